//
// Generated by NVIDIA NVVM Compiler
//
// Compiler Build ID: CL-36424714
// Cuda compilation tools, release 13.0, V13.0.88
// Based on NVVM 20.0.0
//

.version 9.0
.target sm_100
.address_size 64

	// .globl	_ZN8collider3gpu9optimized23puzzle_search_optimizedEmmmPKhPmS4_Pj
.const .align 4 .b8 _ZN34_INTERNAL_0e36e92b_4_k_cu_82ed34548collider3gpu9optimized8SHA256_KE[256] = {152, 47, 138, 66, 145, 68, 55, 113, 207, 251, 192, 181, 165, 219, 181, 233, 91, 194, 86, 57, 241, 17, 241, 89, 164, 130, 63, 146, 213, 94, 28, 171, 152, 170, 7, 216, 1, 91, 131, 18, 190, 133, 49, 36, 195, 125, 12, 85, 116, 93, 190, 114, 254, 177, 222, 128, 167, 6, 220, 155, 116, 241, 155, 193, 193, 105, 155, 228, 134, 71, 190, 239, 198, 157, 193, 15, 204, 161, 12, 36, 111, 44, 233, 45, 170, 132, 116, 74, 220, 169, 176, 92, 218, 136, 249, 118, 82, 81, 62, 152, 109, 198, 49, 168, 200, 39, 3, 176, 199, 127, 89, 191, 243, 11, 224, 198, 71, 145, 167, 213, 81, 99, 202, 6, 103, 41, 41, 20, 133, 10, 183, 39, 56, 33, 27, 46, 252, 109, 44, 77, 19, 13, 56, 83, 84, 115, 10, 101, 187, 10, 106, 118, 46, 201, 194, 129, 133, 44, 114, 146, 161, 232, 191, 162, 75, 102, 26, 168, 112, 139, 75, 194, 163, 81, 108, 199, 25, 232, 146, 209, 36, 6, 153, 214, 133, 53, 14, 244, 112, 160, 106, 16, 22, 193, 164, 25, 8, 108, 55, 30, 76, 119, 72, 39, 181, 188, 176, 52, 179, 12, 28, 57, 74, 170, 216, 78, 79, 202, 156, 91, 243, 111, 46, 104, 238, 130, 143, 116, 111, 99, 165, 120, 20, 120, 200, 132, 8, 2, 199, 140, 250, 255, 190, 144, 235, 108, 80, 164, 247, 163, 249, 190, 242, 120, 113, 198};
.const .align 4 .b8 _ZN34_INTERNAL_0e36e92b_4_k_cu_82ed34548collider3gpu9optimized6RMD_KLE[20] = {0, 0, 0, 0, 153, 121, 130, 90, 161, 235, 217, 110, 220, 188, 27, 143, 78, 253, 83, 169};
.const .align 4 .b8 _ZN34_INTERNAL_0e36e92b_4_k_cu_82ed34548collider3gpu9optimized6RMD_KRE[20] = {230, 139, 162, 80, 36, 209, 77, 92, 243, 62, 112, 109, 233, 118, 109, 122};
.const .align 4 .b8 _ZN34_INTERNAL_0e36e92b_4_k_cu_82ed34548collider3gpu9optimized6RMD_RLE[320] = {0, 0, 0, 0, 1, 0, 0, 0, 2, 0, 0, 0, 3, 0, 0, 0, 4, 0, 0, 0, 5, 0, 0, 0, 6, 0, 0, 0, 7, 0, 0, 0, 8, 0, 0, 0, 9, 0, 0, 0, 10, 0, 0, 0, 11, 0, 0, 0, 12, 0, 0, 0, 13, 0, 0, 0, 14, 0, 0, 0, 15, 0, 0, 0, 7, 0, 0, 0, 4, 0, 0, 0, 13, 0, 0, 0, 1, 0, 0, 0, 10, 0, 0, 0, 6, 0, 0, 0, 15, 0, 0, 0, 3, 0, 0, 0, 12, 0, 0, 0, 0, 0, 0, 0, 9, 0, 0, 0, 5, 0, 0, 0, 2, 0, 0, 0, 14, 0, 0, 0, 11, 0, 0, 0, 8, 0, 0, 0, 3, 0, 0, 0, 10, 0, 0, 0, 14, 0, 0, 0, 4, 0, 0, 0, 9, 0, 0, 0, 15, 0, 0, 0, 8, 0, 0, 0, 1, 0, 0, 0, 2, 0, 0, 0, 7, 0, 0, 0, 0, 0, 0, 0, 6, 0, 0, 0, 13, 0, 0, 0, 11, 0, 0, 0, 5, 0, 0, 0, 12, 0, 0, 0, 1, 0, 0, 0, 9, 0, 0, 0, 11, 0, 0, 0, 10, 0, 0, 0, 0, 0, 0, 0, 8, 0, 0, 0, 12, 0, 0, 0, 4, 0, 0, 0, 13, 0, 0, 0, 3, 0, 0, 0, 7, 0, 0, 0, 15, 0, 0, 0, 14, 0, 0, 0, 5, 0, 0, 0, 6, 0, 0, 0, 2, 0, 0, 0, 4, 0, 0, 0, 0, 0, 0, 0, 5, 0, 0, 0, 9, 0, 0, 0, 7, 0, 0, 0, 12, 0, 0, 0, 2, 0, 0, 0, 10, 0, 0, 0, 14, 0, 0, 0, 1, 0, 0, 0, 3, 0, 0, 0, 8, 0, 0, 0, 11, 0, 0, 0, 6, 0, 0, 0, 15, 0, 0, 0, 13};
.const .align 4 .b8 _ZN34_INTERNAL_0e36e92b_4_k_cu_82ed34548collider3gpu9optimized6RMD_RRE[320] = {5, 0, 0, 0, 14, 0, 0, 0, 7, 0, 0, 0, 0, 0, 0, 0, 9, 0, 0, 0, 2, 0, 0, 0, 11, 0, 0, 0, 4, 0, 0, 0, 13, 0, 0, 0, 6, 0, 0, 0, 15, 0, 0, 0, 8, 0, 0, 0, 1, 0, 0, 0, 10, 0, 0, 0, 3, 0, 0, 0, 12, 0, 0, 0, 6, 0, 0, 0, 11, 0, 0, 0, 3, 0, 0, 0, 7, 0, 0, 0, 0, 0, 0, 0, 13, 0, 0, 0, 5, 0, 0, 0, 10, 0, 0, 0, 14, 0, 0, 0, 15, 0, 0, 0, 8, 0, 0, 0, 12, 0, 0, 0, 4, 0, 0, 0, 9, 0, 0, 0, 1, 0, 0, 0, 2, 0, 0, 0, 15, 0, 0, 0, 5, 0, 0, 0, 1, 0, 0, 0, 3, 0, 0, 0, 7, 0, 0, 0, 14, 0, 0, 0, 6, 0, 0, 0, 9, 0, 0, 0, 11, 0, 0, 0, 8, 0, 0, 0, 12, 0, 0, 0, 2, 0, 0, 0, 10, 0, 0, 0, 0, 0, 0, 0, 4, 0, 0, 0, 13, 0, 0, 0, 8, 0, 0, 0, 6, 0, 0, 0, 4, 0, 0, 0, 1, 0, 0, 0, 3, 0, 0, 0, 11, 0, 0, 0, 15, 0, 0, 0, 0, 0, 0, 0, 5, 0, 0, 0, 12, 0, 0, 0, 2, 0, 0, 0, 13, 0, 0, 0, 9, 0, 0, 0, 7, 0, 0, 0, 10, 0, 0, 0, 14, 0, 0, 0, 12, 0, 0, 0, 15, 0, 0, 0, 10, 0, 0, 0, 4, 0, 0, 0, 1, 0, 0, 0, 5, 0, 0, 0, 8, 0, 0, 0, 7, 0, 0, 0, 6, 0, 0, 0, 2, 0, 0, 0, 13, 0, 0, 0, 14, 0, 0, 0, 0, 0, 0, 0, 3, 0, 0, 0, 9, 0, 0, 0, 11};
.const .align 4 .b8 _ZN34_INTERNAL_0e36e92b_4_k_cu_82ed34548collider3gpu9optimized6RMD_SLE[320] = {11, 0, 0, 0, 14, 0, 0, 0, 15, 0, 0, 0, 12, 0, 0, 0, 5, 0, 0, 0, 8, 0, 0, 0, 7, 0, 0, 0, 9, 0, 0, 0, 11, 0, 0, 0, 13, 0, 0, 0, 14, 0, 0, 0, 15, 0, 0, 0, 6, 0, 0, 0, 7, 0, 0, 0, 9, 0, 0, 0, 8, 0, 0, 0, 7, 0, 0, 0, 6, 0, 0, 0, 8, 0, 0, 0, 13, 0, 0, 0, 11, 0, 0, 0, 9, 0, 0, 0, 7, 0, 0, 0, 15, 0, 0, 0, 7, 0, 0, 0, 12, 0, 0, 0, 15, 0, 0, 0, 9, 0, 0, 0, 11, 0, 0, 0, 7, 0, 0, 0, 13, 0, 0, 0, 12, 0, 0, 0, 11, 0, 0, 0, 13, 0, 0, 0, 6, 0, 0, 0, 7, 0, 0, 0, 14, 0, 0, 0, 9, 0, 0, 0, 13, 0, 0, 0, 15, 0, 0, 0, 14, 0, 0, 0, 8, 0, 0, 0, 13, 0, 0, 0, 6, 0, 0, 0, 5, 0, 0, 0, 12, 0, 0, 0, 7, 0, 0, 0, 5, 0, 0, 0, 11, 0, 0, 0, 12, 0, 0, 0, 14, 0, 0, 0, 15, 0, 0, 0, 14, 0, 0, 0, 15, 0, 0, 0, 9, 0, 0, 0, 8, 0, 0, 0, 9, 0, 0, 0, 14, 0, 0, 0, 5, 0, 0, 0, 6, 0, 0, 0, 8, 0, 0, 0, 6, 0, 0, 0, 5, 0, 0, 0, 12, 0, 0, 0, 9, 0, 0, 0, 15, 0, 0, 0, 5, 0, 0, 0, 11, 0, 0, 0, 6, 0, 0, 0, 8, 0, 0, 0, 13, 0, 0, 0, 12, 0, 0, 0, 5, 0, 0, 0, 12, 0, 0, 0, 13, 0, 0, 0, 14, 0, 0, 0, 11, 0, 0, 0, 8, 0, 0, 0, 5, 0, 0, 0, 6};
.const .align 4 .b8 _ZN34_INTERNAL_0e36e92b_4_k_cu_82ed34548collider3gpu9optimized6RMD_SRE[320] = {8, 0, 0, 0, 9, 0, 0, 0, 9, 0, 0, 0, 11, 0, 0, 0, 13, 0, 0, 0, 15, 0, 0, 0, 15, 0, 0, 0, 5, 0, 0, 0, 7, 0, 0, 0, 7, 0, 0, 0, 8, 0, 0, 0, 11, 0, 0, 0, 14, 0, 0, 0, 14, 0, 0, 0, 12, 0, 0, 0, 6, 0, 0, 0, 9, 0, 0, 0, 13, 0, 0, 0, 15, 0, 0, 0, 7, 0, 0, 0, 12, 0, 0, 0, 8, 0, 0, 0, 9, 0, 0, 0, 11, 0, 0, 0, 7, 0, 0, 0, 7, 0, 0, 0, 12, 0, 0, 0, 7, 0, 0, 0, 6, 0, 0, 0, 15, 0, 0, 0, 13, 0, 0, 0, 11, 0, 0, 0, 9, 0, 0, 0, 7, 0, 0, 0, 15, 0, 0, 0, 11, 0, 0, 0, 8, 0, 0, 0, 6, 0, 0, 0, 6, 0, 0, 0, 14, 0, 0, 0, 12, 0, 0, 0, 13, 0, 0, 0, 5, 0, 0, 0, 14, 0, 0, 0, 13, 0, 0, 0, 13, 0, 0, 0, 7, 0, 0, 0, 5, 0, 0, 0, 15, 0, 0, 0, 5, 0, 0, 0, 8, 0, 0, 0, 11, 0, 0, 0, 14, 0, 0, 0, 14, 0, 0, 0, 6, 0, 0, 0, 14, 0, 0, 0, 6, 0, 0, 0, 9, 0, 0, 0, 12, 0, 0, 0, 9, 0, 0, 0, 12, 0, 0, 0, 5, 0, 0, 0, 15, 0, 0, 0, 8, 0, 0, 0, 8, 0, 0, 0, 5, 0, 0, 0, 12, 0, 0, 0, 9, 0, 0, 0, 12, 0, 0, 0, 5, 0, 0, 0, 14, 0, 0, 0, 6, 0, 0, 0, 8, 0, 0, 0, 13, 0, 0, 0, 6, 0, 0, 0, 5, 0, 0, 0, 15, 0, 0, 0, 13, 0, 0, 0, 11, 0, 0, 0, 11};
.const .align 8 .b8 _ZN8collider3gpu9optimized6SECP_PE[32] = {47, 252, 255, 255, 254, 255, 255, 255, 255, 255, 255, 255, 255, 255, 255, 255, 255, 255, 255, 255, 255, 255, 255, 255, 255, 255, 255, 255, 255, 255, 255, 255};
.const .align 8 .b8 _ZN8collider3gpu9optimized6SECP_NE[32] = {65, 65, 54, 208, 140, 94, 210, 191, 59, 160, 72, 175, 230, 220, 174, 186, 254, 255, 255, 255, 255, 255, 255, 255, 255, 255, 255, 255, 255, 255, 255, 255};
.const .align 8 .b8 _ZN8collider3gpu9optimized7SECP_GXE[32] = {152, 23, 248, 22, 91, 129, 242, 89, 217, 40, 206, 45, 219, 252, 155, 2, 7, 11, 135, 206, 149, 98, 160, 85, 172, 187, 220, 249, 126, 102, 190, 121};
.const .align 8 .b8 _ZN8collider3gpu9optimized7SECP_GYE[32] = {184, 212, 16, 251, 143, 208, 71, 156, 25, 84, 133, 166, 72, 180, 23, 253, 168, 8, 17, 14, 252, 251, 164, 93, 101, 196, 163, 38, 119, 218, 58, 72};
.const .align 8 .b8 _ZN8collider3gpu9optimized10GLV_LAMBDAE[32] = {114, 189, 35, 27, 124, 150, 2, 223, 120, 102, 129, 32, 234, 34, 46, 18, 90, 100, 18, 136, 2, 28, 38, 165, 224, 48, 92, 192, 76, 173, 99, 83};
.const .align 8 .b8 _ZN8collider3gpu9optimized8GLV_BETAE[32] = {44, 86, 177, 61, 168, 205, 101, 215, 226, 28, 100, 138, 224, 71, 156, 122, 111, 79, 172, 168, 181, 16, 202, 81, 16, 7, 124, 101, 43, 106, 233, 122};
.const .align 8 .b8 _ZN8collider3gpu9optimized6GLV_A1E[16] = {21, 235, 132, 146, 228, 144, 108, 232, 205, 107, 212, 167, 33, 210, 134, 48};
.const .align 8 .b8 _ZN8collider3gpu9optimized6GLV_B1E[16] = {195, 228, 191, 10, 169, 127, 84, 111, 40, 136, 14, 1, 214, 126, 67, 228};
.const .align 8 .b8 _ZN8collider3gpu9optimized6GLV_B2E[16] = {21, 235, 132, 146, 228, 144, 108, 232, 205, 107, 212, 167, 33, 210, 134, 48};
.const .align 8 .b8 _ZN8collider3gpu9optimized6GLV_G1E[32] = {76, 77, 162, 224, 243, 255, 2, 92, 48, 14, 110, 187, 207, 249, 206, 108, 222, 168, 176, 253, 220, 207, 177, 4, 205, 107, 212, 167, 33, 210, 134, 48};
.const .align 8 .b8 _ZN8collider3gpu9optimized6GLV_G2E[32] = {134, 134, 168, 159, 99, 198, 57, 183, 154, 76, 29, 205, 148, 84, 91, 251, 98, 44, 13, 124, 127, 123, 94, 74, 40, 136, 14, 1, 214, 126, 67, 228};
.global .align 8 .u64 _ZN8collider3gpu9optimized15d_PRECOMP_TABLEE;
.global .align 8 .u64 _ZN8collider3gpu9optimized22d_PRECOMP_TABLE_LAMBDAE;

.visible .entry _ZN8collider3gpu9optimized23puzzle_search_optimizedEmmmPKhPmS4_Pj(
	.param .u64 _ZN8collider3gpu9optimized23puzzle_search_optimizedEmmmPKhPmS4_Pj_param_0,
	.param .u64 _ZN8collider3gpu9optimized23puzzle_search_optimizedEmmmPKhPmS4_Pj_param_1,
	.param .u64 _ZN8collider3gpu9optimized23puzzle_search_optimizedEmmmPKhPmS4_Pj_param_2,
	.param .u64 .ptr .align 1 _ZN8collider3gpu9optimized23puzzle_search_optimizedEmmmPKhPmS4_Pj_param_3,
	.param .u64 .ptr .align 1 _ZN8collider3gpu9optimized23puzzle_search_optimizedEmmmPKhPmS4_Pj_param_4,
	.param .u64 .ptr .align 1 _ZN8collider3gpu9optimized23puzzle_search_optimizedEmmmPKhPmS4_Pj_param_5,
	.param .u64 .ptr .align 1 _ZN8collider3gpu9optimized23puzzle_search_optimizedEmmmPKhPmS4_Pj_param_6
)
.maxntid 256
.minnctapersm 4
{
	.local .align 32 .b8 	__local_depot0[41248];
	.reg .b64 	%SP;
	.reg .b64 	%SPL;
	.reg .pred 	%p<4611>;
	.reg .b16 	%rs<76>;
	.reg .b32 	%r<4845>;
	.reg .b64 	%rd<24540>;

	mov.u64 	%SPL, __local_depot0;
	ld.param.u64 	%rd5825, [_ZN8collider3gpu9optimized23puzzle_search_optimizedEmmmPKhPmS4_Pj_param_2];
	add.u64 	%rd1, %SPL, 0;
	add.u64 	%rd2, %SPL, 0;
	add.u64 	%rd3, %SPL, 0;
	add.u64 	%rd4, %SPL, 256;
	add.u64 	%rd5, %SPL, 288;
	add.u64 	%rd6, %SPL, 8480;
	add.u64 	%rd7, %SPL, 33056;
	mov.u32 	%r63, %ctaid.x;
	mov.u32 	%r64, %ntid.x;
	mov.u32 	%r65, %tid.x;
	mad.lo.s32 	%r66, %r63, %r64, %r65;
	mul.wide.u32 	%rd22597, %r66, 256;
	setp.le.u64 	%p3, %rd5825, %rd22597;
	@%p3 bra 	$L__BB0_1689;
	ld.param.u64 	%rd22584, [_ZN8collider3gpu9optimized23puzzle_search_optimizedEmmmPKhPmS4_Pj_param_2];
	sub.s64 	%rd22596, %rd22584, %rd22597;
	mov.u32 	%r4816, %nctaid.x;
	mul.lo.s32 	%r4818, %r4816, %r64;
$L__BB0_2:
	ld.param.u64 	%rd22593, [_ZN8collider3gpu9optimized23puzzle_search_optimizedEmmmPKhPmS4_Pj_param_6];
	min.u64 	%rd5838, %rd22596, 256;
	cvt.u32.u64 	%r1, %rd5838;
	max.u32 	%r2, %r1, 1;
	cvta.to.global.u64 	%rd5839, %rd22593;
	ld.global.u32 	%r71, [%rd5839];
	setp.ne.s32 	%p4, %r71, 0;
	@%p4 bra 	$L__BB0_1689;
	ld.param.u64 	%rd22585, [_ZN8collider3gpu9optimized23puzzle_search_optimizedEmmmPKhPmS4_Pj_param_2];
	ld.param.u64 	%rd22583, [_ZN8collider3gpu9optimized23puzzle_search_optimizedEmmmPKhPmS4_Pj_param_1];
	ld.param.u64 	%rd22582, [_ZN8collider3gpu9optimized23puzzle_search_optimizedEmmmPKhPmS4_Pj_param_0];
	add.s64 	%rd12, %rd22597, %rd22582;
	setp.lt.u64 	%p5, %rd12, %rd22597;
	selp.u64 	%rd5874, 1, 0, %p5;
	add.s64 	%rd5845, %rd22583, %rd5874;
	sub.s64 	%rd5875, %rd22585, %rd22597;
	min.u64 	%rd14, %rd5875, 256;
	ld.const.u64 	%rd5876, [_ZN8collider3gpu9optimized6GLV_G1E];
	mul.hi.u64 	%rd5877, %rd12, %rd5876;
	ld.const.u64 	%rd5878, [_ZN8collider3gpu9optimized6GLV_G1E+8];
	mul.lo.s64 	%rd5879, %rd5878, %rd12;
	mul.hi.u64 	%rd5880, %rd12, %rd5878;
	add.s64 	%rd5881, %rd5879, %rd5877;
	setp.lt.u64 	%p6, %rd5881, %rd5879;
	selp.u64 	%rd5882, 1, 0, %p6;
	add.s64 	%rd5883, %rd5880, %rd5882;
	ld.const.u64 	%rd5884, [_ZN8collider3gpu9optimized6GLV_G1E+16];
	mul.lo.s64 	%rd5885, %rd5884, %rd12;
	mul.hi.u64 	%rd5886, %rd12, %rd5884;
	add.s64 	%rd5887, %rd5885, %rd5883;
	setp.lt.u64 	%p7, %rd5887, %rd5885;
	selp.u64 	%rd5888, 1, 0, %p7;
	add.s64 	%rd5889, %rd5886, %rd5888;
	ld.const.u64 	%rd5890, [_ZN8collider3gpu9optimized6GLV_G1E+24];
	mul.lo.s64 	%rd5891, %rd5890, %rd12;
	mul.hi.u64 	%rd5892, %rd12, %rd5890;
	add.s64 	%rd5893, %rd5891, %rd5889;
	setp.lt.u64 	%p8, %rd5893, %rd5891;
	selp.u64 	%rd5894, 1, 0, %p8;
	add.s64 	%rd5895, %rd5892, %rd5894;
	mul.lo.s64 	%rd5896, %rd5876, %rd5845;
	mul.hi.u64 	%rd5897, %rd5845, %rd5876;
	not.b64 	%rd5898, %rd5881;
	setp.gt.u64 	%p9, %rd5896, %rd5898;
	selp.u64 	%rd5899, 1, 0, %p9;
	add.s64 	%rd5900, %rd5897, %rd5899;
	mul.lo.s64 	%rd5901, %rd5878, %rd5845;
	mul.hi.u64 	%rd5902, %rd5845, %rd5878;
	add.s64 	%rd5903, %rd5901, %rd5887;
	setp.lt.u64 	%p10, %rd5903, %rd5901;
	selp.u64 	%rd5904, 1, 0, %p10;
	add.s64 	%rd5905, %rd5902, %rd5904;
	not.b64 	%rd5906, %rd5900;
	setp.gt.u64 	%p11, %rd5903, %rd5906;
	selp.u64 	%rd5907, 1, 0, %p11;
	add.s64 	%rd5908, %rd5905, %rd5907;
	mul.lo.s64 	%rd5909, %rd5884, %rd5845;
	mul.hi.u64 	%rd5910, %rd5845, %rd5884;
	add.s64 	%rd5911, %rd5909, %rd5893;
	setp.lt.u64 	%p12, %rd5911, %rd5909;
	selp.u64 	%rd5912, 1, 0, %p12;
	add.s64 	%rd5913, %rd5910, %rd5912;
	add.s64 	%rd5914, %rd5911, %rd5908;
	setp.lt.u64 	%p13, %rd5914, %rd5911;
	selp.u64 	%rd5915, 1, 0, %p13;
	add.s64 	%rd5916, %rd5913, %rd5915;
	mul.lo.s64 	%rd5917, %rd5890, %rd5845;
	mul.hi.u64 	%rd5918, %rd5845, %rd5890;
	add.s64 	%rd5919, %rd5917, %rd5895;
	setp.lt.u64 	%p14, %rd5919, %rd5917;
	selp.u64 	%rd5920, 1, 0, %p14;
	add.s64 	%rd5921, %rd5918, %rd5920;
	add.s64 	%rd5922, %rd5919, %rd5916;
	setp.lt.u64 	%p15, %rd5922, %rd5919;
	selp.u64 	%rd5923, 1, 0, %p15;
	add.s64 	%rd5924, %rd5921, %rd5923;
	mov.b64 	%rd5851, 0;
	mul.hi.u64 	%rd5925, %rd5851, %rd5876;
	not.b64 	%rd5926, %rd5925;
	setp.gt.u64 	%p16, %rd5914, %rd5926;
	selp.u64 	%rd5927, 1, 0, %p16;
	mul.hi.u64 	%rd5928, %rd5851, %rd5878;
	add.s64 	%rd5929, %rd5928, %rd5927;
	add.s64 	%rd5930, %rd5922, %rd5929;
	setp.lt.u64 	%p17, %rd5930, %rd5922;
	selp.u64 	%rd5931, 1, 0, %p17;
	mul.hi.u64 	%rd5932, %rd5851, %rd5884;
	add.s64 	%rd5933, %rd5932, %rd5931;
	add.s64 	%rd5934, %rd5924, %rd5933;
	add.s64 	%rd15, %rd5930, %rd5925;
	setp.lt.u64 	%p18, %rd15, %rd5930;
	selp.u64 	%rd5935, 1, 0, %p18;
	add.s64 	%rd5936, %rd5928, %rd5935;
	add.s64 	%rd16, %rd5934, %rd5936;
	ld.const.u64 	%rd5937, [_ZN8collider3gpu9optimized6GLV_G2E];
	mul.hi.u64 	%rd5938, %rd12, %rd5937;
	ld.const.u64 	%rd5939, [_ZN8collider3gpu9optimized6GLV_G2E+8];
	mul.lo.s64 	%rd5940, %rd5939, %rd12;
	mul.hi.u64 	%rd5941, %rd12, %rd5939;
	add.s64 	%rd5942, %rd5940, %rd5938;
	setp.lt.u64 	%p19, %rd5942, %rd5940;
	selp.u64 	%rd5943, 1, 0, %p19;
	add.s64 	%rd5944, %rd5941, %rd5943;
	ld.const.u64 	%rd5945, [_ZN8collider3gpu9optimized6GLV_G2E+16];
	mul.lo.s64 	%rd5946, %rd5945, %rd12;
	mul.hi.u64 	%rd5947, %rd12, %rd5945;
	add.s64 	%rd5948, %rd5946, %rd5944;
	setp.lt.u64 	%p20, %rd5948, %rd5946;
	selp.u64 	%rd5949, 1, 0, %p20;
	add.s64 	%rd5950, %rd5947, %rd5949;
	ld.const.u64 	%rd5951, [_ZN8collider3gpu9optimized6GLV_G2E+24];
	mul.lo.s64 	%rd5952, %rd5951, %rd12;
	mul.hi.u64 	%rd5953, %rd12, %rd5951;
	add.s64 	%rd5954, %rd5952, %rd5950;
	setp.lt.u64 	%p21, %rd5954, %rd5952;
	selp.u64 	%rd5955, 1, 0, %p21;
	add.s64 	%rd5956, %rd5953, %rd5955;
	mul.lo.s64 	%rd5957, %rd5937, %rd5845;
	mul.hi.u64 	%rd5958, %rd5845, %rd5937;
	not.b64 	%rd5959, %rd5942;
	setp.gt.u64 	%p22, %rd5957, %rd5959;
	selp.u64 	%rd5960, 1, 0, %p22;
	add.s64 	%rd5961, %rd5958, %rd5960;
	mul.lo.s64 	%rd5962, %rd5939, %rd5845;
	mul.hi.u64 	%rd5963, %rd5845, %rd5939;
	add.s64 	%rd5964, %rd5962, %rd5948;
	setp.lt.u64 	%p23, %rd5964, %rd5962;
	selp.u64 	%rd5965, 1, 0, %p23;
	add.s64 	%rd5966, %rd5963, %rd5965;
	not.b64 	%rd5967, %rd5961;
	setp.gt.u64 	%p24, %rd5964, %rd5967;
	selp.u64 	%rd5968, 1, 0, %p24;
	add.s64 	%rd5969, %rd5966, %rd5968;
	mul.lo.s64 	%rd5970, %rd5945, %rd5845;
	mul.hi.u64 	%rd5971, %rd5845, %rd5945;
	add.s64 	%rd5972, %rd5970, %rd5954;
	setp.lt.u64 	%p25, %rd5972, %rd5970;
	selp.u64 	%rd5973, 1, 0, %p25;
	add.s64 	%rd5974, %rd5971, %rd5973;
	add.s64 	%rd5975, %rd5972, %rd5969;
	setp.lt.u64 	%p26, %rd5975, %rd5972;
	selp.u64 	%rd5976, 1, 0, %p26;
	add.s64 	%rd5977, %rd5974, %rd5976;
	mul.lo.s64 	%rd5978, %rd5951, %rd5845;
	mul.hi.u64 	%rd5979, %rd5845, %rd5951;
	add.s64 	%rd5980, %rd5978, %rd5956;
	setp.lt.u64 	%p27, %rd5980, %rd5978;
	selp.u64 	%rd5981, 1, 0, %p27;
	add.s64 	%rd5982, %rd5979, %rd5981;
	add.s64 	%rd5983, %rd5980, %rd5977;
	setp.lt.u64 	%p28, %rd5983, %rd5980;
	selp.u64 	%rd5984, 1, 0, %p28;
	add.s64 	%rd5985, %rd5982, %rd5984;
	mul.hi.u64 	%rd5986, %rd5851, %rd5937;
	not.b64 	%rd5987, %rd5986;
	setp.gt.u64 	%p29, %rd5975, %rd5987;
	selp.u64 	%rd5988, 1, 0, %p29;
	mul.hi.u64 	%rd5989, %rd5851, %rd5939;
	add.s64 	%rd5990, %rd5989, %rd5988;
	add.s64 	%rd5991, %rd5983, %rd5990;
	setp.lt.u64 	%p30, %rd5991, %rd5983;
	selp.u64 	%rd5992, 1, 0, %p30;
	mul.hi.u64 	%rd5993, %rd5851, %rd5945;
	add.s64 	%rd5994, %rd5993, %rd5992;
	add.s64 	%rd5995, %rd5985, %rd5994;
	add.s64 	%rd17, %rd5991, %rd5986;
	setp.lt.u64 	%p31, %rd17, %rd5991;
	selp.u64 	%rd5996, 1, 0, %p31;
	add.s64 	%rd5997, %rd5989, %rd5996;
	add.s64 	%rd18, %rd5995, %rd5997;
	ld.const.u64 	%rd5998, [_ZN8collider3gpu9optimized6GLV_A1E];
	mul.lo.s64 	%rd5842, %rd5998, %rd15;
	mul.hi.u64 	%rd5999, %rd15, %rd5998;
	ld.const.u64 	%rd6000, [_ZN8collider3gpu9optimized6GLV_A1E+8];
	mul.lo.s64 	%rd6001, %rd6000, %rd15;
	mul.hi.u64 	%rd6002, %rd15, %rd6000;
	add.s64 	%rd6003, %rd6001, %rd5999;
	setp.lt.u64 	%p32, %rd6003, %rd6001;
	selp.u64 	%rd6004, 1, 0, %p32;
	mul.lo.s64 	%rd6005, %rd5998, %rd16;
	mul.hi.u64 	%rd6006, %rd16, %rd5998;
	add.s64 	%rd5848, %rd6005, %rd6003;
	setp.lt.u64 	%p33, %rd5848, %rd6005;
	selp.u64 	%rd6007, 1, 0, %p33;
	add.s64 	%rd6008, %rd6006, %rd6002;
	add.s64 	%rd6009, %rd6008, %rd6004;
	add.s64 	%rd6010, %rd6009, %rd6007;
	mul.hi.u64 	%rd6011, %rd16, %rd6000;
	mad.lo.s64 	%rd5854, %rd6000, %rd16, %rd6010;
	setp.lt.u64 	%p34, %rd5854, %rd6010;
	selp.u64 	%rd6012, 1, 0, %p34;
	add.s64 	%rd5857, %rd6011, %rd6012;
	mul.lo.s64 	%rd5861, %rd5998, %rd17;
	mul.hi.u64 	%rd6013, %rd17, %rd5998;
	mul.lo.s64 	%rd6014, %rd6000, %rd17;
	mul.hi.u64 	%rd6015, %rd17, %rd6000;
	add.s64 	%rd6016, %rd6014, %rd6013;
	setp.lt.u64 	%p35, %rd6016, %rd6014;
	selp.u64 	%rd6017, 1, 0, %p35;
	mul.lo.s64 	%rd6018, %rd5998, %rd18;
	mul.hi.u64 	%rd6019, %rd18, %rd5998;
	add.s64 	%rd5866, %rd6018, %rd6016;
	setp.lt.u64 	%p36, %rd5866, %rd6018;
	selp.u64 	%rd6020, 1, 0, %p36;
	add.s64 	%rd6021, %rd6019, %rd6015;
	add.s64 	%rd6022, %rd6021, %rd6017;
	add.s64 	%rd6023, %rd6022, %rd6020;
	mul.lo.s64 	%rd6024, %rd6000, %rd18;
	mul.hi.u64 	%rd6025, %rd18, %rd6000;
	not.b64 	%rd6026, %rd6023;
	setp.gt.u64 	%p37, %rd6024, %rd6026;
	selp.u64 	%rd6027, 1, 0, %p37;
	add.s64 	%rd5872, %rd6025, %rd6027;
	// begin inline asm
	sub.cc.u64 %rd5840, %rd12, %rd5842;
	// end inline asm
	// begin inline asm
	subc.u64 %rd5843, 0, 0;
	// end inline asm
	// begin inline asm
	sub.cc.u64 %rd5847, %rd5845, %rd5843;
	// end inline asm
	// begin inline asm
	subc.cc.u64 %rd5847, %rd5847, %rd5848;
	// end inline asm
	// begin inline asm
	sub.cc.u64 %rd6031, %rd5851, %rd5843;
	// end inline asm
	mov.u64 	%rd5853, %rd6031;
	// begin inline asm
	subc.cc.u64 %rd5853, %rd5853, %rd5854;
	// end inline asm
	mov.u64 	%rd5856, %rd6031;
	// begin inline asm
	subc.cc.u64 %rd5856, %rd5856, %rd5857;
	// end inline asm
	st.local.v2.u64 	[%rd3+16], {%rd5853, %rd5856};
	// begin inline asm
	sub.cc.u64 %rd22599, %rd5840, %rd5861;
	// end inline asm
	// begin inline asm
	sub.cc.u64 %rd22598, %rd5847, %rd5843;
	// end inline asm
	// begin inline asm
	subc.cc.u64 %rd22598, %rd22598, %rd5866;
	// end inline asm
	st.local.v2.u64 	[%rd3], {%rd22599, %rd22598};
	// begin inline asm
	sub.cc.u64 %rd5871, %rd5856, %rd5843;
	// end inline asm
	// begin inline asm
	subc.cc.u64 %rd5871, %rd5871, %rd5872;
	// end inline asm
	setp.gt.s64 	%p38, %rd5871, -1;
	@%p38 bra 	$L__BB0_5;
	mov.b64 	%rd6029, 0;
	// begin inline asm
	sub.cc.u64 %rd22599, %rd6029, %rd22599;
	// end inline asm
	// begin inline asm
	subc.cc.u64 %rd6031, %rd6031, %rd22598;
	// end inline asm
	st.local.v2.u64 	[%rd3], {%rd22599, %rd6031};
	mov.u64 	%rd22598, %rd6031;
$L__BB0_5:
	ld.const.u64 	%rd6049, [_ZN8collider3gpu9optimized6GLV_B1E];
	mul.lo.s64 	%rd6035, %rd6049, %rd15;
	mul.hi.u64 	%rd6050, %rd15, %rd6049;
	ld.const.u64 	%rd6051, [_ZN8collider3gpu9optimized6GLV_B1E+8];
	mul.lo.s64 	%rd6052, %rd6051, %rd15;
	mul.hi.u64 	%rd6053, %rd15, %rd6051;
	add.s64 	%rd6054, %rd6052, %rd6050;
	setp.lt.u64 	%p39, %rd6054, %rd6052;
	selp.u64 	%rd6055, 1, 0, %p39;
	mul.lo.s64 	%rd6056, %rd6049, %rd16;
	mul.hi.u64 	%rd6057, %rd16, %rd6049;
	add.s64 	%rd29, %rd6056, %rd6054;
	setp.lt.u64 	%p40, %rd29, %rd6056;
	selp.u64 	%rd6058, 1, 0, %p40;
	add.s64 	%rd6059, %rd6057, %rd6053;
	add.s64 	%rd6060, %rd6059, %rd6055;
	add.s64 	%rd6061, %rd6060, %rd6058;
	mul.lo.s64 	%rd6062, %rd6051, %rd16;
	mul.hi.u64 	%rd6063, %rd16, %rd6051;
	not.b64 	%rd6064, %rd6061;
	setp.gt.u64 	%p41, %rd6062, %rd6064;
	selp.u64 	%rd6065, 1, 0, %p41;
	add.s64 	%rd6044, %rd6063, %rd6065;
	ld.const.u64 	%rd6066, [_ZN8collider3gpu9optimized6GLV_B2E];
	mul.lo.s64 	%rd6036, %rd6066, %rd17;
	mul.hi.u64 	%rd6067, %rd17, %rd6066;
	ld.const.u64 	%rd6068, [_ZN8collider3gpu9optimized6GLV_B2E+8];
	mul.lo.s64 	%rd6069, %rd6068, %rd17;
	mul.hi.u64 	%rd6070, %rd17, %rd6068;
	add.s64 	%rd6071, %rd6069, %rd6067;
	setp.lt.u64 	%p42, %rd6071, %rd6069;
	selp.u64 	%rd6072, 1, 0, %p42;
	mul.lo.s64 	%rd6073, %rd6066, %rd18;
	mul.hi.u64 	%rd6074, %rd18, %rd6066;
	add.s64 	%rd31, %rd6073, %rd6071;
	setp.lt.u64 	%p43, %rd31, %rd6073;
	selp.u64 	%rd6075, 1, 0, %p43;
	add.s64 	%rd6076, %rd6074, %rd6070;
	add.s64 	%rd6077, %rd6076, %rd6072;
	add.s64 	%rd6078, %rd6077, %rd6075;
	mul.lo.s64 	%rd6079, %rd6068, %rd18;
	mul.hi.u64 	%rd6080, %rd18, %rd6068;
	not.b64 	%rd6081, %rd6078;
	setp.gt.u64 	%p44, %rd6079, %rd6081;
	selp.u64 	%rd6082, 1, 0, %p44;
	add.s64 	%rd6047, %rd6080, %rd6082;
	// begin inline asm
	sub.cc.u64 %rd22601, %rd6035, %rd6036;
	// end inline asm
	// begin inline asm
	sub.cc.u64 %rd22600, %rd29, %rd5843;
	// end inline asm
	// begin inline asm
	subc.cc.u64 %rd22600, %rd22600, %rd31;
	// end inline asm
	st.local.v2.u64 	[%rd4], {%rd22601, %rd22600};
	// begin inline asm
	sub.cc.u64 %rd6046, %rd6044, %rd5843;
	// end inline asm
	// begin inline asm
	subc.cc.u64 %rd6046, %rd6046, %rd6047;
	// end inline asm
	setp.eq.s64 	%p45, %rd5843, 0;
	setp.gt.s64 	%p46, %rd6046, -1;
	and.pred  	%p1, %p45, %p46;
	@%p1 bra 	$L__BB0_7;
	// begin inline asm
	sub.cc.u64 %rd22601, %rd6036, %rd6035;
	// end inline asm
	// begin inline asm
	sub.cc.u64 %rd22600, %rd31, %rd5843;
	// end inline asm
	// begin inline asm
	subc.cc.u64 %rd22600, %rd22600, %rd29;
	// end inline asm
	st.local.v2.u64 	[%rd4], {%rd22601, %rd22600};
$L__BB0_7:
	mov.b64 	%rd23528, 0;
	st.local.v2.u64 	[%rd3+16], {%rd23528, %rd23528};
	st.local.v2.u64 	[%rd4+16], {%rd23528, %rd23528};
	or.b64  	%rd6094, %rd22598, %rd22599;
	or.b64  	%rd6095, %rd22600, %rd22601;
	or.b64  	%rd6096, %rd6094, %rd6095;
	setp.eq.s64 	%p47, %rd6096, 0;
	mov.b64 	%rd23535, 1;
	mov.u64 	%rd23529, %rd23528;
	mov.u64 	%rd23530, %rd23528;
	mov.u64 	%rd23531, %rd23528;
	mov.u64 	%rd23532, %rd23528;
	mov.u64 	%rd23533, %rd23528;
	mov.u64 	%rd23534, %rd23528;
	mov.u64 	%rd23536, %rd23528;
	mov.u64 	%rd23537, %rd23528;
	mov.u64 	%rd23538, %rd23528;
	mov.u64 	%rd23539, %rd23535;
	@%p47 bra 	$L__BB0_785;
	ld.global.u64 	%rd38, [_ZN8collider3gpu9optimized15d_PRECOMP_TABLEE];
	mov.b32 	%r4819, 31;
	mov.b64 	%rd23535, 1;
	mov.b64 	%rd23528, 0;
	ld.global.u64 	%rd39, [_ZN8collider3gpu9optimized22d_PRECOMP_TABLE_LAMBDAE];
$L__BB0_9:
	mov.u32 	%r3, %r4819;
	mov.b32 	%r4820, 0;
$L__BB0_10:
	mov.u64 	%rd63, %rd23539;
	mov.u64 	%rd62, %rd23538;
	mov.u64 	%rd61, %rd23537;
	mov.u64 	%rd60, %rd23536;
	mov.u64 	%rd59, %rd23535;
	mov.u64 	%rd58, %rd23534;
	mov.u64 	%rd57, %rd23533;
	mov.u64 	%rd56, %rd23532;
	mov.u64 	%rd55, %rd23531;
	mov.u64 	%rd54, %rd23530;
	mov.u64 	%rd53, %rd23529;
	mov.u64 	%rd52, %rd23528;
	or.b64  	%rd6101, %rd54, %rd55;
	or.b64  	%rd6102, %rd6101, %rd53;
	or.b64  	%rd6103, %rd6102, %rd52;
	setp.eq.s64 	%p48, %rd6103, 0;
	mov.b64 	%rd23535, 1;
	mov.b64 	%rd23528, 0;
	mov.u64 	%rd23529, %rd23528;
	mov.u64 	%rd23530, %rd23528;
	mov.u64 	%rd23531, %rd23528;
	mov.u64 	%rd23532, %rd23528;
	mov.u64 	%rd23533, %rd23528;
	mov.u64 	%rd23534, %rd23528;
	mov.u64 	%rd23536, %rd23528;
	mov.u64 	%rd23537, %rd23528;
	mov.u64 	%rd23538, %rd23528;
	mov.u64 	%rd23539, %rd23535;
	@%p48 bra 	$L__BB0_157;
	mul.hi.u64 	%rd6104, %rd59, %rd59;
	mul.lo.s64 	%rd6105, %rd58, %rd58;
	mul.hi.u64 	%rd22634, %rd58, %rd58;
	mul.lo.s64 	%rd22633, %rd57, %rd57;
	mul.hi.u64 	%rd22632, %rd57, %rd57;
	mul.lo.s64 	%rd22631, %rd56, %rd56;
	mul.hi.u64 	%rd22630, %rd56, %rd56;
	mul.lo.s64 	%rd6106, %rd58, %rd59;
	mul.hi.u64 	%rd6107, %rd59, %rd58;
	mov.b64 	{%r74, %r75}, %rd6107;
	mov.b64 	{%r76, %r77}, %rd6106;
	shf.l.wrap.b32 	%r78, %r77, %r74, 1;
	shf.l.wrap.b32 	%r79, %r74, %r75, 1;
	mov.b64 	%rd6108, {%r78, %r79};
	shl.b64 	%rd6109, %rd6106, 1;
	add.s64 	%rd69, %rd6109, %rd6104;
	setp.lt.u64 	%p49, %rd69, %rd6109;
	selp.u64 	%rd6110, 1, 0, %p49;
	add.s64 	%rd6111, %rd6105, %rd6108;
	add.s64 	%rd70, %rd6111, %rd6110;
	setp.ge.u64 	%p50, %rd70, %rd6105;
	@%p50 bra 	$L__BB0_16;
	mul.hi.u64 	%rd6112, %rd58, %rd58;
	add.s64 	%rd22634, %rd6112, 1;
	setp.ne.s64 	%p51, %rd22634, 0;
	@%p51 bra 	$L__BB0_16;
	mad.lo.s64 	%rd22633, %rd57, %rd57, 1;
	mov.b64 	%rd22634, 0;
	mov.pred 	%p52, -1;
	@%p52 bra 	$L__BB0_16;
	mul.hi.u64 	%rd6115, %rd57, %rd57;
	add.s64 	%rd22632, %rd6115, 1;
	setp.ne.s64 	%p53, %rd22632, 0;
	mov.b64 	%rd22633, 0;
	mov.u64 	%rd22634, %rd22633;
	@%p53 bra 	$L__BB0_16;
	mad.lo.s64 	%rd22631, %rd56, %rd56, 1;
	mov.b64 	%rd22632, 0;
	mov.u64 	%rd22633, %rd22632;
	mov.u64 	%rd22634, %rd22632;
$L__BB0_16:
	mul.lo.s64 	%rd6117, %rd57, %rd59;
	mul.hi.u64 	%rd6118, %rd59, %rd57;
	mov.b64 	{%r80, %r81}, %rd6118;
	mov.b64 	{%r82, %r83}, %rd6117;
	shf.l.wrap.b32 	%r84, %r83, %r80, 1;
	shf.l.wrap.b32 	%r85, %r80, %r81, 1;
	mov.b64 	%rd6119, {%r84, %r85};
	shl.b64 	%rd6120, %rd6117, 1;
	add.s64 	%rd99, %rd6120, %rd70;
	setp.lt.u64 	%p54, %rd99, %rd6120;
	selp.u64 	%rd6121, 1, 0, %p54;
	add.s64 	%rd6122, %rd22634, %rd6119;
	add.s64 	%rd100, %rd6122, %rd6121;
	setp.ge.u64 	%p55, %rd100, %rd22634;
	@%p55 bra 	$L__BB0_17;
	bra.uni 	$L__BB0_80;
$L__BB0_17:
	mul.lo.s64 	%rd6126, %rd56, %rd59;
	mul.hi.u64 	%rd6127, %rd59, %rd56;
	mov.b64 	{%r86, %r87}, %rd6127;
	mov.b64 	{%r88, %r89}, %rd6126;
	shf.l.wrap.b32 	%r90, %r89, %r86, 1;
	shf.l.wrap.b32 	%r91, %r86, %r87, 1;
	mov.b64 	%rd6128, {%r90, %r91};
	shl.b64 	%rd6129, %rd6126, 1;
	add.s64 	%rd89, %rd6129, %rd100;
	setp.lt.u64 	%p59, %rd89, %rd6129;
	selp.u64 	%rd6130, 1, 0, %p59;
	add.s64 	%rd6131, %rd22633, %rd6128;
	add.s64 	%rd90, %rd6131, %rd6130;
	setp.ge.u64 	%p60, %rd90, %rd22633;
	@%p60 bra 	$L__BB0_20;
	add.s64 	%rd22632, %rd22632, 1;
	setp.ne.s64 	%p61, %rd22632, 0;
	@%p61 bra 	$L__BB0_20;
	add.s64 	%rd22631, %rd22631, 1;
	setp.eq.s64 	%p62, %rd22631, 0;
	selp.u64 	%rd6133, 1, 0, %p62;
	add.s64 	%rd22630, %rd22630, %rd6133;
	mov.b64 	%rd22632, 0;
$L__BB0_20:
	mul.lo.s64 	%rd6134, %rd57, %rd58;
	mul.hi.u64 	%rd6135, %rd58, %rd57;
	mov.b64 	{%r92, %r93}, %rd6135;
	mov.b64 	{%r94, %r95}, %rd6134;
	shf.l.wrap.b32 	%r96, %r95, %r92, 1;
	shf.l.wrap.b32 	%r97, %r92, %r93, 1;
	mov.b64 	%rd6136, {%r96, %r97};
	mad.lo.s64 	%rd6137, %rd56, %rd59, %rd6134;
	shl.b64 	%rd6138, %rd6137, 1;
	add.s64 	%rd108, %rd6138, %rd100;
	setp.lt.u64 	%p63, %rd108, %rd89;
	selp.u64 	%rd6139, 1, 0, %p63;
	add.s64 	%rd6140, %rd90, %rd6136;
	add.s64 	%rd109, %rd6140, %rd6139;
	setp.ge.u64 	%p64, %rd109, %rd90;
	@%p64 bra 	$L__BB0_23;
	add.s64 	%rd22632, %rd22632, 1;
	setp.ne.s64 	%p65, %rd22632, 0;
	@%p65 bra 	$L__BB0_23;
	add.s64 	%rd22631, %rd22631, 1;
	setp.eq.s64 	%p66, %rd22631, 0;
	selp.u64 	%rd6142, 1, 0, %p66;
	add.s64 	%rd22630, %rd22630, %rd6142;
	mov.b64 	%rd22632, 0;
$L__BB0_23:
	mul.lo.s64 	%rd6143, %rd56, %rd58;
	mul.hi.u64 	%rd6144, %rd58, %rd56;
	mov.b64 	{%r98, %r99}, %rd6144;
	mov.b64 	{%r100, %r101}, %rd6143;
	shf.l.wrap.b32 	%r102, %r101, %r98, 1;
	shf.l.wrap.b32 	%r103, %r98, %r99, 1;
	mov.b64 	%rd6145, {%r102, %r103};
	shl.b64 	%rd6146, %rd6143, 1;
	add.s64 	%rd116, %rd6146, %rd109;
	setp.lt.u64 	%p67, %rd116, %rd6146;
	selp.u64 	%rd6147, 1, 0, %p67;
	add.s64 	%rd6148, %rd22632, %rd6145;
	add.s64 	%rd117, %rd6148, %rd6147;
	setp.ge.u64 	%p68, %rd117, %rd22632;
	@%p68 bra 	$L__BB0_25;
	add.s64 	%rd22631, %rd22631, 1;
	setp.eq.s64 	%p69, %rd22631, 0;
	selp.u64 	%rd6149, 1, 0, %p69;
	add.s64 	%rd22630, %rd22630, %rd6149;
$L__BB0_25:
	mul.lo.s64 	%rd6150, %rd56, %rd57;
	mul.hi.u64 	%rd6151, %rd57, %rd56;
	mov.b64 	{%r104, %r105}, %rd6151;
	mov.b64 	{%r106, %r107}, %rd6150;
	shf.l.wrap.b32 	%r108, %r107, %r104, 1;
	shf.l.wrap.b32 	%r109, %r104, %r105, 1;
	mov.b64 	%rd6152, {%r108, %r109};
	shl.b64 	%rd6153, %rd6150, 1;
	add.s64 	%rd6154, %rd6153, %rd117;
	setp.lt.u64 	%p70, %rd6154, %rd6153;
	selp.u64 	%rd6155, 1, 0, %p70;
	add.s64 	%rd6156, %rd22631, %rd6152;
	add.s64 	%rd6157, %rd6156, %rd6155;
	setp.lt.u64 	%p71, %rd6157, %rd22631;
	selp.u64 	%rd6158, 1, 0, %p71;
	add.s64 	%rd6159, %rd22630, %rd6158;
	mul.lo.s64 	%rd6160, %rd116, 4294968273;
	mov.b64 	%rd6161, 4294968273;
	mul.hi.u64 	%rd6162, %rd116, %rd6161;
	mad.lo.s64 	%rd22646, %rd59, %rd59, %rd6160;
	setp.lt.u64 	%p72, %rd22646, %rd6160;
	selp.u64 	%rd6163, 1, 0, %p72;
	add.s64 	%rd6164, %rd6162, %rd6163;
	mul.lo.s64 	%rd6165, %rd6154, 4294968273;
	mul.hi.u64 	%rd6166, %rd6154, %rd6161;
	add.s64 	%rd6167, %rd6165, %rd69;
	setp.lt.u64 	%p73, %rd6167, %rd6165;
	selp.u64 	%rd6168, 1, 0, %p73;
	add.s64 	%rd6169, %rd6166, %rd6168;
	add.s64 	%rd22645, %rd6167, %rd6164;
	setp.lt.u64 	%p74, %rd22645, %rd6167;
	selp.u64 	%rd6170, 1, 0, %p74;
	add.s64 	%rd6171, %rd6169, %rd6170;
	mul.lo.s64 	%rd6172, %rd6157, 4294968273;
	mul.hi.u64 	%rd6173, %rd6157, %rd6161;
	add.s64 	%rd6174, %rd6172, %rd99;
	setp.lt.u64 	%p75, %rd6174, %rd6172;
	selp.u64 	%rd6175, 1, 0, %p75;
	add.s64 	%rd6176, %rd6173, %rd6175;
	add.s64 	%rd22648, %rd6174, %rd6171;
	setp.lt.u64 	%p76, %rd22648, %rd6174;
	selp.u64 	%rd6177, 1, 0, %p76;
	add.s64 	%rd6178, %rd6176, %rd6177;
	mul.lo.s64 	%rd6179, %rd6159, 4294968273;
	mul.hi.u64 	%rd6180, %rd6159, %rd6161;
	add.s64 	%rd6181, %rd6179, %rd108;
	setp.lt.u64 	%p77, %rd6181, %rd6179;
	selp.u64 	%rd6182, 1, 0, %p77;
	add.s64 	%rd6183, %rd6180, %rd6182;
	add.s64 	%rd22647, %rd6181, %rd6178;
	setp.lt.u64 	%p78, %rd22647, %rd6181;
	selp.u64 	%rd6184, 1, 0, %p78;
	add.s64 	%rd126, %rd6183, %rd6184;
	setp.eq.s64 	%p79, %rd126, 0;
	@%p79 bra 	$L__BB0_29;
	mov.b64 	%rd6185, 4294968273;
	mul.hi.u64 	%rd6186, %rd126, %rd6185;
	mad.lo.s64 	%rd127, %rd126, 4294968273, %rd22646;
	setp.lt.u64 	%p80, %rd127, %rd22646;
	selp.u64 	%rd6187, 1, 0, %p80;
	add.s64 	%rd128, %rd6186, %rd6187;
	setp.eq.s64 	%p81, %rd128, 0;
	mov.u64 	%rd22646, %rd127;
	@%p81 bra 	$L__BB0_29;
	add.s64 	%rd129, %rd22645, %rd128;
	setp.ge.u64 	%p82, %rd129, %rd22645;
	mov.u64 	%rd22645, %rd129;
	mov.u64 	%rd22646, %rd127;
	@%p82 bra 	$L__BB0_29;
	add.s64 	%rd22648, %rd22648, 1;
	setp.eq.s64 	%p83, %rd22648, 0;
	selp.u64 	%rd6188, 1, 0, %p83;
	add.s64 	%rd22647, %rd22647, %rd6188;
	mov.u64 	%rd22645, %rd129;
	mov.u64 	%rd22646, %rd127;
$L__BB0_29:
	ld.const.u64 	%rd6189, [_ZN8collider3gpu9optimized6SECP_PE+24];
	setp.gt.u64 	%p84, %rd22647, %rd6189;
	@%p84 bra 	$L__BB0_31;
	ld.const.u64 	%rd6190, [_ZN8collider3gpu9optimized6SECP_PE+24];
	setp.ne.s64 	%p85, %rd22647, %rd6190;
	ld.const.u64 	%rd6191, [_ZN8collider3gpu9optimized6SECP_PE+16];
	setp.ne.s64 	%p86, %rd22648, %rd6191;
	or.pred  	%p87, %p85, %p86;
	ld.const.u64 	%rd6193, [_ZN8collider3gpu9optimized6SECP_PE+8];
	setp.ne.s64 	%p88, %rd22645, %rd6193;
	or.pred  	%p89, %p87, %p88;
	ld.const.u64 	%rd6195, [_ZN8collider3gpu9optimized6SECP_PE];
	setp.lt.u64 	%p90, %rd22646, %rd6195;
	or.pred  	%p91, %p89, %p90;
	@%p91 bra 	$L__BB0_32;
$L__BB0_31:
	ld.const.u64 	%rd6199, [_ZN8collider3gpu9optimized6SECP_PE];
	// begin inline asm
	sub.cc.u64 %rd22646, %rd22646, %rd6199;
	// end inline asm
	sub.s64 	%rd6201, %rd22645, %rd5843;
	ld.const.u64 	%rd6202, [_ZN8collider3gpu9optimized6SECP_PE+8];
	// begin inline asm
	sub.cc.u64 %rd22645, %rd6201, %rd6202;
	// end inline asm
	sub.s64 	%rd6204, %rd22648, %rd5843;
	ld.const.u64 	%rd6205, [_ZN8collider3gpu9optimized6SECP_PE+16];
	// begin inline asm
	sub.cc.u64 %rd22648, %rd6204, %rd6205;
	// end inline asm
	ld.const.u64 	%rd6206, [_ZN8collider3gpu9optimized6SECP_PE+24];
	add.s64 	%rd6207, %rd5843, %rd6206;
	sub.s64 	%rd22647, %rd22647, %rd6207;
$L__BB0_32:
	mul.hi.u64 	%rd6208, %rd63, %rd22646;
	mul.lo.s64 	%rd6209, %rd22645, %rd63;
	mul.hi.u64 	%rd6210, %rd63, %rd22645;
	add.s64 	%rd6211, %rd6209, %rd6208;
	setp.lt.u64 	%p92, %rd6211, %rd6209;
	selp.u64 	%rd6212, 1, 0, %p92;
	add.s64 	%rd6213, %rd6210, %rd6212;
	mul.lo.s64 	%rd6214, %rd22648, %rd63;
	mul.hi.u64 	%rd6215, %rd63, %rd22648;
	add.s64 	%rd6216, %rd6214, %rd6213;
	setp.lt.u64 	%p93, %rd6216, %rd6214;
	selp.u64 	%rd6217, 1, 0, %p93;
	add.s64 	%rd6218, %rd6215, %rd6217;
	mul.lo.s64 	%rd6219, %rd22647, %rd63;
	mul.hi.u64 	%rd6220, %rd63, %rd22647;
	add.s64 	%rd6221, %rd6219, %rd6218;
	setp.lt.u64 	%p94, %rd6221, %rd6219;
	selp.u64 	%rd6222, 1, 0, %p94;
	add.s64 	%rd6223, %rd6220, %rd6222;
	mul.lo.s64 	%rd6224, %rd22646, %rd62;
	mul.hi.u64 	%rd6225, %rd62, %rd22646;
	add.s64 	%rd6226, %rd6224, %rd6211;
	setp.lt.u64 	%p95, %rd6226, %rd6224;
	selp.u64 	%rd6227, 1, 0, %p95;
	add.s64 	%rd6228, %rd6225, %rd6227;
	mul.lo.s64 	%rd6229, %rd22645, %rd62;
	mul.hi.u64 	%rd6230, %rd62, %rd22645;
	add.s64 	%rd6231, %rd6229, %rd6216;
	setp.lt.u64 	%p96, %rd6231, %rd6229;
	selp.u64 	%rd6232, 1, 0, %p96;
	add.s64 	%rd6233, %rd6230, %rd6232;
	add.s64 	%rd6234, %rd6231, %rd6228;
	setp.lt.u64 	%p97, %rd6234, %rd6231;
	selp.u64 	%rd6235, 1, 0, %p97;
	add.s64 	%rd6236, %rd6233, %rd6235;
	mul.lo.s64 	%rd6237, %rd22648, %rd62;
	mul.hi.u64 	%rd6238, %rd62, %rd22648;
	add.s64 	%rd6239, %rd6237, %rd6221;
	setp.lt.u64 	%p98, %rd6239, %rd6237;
	selp.u64 	%rd6240, 1, 0, %p98;
	add.s64 	%rd6241, %rd6238, %rd6240;
	add.s64 	%rd6242, %rd6239, %rd6236;
	setp.lt.u64 	%p99, %rd6242, %rd6239;
	selp.u64 	%rd6243, 1, 0, %p99;
	add.s64 	%rd6244, %rd6241, %rd6243;
	mul.lo.s64 	%rd6245, %rd22647, %rd62;
	mul.hi.u64 	%rd6246, %rd62, %rd22647;
	add.s64 	%rd6247, %rd6245, %rd6223;
	setp.lt.u64 	%p100, %rd6247, %rd6245;
	selp.u64 	%rd6248, 1, 0, %p100;
	add.s64 	%rd6249, %rd6246, %rd6248;
	add.s64 	%rd6250, %rd6247, %rd6244;
	setp.lt.u64 	%p101, %rd6250, %rd6247;
	selp.u64 	%rd6251, 1, 0, %p101;
	add.s64 	%rd6252, %rd6249, %rd6251;
	mul.lo.s64 	%rd6253, %rd22646, %rd61;
	mul.hi.u64 	%rd6254, %rd61, %rd22646;
	add.s64 	%rd6255, %rd6253, %rd6234;
	setp.lt.u64 	%p102, %rd6255, %rd6253;
	selp.u64 	%rd6256, 1, 0, %p102;
	add.s64 	%rd6257, %rd6254, %rd6256;
	mul.lo.s64 	%rd6258, %rd22645, %rd61;
	mul.hi.u64 	%rd6259, %rd61, %rd22645;
	add.s64 	%rd6260, %rd6258, %rd6242;
	setp.lt.u64 	%p103, %rd6260, %rd6258;
	selp.u64 	%rd6261, 1, 0, %p103;
	add.s64 	%rd6262, %rd6259, %rd6261;
	add.s64 	%rd6263, %rd6260, %rd6257;
	setp.lt.u64 	%p104, %rd6263, %rd6260;
	selp.u64 	%rd6264, 1, 0, %p104;
	add.s64 	%rd6265, %rd6262, %rd6264;
	mul.lo.s64 	%rd6266, %rd22648, %rd61;
	mul.hi.u64 	%rd6267, %rd61, %rd22648;
	add.s64 	%rd6268, %rd6266, %rd6250;
	setp.lt.u64 	%p105, %rd6268, %rd6266;
	selp.u64 	%rd6269, 1, 0, %p105;
	add.s64 	%rd6270, %rd6267, %rd6269;
	add.s64 	%rd6271, %rd6268, %rd6265;
	setp.lt.u64 	%p106, %rd6271, %rd6268;
	selp.u64 	%rd6272, 1, 0, %p106;
	add.s64 	%rd6273, %rd6270, %rd6272;
	mul.lo.s64 	%rd6274, %rd22647, %rd61;
	mul.hi.u64 	%rd6275, %rd61, %rd22647;
	add.s64 	%rd6276, %rd6274, %rd6252;
	setp.lt.u64 	%p107, %rd6276, %rd6274;
	selp.u64 	%rd6277, 1, 0, %p107;
	add.s64 	%rd6278, %rd6275, %rd6277;
	add.s64 	%rd6279, %rd6276, %rd6273;
	setp.lt.u64 	%p108, %rd6279, %rd6276;
	selp.u64 	%rd6280, 1, 0, %p108;
	add.s64 	%rd6281, %rd6278, %rd6280;
	mul.lo.s64 	%rd6282, %rd22646, %rd60;
	mul.hi.u64 	%rd6283, %rd60, %rd22646;
	add.s64 	%rd6284, %rd6282, %rd6263;
	setp.lt.u64 	%p109, %rd6284, %rd6282;
	selp.u64 	%rd6285, 1, 0, %p109;
	add.s64 	%rd6286, %rd6283, %rd6285;
	mul.lo.s64 	%rd6287, %rd22645, %rd60;
	mul.hi.u64 	%rd6288, %rd60, %rd22645;
	add.s64 	%rd6289, %rd6287, %rd6271;
	setp.lt.u64 	%p110, %rd6289, %rd6287;
	selp.u64 	%rd6290, 1, 0, %p110;
	add.s64 	%rd6291, %rd6288, %rd6290;
	add.s64 	%rd6292, %rd6289, %rd6286;
	setp.lt.u64 	%p111, %rd6292, %rd6289;
	selp.u64 	%rd6293, 1, 0, %p111;
	add.s64 	%rd6294, %rd6291, %rd6293;
	mul.lo.s64 	%rd6295, %rd22648, %rd60;
	mul.hi.u64 	%rd6296, %rd60, %rd22648;
	add.s64 	%rd6297, %rd6295, %rd6279;
	setp.lt.u64 	%p112, %rd6297, %rd6295;
	selp.u64 	%rd6298, 1, 0, %p112;
	add.s64 	%rd6299, %rd6296, %rd6298;
	add.s64 	%rd6300, %rd6297, %rd6294;
	setp.lt.u64 	%p113, %rd6300, %rd6297;
	selp.u64 	%rd6301, 1, 0, %p113;
	add.s64 	%rd6302, %rd6299, %rd6301;
	mul.lo.s64 	%rd6303, %rd22647, %rd60;
	mul.hi.u64 	%rd6304, %rd60, %rd22647;
	add.s64 	%rd6305, %rd6303, %rd6281;
	setp.lt.u64 	%p114, %rd6305, %rd6303;
	selp.u64 	%rd6306, 1, 0, %p114;
	add.s64 	%rd6307, %rd6304, %rd6306;
	add.s64 	%rd6308, %rd6305, %rd6302;
	setp.lt.u64 	%p115, %rd6308, %rd6305;
	selp.u64 	%rd6309, 1, 0, %p115;
	add.s64 	%rd6310, %rd6307, %rd6309;
	mul.lo.s64 	%rd6311, %rd6292, 4294968273;
	mov.b64 	%rd6312, 4294968273;
	mul.hi.u64 	%rd6313, %rd6292, %rd6312;
	mad.lo.s64 	%rd22654, %rd22646, %rd63, %rd6311;
	setp.lt.u64 	%p116, %rd22654, %rd6311;
	selp.u64 	%rd6314, 1, 0, %p116;
	add.s64 	%rd6315, %rd6313, %rd6314;
	mul.lo.s64 	%rd6316, %rd6300, 4294968273;
	mul.hi.u64 	%rd6317, %rd6300, %rd6312;
	add.s64 	%rd6318, %rd6316, %rd6226;
	setp.lt.u64 	%p117, %rd6318, %rd6316;
	selp.u64 	%rd6319, 1, 0, %p117;
	add.s64 	%rd6320, %rd6317, %rd6319;
	add.s64 	%rd22653, %rd6318, %rd6315;
	setp.lt.u64 	%p118, %rd22653, %rd6318;
	selp.u64 	%rd6321, 1, 0, %p118;
	add.s64 	%rd6322, %rd6320, %rd6321;
	mul.lo.s64 	%rd6323, %rd6308, 4294968273;
	mul.hi.u64 	%rd6324, %rd6308, %rd6312;
	add.s64 	%rd6325, %rd6323, %rd6255;
	setp.lt.u64 	%p119, %rd6325, %rd6323;
	selp.u64 	%rd6326, 1, 0, %p119;
	add.s64 	%rd6327, %rd6324, %rd6326;
	add.s64 	%rd22656, %rd6325, %rd6322;
	setp.lt.u64 	%p120, %rd22656, %rd6325;
	selp.u64 	%rd6328, 1, 0, %p120;
	add.s64 	%rd6329, %rd6327, %rd6328;
	mul.lo.s64 	%rd6330, %rd6310, 4294968273;
	mul.hi.u64 	%rd6331, %rd6310, %rd6312;
	add.s64 	%rd6332, %rd6330, %rd6284;
	setp.lt.u64 	%p121, %rd6332, %rd6330;
	selp.u64 	%rd6333, 1, 0, %p121;
	add.s64 	%rd6334, %rd6331, %rd6333;
	add.s64 	%rd22655, %rd6332, %rd6329;
	setp.lt.u64 	%p122, %rd22655, %rd6332;
	selp.u64 	%rd6335, 1, 0, %p122;
	add.s64 	%rd148, %rd6334, %rd6335;
	setp.eq.s64 	%p123, %rd148, 0;
	@%p123 bra 	$L__BB0_36;
	mov.b64 	%rd6336, 4294968273;
	mul.hi.u64 	%rd6337, %rd148, %rd6336;
	mad.lo.s64 	%rd149, %rd148, 4294968273, %rd22654;
	setp.lt.u64 	%p124, %rd149, %rd22654;
	selp.u64 	%rd6338, 1, 0, %p124;
	add.s64 	%rd150, %rd6337, %rd6338;
	setp.eq.s64 	%p125, %rd150, 0;
	mov.u64 	%rd22654, %rd149;
	@%p125 bra 	$L__BB0_36;
	add.s64 	%rd151, %rd22653, %rd150;
	setp.ge.u64 	%p126, %rd151, %rd22653;
	mov.u64 	%rd22653, %rd151;
	mov.u64 	%rd22654, %rd149;
	@%p126 bra 	$L__BB0_36;
	add.s64 	%rd22656, %rd22656, 1;
	setp.eq.s64 	%p127, %rd22656, 0;
	selp.u64 	%rd6339, 1, 0, %p127;
	add.s64 	%rd22655, %rd22655, %rd6339;
	mov.u64 	%rd22653, %rd151;
	mov.u64 	%rd22654, %rd149;
$L__BB0_36:
	ld.const.u64 	%rd6340, [_ZN8collider3gpu9optimized6SECP_PE+24];
	setp.gt.u64 	%p128, %rd22655, %rd6340;
	@%p128 bra 	$L__BB0_38;
	ld.const.u64 	%rd6341, [_ZN8collider3gpu9optimized6SECP_PE+24];
	setp.ne.s64 	%p129, %rd22655, %rd6341;
	ld.const.u64 	%rd6342, [_ZN8collider3gpu9optimized6SECP_PE+16];
	setp.ne.s64 	%p130, %rd22656, %rd6342;
	or.pred  	%p131, %p129, %p130;
	ld.const.u64 	%rd6344, [_ZN8collider3gpu9optimized6SECP_PE+8];
	setp.ne.s64 	%p132, %rd22653, %rd6344;
	or.pred  	%p133, %p131, %p132;
	ld.const.u64 	%rd6346, [_ZN8collider3gpu9optimized6SECP_PE];
	setp.lt.u64 	%p134, %rd22654, %rd6346;
	or.pred  	%p135, %p133, %p134;
	@%p135 bra 	$L__BB0_39;
$L__BB0_38:
	ld.const.u64 	%rd6350, [_ZN8collider3gpu9optimized6SECP_PE];
	// begin inline asm
	sub.cc.u64 %rd22654, %rd22654, %rd6350;
	// end inline asm
	sub.s64 	%rd6352, %rd22653, %rd5843;
	ld.const.u64 	%rd6353, [_ZN8collider3gpu9optimized6SECP_PE+8];
	// begin inline asm
	sub.cc.u64 %rd22653, %rd6352, %rd6353;
	// end inline asm
	sub.s64 	%rd6355, %rd22656, %rd5843;
	ld.const.u64 	%rd6356, [_ZN8collider3gpu9optimized6SECP_PE+16];
	// begin inline asm
	sub.cc.u64 %rd22656, %rd6355, %rd6356;
	// end inline asm
	ld.const.u64 	%rd6357, [_ZN8collider3gpu9optimized6SECP_PE+24];
	add.s64 	%rd6358, %rd5843, %rd6357;
	sub.s64 	%rd22655, %rd22655, %rd6358;
$L__BB0_39:
	// begin inline asm
	add.cc.u64 %rd22662, %rd22654, %rd22654;
	// end inline asm
	// begin inline asm
	addc.u64 %rd6362, 0, 0;
	// end inline asm
	// begin inline asm
	add.cc.u64 %rd22661, %rd22653, %rd6362;
	// end inline asm
	// begin inline asm
	addc.cc.u64 %rd22661, %rd22661, %rd22653;
	// end inline asm
	// begin inline asm
	add.cc.u64 %rd22660, %rd22656, %rd6362;
	// end inline asm
	// begin inline asm
	addc.cc.u64 %rd22660, %rd22660, %rd22656;
	// end inline asm
	// begin inline asm
	add.cc.u64 %rd22659, %rd22655, %rd6362;
	// end inline asm
	// begin inline asm
	addc.cc.u64 %rd22659, %rd22659, %rd22655;
	// end inline asm
	setp.ne.s64 	%p136, %rd6362, 0;
	@%p136 bra 	$L__BB0_41;
	and.b64  	%rd6381, %rd22659, %rd22660;
	and.b64  	%rd6382, %rd6381, %rd22661;
	setp.ne.s64 	%p137, %rd6382, -1;
	setp.lt.u64 	%p138, %rd22662, -4294968273;
	or.pred  	%p139, %p137, %p138;
	@%p139 bra 	$L__BB0_42;
$L__BB0_41:
	ld.const.u64 	%rd6385, [_ZN8collider3gpu9optimized6SECP_PE];
	// begin inline asm
	sub.cc.u64 %rd22662, %rd22662, %rd6385;
	// end inline asm
	// begin inline asm
	sub.cc.u64 %rd22661, %rd22661, %rd5843;
	// end inline asm
	ld.const.u64 	%rd6390, [_ZN8collider3gpu9optimized6SECP_PE+8];
	// begin inline asm
	subc.cc.u64 %rd22661, %rd22661, %rd6390;
	// end inline asm
	// begin inline asm
	sub.cc.u64 %rd22660, %rd22660, %rd5843;
	// end inline asm
	ld.const.u64 	%rd6396, [_ZN8collider3gpu9optimized6SECP_PE+16];
	// begin inline asm
	subc.cc.u64 %rd22660, %rd22660, %rd6396;
	// end inline asm
	ld.const.u64 	%rd6398, [_ZN8collider3gpu9optimized6SECP_PE+24];
	add.s64 	%rd6399, %rd5843, %rd6398;
	sub.s64 	%rd22659, %rd22659, %rd6399;
$L__BB0_42:
	// begin inline asm
	add.cc.u64 %rd22666, %rd22662, %rd22662;
	// end inline asm
	// begin inline asm
	add.cc.u64 %rd22665, %rd22661, %rd6362;
	// end inline asm
	// begin inline asm
	addc.cc.u64 %rd22665, %rd22665, %rd22661;
	// end inline asm
	// begin inline asm
	add.cc.u64 %rd22664, %rd22660, %rd6362;
	// end inline asm
	// begin inline asm
	addc.cc.u64 %rd22664, %rd22664, %rd22660;
	// end inline asm
	// begin inline asm
	add.cc.u64 %rd22663, %rd22659, %rd6362;
	// end inline asm
	// begin inline asm
	addc.cc.u64 %rd22663, %rd22663, %rd22659;
	// end inline asm
	@%p136 bra 	$L__BB0_44;
	and.b64  	%rd6421, %rd22663, %rd22664;
	and.b64  	%rd6422, %rd6421, %rd22665;
	setp.ne.s64 	%p141, %rd6422, -1;
	setp.lt.u64 	%p142, %rd22666, -4294968273;
	or.pred  	%p143, %p141, %p142;
	@%p143 bra 	$L__BB0_45;
$L__BB0_44:
	ld.const.u64 	%rd6425, [_ZN8collider3gpu9optimized6SECP_PE];
	// begin inline asm
	sub.cc.u64 %rd22666, %rd22666, %rd6425;
	// end inline asm
	// begin inline asm
	sub.cc.u64 %rd22665, %rd22665, %rd5843;
	// end inline asm
	ld.const.u64 	%rd6430, [_ZN8collider3gpu9optimized6SECP_PE+8];
	// begin inline asm
	subc.cc.u64 %rd22665, %rd22665, %rd6430;
	// end inline asm
	// begin inline asm
	sub.cc.u64 %rd22664, %rd22664, %rd5843;
	// end inline asm
	ld.const.u64 	%rd6436, [_ZN8collider3gpu9optimized6SECP_PE+16];
	// begin inline asm
	subc.cc.u64 %rd22664, %rd22664, %rd6436;
	// end inline asm
	ld.const.u64 	%rd6438, [_ZN8collider3gpu9optimized6SECP_PE+24];
	add.s64 	%rd6439, %rd5843, %rd6438;
	sub.s64 	%rd22663, %rd22663, %rd6439;
$L__BB0_45:
	mul.hi.u64 	%rd6440, %rd63, %rd63;
	mul.lo.s64 	%rd6441, %rd62, %rd62;
	mul.hi.u64 	%rd22675, %rd62, %rd62;
	mul.lo.s64 	%rd22674, %rd61, %rd61;
	mul.hi.u64 	%rd22673, %rd61, %rd61;
	mul.lo.s64 	%rd22672, %rd60, %rd60;
	mul.hi.u64 	%rd22671, %rd60, %rd60;
	mul.lo.s64 	%rd6442, %rd62, %rd63;
	mul.hi.u64 	%rd6443, %rd63, %rd62;
	mov.b64 	{%r110, %r111}, %rd6443;
	mov.b64 	{%r112, %r113}, %rd6442;
	shf.l.wrap.b32 	%r114, %r113, %r110, 1;
	shf.l.wrap.b32 	%r115, %r110, %r111, 1;
	mov.b64 	%rd6444, {%r114, %r115};
	shl.b64 	%rd6445, %rd6442, 1;
	add.s64 	%rd196, %rd6445, %rd6440;
	setp.lt.u64 	%p144, %rd196, %rd6445;
	selp.u64 	%rd6446, 1, 0, %p144;
	add.s64 	%rd6447, %rd6441, %rd6444;
	add.s64 	%rd197, %rd6447, %rd6446;
	setp.ge.u64 	%p145, %rd197, %rd6441;
	@%p145 bra 	$L__BB0_50;
	mul.hi.u64 	%rd6448, %rd62, %rd62;
	add.s64 	%rd22675, %rd6448, 1;
	setp.ne.s64 	%p146, %rd22675, 0;
	@%p146 bra 	$L__BB0_50;
	mad.lo.s64 	%rd22674, %rd61, %rd61, 1;
	mov.b64 	%rd22675, 0;
	mov.pred 	%p147, -1;
	@%p147 bra 	$L__BB0_50;
	mul.hi.u64 	%rd6451, %rd61, %rd61;
	add.s64 	%rd22673, %rd6451, 1;
	setp.ne.s64 	%p148, %rd22673, 0;
	mov.b64 	%rd22674, 0;
	mov.u64 	%rd22675, %rd22674;
	@%p148 bra 	$L__BB0_50;
	mad.lo.s64 	%rd22672, %rd60, %rd60, 1;
	mov.b64 	%rd22673, 0;
	mov.u64 	%rd22674, %rd22673;
	mov.u64 	%rd22675, %rd22673;
$L__BB0_50:
	mul.lo.s64 	%rd6453, %rd61, %rd63;
	mul.hi.u64 	%rd6454, %rd63, %rd61;
	mov.b64 	{%r116, %r117}, %rd6454;
	mov.b64 	{%r118, %r119}, %rd6453;
	shf.l.wrap.b32 	%r120, %r119, %r116, 1;
	shf.l.wrap.b32 	%r121, %r116, %r117, 1;
	mov.b64 	%rd6455, {%r120, %r121};
	shl.b64 	%rd6456, %rd6453, 1;
	add.s64 	%rd226, %rd6456, %rd197;
	setp.lt.u64 	%p149, %rd226, %rd6456;
	selp.u64 	%rd6457, 1, 0, %p149;
	add.s64 	%rd6458, %rd22675, %rd6455;
	add.s64 	%rd227, %rd6458, %rd6457;
	setp.ge.u64 	%p150, %rd227, %rd22675;
	@%p150 bra 	$L__BB0_54;
	add.s64 	%rd22674, %rd22674, 1;
	setp.ne.s64 	%p151, %rd22674, 0;
	@%p151 bra 	$L__BB0_54;
	add.s64 	%rd22673, %rd22673, 1;
	setp.ne.s64 	%p152, %rd22673, 0;
	mov.b64 	%rd22674, 0;
	@%p152 bra 	$L__BB0_54;
	add.s64 	%rd22672, %rd22672, 1;
	setp.eq.s64 	%p153, %rd22672, 0;
	selp.u64 	%rd6461, 1, 0, %p153;
	add.s64 	%rd22671, %rd22671, %rd6461;
	mov.b64 	%rd22673, 0;
	mov.u64 	%rd22674, %rd22673;
$L__BB0_54:
	mul.lo.s64 	%rd6462, %rd60, %rd63;
	mul.hi.u64 	%rd6463, %rd63, %rd60;
	mov.b64 	{%r122, %r123}, %rd6463;
	mov.b64 	{%r124, %r125}, %rd6462;
	shf.l.wrap.b32 	%r126, %r125, %r122, 1;
	shf.l.wrap.b32 	%r127, %r122, %r123, 1;
	mov.b64 	%rd6464, {%r126, %r127};
	shl.b64 	%rd6465, %rd6462, 1;
	add.s64 	%rd216, %rd6465, %rd227;
	setp.lt.u64 	%p154, %rd216, %rd6465;
	selp.u64 	%rd6466, 1, 0, %p154;
	add.s64 	%rd6467, %rd22674, %rd6464;
	add.s64 	%rd217, %rd6467, %rd6466;
	setp.ge.u64 	%p155, %rd217, %rd22674;
	@%p155 bra 	$L__BB0_57;
	add.s64 	%rd22673, %rd22673, 1;
	setp.ne.s64 	%p156, %rd22673, 0;
	@%p156 bra 	$L__BB0_57;
	add.s64 	%rd22672, %rd22672, 1;
	setp.eq.s64 	%p157, %rd22672, 0;
	selp.u64 	%rd6469, 1, 0, %p157;
	add.s64 	%rd22671, %rd22671, %rd6469;
	mov.b64 	%rd22673, 0;
$L__BB0_57:
	mul.lo.s64 	%rd6470, %rd61, %rd62;
	mul.hi.u64 	%rd6471, %rd62, %rd61;
	mov.b64 	{%r128, %r129}, %rd6471;
	mov.b64 	{%r130, %r131}, %rd6470;
	shf.l.wrap.b32 	%r132, %r131, %r128, 1;
	shf.l.wrap.b32 	%r133, %r128, %r129, 1;
	mov.b64 	%rd6472, {%r132, %r133};
	mad.lo.s64 	%rd6473, %rd60, %rd63, %rd6470;
	shl.b64 	%rd6474, %rd6473, 1;
	add.s64 	%rd235, %rd6474, %rd227;
	setp.lt.u64 	%p158, %rd235, %rd216;
	selp.u64 	%rd6475, 1, 0, %p158;
	add.s64 	%rd6476, %rd217, %rd6472;
	add.s64 	%rd236, %rd6476, %rd6475;
	setp.ge.u64 	%p159, %rd236, %rd217;
	@%p159 bra 	$L__BB0_60;
	add.s64 	%rd22673, %rd22673, 1;
	setp.ne.s64 	%p160, %rd22673, 0;
	@%p160 bra 	$L__BB0_60;
	add.s64 	%rd22672, %rd22672, 1;
	setp.eq.s64 	%p161, %rd22672, 0;
	selp.u64 	%rd6478, 1, 0, %p161;
	add.s64 	%rd22671, %rd22671, %rd6478;
	mov.b64 	%rd22673, 0;
$L__BB0_60:
	mul.lo.s64 	%rd6479, %rd60, %rd62;
	mul.hi.u64 	%rd6480, %rd62, %rd60;
	mov.b64 	{%r134, %r135}, %rd6480;
	mov.b64 	{%r136, %r137}, %rd6479;
	shf.l.wrap.b32 	%r138, %r137, %r134, 1;
	shf.l.wrap.b32 	%r139, %r134, %r135, 1;
	mov.b64 	%rd6481, {%r138, %r139};
	shl.b64 	%rd6482, %rd6479, 1;
	add.s64 	%rd243, %rd6482, %rd236;
	setp.lt.u64 	%p162, %rd243, %rd6482;
	selp.u64 	%rd6483, 1, 0, %p162;
	add.s64 	%rd6484, %rd22673, %rd6481;
	add.s64 	%rd244, %rd6484, %rd6483;
	setp.ge.u64 	%p163, %rd244, %rd22673;
	@%p163 bra 	$L__BB0_62;
	add.s64 	%rd22672, %rd22672, 1;
	setp.eq.s64 	%p164, %rd22672, 0;
	selp.u64 	%rd6485, 1, 0, %p164;
	add.s64 	%rd22671, %rd22671, %rd6485;
$L__BB0_62:
	mul.lo.s64 	%rd6486, %rd60, %rd61;
	mul.hi.u64 	%rd6487, %rd61, %rd60;
	mov.b64 	{%r140, %r141}, %rd6487;
	mov.b64 	{%r142, %r143}, %rd6486;
	shf.l.wrap.b32 	%r144, %r143, %r140, 1;
	shf.l.wrap.b32 	%r145, %r140, %r141, 1;
	mov.b64 	%rd6488, {%r144, %r145};
	shl.b64 	%rd6489, %rd6486, 1;
	add.s64 	%rd6490, %rd6489, %rd244;
	setp.lt.u64 	%p165, %rd6490, %rd6489;
	selp.u64 	%rd6491, 1, 0, %p165;
	add.s64 	%rd6492, %rd22672, %rd6488;
	add.s64 	%rd6493, %rd6492, %rd6491;
	setp.lt.u64 	%p166, %rd6493, %rd22672;
	selp.u64 	%rd6494, 1, 0, %p166;
	add.s64 	%rd6495, %rd22671, %rd6494;
	mul.lo.s64 	%rd6496, %rd243, 4294968273;
	mov.b64 	%rd6497, 4294968273;
	mul.hi.u64 	%rd6498, %rd243, %rd6497;
	mad.lo.s64 	%rd22687, %rd63, %rd63, %rd6496;
	setp.lt.u64 	%p167, %rd22687, %rd6496;
	selp.u64 	%rd6499, 1, 0, %p167;
	add.s64 	%rd6500, %rd6498, %rd6499;
	mul.lo.s64 	%rd6501, %rd6490, 4294968273;
	mul.hi.u64 	%rd6502, %rd6490, %rd6497;
	add.s64 	%rd6503, %rd6501, %rd196;
	setp.lt.u64 	%p168, %rd6503, %rd6501;
	selp.u64 	%rd6504, 1, 0, %p168;
	add.s64 	%rd6505, %rd6502, %rd6504;
	add.s64 	%rd22686, %rd6503, %rd6500;
	setp.lt.u64 	%p169, %rd22686, %rd6503;
	selp.u64 	%rd6506, 1, 0, %p169;
	add.s64 	%rd6507, %rd6505, %rd6506;
	mul.lo.s64 	%rd6508, %rd6493, 4294968273;
	mul.hi.u64 	%rd6509, %rd6493, %rd6497;
	add.s64 	%rd6510, %rd6508, %rd226;
	setp.lt.u64 	%p170, %rd6510, %rd6508;
	selp.u64 	%rd6511, 1, 0, %p170;
	add.s64 	%rd6512, %rd6509, %rd6511;
	add.s64 	%rd22689, %rd6510, %rd6507;
	setp.lt.u64 	%p171, %rd22689, %rd6510;
	selp.u64 	%rd6513, 1, 0, %p171;
	add.s64 	%rd6514, %rd6512, %rd6513;
	mul.lo.s64 	%rd6515, %rd6495, 4294968273;
	mul.hi.u64 	%rd6516, %rd6495, %rd6497;
	add.s64 	%rd6517, %rd6515, %rd235;
	setp.lt.u64 	%p172, %rd6517, %rd6515;
	selp.u64 	%rd6518, 1, 0, %p172;
	add.s64 	%rd6519, %rd6516, %rd6518;
	add.s64 	%rd22688, %rd6517, %rd6514;
	setp.lt.u64 	%p173, %rd22688, %rd6517;
	selp.u64 	%rd6520, 1, 0, %p173;
	add.s64 	%rd253, %rd6519, %rd6520;
	setp.eq.s64 	%p174, %rd253, 0;
	@%p174 bra 	$L__BB0_66;
	mov.b64 	%rd6521, 4294968273;
	mul.hi.u64 	%rd6522, %rd253, %rd6521;
	mad.lo.s64 	%rd254, %rd253, 4294968273, %rd22687;
	setp.lt.u64 	%p175, %rd254, %rd22687;
	selp.u64 	%rd6523, 1, 0, %p175;
	add.s64 	%rd255, %rd6522, %rd6523;
	setp.eq.s64 	%p176, %rd255, 0;
	mov.u64 	%rd22687, %rd254;
	@%p176 bra 	$L__BB0_66;
	add.s64 	%rd256, %rd22686, %rd255;
	setp.ge.u64 	%p177, %rd256, %rd22686;
	mov.u64 	%rd22686, %rd256;
	mov.u64 	%rd22687, %rd254;
	@%p177 bra 	$L__BB0_66;
	add.s64 	%rd22689, %rd22689, 1;
	setp.eq.s64 	%p178, %rd22689, 0;
	selp.u64 	%rd6524, 1, 0, %p178;
	add.s64 	%rd22688, %rd22688, %rd6524;
	mov.u64 	%rd22686, %rd256;
	mov.u64 	%rd22687, %rd254;
$L__BB0_66:
	ld.const.u64 	%rd6525, [_ZN8collider3gpu9optimized6SECP_PE+24];
	setp.gt.u64 	%p179, %rd22688, %rd6525;
	@%p179 bra 	$L__BB0_68;
	ld.const.u64 	%rd6526, [_ZN8collider3gpu9optimized6SECP_PE+24];
	setp.ne.s64 	%p180, %rd22688, %rd6526;
	ld.const.u64 	%rd6527, [_ZN8collider3gpu9optimized6SECP_PE+16];
	setp.ne.s64 	%p181, %rd22689, %rd6527;
	or.pred  	%p182, %p180, %p181;
	ld.const.u64 	%rd6529, [_ZN8collider3gpu9optimized6SECP_PE+8];
	setp.ne.s64 	%p183, %rd22686, %rd6529;
	or.pred  	%p184, %p182, %p183;
	ld.const.u64 	%rd6531, [_ZN8collider3gpu9optimized6SECP_PE];
	setp.lt.u64 	%p185, %rd22687, %rd6531;
	or.pred  	%p186, %p184, %p185;
	@%p186 bra 	$L__BB0_69;
$L__BB0_68:
	ld.const.u64 	%rd6535, [_ZN8collider3gpu9optimized6SECP_PE];
	// begin inline asm
	sub.cc.u64 %rd22687, %rd22687, %rd6535;
	// end inline asm
	sub.s64 	%rd6537, %rd22686, %rd5843;
	ld.const.u64 	%rd6538, [_ZN8collider3gpu9optimized6SECP_PE+8];
	// begin inline asm
	sub.cc.u64 %rd22686, %rd6537, %rd6538;
	// end inline asm
	sub.s64 	%rd6540, %rd22689, %rd5843;
	ld.const.u64 	%rd6541, [_ZN8collider3gpu9optimized6SECP_PE+16];
	// begin inline asm
	sub.cc.u64 %rd22689, %rd6540, %rd6541;
	// end inline asm
	ld.const.u64 	%rd6542, [_ZN8collider3gpu9optimized6SECP_PE+24];
	add.s64 	%rd6543, %rd5843, %rd6542;
	sub.s64 	%rd22688, %rd22688, %rd6543;
$L__BB0_69:
	// begin inline asm
	add.cc.u64 %rd22695, %rd22687, %rd22687;
	// end inline asm
	// begin inline asm
	add.cc.u64 %rd22694, %rd22686, %rd6362;
	// end inline asm
	// begin inline asm
	addc.cc.u64 %rd22694, %rd22694, %rd22686;
	// end inline asm
	// begin inline asm
	add.cc.u64 %rd22693, %rd22689, %rd6362;
	// end inline asm
	// begin inline asm
	addc.cc.u64 %rd22693, %rd22693, %rd22689;
	// end inline asm
	// begin inline asm
	add.cc.u64 %rd22692, %rd22688, %rd6362;
	// end inline asm
	// begin inline asm
	addc.cc.u64 %rd22692, %rd22692, %rd22688;
	// end inline asm
	@%p136 bra 	$L__BB0_71;
	and.b64  	%rd6565, %rd22692, %rd22693;
	and.b64  	%rd6566, %rd6565, %rd22694;
	setp.ne.s64 	%p188, %rd6566, -1;
	setp.lt.u64 	%p189, %rd22695, -4294968273;
	or.pred  	%p190, %p188, %p189;
	@%p190 bra 	$L__BB0_72;
$L__BB0_71:
	ld.const.u64 	%rd6569, [_ZN8collider3gpu9optimized6SECP_PE];
	// begin inline asm
	sub.cc.u64 %rd22695, %rd22695, %rd6569;
	// end inline asm
	// begin inline asm
	sub.cc.u64 %rd22694, %rd22694, %rd5843;
	// end inline asm
	ld.const.u64 	%rd6574, [_ZN8collider3gpu9optimized6SECP_PE+8];
	// begin inline asm
	subc.cc.u64 %rd22694, %rd22694, %rd6574;
	// end inline asm
	// begin inline asm
	sub.cc.u64 %rd22693, %rd22693, %rd5843;
	// end inline asm
	ld.const.u64 	%rd6580, [_ZN8collider3gpu9optimized6SECP_PE+16];
	// begin inline asm
	subc.cc.u64 %rd22693, %rd22693, %rd6580;
	// end inline asm
	ld.const.u64 	%rd6582, [_ZN8collider3gpu9optimized6SECP_PE+24];
	add.s64 	%rd6583, %rd5843, %rd6582;
	sub.s64 	%rd22692, %rd22692, %rd6583;
$L__BB0_72:
	// begin inline asm
	add.cc.u64 %rd22699, %rd22695, %rd22687;
	// end inline asm
	// begin inline asm
	add.cc.u64 %rd22698, %rd22694, %rd6362;
	// end inline asm
	// begin inline asm
	addc.cc.u64 %rd22698, %rd22698, %rd22686;
	// end inline asm
	// begin inline asm
	add.cc.u64 %rd22697, %rd22693, %rd6362;
	// end inline asm
	// begin inline asm
	addc.cc.u64 %rd22697, %rd22697, %rd22689;
	// end inline asm
	// begin inline asm
	add.cc.u64 %rd22696, %rd22692, %rd6362;
	// end inline asm
	// begin inline asm
	addc.cc.u64 %rd22696, %rd22696, %rd22688;
	// end inline asm
	@%p136 bra 	$L__BB0_74;
	and.b64  	%rd6605, %rd22696, %rd22697;
	and.b64  	%rd6606, %rd6605, %rd22698;
	setp.ne.s64 	%p192, %rd6606, -1;
	setp.lt.u64 	%p193, %rd22699, -4294968273;
	or.pred  	%p194, %p192, %p193;
	@%p194 bra 	$L__BB0_75;
$L__BB0_74:
	ld.const.u64 	%rd6609, [_ZN8collider3gpu9optimized6SECP_PE];
	// begin inline asm
	sub.cc.u64 %rd22699, %rd22699, %rd6609;
	// end inline asm
	// begin inline asm
	sub.cc.u64 %rd22698, %rd22698, %rd5843;
	// end inline asm
	ld.const.u64 	%rd6614, [_ZN8collider3gpu9optimized6SECP_PE+8];
	// begin inline asm
	subc.cc.u64 %rd22698, %rd22698, %rd6614;
	// end inline asm
	// begin inline asm
	sub.cc.u64 %rd22697, %rd22697, %rd5843;
	// end inline asm
	ld.const.u64 	%rd6620, [_ZN8collider3gpu9optimized6SECP_PE+16];
	// begin inline asm
	subc.cc.u64 %rd22697, %rd22697, %rd6620;
	// end inline asm
	ld.const.u64 	%rd6622, [_ZN8collider3gpu9optimized6SECP_PE+24];
	add.s64 	%rd6623, %rd5843, %rd6622;
	sub.s64 	%rd22696, %rd22696, %rd6623;
$L__BB0_75:
	mul.hi.u64 	%rd6624, %rd22699, %rd22699;
	mul.lo.s64 	%rd6625, %rd22698, %rd22698;
	mul.hi.u64 	%rd22708, %rd22698, %rd22698;
	mul.lo.s64 	%rd22707, %rd22697, %rd22697;
	mul.hi.u64 	%rd22706, %rd22697, %rd22697;
	mul.lo.s64 	%rd22705, %rd22696, %rd22696;
	mul.hi.u64 	%rd22704, %rd22696, %rd22696;
	mul.lo.s64 	%rd6626, %rd22698, %rd22699;
	mul.hi.u64 	%rd6627, %rd22699, %rd22698;
	mov.b64 	{%r146, %r147}, %rd6627;
	mov.b64 	{%r148, %r149}, %rd6626;
	shf.l.wrap.b32 	%r150, %r149, %r146, 1;
	shf.l.wrap.b32 	%r151, %r146, %r147, 1;
	mov.b64 	%rd6628, {%r150, %r151};
	shl.b64 	%rd6629, %rd6626, 1;
	add.s64 	%rd300, %rd6629, %rd6624;
	setp.lt.u64 	%p195, %rd300, %rd6629;
	selp.u64 	%rd6630, 1, 0, %p195;
	add.s64 	%rd6631, %rd6625, %rd6628;
	add.s64 	%rd301, %rd6631, %rd6630;
	setp.ge.u64 	%p196, %rd301, %rd6625;
	@%p196 bra 	$L__BB0_83;
	mul.hi.u64 	%rd6632, %rd22698, %rd22698;
	add.s64 	%rd22708, %rd6632, 1;
	setp.ne.s64 	%p197, %rd22708, 0;
	@%p197 bra 	$L__BB0_83;
	mad.lo.s64 	%rd22707, %rd22697, %rd22697, 1;
	mov.b64 	%rd22708, 0;
	mov.pred 	%p198, -1;
	@%p198 bra 	$L__BB0_83;
	mul.hi.u64 	%rd6635, %rd22697, %rd22697;
	add.s64 	%rd22706, %rd6635, 1;
	setp.ne.s64 	%p199, %rd22706, 0;
	mov.b64 	%rd22707, 0;
	mov.u64 	%rd22708, %rd22707;
	@%p199 bra 	$L__BB0_83;
	mad.lo.s64 	%rd22705, %rd22696, %rd22696, 1;
	mov.b64 	%rd22706, 0;
	mov.u64 	%rd22707, %rd22706;
	mov.u64 	%rd22708, %rd22706;
	bra.uni 	$L__BB0_83;
$L__BB0_80:
	add.s64 	%rd22633, %rd22633, 1;
	setp.ne.s64 	%p56, %rd22633, 0;
	@%p56 bra 	$L__BB0_17;
	add.s64 	%rd22632, %rd22632, 1;
	setp.ne.s64 	%p57, %rd22632, 0;
	mov.b64 	%rd22633, 0;
	@%p57 bra 	$L__BB0_17;
	add.s64 	%rd22631, %rd22631, 1;
	setp.eq.s64 	%p58, %rd22631, 0;
	selp.u64 	%rd6125, 1, 0, %p58;
	add.s64 	%rd22630, %rd22630, %rd6125;
	mov.b64 	%rd22632, 0;
	mov.u64 	%rd22633, %rd22632;
	bra.uni 	$L__BB0_17;
$L__BB0_83:
	mul.lo.s64 	%rd6637, %rd22697, %rd22699;
	mul.hi.u64 	%rd6638, %rd22699, %rd22697;
	mov.b64 	{%r152, %r153}, %rd6638;
	mov.b64 	{%r154, %r155}, %rd6637;
	shf.l.wrap.b32 	%r156, %r155, %r152, 1;
	shf.l.wrap.b32 	%r157, %r152, %r153, 1;
	mov.b64 	%rd6639, {%r156, %r157};
	shl.b64 	%rd6640, %rd6637, 1;
	add.s64 	%rd330, %rd6640, %rd301;
	setp.lt.u64 	%p200, %rd330, %rd6640;
	selp.u64 	%rd6641, 1, 0, %p200;
	add.s64 	%rd6642, %rd22708, %rd6639;
	add.s64 	%rd331, %rd6642, %rd6641;
	setp.ge.u64 	%p201, %rd331, %rd22708;
	@%p201 bra 	$L__BB0_84;
	bra.uni 	$L__BB0_168;
$L__BB0_84:
	mul.lo.s64 	%rd6646, %rd22696, %rd22699;
	mul.hi.u64 	%rd6647, %rd22699, %rd22696;
	mov.b64 	{%r158, %r159}, %rd6647;
	mov.b64 	{%r160, %r161}, %rd6646;
	shf.l.wrap.b32 	%r162, %r161, %r158, 1;
	shf.l.wrap.b32 	%r163, %r158, %r159, 1;
	mov.b64 	%rd6648, {%r162, %r163};
	shl.b64 	%rd6649, %rd6646, 1;
	add.s64 	%rd320, %rd6649, %rd331;
	setp.lt.u64 	%p205, %rd320, %rd6649;
	selp.u64 	%rd6650, 1, 0, %p205;
	add.s64 	%rd6651, %rd22707, %rd6648;
	add.s64 	%rd321, %rd6651, %rd6650;
	setp.ge.u64 	%p206, %rd321, %rd22707;
	@%p206 bra 	$L__BB0_87;
	add.s64 	%rd22706, %rd22706, 1;
	setp.ne.s64 	%p207, %rd22706, 0;
	@%p207 bra 	$L__BB0_87;
	add.s64 	%rd22705, %rd22705, 1;
	setp.eq.s64 	%p208, %rd22705, 0;
	selp.u64 	%rd6653, 1, 0, %p208;
	add.s64 	%rd22704, %rd22704, %rd6653;
	mov.b64 	%rd22706, 0;
$L__BB0_87:
	mul.lo.s64 	%rd6654, %rd22697, %rd22698;
	mul.hi.u64 	%rd6655, %rd22698, %rd22697;
	mov.b64 	{%r164, %r165}, %rd6655;
	mov.b64 	{%r166, %r167}, %rd6654;
	shf.l.wrap.b32 	%r168, %r167, %r164, 1;
	shf.l.wrap.b32 	%r169, %r164, %r165, 1;
	mov.b64 	%rd6656, {%r168, %r169};
	mad.lo.s64 	%rd6657, %rd22696, %rd22699, %rd6654;
	shl.b64 	%rd6658, %rd6657, 1;
	add.s64 	%rd339, %rd6658, %rd331;
	setp.lt.u64 	%p209, %rd339, %rd320;
	selp.u64 	%rd6659, 1, 0, %p209;
	add.s64 	%rd6660, %rd321, %rd6656;
	add.s64 	%rd340, %rd6660, %rd6659;
	setp.ge.u64 	%p210, %rd340, %rd321;
	@%p210 bra 	$L__BB0_90;
	add.s64 	%rd22706, %rd22706, 1;
	setp.ne.s64 	%p211, %rd22706, 0;
	@%p211 bra 	$L__BB0_90;
	add.s64 	%rd22705, %rd22705, 1;
	setp.eq.s64 	%p212, %rd22705, 0;
	selp.u64 	%rd6662, 1, 0, %p212;
	add.s64 	%rd22704, %rd22704, %rd6662;
	mov.b64 	%rd22706, 0;
$L__BB0_90:
	mul.lo.s64 	%rd6663, %rd22696, %rd22698;
	mul.hi.u64 	%rd6664, %rd22698, %rd22696;
	mov.b64 	{%r170, %r171}, %rd6664;
	mov.b64 	{%r172, %r173}, %rd6663;
	shf.l.wrap.b32 	%r174, %r173, %r170, 1;
	shf.l.wrap.b32 	%r175, %r170, %r171, 1;
	mov.b64 	%rd6665, {%r174, %r175};
	shl.b64 	%rd6666, %rd6663, 1;
	add.s64 	%rd347, %rd6666, %rd340;
	setp.lt.u64 	%p213, %rd347, %rd6666;
	selp.u64 	%rd6667, 1, 0, %p213;
	add.s64 	%rd6668, %rd22706, %rd6665;
	add.s64 	%rd348, %rd6668, %rd6667;
	setp.ge.u64 	%p214, %rd348, %rd22706;
	@%p214 bra 	$L__BB0_92;
	add.s64 	%rd22705, %rd22705, 1;
	setp.eq.s64 	%p215, %rd22705, 0;
	selp.u64 	%rd6669, 1, 0, %p215;
	add.s64 	%rd22704, %rd22704, %rd6669;
$L__BB0_92:
	mul.lo.s64 	%rd6670, %rd22696, %rd22697;
	mul.hi.u64 	%rd6671, %rd22697, %rd22696;
	mov.b64 	{%r176, %r177}, %rd6671;
	mov.b64 	{%r178, %r179}, %rd6670;
	shf.l.wrap.b32 	%r180, %r179, %r176, 1;
	shf.l.wrap.b32 	%r181, %r176, %r177, 1;
	mov.b64 	%rd6672, {%r180, %r181};
	shl.b64 	%rd6673, %rd6670, 1;
	add.s64 	%rd6674, %rd6673, %rd348;
	setp.lt.u64 	%p216, %rd6674, %rd6673;
	selp.u64 	%rd6675, 1, 0, %p216;
	add.s64 	%rd6676, %rd22705, %rd6672;
	add.s64 	%rd6677, %rd6676, %rd6675;
	setp.lt.u64 	%p217, %rd6677, %rd22705;
	selp.u64 	%rd6678, 1, 0, %p217;
	add.s64 	%rd6679, %rd22704, %rd6678;
	mul.lo.s64 	%rd6680, %rd347, 4294968273;
	mov.b64 	%rd6681, 4294968273;
	mul.hi.u64 	%rd6682, %rd347, %rd6681;
	mad.lo.s64 	%rd22720, %rd22699, %rd22699, %rd6680;
	setp.lt.u64 	%p218, %rd22720, %rd6680;
	selp.u64 	%rd6683, 1, 0, %p218;
	add.s64 	%rd6684, %rd6682, %rd6683;
	mul.lo.s64 	%rd6685, %rd6674, 4294968273;
	mul.hi.u64 	%rd6686, %rd6674, %rd6681;
	add.s64 	%rd6687, %rd6685, %rd300;
	setp.lt.u64 	%p219, %rd6687, %rd6685;
	selp.u64 	%rd6688, 1, 0, %p219;
	add.s64 	%rd6689, %rd6686, %rd6688;
	add.s64 	%rd22719, %rd6687, %rd6684;
	setp.lt.u64 	%p220, %rd22719, %rd6687;
	selp.u64 	%rd6690, 1, 0, %p220;
	add.s64 	%rd6691, %rd6689, %rd6690;
	mul.lo.s64 	%rd6692, %rd6677, 4294968273;
	mul.hi.u64 	%rd6693, %rd6677, %rd6681;
	add.s64 	%rd6694, %rd6692, %rd330;
	setp.lt.u64 	%p221, %rd6694, %rd6692;
	selp.u64 	%rd6695, 1, 0, %p221;
	add.s64 	%rd6696, %rd6693, %rd6695;
	add.s64 	%rd22722, %rd6694, %rd6691;
	setp.lt.u64 	%p222, %rd22722, %rd6694;
	selp.u64 	%rd6697, 1, 0, %p222;
	add.s64 	%rd6698, %rd6696, %rd6697;
	mul.lo.s64 	%rd6699, %rd6679, 4294968273;
	mul.hi.u64 	%rd6700, %rd6679, %rd6681;
	add.s64 	%rd6701, %rd6699, %rd339;
	setp.lt.u64 	%p223, %rd6701, %rd6699;
	selp.u64 	%rd6702, 1, 0, %p223;
	add.s64 	%rd6703, %rd6700, %rd6702;
	add.s64 	%rd22721, %rd6701, %rd6698;
	setp.lt.u64 	%p224, %rd22721, %rd6701;
	selp.u64 	%rd6704, 1, 0, %p224;
	add.s64 	%rd357, %rd6703, %rd6704;
	setp.eq.s64 	%p225, %rd357, 0;
	@%p225 bra 	$L__BB0_96;
	mov.b64 	%rd6705, 4294968273;
	mul.hi.u64 	%rd6706, %rd357, %rd6705;
	mad.lo.s64 	%rd358, %rd357, 4294968273, %rd22720;
	setp.lt.u64 	%p226, %rd358, %rd22720;
	selp.u64 	%rd6707, 1, 0, %p226;
	add.s64 	%rd359, %rd6706, %rd6707;
	setp.eq.s64 	%p227, %rd359, 0;
	mov.u64 	%rd22720, %rd358;
	@%p227 bra 	$L__BB0_96;
	add.s64 	%rd360, %rd22719, %rd359;
	setp.ge.u64 	%p228, %rd360, %rd22719;
	mov.u64 	%rd22719, %rd360;
	mov.u64 	%rd22720, %rd358;
	@%p228 bra 	$L__BB0_96;
	add.s64 	%rd22722, %rd22722, 1;
	setp.eq.s64 	%p229, %rd22722, 0;
	selp.u64 	%rd6708, 1, 0, %p229;
	add.s64 	%rd22721, %rd22721, %rd6708;
	mov.u64 	%rd22719, %rd360;
	mov.u64 	%rd22720, %rd358;
$L__BB0_96:
	ld.const.u64 	%rd6709, [_ZN8collider3gpu9optimized6SECP_PE+24];
	setp.gt.u64 	%p230, %rd22721, %rd6709;
	@%p230 bra 	$L__BB0_98;
	ld.const.u64 	%rd6710, [_ZN8collider3gpu9optimized6SECP_PE+24];
	setp.ne.s64 	%p231, %rd22721, %rd6710;
	ld.const.u64 	%rd6711, [_ZN8collider3gpu9optimized6SECP_PE+16];
	setp.ne.s64 	%p232, %rd22722, %rd6711;
	or.pred  	%p233, %p231, %p232;
	ld.const.u64 	%rd6713, [_ZN8collider3gpu9optimized6SECP_PE+8];
	setp.ne.s64 	%p234, %rd22719, %rd6713;
	or.pred  	%p235, %p233, %p234;
	ld.const.u64 	%rd6715, [_ZN8collider3gpu9optimized6SECP_PE];
	setp.lt.u64 	%p236, %rd22720, %rd6715;
	or.pred  	%p237, %p235, %p236;
	@%p237 bra 	$L__BB0_99;
$L__BB0_98:
	ld.const.u64 	%rd6719, [_ZN8collider3gpu9optimized6SECP_PE];
	// begin inline asm
	sub.cc.u64 %rd22720, %rd22720, %rd6719;
	// end inline asm
	sub.s64 	%rd6721, %rd22719, %rd5843;
	ld.const.u64 	%rd6722, [_ZN8collider3gpu9optimized6SECP_PE+8];
	// begin inline asm
	sub.cc.u64 %rd22719, %rd6721, %rd6722;
	// end inline asm
	sub.s64 	%rd6724, %rd22722, %rd5843;
	ld.const.u64 	%rd6725, [_ZN8collider3gpu9optimized6SECP_PE+16];
	// begin inline asm
	sub.cc.u64 %rd22722, %rd6724, %rd6725;
	// end inline asm
	ld.const.u64 	%rd6726, [_ZN8collider3gpu9optimized6SECP_PE+24];
	add.s64 	%rd6727, %rd5843, %rd6726;
	sub.s64 	%rd22721, %rd22721, %rd6727;
$L__BB0_99:
	setp.eq.s64 	%p238, %rd5843, 0;
	// begin inline asm
	sub.cc.u64 %rd22728, %rd22720, %rd22666;
	// end inline asm
	// begin inline asm
	sub.cc.u64 %rd22727, %rd22719, %rd5843;
	// end inline asm
	// begin inline asm
	subc.cc.u64 %rd22727, %rd22727, %rd22665;
	// end inline asm
	// begin inline asm
	sub.cc.u64 %rd22726, %rd22722, %rd5843;
	// end inline asm
	// begin inline asm
	subc.cc.u64 %rd22726, %rd22726, %rd22664;
	// end inline asm
	// begin inline asm
	sub.cc.u64 %rd22725, %rd22721, %rd5843;
	// end inline asm
	// begin inline asm
	subc.cc.u64 %rd22725, %rd22725, %rd22663;
	// end inline asm
	@%p238 bra 	$L__BB0_101;
	ld.const.u64 	%rd6751, [_ZN8collider3gpu9optimized6SECP_PE];
	// begin inline asm
	add.cc.u64 %rd22728, %rd22728, %rd6751;
	// end inline asm
	// begin inline asm
	add.cc.u64 %rd22727, %rd22727, %rd6362;
	// end inline asm
	ld.const.u64 	%rd6756, [_ZN8collider3gpu9optimized6SECP_PE+8];
	// begin inline asm
	addc.cc.u64 %rd22727, %rd22727, %rd6756;
	// end inline asm
	// begin inline asm
	add.cc.u64 %rd22726, %rd22726, %rd6362;
	// end inline asm
	ld.const.u64 	%rd6762, [_ZN8collider3gpu9optimized6SECP_PE+16];
	// begin inline asm
	addc.cc.u64 %rd22726, %rd22726, %rd6762;
	// end inline asm
	add.s64 	%rd6764, %rd22725, %rd6362;
	ld.const.u64 	%rd6765, [_ZN8collider3gpu9optimized6SECP_PE+24];
	add.s64 	%rd22725, %rd6764, %rd6765;
$L__BB0_101:
	// begin inline asm
	sub.cc.u64 %rd23539, %rd22728, %rd22666;
	// end inline asm
	// begin inline asm
	sub.cc.u64 %rd23538, %rd22727, %rd5843;
	// end inline asm
	// begin inline asm
	subc.cc.u64 %rd23538, %rd23538, %rd22665;
	// end inline asm
	// begin inline asm
	sub.cc.u64 %rd23537, %rd22726, %rd5843;
	// end inline asm
	// begin inline asm
	subc.cc.u64 %rd23537, %rd23537, %rd22664;
	// end inline asm
	// begin inline asm
	sub.cc.u64 %rd23536, %rd22725, %rd5843;
	// end inline asm
	// begin inline asm
	subc.cc.u64 %rd23536, %rd23536, %rd22663;
	// end inline asm
	@%p238 bra 	$L__BB0_103;
	ld.const.u64 	%rd6789, [_ZN8collider3gpu9optimized6SECP_PE];
	// begin inline asm
	add.cc.u64 %rd23539, %rd23539, %rd6789;
	// end inline asm
	// begin inline asm
	add.cc.u64 %rd23538, %rd23538, %rd6362;
	// end inline asm
	ld.const.u64 	%rd6794, [_ZN8collider3gpu9optimized6SECP_PE+8];
	// begin inline asm
	addc.cc.u64 %rd23538, %rd23538, %rd6794;
	// end inline asm
	// begin inline asm
	add.cc.u64 %rd23537, %rd23537, %rd6362;
	// end inline asm
	ld.const.u64 	%rd6800, [_ZN8collider3gpu9optimized6SECP_PE+16];
	// begin inline asm
	addc.cc.u64 %rd23537, %rd23537, %rd6800;
	// end inline asm
	add.s64 	%rd6802, %rd23536, %rd6362;
	ld.const.u64 	%rd6803, [_ZN8collider3gpu9optimized6SECP_PE+24];
	add.s64 	%rd23536, %rd6802, %rd6803;
$L__BB0_103:
	// begin inline asm
	sub.cc.u64 %rd22736, %rd22666, %rd23539;
	// end inline asm
	// begin inline asm
	sub.cc.u64 %rd22735, %rd22665, %rd5843;
	// end inline asm
	// begin inline asm
	subc.cc.u64 %rd22735, %rd22735, %rd23538;
	// end inline asm
	// begin inline asm
	sub.cc.u64 %rd22734, %rd22664, %rd5843;
	// end inline asm
	// begin inline asm
	subc.cc.u64 %rd22734, %rd22734, %rd23537;
	// end inline asm
	// begin inline asm
	sub.cc.u64 %rd22733, %rd22663, %rd5843;
	// end inline asm
	// begin inline asm
	subc.cc.u64 %rd22733, %rd22733, %rd23536;
	// end inline asm
	@%p238 bra 	$L__BB0_105;
	ld.const.u64 	%rd6827, [_ZN8collider3gpu9optimized6SECP_PE];
	// begin inline asm
	add.cc.u64 %rd22736, %rd22736, %rd6827;
	// end inline asm
	// begin inline asm
	add.cc.u64 %rd22735, %rd22735, %rd6362;
	// end inline asm
	ld.const.u64 	%rd6832, [_ZN8collider3gpu9optimized6SECP_PE+8];
	// begin inline asm
	addc.cc.u64 %rd22735, %rd22735, %rd6832;
	// end inline asm
	// begin inline asm
	add.cc.u64 %rd22734, %rd22734, %rd6362;
	// end inline asm
	ld.const.u64 	%rd6838, [_ZN8collider3gpu9optimized6SECP_PE+16];
	// begin inline asm
	addc.cc.u64 %rd22734, %rd22734, %rd6838;
	// end inline asm
	add.s64 	%rd6840, %rd22733, %rd6362;
	ld.const.u64 	%rd6841, [_ZN8collider3gpu9optimized6SECP_PE+24];
	add.s64 	%rd22733, %rd6840, %rd6841;
$L__BB0_105:
	mul.hi.u64 	%rd6842, %rd22699, %rd22736;
	mul.lo.s64 	%rd6843, %rd22735, %rd22699;
	mul.hi.u64 	%rd6844, %rd22699, %rd22735;
	add.s64 	%rd6845, %rd6843, %rd6842;
	setp.lt.u64 	%p241, %rd6845, %rd6843;
	selp.u64 	%rd6846, 1, 0, %p241;
	add.s64 	%rd6847, %rd6844, %rd6846;
	mul.lo.s64 	%rd6848, %rd22734, %rd22699;
	mul.hi.u64 	%rd6849, %rd22699, %rd22734;
	add.s64 	%rd6850, %rd6848, %rd6847;
	setp.lt.u64 	%p242, %rd6850, %rd6848;
	selp.u64 	%rd6851, 1, 0, %p242;
	add.s64 	%rd6852, %rd6849, %rd6851;
	mul.lo.s64 	%rd6853, %rd22733, %rd22699;
	mul.hi.u64 	%rd6854, %rd22699, %rd22733;
	add.s64 	%rd6855, %rd6853, %rd6852;
	setp.lt.u64 	%p243, %rd6855, %rd6853;
	selp.u64 	%rd6856, 1, 0, %p243;
	add.s64 	%rd6857, %rd6854, %rd6856;
	mul.lo.s64 	%rd6858, %rd22736, %rd22698;
	mul.hi.u64 	%rd6859, %rd22698, %rd22736;
	add.s64 	%rd6860, %rd6858, %rd6845;
	setp.lt.u64 	%p244, %rd6860, %rd6858;
	selp.u64 	%rd6861, 1, 0, %p244;
	add.s64 	%rd6862, %rd6859, %rd6861;
	mul.lo.s64 	%rd6863, %rd22735, %rd22698;
	mul.hi.u64 	%rd6864, %rd22698, %rd22735;
	add.s64 	%rd6865, %rd6863, %rd6850;
	setp.lt.u64 	%p245, %rd6865, %rd6863;
	selp.u64 	%rd6866, 1, 0, %p245;
	add.s64 	%rd6867, %rd6864, %rd6866;
	add.s64 	%rd6868, %rd6865, %rd6862;
	setp.lt.u64 	%p246, %rd6868, %rd6865;
	selp.u64 	%rd6869, 1, 0, %p246;
	add.s64 	%rd6870, %rd6867, %rd6869;
	mul.lo.s64 	%rd6871, %rd22734, %rd22698;
	mul.hi.u64 	%rd6872, %rd22698, %rd22734;
	add.s64 	%rd6873, %rd6871, %rd6855;
	setp.lt.u64 	%p247, %rd6873, %rd6871;
	selp.u64 	%rd6874, 1, 0, %p247;
	add.s64 	%rd6875, %rd6872, %rd6874;
	add.s64 	%rd6876, %rd6873, %rd6870;
	setp.lt.u64 	%p248, %rd6876, %rd6873;
	selp.u64 	%rd6877, 1, 0, %p248;
	add.s64 	%rd6878, %rd6875, %rd6877;
	mul.lo.s64 	%rd6879, %rd22733, %rd22698;
	mul.hi.u64 	%rd6880, %rd22698, %rd22733;
	add.s64 	%rd6881, %rd6879, %rd6857;
	setp.lt.u64 	%p249, %rd6881, %rd6879;
	selp.u64 	%rd6882, 1, 0, %p249;
	add.s64 	%rd6883, %rd6880, %rd6882;
	add.s64 	%rd6884, %rd6881, %rd6878;
	setp.lt.u64 	%p250, %rd6884, %rd6881;
	selp.u64 	%rd6885, 1, 0, %p250;
	add.s64 	%rd6886, %rd6883, %rd6885;
	mul.lo.s64 	%rd6887, %rd22736, %rd22697;
	mul.hi.u64 	%rd6888, %rd22697, %rd22736;
	add.s64 	%rd6889, %rd6887, %rd6868;
	setp.lt.u64 	%p251, %rd6889, %rd6887;
	selp.u64 	%rd6890, 1, 0, %p251;
	add.s64 	%rd6891, %rd6888, %rd6890;
	mul.lo.s64 	%rd6892, %rd22735, %rd22697;
	mul.hi.u64 	%rd6893, %rd22697, %rd22735;
	add.s64 	%rd6894, %rd6892, %rd6876;
	setp.lt.u64 	%p252, %rd6894, %rd6892;
	selp.u64 	%rd6895, 1, 0, %p252;
	add.s64 	%rd6896, %rd6893, %rd6895;
	add.s64 	%rd6897, %rd6894, %rd6891;
	setp.lt.u64 	%p253, %rd6897, %rd6894;
	selp.u64 	%rd6898, 1, 0, %p253;
	add.s64 	%rd6899, %rd6896, %rd6898;
	mul.lo.s64 	%rd6900, %rd22734, %rd22697;
	mul.hi.u64 	%rd6901, %rd22697, %rd22734;
	add.s64 	%rd6902, %rd6900, %rd6884;
	setp.lt.u64 	%p254, %rd6902, %rd6900;
	selp.u64 	%rd6903, 1, 0, %p254;
	add.s64 	%rd6904, %rd6901, %rd6903;
	add.s64 	%rd6905, %rd6902, %rd6899;
	setp.lt.u64 	%p255, %rd6905, %rd6902;
	selp.u64 	%rd6906, 1, 0, %p255;
	add.s64 	%rd6907, %rd6904, %rd6906;
	mul.lo.s64 	%rd6908, %rd22733, %rd22697;
	mul.hi.u64 	%rd6909, %rd22697, %rd22733;
	add.s64 	%rd6910, %rd6908, %rd6886;
	setp.lt.u64 	%p256, %rd6910, %rd6908;
	selp.u64 	%rd6911, 1, 0, %p256;
	add.s64 	%rd6912, %rd6909, %rd6911;
	add.s64 	%rd6913, %rd6910, %rd6907;
	setp.lt.u64 	%p257, %rd6913, %rd6910;
	selp.u64 	%rd6914, 1, 0, %p257;
	add.s64 	%rd6915, %rd6912, %rd6914;
	mul.lo.s64 	%rd6916, %rd22736, %rd22696;
	mul.hi.u64 	%rd6917, %rd22696, %rd22736;
	add.s64 	%rd6918, %rd6916, %rd6897;
	setp.lt.u64 	%p258, %rd6918, %rd6916;
	selp.u64 	%rd6919, 1, 0, %p258;
	add.s64 	%rd6920, %rd6917, %rd6919;
	mul.lo.s64 	%rd6921, %rd22735, %rd22696;
	mul.hi.u64 	%rd6922, %rd22696, %rd22735;
	add.s64 	%rd6923, %rd6921, %rd6905;
	setp.lt.u64 	%p259, %rd6923, %rd6921;
	selp.u64 	%rd6924, 1, 0, %p259;
	add.s64 	%rd6925, %rd6922, %rd6924;
	add.s64 	%rd6926, %rd6923, %rd6920;
	setp.lt.u64 	%p260, %rd6926, %rd6923;
	selp.u64 	%rd6927, 1, 0, %p260;
	add.s64 	%rd6928, %rd6925, %rd6927;
	mul.lo.s64 	%rd6929, %rd22734, %rd22696;
	mul.hi.u64 	%rd6930, %rd22696, %rd22734;
	add.s64 	%rd6931, %rd6929, %rd6913;
	setp.lt.u64 	%p261, %rd6931, %rd6929;
	selp.u64 	%rd6932, 1, 0, %p261;
	add.s64 	%rd6933, %rd6930, %rd6932;
	add.s64 	%rd6934, %rd6931, %rd6928;
	setp.lt.u64 	%p262, %rd6934, %rd6931;
	selp.u64 	%rd6935, 1, 0, %p262;
	add.s64 	%rd6936, %rd6933, %rd6935;
	mul.lo.s64 	%rd6937, %rd22733, %rd22696;
	mul.hi.u64 	%rd6938, %rd22696, %rd22733;
	add.s64 	%rd6939, %rd6937, %rd6915;
	setp.lt.u64 	%p263, %rd6939, %rd6937;
	selp.u64 	%rd6940, 1, 0, %p263;
	add.s64 	%rd6941, %rd6938, %rd6940;
	add.s64 	%rd6942, %rd6939, %rd6936;
	setp.lt.u64 	%p264, %rd6942, %rd6939;
	selp.u64 	%rd6943, 1, 0, %p264;
	add.s64 	%rd6944, %rd6941, %rd6943;
	mul.lo.s64 	%rd6945, %rd6926, 4294968273;
	mov.b64 	%rd6946, 4294968273;
	mul.hi.u64 	%rd6947, %rd6926, %rd6946;
	mad.lo.s64 	%rd22740, %rd22736, %rd22699, %rd6945;
	setp.lt.u64 	%p265, %rd22740, %rd6945;
	selp.u64 	%rd6948, 1, 0, %p265;
	add.s64 	%rd6949, %rd6947, %rd6948;
	mul.lo.s64 	%rd6950, %rd6934, 4294968273;
	mul.hi.u64 	%rd6951, %rd6934, %rd6946;
	add.s64 	%rd6952, %rd6950, %rd6860;
	setp.lt.u64 	%p266, %rd6952, %rd6950;
	selp.u64 	%rd6953, 1, 0, %p266;
	add.s64 	%rd6954, %rd6951, %rd6953;
	add.s64 	%rd22739, %rd6952, %rd6949;
	setp.lt.u64 	%p267, %rd22739, %rd6952;
	selp.u64 	%rd6955, 1, 0, %p267;
	add.s64 	%rd6956, %rd6954, %rd6955;
	mul.lo.s64 	%rd6957, %rd6942, 4294968273;
	mul.hi.u64 	%rd6958, %rd6942, %rd6946;
	add.s64 	%rd6959, %rd6957, %rd6889;
	setp.lt.u64 	%p268, %rd6959, %rd6957;
	selp.u64 	%rd6960, 1, 0, %p268;
	add.s64 	%rd6961, %rd6958, %rd6960;
	add.s64 	%rd22742, %rd6959, %rd6956;
	setp.lt.u64 	%p269, %rd22742, %rd6959;
	selp.u64 	%rd6962, 1, 0, %p269;
	add.s64 	%rd6963, %rd6961, %rd6962;
	mul.lo.s64 	%rd6964, %rd6944, 4294968273;
	mul.hi.u64 	%rd6965, %rd6944, %rd6946;
	add.s64 	%rd6966, %rd6964, %rd6918;
	setp.lt.u64 	%p270, %rd6966, %rd6964;
	selp.u64 	%rd6967, 1, 0, %p270;
	add.s64 	%rd6968, %rd6965, %rd6967;
	add.s64 	%rd22741, %rd6966, %rd6963;
	setp.lt.u64 	%p271, %rd22741, %rd6966;
	selp.u64 	%rd6969, 1, 0, %p271;
	add.s64 	%rd415, %rd6968, %rd6969;
	setp.eq.s64 	%p272, %rd415, 0;
	@%p272 bra 	$L__BB0_109;
	mov.b64 	%rd6970, 4294968273;
	mul.hi.u64 	%rd6971, %rd415, %rd6970;
	mad.lo.s64 	%rd416, %rd415, 4294968273, %rd22740;
	setp.lt.u64 	%p273, %rd416, %rd22740;
	selp.u64 	%rd6972, 1, 0, %p273;
	add.s64 	%rd417, %rd6971, %rd6972;
	setp.eq.s64 	%p274, %rd417, 0;
	mov.u64 	%rd22740, %rd416;
	@%p274 bra 	$L__BB0_109;
	add.s64 	%rd418, %rd22739, %rd417;
	setp.ge.u64 	%p275, %rd418, %rd22739;
	mov.u64 	%rd22739, %rd418;
	mov.u64 	%rd22740, %rd416;
	@%p275 bra 	$L__BB0_109;
	add.s64 	%rd22742, %rd22742, 1;
	setp.eq.s64 	%p276, %rd22742, 0;
	selp.u64 	%rd6973, 1, 0, %p276;
	add.s64 	%rd22741, %rd22741, %rd6973;
	mov.u64 	%rd22739, %rd418;
	mov.u64 	%rd22740, %rd416;
$L__BB0_109:
	ld.const.u64 	%rd6974, [_ZN8collider3gpu9optimized6SECP_PE+24];
	setp.gt.u64 	%p277, %rd22741, %rd6974;
	@%p277 bra 	$L__BB0_111;
	ld.const.u64 	%rd6975, [_ZN8collider3gpu9optimized6SECP_PE+24];
	setp.ne.s64 	%p278, %rd22741, %rd6975;
	ld.const.u64 	%rd6976, [_ZN8collider3gpu9optimized6SECP_PE+16];
	setp.ne.s64 	%p279, %rd22742, %rd6976;
	or.pred  	%p280, %p278, %p279;
	ld.const.u64 	%rd6978, [_ZN8collider3gpu9optimized6SECP_PE+8];
	setp.ne.s64 	%p281, %rd22739, %rd6978;
	or.pred  	%p282, %p280, %p281;
	ld.const.u64 	%rd6980, [_ZN8collider3gpu9optimized6SECP_PE];
	setp.lt.u64 	%p283, %rd22740, %rd6980;
	or.pred  	%p284, %p282, %p283;
	@%p284 bra 	$L__BB0_112;
$L__BB0_111:
	ld.const.u64 	%rd6984, [_ZN8collider3gpu9optimized6SECP_PE];
	// begin inline asm
	sub.cc.u64 %rd22740, %rd22740, %rd6984;
	// end inline asm
	sub.s64 	%rd6986, %rd22739, %rd5843;
	ld.const.u64 	%rd6987, [_ZN8collider3gpu9optimized6SECP_PE+8];
	// begin inline asm
	sub.cc.u64 %rd22739, %rd6986, %rd6987;
	// end inline asm
	sub.s64 	%rd6989, %rd22742, %rd5843;
	ld.const.u64 	%rd6990, [_ZN8collider3gpu9optimized6SECP_PE+16];
	// begin inline asm
	sub.cc.u64 %rd22742, %rd6989, %rd6990;
	// end inline asm
	ld.const.u64 	%rd6991, [_ZN8collider3gpu9optimized6SECP_PE+24];
	add.s64 	%rd6992, %rd5843, %rd6991;
	sub.s64 	%rd22741, %rd22741, %rd6992;
$L__BB0_112:
	mul.hi.u64 	%rd6993, %rd22646, %rd22646;
	mul.lo.s64 	%rd6994, %rd22645, %rd22645;
	mul.hi.u64 	%rd22753, %rd22645, %rd22645;
	mul.lo.s64 	%rd22752, %rd22648, %rd22648;
	mul.hi.u64 	%rd22751, %rd22648, %rd22648;
	mul.lo.s64 	%rd22750, %rd22647, %rd22647;
	mul.hi.u64 	%rd22749, %rd22647, %rd22647;
	mul.lo.s64 	%rd6995, %rd22645, %rd22646;
	mul.hi.u64 	%rd6996, %rd22646, %rd22645;
	mov.b64 	{%r182, %r183}, %rd6996;
	mov.b64 	{%r184, %r185}, %rd6995;
	shf.l.wrap.b32 	%r186, %r185, %r182, 1;
	shf.l.wrap.b32 	%r187, %r182, %r183, 1;
	mov.b64 	%rd6997, {%r186, %r187};
	shl.b64 	%rd6998, %rd6995, 1;
	add.s64 	%rd438, %rd6998, %rd6993;
	setp.lt.u64 	%p285, %rd438, %rd6998;
	selp.u64 	%rd6999, 1, 0, %p285;
	add.s64 	%rd7000, %rd6994, %rd6997;
	add.s64 	%rd439, %rd7000, %rd6999;
	setp.ge.u64 	%p286, %rd439, %rd6994;
	@%p286 bra 	$L__BB0_117;
	mul.hi.u64 	%rd7001, %rd22645, %rd22645;
	add.s64 	%rd22753, %rd7001, 1;
	setp.ne.s64 	%p287, %rd22753, 0;
	@%p287 bra 	$L__BB0_117;
	mad.lo.s64 	%rd22752, %rd22648, %rd22648, 1;
	mov.b64 	%rd22753, 0;
	mov.pred 	%p288, -1;
	@%p288 bra 	$L__BB0_117;
	mul.hi.u64 	%rd7004, %rd22648, %rd22648;
	add.s64 	%rd22751, %rd7004, 1;
	setp.ne.s64 	%p289, %rd22751, 0;
	mov.b64 	%rd22752, 0;
	mov.u64 	%rd22753, %rd22752;
	@%p289 bra 	$L__BB0_117;
	mad.lo.s64 	%rd22750, %rd22647, %rd22647, 1;
	mov.b64 	%rd22751, 0;
	mov.u64 	%rd22752, %rd22751;
	mov.u64 	%rd22753, %rd22751;
$L__BB0_117:
	mul.lo.s64 	%rd7006, %rd22648, %rd22646;
	mul.hi.u64 	%rd7007, %rd22646, %rd22648;
	mov.b64 	{%r188, %r189}, %rd7007;
	mov.b64 	{%r190, %r191}, %rd7006;
	shf.l.wrap.b32 	%r192, %r191, %r188, 1;
	shf.l.wrap.b32 	%r193, %r188, %r189, 1;
	mov.b64 	%rd7008, {%r192, %r193};
	shl.b64 	%rd7009, %rd7006, 1;
	add.s64 	%rd468, %rd7009, %rd439;
	setp.lt.u64 	%p290, %rd468, %rd7009;
	selp.u64 	%rd7010, 1, 0, %p290;
	add.s64 	%rd7011, %rd22753, %rd7008;
	add.s64 	%rd469, %rd7011, %rd7010;
	setp.ge.u64 	%p291, %rd469, %rd22753;
	@%p291 bra 	$L__BB0_121;
	add.s64 	%rd22752, %rd22752, 1;
	setp.ne.s64 	%p292, %rd22752, 0;
	@%p292 bra 	$L__BB0_121;
	add.s64 	%rd22751, %rd22751, 1;
	setp.ne.s64 	%p293, %rd22751, 0;
	mov.b64 	%rd22752, 0;
	@%p293 bra 	$L__BB0_121;
	add.s64 	%rd22750, %rd22750, 1;
	setp.eq.s64 	%p294, %rd22750, 0;
	selp.u64 	%rd7014, 1, 0, %p294;
	add.s64 	%rd22749, %rd22749, %rd7014;
	mov.b64 	%rd22751, 0;
	mov.u64 	%rd22752, %rd22751;
$L__BB0_121:
	mul.lo.s64 	%rd7015, %rd22647, %rd22646;
	mul.hi.u64 	%rd7016, %rd22646, %rd22647;
	mov.b64 	{%r194, %r195}, %rd7016;
	mov.b64 	{%r196, %r197}, %rd7015;
	shf.l.wrap.b32 	%r198, %r197, %r194, 1;
	shf.l.wrap.b32 	%r199, %r194, %r195, 1;
	mov.b64 	%rd7017, {%r198, %r199};
	shl.b64 	%rd7018, %rd7015, 1;
	add.s64 	%rd458, %rd7018, %rd469;
	setp.lt.u64 	%p295, %rd458, %rd7018;
	selp.u64 	%rd7019, 1, 0, %p295;
	add.s64 	%rd7020, %rd22752, %rd7017;
	add.s64 	%rd459, %rd7020, %rd7019;
	setp.ge.u64 	%p296, %rd459, %rd22752;
	@%p296 bra 	$L__BB0_124;
	add.s64 	%rd22751, %rd22751, 1;
	setp.ne.s64 	%p297, %rd22751, 0;
	@%p297 bra 	$L__BB0_124;
	add.s64 	%rd22750, %rd22750, 1;
	setp.eq.s64 	%p298, %rd22750, 0;
	selp.u64 	%rd7022, 1, 0, %p298;
	add.s64 	%rd22749, %rd22749, %rd7022;
	mov.b64 	%rd22751, 0;
$L__BB0_124:
	mul.lo.s64 	%rd7023, %rd22648, %rd22645;
	mul.hi.u64 	%rd7024, %rd22645, %rd22648;
	mov.b64 	{%r200, %r201}, %rd7024;
	mov.b64 	{%r202, %r203}, %rd7023;
	shf.l.wrap.b32 	%r204, %r203, %r200, 1;
	shf.l.wrap.b32 	%r205, %r200, %r201, 1;
	mov.b64 	%rd7025, {%r204, %r205};
	mad.lo.s64 	%rd7026, %rd22647, %rd22646, %rd7023;
	shl.b64 	%rd7027, %rd7026, 1;
	add.s64 	%rd477, %rd7027, %rd469;
	setp.lt.u64 	%p299, %rd477, %rd458;
	selp.u64 	%rd7028, 1, 0, %p299;
	add.s64 	%rd7029, %rd459, %rd7025;
	add.s64 	%rd478, %rd7029, %rd7028;
	setp.ge.u64 	%p300, %rd478, %rd459;
	@%p300 bra 	$L__BB0_127;
	add.s64 	%rd22751, %rd22751, 1;
	setp.ne.s64 	%p301, %rd22751, 0;
	@%p301 bra 	$L__BB0_127;
	add.s64 	%rd22750, %rd22750, 1;
	setp.eq.s64 	%p302, %rd22750, 0;
	selp.u64 	%rd7031, 1, 0, %p302;
	add.s64 	%rd22749, %rd22749, %rd7031;
	mov.b64 	%rd22751, 0;
$L__BB0_127:
	mul.lo.s64 	%rd7032, %rd22647, %rd22645;
	mul.hi.u64 	%rd7033, %rd22645, %rd22647;
	mov.b64 	{%r206, %r207}, %rd7033;
	mov.b64 	{%r208, %r209}, %rd7032;
	shf.l.wrap.b32 	%r210, %r209, %r206, 1;
	shf.l.wrap.b32 	%r211, %r206, %r207, 1;
	mov.b64 	%rd7034, {%r210, %r211};
	shl.b64 	%rd7035, %rd7032, 1;
	add.s64 	%rd485, %rd7035, %rd478;
	setp.lt.u64 	%p303, %rd485, %rd7035;
	selp.u64 	%rd7036, 1, 0, %p303;
	add.s64 	%rd7037, %rd22751, %rd7034;
	add.s64 	%rd486, %rd7037, %rd7036;
	setp.ge.u64 	%p304, %rd486, %rd22751;
	@%p304 bra 	$L__BB0_129;
	add.s64 	%rd22750, %rd22750, 1;
	setp.eq.s64 	%p305, %rd22750, 0;
	selp.u64 	%rd7038, 1, 0, %p305;
	add.s64 	%rd22749, %rd22749, %rd7038;
$L__BB0_129:
	mul.lo.s64 	%rd7039, %rd22647, %rd22648;
	mul.hi.u64 	%rd7040, %rd22648, %rd22647;
	mov.b64 	{%r212, %r213}, %rd7040;
	mov.b64 	{%r214, %r215}, %rd7039;
	shf.l.wrap.b32 	%r216, %r215, %r212, 1;
	shf.l.wrap.b32 	%r217, %r212, %r213, 1;
	mov.b64 	%rd7041, {%r216, %r217};
	shl.b64 	%rd7042, %rd7039, 1;
	add.s64 	%rd7043, %rd7042, %rd486;
	setp.lt.u64 	%p306, %rd7043, %rd7042;
	selp.u64 	%rd7044, 1, 0, %p306;
	add.s64 	%rd7045, %rd22750, %rd7041;
	add.s64 	%rd7046, %rd7045, %rd7044;
	setp.lt.u64 	%p307, %rd7046, %rd22750;
	selp.u64 	%rd7047, 1, 0, %p307;
	add.s64 	%rd7048, %rd22749, %rd7047;
	mul.lo.s64 	%rd7049, %rd485, 4294968273;
	mov.b64 	%rd7050, 4294968273;
	mul.hi.u64 	%rd7051, %rd485, %rd7050;
	mad.lo.s64 	%rd22765, %rd22646, %rd22646, %rd7049;
	setp.lt.u64 	%p308, %rd22765, %rd7049;
	selp.u64 	%rd7052, 1, 0, %p308;
	add.s64 	%rd7053, %rd7051, %rd7052;
	mul.lo.s64 	%rd7054, %rd7043, 4294968273;
	mul.hi.u64 	%rd7055, %rd7043, %rd7050;
	add.s64 	%rd7056, %rd7054, %rd438;
	setp.lt.u64 	%p309, %rd7056, %rd7054;
	selp.u64 	%rd7057, 1, 0, %p309;
	add.s64 	%rd7058, %rd7055, %rd7057;
	add.s64 	%rd22764, %rd7056, %rd7053;
	setp.lt.u64 	%p310, %rd22764, %rd7056;
	selp.u64 	%rd7059, 1, 0, %p310;
	add.s64 	%rd7060, %rd7058, %rd7059;
	mul.lo.s64 	%rd7061, %rd7046, 4294968273;
	mul.hi.u64 	%rd7062, %rd7046, %rd7050;
	add.s64 	%rd7063, %rd7061, %rd468;
	setp.lt.u64 	%p311, %rd7063, %rd7061;
	selp.u64 	%rd7064, 1, 0, %p311;
	add.s64 	%rd7065, %rd7062, %rd7064;
	add.s64 	%rd22767, %rd7063, %rd7060;
	setp.lt.u64 	%p312, %rd22767, %rd7063;
	selp.u64 	%rd7066, 1, 0, %p312;
	add.s64 	%rd7067, %rd7065, %rd7066;
	mul.lo.s64 	%rd7068, %rd7048, 4294968273;
	mul.hi.u64 	%rd7069, %rd7048, %rd7050;
	add.s64 	%rd7070, %rd7068, %rd477;
	setp.lt.u64 	%p313, %rd7070, %rd7068;
	selp.u64 	%rd7071, 1, 0, %p313;
	add.s64 	%rd7072, %rd7069, %rd7071;
	add.s64 	%rd22766, %rd7070, %rd7067;
	setp.lt.u64 	%p314, %rd22766, %rd7070;
	selp.u64 	%rd7073, 1, 0, %p314;
	add.s64 	%rd495, %rd7072, %rd7073;
	setp.eq.s64 	%p315, %rd495, 0;
	@%p315 bra 	$L__BB0_133;
	mov.b64 	%rd7074, 4294968273;
	mul.hi.u64 	%rd7075, %rd495, %rd7074;
	mad.lo.s64 	%rd496, %rd495, 4294968273, %rd22765;
	setp.lt.u64 	%p316, %rd496, %rd22765;
	selp.u64 	%rd7076, 1, 0, %p316;
	add.s64 	%rd497, %rd7075, %rd7076;
	setp.eq.s64 	%p317, %rd497, 0;
	mov.u64 	%rd22765, %rd496;
	@%p317 bra 	$L__BB0_133;
	add.s64 	%rd498, %rd22764, %rd497;
	setp.ge.u64 	%p318, %rd498, %rd22764;
	mov.u64 	%rd22764, %rd498;
	mov.u64 	%rd22765, %rd496;
	@%p318 bra 	$L__BB0_133;
	add.s64 	%rd22767, %rd22767, 1;
	setp.eq.s64 	%p319, %rd22767, 0;
	selp.u64 	%rd7077, 1, 0, %p319;
	add.s64 	%rd22766, %rd22766, %rd7077;
	mov.u64 	%rd22764, %rd498;
	mov.u64 	%rd22765, %rd496;
$L__BB0_133:
	ld.const.u64 	%rd7078, [_ZN8collider3gpu9optimized6SECP_PE+24];
	setp.gt.u64 	%p320, %rd22766, %rd7078;
	@%p320 bra 	$L__BB0_135;
	ld.const.u64 	%rd7079, [_ZN8collider3gpu9optimized6SECP_PE+24];
	setp.ne.s64 	%p321, %rd22766, %rd7079;
	ld.const.u64 	%rd7080, [_ZN8collider3gpu9optimized6SECP_PE+16];
	setp.ne.s64 	%p322, %rd22767, %rd7080;
	or.pred  	%p323, %p321, %p322;
	ld.const.u64 	%rd7082, [_ZN8collider3gpu9optimized6SECP_PE+8];
	setp.ne.s64 	%p324, %rd22764, %rd7082;
	or.pred  	%p325, %p323, %p324;
	ld.const.u64 	%rd7084, [_ZN8collider3gpu9optimized6SECP_PE];
	setp.lt.u64 	%p326, %rd22765, %rd7084;
	or.pred  	%p327, %p325, %p326;
	@%p327 bra 	$L__BB0_136;
$L__BB0_135:
	ld.const.u64 	%rd7088, [_ZN8collider3gpu9optimized6SECP_PE];
	// begin inline asm
	sub.cc.u64 %rd22765, %rd22765, %rd7088;
	// end inline asm
	sub.s64 	%rd7090, %rd22764, %rd5843;
	ld.const.u64 	%rd7091, [_ZN8collider3gpu9optimized6SECP_PE+8];
	// begin inline asm
	sub.cc.u64 %rd22764, %rd7090, %rd7091;
	// end inline asm
	sub.s64 	%rd7093, %rd22767, %rd5843;
	ld.const.u64 	%rd7094, [_ZN8collider3gpu9optimized6SECP_PE+16];
	// begin inline asm
	sub.cc.u64 %rd22767, %rd7093, %rd7094;
	// end inline asm
	ld.const.u64 	%rd7095, [_ZN8collider3gpu9optimized6SECP_PE+24];
	add.s64 	%rd7096, %rd5843, %rd7095;
	sub.s64 	%rd22766, %rd22766, %rd7096;
$L__BB0_136:
	// begin inline asm
	add.cc.u64 %rd22773, %rd22765, %rd22765;
	// end inline asm
	// begin inline asm
	add.cc.u64 %rd22772, %rd22764, %rd6362;
	// end inline asm
	// begin inline asm
	addc.cc.u64 %rd22772, %rd22772, %rd22764;
	// end inline asm
	// begin inline asm
	add.cc.u64 %rd22771, %rd22767, %rd6362;
	// end inline asm
	// begin inline asm
	addc.cc.u64 %rd22771, %rd22771, %rd22767;
	// end inline asm
	// begin inline asm
	add.cc.u64 %rd22770, %rd22766, %rd6362;
	// end inline asm
	// begin inline asm
	addc.cc.u64 %rd22770, %rd22770, %rd22766;
	// end inline asm
	@%p136 bra 	$L__BB0_138;
	and.b64  	%rd7118, %rd22770, %rd22771;
	and.b64  	%rd7119, %rd7118, %rd22772;
	setp.ne.s64 	%p329, %rd7119, -1;
	setp.lt.u64 	%p330, %rd22773, -4294968273;
	or.pred  	%p331, %p329, %p330;
	@%p331 bra 	$L__BB0_139;
$L__BB0_138:
	ld.const.u64 	%rd7122, [_ZN8collider3gpu9optimized6SECP_PE];
	// begin inline asm
	sub.cc.u64 %rd22773, %rd22773, %rd7122;
	// end inline asm
	// begin inline asm
	sub.cc.u64 %rd22772, %rd22772, %rd5843;
	// end inline asm
	ld.const.u64 	%rd7127, [_ZN8collider3gpu9optimized6SECP_PE+8];
	// begin inline asm
	subc.cc.u64 %rd22772, %rd22772, %rd7127;
	// end inline asm
	// begin inline asm
	sub.cc.u64 %rd22771, %rd22771, %rd5843;
	// end inline asm
	ld.const.u64 	%rd7133, [_ZN8collider3gpu9optimized6SECP_PE+16];
	// begin inline asm
	subc.cc.u64 %rd22771, %rd22771, %rd7133;
	// end inline asm
	ld.const.u64 	%rd7135, [_ZN8collider3gpu9optimized6SECP_PE+24];
	add.s64 	%rd7136, %rd5843, %rd7135;
	sub.s64 	%rd22770, %rd22770, %rd7136;
$L__BB0_139:
	// begin inline asm
	add.cc.u64 %rd22777, %rd22773, %rd22773;
	// end inline asm
	// begin inline asm
	add.cc.u64 %rd22776, %rd22772, %rd6362;
	// end inline asm
	// begin inline asm
	addc.cc.u64 %rd22776, %rd22776, %rd22772;
	// end inline asm
	// begin inline asm
	add.cc.u64 %rd22775, %rd22771, %rd6362;
	// end inline asm
	// begin inline asm
	addc.cc.u64 %rd22775, %rd22775, %rd22771;
	// end inline asm
	// begin inline asm
	add.cc.u64 %rd22774, %rd22770, %rd6362;
	// end inline asm
	// begin inline asm
	addc.cc.u64 %rd22774, %rd22774, %rd22770;
	// end inline asm
	@%p136 bra 	$L__BB0_141;
	and.b64  	%rd7158, %rd22774, %rd22775;
	and.b64  	%rd7159, %rd7158, %rd22776;
	setp.ne.s64 	%p333, %rd7159, -1;
	setp.lt.u64 	%p334, %rd22777, -4294968273;
	or.pred  	%p335, %p333, %p334;
	@%p335 bra 	$L__BB0_142;
$L__BB0_141:
	ld.const.u64 	%rd7162, [_ZN8collider3gpu9optimized6SECP_PE];
	// begin inline asm
	sub.cc.u64 %rd22777, %rd22777, %rd7162;
	// end inline asm
	// begin inline asm
	sub.cc.u64 %rd22776, %rd22776, %rd5843;
	// end inline asm
	ld.const.u64 	%rd7167, [_ZN8collider3gpu9optimized6SECP_PE+8];
	// begin inline asm
	subc.cc.u64 %rd22776, %rd22776, %rd7167;
	// end inline asm
	// begin inline asm
	sub.cc.u64 %rd22775, %rd22775, %rd5843;
	// end inline asm
	ld.const.u64 	%rd7173, [_ZN8collider3gpu9optimized6SECP_PE+16];
	// begin inline asm
	subc.cc.u64 %rd22775, %rd22775, %rd7173;
	// end inline asm
	ld.const.u64 	%rd7175, [_ZN8collider3gpu9optimized6SECP_PE+24];
	add.s64 	%rd7176, %rd5843, %rd7175;
	sub.s64 	%rd22774, %rd22774, %rd7176;
$L__BB0_142:
	// begin inline asm
	add.cc.u64 %rd22781, %rd22777, %rd22777;
	// end inline asm
	// begin inline asm
	add.cc.u64 %rd22780, %rd22776, %rd6362;
	// end inline asm
	// begin inline asm
	addc.cc.u64 %rd22780, %rd22780, %rd22776;
	// end inline asm
	// begin inline asm
	add.cc.u64 %rd22779, %rd22775, %rd6362;
	// end inline asm
	// begin inline asm
	addc.cc.u64 %rd22779, %rd22779, %rd22775;
	// end inline asm
	// begin inline asm
	add.cc.u64 %rd22778, %rd22774, %rd6362;
	// end inline asm
	// begin inline asm
	addc.cc.u64 %rd22778, %rd22778, %rd22774;
	// end inline asm
	@%p136 bra 	$L__BB0_144;
	and.b64  	%rd7198, %rd22778, %rd22779;
	and.b64  	%rd7199, %rd7198, %rd22780;
	setp.ne.s64 	%p337, %rd7199, -1;
	setp.lt.u64 	%p338, %rd22781, -4294968273;
	or.pred  	%p339, %p337, %p338;
	@%p339 bra 	$L__BB0_145;
$L__BB0_144:
	ld.const.u64 	%rd7202, [_ZN8collider3gpu9optimized6SECP_PE];
	// begin inline asm
	sub.cc.u64 %rd22781, %rd22781, %rd7202;
	// end inline asm
	// begin inline asm
	sub.cc.u64 %rd22780, %rd22780, %rd5843;
	// end inline asm
	ld.const.u64 	%rd7207, [_ZN8collider3gpu9optimized6SECP_PE+8];
	// begin inline asm
	subc.cc.u64 %rd22780, %rd22780, %rd7207;
	// end inline asm
	// begin inline asm
	sub.cc.u64 %rd22779, %rd22779, %rd5843;
	// end inline asm
	ld.const.u64 	%rd7213, [_ZN8collider3gpu9optimized6SECP_PE+16];
	// begin inline asm
	subc.cc.u64 %rd22779, %rd22779, %rd7213;
	// end inline asm
	ld.const.u64 	%rd7215, [_ZN8collider3gpu9optimized6SECP_PE+24];
	add.s64 	%rd7216, %rd5843, %rd7215;
	sub.s64 	%rd22778, %rd22778, %rd7216;
$L__BB0_145:
	// begin inline asm
	sub.cc.u64 %rd23535, %rd22740, %rd22781;
	// end inline asm
	// begin inline asm
	sub.cc.u64 %rd23534, %rd22739, %rd5843;
	// end inline asm
	// begin inline asm
	subc.cc.u64 %rd23534, %rd23534, %rd22780;
	// end inline asm
	// begin inline asm
	sub.cc.u64 %rd23533, %rd22742, %rd5843;
	// end inline asm
	// begin inline asm
	subc.cc.u64 %rd23533, %rd23533, %rd22779;
	// end inline asm
	// begin inline asm
	sub.cc.u64 %rd23532, %rd22741, %rd5843;
	// end inline asm
	// begin inline asm
	subc.cc.u64 %rd23532, %rd23532, %rd22778;
	// end inline asm
	@%p238 bra 	$L__BB0_147;
	ld.const.u64 	%rd7240, [_ZN8collider3gpu9optimized6SECP_PE];
	// begin inline asm
	add.cc.u64 %rd23535, %rd23535, %rd7240;
	// end inline asm
	// begin inline asm
	add.cc.u64 %rd23534, %rd23534, %rd6362;
	// end inline asm
	ld.const.u64 	%rd7245, [_ZN8collider3gpu9optimized6SECP_PE+8];
	// begin inline asm
	addc.cc.u64 %rd23534, %rd23534, %rd7245;
	// end inline asm
	// begin inline asm
	add.cc.u64 %rd23533, %rd23533, %rd6362;
	// end inline asm
	ld.const.u64 	%rd7251, [_ZN8collider3gpu9optimized6SECP_PE+16];
	// begin inline asm
	addc.cc.u64 %rd23533, %rd23533, %rd7251;
	// end inline asm
	add.s64 	%rd7253, %rd23532, %rd6362;
	ld.const.u64 	%rd7254, [_ZN8collider3gpu9optimized6SECP_PE+24];
	add.s64 	%rd23532, %rd7253, %rd7254;
$L__BB0_147:
	mul.hi.u64 	%rd7255, %rd23535, %rd55;
	mul.lo.s64 	%rd7256, %rd54, %rd23535;
	mul.hi.u64 	%rd7257, %rd23535, %rd54;
	add.s64 	%rd7258, %rd7256, %rd7255;
	setp.lt.u64 	%p341, %rd7258, %rd7256;
	selp.u64 	%rd7259, 1, 0, %p341;
	add.s64 	%rd7260, %rd7257, %rd7259;
	mul.lo.s64 	%rd7261, %rd53, %rd23535;
	mul.hi.u64 	%rd7262, %rd23535, %rd53;
	add.s64 	%rd7263, %rd7261, %rd7260;
	setp.lt.u64 	%p342, %rd7263, %rd7261;
	selp.u64 	%rd7264, 1, 0, %p342;
	add.s64 	%rd7265, %rd7262, %rd7264;
	mul.lo.s64 	%rd7266, %rd52, %rd23535;
	mul.hi.u64 	%rd7267, %rd23535, %rd52;
	add.s64 	%rd7268, %rd7266, %rd7265;
	setp.lt.u64 	%p343, %rd7268, %rd7266;
	selp.u64 	%rd7269, 1, 0, %p343;
	add.s64 	%rd7270, %rd7267, %rd7269;
	mul.lo.s64 	%rd7271, %rd55, %rd23534;
	mul.hi.u64 	%rd7272, %rd23534, %rd55;
	add.s64 	%rd7273, %rd7271, %rd7258;
	setp.lt.u64 	%p344, %rd7273, %rd7271;
	selp.u64 	%rd7274, 1, 0, %p344;
	add.s64 	%rd7275, %rd7272, %rd7274;
	mul.lo.s64 	%rd7276, %rd54, %rd23534;
	mul.hi.u64 	%rd7277, %rd23534, %rd54;
	add.s64 	%rd7278, %rd7276, %rd7263;
	setp.lt.u64 	%p345, %rd7278, %rd7276;
	selp.u64 	%rd7279, 1, 0, %p345;
	add.s64 	%rd7280, %rd7277, %rd7279;
	add.s64 	%rd7281, %rd7278, %rd7275;
	setp.lt.u64 	%p346, %rd7281, %rd7278;
	selp.u64 	%rd7282, 1, 0, %p346;
	add.s64 	%rd7283, %rd7280, %rd7282;
	mul.lo.s64 	%rd7284, %rd53, %rd23534;
	mul.hi.u64 	%rd7285, %rd23534, %rd53;
	add.s64 	%rd7286, %rd7284, %rd7268;
	setp.lt.u64 	%p347, %rd7286, %rd7284;
	selp.u64 	%rd7287, 1, 0, %p347;
	add.s64 	%rd7288, %rd7285, %rd7287;
	add.s64 	%rd7289, %rd7286, %rd7283;
	setp.lt.u64 	%p348, %rd7289, %rd7286;
	selp.u64 	%rd7290, 1, 0, %p348;
	add.s64 	%rd7291, %rd7288, %rd7290;
	mul.lo.s64 	%rd7292, %rd52, %rd23534;
	mul.hi.u64 	%rd7293, %rd23534, %rd52;
	add.s64 	%rd7294, %rd7292, %rd7270;
	setp.lt.u64 	%p349, %rd7294, %rd7292;
	selp.u64 	%rd7295, 1, 0, %p349;
	add.s64 	%rd7296, %rd7293, %rd7295;
	add.s64 	%rd7297, %rd7294, %rd7291;
	setp.lt.u64 	%p350, %rd7297, %rd7294;
	selp.u64 	%rd7298, 1, 0, %p350;
	add.s64 	%rd7299, %rd7296, %rd7298;
	mul.lo.s64 	%rd7300, %rd55, %rd23533;
	mul.hi.u64 	%rd7301, %rd23533, %rd55;
	add.s64 	%rd7302, %rd7300, %rd7281;
	setp.lt.u64 	%p351, %rd7302, %rd7300;
	selp.u64 	%rd7303, 1, 0, %p351;
	add.s64 	%rd7304, %rd7301, %rd7303;
	mul.lo.s64 	%rd7305, %rd54, %rd23533;
	mul.hi.u64 	%rd7306, %rd23533, %rd54;
	add.s64 	%rd7307, %rd7305, %rd7289;
	setp.lt.u64 	%p352, %rd7307, %rd7305;
	selp.u64 	%rd7308, 1, 0, %p352;
	add.s64 	%rd7309, %rd7306, %rd7308;
	add.s64 	%rd7310, %rd7307, %rd7304;
	setp.lt.u64 	%p353, %rd7310, %rd7307;
	selp.u64 	%rd7311, 1, 0, %p353;
	add.s64 	%rd7312, %rd7309, %rd7311;
	mul.lo.s64 	%rd7313, %rd53, %rd23533;
	mul.hi.u64 	%rd7314, %rd23533, %rd53;
	add.s64 	%rd7315, %rd7313, %rd7297;
	setp.lt.u64 	%p354, %rd7315, %rd7313;
	selp.u64 	%rd7316, 1, 0, %p354;
	add.s64 	%rd7317, %rd7314, %rd7316;
	add.s64 	%rd7318, %rd7315, %rd7312;
	setp.lt.u64 	%p355, %rd7318, %rd7315;
	selp.u64 	%rd7319, 1, 0, %p355;
	add.s64 	%rd7320, %rd7317, %rd7319;
	mul.lo.s64 	%rd7321, %rd52, %rd23533;
	mul.hi.u64 	%rd7322, %rd23533, %rd52;
	add.s64 	%rd7323, %rd7321, %rd7299;
	setp.lt.u64 	%p356, %rd7323, %rd7321;
	selp.u64 	%rd7324, 1, 0, %p356;
	add.s64 	%rd7325, %rd7322, %rd7324;
	add.s64 	%rd7326, %rd7323, %rd7320;
	setp.lt.u64 	%p357, %rd7326, %rd7323;
	selp.u64 	%rd7327, 1, 0, %p357;
	add.s64 	%rd7328, %rd7325, %rd7327;
	mul.lo.s64 	%rd7329, %rd55, %rd23532;
	mul.hi.u64 	%rd7330, %rd23532, %rd55;
	add.s64 	%rd7331, %rd7329, %rd7310;
	setp.lt.u64 	%p358, %rd7331, %rd7329;
	selp.u64 	%rd7332, 1, 0, %p358;
	add.s64 	%rd7333, %rd7330, %rd7332;
	mul.lo.s64 	%rd7334, %rd54, %rd23532;
	mul.hi.u64 	%rd7335, %rd23532, %rd54;
	add.s64 	%rd7336, %rd7334, %rd7318;
	setp.lt.u64 	%p359, %rd7336, %rd7334;
	selp.u64 	%rd7337, 1, 0, %p359;
	add.s64 	%rd7338, %rd7335, %rd7337;
	add.s64 	%rd7339, %rd7336, %rd7333;
	setp.lt.u64 	%p360, %rd7339, %rd7336;
	selp.u64 	%rd7340, 1, 0, %p360;
	add.s64 	%rd7341, %rd7338, %rd7340;
	mul.lo.s64 	%rd7342, %rd53, %rd23532;
	mul.hi.u64 	%rd7343, %rd23532, %rd53;
	add.s64 	%rd7344, %rd7342, %rd7326;
	setp.lt.u64 	%p361, %rd7344, %rd7342;
	selp.u64 	%rd7345, 1, 0, %p361;
	add.s64 	%rd7346, %rd7343, %rd7345;
	add.s64 	%rd7347, %rd7344, %rd7341;
	setp.lt.u64 	%p362, %rd7347, %rd7344;
	selp.u64 	%rd7348, 1, 0, %p362;
	add.s64 	%rd7349, %rd7346, %rd7348;
	mul.lo.s64 	%rd7350, %rd52, %rd23532;
	mul.hi.u64 	%rd7351, %rd23532, %rd52;
	add.s64 	%rd7352, %rd7350, %rd7328;
	setp.lt.u64 	%p363, %rd7352, %rd7350;
	selp.u64 	%rd7353, 1, 0, %p363;
	add.s64 	%rd7354, %rd7351, %rd7353;
	add.s64 	%rd7355, %rd7352, %rd7349;
	setp.lt.u64 	%p364, %rd7355, %rd7352;
	selp.u64 	%rd7356, 1, 0, %p364;
	add.s64 	%rd7357, %rd7354, %rd7356;
	mul.lo.s64 	%rd7358, %rd7339, 4294968273;
	mov.b64 	%rd7359, 4294968273;
	mul.hi.u64 	%rd7360, %rd7339, %rd7359;
	mad.lo.s64 	%rd22789, %rd55, %rd23535, %rd7358;
	setp.lt.u64 	%p365, %rd22789, %rd7358;
	selp.u64 	%rd7361, 1, 0, %p365;
	add.s64 	%rd7362, %rd7360, %rd7361;
	mul.lo.s64 	%rd7363, %rd7347, 4294968273;
	mul.hi.u64 	%rd7364, %rd7347, %rd7359;
	add.s64 	%rd7365, %rd7363, %rd7273;
	setp.lt.u64 	%p366, %rd7365, %rd7363;
	selp.u64 	%rd7366, 1, 0, %p366;
	add.s64 	%rd7367, %rd7364, %rd7366;
	add.s64 	%rd22788, %rd7365, %rd7362;
	setp.lt.u64 	%p367, %rd22788, %rd7365;
	selp.u64 	%rd7368, 1, 0, %p367;
	add.s64 	%rd7369, %rd7367, %rd7368;
	mul.lo.s64 	%rd7370, %rd7355, 4294968273;
	mul.hi.u64 	%rd7371, %rd7355, %rd7359;
	add.s64 	%rd7372, %rd7370, %rd7302;
	setp.lt.u64 	%p368, %rd7372, %rd7370;
	selp.u64 	%rd7373, 1, 0, %p368;
	add.s64 	%rd7374, %rd7371, %rd7373;
	add.s64 	%rd22791, %rd7372, %rd7369;
	setp.lt.u64 	%p369, %rd22791, %rd7372;
	selp.u64 	%rd7375, 1, 0, %p369;
	add.s64 	%rd7376, %rd7374, %rd7375;
	mul.lo.s64 	%rd7377, %rd7357, 4294968273;
	mul.hi.u64 	%rd7378, %rd7357, %rd7359;
	add.s64 	%rd7379, %rd7377, %rd7331;
	setp.lt.u64 	%p370, %rd7379, %rd7377;
	selp.u64 	%rd7380, 1, 0, %p370;
	add.s64 	%rd7381, %rd7378, %rd7380;
	add.s64 	%rd22790, %rd7379, %rd7376;
	setp.lt.u64 	%p371, %rd22790, %rd7379;
	selp.u64 	%rd7382, 1, 0, %p371;
	add.s64 	%rd565, %rd7381, %rd7382;
	setp.eq.s64 	%p372, %rd565, 0;
	@%p372 bra 	$L__BB0_151;
	mov.b64 	%rd7383, 4294968273;
	mul.hi.u64 	%rd7384, %rd565, %rd7383;
	mad.lo.s64 	%rd566, %rd565, 4294968273, %rd22789;
	setp.lt.u64 	%p373, %rd566, %rd22789;
	selp.u64 	%rd7385, 1, 0, %p373;
	add.s64 	%rd567, %rd7384, %rd7385;
	setp.eq.s64 	%p374, %rd567, 0;
	mov.u64 	%rd22789, %rd566;
	@%p374 bra 	$L__BB0_151;
	add.s64 	%rd568, %rd22788, %rd567;
	setp.ge.u64 	%p375, %rd568, %rd22788;
	mov.u64 	%rd22788, %rd568;
	mov.u64 	%rd22789, %rd566;
	@%p375 bra 	$L__BB0_151;
	add.s64 	%rd22791, %rd22791, 1;
	setp.eq.s64 	%p376, %rd22791, 0;
	selp.u64 	%rd7386, 1, 0, %p376;
	add.s64 	%rd22790, %rd22790, %rd7386;
	mov.u64 	%rd22788, %rd568;
	mov.u64 	%rd22789, %rd566;
$L__BB0_151:
	ld.const.u64 	%rd7387, [_ZN8collider3gpu9optimized6SECP_PE+24];
	setp.gt.u64 	%p377, %rd22790, %rd7387;
	@%p377 bra 	$L__BB0_153;
	ld.const.u64 	%rd7388, [_ZN8collider3gpu9optimized6SECP_PE+24];
	setp.ne.s64 	%p378, %rd22790, %rd7388;
	ld.const.u64 	%rd7389, [_ZN8collider3gpu9optimized6SECP_PE+16];
	setp.ne.s64 	%p379, %rd22791, %rd7389;
	or.pred  	%p380, %p378, %p379;
	ld.const.u64 	%rd7391, [_ZN8collider3gpu9optimized6SECP_PE+8];
	setp.ne.s64 	%p381, %rd22788, %rd7391;
	or.pred  	%p382, %p380, %p381;
	ld.const.u64 	%rd7393, [_ZN8collider3gpu9optimized6SECP_PE];
	setp.lt.u64 	%p383, %rd22789, %rd7393;
	or.pred  	%p384, %p382, %p383;
	@%p384 bra 	$L__BB0_154;
$L__BB0_153:
	ld.const.u64 	%rd7397, [_ZN8collider3gpu9optimized6SECP_PE];
	// begin inline asm
	sub.cc.u64 %rd22789, %rd22789, %rd7397;
	// end inline asm
	sub.s64 	%rd7399, %rd22788, %rd5843;
	ld.const.u64 	%rd7400, [_ZN8collider3gpu9optimized6SECP_PE+8];
	// begin inline asm
	sub.cc.u64 %rd22788, %rd7399, %rd7400;
	// end inline asm
	sub.s64 	%rd7402, %rd22791, %rd5843;
	ld.const.u64 	%rd7403, [_ZN8collider3gpu9optimized6SECP_PE+16];
	// begin inline asm
	sub.cc.u64 %rd22791, %rd7402, %rd7403;
	// end inline asm
	ld.const.u64 	%rd7404, [_ZN8collider3gpu9optimized6SECP_PE+24];
	add.s64 	%rd7405, %rd5843, %rd7404;
	sub.s64 	%rd22790, %rd22790, %rd7405;
$L__BB0_154:
	// begin inline asm
	add.cc.u64 %rd23531, %rd22789, %rd22789;
	// end inline asm
	// begin inline asm
	add.cc.u64 %rd23530, %rd22788, %rd6362;
	// end inline asm
	// begin inline asm
	addc.cc.u64 %rd23530, %rd23530, %rd22788;
	// end inline asm
	// begin inline asm
	add.cc.u64 %rd23529, %rd22791, %rd6362;
	// end inline asm
	// begin inline asm
	addc.cc.u64 %rd23529, %rd23529, %rd22791;
	// end inline asm
	// begin inline asm
	add.cc.u64 %rd23528, %rd22790, %rd6362;
	// end inline asm
	// begin inline asm
	addc.cc.u64 %rd23528, %rd23528, %rd22790;
	// end inline asm
	@%p136 bra 	$L__BB0_156;
	and.b64  	%rd7427, %rd23528, %rd23529;
	and.b64  	%rd7428, %rd7427, %rd23530;
	setp.ne.s64 	%p386, %rd7428, -1;
	setp.lt.u64 	%p387, %rd23531, -4294968273;
	or.pred  	%p388, %p386, %p387;
	@%p388 bra 	$L__BB0_157;
$L__BB0_156:
	ld.const.u64 	%rd7431, [_ZN8collider3gpu9optimized6SECP_PE];
	// begin inline asm
	sub.cc.u64 %rd23531, %rd23531, %rd7431;
	// end inline asm
	// begin inline asm
	sub.cc.u64 %rd23530, %rd23530, %rd5843;
	// end inline asm
	ld.const.u64 	%rd7436, [_ZN8collider3gpu9optimized6SECP_PE+8];
	// begin inline asm
	subc.cc.u64 %rd23530, %rd23530, %rd7436;
	// end inline asm
	// begin inline asm
	sub.cc.u64 %rd23529, %rd23529, %rd5843;
	// end inline asm
	ld.const.u64 	%rd7442, [_ZN8collider3gpu9optimized6SECP_PE+16];
	// begin inline asm
	subc.cc.u64 %rd23529, %rd23529, %rd7442;
	// end inline asm
	ld.const.u64 	%rd7444, [_ZN8collider3gpu9optimized6SECP_PE+24];
	add.s64 	%rd7445, %rd5843, %rd7444;
	sub.s64 	%rd23528, %rd23528, %rd7445;
$L__BB0_157:
	add.s32 	%r4820, %r4820, 1;
	setp.ne.s32 	%p389, %r4820, 4;
	@%p389 bra 	$L__BB0_10;
	shr.u32 	%r218, %r3, 4;
	shl.b32 	%r219, %r3, 2;
	and.b32  	%r220, %r219, 60;
	mul.wide.u32 	%rd7446, %r218, 8;
	add.s64 	%rd7447, %rd3, %rd7446;
	ld.local.u64 	%rd7448, [%rd7447];
	shr.u64 	%rd7449, %rd7448, %r220;
	and.b64  	%rd603, %rd7449, 15;
	add.s64 	%rd7450, %rd4, %rd7446;
	ld.local.u64 	%rd7451, [%rd7450];
	shr.u64 	%rd7452, %rd7451, %r220;
	and.b64  	%rd604, %rd7452, 15;
	setp.eq.s64 	%p390, %rd603, 0;
	mov.u64 	%rd23161, %rd23528;
	mov.u64 	%rd23162, %rd23529;
	mov.u64 	%rd23163, %rd23530;
	mov.u64 	%rd23164, %rd23531;
	mov.u64 	%rd23165, %rd23532;
	mov.u64 	%rd23166, %rd23533;
	mov.u64 	%rd23167, %rd23534;
	mov.u64 	%rd23168, %rd23535;
	mov.u64 	%rd23169, %rd23536;
	mov.u64 	%rd23170, %rd23537;
	mov.u64 	%rd23171, %rd23538;
	mov.u64 	%rd23172, %rd23539;
	@%p390 bra 	$L__BB0_471;
	setp.gt.s64 	%p391, %rd5871, -1;
	shl.b32 	%r221, %r3, 4;
	cvt.u64.u32 	%rd7453, %r221;
	or.b64  	%rd7454, %rd603, %rd7453;
	shl.b64 	%rd7455, %rd7454, 6;
	add.s64 	%rd7456, %rd38, %rd7455;
	ld.v2.u64 	{%rd23172, %rd23171}, [%rd7456];
	ld.v2.u64 	{%rd23170, %rd23169}, [%rd7456+16];
	ld.v2.u64 	{%rd23168, %rd23167}, [%rd7456+32];
	ld.v2.u64 	{%rd23166, %rd23165}, [%rd7456+48];
	@%p391 bra 	$L__BB0_162;
	setp.eq.s64 	%p392, %rd5843, 0;
	ld.const.u64 	%rd7458, [_ZN8collider3gpu9optimized6SECP_PE];
	// begin inline asm
	sub.cc.u64 %rd23168, %rd7458, %rd23168;
	// end inline asm
	ld.const.u64 	%rd7461, [_ZN8collider3gpu9optimized6SECP_PE+8];
	// begin inline asm
	sub.cc.u64 %rd7463, %rd7461, %rd5843;
	// end inline asm
	// begin inline asm
	subc.cc.u64 %rd7463, %rd7463, %rd23167;
	// end inline asm
	ld.const.u64 	%rd7467, [_ZN8collider3gpu9optimized6SECP_PE+16];
	// begin inline asm
	sub.cc.u64 %rd7469, %rd7467, %rd5843;
	// end inline asm
	// begin inline asm
	subc.cc.u64 %rd7469, %rd7469, %rd23166;
	// end inline asm
	ld.const.u64 	%rd7473, [_ZN8collider3gpu9optimized6SECP_PE+24];
	// begin inline asm
	sub.cc.u64 %rd7475, %rd7473, %rd5843;
	// end inline asm
	// begin inline asm
	subc.cc.u64 %rd7475, %rd7475, %rd23165;
	// end inline asm
	mov.u64 	%rd23165, %rd7475;
	mov.u64 	%rd23166, %rd7469;
	mov.u64 	%rd23167, %rd7463;
	@%p392 bra 	$L__BB0_162;
	ld.const.u64 	%rd7480, [_ZN8collider3gpu9optimized6SECP_PE];
	// begin inline asm
	add.cc.u64 %rd23168, %rd23168, %rd7480;
	// end inline asm
	// begin inline asm
	addc.u64 %rd7481, 0, 0;
	// end inline asm
	// begin inline asm
	add.cc.u64 %rd23167, %rd7463, %rd7481;
	// end inline asm
	ld.const.u64 	%rd7486, [_ZN8collider3gpu9optimized6SECP_PE+8];
	// begin inline asm
	addc.cc.u64 %rd23167, %rd23167, %rd7486;
	// end inline asm
	// begin inline asm
	add.cc.u64 %rd23166, %rd7469, %rd7481;
	// end inline asm
	ld.const.u64 	%rd7492, [_ZN8collider3gpu9optimized6SECP_PE+16];
	// begin inline asm
	addc.cc.u64 %rd23166, %rd23166, %rd7492;
	// end inline asm
	add.s64 	%rd7494, %rd7475, %rd7481;
	ld.const.u64 	%rd7495, [_ZN8collider3gpu9optimized6SECP_PE+24];
	add.s64 	%rd23165, %rd7494, %rd7495;
$L__BB0_162:
	or.b64  	%rd7498, %rd23530, %rd23531;
	or.b64  	%rd7499, %rd7498, %rd23529;
	or.b64  	%rd7500, %rd7499, %rd23528;
	setp.eq.s64 	%p393, %rd7500, 0;
	mov.b64 	%rd23164, 1;
	mov.b64 	%rd23161, 0;
	mov.u64 	%rd23162, %rd23161;
	mov.u64 	%rd23163, %rd23161;
	@%p393 bra 	$L__BB0_471;
	mul.hi.u64 	%rd7501, %rd23531, %rd23531;
	mul.lo.s64 	%rd7502, %rd23530, %rd23530;
	mul.hi.u64 	%rd22818, %rd23530, %rd23530;
	mul.lo.s64 	%rd22817, %rd23529, %rd23529;
	mul.hi.u64 	%rd22816, %rd23529, %rd23529;
	mul.lo.s64 	%rd22815, %rd23528, %rd23528;
	mul.hi.u64 	%rd22814, %rd23528, %rd23528;
	mul.lo.s64 	%rd7503, %rd23530, %rd23531;
	mul.hi.u64 	%rd7504, %rd23531, %rd23530;
	mov.b64 	{%r222, %r223}, %rd7504;
	mov.b64 	{%r224, %r225}, %rd7503;
	shf.l.wrap.b32 	%r226, %r225, %r222, 1;
	shf.l.wrap.b32 	%r227, %r222, %r223, 1;
	mov.b64 	%rd7505, {%r226, %r227};
	shl.b64 	%rd7506, %rd7503, 1;
	add.s64 	%rd630, %rd7506, %rd7501;
	setp.lt.u64 	%p394, %rd630, %rd7506;
	selp.u64 	%rd7507, 1, 0, %p394;
	add.s64 	%rd7508, %rd7502, %rd7505;
	add.s64 	%rd631, %rd7508, %rd7507;
	setp.ge.u64 	%p395, %rd631, %rd7502;
	@%p395 bra 	$L__BB0_171;
	mul.hi.u64 	%rd7509, %rd23530, %rd23530;
	add.s64 	%rd22818, %rd7509, 1;
	setp.ne.s64 	%p396, %rd22818, 0;
	@%p396 bra 	$L__BB0_171;
	mad.lo.s64 	%rd22817, %rd23529, %rd23529, 1;
	mov.b64 	%rd22818, 0;
	mov.pred 	%p397, -1;
	@%p397 bra 	$L__BB0_171;
	mul.hi.u64 	%rd7512, %rd23529, %rd23529;
	add.s64 	%rd22816, %rd7512, 1;
	setp.ne.s64 	%p398, %rd22816, 0;
	mov.b64 	%rd22817, 0;
	mov.u64 	%rd22818, %rd22817;
	@%p398 bra 	$L__BB0_171;
	mad.lo.s64 	%rd22815, %rd23528, %rd23528, 1;
	mov.b64 	%rd22816, 0;
	mov.u64 	%rd22817, %rd22816;
	mov.u64 	%rd22818, %rd22816;
	bra.uni 	$L__BB0_171;
$L__BB0_168:
	add.s64 	%rd22707, %rd22707, 1;
	setp.ne.s64 	%p202, %rd22707, 0;
	@%p202 bra 	$L__BB0_84;
	add.s64 	%rd22706, %rd22706, 1;
	setp.ne.s64 	%p203, %rd22706, 0;
	mov.b64 	%rd22707, 0;
	@%p203 bra 	$L__BB0_84;
	add.s64 	%rd22705, %rd22705, 1;
	setp.eq.s64 	%p204, %rd22705, 0;
	selp.u64 	%rd6645, 1, 0, %p204;
	add.s64 	%rd22704, %rd22704, %rd6645;
	mov.b64 	%rd22706, 0;
	mov.u64 	%rd22707, %rd22706;
	bra.uni 	$L__BB0_84;
$L__BB0_171:
	mul.lo.s64 	%rd7514, %rd23529, %rd23531;
	mul.hi.u64 	%rd7515, %rd23531, %rd23529;
	mov.b64 	{%r228, %r229}, %rd7515;
	mov.b64 	{%r230, %r231}, %rd7514;
	shf.l.wrap.b32 	%r232, %r231, %r228, 1;
	shf.l.wrap.b32 	%r233, %r228, %r229, 1;
	mov.b64 	%rd7516, {%r232, %r233};
	shl.b64 	%rd7517, %rd7514, 1;
	add.s64 	%rd660, %rd7517, %rd631;
	setp.lt.u64 	%p399, %rd660, %rd7517;
	selp.u64 	%rd7518, 1, 0, %p399;
	add.s64 	%rd7519, %rd22818, %rd7516;
	add.s64 	%rd661, %rd7519, %rd7518;
	setp.ge.u64 	%p400, %rd661, %rd22818;
	@%p400 bra 	$L__BB0_172;
	bra.uni 	$L__BB0_259;
$L__BB0_172:
	mul.lo.s64 	%rd7523, %rd23528, %rd23531;
	mul.hi.u64 	%rd7524, %rd23531, %rd23528;
	mov.b64 	{%r234, %r235}, %rd7524;
	mov.b64 	{%r236, %r237}, %rd7523;
	shf.l.wrap.b32 	%r238, %r237, %r234, 1;
	shf.l.wrap.b32 	%r239, %r234, %r235, 1;
	mov.b64 	%rd7525, {%r238, %r239};
	shl.b64 	%rd7526, %rd7523, 1;
	add.s64 	%rd650, %rd7526, %rd661;
	setp.lt.u64 	%p404, %rd650, %rd7526;
	selp.u64 	%rd7527, 1, 0, %p404;
	add.s64 	%rd7528, %rd22817, %rd7525;
	add.s64 	%rd651, %rd7528, %rd7527;
	setp.ge.u64 	%p405, %rd651, %rd22817;
	@%p405 bra 	$L__BB0_175;
	add.s64 	%rd22816, %rd22816, 1;
	setp.ne.s64 	%p406, %rd22816, 0;
	@%p406 bra 	$L__BB0_175;
	add.s64 	%rd22815, %rd22815, 1;
	setp.eq.s64 	%p407, %rd22815, 0;
	selp.u64 	%rd7530, 1, 0, %p407;
	add.s64 	%rd22814, %rd22814, %rd7530;
	mov.b64 	%rd22816, 0;
$L__BB0_175:
	mul.lo.s64 	%rd7531, %rd23529, %rd23530;
	mul.hi.u64 	%rd7532, %rd23530, %rd23529;
	mov.b64 	{%r240, %r241}, %rd7532;
	mov.b64 	{%r242, %r243}, %rd7531;
	shf.l.wrap.b32 	%r244, %r243, %r240, 1;
	shf.l.wrap.b32 	%r245, %r240, %r241, 1;
	mov.b64 	%rd7533, {%r244, %r245};
	mad.lo.s64 	%rd7534, %rd23528, %rd23531, %rd7531;
	shl.b64 	%rd7535, %rd7534, 1;
	add.s64 	%rd669, %rd7535, %rd661;
	setp.lt.u64 	%p408, %rd669, %rd650;
	selp.u64 	%rd7536, 1, 0, %p408;
	add.s64 	%rd7537, %rd651, %rd7533;
	add.s64 	%rd670, %rd7537, %rd7536;
	setp.ge.u64 	%p409, %rd670, %rd651;
	@%p409 bra 	$L__BB0_178;
	add.s64 	%rd22816, %rd22816, 1;
	setp.ne.s64 	%p410, %rd22816, 0;
	@%p410 bra 	$L__BB0_178;
	add.s64 	%rd22815, %rd22815, 1;
	setp.eq.s64 	%p411, %rd22815, 0;
	selp.u64 	%rd7539, 1, 0, %p411;
	add.s64 	%rd22814, %rd22814, %rd7539;
	mov.b64 	%rd22816, 0;
$L__BB0_178:
	mul.lo.s64 	%rd7540, %rd23528, %rd23530;
	mul.hi.u64 	%rd7541, %rd23530, %rd23528;
	mov.b64 	{%r246, %r247}, %rd7541;
	mov.b64 	{%r248, %r249}, %rd7540;
	shf.l.wrap.b32 	%r250, %r249, %r246, 1;
	shf.l.wrap.b32 	%r251, %r246, %r247, 1;
	mov.b64 	%rd7542, {%r250, %r251};
	shl.b64 	%rd7543, %rd7540, 1;
	add.s64 	%rd677, %rd7543, %rd670;
	setp.lt.u64 	%p412, %rd677, %rd7543;
	selp.u64 	%rd7544, 1, 0, %p412;
	add.s64 	%rd7545, %rd22816, %rd7542;
	add.s64 	%rd678, %rd7545, %rd7544;
	setp.ge.u64 	%p413, %rd678, %rd22816;
	@%p413 bra 	$L__BB0_180;
	add.s64 	%rd22815, %rd22815, 1;
	setp.eq.s64 	%p414, %rd22815, 0;
	selp.u64 	%rd7546, 1, 0, %p414;
	add.s64 	%rd22814, %rd22814, %rd7546;
$L__BB0_180:
	mul.lo.s64 	%rd7547, %rd23528, %rd23529;
	mul.hi.u64 	%rd7548, %rd23529, %rd23528;
	mov.b64 	{%r252, %r253}, %rd7548;
	mov.b64 	{%r254, %r255}, %rd7547;
	shf.l.wrap.b32 	%r256, %r255, %r252, 1;
	shf.l.wrap.b32 	%r257, %r252, %r253, 1;
	mov.b64 	%rd7549, {%r256, %r257};
	shl.b64 	%rd7550, %rd7547, 1;
	add.s64 	%rd7551, %rd7550, %rd678;
	setp.lt.u64 	%p415, %rd7551, %rd7550;
	selp.u64 	%rd7552, 1, 0, %p415;
	add.s64 	%rd7553, %rd22815, %rd7549;
	add.s64 	%rd7554, %rd7553, %rd7552;
	setp.lt.u64 	%p416, %rd7554, %rd22815;
	selp.u64 	%rd7555, 1, 0, %p416;
	add.s64 	%rd7556, %rd22814, %rd7555;
	mul.lo.s64 	%rd7557, %rd677, 4294968273;
	mov.b64 	%rd7558, 4294968273;
	mul.hi.u64 	%rd7559, %rd677, %rd7558;
	mad.lo.s64 	%rd22830, %rd23531, %rd23531, %rd7557;
	setp.lt.u64 	%p417, %rd22830, %rd7557;
	selp.u64 	%rd7560, 1, 0, %p417;
	add.s64 	%rd7561, %rd7559, %rd7560;
	mul.lo.s64 	%rd7562, %rd7551, 4294968273;
	mul.hi.u64 	%rd7563, %rd7551, %rd7558;
	add.s64 	%rd7564, %rd7562, %rd630;
	setp.lt.u64 	%p418, %rd7564, %rd7562;
	selp.u64 	%rd7565, 1, 0, %p418;
	add.s64 	%rd7566, %rd7563, %rd7565;
	add.s64 	%rd22829, %rd7564, %rd7561;
	setp.lt.u64 	%p419, %rd22829, %rd7564;
	selp.u64 	%rd7567, 1, 0, %p419;
	add.s64 	%rd7568, %rd7566, %rd7567;
	mul.lo.s64 	%rd7569, %rd7554, 4294968273;
	mul.hi.u64 	%rd7570, %rd7554, %rd7558;
	add.s64 	%rd7571, %rd7569, %rd660;
	setp.lt.u64 	%p420, %rd7571, %rd7569;
	selp.u64 	%rd7572, 1, 0, %p420;
	add.s64 	%rd7573, %rd7570, %rd7572;
	add.s64 	%rd22832, %rd7571, %rd7568;
	setp.lt.u64 	%p421, %rd22832, %rd7571;
	selp.u64 	%rd7574, 1, 0, %p421;
	add.s64 	%rd7575, %rd7573, %rd7574;
	mul.lo.s64 	%rd7576, %rd7556, 4294968273;
	mul.hi.u64 	%rd7577, %rd7556, %rd7558;
	add.s64 	%rd7578, %rd7576, %rd669;
	setp.lt.u64 	%p422, %rd7578, %rd7576;
	selp.u64 	%rd7579, 1, 0, %p422;
	add.s64 	%rd7580, %rd7577, %rd7579;
	add.s64 	%rd22831, %rd7578, %rd7575;
	setp.lt.u64 	%p423, %rd22831, %rd7578;
	selp.u64 	%rd7581, 1, 0, %p423;
	add.s64 	%rd687, %rd7580, %rd7581;
	setp.eq.s64 	%p424, %rd687, 0;
	@%p424 bra 	$L__BB0_184;
	mov.b64 	%rd7582, 4294968273;
	mul.hi.u64 	%rd7583, %rd687, %rd7582;
	mad.lo.s64 	%rd688, %rd687, 4294968273, %rd22830;
	setp.lt.u64 	%p425, %rd688, %rd22830;
	selp.u64 	%rd7584, 1, 0, %p425;
	add.s64 	%rd689, %rd7583, %rd7584;
	setp.eq.s64 	%p426, %rd689, 0;
	mov.u64 	%rd22830, %rd688;
	@%p426 bra 	$L__BB0_184;
	add.s64 	%rd690, %rd22829, %rd689;
	setp.ge.u64 	%p427, %rd690, %rd22829;
	mov.u64 	%rd22829, %rd690;
	mov.u64 	%rd22830, %rd688;
	@%p427 bra 	$L__BB0_184;
	add.s64 	%rd22832, %rd22832, 1;
	setp.eq.s64 	%p428, %rd22832, 0;
	selp.u64 	%rd7585, 1, 0, %p428;
	add.s64 	%rd22831, %rd22831, %rd7585;
	mov.u64 	%rd22829, %rd690;
	mov.u64 	%rd22830, %rd688;
$L__BB0_184:
	ld.const.u64 	%rd7586, [_ZN8collider3gpu9optimized6SECP_PE+24];
	setp.gt.u64 	%p429, %rd22831, %rd7586;
	@%p429 bra 	$L__BB0_186;
	ld.const.u64 	%rd7587, [_ZN8collider3gpu9optimized6SECP_PE+24];
	setp.ne.s64 	%p430, %rd22831, %rd7587;
	ld.const.u64 	%rd7588, [_ZN8collider3gpu9optimized6SECP_PE+16];
	setp.ne.s64 	%p431, %rd22832, %rd7588;
	or.pred  	%p432, %p430, %p431;
	ld.const.u64 	%rd7590, [_ZN8collider3gpu9optimized6SECP_PE+8];
	setp.ne.s64 	%p433, %rd22829, %rd7590;
	or.pred  	%p434, %p432, %p433;
	ld.const.u64 	%rd7592, [_ZN8collider3gpu9optimized6SECP_PE];
	setp.lt.u64 	%p435, %rd22830, %rd7592;
	or.pred  	%p436, %p434, %p435;
	@%p436 bra 	$L__BB0_187;
$L__BB0_186:
	ld.const.u64 	%rd7596, [_ZN8collider3gpu9optimized6SECP_PE];
	// begin inline asm
	sub.cc.u64 %rd22830, %rd22830, %rd7596;
	// end inline asm
	sub.s64 	%rd7598, %rd22829, %rd5843;
	ld.const.u64 	%rd7599, [_ZN8collider3gpu9optimized6SECP_PE+8];
	// begin inline asm
	sub.cc.u64 %rd22829, %rd7598, %rd7599;
	// end inline asm
	sub.s64 	%rd7601, %rd22832, %rd5843;
	ld.const.u64 	%rd7602, [_ZN8collider3gpu9optimized6SECP_PE+16];
	// begin inline asm
	sub.cc.u64 %rd22832, %rd7601, %rd7602;
	// end inline asm
	ld.const.u64 	%rd7603, [_ZN8collider3gpu9optimized6SECP_PE+24];
	add.s64 	%rd7604, %rd5843, %rd7603;
	sub.s64 	%rd22831, %rd22831, %rd7604;
$L__BB0_187:
	mul.hi.u64 	%rd7605, %rd23172, %rd22830;
	mul.lo.s64 	%rd7606, %rd22829, %rd23172;
	mul.hi.u64 	%rd7607, %rd23172, %rd22829;
	add.s64 	%rd7608, %rd7606, %rd7605;
	setp.lt.u64 	%p437, %rd7608, %rd7606;
	selp.u64 	%rd7609, 1, 0, %p437;
	add.s64 	%rd7610, %rd7607, %rd7609;
	mul.lo.s64 	%rd7611, %rd22832, %rd23172;
	mul.hi.u64 	%rd7612, %rd23172, %rd22832;
	add.s64 	%rd7613, %rd7611, %rd7610;
	setp.lt.u64 	%p438, %rd7613, %rd7611;
	selp.u64 	%rd7614, 1, 0, %p438;
	add.s64 	%rd7615, %rd7612, %rd7614;
	mul.lo.s64 	%rd7616, %rd22831, %rd23172;
	mul.hi.u64 	%rd7617, %rd23172, %rd22831;
	add.s64 	%rd7618, %rd7616, %rd7615;
	setp.lt.u64 	%p439, %rd7618, %rd7616;
	selp.u64 	%rd7619, 1, 0, %p439;
	add.s64 	%rd7620, %rd7617, %rd7619;
	mul.lo.s64 	%rd7621, %rd22830, %rd23171;
	mul.hi.u64 	%rd7622, %rd23171, %rd22830;
	add.s64 	%rd7623, %rd7621, %rd7608;
	setp.lt.u64 	%p440, %rd7623, %rd7621;
	selp.u64 	%rd7624, 1, 0, %p440;
	add.s64 	%rd7625, %rd7622, %rd7624;
	mul.lo.s64 	%rd7626, %rd22829, %rd23171;
	mul.hi.u64 	%rd7627, %rd23171, %rd22829;
	add.s64 	%rd7628, %rd7626, %rd7613;
	setp.lt.u64 	%p441, %rd7628, %rd7626;
	selp.u64 	%rd7629, 1, 0, %p441;
	add.s64 	%rd7630, %rd7627, %rd7629;
	add.s64 	%rd7631, %rd7628, %rd7625;
	setp.lt.u64 	%p442, %rd7631, %rd7628;
	selp.u64 	%rd7632, 1, 0, %p442;
	add.s64 	%rd7633, %rd7630, %rd7632;
	mul.lo.s64 	%rd7634, %rd22832, %rd23171;
	mul.hi.u64 	%rd7635, %rd23171, %rd22832;
	add.s64 	%rd7636, %rd7634, %rd7618;
	setp.lt.u64 	%p443, %rd7636, %rd7634;
	selp.u64 	%rd7637, 1, 0, %p443;
	add.s64 	%rd7638, %rd7635, %rd7637;
	add.s64 	%rd7639, %rd7636, %rd7633;
	setp.lt.u64 	%p444, %rd7639, %rd7636;
	selp.u64 	%rd7640, 1, 0, %p444;
	add.s64 	%rd7641, %rd7638, %rd7640;
	mul.lo.s64 	%rd7642, %rd22831, %rd23171;
	mul.hi.u64 	%rd7643, %rd23171, %rd22831;
	add.s64 	%rd7644, %rd7642, %rd7620;
	setp.lt.u64 	%p445, %rd7644, %rd7642;
	selp.u64 	%rd7645, 1, 0, %p445;
	add.s64 	%rd7646, %rd7643, %rd7645;
	add.s64 	%rd7647, %rd7644, %rd7641;
	setp.lt.u64 	%p446, %rd7647, %rd7644;
	selp.u64 	%rd7648, 1, 0, %p446;
	add.s64 	%rd7649, %rd7646, %rd7648;
	mul.lo.s64 	%rd7650, %rd22830, %rd23170;
	mul.hi.u64 	%rd7651, %rd23170, %rd22830;
	add.s64 	%rd7652, %rd7650, %rd7631;
	setp.lt.u64 	%p447, %rd7652, %rd7650;
	selp.u64 	%rd7653, 1, 0, %p447;
	add.s64 	%rd7654, %rd7651, %rd7653;
	mul.lo.s64 	%rd7655, %rd22829, %rd23170;
	mul.hi.u64 	%rd7656, %rd23170, %rd22829;
	add.s64 	%rd7657, %rd7655, %rd7639;
	setp.lt.u64 	%p448, %rd7657, %rd7655;
	selp.u64 	%rd7658, 1, 0, %p448;
	add.s64 	%rd7659, %rd7656, %rd7658;
	add.s64 	%rd7660, %rd7657, %rd7654;
	setp.lt.u64 	%p449, %rd7660, %rd7657;
	selp.u64 	%rd7661, 1, 0, %p449;
	add.s64 	%rd7662, %rd7659, %rd7661;
	mul.lo.s64 	%rd7663, %rd22832, %rd23170;
	mul.hi.u64 	%rd7664, %rd23170, %rd22832;
	add.s64 	%rd7665, %rd7663, %rd7647;
	setp.lt.u64 	%p450, %rd7665, %rd7663;
	selp.u64 	%rd7666, 1, 0, %p450;
	add.s64 	%rd7667, %rd7664, %rd7666;
	add.s64 	%rd7668, %rd7665, %rd7662;
	setp.lt.u64 	%p451, %rd7668, %rd7665;
	selp.u64 	%rd7669, 1, 0, %p451;
	add.s64 	%rd7670, %rd7667, %rd7669;
	mul.lo.s64 	%rd7671, %rd22831, %rd23170;
	mul.hi.u64 	%rd7672, %rd23170, %rd22831;
	add.s64 	%rd7673, %rd7671, %rd7649;
	setp.lt.u64 	%p452, %rd7673, %rd7671;
	selp.u64 	%rd7674, 1, 0, %p452;
	add.s64 	%rd7675, %rd7672, %rd7674;
	add.s64 	%rd7676, %rd7673, %rd7670;
	setp.lt.u64 	%p453, %rd7676, %rd7673;
	selp.u64 	%rd7677, 1, 0, %p453;
	add.s64 	%rd7678, %rd7675, %rd7677;
	mul.lo.s64 	%rd7679, %rd22830, %rd23169;
	mul.hi.u64 	%rd7680, %rd23169, %rd22830;
	add.s64 	%rd7681, %rd7679, %rd7660;
	setp.lt.u64 	%p454, %rd7681, %rd7679;
	selp.u64 	%rd7682, 1, 0, %p454;
	add.s64 	%rd7683, %rd7680, %rd7682;
	mul.lo.s64 	%rd7684, %rd22829, %rd23169;
	mul.hi.u64 	%rd7685, %rd23169, %rd22829;
	add.s64 	%rd7686, %rd7684, %rd7668;
	setp.lt.u64 	%p455, %rd7686, %rd7684;
	selp.u64 	%rd7687, 1, 0, %p455;
	add.s64 	%rd7688, %rd7685, %rd7687;
	add.s64 	%rd7689, %rd7686, %rd7683;
	setp.lt.u64 	%p456, %rd7689, %rd7686;
	selp.u64 	%rd7690, 1, 0, %p456;
	add.s64 	%rd7691, %rd7688, %rd7690;
	mul.lo.s64 	%rd7692, %rd22832, %rd23169;
	mul.hi.u64 	%rd7693, %rd23169, %rd22832;
	add.s64 	%rd7694, %rd7692, %rd7676;
	setp.lt.u64 	%p457, %rd7694, %rd7692;
	selp.u64 	%rd7695, 1, 0, %p457;
	add.s64 	%rd7696, %rd7693, %rd7695;
	add.s64 	%rd7697, %rd7694, %rd7691;
	setp.lt.u64 	%p458, %rd7697, %rd7694;
	selp.u64 	%rd7698, 1, 0, %p458;
	add.s64 	%rd7699, %rd7696, %rd7698;
	mul.lo.s64 	%rd7700, %rd22831, %rd23169;
	mul.hi.u64 	%rd7701, %rd23169, %rd22831;
	add.s64 	%rd7702, %rd7700, %rd7678;
	setp.lt.u64 	%p459, %rd7702, %rd7700;
	selp.u64 	%rd7703, 1, 0, %p459;
	add.s64 	%rd7704, %rd7701, %rd7703;
	add.s64 	%rd7705, %rd7702, %rd7699;
	setp.lt.u64 	%p460, %rd7705, %rd7702;
	selp.u64 	%rd7706, 1, 0, %p460;
	add.s64 	%rd7707, %rd7704, %rd7706;
	mul.lo.s64 	%rd7708, %rd7689, 4294968273;
	mov.b64 	%rd7709, 4294968273;
	mul.hi.u64 	%rd7710, %rd7689, %rd7709;
	mad.lo.s64 	%rd22838, %rd22830, %rd23172, %rd7708;
	setp.lt.u64 	%p461, %rd22838, %rd7708;
	selp.u64 	%rd7711, 1, 0, %p461;
	add.s64 	%rd7712, %rd7710, %rd7711;
	mul.lo.s64 	%rd7713, %rd7697, 4294968273;
	mul.hi.u64 	%rd7714, %rd7697, %rd7709;
	add.s64 	%rd7715, %rd7713, %rd7623;
	setp.lt.u64 	%p462, %rd7715, %rd7713;
	selp.u64 	%rd7716, 1, 0, %p462;
	add.s64 	%rd7717, %rd7714, %rd7716;
	add.s64 	%rd22837, %rd7715, %rd7712;
	setp.lt.u64 	%p463, %rd22837, %rd7715;
	selp.u64 	%rd7718, 1, 0, %p463;
	add.s64 	%rd7719, %rd7717, %rd7718;
	mul.lo.s64 	%rd7720, %rd7705, 4294968273;
	mul.hi.u64 	%rd7721, %rd7705, %rd7709;
	add.s64 	%rd7722, %rd7720, %rd7652;
	setp.lt.u64 	%p464, %rd7722, %rd7720;
	selp.u64 	%rd7723, 1, 0, %p464;
	add.s64 	%rd7724, %rd7721, %rd7723;
	add.s64 	%rd22841, %rd7722, %rd7719;
	setp.lt.u64 	%p465, %rd22841, %rd7722;
	selp.u64 	%rd7725, 1, 0, %p465;
	add.s64 	%rd7726, %rd7724, %rd7725;
	mul.lo.s64 	%rd7727, %rd7707, 4294968273;
	mul.hi.u64 	%rd7728, %rd7707, %rd7709;
	add.s64 	%rd7729, %rd7727, %rd7681;
	setp.lt.u64 	%p466, %rd7729, %rd7727;
	selp.u64 	%rd7730, 1, 0, %p466;
	add.s64 	%rd7731, %rd7728, %rd7730;
	add.s64 	%rd22842, %rd7729, %rd7726;
	setp.lt.u64 	%p467, %rd22842, %rd7729;
	selp.u64 	%rd7732, 1, 0, %p467;
	add.s64 	%rd709, %rd7731, %rd7732;
	setp.eq.s64 	%p468, %rd709, 0;
	@%p468 bra 	$L__BB0_191;
	mov.b64 	%rd7733, 4294968273;
	mul.hi.u64 	%rd7734, %rd709, %rd7733;
	mad.lo.s64 	%rd710, %rd709, 4294968273, %rd22838;
	setp.lt.u64 	%p469, %rd710, %rd22838;
	selp.u64 	%rd7735, 1, 0, %p469;
	add.s64 	%rd711, %rd7734, %rd7735;
	setp.eq.s64 	%p470, %rd711, 0;
	mov.u64 	%rd22838, %rd710;
	@%p470 bra 	$L__BB0_191;
	add.s64 	%rd712, %rd22837, %rd711;
	setp.ge.u64 	%p471, %rd712, %rd22837;
	mov.u64 	%rd22837, %rd712;
	mov.u64 	%rd22838, %rd710;
	@%p471 bra 	$L__BB0_191;
	add.s64 	%rd22841, %rd22841, 1;
	setp.eq.s64 	%p472, %rd22841, 0;
	selp.u64 	%rd7736, 1, 0, %p472;
	add.s64 	%rd22842, %rd22842, %rd7736;
	mov.u64 	%rd22837, %rd712;
	mov.u64 	%rd22838, %rd710;
$L__BB0_191:
	ld.const.u64 	%rd7737, [_ZN8collider3gpu9optimized6SECP_PE+24];
	setp.gt.u64 	%p473, %rd22842, %rd7737;
	@%p473 bra 	$L__BB0_193;
	ld.const.u64 	%rd7738, [_ZN8collider3gpu9optimized6SECP_PE+24];
	setp.ne.s64 	%p474, %rd22842, %rd7738;
	ld.const.u64 	%rd7739, [_ZN8collider3gpu9optimized6SECP_PE+16];
	setp.ne.s64 	%p475, %rd22841, %rd7739;
	or.pred  	%p476, %p474, %p475;
	ld.const.u64 	%rd7741, [_ZN8collider3gpu9optimized6SECP_PE+8];
	setp.ne.s64 	%p477, %rd22837, %rd7741;
	or.pred  	%p478, %p476, %p477;
	ld.const.u64 	%rd7743, [_ZN8collider3gpu9optimized6SECP_PE];
	setp.lt.u64 	%p479, %rd22838, %rd7743;
	or.pred  	%p480, %p478, %p479;
	@%p480 bra 	$L__BB0_194;
$L__BB0_193:
	ld.const.u64 	%rd7747, [_ZN8collider3gpu9optimized6SECP_PE];
	// begin inline asm
	sub.cc.u64 %rd22838, %rd22838, %rd7747;
	// end inline asm
	sub.s64 	%rd7749, %rd22837, %rd5843;
	ld.const.u64 	%rd7750, [_ZN8collider3gpu9optimized6SECP_PE+8];
	// begin inline asm
	sub.cc.u64 %rd22837, %rd7749, %rd7750;
	// end inline asm
	sub.s64 	%rd7752, %rd22841, %rd5843;
	ld.const.u64 	%rd7753, [_ZN8collider3gpu9optimized6SECP_PE+16];
	// begin inline asm
	sub.cc.u64 %rd22841, %rd7752, %rd7753;
	// end inline asm
	ld.const.u64 	%rd7754, [_ZN8collider3gpu9optimized6SECP_PE+24];
	add.s64 	%rd7755, %rd5843, %rd7754;
	sub.s64 	%rd22842, %rd22842, %rd7755;
$L__BB0_194:
	mul.hi.u64 	%rd7756, %rd23168, %rd23531;
	mul.lo.s64 	%rd7757, %rd23530, %rd23168;
	mul.hi.u64 	%rd7758, %rd23168, %rd23530;
	add.s64 	%rd7759, %rd7757, %rd7756;
	setp.lt.u64 	%p481, %rd7759, %rd7757;
	selp.u64 	%rd7760, 1, 0, %p481;
	add.s64 	%rd7761, %rd7758, %rd7760;
	mul.lo.s64 	%rd7762, %rd23529, %rd23168;
	mul.hi.u64 	%rd7763, %rd23168, %rd23529;
	add.s64 	%rd7764, %rd7762, %rd7761;
	setp.lt.u64 	%p482, %rd7764, %rd7762;
	selp.u64 	%rd7765, 1, 0, %p482;
	add.s64 	%rd7766, %rd7763, %rd7765;
	mul.lo.s64 	%rd7767, %rd23528, %rd23168;
	mul.hi.u64 	%rd7768, %rd23168, %rd23528;
	add.s64 	%rd7769, %rd7767, %rd7766;
	setp.lt.u64 	%p483, %rd7769, %rd7767;
	selp.u64 	%rd7770, 1, 0, %p483;
	add.s64 	%rd7771, %rd7768, %rd7770;
	mul.lo.s64 	%rd7772, %rd23531, %rd23167;
	mul.hi.u64 	%rd7773, %rd23167, %rd23531;
	add.s64 	%rd7774, %rd7772, %rd7759;
	setp.lt.u64 	%p484, %rd7774, %rd7772;
	selp.u64 	%rd7775, 1, 0, %p484;
	add.s64 	%rd7776, %rd7773, %rd7775;
	mul.lo.s64 	%rd7777, %rd23530, %rd23167;
	mul.hi.u64 	%rd7778, %rd23167, %rd23530;
	add.s64 	%rd7779, %rd7777, %rd7764;
	setp.lt.u64 	%p485, %rd7779, %rd7777;
	selp.u64 	%rd7780, 1, 0, %p485;
	add.s64 	%rd7781, %rd7778, %rd7780;
	add.s64 	%rd7782, %rd7779, %rd7776;
	setp.lt.u64 	%p486, %rd7782, %rd7779;
	selp.u64 	%rd7783, 1, 0, %p486;
	add.s64 	%rd7784, %rd7781, %rd7783;
	mul.lo.s64 	%rd7785, %rd23529, %rd23167;
	mul.hi.u64 	%rd7786, %rd23167, %rd23529;
	add.s64 	%rd7787, %rd7785, %rd7769;
	setp.lt.u64 	%p487, %rd7787, %rd7785;
	selp.u64 	%rd7788, 1, 0, %p487;
	add.s64 	%rd7789, %rd7786, %rd7788;
	add.s64 	%rd7790, %rd7787, %rd7784;
	setp.lt.u64 	%p488, %rd7790, %rd7787;
	selp.u64 	%rd7791, 1, 0, %p488;
	add.s64 	%rd7792, %rd7789, %rd7791;
	mul.lo.s64 	%rd7793, %rd23528, %rd23167;
	mul.hi.u64 	%rd7794, %rd23167, %rd23528;
	add.s64 	%rd7795, %rd7793, %rd7771;
	setp.lt.u64 	%p489, %rd7795, %rd7793;
	selp.u64 	%rd7796, 1, 0, %p489;
	add.s64 	%rd7797, %rd7794, %rd7796;
	add.s64 	%rd7798, %rd7795, %rd7792;
	setp.lt.u64 	%p490, %rd7798, %rd7795;
	selp.u64 	%rd7799, 1, 0, %p490;
	add.s64 	%rd7800, %rd7797, %rd7799;
	mul.lo.s64 	%rd7801, %rd23531, %rd23166;
	mul.hi.u64 	%rd7802, %rd23166, %rd23531;
	add.s64 	%rd7803, %rd7801, %rd7782;
	setp.lt.u64 	%p491, %rd7803, %rd7801;
	selp.u64 	%rd7804, 1, 0, %p491;
	add.s64 	%rd7805, %rd7802, %rd7804;
	mul.lo.s64 	%rd7806, %rd23530, %rd23166;
	mul.hi.u64 	%rd7807, %rd23166, %rd23530;
	add.s64 	%rd7808, %rd7806, %rd7790;
	setp.lt.u64 	%p492, %rd7808, %rd7806;
	selp.u64 	%rd7809, 1, 0, %p492;
	add.s64 	%rd7810, %rd7807, %rd7809;
	add.s64 	%rd7811, %rd7808, %rd7805;
	setp.lt.u64 	%p493, %rd7811, %rd7808;
	selp.u64 	%rd7812, 1, 0, %p493;
	add.s64 	%rd7813, %rd7810, %rd7812;
	mul.lo.s64 	%rd7814, %rd23529, %rd23166;
	mul.hi.u64 	%rd7815, %rd23166, %rd23529;
	add.s64 	%rd7816, %rd7814, %rd7798;
	setp.lt.u64 	%p494, %rd7816, %rd7814;
	selp.u64 	%rd7817, 1, 0, %p494;
	add.s64 	%rd7818, %rd7815, %rd7817;
	add.s64 	%rd7819, %rd7816, %rd7813;
	setp.lt.u64 	%p495, %rd7819, %rd7816;
	selp.u64 	%rd7820, 1, 0, %p495;
	add.s64 	%rd7821, %rd7818, %rd7820;
	mul.lo.s64 	%rd7822, %rd23528, %rd23166;
	mul.hi.u64 	%rd7823, %rd23166, %rd23528;
	add.s64 	%rd7824, %rd7822, %rd7800;
	setp.lt.u64 	%p496, %rd7824, %rd7822;
	selp.u64 	%rd7825, 1, 0, %p496;
	add.s64 	%rd7826, %rd7823, %rd7825;
	add.s64 	%rd7827, %rd7824, %rd7821;
	setp.lt.u64 	%p497, %rd7827, %rd7824;
	selp.u64 	%rd7828, 1, 0, %p497;
	add.s64 	%rd7829, %rd7826, %rd7828;
	mul.lo.s64 	%rd7830, %rd23531, %rd23165;
	mul.hi.u64 	%rd7831, %rd23165, %rd23531;
	add.s64 	%rd7832, %rd7830, %rd7811;
	setp.lt.u64 	%p498, %rd7832, %rd7830;
	selp.u64 	%rd7833, 1, 0, %p498;
	add.s64 	%rd7834, %rd7831, %rd7833;
	mul.lo.s64 	%rd7835, %rd23530, %rd23165;
	mul.hi.u64 	%rd7836, %rd23165, %rd23530;
	add.s64 	%rd7837, %rd7835, %rd7819;
	setp.lt.u64 	%p499, %rd7837, %rd7835;
	selp.u64 	%rd7838, 1, 0, %p499;
	add.s64 	%rd7839, %rd7836, %rd7838;
	add.s64 	%rd7840, %rd7837, %rd7834;
	setp.lt.u64 	%p500, %rd7840, %rd7837;
	selp.u64 	%rd7841, 1, 0, %p500;
	add.s64 	%rd7842, %rd7839, %rd7841;
	mul.lo.s64 	%rd7843, %rd23529, %rd23165;
	mul.hi.u64 	%rd7844, %rd23165, %rd23529;
	add.s64 	%rd7845, %rd7843, %rd7827;
	setp.lt.u64 	%p501, %rd7845, %rd7843;
	selp.u64 	%rd7846, 1, 0, %p501;
	add.s64 	%rd7847, %rd7844, %rd7846;
	add.s64 	%rd7848, %rd7845, %rd7842;
	setp.lt.u64 	%p502, %rd7848, %rd7845;
	selp.u64 	%rd7849, 1, 0, %p502;
	add.s64 	%rd7850, %rd7847, %rd7849;
	mul.lo.s64 	%rd7851, %rd23528, %rd23165;
	mul.hi.u64 	%rd7852, %rd23165, %rd23528;
	add.s64 	%rd7853, %rd7851, %rd7829;
	setp.lt.u64 	%p503, %rd7853, %rd7851;
	selp.u64 	%rd7854, 1, 0, %p503;
	add.s64 	%rd7855, %rd7852, %rd7854;
	add.s64 	%rd7856, %rd7853, %rd7850;
	setp.lt.u64 	%p504, %rd7856, %rd7853;
	selp.u64 	%rd7857, 1, 0, %p504;
	add.s64 	%rd7858, %rd7855, %rd7857;
	mul.lo.s64 	%rd7859, %rd7840, 4294968273;
	mov.b64 	%rd7860, 4294968273;
	mul.hi.u64 	%rd7861, %rd7840, %rd7860;
	mad.lo.s64 	%rd22846, %rd23531, %rd23168, %rd7859;
	setp.lt.u64 	%p505, %rd22846, %rd7859;
	selp.u64 	%rd7862, 1, 0, %p505;
	add.s64 	%rd7863, %rd7861, %rd7862;
	mul.lo.s64 	%rd7864, %rd7848, 4294968273;
	mul.hi.u64 	%rd7865, %rd7848, %rd7860;
	add.s64 	%rd7866, %rd7864, %rd7774;
	setp.lt.u64 	%p506, %rd7866, %rd7864;
	selp.u64 	%rd7867, 1, 0, %p506;
	add.s64 	%rd7868, %rd7865, %rd7867;
	add.s64 	%rd22845, %rd7866, %rd7863;
	setp.lt.u64 	%p507, %rd22845, %rd7866;
	selp.u64 	%rd7869, 1, 0, %p507;
	add.s64 	%rd7870, %rd7868, %rd7869;
	mul.lo.s64 	%rd7871, %rd7856, 4294968273;
	mul.hi.u64 	%rd7872, %rd7856, %rd7860;
	add.s64 	%rd7873, %rd7871, %rd7803;
	setp.lt.u64 	%p508, %rd7873, %rd7871;
	selp.u64 	%rd7874, 1, 0, %p508;
	add.s64 	%rd7875, %rd7872, %rd7874;
	add.s64 	%rd22848, %rd7873, %rd7870;
	setp.lt.u64 	%p509, %rd22848, %rd7873;
	selp.u64 	%rd7876, 1, 0, %p509;
	add.s64 	%rd7877, %rd7875, %rd7876;
	mul.lo.s64 	%rd7878, %rd7858, 4294968273;
	mul.hi.u64 	%rd7879, %rd7858, %rd7860;
	add.s64 	%rd7880, %rd7878, %rd7832;
	setp.lt.u64 	%p510, %rd7880, %rd7878;
	selp.u64 	%rd7881, 1, 0, %p510;
	add.s64 	%rd7882, %rd7879, %rd7881;
	add.s64 	%rd22847, %rd7880, %rd7877;
	setp.lt.u64 	%p511, %rd22847, %rd7880;
	selp.u64 	%rd7883, 1, 0, %p511;
	add.s64 	%rd731, %rd7882, %rd7883;
	setp.eq.s64 	%p512, %rd731, 0;
	@%p512 bra 	$L__BB0_198;
	mov.b64 	%rd7884, 4294968273;
	mul.hi.u64 	%rd7885, %rd731, %rd7884;
	mad.lo.s64 	%rd732, %rd731, 4294968273, %rd22846;
	setp.lt.u64 	%p513, %rd732, %rd22846;
	selp.u64 	%rd7886, 1, 0, %p513;
	add.s64 	%rd733, %rd7885, %rd7886;
	setp.eq.s64 	%p514, %rd733, 0;
	mov.u64 	%rd22846, %rd732;
	@%p514 bra 	$L__BB0_198;
	add.s64 	%rd734, %rd22845, %rd733;
	setp.ge.u64 	%p515, %rd734, %rd22845;
	mov.u64 	%rd22845, %rd734;
	mov.u64 	%rd22846, %rd732;
	@%p515 bra 	$L__BB0_198;
	add.s64 	%rd22848, %rd22848, 1;
	setp.eq.s64 	%p516, %rd22848, 0;
	selp.u64 	%rd7887, 1, 0, %p516;
	add.s64 	%rd22847, %rd22847, %rd7887;
	mov.u64 	%rd22845, %rd734;
	mov.u64 	%rd22846, %rd732;
$L__BB0_198:
	ld.const.u64 	%rd7888, [_ZN8collider3gpu9optimized6SECP_PE+24];
	setp.gt.u64 	%p517, %rd22847, %rd7888;
	@%p517 bra 	$L__BB0_200;
	ld.const.u64 	%rd7889, [_ZN8collider3gpu9optimized6SECP_PE+24];
	setp.ne.s64 	%p518, %rd22847, %rd7889;
	ld.const.u64 	%rd7890, [_ZN8collider3gpu9optimized6SECP_PE+16];
	setp.ne.s64 	%p519, %rd22848, %rd7890;
	or.pred  	%p520, %p518, %p519;
	ld.const.u64 	%rd7892, [_ZN8collider3gpu9optimized6SECP_PE+8];
	setp.ne.s64 	%p521, %rd22845, %rd7892;
	or.pred  	%p522, %p520, %p521;
	ld.const.u64 	%rd7894, [_ZN8collider3gpu9optimized6SECP_PE];
	setp.lt.u64 	%p523, %rd22846, %rd7894;
	or.pred  	%p524, %p522, %p523;
	@%p524 bra 	$L__BB0_201;
$L__BB0_200:
	ld.const.u64 	%rd7898, [_ZN8collider3gpu9optimized6SECP_PE];
	// begin inline asm
	sub.cc.u64 %rd22846, %rd22846, %rd7898;
	// end inline asm
	sub.s64 	%rd7900, %rd22845, %rd5843;
	ld.const.u64 	%rd7901, [_ZN8collider3gpu9optimized6SECP_PE+8];
	// begin inline asm
	sub.cc.u64 %rd22845, %rd7900, %rd7901;
	// end inline asm
	sub.s64 	%rd7903, %rd22848, %rd5843;
	ld.const.u64 	%rd7904, [_ZN8collider3gpu9optimized6SECP_PE+16];
	// begin inline asm
	sub.cc.u64 %rd22848, %rd7903, %rd7904;
	// end inline asm
	ld.const.u64 	%rd7905, [_ZN8collider3gpu9optimized6SECP_PE+24];
	add.s64 	%rd7906, %rd5843, %rd7905;
	sub.s64 	%rd22847, %rd22847, %rd7906;
$L__BB0_201:
	mul.hi.u64 	%rd7907, %rd22846, %rd22830;
	mul.lo.s64 	%rd7908, %rd22829, %rd22846;
	mul.hi.u64 	%rd7909, %rd22846, %rd22829;
	add.s64 	%rd7910, %rd7908, %rd7907;
	setp.lt.u64 	%p525, %rd7910, %rd7908;
	selp.u64 	%rd7911, 1, 0, %p525;
	add.s64 	%rd7912, %rd7909, %rd7911;
	mul.lo.s64 	%rd7913, %rd22832, %rd22846;
	mul.hi.u64 	%rd7914, %rd22846, %rd22832;
	add.s64 	%rd7915, %rd7913, %rd7912;
	setp.lt.u64 	%p526, %rd7915, %rd7913;
	selp.u64 	%rd7916, 1, 0, %p526;
	add.s64 	%rd7917, %rd7914, %rd7916;
	mul.lo.s64 	%rd7918, %rd22831, %rd22846;
	mul.hi.u64 	%rd7919, %rd22846, %rd22831;
	add.s64 	%rd7920, %rd7918, %rd7917;
	setp.lt.u64 	%p527, %rd7920, %rd7918;
	selp.u64 	%rd7921, 1, 0, %p527;
	add.s64 	%rd7922, %rd7919, %rd7921;
	mul.lo.s64 	%rd7923, %rd22830, %rd22845;
	mul.hi.u64 	%rd7924, %rd22845, %rd22830;
	add.s64 	%rd7925, %rd7923, %rd7910;
	setp.lt.u64 	%p528, %rd7925, %rd7923;
	selp.u64 	%rd7926, 1, 0, %p528;
	add.s64 	%rd7927, %rd7924, %rd7926;
	mul.lo.s64 	%rd7928, %rd22829, %rd22845;
	mul.hi.u64 	%rd7929, %rd22845, %rd22829;
	add.s64 	%rd7930, %rd7928, %rd7915;
	setp.lt.u64 	%p529, %rd7930, %rd7928;
	selp.u64 	%rd7931, 1, 0, %p529;
	add.s64 	%rd7932, %rd7929, %rd7931;
	add.s64 	%rd7933, %rd7930, %rd7927;
	setp.lt.u64 	%p530, %rd7933, %rd7930;
	selp.u64 	%rd7934, 1, 0, %p530;
	add.s64 	%rd7935, %rd7932, %rd7934;
	mul.lo.s64 	%rd7936, %rd22832, %rd22845;
	mul.hi.u64 	%rd7937, %rd22845, %rd22832;
	add.s64 	%rd7938, %rd7936, %rd7920;
	setp.lt.u64 	%p531, %rd7938, %rd7936;
	selp.u64 	%rd7939, 1, 0, %p531;
	add.s64 	%rd7940, %rd7937, %rd7939;
	add.s64 	%rd7941, %rd7938, %rd7935;
	setp.lt.u64 	%p532, %rd7941, %rd7938;
	selp.u64 	%rd7942, 1, 0, %p532;
	add.s64 	%rd7943, %rd7940, %rd7942;
	mul.lo.s64 	%rd7944, %rd22831, %rd22845;
	mul.hi.u64 	%rd7945, %rd22845, %rd22831;
	add.s64 	%rd7946, %rd7944, %rd7922;
	setp.lt.u64 	%p533, %rd7946, %rd7944;
	selp.u64 	%rd7947, 1, 0, %p533;
	add.s64 	%rd7948, %rd7945, %rd7947;
	add.s64 	%rd7949, %rd7946, %rd7943;
	setp.lt.u64 	%p534, %rd7949, %rd7946;
	selp.u64 	%rd7950, 1, 0, %p534;
	add.s64 	%rd7951, %rd7948, %rd7950;
	mul.lo.s64 	%rd7952, %rd22830, %rd22848;
	mul.hi.u64 	%rd7953, %rd22848, %rd22830;
	add.s64 	%rd7954, %rd7952, %rd7933;
	setp.lt.u64 	%p535, %rd7954, %rd7952;
	selp.u64 	%rd7955, 1, 0, %p535;
	add.s64 	%rd7956, %rd7953, %rd7955;
	mul.lo.s64 	%rd7957, %rd22829, %rd22848;
	mul.hi.u64 	%rd7958, %rd22848, %rd22829;
	add.s64 	%rd7959, %rd7957, %rd7941;
	setp.lt.u64 	%p536, %rd7959, %rd7957;
	selp.u64 	%rd7960, 1, 0, %p536;
	add.s64 	%rd7961, %rd7958, %rd7960;
	add.s64 	%rd7962, %rd7959, %rd7956;
	setp.lt.u64 	%p537, %rd7962, %rd7959;
	selp.u64 	%rd7963, 1, 0, %p537;
	add.s64 	%rd7964, %rd7961, %rd7963;
	mul.lo.s64 	%rd7965, %rd22832, %rd22848;
	mul.hi.u64 	%rd7966, %rd22848, %rd22832;
	add.s64 	%rd7967, %rd7965, %rd7949;
	setp.lt.u64 	%p538, %rd7967, %rd7965;
	selp.u64 	%rd7968, 1, 0, %p538;
	add.s64 	%rd7969, %rd7966, %rd7968;
	add.s64 	%rd7970, %rd7967, %rd7964;
	setp.lt.u64 	%p539, %rd7970, %rd7967;
	selp.u64 	%rd7971, 1, 0, %p539;
	add.s64 	%rd7972, %rd7969, %rd7971;
	mul.lo.s64 	%rd7973, %rd22831, %rd22848;
	mul.hi.u64 	%rd7974, %rd22848, %rd22831;
	add.s64 	%rd7975, %rd7973, %rd7951;
	setp.lt.u64 	%p540, %rd7975, %rd7973;
	selp.u64 	%rd7976, 1, 0, %p540;
	add.s64 	%rd7977, %rd7974, %rd7976;
	add.s64 	%rd7978, %rd7975, %rd7972;
	setp.lt.u64 	%p541, %rd7978, %rd7975;
	selp.u64 	%rd7979, 1, 0, %p541;
	add.s64 	%rd7980, %rd7977, %rd7979;
	mul.lo.s64 	%rd7981, %rd22830, %rd22847;
	mul.hi.u64 	%rd7982, %rd22847, %rd22830;
	add.s64 	%rd7983, %rd7981, %rd7962;
	setp.lt.u64 	%p542, %rd7983, %rd7981;
	selp.u64 	%rd7984, 1, 0, %p542;
	add.s64 	%rd7985, %rd7982, %rd7984;
	mul.lo.s64 	%rd7986, %rd22829, %rd22847;
	mul.hi.u64 	%rd7987, %rd22847, %rd22829;
	add.s64 	%rd7988, %rd7986, %rd7970;
	setp.lt.u64 	%p543, %rd7988, %rd7986;
	selp.u64 	%rd7989, 1, 0, %p543;
	add.s64 	%rd7990, %rd7987, %rd7989;
	add.s64 	%rd7991, %rd7988, %rd7985;
	setp.lt.u64 	%p544, %rd7991, %rd7988;
	selp.u64 	%rd7992, 1, 0, %p544;
	add.s64 	%rd7993, %rd7990, %rd7992;
	mul.lo.s64 	%rd7994, %rd22832, %rd22847;
	mul.hi.u64 	%rd7995, %rd22847, %rd22832;
	add.s64 	%rd7996, %rd7994, %rd7978;
	setp.lt.u64 	%p545, %rd7996, %rd7994;
	selp.u64 	%rd7997, 1, 0, %p545;
	add.s64 	%rd7998, %rd7995, %rd7997;
	add.s64 	%rd7999, %rd7996, %rd7993;
	setp.lt.u64 	%p546, %rd7999, %rd7996;
	selp.u64 	%rd8000, 1, 0, %p546;
	add.s64 	%rd8001, %rd7998, %rd8000;
	mul.lo.s64 	%rd8002, %rd22831, %rd22847;
	mul.hi.u64 	%rd8003, %rd22847, %rd22831;
	add.s64 	%rd8004, %rd8002, %rd7980;
	setp.lt.u64 	%p547, %rd8004, %rd8002;
	selp.u64 	%rd8005, 1, 0, %p547;
	add.s64 	%rd8006, %rd8003, %rd8005;
	add.s64 	%rd8007, %rd8004, %rd8001;
	setp.lt.u64 	%p548, %rd8007, %rd8004;
	selp.u64 	%rd8008, 1, 0, %p548;
	add.s64 	%rd8009, %rd8006, %rd8008;
	mul.lo.s64 	%rd8010, %rd7991, 4294968273;
	mov.b64 	%rd8011, 4294968273;
	mul.hi.u64 	%rd8012, %rd7991, %rd8011;
	mad.lo.s64 	%rd22854, %rd22830, %rd22846, %rd8010;
	setp.lt.u64 	%p549, %rd22854, %rd8010;
	selp.u64 	%rd8013, 1, 0, %p549;
	add.s64 	%rd8014, %rd8012, %rd8013;
	mul.lo.s64 	%rd8015, %rd7999, 4294968273;
	mul.hi.u64 	%rd8016, %rd7999, %rd8011;
	add.s64 	%rd8017, %rd8015, %rd7925;
	setp.lt.u64 	%p550, %rd8017, %rd8015;
	selp.u64 	%rd8018, 1, 0, %p550;
	add.s64 	%rd8019, %rd8016, %rd8018;
	add.s64 	%rd22853, %rd8017, %rd8014;
	setp.lt.u64 	%p551, %rd22853, %rd8017;
	selp.u64 	%rd8020, 1, 0, %p551;
	add.s64 	%rd8021, %rd8019, %rd8020;
	mul.lo.s64 	%rd8022, %rd8007, 4294968273;
	mul.hi.u64 	%rd8023, %rd8007, %rd8011;
	add.s64 	%rd8024, %rd8022, %rd7954;
	setp.lt.u64 	%p552, %rd8024, %rd8022;
	selp.u64 	%rd8025, 1, 0, %p552;
	add.s64 	%rd8026, %rd8023, %rd8025;
	add.s64 	%rd22856, %rd8024, %rd8021;
	setp.lt.u64 	%p553, %rd22856, %rd8024;
	selp.u64 	%rd8027, 1, 0, %p553;
	add.s64 	%rd8028, %rd8026, %rd8027;
	mul.lo.s64 	%rd8029, %rd8009, 4294968273;
	mul.hi.u64 	%rd8030, %rd8009, %rd8011;
	add.s64 	%rd8031, %rd8029, %rd7983;
	setp.lt.u64 	%p554, %rd8031, %rd8029;
	selp.u64 	%rd8032, 1, 0, %p554;
	add.s64 	%rd8033, %rd8030, %rd8032;
	add.s64 	%rd22855, %rd8031, %rd8028;
	setp.lt.u64 	%p555, %rd22855, %rd8031;
	selp.u64 	%rd8034, 1, 0, %p555;
	add.s64 	%rd753, %rd8033, %rd8034;
	setp.eq.s64 	%p556, %rd753, 0;
	@%p556 bra 	$L__BB0_205;
	mov.b64 	%rd8035, 4294968273;
	mul.hi.u64 	%rd8036, %rd753, %rd8035;
	mad.lo.s64 	%rd754, %rd753, 4294968273, %rd22854;
	setp.lt.u64 	%p557, %rd754, %rd22854;
	selp.u64 	%rd8037, 1, 0, %p557;
	add.s64 	%rd755, %rd8036, %rd8037;
	setp.eq.s64 	%p558, %rd755, 0;
	mov.u64 	%rd22854, %rd754;
	@%p558 bra 	$L__BB0_205;
	add.s64 	%rd756, %rd22853, %rd755;
	setp.ge.u64 	%p559, %rd756, %rd22853;
	mov.u64 	%rd22853, %rd756;
	mov.u64 	%rd22854, %rd754;
	@%p559 bra 	$L__BB0_205;
	add.s64 	%rd22856, %rd22856, 1;
	setp.eq.s64 	%p560, %rd22856, 0;
	selp.u64 	%rd8038, 1, 0, %p560;
	add.s64 	%rd22855, %rd22855, %rd8038;
	mov.u64 	%rd22853, %rd756;
	mov.u64 	%rd22854, %rd754;
$L__BB0_205:
	ld.const.u64 	%rd8039, [_ZN8collider3gpu9optimized6SECP_PE+24];
	setp.gt.u64 	%p561, %rd22855, %rd8039;
	@%p561 bra 	$L__BB0_207;
	ld.const.u64 	%rd8040, [_ZN8collider3gpu9optimized6SECP_PE+24];
	setp.ne.s64 	%p562, %rd22855, %rd8040;
	ld.const.u64 	%rd8041, [_ZN8collider3gpu9optimized6SECP_PE+16];
	setp.ne.s64 	%p563, %rd22856, %rd8041;
	or.pred  	%p564, %p562, %p563;
	ld.const.u64 	%rd8043, [_ZN8collider3gpu9optimized6SECP_PE+8];
	setp.ne.s64 	%p565, %rd22853, %rd8043;
	or.pred  	%p566, %p564, %p565;
	ld.const.u64 	%rd8045, [_ZN8collider3gpu9optimized6SECP_PE];
	setp.lt.u64 	%p567, %rd22854, %rd8045;
	or.pred  	%p568, %p566, %p567;
	@%p568 bra 	$L__BB0_208;
$L__BB0_207:
	ld.const.u64 	%rd8049, [_ZN8collider3gpu9optimized6SECP_PE];
	// begin inline asm
	sub.cc.u64 %rd22854, %rd22854, %rd8049;
	// end inline asm
	sub.s64 	%rd8051, %rd22853, %rd5843;
	ld.const.u64 	%rd8052, [_ZN8collider3gpu9optimized6SECP_PE+8];
	// begin inline asm
	sub.cc.u64 %rd22853, %rd8051, %rd8052;
	// end inline asm
	sub.s64 	%rd8054, %rd22856, %rd5843;
	ld.const.u64 	%rd8055, [_ZN8collider3gpu9optimized6SECP_PE+16];
	// begin inline asm
	sub.cc.u64 %rd22856, %rd8054, %rd8055;
	// end inline asm
	ld.const.u64 	%rd8056, [_ZN8collider3gpu9optimized6SECP_PE+24];
	add.s64 	%rd8057, %rd5843, %rd8056;
	sub.s64 	%rd22855, %rd22855, %rd8057;
$L__BB0_208:
	setp.eq.s64 	%p569, %rd5843, 0;
	// begin inline asm
	sub.cc.u64 %rd22862, %rd22838, %rd23539;
	// end inline asm
	// begin inline asm
	sub.cc.u64 %rd22861, %rd22837, %rd5843;
	// end inline asm
	// begin inline asm
	subc.cc.u64 %rd22861, %rd22861, %rd23538;
	// end inline asm
	// begin inline asm
	sub.cc.u64 %rd22860, %rd22841, %rd5843;
	// end inline asm
	// begin inline asm
	subc.cc.u64 %rd22860, %rd22860, %rd23537;
	// end inline asm
	// begin inline asm
	sub.cc.u64 %rd22859, %rd22842, %rd5843;
	// end inline asm
	// begin inline asm
	subc.cc.u64 %rd22859, %rd22859, %rd23536;
	// end inline asm
	@%p569 bra 	$L__BB0_210;
	ld.const.u64 	%rd8081, [_ZN8collider3gpu9optimized6SECP_PE];
	// begin inline asm
	add.cc.u64 %rd22862, %rd22862, %rd8081;
	// end inline asm
	// begin inline asm
	addc.u64 %rd8082, 0, 0;
	// end inline asm
	// begin inline asm
	add.cc.u64 %rd22861, %rd22861, %rd8082;
	// end inline asm
	ld.const.u64 	%rd8087, [_ZN8collider3gpu9optimized6SECP_PE+8];
	// begin inline asm
	addc.cc.u64 %rd22861, %rd22861, %rd8087;
	// end inline asm
	// begin inline asm
	add.cc.u64 %rd22860, %rd22860, %rd8082;
	// end inline asm
	ld.const.u64 	%rd8093, [_ZN8collider3gpu9optimized6SECP_PE+16];
	// begin inline asm
	addc.cc.u64 %rd22860, %rd22860, %rd8093;
	// end inline asm
	add.s64 	%rd8095, %rd22859, %rd8082;
	ld.const.u64 	%rd8096, [_ZN8collider3gpu9optimized6SECP_PE+24];
	add.s64 	%rd22859, %rd8095, %rd8096;
$L__BB0_210:
	// begin inline asm
	sub.cc.u64 %rd22866, %rd22854, %rd23535;
	// end inline asm
	// begin inline asm
	sub.cc.u64 %rd22865, %rd22853, %rd5843;
	// end inline asm
	// begin inline asm
	subc.cc.u64 %rd22865, %rd22865, %rd23534;
	// end inline asm
	// begin inline asm
	sub.cc.u64 %rd22864, %rd22856, %rd5843;
	// end inline asm
	// begin inline asm
	subc.cc.u64 %rd22864, %rd22864, %rd23533;
	// end inline asm
	// begin inline asm
	sub.cc.u64 %rd22863, %rd22855, %rd5843;
	// end inline asm
	// begin inline asm
	subc.cc.u64 %rd22863, %rd22863, %rd23532;
	// end inline asm
	@%p569 bra 	$L__BB0_212;
	ld.const.u64 	%rd8120, [_ZN8collider3gpu9optimized6SECP_PE];
	// begin inline asm
	add.cc.u64 %rd22866, %rd22866, %rd8120;
	// end inline asm
	// begin inline asm
	addc.u64 %rd8121, 0, 0;
	// end inline asm
	// begin inline asm
	add.cc.u64 %rd22865, %rd22865, %rd8121;
	// end inline asm
	ld.const.u64 	%rd8126, [_ZN8collider3gpu9optimized6SECP_PE+8];
	// begin inline asm
	addc.cc.u64 %rd22865, %rd22865, %rd8126;
	// end inline asm
	// begin inline asm
	add.cc.u64 %rd22864, %rd22864, %rd8121;
	// end inline asm
	ld.const.u64 	%rd8132, [_ZN8collider3gpu9optimized6SECP_PE+16];
	// begin inline asm
	addc.cc.u64 %rd22864, %rd22864, %rd8132;
	// end inline asm
	add.s64 	%rd8134, %rd22863, %rd8121;
	ld.const.u64 	%rd8135, [_ZN8collider3gpu9optimized6SECP_PE+24];
	add.s64 	%rd22863, %rd8134, %rd8135;
$L__BB0_212:
	// begin inline asm
	add.cc.u64 %rd22870, %rd22866, %rd22866;
	// end inline asm
	// begin inline asm
	addc.u64 %rd8139, 0, 0;
	// end inline asm
	// begin inline asm
	add.cc.u64 %rd22869, %rd22865, %rd8139;
	// end inline asm
	// begin inline asm
	addc.cc.u64 %rd22869, %rd22869, %rd22865;
	// end inline asm
	// begin inline asm
	add.cc.u64 %rd22868, %rd22864, %rd8139;
	// end inline asm
	// begin inline asm
	addc.cc.u64 %rd22868, %rd22868, %rd22864;
	// end inline asm
	// begin inline asm
	add.cc.u64 %rd22867, %rd22863, %rd8139;
	// end inline asm
	// begin inline asm
	addc.cc.u64 %rd22867, %rd22867, %rd22863;
	// end inline asm
	setp.ne.s64 	%p571, %rd8139, 0;
	@%p571 bra 	$L__BB0_214;
	and.b64  	%rd8158, %rd22867, %rd22868;
	and.b64  	%rd8159, %rd8158, %rd22869;
	setp.ne.s64 	%p572, %rd8159, -1;
	setp.lt.u64 	%p573, %rd22870, -4294968273;
	or.pred  	%p574, %p572, %p573;
	@%p574 bra 	$L__BB0_215;
$L__BB0_214:
	ld.const.u64 	%rd8162, [_ZN8collider3gpu9optimized6SECP_PE];
	// begin inline asm
	sub.cc.u64 %rd22870, %rd22870, %rd8162;
	// end inline asm
	// begin inline asm
	sub.cc.u64 %rd22869, %rd22869, %rd5843;
	// end inline asm
	ld.const.u64 	%rd8167, [_ZN8collider3gpu9optimized6SECP_PE+8];
	// begin inline asm
	subc.cc.u64 %rd22869, %rd22869, %rd8167;
	// end inline asm
	// begin inline asm
	sub.cc.u64 %rd22868, %rd22868, %rd5843;
	// end inline asm
	ld.const.u64 	%rd8173, [_ZN8collider3gpu9optimized6SECP_PE+16];
	// begin inline asm
	subc.cc.u64 %rd22868, %rd22868, %rd8173;
	// end inline asm
	ld.const.u64 	%rd8175, [_ZN8collider3gpu9optimized6SECP_PE+24];
	add.s64 	%rd8176, %rd5843, %rd8175;
	sub.s64 	%rd22867, %rd22867, %rd8176;
$L__BB0_215:
	or.b64  	%rd8177, %rd22861, %rd22862;
	or.b64  	%rd8178, %rd8177, %rd22860;
	or.b64  	%rd8179, %rd8178, %rd22859;
	setp.ne.s64 	%p575, %rd8179, 0;
	@%p575 bra 	$L__BB0_369;
	or.b64  	%rd9495, %rd22869, %rd22870;
	or.b64  	%rd9496, %rd9495, %rd22868;
	or.b64  	%rd9497, %rd9496, %rd22867;
	setp.ne.s64 	%p903, %rd9497, 0;
	mov.b64 	%rd23168, 1;
	mov.b64 	%rd23161, 0;
	mov.u64 	%rd23162, %rd23161;
	mov.u64 	%rd23163, %rd23161;
	mov.u64 	%rd23164, %rd23161;
	mov.u64 	%rd23165, %rd23161;
	mov.u64 	%rd23166, %rd23161;
	mov.u64 	%rd23167, %rd23161;
	mov.u64 	%rd23169, %rd23161;
	mov.u64 	%rd23170, %rd23161;
	mov.u64 	%rd23171, %rd23161;
	mov.u64 	%rd23172, %rd23168;
	@%p903 bra 	$L__BB0_471;
	mul.hi.u64 	%rd9498, %rd23535, %rd23535;
	mul.lo.s64 	%rd9499, %rd23534, %rd23534;
	mul.hi.u64 	%rd22879, %rd23534, %rd23534;
	mul.lo.s64 	%rd22878, %rd23533, %rd23533;
	mul.hi.u64 	%rd22877, %rd23533, %rd23533;
	mul.lo.s64 	%rd22876, %rd23532, %rd23532;
	mul.hi.u64 	%rd22875, %rd23532, %rd23532;
	mul.lo.s64 	%rd9500, %rd23534, %rd23535;
	mul.hi.u64 	%rd9501, %rd23535, %rd23534;
	mov.b64 	{%r330, %r331}, %rd9501;
	mov.b64 	{%r332, %r333}, %rd9500;
	shf.l.wrap.b32 	%r334, %r333, %r330, 1;
	shf.l.wrap.b32 	%r335, %r330, %r331, 1;
	mov.b64 	%rd9502, {%r334, %r335};
	shl.b64 	%rd9503, %rd9500, 1;
	add.s64 	%rd813, %rd9503, %rd9498;
	setp.lt.u64 	%p904, %rd813, %rd9503;
	selp.u64 	%rd9504, 1, 0, %p904;
	add.s64 	%rd9505, %rd9499, %rd9502;
	add.s64 	%rd814, %rd9505, %rd9504;
	setp.ge.u64 	%p905, %rd814, %rd9499;
	@%p905 bra 	$L__BB0_222;
	mul.hi.u64 	%rd9506, %rd23534, %rd23534;
	add.s64 	%rd22879, %rd9506, 1;
	setp.ne.s64 	%p906, %rd22879, 0;
	@%p906 bra 	$L__BB0_222;
	mad.lo.s64 	%rd22878, %rd23533, %rd23533, 1;
	mov.b64 	%rd22879, 0;
	mov.pred 	%p907, -1;
	@%p907 bra 	$L__BB0_222;
	mul.hi.u64 	%rd9509, %rd23533, %rd23533;
	add.s64 	%rd22877, %rd9509, 1;
	setp.ne.s64 	%p908, %rd22877, 0;
	mov.b64 	%rd22878, 0;
	mov.u64 	%rd22879, %rd22878;
	@%p908 bra 	$L__BB0_222;
	mad.lo.s64 	%rd22876, %rd23532, %rd23532, 1;
	mov.b64 	%rd22877, 0;
	mov.u64 	%rd22878, %rd22877;
	mov.u64 	%rd22879, %rd22877;
$L__BB0_222:
	mul.lo.s64 	%rd9511, %rd23533, %rd23535;
	mul.hi.u64 	%rd9512, %rd23535, %rd23533;
	mov.b64 	{%r336, %r337}, %rd9512;
	mov.b64 	{%r338, %r339}, %rd9511;
	shf.l.wrap.b32 	%r340, %r339, %r336, 1;
	shf.l.wrap.b32 	%r341, %r336, %r337, 1;
	mov.b64 	%rd9513, {%r340, %r341};
	shl.b64 	%rd9514, %rd9511, 1;
	add.s64 	%rd843, %rd9514, %rd814;
	setp.lt.u64 	%p909, %rd843, %rd9514;
	selp.u64 	%rd9515, 1, 0, %p909;
	add.s64 	%rd9516, %rd22879, %rd9513;
	add.s64 	%rd844, %rd9516, %rd9515;
	setp.ge.u64 	%p910, %rd844, %rd22879;
	@%p910 bra 	$L__BB0_226;
	add.s64 	%rd22878, %rd22878, 1;
	setp.ne.s64 	%p911, %rd22878, 0;
	@%p911 bra 	$L__BB0_226;
	add.s64 	%rd22877, %rd22877, 1;
	setp.ne.s64 	%p912, %rd22877, 0;
	mov.b64 	%rd22878, 0;
	@%p912 bra 	$L__BB0_226;
	add.s64 	%rd22876, %rd22876, 1;
	setp.eq.s64 	%p913, %rd22876, 0;
	selp.u64 	%rd9519, 1, 0, %p913;
	add.s64 	%rd22875, %rd22875, %rd9519;
	mov.b64 	%rd22877, 0;
	mov.u64 	%rd22878, %rd22877;
$L__BB0_226:
	mul.lo.s64 	%rd9520, %rd23532, %rd23535;
	mul.hi.u64 	%rd9521, %rd23535, %rd23532;
	mov.b64 	{%r342, %r343}, %rd9521;
	mov.b64 	{%r344, %r345}, %rd9520;
	shf.l.wrap.b32 	%r346, %r345, %r342, 1;
	shf.l.wrap.b32 	%r347, %r342, %r343, 1;
	mov.b64 	%rd9522, {%r346, %r347};
	shl.b64 	%rd9523, %rd9520, 1;
	add.s64 	%rd833, %rd9523, %rd844;
	setp.lt.u64 	%p914, %rd833, %rd9523;
	selp.u64 	%rd9524, 1, 0, %p914;
	add.s64 	%rd9525, %rd22878, %rd9522;
	add.s64 	%rd834, %rd9525, %rd9524;
	setp.ge.u64 	%p915, %rd834, %rd22878;
	@%p915 bra 	$L__BB0_229;
	add.s64 	%rd22877, %rd22877, 1;
	setp.ne.s64 	%p916, %rd22877, 0;
	@%p916 bra 	$L__BB0_229;
	add.s64 	%rd22876, %rd22876, 1;
	setp.eq.s64 	%p917, %rd22876, 0;
	selp.u64 	%rd9527, 1, 0, %p917;
	add.s64 	%rd22875, %rd22875, %rd9527;
	mov.b64 	%rd22877, 0;
$L__BB0_229:
	mul.lo.s64 	%rd9528, %rd23533, %rd23534;
	mul.hi.u64 	%rd9529, %rd23534, %rd23533;
	mov.b64 	{%r348, %r349}, %rd9529;
	mov.b64 	{%r350, %r351}, %rd9528;
	shf.l.wrap.b32 	%r352, %r351, %r348, 1;
	shf.l.wrap.b32 	%r353, %r348, %r349, 1;
	mov.b64 	%rd9530, {%r352, %r353};
	mad.lo.s64 	%rd9531, %rd23532, %rd23535, %rd9528;
	shl.b64 	%rd9532, %rd9531, 1;
	add.s64 	%rd852, %rd9532, %rd844;
	setp.lt.u64 	%p918, %rd852, %rd833;
	selp.u64 	%rd9533, 1, 0, %p918;
	add.s64 	%rd9534, %rd834, %rd9530;
	add.s64 	%rd853, %rd9534, %rd9533;
	setp.ge.u64 	%p919, %rd853, %rd834;
	@%p919 bra 	$L__BB0_232;
	add.s64 	%rd22877, %rd22877, 1;
	setp.ne.s64 	%p920, %rd22877, 0;
	@%p920 bra 	$L__BB0_232;
	add.s64 	%rd22876, %rd22876, 1;
	setp.eq.s64 	%p921, %rd22876, 0;
	selp.u64 	%rd9536, 1, 0, %p921;
	add.s64 	%rd22875, %rd22875, %rd9536;
	mov.b64 	%rd22877, 0;
$L__BB0_232:
	mul.lo.s64 	%rd9537, %rd23532, %rd23534;
	mul.hi.u64 	%rd9538, %rd23534, %rd23532;
	mov.b64 	{%r354, %r355}, %rd9538;
	mov.b64 	{%r356, %r357}, %rd9537;
	shf.l.wrap.b32 	%r358, %r357, %r354, 1;
	shf.l.wrap.b32 	%r359, %r354, %r355, 1;
	mov.b64 	%rd9539, {%r358, %r359};
	shl.b64 	%rd9540, %rd9537, 1;
	add.s64 	%rd860, %rd9540, %rd853;
	setp.lt.u64 	%p922, %rd860, %rd9540;
	selp.u64 	%rd9541, 1, 0, %p922;
	add.s64 	%rd9542, %rd22877, %rd9539;
	add.s64 	%rd861, %rd9542, %rd9541;
	setp.ge.u64 	%p923, %rd861, %rd22877;
	@%p923 bra 	$L__BB0_234;
	add.s64 	%rd22876, %rd22876, 1;
	setp.eq.s64 	%p924, %rd22876, 0;
	selp.u64 	%rd9543, 1, 0, %p924;
	add.s64 	%rd22875, %rd22875, %rd9543;
$L__BB0_234:
	mul.lo.s64 	%rd9544, %rd23532, %rd23533;
	mul.hi.u64 	%rd9545, %rd23533, %rd23532;
	mov.b64 	{%r360, %r361}, %rd9545;
	mov.b64 	{%r362, %r363}, %rd9544;
	shf.l.wrap.b32 	%r364, %r363, %r360, 1;
	shf.l.wrap.b32 	%r365, %r360, %r361, 1;
	mov.b64 	%rd9546, {%r364, %r365};
	shl.b64 	%rd9547, %rd9544, 1;
	add.s64 	%rd9548, %rd9547, %rd861;
	setp.lt.u64 	%p925, %rd9548, %rd9547;
	selp.u64 	%rd9549, 1, 0, %p925;
	add.s64 	%rd9550, %rd22876, %rd9546;
	add.s64 	%rd9551, %rd9550, %rd9549;
	setp.lt.u64 	%p926, %rd9551, %rd22876;
	selp.u64 	%rd9552, 1, 0, %p926;
	add.s64 	%rd9553, %rd22875, %rd9552;
	mul.lo.s64 	%rd9554, %rd860, 4294968273;
	mov.b64 	%rd9555, 4294968273;
	mul.hi.u64 	%rd9556, %rd860, %rd9555;
	mad.lo.s64 	%rd22891, %rd23535, %rd23535, %rd9554;
	setp.lt.u64 	%p927, %rd22891, %rd9554;
	selp.u64 	%rd9557, 1, 0, %p927;
	add.s64 	%rd9558, %rd9556, %rd9557;
	mul.lo.s64 	%rd9559, %rd9548, 4294968273;
	mul.hi.u64 	%rd9560, %rd9548, %rd9555;
	add.s64 	%rd9561, %rd9559, %rd813;
	setp.lt.u64 	%p928, %rd9561, %rd9559;
	selp.u64 	%rd9562, 1, 0, %p928;
	add.s64 	%rd9563, %rd9560, %rd9562;
	add.s64 	%rd22890, %rd9561, %rd9558;
	setp.lt.u64 	%p929, %rd22890, %rd9561;
	selp.u64 	%rd9564, 1, 0, %p929;
	add.s64 	%rd9565, %rd9563, %rd9564;
	mul.lo.s64 	%rd9566, %rd9551, 4294968273;
	mul.hi.u64 	%rd9567, %rd9551, %rd9555;
	add.s64 	%rd9568, %rd9566, %rd843;
	setp.lt.u64 	%p930, %rd9568, %rd9566;
	selp.u64 	%rd9569, 1, 0, %p930;
	add.s64 	%rd9570, %rd9567, %rd9569;
	add.s64 	%rd22893, %rd9568, %rd9565;
	setp.lt.u64 	%p931, %rd22893, %rd9568;
	selp.u64 	%rd9571, 1, 0, %p931;
	add.s64 	%rd9572, %rd9570, %rd9571;
	mul.lo.s64 	%rd9573, %rd9553, 4294968273;
	mul.hi.u64 	%rd9574, %rd9553, %rd9555;
	add.s64 	%rd9575, %rd9573, %rd852;
	setp.lt.u64 	%p932, %rd9575, %rd9573;
	selp.u64 	%rd9576, 1, 0, %p932;
	add.s64 	%rd9577, %rd9574, %rd9576;
	add.s64 	%rd22892, %rd9575, %rd9572;
	setp.lt.u64 	%p933, %rd22892, %rd9575;
	selp.u64 	%rd9578, 1, 0, %p933;
	add.s64 	%rd870, %rd9577, %rd9578;
	setp.eq.s64 	%p934, %rd870, 0;
	@%p934 bra 	$L__BB0_238;
	mov.b64 	%rd9579, 4294968273;
	mul.hi.u64 	%rd9580, %rd870, %rd9579;
	mad.lo.s64 	%rd871, %rd870, 4294968273, %rd22891;
	setp.lt.u64 	%p935, %rd871, %rd22891;
	selp.u64 	%rd9581, 1, 0, %p935;
	add.s64 	%rd872, %rd9580, %rd9581;
	setp.eq.s64 	%p936, %rd872, 0;
	mov.u64 	%rd22891, %rd871;
	@%p936 bra 	$L__BB0_238;
	add.s64 	%rd873, %rd22890, %rd872;
	setp.ge.u64 	%p937, %rd873, %rd22890;
	mov.u64 	%rd22890, %rd873;
	mov.u64 	%rd22891, %rd871;
	@%p937 bra 	$L__BB0_238;
	add.s64 	%rd22893, %rd22893, 1;
	setp.eq.s64 	%p938, %rd22893, 0;
	selp.u64 	%rd9582, 1, 0, %p938;
	add.s64 	%rd22892, %rd22892, %rd9582;
	mov.u64 	%rd22890, %rd873;
	mov.u64 	%rd22891, %rd871;
$L__BB0_238:
	ld.const.u64 	%rd9583, [_ZN8collider3gpu9optimized6SECP_PE+24];
	setp.gt.u64 	%p939, %rd22892, %rd9583;
	@%p939 bra 	$L__BB0_240;
	ld.const.u64 	%rd9584, [_ZN8collider3gpu9optimized6SECP_PE+24];
	setp.ne.s64 	%p940, %rd22892, %rd9584;
	ld.const.u64 	%rd9585, [_ZN8collider3gpu9optimized6SECP_PE+16];
	setp.ne.s64 	%p941, %rd22893, %rd9585;
	or.pred  	%p942, %p940, %p941;
	ld.const.u64 	%rd9587, [_ZN8collider3gpu9optimized6SECP_PE+8];
	setp.ne.s64 	%p943, %rd22890, %rd9587;
	or.pred  	%p944, %p942, %p943;
	ld.const.u64 	%rd9589, [_ZN8collider3gpu9optimized6SECP_PE];
	setp.lt.u64 	%p945, %rd22891, %rd9589;
	or.pred  	%p946, %p944, %p945;
	@%p946 bra 	$L__BB0_241;
$L__BB0_240:
	ld.const.u64 	%rd9593, [_ZN8collider3gpu9optimized6SECP_PE];
	// begin inline asm
	sub.cc.u64 %rd22891, %rd22891, %rd9593;
	// end inline asm
	sub.s64 	%rd9595, %rd22890, %rd5843;
	ld.const.u64 	%rd9596, [_ZN8collider3gpu9optimized6SECP_PE+8];
	// begin inline asm
	sub.cc.u64 %rd22890, %rd9595, %rd9596;
	// end inline asm
	sub.s64 	%rd9598, %rd22893, %rd5843;
	ld.const.u64 	%rd9599, [_ZN8collider3gpu9optimized6SECP_PE+16];
	// begin inline asm
	sub.cc.u64 %rd22893, %rd9598, %rd9599;
	// end inline asm
	ld.const.u64 	%rd9600, [_ZN8collider3gpu9optimized6SECP_PE+24];
	add.s64 	%rd9601, %rd5843, %rd9600;
	sub.s64 	%rd22892, %rd22892, %rd9601;
$L__BB0_241:
	mul.hi.u64 	%rd9602, %rd23539, %rd22891;
	mul.lo.s64 	%rd9603, %rd22890, %rd23539;
	mul.hi.u64 	%rd9604, %rd23539, %rd22890;
	add.s64 	%rd9605, %rd9603, %rd9602;
	setp.lt.u64 	%p947, %rd9605, %rd9603;
	selp.u64 	%rd9606, 1, 0, %p947;
	add.s64 	%rd9607, %rd9604, %rd9606;
	mul.lo.s64 	%rd9608, %rd22893, %rd23539;
	mul.hi.u64 	%rd9609, %rd23539, %rd22893;
	add.s64 	%rd9610, %rd9608, %rd9607;
	setp.lt.u64 	%p948, %rd9610, %rd9608;
	selp.u64 	%rd9611, 1, 0, %p948;
	add.s64 	%rd9612, %rd9609, %rd9611;
	mul.lo.s64 	%rd9613, %rd22892, %rd23539;
	mul.hi.u64 	%rd9614, %rd23539, %rd22892;
	add.s64 	%rd9615, %rd9613, %rd9612;
	setp.lt.u64 	%p949, %rd9615, %rd9613;
	selp.u64 	%rd9616, 1, 0, %p949;
	add.s64 	%rd9617, %rd9614, %rd9616;
	mul.lo.s64 	%rd9618, %rd22891, %rd23538;
	mul.hi.u64 	%rd9619, %rd23538, %rd22891;
	add.s64 	%rd9620, %rd9618, %rd9605;
	setp.lt.u64 	%p950, %rd9620, %rd9618;
	selp.u64 	%rd9621, 1, 0, %p950;
	add.s64 	%rd9622, %rd9619, %rd9621;
	mul.lo.s64 	%rd9623, %rd22890, %rd23538;
	mul.hi.u64 	%rd9624, %rd23538, %rd22890;
	add.s64 	%rd9625, %rd9623, %rd9610;
	setp.lt.u64 	%p951, %rd9625, %rd9623;
	selp.u64 	%rd9626, 1, 0, %p951;
	add.s64 	%rd9627, %rd9624, %rd9626;
	add.s64 	%rd9628, %rd9625, %rd9622;
	setp.lt.u64 	%p952, %rd9628, %rd9625;
	selp.u64 	%rd9629, 1, 0, %p952;
	add.s64 	%rd9630, %rd9627, %rd9629;
	mul.lo.s64 	%rd9631, %rd22893, %rd23538;
	mul.hi.u64 	%rd9632, %rd23538, %rd22893;
	add.s64 	%rd9633, %rd9631, %rd9615;
	setp.lt.u64 	%p953, %rd9633, %rd9631;
	selp.u64 	%rd9634, 1, 0, %p953;
	add.s64 	%rd9635, %rd9632, %rd9634;
	add.s64 	%rd9636, %rd9633, %rd9630;
	setp.lt.u64 	%p954, %rd9636, %rd9633;
	selp.u64 	%rd9637, 1, 0, %p954;
	add.s64 	%rd9638, %rd9635, %rd9637;
	mul.lo.s64 	%rd9639, %rd22892, %rd23538;
	mul.hi.u64 	%rd9640, %rd23538, %rd22892;
	add.s64 	%rd9641, %rd9639, %rd9617;
	setp.lt.u64 	%p955, %rd9641, %rd9639;
	selp.u64 	%rd9642, 1, 0, %p955;
	add.s64 	%rd9643, %rd9640, %rd9642;
	add.s64 	%rd9644, %rd9641, %rd9638;
	setp.lt.u64 	%p956, %rd9644, %rd9641;
	selp.u64 	%rd9645, 1, 0, %p956;
	add.s64 	%rd9646, %rd9643, %rd9645;
	mul.lo.s64 	%rd9647, %rd22891, %rd23537;
	mul.hi.u64 	%rd9648, %rd23537, %rd22891;
	add.s64 	%rd9649, %rd9647, %rd9628;
	setp.lt.u64 	%p957, %rd9649, %rd9647;
	selp.u64 	%rd9650, 1, 0, %p957;
	add.s64 	%rd9651, %rd9648, %rd9650;
	mul.lo.s64 	%rd9652, %rd22890, %rd23537;
	mul.hi.u64 	%rd9653, %rd23537, %rd22890;
	add.s64 	%rd9654, %rd9652, %rd9636;
	setp.lt.u64 	%p958, %rd9654, %rd9652;
	selp.u64 	%rd9655, 1, 0, %p958;
	add.s64 	%rd9656, %rd9653, %rd9655;
	add.s64 	%rd9657, %rd9654, %rd9651;
	setp.lt.u64 	%p959, %rd9657, %rd9654;
	selp.u64 	%rd9658, 1, 0, %p959;
	add.s64 	%rd9659, %rd9656, %rd9658;
	mul.lo.s64 	%rd9660, %rd22893, %rd23537;
	mul.hi.u64 	%rd9661, %rd23537, %rd22893;
	add.s64 	%rd9662, %rd9660, %rd9644;
	setp.lt.u64 	%p960, %rd9662, %rd9660;
	selp.u64 	%rd9663, 1, 0, %p960;
	add.s64 	%rd9664, %rd9661, %rd9663;
	add.s64 	%rd9665, %rd9662, %rd9659;
	setp.lt.u64 	%p961, %rd9665, %rd9662;
	selp.u64 	%rd9666, 1, 0, %p961;
	add.s64 	%rd9667, %rd9664, %rd9666;
	mul.lo.s64 	%rd9668, %rd22892, %rd23537;
	mul.hi.u64 	%rd9669, %rd23537, %rd22892;
	add.s64 	%rd9670, %rd9668, %rd9646;
	setp.lt.u64 	%p962, %rd9670, %rd9668;
	selp.u64 	%rd9671, 1, 0, %p962;
	add.s64 	%rd9672, %rd9669, %rd9671;
	add.s64 	%rd9673, %rd9670, %rd9667;
	setp.lt.u64 	%p963, %rd9673, %rd9670;
	selp.u64 	%rd9674, 1, 0, %p963;
	add.s64 	%rd9675, %rd9672, %rd9674;
	mul.lo.s64 	%rd9676, %rd22891, %rd23536;
	mul.hi.u64 	%rd9677, %rd23536, %rd22891;
	add.s64 	%rd9678, %rd9676, %rd9657;
	setp.lt.u64 	%p964, %rd9678, %rd9676;
	selp.u64 	%rd9679, 1, 0, %p964;
	add.s64 	%rd9680, %rd9677, %rd9679;
	mul.lo.s64 	%rd9681, %rd22890, %rd23536;
	mul.hi.u64 	%rd9682, %rd23536, %rd22890;
	add.s64 	%rd9683, %rd9681, %rd9665;
	setp.lt.u64 	%p965, %rd9683, %rd9681;
	selp.u64 	%rd9684, 1, 0, %p965;
	add.s64 	%rd9685, %rd9682, %rd9684;
	add.s64 	%rd9686, %rd9683, %rd9680;
	setp.lt.u64 	%p966, %rd9686, %rd9683;
	selp.u64 	%rd9687, 1, 0, %p966;
	add.s64 	%rd9688, %rd9685, %rd9687;
	mul.lo.s64 	%rd9689, %rd22893, %rd23536;
	mul.hi.u64 	%rd9690, %rd23536, %rd22893;
	add.s64 	%rd9691, %rd9689, %rd9673;
	setp.lt.u64 	%p967, %rd9691, %rd9689;
	selp.u64 	%rd9692, 1, 0, %p967;
	add.s64 	%rd9693, %rd9690, %rd9692;
	add.s64 	%rd9694, %rd9691, %rd9688;
	setp.lt.u64 	%p968, %rd9694, %rd9691;
	selp.u64 	%rd9695, 1, 0, %p968;
	add.s64 	%rd9696, %rd9693, %rd9695;
	mul.lo.s64 	%rd9697, %rd22892, %rd23536;
	mul.hi.u64 	%rd9698, %rd23536, %rd22892;
	add.s64 	%rd9699, %rd9697, %rd9675;
	setp.lt.u64 	%p969, %rd9699, %rd9697;
	selp.u64 	%rd9700, 1, 0, %p969;
	add.s64 	%rd9701, %rd9698, %rd9700;
	add.s64 	%rd9702, %rd9699, %rd9696;
	setp.lt.u64 	%p970, %rd9702, %rd9699;
	selp.u64 	%rd9703, 1, 0, %p970;
	add.s64 	%rd9704, %rd9701, %rd9703;
	mul.lo.s64 	%rd9705, %rd9686, 4294968273;
	mov.b64 	%rd9706, 4294968273;
	mul.hi.u64 	%rd9707, %rd9686, %rd9706;
	mad.lo.s64 	%rd22899, %rd22891, %rd23539, %rd9705;
	setp.lt.u64 	%p971, %rd22899, %rd9705;
	selp.u64 	%rd9708, 1, 0, %p971;
	add.s64 	%rd9709, %rd9707, %rd9708;
	mul.lo.s64 	%rd9710, %rd9694, 4294968273;
	mul.hi.u64 	%rd9711, %rd9694, %rd9706;
	add.s64 	%rd9712, %rd9710, %rd9620;
	setp.lt.u64 	%p972, %rd9712, %rd9710;
	selp.u64 	%rd9713, 1, 0, %p972;
	add.s64 	%rd9714, %rd9711, %rd9713;
	add.s64 	%rd22898, %rd9712, %rd9709;
	setp.lt.u64 	%p973, %rd22898, %rd9712;
	selp.u64 	%rd9715, 1, 0, %p973;
	add.s64 	%rd9716, %rd9714, %rd9715;
	mul.lo.s64 	%rd9717, %rd9702, 4294968273;
	mul.hi.u64 	%rd9718, %rd9702, %rd9706;
	add.s64 	%rd9719, %rd9717, %rd9649;
	setp.lt.u64 	%p974, %rd9719, %rd9717;
	selp.u64 	%rd9720, 1, 0, %p974;
	add.s64 	%rd9721, %rd9718, %rd9720;
	add.s64 	%rd22902, %rd9719, %rd9716;
	setp.lt.u64 	%p975, %rd22902, %rd9719;
	selp.u64 	%rd9722, 1, 0, %p975;
	add.s64 	%rd9723, %rd9721, %rd9722;
	mul.lo.s64 	%rd9724, %rd9704, 4294968273;
	mul.hi.u64 	%rd9725, %rd9704, %rd9706;
	add.s64 	%rd9726, %rd9724, %rd9678;
	setp.lt.u64 	%p976, %rd9726, %rd9724;
	selp.u64 	%rd9727, 1, 0, %p976;
	add.s64 	%rd9728, %rd9725, %rd9727;
	add.s64 	%rd22903, %rd9726, %rd9723;
	setp.lt.u64 	%p977, %rd22903, %rd9726;
	selp.u64 	%rd9729, 1, 0, %p977;
	add.s64 	%rd892, %rd9728, %rd9729;
	setp.eq.s64 	%p978, %rd892, 0;
	@%p978 bra 	$L__BB0_245;
	mov.b64 	%rd9730, 4294968273;
	mul.hi.u64 	%rd9731, %rd892, %rd9730;
	mad.lo.s64 	%rd893, %rd892, 4294968273, %rd22899;
	setp.lt.u64 	%p979, %rd893, %rd22899;
	selp.u64 	%rd9732, 1, 0, %p979;
	add.s64 	%rd894, %rd9731, %rd9732;
	setp.eq.s64 	%p980, %rd894, 0;
	mov.u64 	%rd22899, %rd893;
	@%p980 bra 	$L__BB0_245;
	add.s64 	%rd895, %rd22898, %rd894;
	setp.ge.u64 	%p981, %rd895, %rd22898;
	mov.u64 	%rd22898, %rd895;
	mov.u64 	%rd22899, %rd893;
	@%p981 bra 	$L__BB0_245;
	add.s64 	%rd22902, %rd22902, 1;
	setp.eq.s64 	%p982, %rd22902, 0;
	selp.u64 	%rd9733, 1, 0, %p982;
	add.s64 	%rd22903, %rd22903, %rd9733;
	mov.u64 	%rd22898, %rd895;
	mov.u64 	%rd22899, %rd893;
$L__BB0_245:
	ld.const.u64 	%rd9734, [_ZN8collider3gpu9optimized6SECP_PE+24];
	setp.gt.u64 	%p983, %rd22903, %rd9734;
	@%p983 bra 	$L__BB0_247;
	ld.const.u64 	%rd9735, [_ZN8collider3gpu9optimized6SECP_PE+24];
	setp.ne.s64 	%p984, %rd22903, %rd9735;
	ld.const.u64 	%rd9736, [_ZN8collider3gpu9optimized6SECP_PE+16];
	setp.ne.s64 	%p985, %rd22902, %rd9736;
	or.pred  	%p986, %p984, %p985;
	ld.const.u64 	%rd9738, [_ZN8collider3gpu9optimized6SECP_PE+8];
	setp.ne.s64 	%p987, %rd22898, %rd9738;
	or.pred  	%p988, %p986, %p987;
	ld.const.u64 	%rd9740, [_ZN8collider3gpu9optimized6SECP_PE];
	setp.lt.u64 	%p989, %rd22899, %rd9740;
	or.pred  	%p990, %p988, %p989;
	@%p990 bra 	$L__BB0_248;
$L__BB0_247:
	ld.const.u64 	%rd9744, [_ZN8collider3gpu9optimized6SECP_PE];
	// begin inline asm
	sub.cc.u64 %rd22899, %rd22899, %rd9744;
	// end inline asm
	sub.s64 	%rd9746, %rd22898, %rd5843;
	ld.const.u64 	%rd9747, [_ZN8collider3gpu9optimized6SECP_PE+8];
	// begin inline asm
	sub.cc.u64 %rd22898, %rd9746, %rd9747;
	// end inline asm
	sub.s64 	%rd9749, %rd22902, %rd5843;
	ld.const.u64 	%rd9750, [_ZN8collider3gpu9optimized6SECP_PE+16];
	// begin inline asm
	sub.cc.u64 %rd22902, %rd9749, %rd9750;
	// end inline asm
	ld.const.u64 	%rd9751, [_ZN8collider3gpu9optimized6SECP_PE+24];
	add.s64 	%rd9752, %rd5843, %rd9751;
	sub.s64 	%rd22903, %rd22903, %rd9752;
$L__BB0_248:
	// begin inline asm
	add.cc.u64 %rd22904, %rd22899, %rd22899;
	// end inline asm
	// begin inline asm
	add.cc.u64 %rd22905, %rd22898, %rd8139;
	// end inline asm
	// begin inline asm
	addc.cc.u64 %rd22905, %rd22905, %rd22898;
	// end inline asm
	// begin inline asm
	add.cc.u64 %rd22906, %rd22902, %rd8139;
	// end inline asm
	// begin inline asm
	addc.cc.u64 %rd22906, %rd22906, %rd22902;
	// end inline asm
	// begin inline asm
	add.cc.u64 %rd22907, %rd22903, %rd8139;
	// end inline asm
	// begin inline asm
	addc.cc.u64 %rd22907, %rd22907, %rd22903;
	// end inline asm
	@%p571 bra 	$L__BB0_250;
	and.b64  	%rd9774, %rd22907, %rd22906;
	and.b64  	%rd9775, %rd9774, %rd22905;
	setp.ne.s64 	%p992, %rd9775, -1;
	setp.lt.u64 	%p993, %rd22904, -4294968273;
	or.pred  	%p994, %p992, %p993;
	@%p994 bra 	$L__BB0_251;
$L__BB0_250:
	ld.const.u64 	%rd9778, [_ZN8collider3gpu9optimized6SECP_PE];
	// begin inline asm
	sub.cc.u64 %rd22904, %rd22904, %rd9778;
	// end inline asm
	// begin inline asm
	sub.cc.u64 %rd22905, %rd22905, %rd5843;
	// end inline asm
	ld.const.u64 	%rd9783, [_ZN8collider3gpu9optimized6SECP_PE+8];
	// begin inline asm
	subc.cc.u64 %rd22905, %rd22905, %rd9783;
	// end inline asm
	// begin inline asm
	sub.cc.u64 %rd22906, %rd22906, %rd5843;
	// end inline asm
	ld.const.u64 	%rd9789, [_ZN8collider3gpu9optimized6SECP_PE+16];
	// begin inline asm
	subc.cc.u64 %rd22906, %rd22906, %rd9789;
	// end inline asm
	ld.const.u64 	%rd9791, [_ZN8collider3gpu9optimized6SECP_PE+24];
	add.s64 	%rd9792, %rd5843, %rd9791;
	sub.s64 	%rd22907, %rd22907, %rd9792;
$L__BB0_251:
	// begin inline asm
	add.cc.u64 %rd22908, %rd22904, %rd22904;
	// end inline asm
	// begin inline asm
	add.cc.u64 %rd22909, %rd22905, %rd8139;
	// end inline asm
	// begin inline asm
	addc.cc.u64 %rd22909, %rd22909, %rd22905;
	// end inline asm
	// begin inline asm
	add.cc.u64 %rd22910, %rd22906, %rd8139;
	// end inline asm
	// begin inline asm
	addc.cc.u64 %rd22910, %rd22910, %rd22906;
	// end inline asm
	// begin inline asm
	add.cc.u64 %rd22911, %rd22907, %rd8139;
	// end inline asm
	// begin inline asm
	addc.cc.u64 %rd22911, %rd22911, %rd22907;
	// end inline asm
	@%p571 bra 	$L__BB0_253;
	and.b64  	%rd9814, %rd22911, %rd22910;
	and.b64  	%rd9815, %rd9814, %rd22909;
	setp.ne.s64 	%p996, %rd9815, -1;
	setp.lt.u64 	%p997, %rd22908, -4294968273;
	or.pred  	%p998, %p996, %p997;
	@%p998 bra 	$L__BB0_254;
$L__BB0_253:
	ld.const.u64 	%rd9818, [_ZN8collider3gpu9optimized6SECP_PE];
	// begin inline asm
	sub.cc.u64 %rd22908, %rd22908, %rd9818;
	// end inline asm
	// begin inline asm
	sub.cc.u64 %rd22909, %rd22909, %rd5843;
	// end inline asm
	ld.const.u64 	%rd9823, [_ZN8collider3gpu9optimized6SECP_PE+8];
	// begin inline asm
	subc.cc.u64 %rd22909, %rd22909, %rd9823;
	// end inline asm
	// begin inline asm
	sub.cc.u64 %rd22910, %rd22910, %rd5843;
	// end inline asm
	ld.const.u64 	%rd9829, [_ZN8collider3gpu9optimized6SECP_PE+16];
	// begin inline asm
	subc.cc.u64 %rd22910, %rd22910, %rd9829;
	// end inline asm
	ld.const.u64 	%rd9831, [_ZN8collider3gpu9optimized6SECP_PE+24];
	add.s64 	%rd9832, %rd5843, %rd9831;
	sub.s64 	%rd22911, %rd22911, %rd9832;
$L__BB0_254:
	mul.hi.u64 	%rd9833, %rd23539, %rd23539;
	mul.lo.s64 	%rd9834, %rd23538, %rd23538;
	mul.hi.u64 	%rd22920, %rd23538, %rd23538;
	mul.lo.s64 	%rd22919, %rd23537, %rd23537;
	mul.hi.u64 	%rd22918, %rd23537, %rd23537;
	mul.lo.s64 	%rd22917, %rd23536, %rd23536;
	mul.hi.u64 	%rd22916, %rd23536, %rd23536;
	mul.lo.s64 	%rd9835, %rd23538, %rd23539;
	mul.hi.u64 	%rd9836, %rd23539, %rd23538;
	mov.b64 	{%r366, %r367}, %rd9836;
	mov.b64 	{%r368, %r369}, %rd9835;
	shf.l.wrap.b32 	%r370, %r369, %r366, 1;
	shf.l.wrap.b32 	%r371, %r366, %r367, 1;
	mov.b64 	%rd9837, {%r370, %r371};
	shl.b64 	%rd9838, %rd9835, 1;
	add.s64 	%rd939, %rd9838, %rd9833;
	setp.lt.u64 	%p999, %rd939, %rd9838;
	selp.u64 	%rd9839, 1, 0, %p999;
	add.s64 	%rd9840, %rd9834, %rd9837;
	add.s64 	%rd940, %rd9840, %rd9839;
	setp.ge.u64 	%p1000, %rd940, %rd9834;
	@%p1000 bra 	$L__BB0_262;
	mul.hi.u64 	%rd9841, %rd23538, %rd23538;
	add.s64 	%rd22920, %rd9841, 1;
	setp.ne.s64 	%p1001, %rd22920, 0;
	@%p1001 bra 	$L__BB0_262;
	mad.lo.s64 	%rd22919, %rd23537, %rd23537, 1;
	mov.b64 	%rd22920, 0;
	mov.pred 	%p1002, -1;
	@%p1002 bra 	$L__BB0_262;
	mul.hi.u64 	%rd9844, %rd23537, %rd23537;
	add.s64 	%rd22918, %rd9844, 1;
	setp.ne.s64 	%p1003, %rd22918, 0;
	mov.b64 	%rd22919, 0;
	mov.u64 	%rd22920, %rd22919;
	@%p1003 bra 	$L__BB0_262;
	mad.lo.s64 	%rd22917, %rd23536, %rd23536, 1;
	mov.b64 	%rd22918, 0;
	mov.u64 	%rd22919, %rd22918;
	mov.u64 	%rd22920, %rd22918;
	bra.uni 	$L__BB0_262;
$L__BB0_259:
	add.s64 	%rd22817, %rd22817, 1;
	setp.ne.s64 	%p401, %rd22817, 0;
	@%p401 bra 	$L__BB0_172;
	add.s64 	%rd22816, %rd22816, 1;
	setp.ne.s64 	%p402, %rd22816, 0;
	mov.b64 	%rd22817, 0;
	@%p402 bra 	$L__BB0_172;
	add.s64 	%rd22815, %rd22815, 1;
	setp.eq.s64 	%p403, %rd22815, 0;
	selp.u64 	%rd7522, 1, 0, %p403;
	add.s64 	%rd22814, %rd22814, %rd7522;
	mov.b64 	%rd22816, 0;
	mov.u64 	%rd22817, %rd22816;
	bra.uni 	$L__BB0_172;
$L__BB0_262:
	mul.lo.s64 	%rd9846, %rd23537, %rd23539;
	mul.hi.u64 	%rd9847, %rd23539, %rd23537;
	mov.b64 	{%r372, %r373}, %rd9847;
	mov.b64 	{%r374, %r375}, %rd9846;
	shf.l.wrap.b32 	%r376, %r375, %r372, 1;
	shf.l.wrap.b32 	%r377, %r372, %r373, 1;
	mov.b64 	%rd9848, {%r376, %r377};
	shl.b64 	%rd9849, %rd9846, 1;
	add.s64 	%rd969, %rd9849, %rd940;
	setp.lt.u64 	%p1004, %rd969, %rd9849;
	selp.u64 	%rd9850, 1, 0, %p1004;
	add.s64 	%rd9851, %rd22920, %rd9848;
	add.s64 	%rd970, %rd9851, %rd9850;
	setp.ge.u64 	%p1005, %rd970, %rd22920;
	@%p1005 bra 	$L__BB0_263;
	bra.uni 	$L__BB0_326;
$L__BB0_263:
	mul.lo.s64 	%rd9855, %rd23536, %rd23539;
	mul.hi.u64 	%rd9856, %rd23539, %rd23536;
	mov.b64 	{%r378, %r379}, %rd9856;
	mov.b64 	{%r380, %r381}, %rd9855;
	shf.l.wrap.b32 	%r382, %r381, %r378, 1;
	shf.l.wrap.b32 	%r383, %r378, %r379, 1;
	mov.b64 	%rd9857, {%r382, %r383};
	shl.b64 	%rd9858, %rd9855, 1;
	add.s64 	%rd959, %rd9858, %rd970;
	setp.lt.u64 	%p1009, %rd959, %rd9858;
	selp.u64 	%rd9859, 1, 0, %p1009;
	add.s64 	%rd9860, %rd22919, %rd9857;
	add.s64 	%rd960, %rd9860, %rd9859;
	setp.ge.u64 	%p1010, %rd960, %rd22919;
	@%p1010 bra 	$L__BB0_266;
	add.s64 	%rd22918, %rd22918, 1;
	setp.ne.s64 	%p1011, %rd22918, 0;
	@%p1011 bra 	$L__BB0_266;
	add.s64 	%rd22917, %rd22917, 1;
	setp.eq.s64 	%p1012, %rd22917, 0;
	selp.u64 	%rd9862, 1, 0, %p1012;
	add.s64 	%rd22916, %rd22916, %rd9862;
	mov.b64 	%rd22918, 0;
$L__BB0_266:
	mul.lo.s64 	%rd9863, %rd23537, %rd23538;
	mul.hi.u64 	%rd9864, %rd23538, %rd23537;
	mov.b64 	{%r384, %r385}, %rd9864;
	mov.b64 	{%r386, %r387}, %rd9863;
	shf.l.wrap.b32 	%r388, %r387, %r384, 1;
	shf.l.wrap.b32 	%r389, %r384, %r385, 1;
	mov.b64 	%rd9865, {%r388, %r389};
	mad.lo.s64 	%rd9866, %rd23536, %rd23539, %rd9863;
	shl.b64 	%rd9867, %rd9866, 1;
	add.s64 	%rd978, %rd9867, %rd970;
	setp.lt.u64 	%p1013, %rd978, %rd959;
	selp.u64 	%rd9868, 1, 0, %p1013;
	add.s64 	%rd9869, %rd960, %rd9865;
	add.s64 	%rd979, %rd9869, %rd9868;
	setp.ge.u64 	%p1014, %rd979, %rd960;
	@%p1014 bra 	$L__BB0_269;
	add.s64 	%rd22918, %rd22918, 1;
	setp.ne.s64 	%p1015, %rd22918, 0;
	@%p1015 bra 	$L__BB0_269;
	add.s64 	%rd22917, %rd22917, 1;
	setp.eq.s64 	%p1016, %rd22917, 0;
	selp.u64 	%rd9871, 1, 0, %p1016;
	add.s64 	%rd22916, %rd22916, %rd9871;
	mov.b64 	%rd22918, 0;
$L__BB0_269:
	mul.lo.s64 	%rd9872, %rd23536, %rd23538;
	mul.hi.u64 	%rd9873, %rd23538, %rd23536;
	mov.b64 	{%r390, %r391}, %rd9873;
	mov.b64 	{%r392, %r393}, %rd9872;
	shf.l.wrap.b32 	%r394, %r393, %r390, 1;
	shf.l.wrap.b32 	%r395, %r390, %r391, 1;
	mov.b64 	%rd9874, {%r394, %r395};
	shl.b64 	%rd9875, %rd9872, 1;
	add.s64 	%rd986, %rd9875, %rd979;
	setp.lt.u64 	%p1017, %rd986, %rd9875;
	selp.u64 	%rd9876, 1, 0, %p1017;
	add.s64 	%rd9877, %rd22918, %rd9874;
	add.s64 	%rd987, %rd9877, %rd9876;
	setp.ge.u64 	%p1018, %rd987, %rd22918;
	@%p1018 bra 	$L__BB0_271;
	add.s64 	%rd22917, %rd22917, 1;
	setp.eq.s64 	%p1019, %rd22917, 0;
	selp.u64 	%rd9878, 1, 0, %p1019;
	add.s64 	%rd22916, %rd22916, %rd9878;
$L__BB0_271:
	mul.lo.s64 	%rd9879, %rd23536, %rd23537;
	mul.hi.u64 	%rd9880, %rd23537, %rd23536;
	mov.b64 	{%r396, %r397}, %rd9880;
	mov.b64 	{%r398, %r399}, %rd9879;
	shf.l.wrap.b32 	%r400, %r399, %r396, 1;
	shf.l.wrap.b32 	%r401, %r396, %r397, 1;
	mov.b64 	%rd9881, {%r400, %r401};
	shl.b64 	%rd9882, %rd9879, 1;
	add.s64 	%rd9883, %rd9882, %rd987;
	setp.lt.u64 	%p1020, %rd9883, %rd9882;
	selp.u64 	%rd9884, 1, 0, %p1020;
	add.s64 	%rd9885, %rd22917, %rd9881;
	add.s64 	%rd9886, %rd9885, %rd9884;
	setp.lt.u64 	%p1021, %rd9886, %rd22917;
	selp.u64 	%rd9887, 1, 0, %p1021;
	add.s64 	%rd9888, %rd22916, %rd9887;
	mul.lo.s64 	%rd9889, %rd986, 4294968273;
	mov.b64 	%rd9890, 4294968273;
	mul.hi.u64 	%rd9891, %rd986, %rd9890;
	mad.lo.s64 	%rd22932, %rd23539, %rd23539, %rd9889;
	setp.lt.u64 	%p1022, %rd22932, %rd9889;
	selp.u64 	%rd9892, 1, 0, %p1022;
	add.s64 	%rd9893, %rd9891, %rd9892;
	mul.lo.s64 	%rd9894, %rd9883, 4294968273;
	mul.hi.u64 	%rd9895, %rd9883, %rd9890;
	add.s64 	%rd9896, %rd9894, %rd939;
	setp.lt.u64 	%p1023, %rd9896, %rd9894;
	selp.u64 	%rd9897, 1, 0, %p1023;
	add.s64 	%rd9898, %rd9895, %rd9897;
	add.s64 	%rd22931, %rd9896, %rd9893;
	setp.lt.u64 	%p1024, %rd22931, %rd9896;
	selp.u64 	%rd9899, 1, 0, %p1024;
	add.s64 	%rd9900, %rd9898, %rd9899;
	mul.lo.s64 	%rd9901, %rd9886, 4294968273;
	mul.hi.u64 	%rd9902, %rd9886, %rd9890;
	add.s64 	%rd9903, %rd9901, %rd969;
	setp.lt.u64 	%p1025, %rd9903, %rd9901;
	selp.u64 	%rd9904, 1, 0, %p1025;
	add.s64 	%rd9905, %rd9902, %rd9904;
	add.s64 	%rd22934, %rd9903, %rd9900;
	setp.lt.u64 	%p1026, %rd22934, %rd9903;
	selp.u64 	%rd9906, 1, 0, %p1026;
	add.s64 	%rd9907, %rd9905, %rd9906;
	mul.lo.s64 	%rd9908, %rd9888, 4294968273;
	mul.hi.u64 	%rd9909, %rd9888, %rd9890;
	add.s64 	%rd9910, %rd9908, %rd978;
	setp.lt.u64 	%p1027, %rd9910, %rd9908;
	selp.u64 	%rd9911, 1, 0, %p1027;
	add.s64 	%rd9912, %rd9909, %rd9911;
	add.s64 	%rd22933, %rd9910, %rd9907;
	setp.lt.u64 	%p1028, %rd22933, %rd9910;
	selp.u64 	%rd9913, 1, 0, %p1028;
	add.s64 	%rd996, %rd9912, %rd9913;
	setp.eq.s64 	%p1029, %rd996, 0;
	@%p1029 bra 	$L__BB0_275;
	mov.b64 	%rd9914, 4294968273;
	mul.hi.u64 	%rd9915, %rd996, %rd9914;
	mad.lo.s64 	%rd997, %rd996, 4294968273, %rd22932;
	setp.lt.u64 	%p1030, %rd997, %rd22932;
	selp.u64 	%rd9916, 1, 0, %p1030;
	add.s64 	%rd998, %rd9915, %rd9916;
	setp.eq.s64 	%p1031, %rd998, 0;
	mov.u64 	%rd22932, %rd997;
	@%p1031 bra 	$L__BB0_275;
	add.s64 	%rd999, %rd22931, %rd998;
	setp.ge.u64 	%p1032, %rd999, %rd22931;
	mov.u64 	%rd22931, %rd999;
	mov.u64 	%rd22932, %rd997;
	@%p1032 bra 	$L__BB0_275;
	add.s64 	%rd22934, %rd22934, 1;
	setp.eq.s64 	%p1033, %rd22934, 0;
	selp.u64 	%rd9917, 1, 0, %p1033;
	add.s64 	%rd22933, %rd22933, %rd9917;
	mov.u64 	%rd22931, %rd999;
	mov.u64 	%rd22932, %rd997;
$L__BB0_275:
	ld.const.u64 	%rd9918, [_ZN8collider3gpu9optimized6SECP_PE+24];
	setp.gt.u64 	%p1034, %rd22933, %rd9918;
	@%p1034 bra 	$L__BB0_277;
	ld.const.u64 	%rd9919, [_ZN8collider3gpu9optimized6SECP_PE+24];
	setp.ne.s64 	%p1035, %rd22933, %rd9919;
	ld.const.u64 	%rd9920, [_ZN8collider3gpu9optimized6SECP_PE+16];
	setp.ne.s64 	%p1036, %rd22934, %rd9920;
	or.pred  	%p1037, %p1035, %p1036;
	ld.const.u64 	%rd9922, [_ZN8collider3gpu9optimized6SECP_PE+8];
	setp.ne.s64 	%p1038, %rd22931, %rd9922;
	or.pred  	%p1039, %p1037, %p1038;
	ld.const.u64 	%rd9924, [_ZN8collider3gpu9optimized6SECP_PE];
	setp.lt.u64 	%p1040, %rd22932, %rd9924;
	or.pred  	%p1041, %p1039, %p1040;
	@%p1041 bra 	$L__BB0_278;
$L__BB0_277:
	ld.const.u64 	%rd9928, [_ZN8collider3gpu9optimized6SECP_PE];
	// begin inline asm
	sub.cc.u64 %rd22932, %rd22932, %rd9928;
	// end inline asm
	sub.s64 	%rd9930, %rd22931, %rd5843;
	ld.const.u64 	%rd9931, [_ZN8collider3gpu9optimized6SECP_PE+8];
	// begin inline asm
	sub.cc.u64 %rd22931, %rd9930, %rd9931;
	// end inline asm
	sub.s64 	%rd9933, %rd22934, %rd5843;
	ld.const.u64 	%rd9934, [_ZN8collider3gpu9optimized6SECP_PE+16];
	// begin inline asm
	sub.cc.u64 %rd22934, %rd9933, %rd9934;
	// end inline asm
	ld.const.u64 	%rd9935, [_ZN8collider3gpu9optimized6SECP_PE+24];
	add.s64 	%rd9936, %rd5843, %rd9935;
	sub.s64 	%rd22933, %rd22933, %rd9936;
$L__BB0_278:
	// begin inline asm
	add.cc.u64 %rd22940, %rd22932, %rd22932;
	// end inline asm
	// begin inline asm
	add.cc.u64 %rd22939, %rd22931, %rd8139;
	// end inline asm
	// begin inline asm
	addc.cc.u64 %rd22939, %rd22939, %rd22931;
	// end inline asm
	// begin inline asm
	add.cc.u64 %rd22938, %rd22934, %rd8139;
	// end inline asm
	// begin inline asm
	addc.cc.u64 %rd22938, %rd22938, %rd22934;
	// end inline asm
	// begin inline asm
	add.cc.u64 %rd22937, %rd22933, %rd8139;
	// end inline asm
	// begin inline asm
	addc.cc.u64 %rd22937, %rd22937, %rd22933;
	// end inline asm
	@%p571 bra 	$L__BB0_280;
	and.b64  	%rd9958, %rd22937, %rd22938;
	and.b64  	%rd9959, %rd9958, %rd22939;
	setp.ne.s64 	%p1043, %rd9959, -1;
	setp.lt.u64 	%p1044, %rd22940, -4294968273;
	or.pred  	%p1045, %p1043, %p1044;
	@%p1045 bra 	$L__BB0_281;
$L__BB0_280:
	ld.const.u64 	%rd9962, [_ZN8collider3gpu9optimized6SECP_PE];
	// begin inline asm
	sub.cc.u64 %rd22940, %rd22940, %rd9962;
	// end inline asm
	// begin inline asm
	sub.cc.u64 %rd22939, %rd22939, %rd5843;
	// end inline asm
	ld.const.u64 	%rd9967, [_ZN8collider3gpu9optimized6SECP_PE+8];
	// begin inline asm
	subc.cc.u64 %rd22939, %rd22939, %rd9967;
	// end inline asm
	// begin inline asm
	sub.cc.u64 %rd22938, %rd22938, %rd5843;
	// end inline asm
	ld.const.u64 	%rd9973, [_ZN8collider3gpu9optimized6SECP_PE+16];
	// begin inline asm
	subc.cc.u64 %rd22938, %rd22938, %rd9973;
	// end inline asm
	ld.const.u64 	%rd9975, [_ZN8collider3gpu9optimized6SECP_PE+24];
	add.s64 	%rd9976, %rd5843, %rd9975;
	sub.s64 	%rd22937, %rd22937, %rd9976;
$L__BB0_281:
	// begin inline asm
	add.cc.u64 %rd22944, %rd22940, %rd22932;
	// end inline asm
	// begin inline asm
	add.cc.u64 %rd22943, %rd22939, %rd8139;
	// end inline asm
	// begin inline asm
	addc.cc.u64 %rd22943, %rd22943, %rd22931;
	// end inline asm
	// begin inline asm
	add.cc.u64 %rd22942, %rd22938, %rd8139;
	// end inline asm
	// begin inline asm
	addc.cc.u64 %rd22942, %rd22942, %rd22934;
	// end inline asm
	// begin inline asm
	add.cc.u64 %rd22941, %rd22937, %rd8139;
	// end inline asm
	// begin inline asm
	addc.cc.u64 %rd22941, %rd22941, %rd22933;
	// end inline asm
	@%p571 bra 	$L__BB0_283;
	and.b64  	%rd9998, %rd22941, %rd22942;
	and.b64  	%rd9999, %rd9998, %rd22943;
	setp.ne.s64 	%p1047, %rd9999, -1;
	setp.lt.u64 	%p1048, %rd22944, -4294968273;
	or.pred  	%p1049, %p1047, %p1048;
	@%p1049 bra 	$L__BB0_284;
$L__BB0_283:
	ld.const.u64 	%rd10002, [_ZN8collider3gpu9optimized6SECP_PE];
	// begin inline asm
	sub.cc.u64 %rd22944, %rd22944, %rd10002;
	// end inline asm
	// begin inline asm
	sub.cc.u64 %rd22943, %rd22943, %rd5843;
	// end inline asm
	ld.const.u64 	%rd10007, [_ZN8collider3gpu9optimized6SECP_PE+8];
	// begin inline asm
	subc.cc.u64 %rd22943, %rd22943, %rd10007;
	// end inline asm
	// begin inline asm
	sub.cc.u64 %rd22942, %rd22942, %rd5843;
	// end inline asm
	ld.const.u64 	%rd10013, [_ZN8collider3gpu9optimized6SECP_PE+16];
	// begin inline asm
	subc.cc.u64 %rd22942, %rd22942, %rd10013;
	// end inline asm
	ld.const.u64 	%rd10015, [_ZN8collider3gpu9optimized6SECP_PE+24];
	add.s64 	%rd10016, %rd5843, %rd10015;
	sub.s64 	%rd22941, %rd22941, %rd10016;
$L__BB0_284:
	mul.hi.u64 	%rd10017, %rd22944, %rd22944;
	mul.lo.s64 	%rd10018, %rd22943, %rd22943;
	mul.hi.u64 	%rd22953, %rd22943, %rd22943;
	mul.lo.s64 	%rd22952, %rd22942, %rd22942;
	mul.hi.u64 	%rd22951, %rd22942, %rd22942;
	mul.lo.s64 	%rd22950, %rd22941, %rd22941;
	mul.hi.u64 	%rd22949, %rd22941, %rd22941;
	mul.lo.s64 	%rd10019, %rd22943, %rd22944;
	mul.hi.u64 	%rd10020, %rd22944, %rd22943;
	mov.b64 	{%r402, %r403}, %rd10020;
	mov.b64 	{%r404, %r405}, %rd10019;
	shf.l.wrap.b32 	%r406, %r405, %r402, 1;
	shf.l.wrap.b32 	%r407, %r402, %r403, 1;
	mov.b64 	%rd10021, {%r406, %r407};
	shl.b64 	%rd10022, %rd10019, 1;
	add.s64 	%rd1043, %rd10022, %rd10017;
	setp.lt.u64 	%p1050, %rd1043, %rd10022;
	selp.u64 	%rd10023, 1, 0, %p1050;
	add.s64 	%rd10024, %rd10018, %rd10021;
	add.s64 	%rd1044, %rd10024, %rd10023;
	setp.ge.u64 	%p1051, %rd1044, %rd10018;
	@%p1051 bra 	$L__BB0_289;
	mul.hi.u64 	%rd10025, %rd22943, %rd22943;
	add.s64 	%rd22953, %rd10025, 1;
	setp.ne.s64 	%p1052, %rd22953, 0;
	@%p1052 bra 	$L__BB0_289;
	mad.lo.s64 	%rd22952, %rd22942, %rd22942, 1;
	mov.b64 	%rd22953, 0;
	mov.pred 	%p1053, -1;
	@%p1053 bra 	$L__BB0_289;
	mul.hi.u64 	%rd10028, %rd22942, %rd22942;
	add.s64 	%rd22951, %rd10028, 1;
	setp.ne.s64 	%p1054, %rd22951, 0;
	mov.b64 	%rd22952, 0;
	mov.u64 	%rd22953, %rd22952;
	@%p1054 bra 	$L__BB0_289;
	mad.lo.s64 	%rd22950, %rd22941, %rd22941, 1;
	mov.b64 	%rd22951, 0;
	mov.u64 	%rd22952, %rd22951;
	mov.u64 	%rd22953, %rd22951;
$L__BB0_289:
	mul.lo.s64 	%rd10030, %rd22942, %rd22944;
	mul.hi.u64 	%rd10031, %rd22944, %rd22942;
	mov.b64 	{%r408, %r409}, %rd10031;
	mov.b64 	{%r410, %r411}, %rd10030;
	shf.l.wrap.b32 	%r412, %r411, %r408, 1;
	shf.l.wrap.b32 	%r413, %r408, %r409, 1;
	mov.b64 	%rd10032, {%r412, %r413};
	shl.b64 	%rd10033, %rd10030, 1;
	add.s64 	%rd1073, %rd10033, %rd1044;
	setp.lt.u64 	%p1055, %rd1073, %rd10033;
	selp.u64 	%rd10034, 1, 0, %p1055;
	add.s64 	%rd10035, %rd22953, %rd10032;
	add.s64 	%rd1074, %rd10035, %rd10034;
	setp.ge.u64 	%p1056, %rd1074, %rd22953;
	@%p1056 bra 	$L__BB0_293;
	add.s64 	%rd22952, %rd22952, 1;
	setp.ne.s64 	%p1057, %rd22952, 0;
	@%p1057 bra 	$L__BB0_293;
	add.s64 	%rd22951, %rd22951, 1;
	setp.ne.s64 	%p1058, %rd22951, 0;
	mov.b64 	%rd22952, 0;
	@%p1058 bra 	$L__BB0_293;
	add.s64 	%rd22950, %rd22950, 1;
	setp.eq.s64 	%p1059, %rd22950, 0;
	selp.u64 	%rd10038, 1, 0, %p1059;
	add.s64 	%rd22949, %rd22949, %rd10038;
	mov.b64 	%rd22951, 0;
	mov.u64 	%rd22952, %rd22951;
$L__BB0_293:
	mul.lo.s64 	%rd10039, %rd22941, %rd22944;
	mul.hi.u64 	%rd10040, %rd22944, %rd22941;
	mov.b64 	{%r414, %r415}, %rd10040;
	mov.b64 	{%r416, %r417}, %rd10039;
	shf.l.wrap.b32 	%r418, %r417, %r414, 1;
	shf.l.wrap.b32 	%r419, %r414, %r415, 1;
	mov.b64 	%rd10041, {%r418, %r419};
	shl.b64 	%rd10042, %rd10039, 1;
	add.s64 	%rd1063, %rd10042, %rd1074;
	setp.lt.u64 	%p1060, %rd1063, %rd10042;
	selp.u64 	%rd10043, 1, 0, %p1060;
	add.s64 	%rd10044, %rd22952, %rd10041;
	add.s64 	%rd1064, %rd10044, %rd10043;
	setp.ge.u64 	%p1061, %rd1064, %rd22952;
	@%p1061 bra 	$L__BB0_296;
	add.s64 	%rd22951, %rd22951, 1;
	setp.ne.s64 	%p1062, %rd22951, 0;
	@%p1062 bra 	$L__BB0_296;
	add.s64 	%rd22950, %rd22950, 1;
	setp.eq.s64 	%p1063, %rd22950, 0;
	selp.u64 	%rd10046, 1, 0, %p1063;
	add.s64 	%rd22949, %rd22949, %rd10046;
	mov.b64 	%rd22951, 0;
$L__BB0_296:
	mul.lo.s64 	%rd10047, %rd22942, %rd22943;
	mul.hi.u64 	%rd10048, %rd22943, %rd22942;
	mov.b64 	{%r420, %r421}, %rd10048;
	mov.b64 	{%r422, %r423}, %rd10047;
	shf.l.wrap.b32 	%r424, %r423, %r420, 1;
	shf.l.wrap.b32 	%r425, %r420, %r421, 1;
	mov.b64 	%rd10049, {%r424, %r425};
	mad.lo.s64 	%rd10050, %rd22941, %rd22944, %rd10047;
	shl.b64 	%rd10051, %rd10050, 1;
	add.s64 	%rd1082, %rd10051, %rd1074;
	setp.lt.u64 	%p1064, %rd1082, %rd1063;
	selp.u64 	%rd10052, 1, 0, %p1064;
	add.s64 	%rd10053, %rd1064, %rd10049;
	add.s64 	%rd1083, %rd10053, %rd10052;
	setp.ge.u64 	%p1065, %rd1083, %rd1064;
	@%p1065 bra 	$L__BB0_299;
	add.s64 	%rd22951, %rd22951, 1;
	setp.ne.s64 	%p1066, %rd22951, 0;
	@%p1066 bra 	$L__BB0_299;
	add.s64 	%rd22950, %rd22950, 1;
	setp.eq.s64 	%p1067, %rd22950, 0;
	selp.u64 	%rd10055, 1, 0, %p1067;
	add.s64 	%rd22949, %rd22949, %rd10055;
	mov.b64 	%rd22951, 0;
$L__BB0_299:
	mul.lo.s64 	%rd10056, %rd22941, %rd22943;
	mul.hi.u64 	%rd10057, %rd22943, %rd22941;
	mov.b64 	{%r426, %r427}, %rd10057;
	mov.b64 	{%r428, %r429}, %rd10056;
	shf.l.wrap.b32 	%r430, %r429, %r426, 1;
	shf.l.wrap.b32 	%r431, %r426, %r427, 1;
	mov.b64 	%rd10058, {%r430, %r431};
	shl.b64 	%rd10059, %rd10056, 1;
	add.s64 	%rd1090, %rd10059, %rd1083;
	setp.lt.u64 	%p1068, %rd1090, %rd10059;
	selp.u64 	%rd10060, 1, 0, %p1068;
	add.s64 	%rd10061, %rd22951, %rd10058;
	add.s64 	%rd1091, %rd10061, %rd10060;
	setp.ge.u64 	%p1069, %rd1091, %rd22951;
	@%p1069 bra 	$L__BB0_301;
	add.s64 	%rd22950, %rd22950, 1;
	setp.eq.s64 	%p1070, %rd22950, 0;
	selp.u64 	%rd10062, 1, 0, %p1070;
	add.s64 	%rd22949, %rd22949, %rd10062;
$L__BB0_301:
	mul.lo.s64 	%rd10063, %rd22941, %rd22942;
	mul.hi.u64 	%rd10064, %rd22942, %rd22941;
	mov.b64 	{%r432, %r433}, %rd10064;
	mov.b64 	{%r434, %r435}, %rd10063;
	shf.l.wrap.b32 	%r436, %r435, %r432, 1;
	shf.l.wrap.b32 	%r437, %r432, %r433, 1;
	mov.b64 	%rd10065, {%r436, %r437};
	shl.b64 	%rd10066, %rd10063, 1;
	add.s64 	%rd10067, %rd10066, %rd1091;
	setp.lt.u64 	%p1071, %rd10067, %rd10066;
	selp.u64 	%rd10068, 1, 0, %p1071;
	add.s64 	%rd10069, %rd22950, %rd10065;
	add.s64 	%rd10070, %rd10069, %rd10068;
	setp.lt.u64 	%p1072, %rd10070, %rd22950;
	selp.u64 	%rd10071, 1, 0, %p1072;
	add.s64 	%rd10072, %rd22949, %rd10071;
	mul.lo.s64 	%rd10073, %rd1090, 4294968273;
	mov.b64 	%rd10074, 4294968273;
	mul.hi.u64 	%rd10075, %rd1090, %rd10074;
	mad.lo.s64 	%rd22965, %rd22944, %rd22944, %rd10073;
	setp.lt.u64 	%p1073, %rd22965, %rd10073;
	selp.u64 	%rd10076, 1, 0, %p1073;
	add.s64 	%rd10077, %rd10075, %rd10076;
	mul.lo.s64 	%rd10078, %rd10067, 4294968273;
	mul.hi.u64 	%rd10079, %rd10067, %rd10074;
	add.s64 	%rd10080, %rd10078, %rd1043;
	setp.lt.u64 	%p1074, %rd10080, %rd10078;
	selp.u64 	%rd10081, 1, 0, %p1074;
	add.s64 	%rd10082, %rd10079, %rd10081;
	add.s64 	%rd22964, %rd10080, %rd10077;
	setp.lt.u64 	%p1075, %rd22964, %rd10080;
	selp.u64 	%rd10083, 1, 0, %p1075;
	add.s64 	%rd10084, %rd10082, %rd10083;
	mul.lo.s64 	%rd10085, %rd10070, 4294968273;
	mul.hi.u64 	%rd10086, %rd10070, %rd10074;
	add.s64 	%rd10087, %rd10085, %rd1073;
	setp.lt.u64 	%p1076, %rd10087, %rd10085;
	selp.u64 	%rd10088, 1, 0, %p1076;
	add.s64 	%rd10089, %rd10086, %rd10088;
	add.s64 	%rd22967, %rd10087, %rd10084;
	setp.lt.u64 	%p1077, %rd22967, %rd10087;
	selp.u64 	%rd10090, 1, 0, %p1077;
	add.s64 	%rd10091, %rd10089, %rd10090;
	mul.lo.s64 	%rd10092, %rd10072, 4294968273;
	mul.hi.u64 	%rd10093, %rd10072, %rd10074;
	add.s64 	%rd10094, %rd10092, %rd1082;
	setp.lt.u64 	%p1078, %rd10094, %rd10092;
	selp.u64 	%rd10095, 1, 0, %p1078;
	add.s64 	%rd10096, %rd10093, %rd10095;
	add.s64 	%rd22966, %rd10094, %rd10091;
	setp.lt.u64 	%p1079, %rd22966, %rd10094;
	selp.u64 	%rd10097, 1, 0, %p1079;
	add.s64 	%rd1100, %rd10096, %rd10097;
	setp.eq.s64 	%p1080, %rd1100, 0;
	@%p1080 bra 	$L__BB0_305;
	mov.b64 	%rd10098, 4294968273;
	mul.hi.u64 	%rd10099, %rd1100, %rd10098;
	mad.lo.s64 	%rd1101, %rd1100, 4294968273, %rd22965;
	setp.lt.u64 	%p1081, %rd1101, %rd22965;
	selp.u64 	%rd10100, 1, 0, %p1081;
	add.s64 	%rd1102, %rd10099, %rd10100;
	setp.eq.s64 	%p1082, %rd1102, 0;
	mov.u64 	%rd22965, %rd1101;
	@%p1082 bra 	$L__BB0_305;
	add.s64 	%rd1103, %rd22964, %rd1102;
	setp.ge.u64 	%p1083, %rd1103, %rd22964;
	mov.u64 	%rd22964, %rd1103;
	mov.u64 	%rd22965, %rd1101;
	@%p1083 bra 	$L__BB0_305;
	add.s64 	%rd22967, %rd22967, 1;
	setp.eq.s64 	%p1084, %rd22967, 0;
	selp.u64 	%rd10101, 1, 0, %p1084;
	add.s64 	%rd22966, %rd22966, %rd10101;
	mov.u64 	%rd22964, %rd1103;
	mov.u64 	%rd22965, %rd1101;
$L__BB0_305:
	ld.const.u64 	%rd10102, [_ZN8collider3gpu9optimized6SECP_PE+24];
	setp.gt.u64 	%p1085, %rd22966, %rd10102;
	@%p1085 bra 	$L__BB0_307;
	ld.const.u64 	%rd10103, [_ZN8collider3gpu9optimized6SECP_PE+24];
	setp.ne.s64 	%p1086, %rd22966, %rd10103;
	ld.const.u64 	%rd10104, [_ZN8collider3gpu9optimized6SECP_PE+16];
	setp.ne.s64 	%p1087, %rd22967, %rd10104;
	or.pred  	%p1088, %p1086, %p1087;
	ld.const.u64 	%rd10106, [_ZN8collider3gpu9optimized6SECP_PE+8];
	setp.ne.s64 	%p1089, %rd22964, %rd10106;
	or.pred  	%p1090, %p1088, %p1089;
	ld.const.u64 	%rd10108, [_ZN8collider3gpu9optimized6SECP_PE];
	setp.lt.u64 	%p1091, %rd22965, %rd10108;
	or.pred  	%p1092, %p1090, %p1091;
	@%p1092 bra 	$L__BB0_308;
$L__BB0_307:
	ld.const.u64 	%rd10112, [_ZN8collider3gpu9optimized6SECP_PE];
	// begin inline asm
	sub.cc.u64 %rd22965, %rd22965, %rd10112;
	// end inline asm
	sub.s64 	%rd10114, %rd22964, %rd5843;
	ld.const.u64 	%rd10115, [_ZN8collider3gpu9optimized6SECP_PE+8];
	// begin inline asm
	sub.cc.u64 %rd22964, %rd10114, %rd10115;
	// end inline asm
	sub.s64 	%rd10117, %rd22967, %rd5843;
	ld.const.u64 	%rd10118, [_ZN8collider3gpu9optimized6SECP_PE+16];
	// begin inline asm
	sub.cc.u64 %rd22967, %rd10117, %rd10118;
	// end inline asm
	ld.const.u64 	%rd10119, [_ZN8collider3gpu9optimized6SECP_PE+24];
	add.s64 	%rd10120, %rd5843, %rd10119;
	sub.s64 	%rd22966, %rd22966, %rd10120;
$L__BB0_308:
	// begin inline asm
	sub.cc.u64 %rd22973, %rd22965, %rd22908;
	// end inline asm
	// begin inline asm
	sub.cc.u64 %rd22972, %rd22964, %rd5843;
	// end inline asm
	// begin inline asm
	subc.cc.u64 %rd22972, %rd22972, %rd22909;
	// end inline asm
	// begin inline asm
	sub.cc.u64 %rd22971, %rd22967, %rd5843;
	// end inline asm
	// begin inline asm
	subc.cc.u64 %rd22971, %rd22971, %rd22910;
	// end inline asm
	// begin inline asm
	sub.cc.u64 %rd22970, %rd22966, %rd5843;
	// end inline asm
	// begin inline asm
	subc.cc.u64 %rd22970, %rd22970, %rd22911;
	// end inline asm
	@%p569 bra 	$L__BB0_310;
	ld.const.u64 	%rd10144, [_ZN8collider3gpu9optimized6SECP_PE];
	// begin inline asm
	add.cc.u64 %rd22973, %rd22973, %rd10144;
	// end inline asm
	// begin inline asm
	add.cc.u64 %rd22972, %rd22972, %rd8139;
	// end inline asm
	ld.const.u64 	%rd10149, [_ZN8collider3gpu9optimized6SECP_PE+8];
	// begin inline asm
	addc.cc.u64 %rd22972, %rd22972, %rd10149;
	// end inline asm
	// begin inline asm
	add.cc.u64 %rd22971, %rd22971, %rd8139;
	// end inline asm
	ld.const.u64 	%rd10155, [_ZN8collider3gpu9optimized6SECP_PE+16];
	// begin inline asm
	addc.cc.u64 %rd22971, %rd22971, %rd10155;
	// end inline asm
	add.s64 	%rd10157, %rd22970, %rd8139;
	ld.const.u64 	%rd10158, [_ZN8collider3gpu9optimized6SECP_PE+24];
	add.s64 	%rd22970, %rd10157, %rd10158;
$L__BB0_310:
	// begin inline asm
	sub.cc.u64 %rd23172, %rd22973, %rd22908;
	// end inline asm
	// begin inline asm
	sub.cc.u64 %rd23171, %rd22972, %rd5843;
	// end inline asm
	// begin inline asm
	subc.cc.u64 %rd23171, %rd23171, %rd22909;
	// end inline asm
	// begin inline asm
	sub.cc.u64 %rd23170, %rd22971, %rd5843;
	// end inline asm
	// begin inline asm
	subc.cc.u64 %rd23170, %rd23170, %rd22910;
	// end inline asm
	// begin inline asm
	sub.cc.u64 %rd23169, %rd22970, %rd5843;
	// end inline asm
	// begin inline asm
	subc.cc.u64 %rd23169, %rd23169, %rd22911;
	// end inline asm
	@%p569 bra 	$L__BB0_312;
	ld.const.u64 	%rd10182, [_ZN8collider3gpu9optimized6SECP_PE];
	// begin inline asm
	add.cc.u64 %rd23172, %rd23172, %rd10182;
	// end inline asm
	// begin inline asm
	add.cc.u64 %rd23171, %rd23171, %rd8139;
	// end inline asm
	ld.const.u64 	%rd10187, [_ZN8collider3gpu9optimized6SECP_PE+8];
	// begin inline asm
	addc.cc.u64 %rd23171, %rd23171, %rd10187;
	// end inline asm
	// begin inline asm
	add.cc.u64 %rd23170, %rd23170, %rd8139;
	// end inline asm
	ld.const.u64 	%rd10193, [_ZN8collider3gpu9optimized6SECP_PE+16];
	// begin inline asm
	addc.cc.u64 %rd23170, %rd23170, %rd10193;
	// end inline asm
	add.s64 	%rd10195, %rd23169, %rd8139;
	ld.const.u64 	%rd10196, [_ZN8collider3gpu9optimized6SECP_PE+24];
	add.s64 	%rd23169, %rd10195, %rd10196;
$L__BB0_312:
	// begin inline asm
	sub.cc.u64 %rd22981, %rd22908, %rd23172;
	// end inline asm
	// begin inline asm
	sub.cc.u64 %rd22980, %rd22909, %rd5843;
	// end inline asm
	// begin inline asm
	subc.cc.u64 %rd22980, %rd22980, %rd23171;
	// end inline asm
	// begin inline asm
	sub.cc.u64 %rd22979, %rd22910, %rd5843;
	// end inline asm
	// begin inline asm
	subc.cc.u64 %rd22979, %rd22979, %rd23170;
	// end inline asm
	// begin inline asm
	sub.cc.u64 %rd22978, %rd22911, %rd5843;
	// end inline asm
	// begin inline asm
	subc.cc.u64 %rd22978, %rd22978, %rd23169;
	// end inline asm
	@%p569 bra 	$L__BB0_314;
	ld.const.u64 	%rd10220, [_ZN8collider3gpu9optimized6SECP_PE];
	// begin inline asm
	add.cc.u64 %rd22981, %rd22981, %rd10220;
	// end inline asm
	// begin inline asm
	add.cc.u64 %rd22980, %rd22980, %rd8139;
	// end inline asm
	ld.const.u64 	%rd10225, [_ZN8collider3gpu9optimized6SECP_PE+8];
	// begin inline asm
	addc.cc.u64 %rd22980, %rd22980, %rd10225;
	// end inline asm
	// begin inline asm
	add.cc.u64 %rd22979, %rd22979, %rd8139;
	// end inline asm
	ld.const.u64 	%rd10231, [_ZN8collider3gpu9optimized6SECP_PE+16];
	// begin inline asm
	addc.cc.u64 %rd22979, %rd22979, %rd10231;
	// end inline asm
	add.s64 	%rd10233, %rd22978, %rd8139;
	ld.const.u64 	%rd10234, [_ZN8collider3gpu9optimized6SECP_PE+24];
	add.s64 	%rd22978, %rd10233, %rd10234;
$L__BB0_314:
	mul.hi.u64 	%rd10235, %rd22944, %rd22981;
	mul.lo.s64 	%rd10236, %rd22980, %rd22944;
	mul.hi.u64 	%rd10237, %rd22944, %rd22980;
	add.s64 	%rd10238, %rd10236, %rd10235;
	setp.lt.u64 	%p1096, %rd10238, %rd10236;
	selp.u64 	%rd10239, 1, 0, %p1096;
	add.s64 	%rd10240, %rd10237, %rd10239;
	mul.lo.s64 	%rd10241, %rd22979, %rd22944;
	mul.hi.u64 	%rd10242, %rd22944, %rd22979;
	add.s64 	%rd10243, %rd10241, %rd10240;
	setp.lt.u64 	%p1097, %rd10243, %rd10241;
	selp.u64 	%rd10244, 1, 0, %p1097;
	add.s64 	%rd10245, %rd10242, %rd10244;
	mul.lo.s64 	%rd10246, %rd22978, %rd22944;
	mul.hi.u64 	%rd10247, %rd22944, %rd22978;
	add.s64 	%rd10248, %rd10246, %rd10245;
	setp.lt.u64 	%p1098, %rd10248, %rd10246;
	selp.u64 	%rd10249, 1, 0, %p1098;
	add.s64 	%rd10250, %rd10247, %rd10249;
	mul.lo.s64 	%rd10251, %rd22981, %rd22943;
	mul.hi.u64 	%rd10252, %rd22943, %rd22981;
	add.s64 	%rd10253, %rd10251, %rd10238;
	setp.lt.u64 	%p1099, %rd10253, %rd10251;
	selp.u64 	%rd10254, 1, 0, %p1099;
	add.s64 	%rd10255, %rd10252, %rd10254;
	mul.lo.s64 	%rd10256, %rd22980, %rd22943;
	mul.hi.u64 	%rd10257, %rd22943, %rd22980;
	add.s64 	%rd10258, %rd10256, %rd10243;
	setp.lt.u64 	%p1100, %rd10258, %rd10256;
	selp.u64 	%rd10259, 1, 0, %p1100;
	add.s64 	%rd10260, %rd10257, %rd10259;
	add.s64 	%rd10261, %rd10258, %rd10255;
	setp.lt.u64 	%p1101, %rd10261, %rd10258;
	selp.u64 	%rd10262, 1, 0, %p1101;
	add.s64 	%rd10263, %rd10260, %rd10262;
	mul.lo.s64 	%rd10264, %rd22979, %rd22943;
	mul.hi.u64 	%rd10265, %rd22943, %rd22979;
	add.s64 	%rd10266, %rd10264, %rd10248;
	setp.lt.u64 	%p1102, %rd10266, %rd10264;
	selp.u64 	%rd10267, 1, 0, %p1102;
	add.s64 	%rd10268, %rd10265, %rd10267;
	add.s64 	%rd10269, %rd10266, %rd10263;
	setp.lt.u64 	%p1103, %rd10269, %rd10266;
	selp.u64 	%rd10270, 1, 0, %p1103;
	add.s64 	%rd10271, %rd10268, %rd10270;
	mul.lo.s64 	%rd10272, %rd22978, %rd22943;
	mul.hi.u64 	%rd10273, %rd22943, %rd22978;
	add.s64 	%rd10274, %rd10272, %rd10250;
	setp.lt.u64 	%p1104, %rd10274, %rd10272;
	selp.u64 	%rd10275, 1, 0, %p1104;
	add.s64 	%rd10276, %rd10273, %rd10275;
	add.s64 	%rd10277, %rd10274, %rd10271;
	setp.lt.u64 	%p1105, %rd10277, %rd10274;
	selp.u64 	%rd10278, 1, 0, %p1105;
	add.s64 	%rd10279, %rd10276, %rd10278;
	mul.lo.s64 	%rd10280, %rd22981, %rd22942;
	mul.hi.u64 	%rd10281, %rd22942, %rd22981;
	add.s64 	%rd10282, %rd10280, %rd10261;
	setp.lt.u64 	%p1106, %rd10282, %rd10280;
	selp.u64 	%rd10283, 1, 0, %p1106;
	add.s64 	%rd10284, %rd10281, %rd10283;
	mul.lo.s64 	%rd10285, %rd22980, %rd22942;
	mul.hi.u64 	%rd10286, %rd22942, %rd22980;
	add.s64 	%rd10287, %rd10285, %rd10269;
	setp.lt.u64 	%p1107, %rd10287, %rd10285;
	selp.u64 	%rd10288, 1, 0, %p1107;
	add.s64 	%rd10289, %rd10286, %rd10288;
	add.s64 	%rd10290, %rd10287, %rd10284;
	setp.lt.u64 	%p1108, %rd10290, %rd10287;
	selp.u64 	%rd10291, 1, 0, %p1108;
	add.s64 	%rd10292, %rd10289, %rd10291;
	mul.lo.s64 	%rd10293, %rd22979, %rd22942;
	mul.hi.u64 	%rd10294, %rd22942, %rd22979;
	add.s64 	%rd10295, %rd10293, %rd10277;
	setp.lt.u64 	%p1109, %rd10295, %rd10293;
	selp.u64 	%rd10296, 1, 0, %p1109;
	add.s64 	%rd10297, %rd10294, %rd10296;
	add.s64 	%rd10298, %rd10295, %rd10292;
	setp.lt.u64 	%p1110, %rd10298, %rd10295;
	selp.u64 	%rd10299, 1, 0, %p1110;
	add.s64 	%rd10300, %rd10297, %rd10299;
	mul.lo.s64 	%rd10301, %rd22978, %rd22942;
	mul.hi.u64 	%rd10302, %rd22942, %rd22978;
	add.s64 	%rd10303, %rd10301, %rd10279;
	setp.lt.u64 	%p1111, %rd10303, %rd10301;
	selp.u64 	%rd10304, 1, 0, %p1111;
	add.s64 	%rd10305, %rd10302, %rd10304;
	add.s64 	%rd10306, %rd10303, %rd10300;
	setp.lt.u64 	%p1112, %rd10306, %rd10303;
	selp.u64 	%rd10307, 1, 0, %p1112;
	add.s64 	%rd10308, %rd10305, %rd10307;
	mul.lo.s64 	%rd10309, %rd22981, %rd22941;
	mul.hi.u64 	%rd10310, %rd22941, %rd22981;
	add.s64 	%rd10311, %rd10309, %rd10290;
	setp.lt.u64 	%p1113, %rd10311, %rd10309;
	selp.u64 	%rd10312, 1, 0, %p1113;
	add.s64 	%rd10313, %rd10310, %rd10312;
	mul.lo.s64 	%rd10314, %rd22980, %rd22941;
	mul.hi.u64 	%rd10315, %rd22941, %rd22980;
	add.s64 	%rd10316, %rd10314, %rd10298;
	setp.lt.u64 	%p1114, %rd10316, %rd10314;
	selp.u64 	%rd10317, 1, 0, %p1114;
	add.s64 	%rd10318, %rd10315, %rd10317;
	add.s64 	%rd10319, %rd10316, %rd10313;
	setp.lt.u64 	%p1115, %rd10319, %rd10316;
	selp.u64 	%rd10320, 1, 0, %p1115;
	add.s64 	%rd10321, %rd10318, %rd10320;
	mul.lo.s64 	%rd10322, %rd22979, %rd22941;
	mul.hi.u64 	%rd10323, %rd22941, %rd22979;
	add.s64 	%rd10324, %rd10322, %rd10306;
	setp.lt.u64 	%p1116, %rd10324, %rd10322;
	selp.u64 	%rd10325, 1, 0, %p1116;
	add.s64 	%rd10326, %rd10323, %rd10325;
	add.s64 	%rd10327, %rd10324, %rd10321;
	setp.lt.u64 	%p1117, %rd10327, %rd10324;
	selp.u64 	%rd10328, 1, 0, %p1117;
	add.s64 	%rd10329, %rd10326, %rd10328;
	mul.lo.s64 	%rd10330, %rd22978, %rd22941;
	mul.hi.u64 	%rd10331, %rd22941, %rd22978;
	add.s64 	%rd10332, %rd10330, %rd10308;
	setp.lt.u64 	%p1118, %rd10332, %rd10330;
	selp.u64 	%rd10333, 1, 0, %p1118;
	add.s64 	%rd10334, %rd10331, %rd10333;
	add.s64 	%rd10335, %rd10332, %rd10329;
	setp.lt.u64 	%p1119, %rd10335, %rd10332;
	selp.u64 	%rd10336, 1, 0, %p1119;
	add.s64 	%rd10337, %rd10334, %rd10336;
	mul.lo.s64 	%rd10338, %rd10319, 4294968273;
	mov.b64 	%rd10339, 4294968273;
	mul.hi.u64 	%rd10340, %rd10319, %rd10339;
	mad.lo.s64 	%rd22985, %rd22981, %rd22944, %rd10338;
	setp.lt.u64 	%p1120, %rd22985, %rd10338;
	selp.u64 	%rd10341, 1, 0, %p1120;
	add.s64 	%rd10342, %rd10340, %rd10341;
	mul.lo.s64 	%rd10343, %rd10327, 4294968273;
	mul.hi.u64 	%rd10344, %rd10327, %rd10339;
	add.s64 	%rd10345, %rd10343, %rd10253;
	setp.lt.u64 	%p1121, %rd10345, %rd10343;
	selp.u64 	%rd10346, 1, 0, %p1121;
	add.s64 	%rd10347, %rd10344, %rd10346;
	add.s64 	%rd22984, %rd10345, %rd10342;
	setp.lt.u64 	%p1122, %rd22984, %rd10345;
	selp.u64 	%rd10348, 1, 0, %p1122;
	add.s64 	%rd10349, %rd10347, %rd10348;
	mul.lo.s64 	%rd10350, %rd10335, 4294968273;
	mul.hi.u64 	%rd10351, %rd10335, %rd10339;
	add.s64 	%rd10352, %rd10350, %rd10282;
	setp.lt.u64 	%p1123, %rd10352, %rd10350;
	selp.u64 	%rd10353, 1, 0, %p1123;
	add.s64 	%rd10354, %rd10351, %rd10353;
	add.s64 	%rd22987, %rd10352, %rd10349;
	setp.lt.u64 	%p1124, %rd22987, %rd10352;
	selp.u64 	%rd10355, 1, 0, %p1124;
	add.s64 	%rd10356, %rd10354, %rd10355;
	mul.lo.s64 	%rd10357, %rd10337, 4294968273;
	mul.hi.u64 	%rd10358, %rd10337, %rd10339;
	add.s64 	%rd10359, %rd10357, %rd10311;
	setp.lt.u64 	%p1125, %rd10359, %rd10357;
	selp.u64 	%rd10360, 1, 0, %p1125;
	add.s64 	%rd10361, %rd10358, %rd10360;
	add.s64 	%rd22986, %rd10359, %rd10356;
	setp.lt.u64 	%p1126, %rd22986, %rd10359;
	selp.u64 	%rd10362, 1, 0, %p1126;
	add.s64 	%rd1158, %rd10361, %rd10362;
	setp.eq.s64 	%p1127, %rd1158, 0;
	@%p1127 bra 	$L__BB0_318;
	mov.b64 	%rd10363, 4294968273;
	mul.hi.u64 	%rd10364, %rd1158, %rd10363;
	mad.lo.s64 	%rd1159, %rd1158, 4294968273, %rd22985;
	setp.lt.u64 	%p1128, %rd1159, %rd22985;
	selp.u64 	%rd10365, 1, 0, %p1128;
	add.s64 	%rd1160, %rd10364, %rd10365;
	setp.eq.s64 	%p1129, %rd1160, 0;
	mov.u64 	%rd22985, %rd1159;
	@%p1129 bra 	$L__BB0_318;
	add.s64 	%rd1161, %rd22984, %rd1160;
	setp.ge.u64 	%p1130, %rd1161, %rd22984;
	mov.u64 	%rd22984, %rd1161;
	mov.u64 	%rd22985, %rd1159;
	@%p1130 bra 	$L__BB0_318;
	add.s64 	%rd22987, %rd22987, 1;
	setp.eq.s64 	%p1131, %rd22987, 0;
	selp.u64 	%rd10366, 1, 0, %p1131;
	add.s64 	%rd22986, %rd22986, %rd10366;
	mov.u64 	%rd22984, %rd1161;
	mov.u64 	%rd22985, %rd1159;
$L__BB0_318:
	ld.const.u64 	%rd10367, [_ZN8collider3gpu9optimized6SECP_PE+24];
	setp.gt.u64 	%p1132, %rd22986, %rd10367;
	@%p1132 bra 	$L__BB0_320;
	ld.const.u64 	%rd10368, [_ZN8collider3gpu9optimized6SECP_PE+24];
	setp.ne.s64 	%p1133, %rd22986, %rd10368;
	ld.const.u64 	%rd10369, [_ZN8collider3gpu9optimized6SECP_PE+16];
	setp.ne.s64 	%p1134, %rd22987, %rd10369;
	or.pred  	%p1135, %p1133, %p1134;
	ld.const.u64 	%rd10371, [_ZN8collider3gpu9optimized6SECP_PE+8];
	setp.ne.s64 	%p1136, %rd22984, %rd10371;
	or.pred  	%p1137, %p1135, %p1136;
	ld.const.u64 	%rd10373, [_ZN8collider3gpu9optimized6SECP_PE];
	setp.lt.u64 	%p1138, %rd22985, %rd10373;
	or.pred  	%p1139, %p1137, %p1138;
	@%p1139 bra 	$L__BB0_321;
$L__BB0_320:
	ld.const.u64 	%rd10377, [_ZN8collider3gpu9optimized6SECP_PE];
	// begin inline asm
	sub.cc.u64 %rd22985, %rd22985, %rd10377;
	// end inline asm
	sub.s64 	%rd10379, %rd22984, %rd5843;
	ld.const.u64 	%rd10380, [_ZN8collider3gpu9optimized6SECP_PE+8];
	// begin inline asm
	sub.cc.u64 %rd22984, %rd10379, %rd10380;
	// end inline asm
	sub.s64 	%rd10382, %rd22987, %rd5843;
	ld.const.u64 	%rd10383, [_ZN8collider3gpu9optimized6SECP_PE+16];
	// begin inline asm
	sub.cc.u64 %rd22987, %rd10382, %rd10383;
	// end inline asm
	ld.const.u64 	%rd10384, [_ZN8collider3gpu9optimized6SECP_PE+24];
	add.s64 	%rd10385, %rd5843, %rd10384;
	sub.s64 	%rd22986, %rd22986, %rd10385;
$L__BB0_321:
	mul.hi.u64 	%rd10386, %rd22891, %rd22891;
	mul.lo.s64 	%rd10387, %rd22890, %rd22890;
	mul.hi.u64 	%rd22998, %rd22890, %rd22890;
	mul.lo.s64 	%rd22997, %rd22893, %rd22893;
	mul.hi.u64 	%rd22996, %rd22893, %rd22893;
	mul.lo.s64 	%rd22995, %rd22892, %rd22892;
	mul.hi.u64 	%rd22994, %rd22892, %rd22892;
	mul.lo.s64 	%rd10388, %rd22890, %rd22891;
	mul.hi.u64 	%rd10389, %rd22891, %rd22890;
	mov.b64 	{%r438, %r439}, %rd10389;
	mov.b64 	{%r440, %r441}, %rd10388;
	shf.l.wrap.b32 	%r442, %r441, %r438, 1;
	shf.l.wrap.b32 	%r443, %r438, %r439, 1;
	mov.b64 	%rd10390, {%r442, %r443};
	shl.b64 	%rd10391, %rd10388, 1;
	add.s64 	%rd1181, %rd10391, %rd10386;
	setp.lt.u64 	%p1140, %rd1181, %rd10391;
	selp.u64 	%rd10392, 1, 0, %p1140;
	add.s64 	%rd10393, %rd10387, %rd10390;
	add.s64 	%rd1182, %rd10393, %rd10392;
	setp.ge.u64 	%p1141, %rd1182, %rd10387;
	@%p1141 bra 	$L__BB0_329;
	mul.hi.u64 	%rd10394, %rd22890, %rd22890;
	add.s64 	%rd22998, %rd10394, 1;
	setp.ne.s64 	%p1142, %rd22998, 0;
	@%p1142 bra 	$L__BB0_329;
	mad.lo.s64 	%rd22997, %rd22893, %rd22893, 1;
	mov.b64 	%rd22998, 0;
	mov.pred 	%p1143, -1;
	@%p1143 bra 	$L__BB0_329;
	mul.hi.u64 	%rd10397, %rd22893, %rd22893;
	add.s64 	%rd22996, %rd10397, 1;
	setp.ne.s64 	%p1144, %rd22996, 0;
	mov.b64 	%rd22997, 0;
	mov.u64 	%rd22998, %rd22997;
	@%p1144 bra 	$L__BB0_329;
	mad.lo.s64 	%rd22995, %rd22892, %rd22892, 1;
	mov.b64 	%rd22996, 0;
	mov.u64 	%rd22997, %rd22996;
	mov.u64 	%rd22998, %rd22996;
	bra.uni 	$L__BB0_329;
$L__BB0_326:
	add.s64 	%rd22919, %rd22919, 1;
	setp.ne.s64 	%p1006, %rd22919, 0;
	@%p1006 bra 	$L__BB0_263;
	add.s64 	%rd22918, %rd22918, 1;
	setp.ne.s64 	%p1007, %rd22918, 0;
	mov.b64 	%rd22919, 0;
	@%p1007 bra 	$L__BB0_263;
	add.s64 	%rd22917, %rd22917, 1;
	setp.eq.s64 	%p1008, %rd22917, 0;
	selp.u64 	%rd9854, 1, 0, %p1008;
	add.s64 	%rd22916, %rd22916, %rd9854;
	mov.b64 	%rd22918, 0;
	mov.u64 	%rd22919, %rd22918;
	bra.uni 	$L__BB0_263;
$L__BB0_329:
	mul.lo.s64 	%rd10399, %rd22893, %rd22891;
	mul.hi.u64 	%rd10400, %rd22891, %rd22893;
	mov.b64 	{%r444, %r445}, %rd10400;
	mov.b64 	{%r446, %r447}, %rd10399;
	shf.l.wrap.b32 	%r448, %r447, %r444, 1;
	shf.l.wrap.b32 	%r449, %r444, %r445, 1;
	mov.b64 	%rd10401, {%r448, %r449};
	shl.b64 	%rd10402, %rd10399, 1;
	add.s64 	%rd1211, %rd10402, %rd1182;
	setp.lt.u64 	%p1145, %rd1211, %rd10402;
	selp.u64 	%rd10403, 1, 0, %p1145;
	add.s64 	%rd10404, %rd22998, %rd10401;
	add.s64 	%rd1212, %rd10404, %rd10403;
	setp.ge.u64 	%p1146, %rd1212, %rd22998;
	@%p1146 bra 	$L__BB0_330;
	bra.uni 	$L__BB0_366;
$L__BB0_330:
	mul.lo.s64 	%rd10408, %rd22892, %rd22891;
	mul.hi.u64 	%rd10409, %rd22891, %rd22892;
	mov.b64 	{%r450, %r451}, %rd10409;
	mov.b64 	{%r452, %r453}, %rd10408;
	shf.l.wrap.b32 	%r454, %r453, %r450, 1;
	shf.l.wrap.b32 	%r455, %r450, %r451, 1;
	mov.b64 	%rd10410, {%r454, %r455};
	shl.b64 	%rd10411, %rd10408, 1;
	add.s64 	%rd1201, %rd10411, %rd1212;
	setp.lt.u64 	%p1150, %rd1201, %rd10411;
	selp.u64 	%rd10412, 1, 0, %p1150;
	add.s64 	%rd10413, %rd22997, %rd10410;
	add.s64 	%rd1202, %rd10413, %rd10412;
	setp.ge.u64 	%p1151, %rd1202, %rd22997;
	@%p1151 bra 	$L__BB0_333;
	add.s64 	%rd22996, %rd22996, 1;
	setp.ne.s64 	%p1152, %rd22996, 0;
	@%p1152 bra 	$L__BB0_333;
	add.s64 	%rd22995, %rd22995, 1;
	setp.eq.s64 	%p1153, %rd22995, 0;
	selp.u64 	%rd10415, 1, 0, %p1153;
	add.s64 	%rd22994, %rd22994, %rd10415;
	mov.b64 	%rd22996, 0;
$L__BB0_333:
	mul.lo.s64 	%rd10416, %rd22893, %rd22890;
	mul.hi.u64 	%rd10417, %rd22890, %rd22893;
	mov.b64 	{%r456, %r457}, %rd10417;
	mov.b64 	{%r458, %r459}, %rd10416;
	shf.l.wrap.b32 	%r460, %r459, %r456, 1;
	shf.l.wrap.b32 	%r461, %r456, %r457, 1;
	mov.b64 	%rd10418, {%r460, %r461};
	mad.lo.s64 	%rd10419, %rd22892, %rd22891, %rd10416;
	shl.b64 	%rd10420, %rd10419, 1;
	add.s64 	%rd1220, %rd10420, %rd1212;
	setp.lt.u64 	%p1154, %rd1220, %rd1201;
	selp.u64 	%rd10421, 1, 0, %p1154;
	add.s64 	%rd10422, %rd1202, %rd10418;
	add.s64 	%rd1221, %rd10422, %rd10421;
	setp.ge.u64 	%p1155, %rd1221, %rd1202;
	@%p1155 bra 	$L__BB0_336;
	add.s64 	%rd22996, %rd22996, 1;
	setp.ne.s64 	%p1156, %rd22996, 0;
	@%p1156 bra 	$L__BB0_336;
	add.s64 	%rd22995, %rd22995, 1;
	setp.eq.s64 	%p1157, %rd22995, 0;
	selp.u64 	%rd10424, 1, 0, %p1157;
	add.s64 	%rd22994, %rd22994, %rd10424;
	mov.b64 	%rd22996, 0;
$L__BB0_336:
	mul.lo.s64 	%rd10425, %rd22892, %rd22890;
	mul.hi.u64 	%rd10426, %rd22890, %rd22892;
	mov.b64 	{%r462, %r463}, %rd10426;
	mov.b64 	{%r464, %r465}, %rd10425;
	shf.l.wrap.b32 	%r466, %r465, %r462, 1;
	shf.l.wrap.b32 	%r467, %r462, %r463, 1;
	mov.b64 	%rd10427, {%r466, %r467};
	shl.b64 	%rd10428, %rd10425, 1;
	add.s64 	%rd1228, %rd10428, %rd1221;
	setp.lt.u64 	%p1158, %rd1228, %rd10428;
	selp.u64 	%rd10429, 1, 0, %p1158;
	add.s64 	%rd10430, %rd22996, %rd10427;
	add.s64 	%rd1229, %rd10430, %rd10429;
	setp.ge.u64 	%p1159, %rd1229, %rd22996;
	@%p1159 bra 	$L__BB0_338;
	add.s64 	%rd22995, %rd22995, 1;
	setp.eq.s64 	%p1160, %rd22995, 0;
	selp.u64 	%rd10431, 1, 0, %p1160;
	add.s64 	%rd22994, %rd22994, %rd10431;
$L__BB0_338:
	mul.lo.s64 	%rd10432, %rd22892, %rd22893;
	mul.hi.u64 	%rd10433, %rd22893, %rd22892;
	mov.b64 	{%r468, %r469}, %rd10433;
	mov.b64 	{%r470, %r471}, %rd10432;
	shf.l.wrap.b32 	%r472, %r471, %r468, 1;
	shf.l.wrap.b32 	%r473, %r468, %r469, 1;
	mov.b64 	%rd10434, {%r472, %r473};
	shl.b64 	%rd10435, %rd10432, 1;
	add.s64 	%rd10436, %rd10435, %rd1229;
	setp.lt.u64 	%p1161, %rd10436, %rd10435;
	selp.u64 	%rd10437, 1, 0, %p1161;
	add.s64 	%rd10438, %rd22995, %rd10434;
	add.s64 	%rd10439, %rd10438, %rd10437;
	setp.lt.u64 	%p1162, %rd10439, %rd22995;
	selp.u64 	%rd10440, 1, 0, %p1162;
	add.s64 	%rd10441, %rd22994, %rd10440;
	mul.lo.s64 	%rd10442, %rd1228, 4294968273;
	mov.b64 	%rd10443, 4294968273;
	mul.hi.u64 	%rd10444, %rd1228, %rd10443;
	mad.lo.s64 	%rd23010, %rd22891, %rd22891, %rd10442;
	setp.lt.u64 	%p1163, %rd23010, %rd10442;
	selp.u64 	%rd10445, 1, 0, %p1163;
	add.s64 	%rd10446, %rd10444, %rd10445;
	mul.lo.s64 	%rd10447, %rd10436, 4294968273;
	mul.hi.u64 	%rd10448, %rd10436, %rd10443;
	add.s64 	%rd10449, %rd10447, %rd1181;
	setp.lt.u64 	%p1164, %rd10449, %rd10447;
	selp.u64 	%rd10450, 1, 0, %p1164;
	add.s64 	%rd10451, %rd10448, %rd10450;
	add.s64 	%rd23009, %rd10449, %rd10446;
	setp.lt.u64 	%p1165, %rd23009, %rd10449;
	selp.u64 	%rd10452, 1, 0, %p1165;
	add.s64 	%rd10453, %rd10451, %rd10452;
	mul.lo.s64 	%rd10454, %rd10439, 4294968273;
	mul.hi.u64 	%rd10455, %rd10439, %rd10443;
	add.s64 	%rd10456, %rd10454, %rd1211;
	setp.lt.u64 	%p1166, %rd10456, %rd10454;
	selp.u64 	%rd10457, 1, 0, %p1166;
	add.s64 	%rd10458, %rd10455, %rd10457;
	add.s64 	%rd23012, %rd10456, %rd10453;
	setp.lt.u64 	%p1167, %rd23012, %rd10456;
	selp.u64 	%rd10459, 1, 0, %p1167;
	add.s64 	%rd10460, %rd10458, %rd10459;
	mul.lo.s64 	%rd10461, %rd10441, 4294968273;
	mul.hi.u64 	%rd10462, %rd10441, %rd10443;
	add.s64 	%rd10463, %rd10461, %rd1220;
	setp.lt.u64 	%p1168, %rd10463, %rd10461;
	selp.u64 	%rd10464, 1, 0, %p1168;
	add.s64 	%rd10465, %rd10462, %rd10464;
	add.s64 	%rd23011, %rd10463, %rd10460;
	setp.lt.u64 	%p1169, %rd23011, %rd10463;
	selp.u64 	%rd10466, 1, 0, %p1169;
	add.s64 	%rd1238, %rd10465, %rd10466;
	setp.eq.s64 	%p1170, %rd1238, 0;
	@%p1170 bra 	$L__BB0_342;
	mov.b64 	%rd10467, 4294968273;
	mul.hi.u64 	%rd10468, %rd1238, %rd10467;
	mad.lo.s64 	%rd1239, %rd1238, 4294968273, %rd23010;
	setp.lt.u64 	%p1171, %rd1239, %rd23010;
	selp.u64 	%rd10469, 1, 0, %p1171;
	add.s64 	%rd1240, %rd10468, %rd10469;
	setp.eq.s64 	%p1172, %rd1240, 0;
	mov.u64 	%rd23010, %rd1239;
	@%p1172 bra 	$L__BB0_342;
	add.s64 	%rd1241, %rd23009, %rd1240;
	setp.ge.u64 	%p1173, %rd1241, %rd23009;
	mov.u64 	%rd23009, %rd1241;
	mov.u64 	%rd23010, %rd1239;
	@%p1173 bra 	$L__BB0_342;
	add.s64 	%rd23012, %rd23012, 1;
	setp.eq.s64 	%p1174, %rd23012, 0;
	selp.u64 	%rd10470, 1, 0, %p1174;
	add.s64 	%rd23011, %rd23011, %rd10470;
	mov.u64 	%rd23009, %rd1241;
	mov.u64 	%rd23010, %rd1239;
$L__BB0_342:
	ld.const.u64 	%rd10471, [_ZN8collider3gpu9optimized6SECP_PE+24];
	setp.gt.u64 	%p1175, %rd23011, %rd10471;
	@%p1175 bra 	$L__BB0_344;
	ld.const.u64 	%rd10472, [_ZN8collider3gpu9optimized6SECP_PE+24];
	setp.ne.s64 	%p1176, %rd23011, %rd10472;
	ld.const.u64 	%rd10473, [_ZN8collider3gpu9optimized6SECP_PE+16];
	setp.ne.s64 	%p1177, %rd23012, %rd10473;
	or.pred  	%p1178, %p1176, %p1177;
	ld.const.u64 	%rd10475, [_ZN8collider3gpu9optimized6SECP_PE+8];
	setp.ne.s64 	%p1179, %rd23009, %rd10475;
	or.pred  	%p1180, %p1178, %p1179;
	ld.const.u64 	%rd10477, [_ZN8collider3gpu9optimized6SECP_PE];
	setp.lt.u64 	%p1181, %rd23010, %rd10477;
	or.pred  	%p1182, %p1180, %p1181;
	@%p1182 bra 	$L__BB0_345;
$L__BB0_344:
	ld.const.u64 	%rd10481, [_ZN8collider3gpu9optimized6SECP_PE];
	// begin inline asm
	sub.cc.u64 %rd23010, %rd23010, %rd10481;
	// end inline asm
	sub.s64 	%rd10483, %rd23009, %rd5843;
	ld.const.u64 	%rd10484, [_ZN8collider3gpu9optimized6SECP_PE+8];
	// begin inline asm
	sub.cc.u64 %rd23009, %rd10483, %rd10484;
	// end inline asm
	sub.s64 	%rd10486, %rd23012, %rd5843;
	ld.const.u64 	%rd10487, [_ZN8collider3gpu9optimized6SECP_PE+16];
	// begin inline asm
	sub.cc.u64 %rd23012, %rd10486, %rd10487;
	// end inline asm
	ld.const.u64 	%rd10488, [_ZN8collider3gpu9optimized6SECP_PE+24];
	add.s64 	%rd10489, %rd5843, %rd10488;
	sub.s64 	%rd23011, %rd23011, %rd10489;
$L__BB0_345:
	// begin inline asm
	add.cc.u64 %rd23018, %rd23010, %rd23010;
	// end inline asm
	// begin inline asm
	add.cc.u64 %rd23017, %rd23009, %rd8139;
	// end inline asm
	// begin inline asm
	addc.cc.u64 %rd23017, %rd23017, %rd23009;
	// end inline asm
	// begin inline asm
	add.cc.u64 %rd23016, %rd23012, %rd8139;
	// end inline asm
	// begin inline asm
	addc.cc.u64 %rd23016, %rd23016, %rd23012;
	// end inline asm
	// begin inline asm
	add.cc.u64 %rd23015, %rd23011, %rd8139;
	// end inline asm
	// begin inline asm
	addc.cc.u64 %rd23015, %rd23015, %rd23011;
	// end inline asm
	@%p571 bra 	$L__BB0_347;
	and.b64  	%rd10511, %rd23015, %rd23016;
	and.b64  	%rd10512, %rd10511, %rd23017;
	setp.ne.s64 	%p1184, %rd10512, -1;
	setp.lt.u64 	%p1185, %rd23018, -4294968273;
	or.pred  	%p1186, %p1184, %p1185;
	@%p1186 bra 	$L__BB0_348;
$L__BB0_347:
	ld.const.u64 	%rd10515, [_ZN8collider3gpu9optimized6SECP_PE];
	// begin inline asm
	sub.cc.u64 %rd23018, %rd23018, %rd10515;
	// end inline asm
	// begin inline asm
	sub.cc.u64 %rd23017, %rd23017, %rd5843;
	// end inline asm
	ld.const.u64 	%rd10520, [_ZN8collider3gpu9optimized6SECP_PE+8];
	// begin inline asm
	subc.cc.u64 %rd23017, %rd23017, %rd10520;
	// end inline asm
	// begin inline asm
	sub.cc.u64 %rd23016, %rd23016, %rd5843;
	// end inline asm
	ld.const.u64 	%rd10526, [_ZN8collider3gpu9optimized6SECP_PE+16];
	// begin inline asm
	subc.cc.u64 %rd23016, %rd23016, %rd10526;
	// end inline asm
	ld.const.u64 	%rd10528, [_ZN8collider3gpu9optimized6SECP_PE+24];
	add.s64 	%rd10529, %rd5843, %rd10528;
	sub.s64 	%rd23015, %rd23015, %rd10529;
$L__BB0_348:
	// begin inline asm
	add.cc.u64 %rd23022, %rd23018, %rd23018;
	// end inline asm
	// begin inline asm
	add.cc.u64 %rd23021, %rd23017, %rd8139;
	// end inline asm
	// begin inline asm
	addc.cc.u64 %rd23021, %rd23021, %rd23017;
	// end inline asm
	// begin inline asm
	add.cc.u64 %rd23020, %rd23016, %rd8139;
	// end inline asm
	// begin inline asm
	addc.cc.u64 %rd23020, %rd23020, %rd23016;
	// end inline asm
	// begin inline asm
	add.cc.u64 %rd23019, %rd23015, %rd8139;
	// end inline asm
	// begin inline asm
	addc.cc.u64 %rd23019, %rd23019, %rd23015;
	// end inline asm
	@%p571 bra 	$L__BB0_350;
	and.b64  	%rd10551, %rd23019, %rd23020;
	and.b64  	%rd10552, %rd10551, %rd23021;
	setp.ne.s64 	%p1188, %rd10552, -1;
	setp.lt.u64 	%p1189, %rd23022, -4294968273;
	or.pred  	%p1190, %p1188, %p1189;
	@%p1190 bra 	$L__BB0_351;
$L__BB0_350:
	ld.const.u64 	%rd10555, [_ZN8collider3gpu9optimized6SECP_PE];
	// begin inline asm
	sub.cc.u64 %rd23022, %rd23022, %rd10555;
	// end inline asm
	// begin inline asm
	sub.cc.u64 %rd23021, %rd23021, %rd5843;
	// end inline asm
	ld.const.u64 	%rd10560, [_ZN8collider3gpu9optimized6SECP_PE+8];
	// begin inline asm
	subc.cc.u64 %rd23021, %rd23021, %rd10560;
	// end inline asm
	// begin inline asm
	sub.cc.u64 %rd23020, %rd23020, %rd5843;
	// end inline asm
	ld.const.u64 	%rd10566, [_ZN8collider3gpu9optimized6SECP_PE+16];
	// begin inline asm
	subc.cc.u64 %rd23020, %rd23020, %rd10566;
	// end inline asm
	ld.const.u64 	%rd10568, [_ZN8collider3gpu9optimized6SECP_PE+24];
	add.s64 	%rd10569, %rd5843, %rd10568;
	sub.s64 	%rd23019, %rd23019, %rd10569;
$L__BB0_351:
	// begin inline asm
	add.cc.u64 %rd23026, %rd23022, %rd23022;
	// end inline asm
	// begin inline asm
	add.cc.u64 %rd23025, %rd23021, %rd8139;
	// end inline asm
	// begin inline asm
	addc.cc.u64 %rd23025, %rd23025, %rd23021;
	// end inline asm
	// begin inline asm
	add.cc.u64 %rd23024, %rd23020, %rd8139;
	// end inline asm
	// begin inline asm
	addc.cc.u64 %rd23024, %rd23024, %rd23020;
	// end inline asm
	// begin inline asm
	add.cc.u64 %rd23023, %rd23019, %rd8139;
	// end inline asm
	// begin inline asm
	addc.cc.u64 %rd23023, %rd23023, %rd23019;
	// end inline asm
	@%p571 bra 	$L__BB0_353;
	and.b64  	%rd10591, %rd23023, %rd23024;
	and.b64  	%rd10592, %rd10591, %rd23025;
	setp.ne.s64 	%p1192, %rd10592, -1;
	setp.lt.u64 	%p1193, %rd23026, -4294968273;
	or.pred  	%p1194, %p1192, %p1193;
	@%p1194 bra 	$L__BB0_354;
$L__BB0_353:
	ld.const.u64 	%rd10595, [_ZN8collider3gpu9optimized6SECP_PE];
	// begin inline asm
	sub.cc.u64 %rd23026, %rd23026, %rd10595;
	// end inline asm
	// begin inline asm
	sub.cc.u64 %rd23025, %rd23025, %rd5843;
	// end inline asm
	ld.const.u64 	%rd10600, [_ZN8collider3gpu9optimized6SECP_PE+8];
	// begin inline asm
	subc.cc.u64 %rd23025, %rd23025, %rd10600;
	// end inline asm
	// begin inline asm
	sub.cc.u64 %rd23024, %rd23024, %rd5843;
	// end inline asm
	ld.const.u64 	%rd10606, [_ZN8collider3gpu9optimized6SECP_PE+16];
	// begin inline asm
	subc.cc.u64 %rd23024, %rd23024, %rd10606;
	// end inline asm
	ld.const.u64 	%rd10608, [_ZN8collider3gpu9optimized6SECP_PE+24];
	add.s64 	%rd10609, %rd5843, %rd10608;
	sub.s64 	%rd23023, %rd23023, %rd10609;
$L__BB0_354:
	// begin inline asm
	sub.cc.u64 %rd23168, %rd22985, %rd23026;
	// end inline asm
	// begin inline asm
	sub.cc.u64 %rd23167, %rd22984, %rd5843;
	// end inline asm
	// begin inline asm
	subc.cc.u64 %rd23167, %rd23167, %rd23025;
	// end inline asm
	// begin inline asm
	sub.cc.u64 %rd23166, %rd22987, %rd5843;
	// end inline asm
	// begin inline asm
	subc.cc.u64 %rd23166, %rd23166, %rd23024;
	// end inline asm
	// begin inline asm
	sub.cc.u64 %rd23165, %rd22986, %rd5843;
	// end inline asm
	// begin inline asm
	subc.cc.u64 %rd23165, %rd23165, %rd23023;
	// end inline asm
	@%p569 bra 	$L__BB0_356;
	ld.const.u64 	%rd10633, [_ZN8collider3gpu9optimized6SECP_PE];
	// begin inline asm
	add.cc.u64 %rd23168, %rd23168, %rd10633;
	// end inline asm
	// begin inline asm
	add.cc.u64 %rd23167, %rd23167, %rd8139;
	// end inline asm
	ld.const.u64 	%rd10638, [_ZN8collider3gpu9optimized6SECP_PE+8];
	// begin inline asm
	addc.cc.u64 %rd23167, %rd23167, %rd10638;
	// end inline asm
	// begin inline asm
	add.cc.u64 %rd23166, %rd23166, %rd8139;
	// end inline asm
	ld.const.u64 	%rd10644, [_ZN8collider3gpu9optimized6SECP_PE+16];
	// begin inline asm
	addc.cc.u64 %rd23166, %rd23166, %rd10644;
	// end inline asm
	add.s64 	%rd10646, %rd23165, %rd8139;
	ld.const.u64 	%rd10647, [_ZN8collider3gpu9optimized6SECP_PE+24];
	add.s64 	%rd23165, %rd10646, %rd10647;
$L__BB0_356:
	mul.hi.u64 	%rd10648, %rd23168, %rd23531;
	mul.lo.s64 	%rd10649, %rd23530, %rd23168;
	mul.hi.u64 	%rd10650, %rd23168, %rd23530;
	add.s64 	%rd10651, %rd10649, %rd10648;
	setp.lt.u64 	%p1196, %rd10651, %rd10649;
	selp.u64 	%rd10652, 1, 0, %p1196;
	add.s64 	%rd10653, %rd10650, %rd10652;
	mul.lo.s64 	%rd10654, %rd23529, %rd23168;
	mul.hi.u64 	%rd10655, %rd23168, %rd23529;
	add.s64 	%rd10656, %rd10654, %rd10653;
	setp.lt.u64 	%p1197, %rd10656, %rd10654;
	selp.u64 	%rd10657, 1, 0, %p1197;
	add.s64 	%rd10658, %rd10655, %rd10657;
	mul.lo.s64 	%rd10659, %rd23528, %rd23168;
	mul.hi.u64 	%rd10660, %rd23168, %rd23528;
	add.s64 	%rd10661, %rd10659, %rd10658;
	setp.lt.u64 	%p1198, %rd10661, %rd10659;
	selp.u64 	%rd10662, 1, 0, %p1198;
	add.s64 	%rd10663, %rd10660, %rd10662;
	mul.lo.s64 	%rd10664, %rd23531, %rd23167;
	mul.hi.u64 	%rd10665, %rd23167, %rd23531;
	add.s64 	%rd10666, %rd10664, %rd10651;
	setp.lt.u64 	%p1199, %rd10666, %rd10664;
	selp.u64 	%rd10667, 1, 0, %p1199;
	add.s64 	%rd10668, %rd10665, %rd10667;
	mul.lo.s64 	%rd10669, %rd23530, %rd23167;
	mul.hi.u64 	%rd10670, %rd23167, %rd23530;
	add.s64 	%rd10671, %rd10669, %rd10656;
	setp.lt.u64 	%p1200, %rd10671, %rd10669;
	selp.u64 	%rd10672, 1, 0, %p1200;
	add.s64 	%rd10673, %rd10670, %rd10672;
	add.s64 	%rd10674, %rd10671, %rd10668;
	setp.lt.u64 	%p1201, %rd10674, %rd10671;
	selp.u64 	%rd10675, 1, 0, %p1201;
	add.s64 	%rd10676, %rd10673, %rd10675;
	mul.lo.s64 	%rd10677, %rd23529, %rd23167;
	mul.hi.u64 	%rd10678, %rd23167, %rd23529;
	add.s64 	%rd10679, %rd10677, %rd10661;
	setp.lt.u64 	%p1202, %rd10679, %rd10677;
	selp.u64 	%rd10680, 1, 0, %p1202;
	add.s64 	%rd10681, %rd10678, %rd10680;
	add.s64 	%rd10682, %rd10679, %rd10676;
	setp.lt.u64 	%p1203, %rd10682, %rd10679;
	selp.u64 	%rd10683, 1, 0, %p1203;
	add.s64 	%rd10684, %rd10681, %rd10683;
	mul.lo.s64 	%rd10685, %rd23528, %rd23167;
	mul.hi.u64 	%rd10686, %rd23167, %rd23528;
	add.s64 	%rd10687, %rd10685, %rd10663;
	setp.lt.u64 	%p1204, %rd10687, %rd10685;
	selp.u64 	%rd10688, 1, 0, %p1204;
	add.s64 	%rd10689, %rd10686, %rd10688;
	add.s64 	%rd10690, %rd10687, %rd10684;
	setp.lt.u64 	%p1205, %rd10690, %rd10687;
	selp.u64 	%rd10691, 1, 0, %p1205;
	add.s64 	%rd10692, %rd10689, %rd10691;
	mul.lo.s64 	%rd10693, %rd23531, %rd23166;
	mul.hi.u64 	%rd10694, %rd23166, %rd23531;
	add.s64 	%rd10695, %rd10693, %rd10674;
	setp.lt.u64 	%p1206, %rd10695, %rd10693;
	selp.u64 	%rd10696, 1, 0, %p1206;
	add.s64 	%rd10697, %rd10694, %rd10696;
	mul.lo.s64 	%rd10698, %rd23530, %rd23166;
	mul.hi.u64 	%rd10699, %rd23166, %rd23530;
	add.s64 	%rd10700, %rd10698, %rd10682;
	setp.lt.u64 	%p1207, %rd10700, %rd10698;
	selp.u64 	%rd10701, 1, 0, %p1207;
	add.s64 	%rd10702, %rd10699, %rd10701;
	add.s64 	%rd10703, %rd10700, %rd10697;
	setp.lt.u64 	%p1208, %rd10703, %rd10700;
	selp.u64 	%rd10704, 1, 0, %p1208;
	add.s64 	%rd10705, %rd10702, %rd10704;
	mul.lo.s64 	%rd10706, %rd23529, %rd23166;
	mul.hi.u64 	%rd10707, %rd23166, %rd23529;
	add.s64 	%rd10708, %rd10706, %rd10690;
	setp.lt.u64 	%p1209, %rd10708, %rd10706;
	selp.u64 	%rd10709, 1, 0, %p1209;
	add.s64 	%rd10710, %rd10707, %rd10709;
	add.s64 	%rd10711, %rd10708, %rd10705;
	setp.lt.u64 	%p1210, %rd10711, %rd10708;
	selp.u64 	%rd10712, 1, 0, %p1210;
	add.s64 	%rd10713, %rd10710, %rd10712;
	mul.lo.s64 	%rd10714, %rd23528, %rd23166;
	mul.hi.u64 	%rd10715, %rd23166, %rd23528;
	add.s64 	%rd10716, %rd10714, %rd10692;
	setp.lt.u64 	%p1211, %rd10716, %rd10714;
	selp.u64 	%rd10717, 1, 0, %p1211;
	add.s64 	%rd10718, %rd10715, %rd10717;
	add.s64 	%rd10719, %rd10716, %rd10713;
	setp.lt.u64 	%p1212, %rd10719, %rd10716;
	selp.u64 	%rd10720, 1, 0, %p1212;
	add.s64 	%rd10721, %rd10718, %rd10720;
	mul.lo.s64 	%rd10722, %rd23531, %rd23165;
	mul.hi.u64 	%rd10723, %rd23165, %rd23531;
	add.s64 	%rd10724, %rd10722, %rd10703;
	setp.lt.u64 	%p1213, %rd10724, %rd10722;
	selp.u64 	%rd10725, 1, 0, %p1213;
	add.s64 	%rd10726, %rd10723, %rd10725;
	mul.lo.s64 	%rd10727, %rd23530, %rd23165;
	mul.hi.u64 	%rd10728, %rd23165, %rd23530;
	add.s64 	%rd10729, %rd10727, %rd10711;
	setp.lt.u64 	%p1214, %rd10729, %rd10727;
	selp.u64 	%rd10730, 1, 0, %p1214;
	add.s64 	%rd10731, %rd10728, %rd10730;
	add.s64 	%rd10732, %rd10729, %rd10726;
	setp.lt.u64 	%p1215, %rd10732, %rd10729;
	selp.u64 	%rd10733, 1, 0, %p1215;
	add.s64 	%rd10734, %rd10731, %rd10733;
	mul.lo.s64 	%rd10735, %rd23529, %rd23165;
	mul.hi.u64 	%rd10736, %rd23165, %rd23529;
	add.s64 	%rd10737, %rd10735, %rd10719;
	setp.lt.u64 	%p1216, %rd10737, %rd10735;
	selp.u64 	%rd10738, 1, 0, %p1216;
	add.s64 	%rd10739, %rd10736, %rd10738;
	add.s64 	%rd10740, %rd10737, %rd10734;
	setp.lt.u64 	%p1217, %rd10740, %rd10737;
	selp.u64 	%rd10741, 1, 0, %p1217;
	add.s64 	%rd10742, %rd10739, %rd10741;
	mul.lo.s64 	%rd10743, %rd23528, %rd23165;
	mul.hi.u64 	%rd10744, %rd23165, %rd23528;
	add.s64 	%rd10745, %rd10743, %rd10721;
	setp.lt.u64 	%p1218, %rd10745, %rd10743;
	selp.u64 	%rd10746, 1, 0, %p1218;
	add.s64 	%rd10747, %rd10744, %rd10746;
	add.s64 	%rd10748, %rd10745, %rd10742;
	setp.lt.u64 	%p1219, %rd10748, %rd10745;
	selp.u64 	%rd10749, 1, 0, %p1219;
	add.s64 	%rd10750, %rd10747, %rd10749;
	mul.lo.s64 	%rd10751, %rd10732, 4294968273;
	mov.b64 	%rd10752, 4294968273;
	mul.hi.u64 	%rd10753, %rd10732, %rd10752;
	mad.lo.s64 	%rd23034, %rd23531, %rd23168, %rd10751;
	setp.lt.u64 	%p1220, %rd23034, %rd10751;
	selp.u64 	%rd10754, 1, 0, %p1220;
	add.s64 	%rd10755, %rd10753, %rd10754;
	mul.lo.s64 	%rd10756, %rd10740, 4294968273;
	mul.hi.u64 	%rd10757, %rd10740, %rd10752;
	add.s64 	%rd10758, %rd10756, %rd10666;
	setp.lt.u64 	%p1221, %rd10758, %rd10756;
	selp.u64 	%rd10759, 1, 0, %p1221;
	add.s64 	%rd10760, %rd10757, %rd10759;
	add.s64 	%rd23033, %rd10758, %rd10755;
	setp.lt.u64 	%p1222, %rd23033, %rd10758;
	selp.u64 	%rd10761, 1, 0, %p1222;
	add.s64 	%rd10762, %rd10760, %rd10761;
	mul.lo.s64 	%rd10763, %rd10748, 4294968273;
	mul.hi.u64 	%rd10764, %rd10748, %rd10752;
	add.s64 	%rd10765, %rd10763, %rd10695;
	setp.lt.u64 	%p1223, %rd10765, %rd10763;
	selp.u64 	%rd10766, 1, 0, %p1223;
	add.s64 	%rd10767, %rd10764, %rd10766;
	add.s64 	%rd23036, %rd10765, %rd10762;
	setp.lt.u64 	%p1224, %rd23036, %rd10765;
	selp.u64 	%rd10768, 1, 0, %p1224;
	add.s64 	%rd10769, %rd10767, %rd10768;
	mul.lo.s64 	%rd10770, %rd10750, 4294968273;
	mul.hi.u64 	%rd10771, %rd10750, %rd10752;
	add.s64 	%rd10772, %rd10770, %rd10724;
	setp.lt.u64 	%p1225, %rd10772, %rd10770;
	selp.u64 	%rd10773, 1, 0, %p1225;
	add.s64 	%rd10774, %rd10771, %rd10773;
	add.s64 	%rd23035, %rd10772, %rd10769;
	setp.lt.u64 	%p1226, %rd23035, %rd10772;
	selp.u64 	%rd10775, 1, 0, %p1226;
	add.s64 	%rd1308, %rd10774, %rd10775;
	setp.eq.s64 	%p1227, %rd1308, 0;
	@%p1227 bra 	$L__BB0_360;
	mov.b64 	%rd10776, 4294968273;
	mul.hi.u64 	%rd10777, %rd1308, %rd10776;
	mad.lo.s64 	%rd1309, %rd1308, 4294968273, %rd23034;
	setp.lt.u64 	%p1228, %rd1309, %rd23034;
	selp.u64 	%rd10778, 1, 0, %p1228;
	add.s64 	%rd1310, %rd10777, %rd10778;
	setp.eq.s64 	%p1229, %rd1310, 0;
	mov.u64 	%rd23034, %rd1309;
	@%p1229 bra 	$L__BB0_360;
	add.s64 	%rd1311, %rd23033, %rd1310;
	setp.ge.u64 	%p1230, %rd1311, %rd23033;
	mov.u64 	%rd23033, %rd1311;
	mov.u64 	%rd23034, %rd1309;
	@%p1230 bra 	$L__BB0_360;
	add.s64 	%rd23036, %rd23036, 1;
	setp.eq.s64 	%p1231, %rd23036, 0;
	selp.u64 	%rd10779, 1, 0, %p1231;
	add.s64 	%rd23035, %rd23035, %rd10779;
	mov.u64 	%rd23033, %rd1311;
	mov.u64 	%rd23034, %rd1309;
$L__BB0_360:
	ld.const.u64 	%rd10780, [_ZN8collider3gpu9optimized6SECP_PE+24];
	setp.gt.u64 	%p1232, %rd23035, %rd10780;
	@%p1232 bra 	$L__BB0_362;
	ld.const.u64 	%rd10781, [_ZN8collider3gpu9optimized6SECP_PE+24];
	setp.ne.s64 	%p1233, %rd23035, %rd10781;
	ld.const.u64 	%rd10782, [_ZN8collider3gpu9optimized6SECP_PE+16];
	setp.ne.s64 	%p1234, %rd23036, %rd10782;
	or.pred  	%p1235, %p1233, %p1234;
	ld.const.u64 	%rd10784, [_ZN8collider3gpu9optimized6SECP_PE+8];
	setp.ne.s64 	%p1236, %rd23033, %rd10784;
	or.pred  	%p1237, %p1235, %p1236;
	ld.const.u64 	%rd10786, [_ZN8collider3gpu9optimized6SECP_PE];
	setp.lt.u64 	%p1238, %rd23034, %rd10786;
	or.pred  	%p1239, %p1237, %p1238;
	@%p1239 bra 	$L__BB0_363;
$L__BB0_362:
	ld.const.u64 	%rd10790, [_ZN8collider3gpu9optimized6SECP_PE];
	// begin inline asm
	sub.cc.u64 %rd23034, %rd23034, %rd10790;
	// end inline asm
	sub.s64 	%rd10792, %rd23033, %rd5843;
	ld.const.u64 	%rd10793, [_ZN8collider3gpu9optimized6SECP_PE+8];
	// begin inline asm
	sub.cc.u64 %rd23033, %rd10792, %rd10793;
	// end inline asm
	sub.s64 	%rd10795, %rd23036, %rd5843;
	ld.const.u64 	%rd10796, [_ZN8collider3gpu9optimized6SECP_PE+16];
	// begin inline asm
	sub.cc.u64 %rd23036, %rd10795, %rd10796;
	// end inline asm
	ld.const.u64 	%rd10797, [_ZN8collider3gpu9optimized6SECP_PE+24];
	add.s64 	%rd10798, %rd5843, %rd10797;
	sub.s64 	%rd23035, %rd23035, %rd10798;
$L__BB0_363:
	// begin inline asm
	add.cc.u64 %rd23164, %rd23034, %rd23034;
	// end inline asm
	// begin inline asm
	add.cc.u64 %rd23163, %rd23033, %rd8139;
	// end inline asm
	// begin inline asm
	addc.cc.u64 %rd23163, %rd23163, %rd23033;
	// end inline asm
	// begin inline asm
	add.cc.u64 %rd23162, %rd23036, %rd8139;
	// end inline asm
	// begin inline asm
	addc.cc.u64 %rd23162, %rd23162, %rd23036;
	// end inline asm
	// begin inline asm
	add.cc.u64 %rd23161, %rd23035, %rd8139;
	// end inline asm
	// begin inline asm
	addc.cc.u64 %rd23161, %rd23161, %rd23035;
	// end inline asm
	@%p571 bra 	$L__BB0_365;
	and.b64  	%rd10820, %rd23161, %rd23162;
	and.b64  	%rd10821, %rd10820, %rd23163;
	setp.ne.s64 	%p1241, %rd10821, -1;
	setp.lt.u64 	%p1242, %rd23164, -4294968273;
	or.pred  	%p1243, %p1241, %p1242;
	@%p1243 bra 	$L__BB0_471;
$L__BB0_365:
	ld.const.u64 	%rd10824, [_ZN8collider3gpu9optimized6SECP_PE];
	// begin inline asm
	sub.cc.u64 %rd23164, %rd23164, %rd10824;
	// end inline asm
	// begin inline asm
	sub.cc.u64 %rd23163, %rd23163, %rd5843;
	// end inline asm
	ld.const.u64 	%rd10829, [_ZN8collider3gpu9optimized6SECP_PE+8];
	// begin inline asm
	subc.cc.u64 %rd23163, %rd23163, %rd10829;
	// end inline asm
	// begin inline asm
	sub.cc.u64 %rd23162, %rd23162, %rd5843;
	// end inline asm
	ld.const.u64 	%rd10835, [_ZN8collider3gpu9optimized6SECP_PE+16];
	// begin inline asm
	subc.cc.u64 %rd23162, %rd23162, %rd10835;
	// end inline asm
	ld.const.u64 	%rd10837, [_ZN8collider3gpu9optimized6SECP_PE+24];
	add.s64 	%rd10838, %rd5843, %rd10837;
	sub.s64 	%rd23161, %rd23161, %rd10838;
	bra.uni 	$L__BB0_471;
$L__BB0_366:
	add.s64 	%rd22997, %rd22997, 1;
	setp.ne.s64 	%p1147, %rd22997, 0;
	@%p1147 bra 	$L__BB0_330;
	add.s64 	%rd22996, %rd22996, 1;
	setp.ne.s64 	%p1148, %rd22996, 0;
	mov.b64 	%rd22997, 0;
	@%p1148 bra 	$L__BB0_330;
	add.s64 	%rd22995, %rd22995, 1;
	setp.eq.s64 	%p1149, %rd22995, 0;
	selp.u64 	%rd10407, 1, 0, %p1149;
	add.s64 	%rd22994, %rd22994, %rd10407;
	mov.b64 	%rd22996, 0;
	mov.u64 	%rd22997, %rd22996;
	bra.uni 	$L__BB0_330;
$L__BB0_369:
	mul.hi.u64 	%rd8180, %rd22862, %rd22862;
	mul.lo.s64 	%rd8181, %rd22861, %rd22861;
	mul.hi.u64 	%rd23047, %rd22861, %rd22861;
	mul.lo.s64 	%rd23046, %rd22860, %rd22860;
	mul.hi.u64 	%rd23045, %rd22860, %rd22860;
	mul.lo.s64 	%rd23044, %rd22859, %rd22859;
	mul.hi.u64 	%rd23043, %rd22859, %rd22859;
	mul.lo.s64 	%rd8182, %rd22861, %rd22862;
	mul.hi.u64 	%rd8183, %rd22862, %rd22861;
	mov.b64 	{%r258, %r259}, %rd8183;
	mov.b64 	{%r260, %r261}, %rd8182;
	shf.l.wrap.b32 	%r262, %r261, %r258, 1;
	shf.l.wrap.b32 	%r263, %r258, %r259, 1;
	mov.b64 	%rd8184, {%r262, %r263};
	shl.b64 	%rd8185, %rd8182, 1;
	add.s64 	%rd1339, %rd8185, %rd8180;
	setp.lt.u64 	%p576, %rd1339, %rd8185;
	selp.u64 	%rd8186, 1, 0, %p576;
	add.s64 	%rd8187, %rd8181, %rd8184;
	add.s64 	%rd1340, %rd8187, %rd8186;
	setp.ge.u64 	%p577, %rd1340, %rd8181;
	@%p577 bra 	$L__BB0_374;
	mul.hi.u64 	%rd8188, %rd22861, %rd22861;
	add.s64 	%rd23047, %rd8188, 1;
	setp.ne.s64 	%p578, %rd23047, 0;
	@%p578 bra 	$L__BB0_374;
	mad.lo.s64 	%rd23046, %rd22860, %rd22860, 1;
	mov.b64 	%rd23047, 0;
	mov.pred 	%p579, -1;
	@%p579 bra 	$L__BB0_374;
	mul.hi.u64 	%rd8191, %rd22860, %rd22860;
	add.s64 	%rd23045, %rd8191, 1;
	setp.ne.s64 	%p580, %rd23045, 0;
	mov.b64 	%rd23046, 0;
	mov.u64 	%rd23047, %rd23046;
	@%p580 bra 	$L__BB0_374;
	mad.lo.s64 	%rd23044, %rd22859, %rd22859, 1;
	mov.b64 	%rd23045, 0;
	mov.u64 	%rd23046, %rd23045;
	mov.u64 	%rd23047, %rd23045;
$L__BB0_374:
	mul.lo.s64 	%rd8193, %rd22860, %rd22862;
	mul.hi.u64 	%rd8194, %rd22862, %rd22860;
	mov.b64 	{%r264, %r265}, %rd8194;
	mov.b64 	{%r266, %r267}, %rd8193;
	shf.l.wrap.b32 	%r268, %r267, %r264, 1;
	shf.l.wrap.b32 	%r269, %r264, %r265, 1;
	mov.b64 	%rd8195, {%r268, %r269};
	shl.b64 	%rd8196, %rd8193, 1;
	add.s64 	%rd1369, %rd8196, %rd1340;
	setp.lt.u64 	%p581, %rd1369, %rd8196;
	selp.u64 	%rd8197, 1, 0, %p581;
	add.s64 	%rd8198, %rd23047, %rd8195;
	add.s64 	%rd1370, %rd8198, %rd8197;
	setp.ge.u64 	%p582, %rd1370, %rd23047;
	@%p582 bra 	$L__BB0_375;
	bra.uni 	$L__BB0_481;
$L__BB0_375:
	mul.lo.s64 	%rd8202, %rd22859, %rd22862;
	mul.hi.u64 	%rd8203, %rd22862, %rd22859;
	mov.b64 	{%r270, %r271}, %rd8203;
	mov.b64 	{%r272, %r273}, %rd8202;
	shf.l.wrap.b32 	%r274, %r273, %r270, 1;
	shf.l.wrap.b32 	%r275, %r270, %r271, 1;
	mov.b64 	%rd8204, {%r274, %r275};
	shl.b64 	%rd8205, %rd8202, 1;
	add.s64 	%rd1359, %rd8205, %rd1370;
	setp.lt.u64 	%p586, %rd1359, %rd8205;
	selp.u64 	%rd8206, 1, 0, %p586;
	add.s64 	%rd8207, %rd23046, %rd8204;
	add.s64 	%rd1360, %rd8207, %rd8206;
	setp.ge.u64 	%p587, %rd1360, %rd23046;
	@%p587 bra 	$L__BB0_378;
	add.s64 	%rd23045, %rd23045, 1;
	setp.ne.s64 	%p588, %rd23045, 0;
	@%p588 bra 	$L__BB0_378;
	add.s64 	%rd23044, %rd23044, 1;
	setp.eq.s64 	%p589, %rd23044, 0;
	selp.u64 	%rd8209, 1, 0, %p589;
	add.s64 	%rd23043, %rd23043, %rd8209;
	mov.b64 	%rd23045, 0;
$L__BB0_378:
	mul.lo.s64 	%rd8210, %rd22860, %rd22861;
	mul.hi.u64 	%rd8211, %rd22861, %rd22860;
	mov.b64 	{%r276, %r277}, %rd8211;
	mov.b64 	{%r278, %r279}, %rd8210;
	shf.l.wrap.b32 	%r280, %r279, %r276, 1;
	shf.l.wrap.b32 	%r281, %r276, %r277, 1;
	mov.b64 	%rd8212, {%r280, %r281};
	mad.lo.s64 	%rd8213, %rd22859, %rd22862, %rd8210;
	shl.b64 	%rd8214, %rd8213, 1;
	add.s64 	%rd1378, %rd8214, %rd1370;
	setp.lt.u64 	%p590, %rd1378, %rd1359;
	selp.u64 	%rd8215, 1, 0, %p590;
	add.s64 	%rd8216, %rd1360, %rd8212;
	add.s64 	%rd1379, %rd8216, %rd8215;
	setp.ge.u64 	%p591, %rd1379, %rd1360;
	@%p591 bra 	$L__BB0_381;
	add.s64 	%rd23045, %rd23045, 1;
	setp.ne.s64 	%p592, %rd23045, 0;
	@%p592 bra 	$L__BB0_381;
	add.s64 	%rd23044, %rd23044, 1;
	setp.eq.s64 	%p593, %rd23044, 0;
	selp.u64 	%rd8218, 1, 0, %p593;
	add.s64 	%rd23043, %rd23043, %rd8218;
	mov.b64 	%rd23045, 0;
$L__BB0_381:
	mul.lo.s64 	%rd8219, %rd22859, %rd22861;
	mul.hi.u64 	%rd8220, %rd22861, %rd22859;
	mov.b64 	{%r282, %r283}, %rd8220;
	mov.b64 	{%r284, %r285}, %rd8219;
	shf.l.wrap.b32 	%r286, %r285, %r282, 1;
	shf.l.wrap.b32 	%r287, %r282, %r283, 1;
	mov.b64 	%rd8221, {%r286, %r287};
	shl.b64 	%rd8222, %rd8219, 1;
	add.s64 	%rd1386, %rd8222, %rd1379;
	setp.lt.u64 	%p594, %rd1386, %rd8222;
	selp.u64 	%rd8223, 1, 0, %p594;
	add.s64 	%rd8224, %rd23045, %rd8221;
	add.s64 	%rd1387, %rd8224, %rd8223;
	setp.ge.u64 	%p595, %rd1387, %rd23045;
	@%p595 bra 	$L__BB0_383;
	add.s64 	%rd23044, %rd23044, 1;
	setp.eq.s64 	%p596, %rd23044, 0;
	selp.u64 	%rd8225, 1, 0, %p596;
	add.s64 	%rd23043, %rd23043, %rd8225;
$L__BB0_383:
	mul.lo.s64 	%rd8226, %rd22859, %rd22860;
	mul.hi.u64 	%rd8227, %rd22860, %rd22859;
	mov.b64 	{%r288, %r289}, %rd8227;
	mov.b64 	{%r290, %r291}, %rd8226;
	shf.l.wrap.b32 	%r292, %r291, %r288, 1;
	shf.l.wrap.b32 	%r293, %r288, %r289, 1;
	mov.b64 	%rd8228, {%r292, %r293};
	shl.b64 	%rd8229, %rd8226, 1;
	add.s64 	%rd8230, %rd8229, %rd1387;
	setp.lt.u64 	%p597, %rd8230, %rd8229;
	selp.u64 	%rd8231, 1, 0, %p597;
	add.s64 	%rd8232, %rd23044, %rd8228;
	add.s64 	%rd8233, %rd8232, %rd8231;
	setp.lt.u64 	%p598, %rd8233, %rd23044;
	selp.u64 	%rd8234, 1, 0, %p598;
	add.s64 	%rd8235, %rd23043, %rd8234;
	mul.lo.s64 	%rd8236, %rd1386, 4294968273;
	mov.b64 	%rd8237, 4294968273;
	mul.hi.u64 	%rd8238, %rd1386, %rd8237;
	mad.lo.s64 	%rd23059, %rd22862, %rd22862, %rd8236;
	setp.lt.u64 	%p599, %rd23059, %rd8236;
	selp.u64 	%rd8239, 1, 0, %p599;
	add.s64 	%rd8240, %rd8238, %rd8239;
	mul.lo.s64 	%rd8241, %rd8230, 4294968273;
	mul.hi.u64 	%rd8242, %rd8230, %rd8237;
	add.s64 	%rd8243, %rd8241, %rd1339;
	setp.lt.u64 	%p600, %rd8243, %rd8241;
	selp.u64 	%rd8244, 1, 0, %p600;
	add.s64 	%rd8245, %rd8242, %rd8244;
	add.s64 	%rd23058, %rd8243, %rd8240;
	setp.lt.u64 	%p601, %rd23058, %rd8243;
	selp.u64 	%rd8246, 1, 0, %p601;
	add.s64 	%rd8247, %rd8245, %rd8246;
	mul.lo.s64 	%rd8248, %rd8233, 4294968273;
	mul.hi.u64 	%rd8249, %rd8233, %rd8237;
	add.s64 	%rd8250, %rd8248, %rd1369;
	setp.lt.u64 	%p602, %rd8250, %rd8248;
	selp.u64 	%rd8251, 1, 0, %p602;
	add.s64 	%rd8252, %rd8249, %rd8251;
	add.s64 	%rd23062, %rd8250, %rd8247;
	setp.lt.u64 	%p603, %rd23062, %rd8250;
	selp.u64 	%rd8253, 1, 0, %p603;
	add.s64 	%rd8254, %rd8252, %rd8253;
	mul.lo.s64 	%rd8255, %rd8235, 4294968273;
	mul.hi.u64 	%rd8256, %rd8235, %rd8237;
	add.s64 	%rd8257, %rd8255, %rd1378;
	setp.lt.u64 	%p604, %rd8257, %rd8255;
	selp.u64 	%rd8258, 1, 0, %p604;
	add.s64 	%rd8259, %rd8256, %rd8258;
	add.s64 	%rd23063, %rd8257, %rd8254;
	setp.lt.u64 	%p605, %rd23063, %rd8257;
	selp.u64 	%rd8260, 1, 0, %p605;
	add.s64 	%rd1396, %rd8259, %rd8260;
	setp.eq.s64 	%p606, %rd1396, 0;
	@%p606 bra 	$L__BB0_387;
	mov.b64 	%rd8261, 4294968273;
	mul.hi.u64 	%rd8262, %rd1396, %rd8261;
	mad.lo.s64 	%rd1397, %rd1396, 4294968273, %rd23059;
	setp.lt.u64 	%p607, %rd1397, %rd23059;
	selp.u64 	%rd8263, 1, 0, %p607;
	add.s64 	%rd1398, %rd8262, %rd8263;
	setp.eq.s64 	%p608, %rd1398, 0;
	mov.u64 	%rd23059, %rd1397;
	@%p608 bra 	$L__BB0_387;
	add.s64 	%rd1399, %rd23058, %rd1398;
	setp.ge.u64 	%p609, %rd1399, %rd23058;
	mov.u64 	%rd23058, %rd1399;
	mov.u64 	%rd23059, %rd1397;
	@%p609 bra 	$L__BB0_387;
	add.s64 	%rd23062, %rd23062, 1;
	setp.eq.s64 	%p610, %rd23062, 0;
	selp.u64 	%rd8264, 1, 0, %p610;
	add.s64 	%rd23063, %rd23063, %rd8264;
	mov.u64 	%rd23058, %rd1399;
	mov.u64 	%rd23059, %rd1397;
$L__BB0_387:
	ld.const.u64 	%rd8265, [_ZN8collider3gpu9optimized6SECP_PE+24];
	setp.gt.u64 	%p611, %rd23063, %rd8265;
	@%p611 bra 	$L__BB0_389;
	ld.const.u64 	%rd8266, [_ZN8collider3gpu9optimized6SECP_PE+24];
	setp.ne.s64 	%p612, %rd23063, %rd8266;
	ld.const.u64 	%rd8267, [_ZN8collider3gpu9optimized6SECP_PE+16];
	setp.ne.s64 	%p613, %rd23062, %rd8267;
	or.pred  	%p614, %p612, %p613;
	ld.const.u64 	%rd8269, [_ZN8collider3gpu9optimized6SECP_PE+8];
	setp.ne.s64 	%p615, %rd23058, %rd8269;
	or.pred  	%p616, %p614, %p615;
	ld.const.u64 	%rd8271, [_ZN8collider3gpu9optimized6SECP_PE];
	setp.lt.u64 	%p617, %rd23059, %rd8271;
	or.pred  	%p618, %p616, %p617;
	@%p618 bra 	$L__BB0_390;
$L__BB0_389:
	ld.const.u64 	%rd8275, [_ZN8collider3gpu9optimized6SECP_PE];
	// begin inline asm
	sub.cc.u64 %rd23059, %rd23059, %rd8275;
	// end inline asm
	sub.s64 	%rd8277, %rd23058, %rd5843;
	ld.const.u64 	%rd8278, [_ZN8collider3gpu9optimized6SECP_PE+8];
	// begin inline asm
	sub.cc.u64 %rd23058, %rd8277, %rd8278;
	// end inline asm
	sub.s64 	%rd8280, %rd23062, %rd5843;
	ld.const.u64 	%rd8281, [_ZN8collider3gpu9optimized6SECP_PE+16];
	// begin inline asm
	sub.cc.u64 %rd23062, %rd8280, %rd8281;
	// end inline asm
	ld.const.u64 	%rd8282, [_ZN8collider3gpu9optimized6SECP_PE+24];
	add.s64 	%rd8283, %rd5843, %rd8282;
	sub.s64 	%rd23063, %rd23063, %rd8283;
$L__BB0_390:
	// begin inline asm
	add.cc.u64 %rd23067, %rd23059, %rd23059;
	// end inline asm
	// begin inline asm
	add.cc.u64 %rd23066, %rd23058, %rd8139;
	// end inline asm
	// begin inline asm
	addc.cc.u64 %rd23066, %rd23066, %rd23058;
	// end inline asm
	// begin inline asm
	add.cc.u64 %rd23065, %rd23062, %rd8139;
	// end inline asm
	// begin inline asm
	addc.cc.u64 %rd23065, %rd23065, %rd23062;
	// end inline asm
	// begin inline asm
	add.cc.u64 %rd23064, %rd23063, %rd8139;
	// end inline asm
	// begin inline asm
	addc.cc.u64 %rd23064, %rd23064, %rd23063;
	// end inline asm
	@%p571 bra 	$L__BB0_392;
	and.b64  	%rd8305, %rd23064, %rd23065;
	and.b64  	%rd8306, %rd8305, %rd23066;
	setp.ne.s64 	%p620, %rd8306, -1;
	setp.lt.u64 	%p621, %rd23067, -4294968273;
	or.pred  	%p622, %p620, %p621;
	@%p622 bra 	$L__BB0_393;
$L__BB0_392:
	ld.const.u64 	%rd8309, [_ZN8collider3gpu9optimized6SECP_PE];
	// begin inline asm
	sub.cc.u64 %rd23067, %rd23067, %rd8309;
	// end inline asm
	// begin inline asm
	sub.cc.u64 %rd23066, %rd23066, %rd5843;
	// end inline asm
	ld.const.u64 	%rd8314, [_ZN8collider3gpu9optimized6SECP_PE+8];
	// begin inline asm
	subc.cc.u64 %rd23066, %rd23066, %rd8314;
	// end inline asm
	// begin inline asm
	sub.cc.u64 %rd23065, %rd23065, %rd5843;
	// end inline asm
	ld.const.u64 	%rd8320, [_ZN8collider3gpu9optimized6SECP_PE+16];
	// begin inline asm
	subc.cc.u64 %rd23065, %rd23065, %rd8320;
	// end inline asm
	ld.const.u64 	%rd8322, [_ZN8collider3gpu9optimized6SECP_PE+24];
	add.s64 	%rd8323, %rd5843, %rd8322;
	sub.s64 	%rd23064, %rd23064, %rd8323;
$L__BB0_393:
	// begin inline asm
	add.cc.u64 %rd23071, %rd23067, %rd23067;
	// end inline asm
	// begin inline asm
	add.cc.u64 %rd23070, %rd23066, %rd8139;
	// end inline asm
	// begin inline asm
	addc.cc.u64 %rd23070, %rd23070, %rd23066;
	// end inline asm
	// begin inline asm
	add.cc.u64 %rd23069, %rd23065, %rd8139;
	// end inline asm
	// begin inline asm
	addc.cc.u64 %rd23069, %rd23069, %rd23065;
	// end inline asm
	// begin inline asm
	add.cc.u64 %rd23068, %rd23064, %rd8139;
	// end inline asm
	// begin inline asm
	addc.cc.u64 %rd23068, %rd23068, %rd23064;
	// end inline asm
	@%p571 bra 	$L__BB0_395;
	and.b64  	%rd8345, %rd23068, %rd23069;
	and.b64  	%rd8346, %rd8345, %rd23070;
	setp.ne.s64 	%p624, %rd8346, -1;
	setp.lt.u64 	%p625, %rd23071, -4294968273;
	or.pred  	%p626, %p624, %p625;
	@%p626 bra 	$L__BB0_396;
$L__BB0_395:
	ld.const.u64 	%rd8349, [_ZN8collider3gpu9optimized6SECP_PE];
	// begin inline asm
	sub.cc.u64 %rd23071, %rd23071, %rd8349;
	// end inline asm
	// begin inline asm
	sub.cc.u64 %rd23070, %rd23070, %rd5843;
	// end inline asm
	ld.const.u64 	%rd8354, [_ZN8collider3gpu9optimized6SECP_PE+8];
	// begin inline asm
	subc.cc.u64 %rd23070, %rd23070, %rd8354;
	// end inline asm
	// begin inline asm
	sub.cc.u64 %rd23069, %rd23069, %rd5843;
	// end inline asm
	ld.const.u64 	%rd8360, [_ZN8collider3gpu9optimized6SECP_PE+16];
	// begin inline asm
	subc.cc.u64 %rd23069, %rd23069, %rd8360;
	// end inline asm
	ld.const.u64 	%rd8362, [_ZN8collider3gpu9optimized6SECP_PE+24];
	add.s64 	%rd8363, %rd5843, %rd8362;
	sub.s64 	%rd23068, %rd23068, %rd8363;
$L__BB0_396:
	mul.hi.u64 	%rd8364, %rd22862, %rd23071;
	mul.lo.s64 	%rd8365, %rd23070, %rd22862;
	mul.hi.u64 	%rd8366, %rd22862, %rd23070;
	add.s64 	%rd8367, %rd8365, %rd8364;
	setp.lt.u64 	%p627, %rd8367, %rd8365;
	selp.u64 	%rd8368, 1, 0, %p627;
	add.s64 	%rd8369, %rd8366, %rd8368;
	mul.lo.s64 	%rd8370, %rd23069, %rd22862;
	mul.hi.u64 	%rd8371, %rd22862, %rd23069;
	add.s64 	%rd8372, %rd8370, %rd8369;
	setp.lt.u64 	%p628, %rd8372, %rd8370;
	selp.u64 	%rd8373, 1, 0, %p628;
	add.s64 	%rd8374, %rd8371, %rd8373;
	mul.lo.s64 	%rd8375, %rd23068, %rd22862;
	mul.hi.u64 	%rd8376, %rd22862, %rd23068;
	add.s64 	%rd8377, %rd8375, %rd8374;
	setp.lt.u64 	%p629, %rd8377, %rd8375;
	selp.u64 	%rd8378, 1, 0, %p629;
	add.s64 	%rd8379, %rd8376, %rd8378;
	mul.lo.s64 	%rd8380, %rd23071, %rd22861;
	mul.hi.u64 	%rd8381, %rd22861, %rd23071;
	add.s64 	%rd8382, %rd8380, %rd8367;
	setp.lt.u64 	%p630, %rd8382, %rd8380;
	selp.u64 	%rd8383, 1, 0, %p630;
	add.s64 	%rd8384, %rd8381, %rd8383;
	mul.lo.s64 	%rd8385, %rd23070, %rd22861;
	mul.hi.u64 	%rd8386, %rd22861, %rd23070;
	add.s64 	%rd8387, %rd8385, %rd8372;
	setp.lt.u64 	%p631, %rd8387, %rd8385;
	selp.u64 	%rd8388, 1, 0, %p631;
	add.s64 	%rd8389, %rd8386, %rd8388;
	add.s64 	%rd8390, %rd8387, %rd8384;
	setp.lt.u64 	%p632, %rd8390, %rd8387;
	selp.u64 	%rd8391, 1, 0, %p632;
	add.s64 	%rd8392, %rd8389, %rd8391;
	mul.lo.s64 	%rd8393, %rd23069, %rd22861;
	mul.hi.u64 	%rd8394, %rd22861, %rd23069;
	add.s64 	%rd8395, %rd8393, %rd8377;
	setp.lt.u64 	%p633, %rd8395, %rd8393;
	selp.u64 	%rd8396, 1, 0, %p633;
	add.s64 	%rd8397, %rd8394, %rd8396;
	add.s64 	%rd8398, %rd8395, %rd8392;
	setp.lt.u64 	%p634, %rd8398, %rd8395;
	selp.u64 	%rd8399, 1, 0, %p634;
	add.s64 	%rd8400, %rd8397, %rd8399;
	mul.lo.s64 	%rd8401, %rd23068, %rd22861;
	mul.hi.u64 	%rd8402, %rd22861, %rd23068;
	add.s64 	%rd8403, %rd8401, %rd8379;
	setp.lt.u64 	%p635, %rd8403, %rd8401;
	selp.u64 	%rd8404, 1, 0, %p635;
	add.s64 	%rd8405, %rd8402, %rd8404;
	add.s64 	%rd8406, %rd8403, %rd8400;
	setp.lt.u64 	%p636, %rd8406, %rd8403;
	selp.u64 	%rd8407, 1, 0, %p636;
	add.s64 	%rd8408, %rd8405, %rd8407;
	mul.lo.s64 	%rd8409, %rd23071, %rd22860;
	mul.hi.u64 	%rd8410, %rd22860, %rd23071;
	add.s64 	%rd8411, %rd8409, %rd8390;
	setp.lt.u64 	%p637, %rd8411, %rd8409;
	selp.u64 	%rd8412, 1, 0, %p637;
	add.s64 	%rd8413, %rd8410, %rd8412;
	mul.lo.s64 	%rd8414, %rd23070, %rd22860;
	mul.hi.u64 	%rd8415, %rd22860, %rd23070;
	add.s64 	%rd8416, %rd8414, %rd8398;
	setp.lt.u64 	%p638, %rd8416, %rd8414;
	selp.u64 	%rd8417, 1, 0, %p638;
	add.s64 	%rd8418, %rd8415, %rd8417;
	add.s64 	%rd8419, %rd8416, %rd8413;
	setp.lt.u64 	%p639, %rd8419, %rd8416;
	selp.u64 	%rd8420, 1, 0, %p639;
	add.s64 	%rd8421, %rd8418, %rd8420;
	mul.lo.s64 	%rd8422, %rd23069, %rd22860;
	mul.hi.u64 	%rd8423, %rd22860, %rd23069;
	add.s64 	%rd8424, %rd8422, %rd8406;
	setp.lt.u64 	%p640, %rd8424, %rd8422;
	selp.u64 	%rd8425, 1, 0, %p640;
	add.s64 	%rd8426, %rd8423, %rd8425;
	add.s64 	%rd8427, %rd8424, %rd8421;
	setp.lt.u64 	%p641, %rd8427, %rd8424;
	selp.u64 	%rd8428, 1, 0, %p641;
	add.s64 	%rd8429, %rd8426, %rd8428;
	mul.lo.s64 	%rd8430, %rd23068, %rd22860;
	mul.hi.u64 	%rd8431, %rd22860, %rd23068;
	add.s64 	%rd8432, %rd8430, %rd8408;
	setp.lt.u64 	%p642, %rd8432, %rd8430;
	selp.u64 	%rd8433, 1, 0, %p642;
	add.s64 	%rd8434, %rd8431, %rd8433;
	add.s64 	%rd8435, %rd8432, %rd8429;
	setp.lt.u64 	%p643, %rd8435, %rd8432;
	selp.u64 	%rd8436, 1, 0, %p643;
	add.s64 	%rd8437, %rd8434, %rd8436;
	mul.lo.s64 	%rd8438, %rd23071, %rd22859;
	mul.hi.u64 	%rd8439, %rd22859, %rd23071;
	add.s64 	%rd8440, %rd8438, %rd8419;
	setp.lt.u64 	%p644, %rd8440, %rd8438;
	selp.u64 	%rd8441, 1, 0, %p644;
	add.s64 	%rd8442, %rd8439, %rd8441;
	mul.lo.s64 	%rd8443, %rd23070, %rd22859;
	mul.hi.u64 	%rd8444, %rd22859, %rd23070;
	add.s64 	%rd8445, %rd8443, %rd8427;
	setp.lt.u64 	%p645, %rd8445, %rd8443;
	selp.u64 	%rd8446, 1, 0, %p645;
	add.s64 	%rd8447, %rd8444, %rd8446;
	add.s64 	%rd8448, %rd8445, %rd8442;
	setp.lt.u64 	%p646, %rd8448, %rd8445;
	selp.u64 	%rd8449, 1, 0, %p646;
	add.s64 	%rd8450, %rd8447, %rd8449;
	mul.lo.s64 	%rd8451, %rd23069, %rd22859;
	mul.hi.u64 	%rd8452, %rd22859, %rd23069;
	add.s64 	%rd8453, %rd8451, %rd8435;
	setp.lt.u64 	%p647, %rd8453, %rd8451;
	selp.u64 	%rd8454, 1, 0, %p647;
	add.s64 	%rd8455, %rd8452, %rd8454;
	add.s64 	%rd8456, %rd8453, %rd8450;
	setp.lt.u64 	%p648, %rd8456, %rd8453;
	selp.u64 	%rd8457, 1, 0, %p648;
	add.s64 	%rd8458, %rd8455, %rd8457;
	mul.lo.s64 	%rd8459, %rd23068, %rd22859;
	mul.hi.u64 	%rd8460, %rd22859, %rd23068;
	add.s64 	%rd8461, %rd8459, %rd8437;
	setp.lt.u64 	%p649, %rd8461, %rd8459;
	selp.u64 	%rd8462, 1, 0, %p649;
	add.s64 	%rd8463, %rd8460, %rd8462;
	add.s64 	%rd8464, %rd8461, %rd8458;
	setp.lt.u64 	%p650, %rd8464, %rd8461;
	selp.u64 	%rd8465, 1, 0, %p650;
	add.s64 	%rd8466, %rd8463, %rd8465;
	mul.lo.s64 	%rd8467, %rd8448, 4294968273;
	mov.b64 	%rd8468, 4294968273;
	mul.hi.u64 	%rd8469, %rd8448, %rd8468;
	mad.lo.s64 	%rd23075, %rd23071, %rd22862, %rd8467;
	setp.lt.u64 	%p651, %rd23075, %rd8467;
	selp.u64 	%rd8470, 1, 0, %p651;
	add.s64 	%rd8471, %rd8469, %rd8470;
	mul.lo.s64 	%rd8472, %rd8456, 4294968273;
	mul.hi.u64 	%rd8473, %rd8456, %rd8468;
	add.s64 	%rd8474, %rd8472, %rd8382;
	setp.lt.u64 	%p652, %rd8474, %rd8472;
	selp.u64 	%rd8475, 1, 0, %p652;
	add.s64 	%rd8476, %rd8473, %rd8475;
	add.s64 	%rd23074, %rd8474, %rd8471;
	setp.lt.u64 	%p653, %rd23074, %rd8474;
	selp.u64 	%rd8477, 1, 0, %p653;
	add.s64 	%rd8478, %rd8476, %rd8477;
	mul.lo.s64 	%rd8479, %rd8464, 4294968273;
	mul.hi.u64 	%rd8480, %rd8464, %rd8468;
	add.s64 	%rd8481, %rd8479, %rd8411;
	setp.lt.u64 	%p654, %rd8481, %rd8479;
	selp.u64 	%rd8482, 1, 0, %p654;
	add.s64 	%rd8483, %rd8480, %rd8482;
	add.s64 	%rd23077, %rd8481, %rd8478;
	setp.lt.u64 	%p655, %rd23077, %rd8481;
	selp.u64 	%rd8484, 1, 0, %p655;
	add.s64 	%rd8485, %rd8483, %rd8484;
	mul.lo.s64 	%rd8486, %rd8466, 4294968273;
	mul.hi.u64 	%rd8487, %rd8466, %rd8468;
	add.s64 	%rd8488, %rd8486, %rd8440;
	setp.lt.u64 	%p656, %rd8488, %rd8486;
	selp.u64 	%rd8489, 1, 0, %p656;
	add.s64 	%rd8490, %rd8487, %rd8489;
	add.s64 	%rd23076, %rd8488, %rd8485;
	setp.lt.u64 	%p657, %rd23076, %rd8488;
	selp.u64 	%rd8491, 1, 0, %p657;
	add.s64 	%rd1442, %rd8490, %rd8491;
	setp.eq.s64 	%p658, %rd1442, 0;
	@%p658 bra 	$L__BB0_400;
	mov.b64 	%rd8492, 4294968273;
	mul.hi.u64 	%rd8493, %rd1442, %rd8492;
	mad.lo.s64 	%rd1443, %rd1442, 4294968273, %rd23075;
	setp.lt.u64 	%p659, %rd1443, %rd23075;
	selp.u64 	%rd8494, 1, 0, %p659;
	add.s64 	%rd1444, %rd8493, %rd8494;
	setp.eq.s64 	%p660, %rd1444, 0;
	mov.u64 	%rd23075, %rd1443;
	@%p660 bra 	$L__BB0_400;
	add.s64 	%rd1445, %rd23074, %rd1444;
	setp.ge.u64 	%p661, %rd1445, %rd23074;
	mov.u64 	%rd23074, %rd1445;
	mov.u64 	%rd23075, %rd1443;
	@%p661 bra 	$L__BB0_400;
	add.s64 	%rd23077, %rd23077, 1;
	setp.eq.s64 	%p662, %rd23077, 0;
	selp.u64 	%rd8495, 1, 0, %p662;
	add.s64 	%rd23076, %rd23076, %rd8495;
	mov.u64 	%rd23074, %rd1445;
	mov.u64 	%rd23075, %rd1443;
$L__BB0_400:
	ld.const.u64 	%rd8496, [_ZN8collider3gpu9optimized6SECP_PE+24];
	setp.gt.u64 	%p663, %rd23076, %rd8496;
	@%p663 bra 	$L__BB0_402;
	ld.const.u64 	%rd8497, [_ZN8collider3gpu9optimized6SECP_PE+24];
	setp.ne.s64 	%p664, %rd23076, %rd8497;
	ld.const.u64 	%rd8498, [_ZN8collider3gpu9optimized6SECP_PE+16];
	setp.ne.s64 	%p665, %rd23077, %rd8498;
	or.pred  	%p666, %p664, %p665;
	ld.const.u64 	%rd8500, [_ZN8collider3gpu9optimized6SECP_PE+8];
	setp.ne.s64 	%p667, %rd23074, %rd8500;
	or.pred  	%p668, %p666, %p667;
	ld.const.u64 	%rd8502, [_ZN8collider3gpu9optimized6SECP_PE];
	setp.lt.u64 	%p669, %rd23075, %rd8502;
	or.pred  	%p670, %p668, %p669;
	@%p670 bra 	$L__BB0_403;
$L__BB0_402:
	ld.const.u64 	%rd8506, [_ZN8collider3gpu9optimized6SECP_PE];
	// begin inline asm
	sub.cc.u64 %rd23075, %rd23075, %rd8506;
	// end inline asm
	sub.s64 	%rd8508, %rd23074, %rd5843;
	ld.const.u64 	%rd8509, [_ZN8collider3gpu9optimized6SECP_PE+8];
	// begin inline asm
	sub.cc.u64 %rd23074, %rd8508, %rd8509;
	// end inline asm
	sub.s64 	%rd8511, %rd23077, %rd5843;
	ld.const.u64 	%rd8512, [_ZN8collider3gpu9optimized6SECP_PE+16];
	// begin inline asm
	sub.cc.u64 %rd23077, %rd8511, %rd8512;
	// end inline asm
	ld.const.u64 	%rd8513, [_ZN8collider3gpu9optimized6SECP_PE+24];
	add.s64 	%rd8514, %rd5843, %rd8513;
	sub.s64 	%rd23076, %rd23076, %rd8514;
$L__BB0_403:
	mul.hi.u64 	%rd8515, %rd23539, %rd23071;
	mul.lo.s64 	%rd8516, %rd23070, %rd23539;
	mul.hi.u64 	%rd8517, %rd23539, %rd23070;
	add.s64 	%rd8518, %rd8516, %rd8515;
	setp.lt.u64 	%p671, %rd8518, %rd8516;
	selp.u64 	%rd8519, 1, 0, %p671;
	add.s64 	%rd8520, %rd8517, %rd8519;
	mul.lo.s64 	%rd8521, %rd23069, %rd23539;
	mul.hi.u64 	%rd8522, %rd23539, %rd23069;
	add.s64 	%rd8523, %rd8521, %rd8520;
	setp.lt.u64 	%p672, %rd8523, %rd8521;
	selp.u64 	%rd8524, 1, 0, %p672;
	add.s64 	%rd8525, %rd8522, %rd8524;
	mul.lo.s64 	%rd8526, %rd23068, %rd23539;
	mul.hi.u64 	%rd8527, %rd23539, %rd23068;
	add.s64 	%rd8528, %rd8526, %rd8525;
	setp.lt.u64 	%p673, %rd8528, %rd8526;
	selp.u64 	%rd8529, 1, 0, %p673;
	add.s64 	%rd8530, %rd8527, %rd8529;
	mul.lo.s64 	%rd8531, %rd23071, %rd23538;
	mul.hi.u64 	%rd8532, %rd23538, %rd23071;
	add.s64 	%rd8533, %rd8531, %rd8518;
	setp.lt.u64 	%p674, %rd8533, %rd8531;
	selp.u64 	%rd8534, 1, 0, %p674;
	add.s64 	%rd8535, %rd8532, %rd8534;
	mul.lo.s64 	%rd8536, %rd23070, %rd23538;
	mul.hi.u64 	%rd8537, %rd23538, %rd23070;
	add.s64 	%rd8538, %rd8536, %rd8523;
	setp.lt.u64 	%p675, %rd8538, %rd8536;
	selp.u64 	%rd8539, 1, 0, %p675;
	add.s64 	%rd8540, %rd8537, %rd8539;
	add.s64 	%rd8541, %rd8538, %rd8535;
	setp.lt.u64 	%p676, %rd8541, %rd8538;
	selp.u64 	%rd8542, 1, 0, %p676;
	add.s64 	%rd8543, %rd8540, %rd8542;
	mul.lo.s64 	%rd8544, %rd23069, %rd23538;
	mul.hi.u64 	%rd8545, %rd23538, %rd23069;
	add.s64 	%rd8546, %rd8544, %rd8528;
	setp.lt.u64 	%p677, %rd8546, %rd8544;
	selp.u64 	%rd8547, 1, 0, %p677;
	add.s64 	%rd8548, %rd8545, %rd8547;
	add.s64 	%rd8549, %rd8546, %rd8543;
	setp.lt.u64 	%p678, %rd8549, %rd8546;
	selp.u64 	%rd8550, 1, 0, %p678;
	add.s64 	%rd8551, %rd8548, %rd8550;
	mul.lo.s64 	%rd8552, %rd23068, %rd23538;
	mul.hi.u64 	%rd8553, %rd23538, %rd23068;
	add.s64 	%rd8554, %rd8552, %rd8530;
	setp.lt.u64 	%p679, %rd8554, %rd8552;
	selp.u64 	%rd8555, 1, 0, %p679;
	add.s64 	%rd8556, %rd8553, %rd8555;
	add.s64 	%rd8557, %rd8554, %rd8551;
	setp.lt.u64 	%p680, %rd8557, %rd8554;
	selp.u64 	%rd8558, 1, 0, %p680;
	add.s64 	%rd8559, %rd8556, %rd8558;
	mul.lo.s64 	%rd8560, %rd23071, %rd23537;
	mul.hi.u64 	%rd8561, %rd23537, %rd23071;
	add.s64 	%rd8562, %rd8560, %rd8541;
	setp.lt.u64 	%p681, %rd8562, %rd8560;
	selp.u64 	%rd8563, 1, 0, %p681;
	add.s64 	%rd8564, %rd8561, %rd8563;
	mul.lo.s64 	%rd8565, %rd23070, %rd23537;
	mul.hi.u64 	%rd8566, %rd23537, %rd23070;
	add.s64 	%rd8567, %rd8565, %rd8549;
	setp.lt.u64 	%p682, %rd8567, %rd8565;
	selp.u64 	%rd8568, 1, 0, %p682;
	add.s64 	%rd8569, %rd8566, %rd8568;
	add.s64 	%rd8570, %rd8567, %rd8564;
	setp.lt.u64 	%p683, %rd8570, %rd8567;
	selp.u64 	%rd8571, 1, 0, %p683;
	add.s64 	%rd8572, %rd8569, %rd8571;
	mul.lo.s64 	%rd8573, %rd23069, %rd23537;
	mul.hi.u64 	%rd8574, %rd23537, %rd23069;
	add.s64 	%rd8575, %rd8573, %rd8557;
	setp.lt.u64 	%p684, %rd8575, %rd8573;
	selp.u64 	%rd8576, 1, 0, %p684;
	add.s64 	%rd8577, %rd8574, %rd8576;
	add.s64 	%rd8578, %rd8575, %rd8572;
	setp.lt.u64 	%p685, %rd8578, %rd8575;
	selp.u64 	%rd8579, 1, 0, %p685;
	add.s64 	%rd8580, %rd8577, %rd8579;
	mul.lo.s64 	%rd8581, %rd23068, %rd23537;
	mul.hi.u64 	%rd8582, %rd23537, %rd23068;
	add.s64 	%rd8583, %rd8581, %rd8559;
	setp.lt.u64 	%p686, %rd8583, %rd8581;
	selp.u64 	%rd8584, 1, 0, %p686;
	add.s64 	%rd8585, %rd8582, %rd8584;
	add.s64 	%rd8586, %rd8583, %rd8580;
	setp.lt.u64 	%p687, %rd8586, %rd8583;
	selp.u64 	%rd8587, 1, 0, %p687;
	add.s64 	%rd8588, %rd8585, %rd8587;
	mul.lo.s64 	%rd8589, %rd23071, %rd23536;
	mul.hi.u64 	%rd8590, %rd23536, %rd23071;
	add.s64 	%rd8591, %rd8589, %rd8570;
	setp.lt.u64 	%p688, %rd8591, %rd8589;
	selp.u64 	%rd8592, 1, 0, %p688;
	add.s64 	%rd8593, %rd8590, %rd8592;
	mul.lo.s64 	%rd8594, %rd23070, %rd23536;
	mul.hi.u64 	%rd8595, %rd23536, %rd23070;
	add.s64 	%rd8596, %rd8594, %rd8578;
	setp.lt.u64 	%p689, %rd8596, %rd8594;
	selp.u64 	%rd8597, 1, 0, %p689;
	add.s64 	%rd8598, %rd8595, %rd8597;
	add.s64 	%rd8599, %rd8596, %rd8593;
	setp.lt.u64 	%p690, %rd8599, %rd8596;
	selp.u64 	%rd8600, 1, 0, %p690;
	add.s64 	%rd8601, %rd8598, %rd8600;
	mul.lo.s64 	%rd8602, %rd23069, %rd23536;
	mul.hi.u64 	%rd8603, %rd23536, %rd23069;
	add.s64 	%rd8604, %rd8602, %rd8586;
	setp.lt.u64 	%p691, %rd8604, %rd8602;
	selp.u64 	%rd8605, 1, 0, %p691;
	add.s64 	%rd8606, %rd8603, %rd8605;
	add.s64 	%rd8607, %rd8604, %rd8601;
	setp.lt.u64 	%p692, %rd8607, %rd8604;
	selp.u64 	%rd8608, 1, 0, %p692;
	add.s64 	%rd8609, %rd8606, %rd8608;
	mul.lo.s64 	%rd8610, %rd23068, %rd23536;
	mul.hi.u64 	%rd8611, %rd23536, %rd23068;
	add.s64 	%rd8612, %rd8610, %rd8588;
	setp.lt.u64 	%p693, %rd8612, %rd8610;
	selp.u64 	%rd8613, 1, 0, %p693;
	add.s64 	%rd8614, %rd8611, %rd8613;
	add.s64 	%rd8615, %rd8612, %rd8609;
	setp.lt.u64 	%p694, %rd8615, %rd8612;
	selp.u64 	%rd8616, 1, 0, %p694;
	add.s64 	%rd8617, %rd8614, %rd8616;
	mul.lo.s64 	%rd8618, %rd8599, 4294968273;
	mov.b64 	%rd8619, 4294968273;
	mul.hi.u64 	%rd8620, %rd8599, %rd8619;
	mad.lo.s64 	%rd23083, %rd23071, %rd23539, %rd8618;
	setp.lt.u64 	%p695, %rd23083, %rd8618;
	selp.u64 	%rd8621, 1, 0, %p695;
	add.s64 	%rd8622, %rd8620, %rd8621;
	mul.lo.s64 	%rd8623, %rd8607, 4294968273;
	mul.hi.u64 	%rd8624, %rd8607, %rd8619;
	add.s64 	%rd8625, %rd8623, %rd8533;
	setp.lt.u64 	%p696, %rd8625, %rd8623;
	selp.u64 	%rd8626, 1, 0, %p696;
	add.s64 	%rd8627, %rd8624, %rd8626;
	add.s64 	%rd23082, %rd8625, %rd8622;
	setp.lt.u64 	%p697, %rd23082, %rd8625;
	selp.u64 	%rd8628, 1, 0, %p697;
	add.s64 	%rd8629, %rd8627, %rd8628;
	mul.lo.s64 	%rd8630, %rd8615, 4294968273;
	mul.hi.u64 	%rd8631, %rd8615, %rd8619;
	add.s64 	%rd8632, %rd8630, %rd8562;
	setp.lt.u64 	%p698, %rd8632, %rd8630;
	selp.u64 	%rd8633, 1, 0, %p698;
	add.s64 	%rd8634, %rd8631, %rd8633;
	add.s64 	%rd23086, %rd8632, %rd8629;
	setp.lt.u64 	%p699, %rd23086, %rd8632;
	selp.u64 	%rd8635, 1, 0, %p699;
	add.s64 	%rd8636, %rd8634, %rd8635;
	mul.lo.s64 	%rd8637, %rd8617, 4294968273;
	mul.hi.u64 	%rd8638, %rd8617, %rd8619;
	add.s64 	%rd8639, %rd8637, %rd8591;
	setp.lt.u64 	%p700, %rd8639, %rd8637;
	selp.u64 	%rd8640, 1, 0, %p700;
	add.s64 	%rd8641, %rd8638, %rd8640;
	add.s64 	%rd23087, %rd8639, %rd8636;
	setp.lt.u64 	%p701, %rd23087, %rd8639;
	selp.u64 	%rd8642, 1, 0, %p701;
	add.s64 	%rd1464, %rd8641, %rd8642;
	setp.eq.s64 	%p702, %rd1464, 0;
	@%p702 bra 	$L__BB0_407;
	mov.b64 	%rd8643, 4294968273;
	mul.hi.u64 	%rd8644, %rd1464, %rd8643;
	mad.lo.s64 	%rd1465, %rd1464, 4294968273, %rd23083;
	setp.lt.u64 	%p703, %rd1465, %rd23083;
	selp.u64 	%rd8645, 1, 0, %p703;
	add.s64 	%rd1466, %rd8644, %rd8645;
	setp.eq.s64 	%p704, %rd1466, 0;
	mov.u64 	%rd23083, %rd1465;
	@%p704 bra 	$L__BB0_407;
	add.s64 	%rd1467, %rd23082, %rd1466;
	setp.ge.u64 	%p705, %rd1467, %rd23082;
	mov.u64 	%rd23082, %rd1467;
	mov.u64 	%rd23083, %rd1465;
	@%p705 bra 	$L__BB0_407;
	add.s64 	%rd23086, %rd23086, 1;
	setp.eq.s64 	%p706, %rd23086, 0;
	selp.u64 	%rd8646, 1, 0, %p706;
	add.s64 	%rd23087, %rd23087, %rd8646;
	mov.u64 	%rd23082, %rd1467;
	mov.u64 	%rd23083, %rd1465;
$L__BB0_407:
	ld.const.u64 	%rd8647, [_ZN8collider3gpu9optimized6SECP_PE+24];
	setp.gt.u64 	%p707, %rd23087, %rd8647;
	@%p707 bra 	$L__BB0_409;
	ld.const.u64 	%rd8648, [_ZN8collider3gpu9optimized6SECP_PE+24];
	setp.ne.s64 	%p708, %rd23087, %rd8648;
	ld.const.u64 	%rd8649, [_ZN8collider3gpu9optimized6SECP_PE+16];
	setp.ne.s64 	%p709, %rd23086, %rd8649;
	or.pred  	%p710, %p708, %p709;
	ld.const.u64 	%rd8651, [_ZN8collider3gpu9optimized6SECP_PE+8];
	setp.ne.s64 	%p711, %rd23082, %rd8651;
	or.pred  	%p712, %p710, %p711;
	ld.const.u64 	%rd8653, [_ZN8collider3gpu9optimized6SECP_PE];
	setp.lt.u64 	%p713, %rd23083, %rd8653;
	or.pred  	%p714, %p712, %p713;
	@%p714 bra 	$L__BB0_410;
$L__BB0_409:
	ld.const.u64 	%rd8657, [_ZN8collider3gpu9optimized6SECP_PE];
	// begin inline asm
	sub.cc.u64 %rd23083, %rd23083, %rd8657;
	// end inline asm
	sub.s64 	%rd8659, %rd23082, %rd5843;
	ld.const.u64 	%rd8660, [_ZN8collider3gpu9optimized6SECP_PE+8];
	// begin inline asm
	sub.cc.u64 %rd23082, %rd8659, %rd8660;
	// end inline asm
	sub.s64 	%rd8662, %rd23086, %rd5843;
	ld.const.u64 	%rd8663, [_ZN8collider3gpu9optimized6SECP_PE+16];
	// begin inline asm
	sub.cc.u64 %rd23086, %rd8662, %rd8663;
	// end inline asm
	ld.const.u64 	%rd8664, [_ZN8collider3gpu9optimized6SECP_PE+24];
	add.s64 	%rd8665, %rd5843, %rd8664;
	sub.s64 	%rd23087, %rd23087, %rd8665;
$L__BB0_410:
	mul.hi.u64 	%rd8666, %rd22870, %rd22870;
	mul.lo.s64 	%rd8667, %rd22869, %rd22869;
	mul.hi.u64 	%rd23096, %rd22869, %rd22869;
	mul.lo.s64 	%rd23095, %rd22868, %rd22868;
	mul.hi.u64 	%rd23094, %rd22868, %rd22868;
	mul.lo.s64 	%rd23093, %rd22867, %rd22867;
	mul.hi.u64 	%rd23092, %rd22867, %rd22867;
	mul.lo.s64 	%rd8668, %rd22869, %rd22870;
	mul.hi.u64 	%rd8669, %rd22870, %rd22869;
	mov.b64 	{%r294, %r295}, %rd8669;
	mov.b64 	{%r296, %r297}, %rd8668;
	shf.l.wrap.b32 	%r298, %r297, %r294, 1;
	shf.l.wrap.b32 	%r299, %r294, %r295, 1;
	mov.b64 	%rd8670, {%r298, %r299};
	shl.b64 	%rd8671, %rd8668, 1;
	add.s64 	%rd1487, %rd8671, %rd8666;
	setp.lt.u64 	%p715, %rd1487, %rd8671;
	selp.u64 	%rd8672, 1, 0, %p715;
	add.s64 	%rd8673, %rd8667, %rd8670;
	add.s64 	%rd1488, %rd8673, %rd8672;
	setp.ge.u64 	%p716, %rd1488, %rd8667;
	@%p716 bra 	$L__BB0_415;
	mul.hi.u64 	%rd8674, %rd22869, %rd22869;
	add.s64 	%rd23096, %rd8674, 1;
	setp.ne.s64 	%p717, %rd23096, 0;
	@%p717 bra 	$L__BB0_415;
	mad.lo.s64 	%rd23095, %rd22868, %rd22868, 1;
	mov.b64 	%rd23096, 0;
	mov.pred 	%p718, -1;
	@%p718 bra 	$L__BB0_415;
	mul.hi.u64 	%rd8677, %rd22868, %rd22868;
	add.s64 	%rd23094, %rd8677, 1;
	setp.ne.s64 	%p719, %rd23094, 0;
	mov.b64 	%rd23095, 0;
	mov.u64 	%rd23096, %rd23095;
	@%p719 bra 	$L__BB0_415;
	mad.lo.s64 	%rd23093, %rd22867, %rd22867, 1;
	mov.b64 	%rd23094, 0;
	mov.u64 	%rd23095, %rd23094;
	mov.u64 	%rd23096, %rd23094;
$L__BB0_415:
	mul.lo.s64 	%rd8679, %rd22868, %rd22870;
	mul.hi.u64 	%rd8680, %rd22870, %rd22868;
	mov.b64 	{%r300, %r301}, %rd8680;
	mov.b64 	{%r302, %r303}, %rd8679;
	shf.l.wrap.b32 	%r304, %r303, %r300, 1;
	shf.l.wrap.b32 	%r305, %r300, %r301, 1;
	mov.b64 	%rd8681, {%r304, %r305};
	shl.b64 	%rd8682, %rd8679, 1;
	add.s64 	%rd1517, %rd8682, %rd1488;
	setp.lt.u64 	%p720, %rd1517, %rd8682;
	selp.u64 	%rd8683, 1, 0, %p720;
	add.s64 	%rd8684, %rd23096, %rd8681;
	add.s64 	%rd1518, %rd8684, %rd8683;
	setp.ge.u64 	%p721, %rd1518, %rd23096;
	@%p721 bra 	$L__BB0_419;
	add.s64 	%rd23095, %rd23095, 1;
	setp.ne.s64 	%p722, %rd23095, 0;
	@%p722 bra 	$L__BB0_419;
	add.s64 	%rd23094, %rd23094, 1;
	setp.ne.s64 	%p723, %rd23094, 0;
	mov.b64 	%rd23095, 0;
	@%p723 bra 	$L__BB0_419;
	add.s64 	%rd23093, %rd23093, 1;
	setp.eq.s64 	%p724, %rd23093, 0;
	selp.u64 	%rd8687, 1, 0, %p724;
	add.s64 	%rd23092, %rd23092, %rd8687;
	mov.b64 	%rd23094, 0;
	mov.u64 	%rd23095, %rd23094;
$L__BB0_419:
	mul.lo.s64 	%rd8688, %rd22867, %rd22870;
	mul.hi.u64 	%rd8689, %rd22870, %rd22867;
	mov.b64 	{%r306, %r307}, %rd8689;
	mov.b64 	{%r308, %r309}, %rd8688;
	shf.l.wrap.b32 	%r310, %r309, %r306, 1;
	shf.l.wrap.b32 	%r311, %r306, %r307, 1;
	mov.b64 	%rd8690, {%r310, %r311};
	shl.b64 	%rd8691, %rd8688, 1;
	add.s64 	%rd1507, %rd8691, %rd1518;
	setp.lt.u64 	%p725, %rd1507, %rd8691;
	selp.u64 	%rd8692, 1, 0, %p725;
	add.s64 	%rd8693, %rd23095, %rd8690;
	add.s64 	%rd1508, %rd8693, %rd8692;
	setp.ge.u64 	%p726, %rd1508, %rd23095;
	@%p726 bra 	$L__BB0_422;
	add.s64 	%rd23094, %rd23094, 1;
	setp.ne.s64 	%p727, %rd23094, 0;
	@%p727 bra 	$L__BB0_422;
	add.s64 	%rd23093, %rd23093, 1;
	setp.eq.s64 	%p728, %rd23093, 0;
	selp.u64 	%rd8695, 1, 0, %p728;
	add.s64 	%rd23092, %rd23092, %rd8695;
	mov.b64 	%rd23094, 0;
$L__BB0_422:
	mul.lo.s64 	%rd8696, %rd22868, %rd22869;
	mul.hi.u64 	%rd8697, %rd22869, %rd22868;
	mov.b64 	{%r312, %r313}, %rd8697;
	mov.b64 	{%r314, %r315}, %rd8696;
	shf.l.wrap.b32 	%r316, %r315, %r312, 1;
	shf.l.wrap.b32 	%r317, %r312, %r313, 1;
	mov.b64 	%rd8698, {%r316, %r317};
	mad.lo.s64 	%rd8699, %rd22867, %rd22870, %rd8696;
	shl.b64 	%rd8700, %rd8699, 1;
	add.s64 	%rd1526, %rd8700, %rd1518;
	setp.lt.u64 	%p729, %rd1526, %rd1507;
	selp.u64 	%rd8701, 1, 0, %p729;
	add.s64 	%rd8702, %rd1508, %rd8698;
	add.s64 	%rd1527, %rd8702, %rd8701;
	setp.ge.u64 	%p730, %rd1527, %rd1508;
	@%p730 bra 	$L__BB0_425;
	add.s64 	%rd23094, %rd23094, 1;
	setp.ne.s64 	%p731, %rd23094, 0;
	@%p731 bra 	$L__BB0_425;
	add.s64 	%rd23093, %rd23093, 1;
	setp.eq.s64 	%p732, %rd23093, 0;
	selp.u64 	%rd8704, 1, 0, %p732;
	add.s64 	%rd23092, %rd23092, %rd8704;
	mov.b64 	%rd23094, 0;
$L__BB0_425:
	mul.lo.s64 	%rd8705, %rd22867, %rd22869;
	mul.hi.u64 	%rd8706, %rd22869, %rd22867;
	mov.b64 	{%r318, %r319}, %rd8706;
	mov.b64 	{%r320, %r321}, %rd8705;
	shf.l.wrap.b32 	%r322, %r321, %r318, 1;
	shf.l.wrap.b32 	%r323, %r318, %r319, 1;
	mov.b64 	%rd8707, {%r322, %r323};
	shl.b64 	%rd8708, %rd8705, 1;
	add.s64 	%rd1534, %rd8708, %rd1527;
	setp.lt.u64 	%p733, %rd1534, %rd8708;
	selp.u64 	%rd8709, 1, 0, %p733;
	add.s64 	%rd8710, %rd23094, %rd8707;
	add.s64 	%rd1535, %rd8710, %rd8709;
	setp.ge.u64 	%p734, %rd1535, %rd23094;
	@%p734 bra 	$L__BB0_427;
	add.s64 	%rd23093, %rd23093, 1;
	setp.eq.s64 	%p735, %rd23093, 0;
	selp.u64 	%rd8711, 1, 0, %p735;
	add.s64 	%rd23092, %rd23092, %rd8711;
$L__BB0_427:
	mul.lo.s64 	%rd8712, %rd22867, %rd22868;
	mul.hi.u64 	%rd8713, %rd22868, %rd22867;
	mov.b64 	{%r324, %r325}, %rd8713;
	mov.b64 	{%r326, %r327}, %rd8712;
	shf.l.wrap.b32 	%r328, %r327, %r324, 1;
	shf.l.wrap.b32 	%r329, %r324, %r325, 1;
	mov.b64 	%rd8714, {%r328, %r329};
	shl.b64 	%rd8715, %rd8712, 1;
	add.s64 	%rd8716, %rd8715, %rd1535;
	setp.lt.u64 	%p736, %rd8716, %rd8715;
	selp.u64 	%rd8717, 1, 0, %p736;
	add.s64 	%rd8718, %rd23093, %rd8714;
	add.s64 	%rd8719, %rd8718, %rd8717;
	setp.lt.u64 	%p737, %rd8719, %rd23093;
	selp.u64 	%rd8720, 1, 0, %p737;
	add.s64 	%rd8721, %rd23092, %rd8720;
	mul.lo.s64 	%rd8722, %rd1534, 4294968273;
	mov.b64 	%rd8723, 4294968273;
	mul.hi.u64 	%rd8724, %rd1534, %rd8723;
	mad.lo.s64 	%rd23108, %rd22870, %rd22870, %rd8722;
	setp.lt.u64 	%p738, %rd23108, %rd8722;
	selp.u64 	%rd8725, 1, 0, %p738;
	add.s64 	%rd8726, %rd8724, %rd8725;
	mul.lo.s64 	%rd8727, %rd8716, 4294968273;
	mul.hi.u64 	%rd8728, %rd8716, %rd8723;
	add.s64 	%rd8729, %rd8727, %rd1487;
	setp.lt.u64 	%p739, %rd8729, %rd8727;
	selp.u64 	%rd8730, 1, 0, %p739;
	add.s64 	%rd8731, %rd8728, %rd8730;
	add.s64 	%rd23107, %rd8729, %rd8726;
	setp.lt.u64 	%p740, %rd23107, %rd8729;
	selp.u64 	%rd8732, 1, 0, %p740;
	add.s64 	%rd8733, %rd8731, %rd8732;
	mul.lo.s64 	%rd8734, %rd8719, 4294968273;
	mul.hi.u64 	%rd8735, %rd8719, %rd8723;
	add.s64 	%rd8736, %rd8734, %rd1517;
	setp.lt.u64 	%p741, %rd8736, %rd8734;
	selp.u64 	%rd8737, 1, 0, %p741;
	add.s64 	%rd8738, %rd8735, %rd8737;
	add.s64 	%rd23110, %rd8736, %rd8733;
	setp.lt.u64 	%p742, %rd23110, %rd8736;
	selp.u64 	%rd8739, 1, 0, %p742;
	add.s64 	%rd8740, %rd8738, %rd8739;
	mul.lo.s64 	%rd8741, %rd8721, 4294968273;
	mul.hi.u64 	%rd8742, %rd8721, %rd8723;
	add.s64 	%rd8743, %rd8741, %rd1526;
	setp.lt.u64 	%p743, %rd8743, %rd8741;
	selp.u64 	%rd8744, 1, 0, %p743;
	add.s64 	%rd8745, %rd8742, %rd8744;
	add.s64 	%rd23109, %rd8743, %rd8740;
	setp.lt.u64 	%p744, %rd23109, %rd8743;
	selp.u64 	%rd8746, 1, 0, %p744;
	add.s64 	%rd1544, %rd8745, %rd8746;
	setp.eq.s64 	%p745, %rd1544, 0;
	@%p745 bra 	$L__BB0_431;
	mov.b64 	%rd8747, 4294968273;
	mul.hi.u64 	%rd8748, %rd1544, %rd8747;
	mad.lo.s64 	%rd1545, %rd1544, 4294968273, %rd23108;
	setp.lt.u64 	%p746, %rd1545, %rd23108;
	selp.u64 	%rd8749, 1, 0, %p746;
	add.s64 	%rd1546, %rd8748, %rd8749;
	setp.eq.s64 	%p747, %rd1546, 0;
	mov.u64 	%rd23108, %rd1545;
	@%p747 bra 	$L__BB0_431;
	add.s64 	%rd1547, %rd23107, %rd1546;
	setp.ge.u64 	%p748, %rd1547, %rd23107;
	mov.u64 	%rd23107, %rd1547;
	mov.u64 	%rd23108, %rd1545;
	@%p748 bra 	$L__BB0_431;
	add.s64 	%rd23110, %rd23110, 1;
	setp.eq.s64 	%p749, %rd23110, 0;
	selp.u64 	%rd8750, 1, 0, %p749;
	add.s64 	%rd23109, %rd23109, %rd8750;
	mov.u64 	%rd23107, %rd1547;
	mov.u64 	%rd23108, %rd1545;
$L__BB0_431:
	ld.const.u64 	%rd8751, [_ZN8collider3gpu9optimized6SECP_PE+24];
	setp.gt.u64 	%p750, %rd23109, %rd8751;
	@%p750 bra 	$L__BB0_433;
	ld.const.u64 	%rd8752, [_ZN8collider3gpu9optimized6SECP_PE+24];
	setp.ne.s64 	%p751, %rd23109, %rd8752;
	ld.const.u64 	%rd8753, [_ZN8collider3gpu9optimized6SECP_PE+16];
	setp.ne.s64 	%p752, %rd23110, %rd8753;
	or.pred  	%p753, %p751, %p752;
	ld.const.u64 	%rd8755, [_ZN8collider3gpu9optimized6SECP_PE+8];
	setp.ne.s64 	%p754, %rd23107, %rd8755;
	or.pred  	%p755, %p753, %p754;
	ld.const.u64 	%rd8757, [_ZN8collider3gpu9optimized6SECP_PE];
	setp.lt.u64 	%p756, %rd23108, %rd8757;
	or.pred  	%p757, %p755, %p756;
	@%p757 bra 	$L__BB0_434;
$L__BB0_433:
	ld.const.u64 	%rd8761, [_ZN8collider3gpu9optimized6SECP_PE];
	// begin inline asm
	sub.cc.u64 %rd23108, %rd23108, %rd8761;
	// end inline asm
	sub.s64 	%rd8763, %rd23107, %rd5843;
	ld.const.u64 	%rd8764, [_ZN8collider3gpu9optimized6SECP_PE+8];
	// begin inline asm
	sub.cc.u64 %rd23107, %rd8763, %rd8764;
	// end inline asm
	sub.s64 	%rd8766, %rd23110, %rd5843;
	ld.const.u64 	%rd8767, [_ZN8collider3gpu9optimized6SECP_PE+16];
	// begin inline asm
	sub.cc.u64 %rd23110, %rd8766, %rd8767;
	// end inline asm
	ld.const.u64 	%rd8768, [_ZN8collider3gpu9optimized6SECP_PE+24];
	add.s64 	%rd8769, %rd5843, %rd8768;
	sub.s64 	%rd23109, %rd23109, %rd8769;
$L__BB0_434:
	// begin inline asm
	sub.cc.u64 %rd23116, %rd23108, %rd23075;
	// end inline asm
	// begin inline asm
	sub.cc.u64 %rd23115, %rd23107, %rd5843;
	// end inline asm
	// begin inline asm
	subc.cc.u64 %rd23115, %rd23115, %rd23074;
	// end inline asm
	// begin inline asm
	sub.cc.u64 %rd23114, %rd23110, %rd5843;
	// end inline asm
	// begin inline asm
	subc.cc.u64 %rd23114, %rd23114, %rd23077;
	// end inline asm
	// begin inline asm
	sub.cc.u64 %rd23113, %rd23109, %rd5843;
	// end inline asm
	// begin inline asm
	subc.cc.u64 %rd23113, %rd23113, %rd23076;
	// end inline asm
	@%p569 bra 	$L__BB0_436;
	ld.const.u64 	%rd8793, [_ZN8collider3gpu9optimized6SECP_PE];
	// begin inline asm
	add.cc.u64 %rd23116, %rd23116, %rd8793;
	// end inline asm
	// begin inline asm
	add.cc.u64 %rd23115, %rd23115, %rd8139;
	// end inline asm
	ld.const.u64 	%rd8798, [_ZN8collider3gpu9optimized6SECP_PE+8];
	// begin inline asm
	addc.cc.u64 %rd23115, %rd23115, %rd8798;
	// end inline asm
	// begin inline asm
	add.cc.u64 %rd23114, %rd23114, %rd8139;
	// end inline asm
	ld.const.u64 	%rd8804, [_ZN8collider3gpu9optimized6SECP_PE+16];
	// begin inline asm
	addc.cc.u64 %rd23114, %rd23114, %rd8804;
	// end inline asm
	add.s64 	%rd8806, %rd23113, %rd8139;
	ld.const.u64 	%rd8807, [_ZN8collider3gpu9optimized6SECP_PE+24];
	add.s64 	%rd23113, %rd8806, %rd8807;
$L__BB0_436:
	// begin inline asm
	sub.cc.u64 %rd23120, %rd23116, %rd23083;
	// end inline asm
	// begin inline asm
	sub.cc.u64 %rd23119, %rd23115, %rd5843;
	// end inline asm
	// begin inline asm
	subc.cc.u64 %rd23119, %rd23119, %rd23082;
	// end inline asm
	// begin inline asm
	sub.cc.u64 %rd23118, %rd23114, %rd5843;
	// end inline asm
	// begin inline asm
	subc.cc.u64 %rd23118, %rd23118, %rd23086;
	// end inline asm
	// begin inline asm
	sub.cc.u64 %rd23117, %rd23113, %rd5843;
	// end inline asm
	// begin inline asm
	subc.cc.u64 %rd23117, %rd23117, %rd23087;
	// end inline asm
	@%p569 bra 	$L__BB0_438;
	ld.const.u64 	%rd8831, [_ZN8collider3gpu9optimized6SECP_PE];
	// begin inline asm
	add.cc.u64 %rd23120, %rd23120, %rd8831;
	// end inline asm
	// begin inline asm
	add.cc.u64 %rd23119, %rd23119, %rd8139;
	// end inline asm
	ld.const.u64 	%rd8836, [_ZN8collider3gpu9optimized6SECP_PE+8];
	// begin inline asm
	addc.cc.u64 %rd23119, %rd23119, %rd8836;
	// end inline asm
	// begin inline asm
	add.cc.u64 %rd23118, %rd23118, %rd8139;
	// end inline asm
	ld.const.u64 	%rd8842, [_ZN8collider3gpu9optimized6SECP_PE+16];
	// begin inline asm
	addc.cc.u64 %rd23118, %rd23118, %rd8842;
	// end inline asm
	add.s64 	%rd8844, %rd23117, %rd8139;
	ld.const.u64 	%rd8845, [_ZN8collider3gpu9optimized6SECP_PE+24];
	add.s64 	%rd23117, %rd8844, %rd8845;
$L__BB0_438:
	// begin inline asm
	sub.cc.u64 %rd23172, %rd23120, %rd23083;
	// end inline asm
	// begin inline asm
	sub.cc.u64 %rd23171, %rd23119, %rd5843;
	// end inline asm
	// begin inline asm
	subc.cc.u64 %rd23171, %rd23171, %rd23082;
	// end inline asm
	// begin inline asm
	sub.cc.u64 %rd23170, %rd23118, %rd5843;
	// end inline asm
	// begin inline asm
	subc.cc.u64 %rd23170, %rd23170, %rd23086;
	// end inline asm
	// begin inline asm
	sub.cc.u64 %rd23169, %rd23117, %rd5843;
	// end inline asm
	// begin inline asm
	subc.cc.u64 %rd23169, %rd23169, %rd23087;
	// end inline asm
	@%p569 bra 	$L__BB0_440;
	ld.const.u64 	%rd8869, [_ZN8collider3gpu9optimized6SECP_PE];
	// begin inline asm
	add.cc.u64 %rd23172, %rd23172, %rd8869;
	// end inline asm
	// begin inline asm
	add.cc.u64 %rd23171, %rd23171, %rd8139;
	// end inline asm
	ld.const.u64 	%rd8874, [_ZN8collider3gpu9optimized6SECP_PE+8];
	// begin inline asm
	addc.cc.u64 %rd23171, %rd23171, %rd8874;
	// end inline asm
	// begin inline asm
	add.cc.u64 %rd23170, %rd23170, %rd8139;
	// end inline asm
	ld.const.u64 	%rd8880, [_ZN8collider3gpu9optimized6SECP_PE+16];
	// begin inline asm
	addc.cc.u64 %rd23170, %rd23170, %rd8880;
	// end inline asm
	add.s64 	%rd8882, %rd23169, %rd8139;
	ld.const.u64 	%rd8883, [_ZN8collider3gpu9optimized6SECP_PE+24];
	add.s64 	%rd23169, %rd8882, %rd8883;
$L__BB0_440:
	// begin inline asm
	sub.cc.u64 %rd23128, %rd23083, %rd23172;
	// end inline asm
	// begin inline asm
	sub.cc.u64 %rd23127, %rd23082, %rd5843;
	// end inline asm
	// begin inline asm
	subc.cc.u64 %rd23127, %rd23127, %rd23171;
	// end inline asm
	// begin inline asm
	sub.cc.u64 %rd23126, %rd23086, %rd5843;
	// end inline asm
	// begin inline asm
	subc.cc.u64 %rd23126, %rd23126, %rd23170;
	// end inline asm
	// begin inline asm
	sub.cc.u64 %rd23125, %rd23087, %rd5843;
	// end inline asm
	// begin inline asm
	subc.cc.u64 %rd23125, %rd23125, %rd23169;
	// end inline asm
	@%p569 bra 	$L__BB0_442;
	ld.const.u64 	%rd8907, [_ZN8collider3gpu9optimized6SECP_PE];
	// begin inline asm
	add.cc.u64 %rd23128, %rd23128, %rd8907;
	// end inline asm
	// begin inline asm
	add.cc.u64 %rd23127, %rd23127, %rd8139;
	// end inline asm
	ld.const.u64 	%rd8912, [_ZN8collider3gpu9optimized6SECP_PE+8];
	// begin inline asm
	addc.cc.u64 %rd23127, %rd23127, %rd8912;
	// end inline asm
	// begin inline asm
	add.cc.u64 %rd23126, %rd23126, %rd8139;
	// end inline asm
	ld.const.u64 	%rd8918, [_ZN8collider3gpu9optimized6SECP_PE+16];
	// begin inline asm
	addc.cc.u64 %rd23126, %rd23126, %rd8918;
	// end inline asm
	add.s64 	%rd8920, %rd23125, %rd8139;
	ld.const.u64 	%rd8921, [_ZN8collider3gpu9optimized6SECP_PE+24];
	add.s64 	%rd23125, %rd8920, %rd8921;
$L__BB0_442:
	mul.hi.u64 	%rd8922, %rd22870, %rd23128;
	mul.lo.s64 	%rd8923, %rd23127, %rd22870;
	mul.hi.u64 	%rd8924, %rd22870, %rd23127;
	add.s64 	%rd8925, %rd8923, %rd8922;
	setp.lt.u64 	%p762, %rd8925, %rd8923;
	selp.u64 	%rd8926, 1, 0, %p762;
	add.s64 	%rd8927, %rd8924, %rd8926;
	mul.lo.s64 	%rd8928, %rd23126, %rd22870;
	mul.hi.u64 	%rd8929, %rd22870, %rd23126;
	add.s64 	%rd8930, %rd8928, %rd8927;
	setp.lt.u64 	%p763, %rd8930, %rd8928;
	selp.u64 	%rd8931, 1, 0, %p763;
	add.s64 	%rd8932, %rd8929, %rd8931;
	mul.lo.s64 	%rd8933, %rd23125, %rd22870;
	mul.hi.u64 	%rd8934, %rd22870, %rd23125;
	add.s64 	%rd8935, %rd8933, %rd8932;
	setp.lt.u64 	%p764, %rd8935, %rd8933;
	selp.u64 	%rd8936, 1, 0, %p764;
	add.s64 	%rd8937, %rd8934, %rd8936;
	mul.lo.s64 	%rd8938, %rd23128, %rd22869;
	mul.hi.u64 	%rd8939, %rd22869, %rd23128;
	add.s64 	%rd8940, %rd8938, %rd8925;
	setp.lt.u64 	%p765, %rd8940, %rd8938;
	selp.u64 	%rd8941, 1, 0, %p765;
	add.s64 	%rd8942, %rd8939, %rd8941;
	mul.lo.s64 	%rd8943, %rd23127, %rd22869;
	mul.hi.u64 	%rd8944, %rd22869, %rd23127;
	add.s64 	%rd8945, %rd8943, %rd8930;
	setp.lt.u64 	%p766, %rd8945, %rd8943;
	selp.u64 	%rd8946, 1, 0, %p766;
	add.s64 	%rd8947, %rd8944, %rd8946;
	add.s64 	%rd8948, %rd8945, %rd8942;
	setp.lt.u64 	%p767, %rd8948, %rd8945;
	selp.u64 	%rd8949, 1, 0, %p767;
	add.s64 	%rd8950, %rd8947, %rd8949;
	mul.lo.s64 	%rd8951, %rd23126, %rd22869;
	mul.hi.u64 	%rd8952, %rd22869, %rd23126;
	add.s64 	%rd8953, %rd8951, %rd8935;
	setp.lt.u64 	%p768, %rd8953, %rd8951;
	selp.u64 	%rd8954, 1, 0, %p768;
	add.s64 	%rd8955, %rd8952, %rd8954;
	add.s64 	%rd8956, %rd8953, %rd8950;
	setp.lt.u64 	%p769, %rd8956, %rd8953;
	selp.u64 	%rd8957, 1, 0, %p769;
	add.s64 	%rd8958, %rd8955, %rd8957;
	mul.lo.s64 	%rd8959, %rd23125, %rd22869;
	mul.hi.u64 	%rd8960, %rd22869, %rd23125;
	add.s64 	%rd8961, %rd8959, %rd8937;
	setp.lt.u64 	%p770, %rd8961, %rd8959;
	selp.u64 	%rd8962, 1, 0, %p770;
	add.s64 	%rd8963, %rd8960, %rd8962;
	add.s64 	%rd8964, %rd8961, %rd8958;
	setp.lt.u64 	%p771, %rd8964, %rd8961;
	selp.u64 	%rd8965, 1, 0, %p771;
	add.s64 	%rd8966, %rd8963, %rd8965;
	mul.lo.s64 	%rd8967, %rd23128, %rd22868;
	mul.hi.u64 	%rd8968, %rd22868, %rd23128;
	add.s64 	%rd8969, %rd8967, %rd8948;
	setp.lt.u64 	%p772, %rd8969, %rd8967;
	selp.u64 	%rd8970, 1, 0, %p772;
	add.s64 	%rd8971, %rd8968, %rd8970;
	mul.lo.s64 	%rd8972, %rd23127, %rd22868;
	mul.hi.u64 	%rd8973, %rd22868, %rd23127;
	add.s64 	%rd8974, %rd8972, %rd8956;
	setp.lt.u64 	%p773, %rd8974, %rd8972;
	selp.u64 	%rd8975, 1, 0, %p773;
	add.s64 	%rd8976, %rd8973, %rd8975;
	add.s64 	%rd8977, %rd8974, %rd8971;
	setp.lt.u64 	%p774, %rd8977, %rd8974;
	selp.u64 	%rd8978, 1, 0, %p774;
	add.s64 	%rd8979, %rd8976, %rd8978;
	mul.lo.s64 	%rd8980, %rd23126, %rd22868;
	mul.hi.u64 	%rd8981, %rd22868, %rd23126;
	add.s64 	%rd8982, %rd8980, %rd8964;
	setp.lt.u64 	%p775, %rd8982, %rd8980;
	selp.u64 	%rd8983, 1, 0, %p775;
	add.s64 	%rd8984, %rd8981, %rd8983;
	add.s64 	%rd8985, %rd8982, %rd8979;
	setp.lt.u64 	%p776, %rd8985, %rd8982;
	selp.u64 	%rd8986, 1, 0, %p776;
	add.s64 	%rd8987, %rd8984, %rd8986;
	mul.lo.s64 	%rd8988, %rd23125, %rd22868;
	mul.hi.u64 	%rd8989, %rd22868, %rd23125;
	add.s64 	%rd8990, %rd8988, %rd8966;
	setp.lt.u64 	%p777, %rd8990, %rd8988;
	selp.u64 	%rd8991, 1, 0, %p777;
	add.s64 	%rd8992, %rd8989, %rd8991;
	add.s64 	%rd8993, %rd8990, %rd8987;
	setp.lt.u64 	%p778, %rd8993, %rd8990;
	selp.u64 	%rd8994, 1, 0, %p778;
	add.s64 	%rd8995, %rd8992, %rd8994;
	mul.lo.s64 	%rd8996, %rd23128, %rd22867;
	mul.hi.u64 	%rd8997, %rd22867, %rd23128;
	add.s64 	%rd8998, %rd8996, %rd8977;
	setp.lt.u64 	%p779, %rd8998, %rd8996;
	selp.u64 	%rd8999, 1, 0, %p779;
	add.s64 	%rd9000, %rd8997, %rd8999;
	mul.lo.s64 	%rd9001, %rd23127, %rd22867;
	mul.hi.u64 	%rd9002, %rd22867, %rd23127;
	add.s64 	%rd9003, %rd9001, %rd8985;
	setp.lt.u64 	%p780, %rd9003, %rd9001;
	selp.u64 	%rd9004, 1, 0, %p780;
	add.s64 	%rd9005, %rd9002, %rd9004;
	add.s64 	%rd9006, %rd9003, %rd9000;
	setp.lt.u64 	%p781, %rd9006, %rd9003;
	selp.u64 	%rd9007, 1, 0, %p781;
	add.s64 	%rd9008, %rd9005, %rd9007;
	mul.lo.s64 	%rd9009, %rd23126, %rd22867;
	mul.hi.u64 	%rd9010, %rd22867, %rd23126;
	add.s64 	%rd9011, %rd9009, %rd8993;
	setp.lt.u64 	%p782, %rd9011, %rd9009;
	selp.u64 	%rd9012, 1, 0, %p782;
	add.s64 	%rd9013, %rd9010, %rd9012;
	add.s64 	%rd9014, %rd9011, %rd9008;
	setp.lt.u64 	%p783, %rd9014, %rd9011;
	selp.u64 	%rd9015, 1, 0, %p783;
	add.s64 	%rd9016, %rd9013, %rd9015;
	mul.lo.s64 	%rd9017, %rd23125, %rd22867;
	mul.hi.u64 	%rd9018, %rd22867, %rd23125;
	add.s64 	%rd9019, %rd9017, %rd8995;
	setp.lt.u64 	%p784, %rd9019, %rd9017;
	selp.u64 	%rd9020, 1, 0, %p784;
	add.s64 	%rd9021, %rd9018, %rd9020;
	add.s64 	%rd9022, %rd9019, %rd9016;
	setp.lt.u64 	%p785, %rd9022, %rd9019;
	selp.u64 	%rd9023, 1, 0, %p785;
	add.s64 	%rd9024, %rd9021, %rd9023;
	mul.lo.s64 	%rd9025, %rd9006, 4294968273;
	mov.b64 	%rd9026, 4294968273;
	mul.hi.u64 	%rd9027, %rd9006, %rd9026;
	mad.lo.s64 	%rd23132, %rd23128, %rd22870, %rd9025;
	setp.lt.u64 	%p786, %rd23132, %rd9025;
	selp.u64 	%rd9028, 1, 0, %p786;
	add.s64 	%rd9029, %rd9027, %rd9028;
	mul.lo.s64 	%rd9030, %rd9014, 4294968273;
	mul.hi.u64 	%rd9031, %rd9014, %rd9026;
	add.s64 	%rd9032, %rd9030, %rd8940;
	setp.lt.u64 	%p787, %rd9032, %rd9030;
	selp.u64 	%rd9033, 1, 0, %p787;
	add.s64 	%rd9034, %rd9031, %rd9033;
	add.s64 	%rd23131, %rd9032, %rd9029;
	setp.lt.u64 	%p788, %rd23131, %rd9032;
	selp.u64 	%rd9035, 1, 0, %p788;
	add.s64 	%rd9036, %rd9034, %rd9035;
	mul.lo.s64 	%rd9037, %rd9022, 4294968273;
	mul.hi.u64 	%rd9038, %rd9022, %rd9026;
	add.s64 	%rd9039, %rd9037, %rd8969;
	setp.lt.u64 	%p789, %rd9039, %rd9037;
	selp.u64 	%rd9040, 1, 0, %p789;
	add.s64 	%rd9041, %rd9038, %rd9040;
	add.s64 	%rd23134, %rd9039, %rd9036;
	setp.lt.u64 	%p790, %rd23134, %rd9039;
	selp.u64 	%rd9042, 1, 0, %p790;
	add.s64 	%rd9043, %rd9041, %rd9042;
	mul.lo.s64 	%rd9044, %rd9024, 4294968273;
	mul.hi.u64 	%rd9045, %rd9024, %rd9026;
	add.s64 	%rd9046, %rd9044, %rd8998;
	setp.lt.u64 	%p791, %rd9046, %rd9044;
	selp.u64 	%rd9047, 1, 0, %p791;
	add.s64 	%rd9048, %rd9045, %rd9047;
	add.s64 	%rd23133, %rd9046, %rd9043;
	setp.lt.u64 	%p792, %rd23133, %rd9046;
	selp.u64 	%rd9049, 1, 0, %p792;
	add.s64 	%rd1614, %rd9048, %rd9049;
	setp.eq.s64 	%p793, %rd1614, 0;
	@%p793 bra 	$L__BB0_446;
	mov.b64 	%rd9050, 4294968273;
	mul.hi.u64 	%rd9051, %rd1614, %rd9050;
	mad.lo.s64 	%rd1615, %rd1614, 4294968273, %rd23132;
	setp.lt.u64 	%p794, %rd1615, %rd23132;
	selp.u64 	%rd9052, 1, 0, %p794;
	add.s64 	%rd1616, %rd9051, %rd9052;
	setp.eq.s64 	%p795, %rd1616, 0;
	mov.u64 	%rd23132, %rd1615;
	@%p795 bra 	$L__BB0_446;
	add.s64 	%rd1617, %rd23131, %rd1616;
	setp.ge.u64 	%p796, %rd1617, %rd23131;
	mov.u64 	%rd23131, %rd1617;
	mov.u64 	%rd23132, %rd1615;
	@%p796 bra 	$L__BB0_446;
	add.s64 	%rd23134, %rd23134, 1;
	setp.eq.s64 	%p797, %rd23134, 0;
	selp.u64 	%rd9053, 1, 0, %p797;
	add.s64 	%rd23133, %rd23133, %rd9053;
	mov.u64 	%rd23131, %rd1617;
	mov.u64 	%rd23132, %rd1615;
$L__BB0_446:
	ld.const.u64 	%rd9054, [_ZN8collider3gpu9optimized6SECP_PE+24];
	setp.gt.u64 	%p798, %rd23133, %rd9054;
	@%p798 bra 	$L__BB0_448;
	ld.const.u64 	%rd9055, [_ZN8collider3gpu9optimized6SECP_PE+24];
	setp.ne.s64 	%p799, %rd23133, %rd9055;
	ld.const.u64 	%rd9056, [_ZN8collider3gpu9optimized6SECP_PE+16];
	setp.ne.s64 	%p800, %rd23134, %rd9056;
	or.pred  	%p801, %p799, %p800;
	ld.const.u64 	%rd9058, [_ZN8collider3gpu9optimized6SECP_PE+8];
	setp.ne.s64 	%p802, %rd23131, %rd9058;
	or.pred  	%p803, %p801, %p802;
	ld.const.u64 	%rd9060, [_ZN8collider3gpu9optimized6SECP_PE];
	setp.lt.u64 	%p804, %rd23132, %rd9060;
	or.pred  	%p805, %p803, %p804;
	@%p805 bra 	$L__BB0_449;
$L__BB0_448:
	ld.const.u64 	%rd9064, [_ZN8collider3gpu9optimized6SECP_PE];
	// begin inline asm
	sub.cc.u64 %rd23132, %rd23132, %rd9064;
	// end inline asm
	sub.s64 	%rd9066, %rd23131, %rd5843;
	ld.const.u64 	%rd9067, [_ZN8collider3gpu9optimized6SECP_PE+8];
	// begin inline asm
	sub.cc.u64 %rd23131, %rd9066, %rd9067;
	// end inline asm
	sub.s64 	%rd9069, %rd23134, %rd5843;
	ld.const.u64 	%rd9070, [_ZN8collider3gpu9optimized6SECP_PE+16];
	// begin inline asm
	sub.cc.u64 %rd23134, %rd9069, %rd9070;
	// end inline asm
	ld.const.u64 	%rd9071, [_ZN8collider3gpu9optimized6SECP_PE+24];
	add.s64 	%rd9072, %rd5843, %rd9071;
	sub.s64 	%rd23133, %rd23133, %rd9072;
$L__BB0_449:
	mul.hi.u64 	%rd9073, %rd23132, %rd23075;
	mul.lo.s64 	%rd9074, %rd23074, %rd23132;
	mul.hi.u64 	%rd9075, %rd23132, %rd23074;
	add.s64 	%rd9076, %rd9074, %rd9073;
	setp.lt.u64 	%p806, %rd9076, %rd9074;
	selp.u64 	%rd9077, 1, 0, %p806;
	add.s64 	%rd9078, %rd9075, %rd9077;
	mul.lo.s64 	%rd9079, %rd23077, %rd23132;
	mul.hi.u64 	%rd9080, %rd23132, %rd23077;
	add.s64 	%rd9081, %rd9079, %rd9078;
	setp.lt.u64 	%p807, %rd9081, %rd9079;
	selp.u64 	%rd9082, 1, 0, %p807;
	add.s64 	%rd9083, %rd9080, %rd9082;
	mul.lo.s64 	%rd9084, %rd23076, %rd23132;
	mul.hi.u64 	%rd9085, %rd23132, %rd23076;
	add.s64 	%rd9086, %rd9084, %rd9083;
	setp.lt.u64 	%p808, %rd9086, %rd9084;
	selp.u64 	%rd9087, 1, 0, %p808;
	add.s64 	%rd9088, %rd9085, %rd9087;
	mul.lo.s64 	%rd9089, %rd23075, %rd23131;
	mul.hi.u64 	%rd9090, %rd23131, %rd23075;
	add.s64 	%rd9091, %rd9089, %rd9076;
	setp.lt.u64 	%p809, %rd9091, %rd9089;
	selp.u64 	%rd9092, 1, 0, %p809;
	add.s64 	%rd9093, %rd9090, %rd9092;
	mul.lo.s64 	%rd9094, %rd23074, %rd23131;
	mul.hi.u64 	%rd9095, %rd23131, %rd23074;
	add.s64 	%rd9096, %rd9094, %rd9081;
	setp.lt.u64 	%p810, %rd9096, %rd9094;
	selp.u64 	%rd9097, 1, 0, %p810;
	add.s64 	%rd9098, %rd9095, %rd9097;
	add.s64 	%rd9099, %rd9096, %rd9093;
	setp.lt.u64 	%p811, %rd9099, %rd9096;
	selp.u64 	%rd9100, 1, 0, %p811;
	add.s64 	%rd9101, %rd9098, %rd9100;
	mul.lo.s64 	%rd9102, %rd23077, %rd23131;
	mul.hi.u64 	%rd9103, %rd23131, %rd23077;
	add.s64 	%rd9104, %rd9102, %rd9086;
	setp.lt.u64 	%p812, %rd9104, %rd9102;
	selp.u64 	%rd9105, 1, 0, %p812;
	add.s64 	%rd9106, %rd9103, %rd9105;
	add.s64 	%rd9107, %rd9104, %rd9101;
	setp.lt.u64 	%p813, %rd9107, %rd9104;
	selp.u64 	%rd9108, 1, 0, %p813;
	add.s64 	%rd9109, %rd9106, %rd9108;
	mul.lo.s64 	%rd9110, %rd23076, %rd23131;
	mul.hi.u64 	%rd9111, %rd23131, %rd23076;
	add.s64 	%rd9112, %rd9110, %rd9088;
	setp.lt.u64 	%p814, %rd9112, %rd9110;
	selp.u64 	%rd9113, 1, 0, %p814;
	add.s64 	%rd9114, %rd9111, %rd9113;
	add.s64 	%rd9115, %rd9112, %rd9109;
	setp.lt.u64 	%p815, %rd9115, %rd9112;
	selp.u64 	%rd9116, 1, 0, %p815;
	add.s64 	%rd9117, %rd9114, %rd9116;
	mul.lo.s64 	%rd9118, %rd23075, %rd23134;
	mul.hi.u64 	%rd9119, %rd23134, %rd23075;
	add.s64 	%rd9120, %rd9118, %rd9099;
	setp.lt.u64 	%p816, %rd9120, %rd9118;
	selp.u64 	%rd9121, 1, 0, %p816;
	add.s64 	%rd9122, %rd9119, %rd9121;
	mul.lo.s64 	%rd9123, %rd23074, %rd23134;
	mul.hi.u64 	%rd9124, %rd23134, %rd23074;
	add.s64 	%rd9125, %rd9123, %rd9107;
	setp.lt.u64 	%p817, %rd9125, %rd9123;
	selp.u64 	%rd9126, 1, 0, %p817;
	add.s64 	%rd9127, %rd9124, %rd9126;
	add.s64 	%rd9128, %rd9125, %rd9122;
	setp.lt.u64 	%p818, %rd9128, %rd9125;
	selp.u64 	%rd9129, 1, 0, %p818;
	add.s64 	%rd9130, %rd9127, %rd9129;
	mul.lo.s64 	%rd9131, %rd23077, %rd23134;
	mul.hi.u64 	%rd9132, %rd23134, %rd23077;
	add.s64 	%rd9133, %rd9131, %rd9115;
	setp.lt.u64 	%p819, %rd9133, %rd9131;
	selp.u64 	%rd9134, 1, 0, %p819;
	add.s64 	%rd9135, %rd9132, %rd9134;
	add.s64 	%rd9136, %rd9133, %rd9130;
	setp.lt.u64 	%p820, %rd9136, %rd9133;
	selp.u64 	%rd9137, 1, 0, %p820;
	add.s64 	%rd9138, %rd9135, %rd9137;
	mul.lo.s64 	%rd9139, %rd23076, %rd23134;
	mul.hi.u64 	%rd9140, %rd23134, %rd23076;
	add.s64 	%rd9141, %rd9139, %rd9117;
	setp.lt.u64 	%p821, %rd9141, %rd9139;
	selp.u64 	%rd9142, 1, 0, %p821;
	add.s64 	%rd9143, %rd9140, %rd9142;
	add.s64 	%rd9144, %rd9141, %rd9138;
	setp.lt.u64 	%p822, %rd9144, %rd9141;
	selp.u64 	%rd9145, 1, 0, %p822;
	add.s64 	%rd9146, %rd9143, %rd9145;
	mul.lo.s64 	%rd9147, %rd23075, %rd23133;
	mul.hi.u64 	%rd9148, %rd23133, %rd23075;
	add.s64 	%rd9149, %rd9147, %rd9128;
	setp.lt.u64 	%p823, %rd9149, %rd9147;
	selp.u64 	%rd9150, 1, 0, %p823;
	add.s64 	%rd9151, %rd9148, %rd9150;
	mul.lo.s64 	%rd9152, %rd23074, %rd23133;
	mul.hi.u64 	%rd9153, %rd23133, %rd23074;
	add.s64 	%rd9154, %rd9152, %rd9136;
	setp.lt.u64 	%p824, %rd9154, %rd9152;
	selp.u64 	%rd9155, 1, 0, %p824;
	add.s64 	%rd9156, %rd9153, %rd9155;
	add.s64 	%rd9157, %rd9154, %rd9151;
	setp.lt.u64 	%p825, %rd9157, %rd9154;
	selp.u64 	%rd9158, 1, 0, %p825;
	add.s64 	%rd9159, %rd9156, %rd9158;
	mul.lo.s64 	%rd9160, %rd23077, %rd23133;
	mul.hi.u64 	%rd9161, %rd23133, %rd23077;
	add.s64 	%rd9162, %rd9160, %rd9144;
	setp.lt.u64 	%p826, %rd9162, %rd9160;
	selp.u64 	%rd9163, 1, 0, %p826;
	add.s64 	%rd9164, %rd9161, %rd9163;
	add.s64 	%rd9165, %rd9162, %rd9159;
	setp.lt.u64 	%p827, %rd9165, %rd9162;
	selp.u64 	%rd9166, 1, 0, %p827;
	add.s64 	%rd9167, %rd9164, %rd9166;
	mul.lo.s64 	%rd9168, %rd23076, %rd23133;
	mul.hi.u64 	%rd9169, %rd23133, %rd23076;
	add.s64 	%rd9170, %rd9168, %rd9146;
	setp.lt.u64 	%p828, %rd9170, %rd9168;
	selp.u64 	%rd9171, 1, 0, %p828;
	add.s64 	%rd9172, %rd9169, %rd9171;
	add.s64 	%rd9173, %rd9170, %rd9167;
	setp.lt.u64 	%p829, %rd9173, %rd9170;
	selp.u64 	%rd9174, 1, 0, %p829;
	add.s64 	%rd9175, %rd9172, %rd9174;
	mul.lo.s64 	%rd9176, %rd9157, 4294968273;
	mov.b64 	%rd9177, 4294968273;
	mul.hi.u64 	%rd9178, %rd9157, %rd9177;
	mad.lo.s64 	%rd23140, %rd23075, %rd23132, %rd9176;
	setp.lt.u64 	%p830, %rd23140, %rd9176;
	selp.u64 	%rd9179, 1, 0, %p830;
	add.s64 	%rd9180, %rd9178, %rd9179;
	mul.lo.s64 	%rd9181, %rd9165, 4294968273;
	mul.hi.u64 	%rd9182, %rd9165, %rd9177;
	add.s64 	%rd9183, %rd9181, %rd9091;
	setp.lt.u64 	%p831, %rd9183, %rd9181;
	selp.u64 	%rd9184, 1, 0, %p831;
	add.s64 	%rd9185, %rd9182, %rd9184;
	add.s64 	%rd23139, %rd9183, %rd9180;
	setp.lt.u64 	%p832, %rd23139, %rd9183;
	selp.u64 	%rd9186, 1, 0, %p832;
	add.s64 	%rd9187, %rd9185, %rd9186;
	mul.lo.s64 	%rd9188, %rd9173, 4294968273;
	mul.hi.u64 	%rd9189, %rd9173, %rd9177;
	add.s64 	%rd9190, %rd9188, %rd9120;
	setp.lt.u64 	%p833, %rd9190, %rd9188;
	selp.u64 	%rd9191, 1, 0, %p833;
	add.s64 	%rd9192, %rd9189, %rd9191;
	add.s64 	%rd23142, %rd9190, %rd9187;
	setp.lt.u64 	%p834, %rd23142, %rd9190;
	selp.u64 	%rd9193, 1, 0, %p834;
	add.s64 	%rd9194, %rd9192, %rd9193;
	mul.lo.s64 	%rd9195, %rd9175, 4294968273;
	mul.hi.u64 	%rd9196, %rd9175, %rd9177;
	add.s64 	%rd9197, %rd9195, %rd9149;
	setp.lt.u64 	%p835, %rd9197, %rd9195;
	selp.u64 	%rd9198, 1, 0, %p835;
	add.s64 	%rd9199, %rd9196, %rd9198;
	add.s64 	%rd23141, %rd9197, %rd9194;
	setp.lt.u64 	%p836, %rd23141, %rd9197;
	selp.u64 	%rd9200, 1, 0, %p836;
	add.s64 	%rd1636, %rd9199, %rd9200;
	setp.eq.s64 	%p837, %rd1636, 0;
	@%p837 bra 	$L__BB0_453;
	mov.b64 	%rd9201, 4294968273;
	mul.hi.u64 	%rd9202, %rd1636, %rd9201;
	mad.lo.s64 	%rd1637, %rd1636, 4294968273, %rd23140;
	setp.lt.u64 	%p838, %rd1637, %rd23140;
	selp.u64 	%rd9203, 1, 0, %p838;
	add.s64 	%rd1638, %rd9202, %rd9203;
	setp.eq.s64 	%p839, %rd1638, 0;
	mov.u64 	%rd23140, %rd1637;
	@%p839 bra 	$L__BB0_453;
	add.s64 	%rd1639, %rd23139, %rd1638;
	setp.ge.u64 	%p840, %rd1639, %rd23139;
	mov.u64 	%rd23139, %rd1639;
	mov.u64 	%rd23140, %rd1637;
	@%p840 bra 	$L__BB0_453;
	add.s64 	%rd23142, %rd23142, 1;
	setp.eq.s64 	%p841, %rd23142, 0;
	selp.u64 	%rd9204, 1, 0, %p841;
	add.s64 	%rd23141, %rd23141, %rd9204;
	mov.u64 	%rd23139, %rd1639;
	mov.u64 	%rd23140, %rd1637;
$L__BB0_453:
	ld.const.u64 	%rd9205, [_ZN8collider3gpu9optimized6SECP_PE+24];
	setp.gt.u64 	%p842, %rd23141, %rd9205;
	@%p842 bra 	$L__BB0_455;
	ld.const.u64 	%rd9206, [_ZN8collider3gpu9optimized6SECP_PE+24];
	setp.ne.s64 	%p843, %rd23141, %rd9206;
	ld.const.u64 	%rd9207, [_ZN8collider3gpu9optimized6SECP_PE+16];
	setp.ne.s64 	%p844, %rd23142, %rd9207;
	or.pred  	%p845, %p843, %p844;
	ld.const.u64 	%rd9209, [_ZN8collider3gpu9optimized6SECP_PE+8];
	setp.ne.s64 	%p846, %rd23139, %rd9209;
	or.pred  	%p847, %p845, %p846;
	ld.const.u64 	%rd9211, [_ZN8collider3gpu9optimized6SECP_PE];
	setp.lt.u64 	%p848, %rd23140, %rd9211;
	or.pred  	%p849, %p847, %p848;
	@%p849 bra 	$L__BB0_456;
$L__BB0_455:
	ld.const.u64 	%rd9215, [_ZN8collider3gpu9optimized6SECP_PE];
	// begin inline asm
	sub.cc.u64 %rd23140, %rd23140, %rd9215;
	// end inline asm
	sub.s64 	%rd9217, %rd23139, %rd5843;
	ld.const.u64 	%rd9218, [_ZN8collider3gpu9optimized6SECP_PE+8];
	// begin inline asm
	sub.cc.u64 %rd23139, %rd9217, %rd9218;
	// end inline asm
	sub.s64 	%rd9220, %rd23142, %rd5843;
	ld.const.u64 	%rd9221, [_ZN8collider3gpu9optimized6SECP_PE+16];
	// begin inline asm
	sub.cc.u64 %rd23142, %rd9220, %rd9221;
	// end inline asm
	ld.const.u64 	%rd9222, [_ZN8collider3gpu9optimized6SECP_PE+24];
	add.s64 	%rd9223, %rd5843, %rd9222;
	sub.s64 	%rd23141, %rd23141, %rd9223;
$L__BB0_456:
	// begin inline asm
	add.cc.u64 %rd23148, %rd23140, %rd23140;
	// end inline asm
	// begin inline asm
	add.cc.u64 %rd23147, %rd23139, %rd8139;
	// end inline asm
	// begin inline asm
	addc.cc.u64 %rd23147, %rd23147, %rd23139;
	// end inline asm
	// begin inline asm
	add.cc.u64 %rd23146, %rd23142, %rd8139;
	// end inline asm
	// begin inline asm
	addc.cc.u64 %rd23146, %rd23146, %rd23142;
	// end inline asm
	// begin inline asm
	add.cc.u64 %rd23145, %rd23141, %rd8139;
	// end inline asm
	// begin inline asm
	addc.cc.u64 %rd23145, %rd23145, %rd23141;
	// end inline asm
	@%p571 bra 	$L__BB0_458;
	and.b64  	%rd9245, %rd23145, %rd23146;
	and.b64  	%rd9246, %rd9245, %rd23147;
	setp.ne.s64 	%p851, %rd9246, -1;
	setp.lt.u64 	%p852, %rd23148, -4294968273;
	or.pred  	%p853, %p851, %p852;
	@%p853 bra 	$L__BB0_459;
$L__BB0_458:
	ld.const.u64 	%rd9249, [_ZN8collider3gpu9optimized6SECP_PE];
	// begin inline asm
	sub.cc.u64 %rd23148, %rd23148, %rd9249;
	// end inline asm
	// begin inline asm
	sub.cc.u64 %rd23147, %rd23147, %rd5843;
	// end inline asm
	ld.const.u64 	%rd9254, [_ZN8collider3gpu9optimized6SECP_PE+8];
	// begin inline asm
	subc.cc.u64 %rd23147, %rd23147, %rd9254;
	// end inline asm
	// begin inline asm
	sub.cc.u64 %rd23146, %rd23146, %rd5843;
	// end inline asm
	ld.const.u64 	%rd9260, [_ZN8collider3gpu9optimized6SECP_PE+16];
	// begin inline asm
	subc.cc.u64 %rd23146, %rd23146, %rd9260;
	// end inline asm
	ld.const.u64 	%rd9262, [_ZN8collider3gpu9optimized6SECP_PE+24];
	add.s64 	%rd9263, %rd5843, %rd9262;
	sub.s64 	%rd23145, %rd23145, %rd9263;
$L__BB0_459:
	// begin inline asm
	sub.cc.u64 %rd23168, %rd23132, %rd23148;
	// end inline asm
	// begin inline asm
	sub.cc.u64 %rd23167, %rd23131, %rd5843;
	// end inline asm
	// begin inline asm
	subc.cc.u64 %rd23167, %rd23167, %rd23147;
	// end inline asm
	// begin inline asm
	sub.cc.u64 %rd23166, %rd23134, %rd5843;
	// end inline asm
	// begin inline asm
	subc.cc.u64 %rd23166, %rd23166, %rd23146;
	// end inline asm
	// begin inline asm
	sub.cc.u64 %rd23165, %rd23133, %rd5843;
	// end inline asm
	// begin inline asm
	subc.cc.u64 %rd23165, %rd23165, %rd23145;
	// end inline asm
	@%p569 bra 	$L__BB0_461;
	ld.const.u64 	%rd9287, [_ZN8collider3gpu9optimized6SECP_PE];
	// begin inline asm
	add.cc.u64 %rd23168, %rd23168, %rd9287;
	// end inline asm
	// begin inline asm
	add.cc.u64 %rd23167, %rd23167, %rd8139;
	// end inline asm
	ld.const.u64 	%rd9292, [_ZN8collider3gpu9optimized6SECP_PE+8];
	// begin inline asm
	addc.cc.u64 %rd23167, %rd23167, %rd9292;
	// end inline asm
	// begin inline asm
	add.cc.u64 %rd23166, %rd23166, %rd8139;
	// end inline asm
	ld.const.u64 	%rd9298, [_ZN8collider3gpu9optimized6SECP_PE+16];
	// begin inline asm
	addc.cc.u64 %rd23166, %rd23166, %rd9298;
	// end inline asm
	add.s64 	%rd9300, %rd23165, %rd8139;
	ld.const.u64 	%rd9301, [_ZN8collider3gpu9optimized6SECP_PE+24];
	add.s64 	%rd23165, %rd9300, %rd9301;
$L__BB0_461:
	mul.hi.u64 	%rd9302, %rd23531, %rd22862;
	mul.lo.s64 	%rd9303, %rd22861, %rd23531;
	mul.hi.u64 	%rd9304, %rd23531, %rd22861;
	add.s64 	%rd9305, %rd9303, %rd9302;
	setp.lt.u64 	%p855, %rd9305, %rd9303;
	selp.u64 	%rd9306, 1, 0, %p855;
	add.s64 	%rd9307, %rd9304, %rd9306;
	mul.lo.s64 	%rd9308, %rd22860, %rd23531;
	mul.hi.u64 	%rd9309, %rd23531, %rd22860;
	add.s64 	%rd9310, %rd9308, %rd9307;
	setp.lt.u64 	%p856, %rd9310, %rd9308;
	selp.u64 	%rd9311, 1, 0, %p856;
	add.s64 	%rd9312, %rd9309, %rd9311;
	mul.lo.s64 	%rd9313, %rd22859, %rd23531;
	mul.hi.u64 	%rd9314, %rd23531, %rd22859;
	add.s64 	%rd9315, %rd9313, %rd9312;
	setp.lt.u64 	%p857, %rd9315, %rd9313;
	selp.u64 	%rd9316, 1, 0, %p857;
	add.s64 	%rd9317, %rd9314, %rd9316;
	mul.lo.s64 	%rd9318, %rd22862, %rd23530;
	mul.hi.u64 	%rd9319, %rd23530, %rd22862;
	add.s64 	%rd9320, %rd9318, %rd9305;
	setp.lt.u64 	%p858, %rd9320, %rd9318;
	selp.u64 	%rd9321, 1, 0, %p858;
	add.s64 	%rd9322, %rd9319, %rd9321;
	mul.lo.s64 	%rd9323, %rd22861, %rd23530;
	mul.hi.u64 	%rd9324, %rd23530, %rd22861;
	add.s64 	%rd9325, %rd9323, %rd9310;
	setp.lt.u64 	%p859, %rd9325, %rd9323;
	selp.u64 	%rd9326, 1, 0, %p859;
	add.s64 	%rd9327, %rd9324, %rd9326;
	add.s64 	%rd9328, %rd9325, %rd9322;
	setp.lt.u64 	%p860, %rd9328, %rd9325;
	selp.u64 	%rd9329, 1, 0, %p860;
	add.s64 	%rd9330, %rd9327, %rd9329;
	mul.lo.s64 	%rd9331, %rd22860, %rd23530;
	mul.hi.u64 	%rd9332, %rd23530, %rd22860;
	add.s64 	%rd9333, %rd9331, %rd9315;
	setp.lt.u64 	%p861, %rd9333, %rd9331;
	selp.u64 	%rd9334, 1, 0, %p861;
	add.s64 	%rd9335, %rd9332, %rd9334;
	add.s64 	%rd9336, %rd9333, %rd9330;
	setp.lt.u64 	%p862, %rd9336, %rd9333;
	selp.u64 	%rd9337, 1, 0, %p862;
	add.s64 	%rd9338, %rd9335, %rd9337;
	mul.lo.s64 	%rd9339, %rd22859, %rd23530;
	mul.hi.u64 	%rd9340, %rd23530, %rd22859;
	add.s64 	%rd9341, %rd9339, %rd9317;
	setp.lt.u64 	%p863, %rd9341, %rd9339;
	selp.u64 	%rd9342, 1, 0, %p863;
	add.s64 	%rd9343, %rd9340, %rd9342;
	add.s64 	%rd9344, %rd9341, %rd9338;
	setp.lt.u64 	%p864, %rd9344, %rd9341;
	selp.u64 	%rd9345, 1, 0, %p864;
	add.s64 	%rd9346, %rd9343, %rd9345;
	mul.lo.s64 	%rd9347, %rd22862, %rd23529;
	mul.hi.u64 	%rd9348, %rd23529, %rd22862;
	add.s64 	%rd9349, %rd9347, %rd9328;
	setp.lt.u64 	%p865, %rd9349, %rd9347;
	selp.u64 	%rd9350, 1, 0, %p865;
	add.s64 	%rd9351, %rd9348, %rd9350;
	mul.lo.s64 	%rd9352, %rd22861, %rd23529;
	mul.hi.u64 	%rd9353, %rd23529, %rd22861;
	add.s64 	%rd9354, %rd9352, %rd9336;
	setp.lt.u64 	%p866, %rd9354, %rd9352;
	selp.u64 	%rd9355, 1, 0, %p866;
	add.s64 	%rd9356, %rd9353, %rd9355;
	add.s64 	%rd9357, %rd9354, %rd9351;
	setp.lt.u64 	%p867, %rd9357, %rd9354;
	selp.u64 	%rd9358, 1, 0, %p867;
	add.s64 	%rd9359, %rd9356, %rd9358;
	mul.lo.s64 	%rd9360, %rd22860, %rd23529;
	mul.hi.u64 	%rd9361, %rd23529, %rd22860;
	add.s64 	%rd9362, %rd9360, %rd9344;
	setp.lt.u64 	%p868, %rd9362, %rd9360;
	selp.u64 	%rd9363, 1, 0, %p868;
	add.s64 	%rd9364, %rd9361, %rd9363;
	add.s64 	%rd9365, %rd9362, %rd9359;
	setp.lt.u64 	%p869, %rd9365, %rd9362;
	selp.u64 	%rd9366, 1, 0, %p869;
	add.s64 	%rd9367, %rd9364, %rd9366;
	mul.lo.s64 	%rd9368, %rd22859, %rd23529;
	mul.hi.u64 	%rd9369, %rd23529, %rd22859;
	add.s64 	%rd9370, %rd9368, %rd9346;
	setp.lt.u64 	%p870, %rd9370, %rd9368;
	selp.u64 	%rd9371, 1, 0, %p870;
	add.s64 	%rd9372, %rd9369, %rd9371;
	add.s64 	%rd9373, %rd9370, %rd9367;
	setp.lt.u64 	%p871, %rd9373, %rd9370;
	selp.u64 	%rd9374, 1, 0, %p871;
	add.s64 	%rd9375, %rd9372, %rd9374;
	mul.lo.s64 	%rd9376, %rd22862, %rd23528;
	mul.hi.u64 	%rd9377, %rd23528, %rd22862;
	add.s64 	%rd9378, %rd9376, %rd9357;
	setp.lt.u64 	%p872, %rd9378, %rd9376;
	selp.u64 	%rd9379, 1, 0, %p872;
	add.s64 	%rd9380, %rd9377, %rd9379;
	mul.lo.s64 	%rd9381, %rd22861, %rd23528;
	mul.hi.u64 	%rd9382, %rd23528, %rd22861;
	add.s64 	%rd9383, %rd9381, %rd9365;
	setp.lt.u64 	%p873, %rd9383, %rd9381;
	selp.u64 	%rd9384, 1, 0, %p873;
	add.s64 	%rd9385, %rd9382, %rd9384;
	add.s64 	%rd9386, %rd9383, %rd9380;
	setp.lt.u64 	%p874, %rd9386, %rd9383;
	selp.u64 	%rd9387, 1, 0, %p874;
	add.s64 	%rd9388, %rd9385, %rd9387;
	mul.lo.s64 	%rd9389, %rd22860, %rd23528;
	mul.hi.u64 	%rd9390, %rd23528, %rd22860;
	add.s64 	%rd9391, %rd9389, %rd9373;
	setp.lt.u64 	%p875, %rd9391, %rd9389;
	selp.u64 	%rd9392, 1, 0, %p875;
	add.s64 	%rd9393, %rd9390, %rd9392;
	add.s64 	%rd9394, %rd9391, %rd9388;
	setp.lt.u64 	%p876, %rd9394, %rd9391;
	selp.u64 	%rd9395, 1, 0, %p876;
	add.s64 	%rd9396, %rd9393, %rd9395;
	mul.lo.s64 	%rd9397, %rd22859, %rd23528;
	mul.hi.u64 	%rd9398, %rd23528, %rd22859;
	add.s64 	%rd9399, %rd9397, %rd9375;
	setp.lt.u64 	%p877, %rd9399, %rd9397;
	selp.u64 	%rd9400, 1, 0, %p877;
	add.s64 	%rd9401, %rd9398, %rd9400;
	add.s64 	%rd9402, %rd9399, %rd9396;
	setp.lt.u64 	%p878, %rd9402, %rd9399;
	selp.u64 	%rd9403, 1, 0, %p878;
	add.s64 	%rd9404, %rd9401, %rd9403;
	mul.lo.s64 	%rd9405, %rd9386, 4294968273;
	mov.b64 	%rd9406, 4294968273;
	mul.hi.u64 	%rd9407, %rd9386, %rd9406;
	mad.lo.s64 	%rd23156, %rd22862, %rd23531, %rd9405;
	setp.lt.u64 	%p879, %rd23156, %rd9405;
	selp.u64 	%rd9408, 1, 0, %p879;
	add.s64 	%rd9409, %rd9407, %rd9408;
	mul.lo.s64 	%rd9410, %rd9394, 4294968273;
	mul.hi.u64 	%rd9411, %rd9394, %rd9406;
	add.s64 	%rd9412, %rd9410, %rd9320;
	setp.lt.u64 	%p880, %rd9412, %rd9410;
	selp.u64 	%rd9413, 1, 0, %p880;
	add.s64 	%rd9414, %rd9411, %rd9413;
	add.s64 	%rd23155, %rd9412, %rd9409;
	setp.lt.u64 	%p881, %rd23155, %rd9412;
	selp.u64 	%rd9415, 1, 0, %p881;
	add.s64 	%rd9416, %rd9414, %rd9415;
	mul.lo.s64 	%rd9417, %rd9402, 4294968273;
	mul.hi.u64 	%rd9418, %rd9402, %rd9406;
	add.s64 	%rd9419, %rd9417, %rd9349;
	setp.lt.u64 	%p882, %rd9419, %rd9417;
	selp.u64 	%rd9420, 1, 0, %p882;
	add.s64 	%rd9421, %rd9418, %rd9420;
	add.s64 	%rd23158, %rd9419, %rd9416;
	setp.lt.u64 	%p883, %rd23158, %rd9419;
	selp.u64 	%rd9422, 1, 0, %p883;
	add.s64 	%rd9423, %rd9421, %rd9422;
	mul.lo.s64 	%rd9424, %rd9404, 4294968273;
	mul.hi.u64 	%rd9425, %rd9404, %rd9406;
	add.s64 	%rd9426, %rd9424, %rd9378;
	setp.lt.u64 	%p884, %rd9426, %rd9424;
	selp.u64 	%rd9427, 1, 0, %p884;
	add.s64 	%rd9428, %rd9425, %rd9427;
	add.s64 	%rd23157, %rd9426, %rd9423;
	setp.lt.u64 	%p885, %rd23157, %rd9426;
	selp.u64 	%rd9429, 1, 0, %p885;
	add.s64 	%rd1682, %rd9428, %rd9429;
	setp.eq.s64 	%p886, %rd1682, 0;
	@%p886 bra 	$L__BB0_465;
	mov.b64 	%rd9430, 4294968273;
	mul.hi.u64 	%rd9431, %rd1682, %rd9430;
	mad.lo.s64 	%rd1683, %rd1682, 4294968273, %rd23156;
	setp.lt.u64 	%p887, %rd1683, %rd23156;
	selp.u64 	%rd9432, 1, 0, %p887;
	add.s64 	%rd1684, %rd9431, %rd9432;
	setp.eq.s64 	%p888, %rd1684, 0;
	mov.u64 	%rd23156, %rd1683;
	@%p888 bra 	$L__BB0_465;
	add.s64 	%rd1685, %rd23155, %rd1684;
	setp.ge.u64 	%p889, %rd1685, %rd23155;
	mov.u64 	%rd23155, %rd1685;
	mov.u64 	%rd23156, %rd1683;
	@%p889 bra 	$L__BB0_465;
	add.s64 	%rd23158, %rd23158, 1;
	setp.eq.s64 	%p890, %rd23158, 0;
	selp.u64 	%rd9433, 1, 0, %p890;
	add.s64 	%rd23157, %rd23157, %rd9433;
	mov.u64 	%rd23155, %rd1685;
	mov.u64 	%rd23156, %rd1683;
$L__BB0_465:
	ld.const.u64 	%rd9434, [_ZN8collider3gpu9optimized6SECP_PE+24];
	setp.gt.u64 	%p891, %rd23157, %rd9434;
	@%p891 bra 	$L__BB0_467;
	ld.const.u64 	%rd9435, [_ZN8collider3gpu9optimized6SECP_PE+24];
	setp.ne.s64 	%p892, %rd23157, %rd9435;
	ld.const.u64 	%rd9436, [_ZN8collider3gpu9optimized6SECP_PE+16];
	setp.ne.s64 	%p893, %rd23158, %rd9436;
	or.pred  	%p894, %p892, %p893;
	ld.const.u64 	%rd9438, [_ZN8collider3gpu9optimized6SECP_PE+8];
	setp.ne.s64 	%p895, %rd23155, %rd9438;
	or.pred  	%p896, %p894, %p895;
	ld.const.u64 	%rd9440, [_ZN8collider3gpu9optimized6SECP_PE];
	setp.lt.u64 	%p897, %rd23156, %rd9440;
	or.pred  	%p898, %p896, %p897;
	@%p898 bra 	$L__BB0_468;
$L__BB0_467:
	ld.const.u64 	%rd9444, [_ZN8collider3gpu9optimized6SECP_PE];
	// begin inline asm
	sub.cc.u64 %rd23156, %rd23156, %rd9444;
	// end inline asm
	sub.s64 	%rd9446, %rd23155, %rd5843;
	ld.const.u64 	%rd9447, [_ZN8collider3gpu9optimized6SECP_PE+8];
	// begin inline asm
	sub.cc.u64 %rd23155, %rd9446, %rd9447;
	// end inline asm
	sub.s64 	%rd9449, %rd23158, %rd5843;
	ld.const.u64 	%rd9450, [_ZN8collider3gpu9optimized6SECP_PE+16];
	// begin inline asm
	sub.cc.u64 %rd23158, %rd9449, %rd9450;
	// end inline asm
	ld.const.u64 	%rd9451, [_ZN8collider3gpu9optimized6SECP_PE+24];
	add.s64 	%rd9452, %rd5843, %rd9451;
	sub.s64 	%rd23157, %rd23157, %rd9452;
$L__BB0_468:
	// begin inline asm
	add.cc.u64 %rd23164, %rd23156, %rd23156;
	// end inline asm
	// begin inline asm
	add.cc.u64 %rd23163, %rd23155, %rd8139;
	// end inline asm
	// begin inline asm
	addc.cc.u64 %rd23163, %rd23163, %rd23155;
	// end inline asm
	// begin inline asm
	add.cc.u64 %rd23162, %rd23158, %rd8139;
	// end inline asm
	// begin inline asm
	addc.cc.u64 %rd23162, %rd23162, %rd23158;
	// end inline asm
	// begin inline asm
	add.cc.u64 %rd23161, %rd23157, %rd8139;
	// end inline asm
	// begin inline asm
	addc.cc.u64 %rd23161, %rd23161, %rd23157;
	// end inline asm
	@%p571 bra 	$L__BB0_470;
	and.b64  	%rd9474, %rd23161, %rd23162;
	and.b64  	%rd9475, %rd9474, %rd23163;
	setp.ne.s64 	%p900, %rd9475, -1;
	setp.lt.u64 	%p901, %rd23164, -4294968273;
	or.pred  	%p902, %p900, %p901;
	@%p902 bra 	$L__BB0_471;
$L__BB0_470:
	ld.const.u64 	%rd9478, [_ZN8collider3gpu9optimized6SECP_PE];
	// begin inline asm
	sub.cc.u64 %rd23164, %rd23164, %rd9478;
	// end inline asm
	// begin inline asm
	sub.cc.u64 %rd23163, %rd23163, %rd5843;
	// end inline asm
	ld.const.u64 	%rd9483, [_ZN8collider3gpu9optimized6SECP_PE+8];
	// begin inline asm
	subc.cc.u64 %rd23163, %rd23163, %rd9483;
	// end inline asm
	// begin inline asm
	sub.cc.u64 %rd23162, %rd23162, %rd5843;
	// end inline asm
	ld.const.u64 	%rd9489, [_ZN8collider3gpu9optimized6SECP_PE+16];
	// begin inline asm
	subc.cc.u64 %rd23162, %rd23162, %rd9489;
	// end inline asm
	ld.const.u64 	%rd9491, [_ZN8collider3gpu9optimized6SECP_PE+24];
	add.s64 	%rd9492, %rd5843, %rd9491;
	sub.s64 	%rd23161, %rd23161, %rd9492;
$L__BB0_471:
	setp.eq.s64 	%p1244, %rd604, 0;
	mov.u64 	%rd23528, %rd23161;
	mov.u64 	%rd23529, %rd23162;
	mov.u64 	%rd23530, %rd23163;
	mov.u64 	%rd23531, %rd23164;
	mov.u64 	%rd23532, %rd23165;
	mov.u64 	%rd23533, %rd23166;
	mov.u64 	%rd23534, %rd23167;
	mov.u64 	%rd23535, %rd23168;
	mov.u64 	%rd23536, %rd23169;
	mov.u64 	%rd23537, %rd23170;
	mov.u64 	%rd23538, %rd23171;
	mov.u64 	%rd23539, %rd23172;
	@%p1244 bra 	$L__BB0_784;
	shl.b32 	%r474, %r3, 4;
	cvt.u64.u32 	%rd10839, %r474;
	or.b64  	%rd10840, %rd604, %rd10839;
	shl.b64 	%rd10841, %rd10840, 6;
	add.s64 	%rd10842, %rd39, %rd10841;
	ld.v2.u64 	{%rd23539, %rd23538}, [%rd10842];
	ld.v2.u64 	{%rd23537, %rd23536}, [%rd10842+16];
	ld.v2.u64 	{%rd23535, %rd23534}, [%rd10842+32];
	ld.v2.u64 	{%rd23533, %rd23532}, [%rd10842+48];
	@%p1 bra 	$L__BB0_475;
	setp.eq.s64 	%p1245, %rd5843, 0;
	ld.const.u64 	%rd10844, [_ZN8collider3gpu9optimized6SECP_PE];
	// begin inline asm
	sub.cc.u64 %rd23535, %rd10844, %rd23535;
	// end inline asm
	ld.const.u64 	%rd10847, [_ZN8collider3gpu9optimized6SECP_PE+8];
	// begin inline asm
	sub.cc.u64 %rd10849, %rd10847, %rd5843;
	// end inline asm
	// begin inline asm
	subc.cc.u64 %rd10849, %rd10849, %rd23534;
	// end inline asm
	ld.const.u64 	%rd10853, [_ZN8collider3gpu9optimized6SECP_PE+16];
	// begin inline asm
	sub.cc.u64 %rd10855, %rd10853, %rd5843;
	// end inline asm
	// begin inline asm
	subc.cc.u64 %rd10855, %rd10855, %rd23533;
	// end inline asm
	ld.const.u64 	%rd10859, [_ZN8collider3gpu9optimized6SECP_PE+24];
	// begin inline asm
	sub.cc.u64 %rd10861, %rd10859, %rd5843;
	// end inline asm
	// begin inline asm
	subc.cc.u64 %rd10861, %rd10861, %rd23532;
	// end inline asm
	mov.u64 	%rd23532, %rd10861;
	mov.u64 	%rd23533, %rd10855;
	mov.u64 	%rd23534, %rd10849;
	@%p1245 bra 	$L__BB0_475;
	ld.const.u64 	%rd10866, [_ZN8collider3gpu9optimized6SECP_PE];
	// begin inline asm
	add.cc.u64 %rd23535, %rd23535, %rd10866;
	// end inline asm
	// begin inline asm
	addc.u64 %rd10867, 0, 0;
	// end inline asm
	// begin inline asm
	add.cc.u64 %rd23534, %rd10849, %rd10867;
	// end inline asm
	ld.const.u64 	%rd10872, [_ZN8collider3gpu9optimized6SECP_PE+8];
	// begin inline asm
	addc.cc.u64 %rd23534, %rd23534, %rd10872;
	// end inline asm
	// begin inline asm
	add.cc.u64 %rd23533, %rd10855, %rd10867;
	// end inline asm
	ld.const.u64 	%rd10878, [_ZN8collider3gpu9optimized6SECP_PE+16];
	// begin inline asm
	addc.cc.u64 %rd23533, %rd23533, %rd10878;
	// end inline asm
	add.s64 	%rd10880, %rd10861, %rd10867;
	ld.const.u64 	%rd10881, [_ZN8collider3gpu9optimized6SECP_PE+24];
	add.s64 	%rd23532, %rd10880, %rd10881;
$L__BB0_475:
	or.b64  	%rd10884, %rd23163, %rd23164;
	or.b64  	%rd10885, %rd10884, %rd23162;
	or.b64  	%rd10886, %rd10885, %rd23161;
	setp.eq.s64 	%p1246, %rd10886, 0;
	mov.b64 	%rd23531, 1;
	mov.b64 	%rd23528, 0;
	mov.u64 	%rd23529, %rd23528;
	mov.u64 	%rd23530, %rd23528;
	@%p1246 bra 	$L__BB0_784;
	mul.hi.u64 	%rd10887, %rd23164, %rd23164;
	mul.lo.s64 	%rd10888, %rd23163, %rd23163;
	mul.hi.u64 	%rd23185, %rd23163, %rd23163;
	mul.lo.s64 	%rd23184, %rd23162, %rd23162;
	mul.hi.u64 	%rd23183, %rd23162, %rd23162;
	mul.lo.s64 	%rd23182, %rd23161, %rd23161;
	mul.hi.u64 	%rd23181, %rd23161, %rd23161;
	mul.lo.s64 	%rd10889, %rd23163, %rd23164;
	mul.hi.u64 	%rd10890, %rd23164, %rd23163;
	mov.b64 	{%r475, %r476}, %rd10890;
	mov.b64 	{%r477, %r478}, %rd10889;
	shf.l.wrap.b32 	%r479, %r478, %r475, 1;
	shf.l.wrap.b32 	%r480, %r475, %r476, 1;
	mov.b64 	%rd10891, {%r479, %r480};
	shl.b64 	%rd10892, %rd10889, 1;
	add.s64 	%rd1745, %rd10892, %rd10887;
	setp.lt.u64 	%p1247, %rd1745, %rd10892;
	selp.u64 	%rd10893, 1, 0, %p1247;
	add.s64 	%rd10894, %rd10888, %rd10891;
	add.s64 	%rd1746, %rd10894, %rd10893;
	setp.ge.u64 	%p1248, %rd1746, %rd10888;
	@%p1248 bra 	$L__BB0_484;
	mul.hi.u64 	%rd10895, %rd23163, %rd23163;
	add.s64 	%rd23185, %rd10895, 1;
	setp.ne.s64 	%p1249, %rd23185, 0;
	@%p1249 bra 	$L__BB0_484;
	mad.lo.s64 	%rd23184, %rd23162, %rd23162, 1;
	mov.b64 	%rd23185, 0;
	mov.pred 	%p1250, -1;
	@%p1250 bra 	$L__BB0_484;
	mul.hi.u64 	%rd10898, %rd23162, %rd23162;
	add.s64 	%rd23183, %rd10898, 1;
	setp.ne.s64 	%p1251, %rd23183, 0;
	mov.b64 	%rd23184, 0;
	mov.u64 	%rd23185, %rd23184;
	@%p1251 bra 	$L__BB0_484;
	mad.lo.s64 	%rd23182, %rd23161, %rd23161, 1;
	mov.b64 	%rd23183, 0;
	mov.u64 	%rd23184, %rd23183;
	mov.u64 	%rd23185, %rd23183;
	bra.uni 	$L__BB0_484;
$L__BB0_481:
	add.s64 	%rd23046, %rd23046, 1;
	setp.ne.s64 	%p583, %rd23046, 0;
	@%p583 bra 	$L__BB0_375;
	add.s64 	%rd23045, %rd23045, 1;
	setp.ne.s64 	%p584, %rd23045, 0;
	mov.b64 	%rd23046, 0;
	@%p584 bra 	$L__BB0_375;
	add.s64 	%rd23044, %rd23044, 1;
	setp.eq.s64 	%p585, %rd23044, 0;
	selp.u64 	%rd8201, 1, 0, %p585;
	add.s64 	%rd23043, %rd23043, %rd8201;
	mov.b64 	%rd23045, 0;
	mov.u64 	%rd23046, %rd23045;
	bra.uni 	$L__BB0_375;
$L__BB0_484:
	mul.lo.s64 	%rd10900, %rd23162, %rd23164;
	mul.hi.u64 	%rd10901, %rd23164, %rd23162;
	mov.b64 	{%r481, %r482}, %rd10901;
	mov.b64 	{%r483, %r484}, %rd10900;
	shf.l.wrap.b32 	%r485, %r484, %r481, 1;
	shf.l.wrap.b32 	%r486, %r481, %r482, 1;
	mov.b64 	%rd10902, {%r485, %r486};
	shl.b64 	%rd10903, %rd10900, 1;
	add.s64 	%rd1775, %rd10903, %rd1746;
	setp.lt.u64 	%p1252, %rd1775, %rd10903;
	selp.u64 	%rd10904, 1, 0, %p1252;
	add.s64 	%rd10905, %rd23185, %rd10902;
	add.s64 	%rd1776, %rd10905, %rd10904;
	setp.ge.u64 	%p1253, %rd1776, %rd23185;
	@%p1253 bra 	$L__BB0_485;
	bra.uni 	$L__BB0_572;
$L__BB0_485:
	mul.lo.s64 	%rd10909, %rd23161, %rd23164;
	mul.hi.u64 	%rd10910, %rd23164, %rd23161;
	mov.b64 	{%r487, %r488}, %rd10910;
	mov.b64 	{%r489, %r490}, %rd10909;
	shf.l.wrap.b32 	%r491, %r490, %r487, 1;
	shf.l.wrap.b32 	%r492, %r487, %r488, 1;
	mov.b64 	%rd10911, {%r491, %r492};
	shl.b64 	%rd10912, %rd10909, 1;
	add.s64 	%rd1765, %rd10912, %rd1776;
	setp.lt.u64 	%p1257, %rd1765, %rd10912;
	selp.u64 	%rd10913, 1, 0, %p1257;
	add.s64 	%rd10914, %rd23184, %rd10911;
	add.s64 	%rd1766, %rd10914, %rd10913;
	setp.ge.u64 	%p1258, %rd1766, %rd23184;
	@%p1258 bra 	$L__BB0_488;
	add.s64 	%rd23183, %rd23183, 1;
	setp.ne.s64 	%p1259, %rd23183, 0;
	@%p1259 bra 	$L__BB0_488;
	add.s64 	%rd23182, %rd23182, 1;
	setp.eq.s64 	%p1260, %rd23182, 0;
	selp.u64 	%rd10916, 1, 0, %p1260;
	add.s64 	%rd23181, %rd23181, %rd10916;
	mov.b64 	%rd23183, 0;
$L__BB0_488:
	mul.lo.s64 	%rd10917, %rd23162, %rd23163;
	mul.hi.u64 	%rd10918, %rd23163, %rd23162;
	mov.b64 	{%r493, %r494}, %rd10918;
	mov.b64 	{%r495, %r496}, %rd10917;
	shf.l.wrap.b32 	%r497, %r496, %r493, 1;
	shf.l.wrap.b32 	%r498, %r493, %r494, 1;
	mov.b64 	%rd10919, {%r497, %r498};
	mad.lo.s64 	%rd10920, %rd23161, %rd23164, %rd10917;
	shl.b64 	%rd10921, %rd10920, 1;
	add.s64 	%rd1784, %rd10921, %rd1776;
	setp.lt.u64 	%p1261, %rd1784, %rd1765;
	selp.u64 	%rd10922, 1, 0, %p1261;
	add.s64 	%rd10923, %rd1766, %rd10919;
	add.s64 	%rd1785, %rd10923, %rd10922;
	setp.ge.u64 	%p1262, %rd1785, %rd1766;
	@%p1262 bra 	$L__BB0_491;
	add.s64 	%rd23183, %rd23183, 1;
	setp.ne.s64 	%p1263, %rd23183, 0;
	@%p1263 bra 	$L__BB0_491;
	add.s64 	%rd23182, %rd23182, 1;
	setp.eq.s64 	%p1264, %rd23182, 0;
	selp.u64 	%rd10925, 1, 0, %p1264;
	add.s64 	%rd23181, %rd23181, %rd10925;
	mov.b64 	%rd23183, 0;
$L__BB0_491:
	mul.lo.s64 	%rd10926, %rd23161, %rd23163;
	mul.hi.u64 	%rd10927, %rd23163, %rd23161;
	mov.b64 	{%r499, %r500}, %rd10927;
	mov.b64 	{%r501, %r502}, %rd10926;
	shf.l.wrap.b32 	%r503, %r502, %r499, 1;
	shf.l.wrap.b32 	%r504, %r499, %r500, 1;
	mov.b64 	%rd10928, {%r503, %r504};
	shl.b64 	%rd10929, %rd10926, 1;
	add.s64 	%rd1792, %rd10929, %rd1785;
	setp.lt.u64 	%p1265, %rd1792, %rd10929;
	selp.u64 	%rd10930, 1, 0, %p1265;
	add.s64 	%rd10931, %rd23183, %rd10928;
	add.s64 	%rd1793, %rd10931, %rd10930;
	setp.ge.u64 	%p1266, %rd1793, %rd23183;
	@%p1266 bra 	$L__BB0_493;
	add.s64 	%rd23182, %rd23182, 1;
	setp.eq.s64 	%p1267, %rd23182, 0;
	selp.u64 	%rd10932, 1, 0, %p1267;
	add.s64 	%rd23181, %rd23181, %rd10932;
$L__BB0_493:
	mul.lo.s64 	%rd10933, %rd23161, %rd23162;
	mul.hi.u64 	%rd10934, %rd23162, %rd23161;
	mov.b64 	{%r505, %r506}, %rd10934;
	mov.b64 	{%r507, %r508}, %rd10933;
	shf.l.wrap.b32 	%r509, %r508, %r505, 1;
	shf.l.wrap.b32 	%r510, %r505, %r506, 1;
	mov.b64 	%rd10935, {%r509, %r510};
	shl.b64 	%rd10936, %rd10933, 1;
	add.s64 	%rd10937, %rd10936, %rd1793;
	setp.lt.u64 	%p1268, %rd10937, %rd10936;
	selp.u64 	%rd10938, 1, 0, %p1268;
	add.s64 	%rd10939, %rd23182, %rd10935;
	add.s64 	%rd10940, %rd10939, %rd10938;
	setp.lt.u64 	%p1269, %rd10940, %rd23182;
	selp.u64 	%rd10941, 1, 0, %p1269;
	add.s64 	%rd10942, %rd23181, %rd10941;
	mul.lo.s64 	%rd10943, %rd1792, 4294968273;
	mov.b64 	%rd10944, 4294968273;
	mul.hi.u64 	%rd10945, %rd1792, %rd10944;
	mad.lo.s64 	%rd23197, %rd23164, %rd23164, %rd10943;
	setp.lt.u64 	%p1270, %rd23197, %rd10943;
	selp.u64 	%rd10946, 1, 0, %p1270;
	add.s64 	%rd10947, %rd10945, %rd10946;
	mul.lo.s64 	%rd10948, %rd10937, 4294968273;
	mul.hi.u64 	%rd10949, %rd10937, %rd10944;
	add.s64 	%rd10950, %rd10948, %rd1745;
	setp.lt.u64 	%p1271, %rd10950, %rd10948;
	selp.u64 	%rd10951, 1, 0, %p1271;
	add.s64 	%rd10952, %rd10949, %rd10951;
	add.s64 	%rd23196, %rd10950, %rd10947;
	setp.lt.u64 	%p1272, %rd23196, %rd10950;
	selp.u64 	%rd10953, 1, 0, %p1272;
	add.s64 	%rd10954, %rd10952, %rd10953;
	mul.lo.s64 	%rd10955, %rd10940, 4294968273;
	mul.hi.u64 	%rd10956, %rd10940, %rd10944;
	add.s64 	%rd10957, %rd10955, %rd1775;
	setp.lt.u64 	%p1273, %rd10957, %rd10955;
	selp.u64 	%rd10958, 1, 0, %p1273;
	add.s64 	%rd10959, %rd10956, %rd10958;
	add.s64 	%rd23199, %rd10957, %rd10954;
	setp.lt.u64 	%p1274, %rd23199, %rd10957;
	selp.u64 	%rd10960, 1, 0, %p1274;
	add.s64 	%rd10961, %rd10959, %rd10960;
	mul.lo.s64 	%rd10962, %rd10942, 4294968273;
	mul.hi.u64 	%rd10963, %rd10942, %rd10944;
	add.s64 	%rd10964, %rd10962, %rd1784;
	setp.lt.u64 	%p1275, %rd10964, %rd10962;
	selp.u64 	%rd10965, 1, 0, %p1275;
	add.s64 	%rd10966, %rd10963, %rd10965;
	add.s64 	%rd23198, %rd10964, %rd10961;
	setp.lt.u64 	%p1276, %rd23198, %rd10964;
	selp.u64 	%rd10967, 1, 0, %p1276;
	add.s64 	%rd1802, %rd10966, %rd10967;
	setp.eq.s64 	%p1277, %rd1802, 0;
	@%p1277 bra 	$L__BB0_497;
	mov.b64 	%rd10968, 4294968273;
	mul.hi.u64 	%rd10969, %rd1802, %rd10968;
	mad.lo.s64 	%rd1803, %rd1802, 4294968273, %rd23197;
	setp.lt.u64 	%p1278, %rd1803, %rd23197;
	selp.u64 	%rd10970, 1, 0, %p1278;
	add.s64 	%rd1804, %rd10969, %rd10970;
	setp.eq.s64 	%p1279, %rd1804, 0;
	mov.u64 	%rd23197, %rd1803;
	@%p1279 bra 	$L__BB0_497;
	add.s64 	%rd1805, %rd23196, %rd1804;
	setp.ge.u64 	%p1280, %rd1805, %rd23196;
	mov.u64 	%rd23196, %rd1805;
	mov.u64 	%rd23197, %rd1803;
	@%p1280 bra 	$L__BB0_497;
	add.s64 	%rd23199, %rd23199, 1;
	setp.eq.s64 	%p1281, %rd23199, 0;
	selp.u64 	%rd10971, 1, 0, %p1281;
	add.s64 	%rd23198, %rd23198, %rd10971;
	mov.u64 	%rd23196, %rd1805;
	mov.u64 	%rd23197, %rd1803;
$L__BB0_497:
	ld.const.u64 	%rd10972, [_ZN8collider3gpu9optimized6SECP_PE+24];
	setp.gt.u64 	%p1282, %rd23198, %rd10972;
	@%p1282 bra 	$L__BB0_499;
	ld.const.u64 	%rd10973, [_ZN8collider3gpu9optimized6SECP_PE+24];
	setp.ne.s64 	%p1283, %rd23198, %rd10973;
	ld.const.u64 	%rd10974, [_ZN8collider3gpu9optimized6SECP_PE+16];
	setp.ne.s64 	%p1284, %rd23199, %rd10974;
	or.pred  	%p1285, %p1283, %p1284;
	ld.const.u64 	%rd10976, [_ZN8collider3gpu9optimized6SECP_PE+8];
	setp.ne.s64 	%p1286, %rd23196, %rd10976;
	or.pred  	%p1287, %p1285, %p1286;
	ld.const.u64 	%rd10978, [_ZN8collider3gpu9optimized6SECP_PE];
	setp.lt.u64 	%p1288, %rd23197, %rd10978;
	or.pred  	%p1289, %p1287, %p1288;
	@%p1289 bra 	$L__BB0_500;
$L__BB0_499:
	ld.const.u64 	%rd10982, [_ZN8collider3gpu9optimized6SECP_PE];
	// begin inline asm
	sub.cc.u64 %rd23197, %rd23197, %rd10982;
	// end inline asm
	sub.s64 	%rd10984, %rd23196, %rd5843;
	ld.const.u64 	%rd10985, [_ZN8collider3gpu9optimized6SECP_PE+8];
	// begin inline asm
	sub.cc.u64 %rd23196, %rd10984, %rd10985;
	// end inline asm
	sub.s64 	%rd10987, %rd23199, %rd5843;
	ld.const.u64 	%rd10988, [_ZN8collider3gpu9optimized6SECP_PE+16];
	// begin inline asm
	sub.cc.u64 %rd23199, %rd10987, %rd10988;
	// end inline asm
	ld.const.u64 	%rd10989, [_ZN8collider3gpu9optimized6SECP_PE+24];
	add.s64 	%rd10990, %rd5843, %rd10989;
	sub.s64 	%rd23198, %rd23198, %rd10990;
$L__BB0_500:
	mul.hi.u64 	%rd10991, %rd23539, %rd23197;
	mul.lo.s64 	%rd10992, %rd23196, %rd23539;
	mul.hi.u64 	%rd10993, %rd23539, %rd23196;
	add.s64 	%rd10994, %rd10992, %rd10991;
	setp.lt.u64 	%p1290, %rd10994, %rd10992;
	selp.u64 	%rd10995, 1, 0, %p1290;
	add.s64 	%rd10996, %rd10993, %rd10995;
	mul.lo.s64 	%rd10997, %rd23199, %rd23539;
	mul.hi.u64 	%rd10998, %rd23539, %rd23199;
	add.s64 	%rd10999, %rd10997, %rd10996;
	setp.lt.u64 	%p1291, %rd10999, %rd10997;
	selp.u64 	%rd11000, 1, 0, %p1291;
	add.s64 	%rd11001, %rd10998, %rd11000;
	mul.lo.s64 	%rd11002, %rd23198, %rd23539;
	mul.hi.u64 	%rd11003, %rd23539, %rd23198;
	add.s64 	%rd11004, %rd11002, %rd11001;
	setp.lt.u64 	%p1292, %rd11004, %rd11002;
	selp.u64 	%rd11005, 1, 0, %p1292;
	add.s64 	%rd11006, %rd11003, %rd11005;
	mul.lo.s64 	%rd11007, %rd23197, %rd23538;
	mul.hi.u64 	%rd11008, %rd23538, %rd23197;
	add.s64 	%rd11009, %rd11007, %rd10994;
	setp.lt.u64 	%p1293, %rd11009, %rd11007;
	selp.u64 	%rd11010, 1, 0, %p1293;
	add.s64 	%rd11011, %rd11008, %rd11010;
	mul.lo.s64 	%rd11012, %rd23196, %rd23538;
	mul.hi.u64 	%rd11013, %rd23538, %rd23196;
	add.s64 	%rd11014, %rd11012, %rd10999;
	setp.lt.u64 	%p1294, %rd11014, %rd11012;
	selp.u64 	%rd11015, 1, 0, %p1294;
	add.s64 	%rd11016, %rd11013, %rd11015;
	add.s64 	%rd11017, %rd11014, %rd11011;
	setp.lt.u64 	%p1295, %rd11017, %rd11014;
	selp.u64 	%rd11018, 1, 0, %p1295;
	add.s64 	%rd11019, %rd11016, %rd11018;
	mul.lo.s64 	%rd11020, %rd23199, %rd23538;
	mul.hi.u64 	%rd11021, %rd23538, %rd23199;
	add.s64 	%rd11022, %rd11020, %rd11004;
	setp.lt.u64 	%p1296, %rd11022, %rd11020;
	selp.u64 	%rd11023, 1, 0, %p1296;
	add.s64 	%rd11024, %rd11021, %rd11023;
	add.s64 	%rd11025, %rd11022, %rd11019;
	setp.lt.u64 	%p1297, %rd11025, %rd11022;
	selp.u64 	%rd11026, 1, 0, %p1297;
	add.s64 	%rd11027, %rd11024, %rd11026;
	mul.lo.s64 	%rd11028, %rd23198, %rd23538;
	mul.hi.u64 	%rd11029, %rd23538, %rd23198;
	add.s64 	%rd11030, %rd11028, %rd11006;
	setp.lt.u64 	%p1298, %rd11030, %rd11028;
	selp.u64 	%rd11031, 1, 0, %p1298;
	add.s64 	%rd11032, %rd11029, %rd11031;
	add.s64 	%rd11033, %rd11030, %rd11027;
	setp.lt.u64 	%p1299, %rd11033, %rd11030;
	selp.u64 	%rd11034, 1, 0, %p1299;
	add.s64 	%rd11035, %rd11032, %rd11034;
	mul.lo.s64 	%rd11036, %rd23197, %rd23537;
	mul.hi.u64 	%rd11037, %rd23537, %rd23197;
	add.s64 	%rd11038, %rd11036, %rd11017;
	setp.lt.u64 	%p1300, %rd11038, %rd11036;
	selp.u64 	%rd11039, 1, 0, %p1300;
	add.s64 	%rd11040, %rd11037, %rd11039;
	mul.lo.s64 	%rd11041, %rd23196, %rd23537;
	mul.hi.u64 	%rd11042, %rd23537, %rd23196;
	add.s64 	%rd11043, %rd11041, %rd11025;
	setp.lt.u64 	%p1301, %rd11043, %rd11041;
	selp.u64 	%rd11044, 1, 0, %p1301;
	add.s64 	%rd11045, %rd11042, %rd11044;
	add.s64 	%rd11046, %rd11043, %rd11040;
	setp.lt.u64 	%p1302, %rd11046, %rd11043;
	selp.u64 	%rd11047, 1, 0, %p1302;
	add.s64 	%rd11048, %rd11045, %rd11047;
	mul.lo.s64 	%rd11049, %rd23199, %rd23537;
	mul.hi.u64 	%rd11050, %rd23537, %rd23199;
	add.s64 	%rd11051, %rd11049, %rd11033;
	setp.lt.u64 	%p1303, %rd11051, %rd11049;
	selp.u64 	%rd11052, 1, 0, %p1303;
	add.s64 	%rd11053, %rd11050, %rd11052;
	add.s64 	%rd11054, %rd11051, %rd11048;
	setp.lt.u64 	%p1304, %rd11054, %rd11051;
	selp.u64 	%rd11055, 1, 0, %p1304;
	add.s64 	%rd11056, %rd11053, %rd11055;
	mul.lo.s64 	%rd11057, %rd23198, %rd23537;
	mul.hi.u64 	%rd11058, %rd23537, %rd23198;
	add.s64 	%rd11059, %rd11057, %rd11035;
	setp.lt.u64 	%p1305, %rd11059, %rd11057;
	selp.u64 	%rd11060, 1, 0, %p1305;
	add.s64 	%rd11061, %rd11058, %rd11060;
	add.s64 	%rd11062, %rd11059, %rd11056;
	setp.lt.u64 	%p1306, %rd11062, %rd11059;
	selp.u64 	%rd11063, 1, 0, %p1306;
	add.s64 	%rd11064, %rd11061, %rd11063;
	mul.lo.s64 	%rd11065, %rd23197, %rd23536;
	mul.hi.u64 	%rd11066, %rd23536, %rd23197;
	add.s64 	%rd11067, %rd11065, %rd11046;
	setp.lt.u64 	%p1307, %rd11067, %rd11065;
	selp.u64 	%rd11068, 1, 0, %p1307;
	add.s64 	%rd11069, %rd11066, %rd11068;
	mul.lo.s64 	%rd11070, %rd23196, %rd23536;
	mul.hi.u64 	%rd11071, %rd23536, %rd23196;
	add.s64 	%rd11072, %rd11070, %rd11054;
	setp.lt.u64 	%p1308, %rd11072, %rd11070;
	selp.u64 	%rd11073, 1, 0, %p1308;
	add.s64 	%rd11074, %rd11071, %rd11073;
	add.s64 	%rd11075, %rd11072, %rd11069;
	setp.lt.u64 	%p1309, %rd11075, %rd11072;
	selp.u64 	%rd11076, 1, 0, %p1309;
	add.s64 	%rd11077, %rd11074, %rd11076;
	mul.lo.s64 	%rd11078, %rd23199, %rd23536;
	mul.hi.u64 	%rd11079, %rd23536, %rd23199;
	add.s64 	%rd11080, %rd11078, %rd11062;
	setp.lt.u64 	%p1310, %rd11080, %rd11078;
	selp.u64 	%rd11081, 1, 0, %p1310;
	add.s64 	%rd11082, %rd11079, %rd11081;
	add.s64 	%rd11083, %rd11080, %rd11077;
	setp.lt.u64 	%p1311, %rd11083, %rd11080;
	selp.u64 	%rd11084, 1, 0, %p1311;
	add.s64 	%rd11085, %rd11082, %rd11084;
	mul.lo.s64 	%rd11086, %rd23198, %rd23536;
	mul.hi.u64 	%rd11087, %rd23536, %rd23198;
	add.s64 	%rd11088, %rd11086, %rd11064;
	setp.lt.u64 	%p1312, %rd11088, %rd11086;
	selp.u64 	%rd11089, 1, 0, %p1312;
	add.s64 	%rd11090, %rd11087, %rd11089;
	add.s64 	%rd11091, %rd11088, %rd11085;
	setp.lt.u64 	%p1313, %rd11091, %rd11088;
	selp.u64 	%rd11092, 1, 0, %p1313;
	add.s64 	%rd11093, %rd11090, %rd11092;
	mul.lo.s64 	%rd11094, %rd11075, 4294968273;
	mov.b64 	%rd11095, 4294968273;
	mul.hi.u64 	%rd11096, %rd11075, %rd11095;
	mad.lo.s64 	%rd23205, %rd23197, %rd23539, %rd11094;
	setp.lt.u64 	%p1314, %rd23205, %rd11094;
	selp.u64 	%rd11097, 1, 0, %p1314;
	add.s64 	%rd11098, %rd11096, %rd11097;
	mul.lo.s64 	%rd11099, %rd11083, 4294968273;
	mul.hi.u64 	%rd11100, %rd11083, %rd11095;
	add.s64 	%rd11101, %rd11099, %rd11009;
	setp.lt.u64 	%p1315, %rd11101, %rd11099;
	selp.u64 	%rd11102, 1, 0, %p1315;
	add.s64 	%rd11103, %rd11100, %rd11102;
	add.s64 	%rd23204, %rd11101, %rd11098;
	setp.lt.u64 	%p1316, %rd23204, %rd11101;
	selp.u64 	%rd11104, 1, 0, %p1316;
	add.s64 	%rd11105, %rd11103, %rd11104;
	mul.lo.s64 	%rd11106, %rd11091, 4294968273;
	mul.hi.u64 	%rd11107, %rd11091, %rd11095;
	add.s64 	%rd11108, %rd11106, %rd11038;
	setp.lt.u64 	%p1317, %rd11108, %rd11106;
	selp.u64 	%rd11109, 1, 0, %p1317;
	add.s64 	%rd11110, %rd11107, %rd11109;
	add.s64 	%rd23208, %rd11108, %rd11105;
	setp.lt.u64 	%p1318, %rd23208, %rd11108;
	selp.u64 	%rd11111, 1, 0, %p1318;
	add.s64 	%rd11112, %rd11110, %rd11111;
	mul.lo.s64 	%rd11113, %rd11093, 4294968273;
	mul.hi.u64 	%rd11114, %rd11093, %rd11095;
	add.s64 	%rd11115, %rd11113, %rd11067;
	setp.lt.u64 	%p1319, %rd11115, %rd11113;
	selp.u64 	%rd11116, 1, 0, %p1319;
	add.s64 	%rd11117, %rd11114, %rd11116;
	add.s64 	%rd23209, %rd11115, %rd11112;
	setp.lt.u64 	%p1320, %rd23209, %rd11115;
	selp.u64 	%rd11118, 1, 0, %p1320;
	add.s64 	%rd1824, %rd11117, %rd11118;
	setp.eq.s64 	%p1321, %rd1824, 0;
	@%p1321 bra 	$L__BB0_504;
	mov.b64 	%rd11119, 4294968273;
	mul.hi.u64 	%rd11120, %rd1824, %rd11119;
	mad.lo.s64 	%rd1825, %rd1824, 4294968273, %rd23205;
	setp.lt.u64 	%p1322, %rd1825, %rd23205;
	selp.u64 	%rd11121, 1, 0, %p1322;
	add.s64 	%rd1826, %rd11120, %rd11121;
	setp.eq.s64 	%p1323, %rd1826, 0;
	mov.u64 	%rd23205, %rd1825;
	@%p1323 bra 	$L__BB0_504;
	add.s64 	%rd1827, %rd23204, %rd1826;
	setp.ge.u64 	%p1324, %rd1827, %rd23204;
	mov.u64 	%rd23204, %rd1827;
	mov.u64 	%rd23205, %rd1825;
	@%p1324 bra 	$L__BB0_504;
	add.s64 	%rd23208, %rd23208, 1;
	setp.eq.s64 	%p1325, %rd23208, 0;
	selp.u64 	%rd11122, 1, 0, %p1325;
	add.s64 	%rd23209, %rd23209, %rd11122;
	mov.u64 	%rd23204, %rd1827;
	mov.u64 	%rd23205, %rd1825;
$L__BB0_504:
	ld.const.u64 	%rd11123, [_ZN8collider3gpu9optimized6SECP_PE+24];
	setp.gt.u64 	%p1326, %rd23209, %rd11123;
	@%p1326 bra 	$L__BB0_506;
	ld.const.u64 	%rd11124, [_ZN8collider3gpu9optimized6SECP_PE+24];
	setp.ne.s64 	%p1327, %rd23209, %rd11124;
	ld.const.u64 	%rd11125, [_ZN8collider3gpu9optimized6SECP_PE+16];
	setp.ne.s64 	%p1328, %rd23208, %rd11125;
	or.pred  	%p1329, %p1327, %p1328;
	ld.const.u64 	%rd11127, [_ZN8collider3gpu9optimized6SECP_PE+8];
	setp.ne.s64 	%p1330, %rd23204, %rd11127;
	or.pred  	%p1331, %p1329, %p1330;
	ld.const.u64 	%rd11129, [_ZN8collider3gpu9optimized6SECP_PE];
	setp.lt.u64 	%p1332, %rd23205, %rd11129;
	or.pred  	%p1333, %p1331, %p1332;
	@%p1333 bra 	$L__BB0_507;
$L__BB0_506:
	ld.const.u64 	%rd11133, [_ZN8collider3gpu9optimized6SECP_PE];
	// begin inline asm
	sub.cc.u64 %rd23205, %rd23205, %rd11133;
	// end inline asm
	sub.s64 	%rd11135, %rd23204, %rd5843;
	ld.const.u64 	%rd11136, [_ZN8collider3gpu9optimized6SECP_PE+8];
	// begin inline asm
	sub.cc.u64 %rd23204, %rd11135, %rd11136;
	// end inline asm
	sub.s64 	%rd11138, %rd23208, %rd5843;
	ld.const.u64 	%rd11139, [_ZN8collider3gpu9optimized6SECP_PE+16];
	// begin inline asm
	sub.cc.u64 %rd23208, %rd11138, %rd11139;
	// end inline asm
	ld.const.u64 	%rd11140, [_ZN8collider3gpu9optimized6SECP_PE+24];
	add.s64 	%rd11141, %rd5843, %rd11140;
	sub.s64 	%rd23209, %rd23209, %rd11141;
$L__BB0_507:
	mul.hi.u64 	%rd11142, %rd23535, %rd23164;
	mul.lo.s64 	%rd11143, %rd23163, %rd23535;
	mul.hi.u64 	%rd11144, %rd23535, %rd23163;
	add.s64 	%rd11145, %rd11143, %rd11142;
	setp.lt.u64 	%p1334, %rd11145, %rd11143;
	selp.u64 	%rd11146, 1, 0, %p1334;
	add.s64 	%rd11147, %rd11144, %rd11146;
	mul.lo.s64 	%rd11148, %rd23162, %rd23535;
	mul.hi.u64 	%rd11149, %rd23535, %rd23162;
	add.s64 	%rd11150, %rd11148, %rd11147;
	setp.lt.u64 	%p1335, %rd11150, %rd11148;
	selp.u64 	%rd11151, 1, 0, %p1335;
	add.s64 	%rd11152, %rd11149, %rd11151;
	mul.lo.s64 	%rd11153, %rd23161, %rd23535;
	mul.hi.u64 	%rd11154, %rd23535, %rd23161;
	add.s64 	%rd11155, %rd11153, %rd11152;
	setp.lt.u64 	%p1336, %rd11155, %rd11153;
	selp.u64 	%rd11156, 1, 0, %p1336;
	add.s64 	%rd11157, %rd11154, %rd11156;
	mul.lo.s64 	%rd11158, %rd23164, %rd23534;
	mul.hi.u64 	%rd11159, %rd23534, %rd23164;
	add.s64 	%rd11160, %rd11158, %rd11145;
	setp.lt.u64 	%p1337, %rd11160, %rd11158;
	selp.u64 	%rd11161, 1, 0, %p1337;
	add.s64 	%rd11162, %rd11159, %rd11161;
	mul.lo.s64 	%rd11163, %rd23163, %rd23534;
	mul.hi.u64 	%rd11164, %rd23534, %rd23163;
	add.s64 	%rd11165, %rd11163, %rd11150;
	setp.lt.u64 	%p1338, %rd11165, %rd11163;
	selp.u64 	%rd11166, 1, 0, %p1338;
	add.s64 	%rd11167, %rd11164, %rd11166;
	add.s64 	%rd11168, %rd11165, %rd11162;
	setp.lt.u64 	%p1339, %rd11168, %rd11165;
	selp.u64 	%rd11169, 1, 0, %p1339;
	add.s64 	%rd11170, %rd11167, %rd11169;
	mul.lo.s64 	%rd11171, %rd23162, %rd23534;
	mul.hi.u64 	%rd11172, %rd23534, %rd23162;
	add.s64 	%rd11173, %rd11171, %rd11155;
	setp.lt.u64 	%p1340, %rd11173, %rd11171;
	selp.u64 	%rd11174, 1, 0, %p1340;
	add.s64 	%rd11175, %rd11172, %rd11174;
	add.s64 	%rd11176, %rd11173, %rd11170;
	setp.lt.u64 	%p1341, %rd11176, %rd11173;
	selp.u64 	%rd11177, 1, 0, %p1341;
	add.s64 	%rd11178, %rd11175, %rd11177;
	mul.lo.s64 	%rd11179, %rd23161, %rd23534;
	mul.hi.u64 	%rd11180, %rd23534, %rd23161;
	add.s64 	%rd11181, %rd11179, %rd11157;
	setp.lt.u64 	%p1342, %rd11181, %rd11179;
	selp.u64 	%rd11182, 1, 0, %p1342;
	add.s64 	%rd11183, %rd11180, %rd11182;
	add.s64 	%rd11184, %rd11181, %rd11178;
	setp.lt.u64 	%p1343, %rd11184, %rd11181;
	selp.u64 	%rd11185, 1, 0, %p1343;
	add.s64 	%rd11186, %rd11183, %rd11185;
	mul.lo.s64 	%rd11187, %rd23164, %rd23533;
	mul.hi.u64 	%rd11188, %rd23533, %rd23164;
	add.s64 	%rd11189, %rd11187, %rd11168;
	setp.lt.u64 	%p1344, %rd11189, %rd11187;
	selp.u64 	%rd11190, 1, 0, %p1344;
	add.s64 	%rd11191, %rd11188, %rd11190;
	mul.lo.s64 	%rd11192, %rd23163, %rd23533;
	mul.hi.u64 	%rd11193, %rd23533, %rd23163;
	add.s64 	%rd11194, %rd11192, %rd11176;
	setp.lt.u64 	%p1345, %rd11194, %rd11192;
	selp.u64 	%rd11195, 1, 0, %p1345;
	add.s64 	%rd11196, %rd11193, %rd11195;
	add.s64 	%rd11197, %rd11194, %rd11191;
	setp.lt.u64 	%p1346, %rd11197, %rd11194;
	selp.u64 	%rd11198, 1, 0, %p1346;
	add.s64 	%rd11199, %rd11196, %rd11198;
	mul.lo.s64 	%rd11200, %rd23162, %rd23533;
	mul.hi.u64 	%rd11201, %rd23533, %rd23162;
	add.s64 	%rd11202, %rd11200, %rd11184;
	setp.lt.u64 	%p1347, %rd11202, %rd11200;
	selp.u64 	%rd11203, 1, 0, %p1347;
	add.s64 	%rd11204, %rd11201, %rd11203;
	add.s64 	%rd11205, %rd11202, %rd11199;
	setp.lt.u64 	%p1348, %rd11205, %rd11202;
	selp.u64 	%rd11206, 1, 0, %p1348;
	add.s64 	%rd11207, %rd11204, %rd11206;
	mul.lo.s64 	%rd11208, %rd23161, %rd23533;
	mul.hi.u64 	%rd11209, %rd23533, %rd23161;
	add.s64 	%rd11210, %rd11208, %rd11186;
	setp.lt.u64 	%p1349, %rd11210, %rd11208;
	selp.u64 	%rd11211, 1, 0, %p1349;
	add.s64 	%rd11212, %rd11209, %rd11211;
	add.s64 	%rd11213, %rd11210, %rd11207;
	setp.lt.u64 	%p1350, %rd11213, %rd11210;
	selp.u64 	%rd11214, 1, 0, %p1350;
	add.s64 	%rd11215, %rd11212, %rd11214;
	mul.lo.s64 	%rd11216, %rd23164, %rd23532;
	mul.hi.u64 	%rd11217, %rd23532, %rd23164;
	add.s64 	%rd11218, %rd11216, %rd11197;
	setp.lt.u64 	%p1351, %rd11218, %rd11216;
	selp.u64 	%rd11219, 1, 0, %p1351;
	add.s64 	%rd11220, %rd11217, %rd11219;
	mul.lo.s64 	%rd11221, %rd23163, %rd23532;
	mul.hi.u64 	%rd11222, %rd23532, %rd23163;
	add.s64 	%rd11223, %rd11221, %rd11205;
	setp.lt.u64 	%p1352, %rd11223, %rd11221;
	selp.u64 	%rd11224, 1, 0, %p1352;
	add.s64 	%rd11225, %rd11222, %rd11224;
	add.s64 	%rd11226, %rd11223, %rd11220;
	setp.lt.u64 	%p1353, %rd11226, %rd11223;
	selp.u64 	%rd11227, 1, 0, %p1353;
	add.s64 	%rd11228, %rd11225, %rd11227;
	mul.lo.s64 	%rd11229, %rd23162, %rd23532;
	mul.hi.u64 	%rd11230, %rd23532, %rd23162;
	add.s64 	%rd11231, %rd11229, %rd11213;
	setp.lt.u64 	%p1354, %rd11231, %rd11229;
	selp.u64 	%rd11232, 1, 0, %p1354;
	add.s64 	%rd11233, %rd11230, %rd11232;
	add.s64 	%rd11234, %rd11231, %rd11228;
	setp.lt.u64 	%p1355, %rd11234, %rd11231;
	selp.u64 	%rd11235, 1, 0, %p1355;
	add.s64 	%rd11236, %rd11233, %rd11235;
	mul.lo.s64 	%rd11237, %rd23161, %rd23532;
	mul.hi.u64 	%rd11238, %rd23532, %rd23161;
	add.s64 	%rd11239, %rd11237, %rd11215;
	setp.lt.u64 	%p1356, %rd11239, %rd11237;
	selp.u64 	%rd11240, 1, 0, %p1356;
	add.s64 	%rd11241, %rd11238, %rd11240;
	add.s64 	%rd11242, %rd11239, %rd11236;
	setp.lt.u64 	%p1357, %rd11242, %rd11239;
	selp.u64 	%rd11243, 1, 0, %p1357;
	add.s64 	%rd11244, %rd11241, %rd11243;
	mul.lo.s64 	%rd11245, %rd11226, 4294968273;
	mov.b64 	%rd11246, 4294968273;
	mul.hi.u64 	%rd11247, %rd11226, %rd11246;
	mad.lo.s64 	%rd23213, %rd23164, %rd23535, %rd11245;
	setp.lt.u64 	%p1358, %rd23213, %rd11245;
	selp.u64 	%rd11248, 1, 0, %p1358;
	add.s64 	%rd11249, %rd11247, %rd11248;
	mul.lo.s64 	%rd11250, %rd11234, 4294968273;
	mul.hi.u64 	%rd11251, %rd11234, %rd11246;
	add.s64 	%rd11252, %rd11250, %rd11160;
	setp.lt.u64 	%p1359, %rd11252, %rd11250;
	selp.u64 	%rd11253, 1, 0, %p1359;
	add.s64 	%rd11254, %rd11251, %rd11253;
	add.s64 	%rd23212, %rd11252, %rd11249;
	setp.lt.u64 	%p1360, %rd23212, %rd11252;
	selp.u64 	%rd11255, 1, 0, %p1360;
	add.s64 	%rd11256, %rd11254, %rd11255;
	mul.lo.s64 	%rd11257, %rd11242, 4294968273;
	mul.hi.u64 	%rd11258, %rd11242, %rd11246;
	add.s64 	%rd11259, %rd11257, %rd11189;
	setp.lt.u64 	%p1361, %rd11259, %rd11257;
	selp.u64 	%rd11260, 1, 0, %p1361;
	add.s64 	%rd11261, %rd11258, %rd11260;
	add.s64 	%rd23215, %rd11259, %rd11256;
	setp.lt.u64 	%p1362, %rd23215, %rd11259;
	selp.u64 	%rd11262, 1, 0, %p1362;
	add.s64 	%rd11263, %rd11261, %rd11262;
	mul.lo.s64 	%rd11264, %rd11244, 4294968273;
	mul.hi.u64 	%rd11265, %rd11244, %rd11246;
	add.s64 	%rd11266, %rd11264, %rd11218;
	setp.lt.u64 	%p1363, %rd11266, %rd11264;
	selp.u64 	%rd11267, 1, 0, %p1363;
	add.s64 	%rd11268, %rd11265, %rd11267;
	add.s64 	%rd23214, %rd11266, %rd11263;
	setp.lt.u64 	%p1364, %rd23214, %rd11266;
	selp.u64 	%rd11269, 1, 0, %p1364;
	add.s64 	%rd1846, %rd11268, %rd11269;
	setp.eq.s64 	%p1365, %rd1846, 0;
	@%p1365 bra 	$L__BB0_511;
	mov.b64 	%rd11270, 4294968273;
	mul.hi.u64 	%rd11271, %rd1846, %rd11270;
	mad.lo.s64 	%rd1847, %rd1846, 4294968273, %rd23213;
	setp.lt.u64 	%p1366, %rd1847, %rd23213;
	selp.u64 	%rd11272, 1, 0, %p1366;
	add.s64 	%rd1848, %rd11271, %rd11272;
	setp.eq.s64 	%p1367, %rd1848, 0;
	mov.u64 	%rd23213, %rd1847;
	@%p1367 bra 	$L__BB0_511;
	add.s64 	%rd1849, %rd23212, %rd1848;
	setp.ge.u64 	%p1368, %rd1849, %rd23212;
	mov.u64 	%rd23212, %rd1849;
	mov.u64 	%rd23213, %rd1847;
	@%p1368 bra 	$L__BB0_511;
	add.s64 	%rd23215, %rd23215, 1;
	setp.eq.s64 	%p1369, %rd23215, 0;
	selp.u64 	%rd11273, 1, 0, %p1369;
	add.s64 	%rd23214, %rd23214, %rd11273;
	mov.u64 	%rd23212, %rd1849;
	mov.u64 	%rd23213, %rd1847;
$L__BB0_511:
	ld.const.u64 	%rd11274, [_ZN8collider3gpu9optimized6SECP_PE+24];
	setp.gt.u64 	%p1370, %rd23214, %rd11274;
	@%p1370 bra 	$L__BB0_513;
	ld.const.u64 	%rd11275, [_ZN8collider3gpu9optimized6SECP_PE+24];
	setp.ne.s64 	%p1371, %rd23214, %rd11275;
	ld.const.u64 	%rd11276, [_ZN8collider3gpu9optimized6SECP_PE+16];
	setp.ne.s64 	%p1372, %rd23215, %rd11276;
	or.pred  	%p1373, %p1371, %p1372;
	ld.const.u64 	%rd11278, [_ZN8collider3gpu9optimized6SECP_PE+8];
	setp.ne.s64 	%p1374, %rd23212, %rd11278;
	or.pred  	%p1375, %p1373, %p1374;
	ld.const.u64 	%rd11280, [_ZN8collider3gpu9optimized6SECP_PE];
	setp.lt.u64 	%p1376, %rd23213, %rd11280;
	or.pred  	%p1377, %p1375, %p1376;
	@%p1377 bra 	$L__BB0_514;
$L__BB0_513:
	ld.const.u64 	%rd11284, [_ZN8collider3gpu9optimized6SECP_PE];
	// begin inline asm
	sub.cc.u64 %rd23213, %rd23213, %rd11284;
	// end inline asm
	sub.s64 	%rd11286, %rd23212, %rd5843;
	ld.const.u64 	%rd11287, [_ZN8collider3gpu9optimized6SECP_PE+8];
	// begin inline asm
	sub.cc.u64 %rd23212, %rd11286, %rd11287;
	// end inline asm
	sub.s64 	%rd11289, %rd23215, %rd5843;
	ld.const.u64 	%rd11290, [_ZN8collider3gpu9optimized6SECP_PE+16];
	// begin inline asm
	sub.cc.u64 %rd23215, %rd11289, %rd11290;
	// end inline asm
	ld.const.u64 	%rd11291, [_ZN8collider3gpu9optimized6SECP_PE+24];
	add.s64 	%rd11292, %rd5843, %rd11291;
	sub.s64 	%rd23214, %rd23214, %rd11292;
$L__BB0_514:
	mul.hi.u64 	%rd11293, %rd23213, %rd23197;
	mul.lo.s64 	%rd11294, %rd23196, %rd23213;
	mul.hi.u64 	%rd11295, %rd23213, %rd23196;
	add.s64 	%rd11296, %rd11294, %rd11293;
	setp.lt.u64 	%p1378, %rd11296, %rd11294;
	selp.u64 	%rd11297, 1, 0, %p1378;
	add.s64 	%rd11298, %rd11295, %rd11297;
	mul.lo.s64 	%rd11299, %rd23199, %rd23213;
	mul.hi.u64 	%rd11300, %rd23213, %rd23199;
	add.s64 	%rd11301, %rd11299, %rd11298;
	setp.lt.u64 	%p1379, %rd11301, %rd11299;
	selp.u64 	%rd11302, 1, 0, %p1379;
	add.s64 	%rd11303, %rd11300, %rd11302;
	mul.lo.s64 	%rd11304, %rd23198, %rd23213;
	mul.hi.u64 	%rd11305, %rd23213, %rd23198;
	add.s64 	%rd11306, %rd11304, %rd11303;
	setp.lt.u64 	%p1380, %rd11306, %rd11304;
	selp.u64 	%rd11307, 1, 0, %p1380;
	add.s64 	%rd11308, %rd11305, %rd11307;
	mul.lo.s64 	%rd11309, %rd23197, %rd23212;
	mul.hi.u64 	%rd11310, %rd23212, %rd23197;
	add.s64 	%rd11311, %rd11309, %rd11296;
	setp.lt.u64 	%p1381, %rd11311, %rd11309;
	selp.u64 	%rd11312, 1, 0, %p1381;
	add.s64 	%rd11313, %rd11310, %rd11312;
	mul.lo.s64 	%rd11314, %rd23196, %rd23212;
	mul.hi.u64 	%rd11315, %rd23212, %rd23196;
	add.s64 	%rd11316, %rd11314, %rd11301;
	setp.lt.u64 	%p1382, %rd11316, %rd11314;
	selp.u64 	%rd11317, 1, 0, %p1382;
	add.s64 	%rd11318, %rd11315, %rd11317;
	add.s64 	%rd11319, %rd11316, %rd11313;
	setp.lt.u64 	%p1383, %rd11319, %rd11316;
	selp.u64 	%rd11320, 1, 0, %p1383;
	add.s64 	%rd11321, %rd11318, %rd11320;
	mul.lo.s64 	%rd11322, %rd23199, %rd23212;
	mul.hi.u64 	%rd11323, %rd23212, %rd23199;
	add.s64 	%rd11324, %rd11322, %rd11306;
	setp.lt.u64 	%p1384, %rd11324, %rd11322;
	selp.u64 	%rd11325, 1, 0, %p1384;
	add.s64 	%rd11326, %rd11323, %rd11325;
	add.s64 	%rd11327, %rd11324, %rd11321;
	setp.lt.u64 	%p1385, %rd11327, %rd11324;
	selp.u64 	%rd11328, 1, 0, %p1385;
	add.s64 	%rd11329, %rd11326, %rd11328;
	mul.lo.s64 	%rd11330, %rd23198, %rd23212;
	mul.hi.u64 	%rd11331, %rd23212, %rd23198;
	add.s64 	%rd11332, %rd11330, %rd11308;
	setp.lt.u64 	%p1386, %rd11332, %rd11330;
	selp.u64 	%rd11333, 1, 0, %p1386;
	add.s64 	%rd11334, %rd11331, %rd11333;
	add.s64 	%rd11335, %rd11332, %rd11329;
	setp.lt.u64 	%p1387, %rd11335, %rd11332;
	selp.u64 	%rd11336, 1, 0, %p1387;
	add.s64 	%rd11337, %rd11334, %rd11336;
	mul.lo.s64 	%rd11338, %rd23197, %rd23215;
	mul.hi.u64 	%rd11339, %rd23215, %rd23197;
	add.s64 	%rd11340, %rd11338, %rd11319;
	setp.lt.u64 	%p1388, %rd11340, %rd11338;
	selp.u64 	%rd11341, 1, 0, %p1388;
	add.s64 	%rd11342, %rd11339, %rd11341;
	mul.lo.s64 	%rd11343, %rd23196, %rd23215;
	mul.hi.u64 	%rd11344, %rd23215, %rd23196;
	add.s64 	%rd11345, %rd11343, %rd11327;
	setp.lt.u64 	%p1389, %rd11345, %rd11343;
	selp.u64 	%rd11346, 1, 0, %p1389;
	add.s64 	%rd11347, %rd11344, %rd11346;
	add.s64 	%rd11348, %rd11345, %rd11342;
	setp.lt.u64 	%p1390, %rd11348, %rd11345;
	selp.u64 	%rd11349, 1, 0, %p1390;
	add.s64 	%rd11350, %rd11347, %rd11349;
	mul.lo.s64 	%rd11351, %rd23199, %rd23215;
	mul.hi.u64 	%rd11352, %rd23215, %rd23199;
	add.s64 	%rd11353, %rd11351, %rd11335;
	setp.lt.u64 	%p1391, %rd11353, %rd11351;
	selp.u64 	%rd11354, 1, 0, %p1391;
	add.s64 	%rd11355, %rd11352, %rd11354;
	add.s64 	%rd11356, %rd11353, %rd11350;
	setp.lt.u64 	%p1392, %rd11356, %rd11353;
	selp.u64 	%rd11357, 1, 0, %p1392;
	add.s64 	%rd11358, %rd11355, %rd11357;
	mul.lo.s64 	%rd11359, %rd23198, %rd23215;
	mul.hi.u64 	%rd11360, %rd23215, %rd23198;
	add.s64 	%rd11361, %rd11359, %rd11337;
	setp.lt.u64 	%p1393, %rd11361, %rd11359;
	selp.u64 	%rd11362, 1, 0, %p1393;
	add.s64 	%rd11363, %rd11360, %rd11362;
	add.s64 	%rd11364, %rd11361, %rd11358;
	setp.lt.u64 	%p1394, %rd11364, %rd11361;
	selp.u64 	%rd11365, 1, 0, %p1394;
	add.s64 	%rd11366, %rd11363, %rd11365;
	mul.lo.s64 	%rd11367, %rd23197, %rd23214;
	mul.hi.u64 	%rd11368, %rd23214, %rd23197;
	add.s64 	%rd11369, %rd11367, %rd11348;
	setp.lt.u64 	%p1395, %rd11369, %rd11367;
	selp.u64 	%rd11370, 1, 0, %p1395;
	add.s64 	%rd11371, %rd11368, %rd11370;
	mul.lo.s64 	%rd11372, %rd23196, %rd23214;
	mul.hi.u64 	%rd11373, %rd23214, %rd23196;
	add.s64 	%rd11374, %rd11372, %rd11356;
	setp.lt.u64 	%p1396, %rd11374, %rd11372;
	selp.u64 	%rd11375, 1, 0, %p1396;
	add.s64 	%rd11376, %rd11373, %rd11375;
	add.s64 	%rd11377, %rd11374, %rd11371;
	setp.lt.u64 	%p1397, %rd11377, %rd11374;
	selp.u64 	%rd11378, 1, 0, %p1397;
	add.s64 	%rd11379, %rd11376, %rd11378;
	mul.lo.s64 	%rd11380, %rd23199, %rd23214;
	mul.hi.u64 	%rd11381, %rd23214, %rd23199;
	add.s64 	%rd11382, %rd11380, %rd11364;
	setp.lt.u64 	%p1398, %rd11382, %rd11380;
	selp.u64 	%rd11383, 1, 0, %p1398;
	add.s64 	%rd11384, %rd11381, %rd11383;
	add.s64 	%rd11385, %rd11382, %rd11379;
	setp.lt.u64 	%p1399, %rd11385, %rd11382;
	selp.u64 	%rd11386, 1, 0, %p1399;
	add.s64 	%rd11387, %rd11384, %rd11386;
	mul.lo.s64 	%rd11388, %rd23198, %rd23214;
	mul.hi.u64 	%rd11389, %rd23214, %rd23198;
	add.s64 	%rd11390, %rd11388, %rd11366;
	setp.lt.u64 	%p1400, %rd11390, %rd11388;
	selp.u64 	%rd11391, 1, 0, %p1400;
	add.s64 	%rd11392, %rd11389, %rd11391;
	add.s64 	%rd11393, %rd11390, %rd11387;
	setp.lt.u64 	%p1401, %rd11393, %rd11390;
	selp.u64 	%rd11394, 1, 0, %p1401;
	add.s64 	%rd11395, %rd11392, %rd11394;
	mul.lo.s64 	%rd11396, %rd11377, 4294968273;
	mov.b64 	%rd11397, 4294968273;
	mul.hi.u64 	%rd11398, %rd11377, %rd11397;
	mad.lo.s64 	%rd23221, %rd23197, %rd23213, %rd11396;
	setp.lt.u64 	%p1402, %rd23221, %rd11396;
	selp.u64 	%rd11399, 1, 0, %p1402;
	add.s64 	%rd11400, %rd11398, %rd11399;
	mul.lo.s64 	%rd11401, %rd11385, 4294968273;
	mul.hi.u64 	%rd11402, %rd11385, %rd11397;
	add.s64 	%rd11403, %rd11401, %rd11311;
	setp.lt.u64 	%p1403, %rd11403, %rd11401;
	selp.u64 	%rd11404, 1, 0, %p1403;
	add.s64 	%rd11405, %rd11402, %rd11404;
	add.s64 	%rd23220, %rd11403, %rd11400;
	setp.lt.u64 	%p1404, %rd23220, %rd11403;
	selp.u64 	%rd11406, 1, 0, %p1404;
	add.s64 	%rd11407, %rd11405, %rd11406;
	mul.lo.s64 	%rd11408, %rd11393, 4294968273;
	mul.hi.u64 	%rd11409, %rd11393, %rd11397;
	add.s64 	%rd11410, %rd11408, %rd11340;
	setp.lt.u64 	%p1405, %rd11410, %rd11408;
	selp.u64 	%rd11411, 1, 0, %p1405;
	add.s64 	%rd11412, %rd11409, %rd11411;
	add.s64 	%rd23223, %rd11410, %rd11407;
	setp.lt.u64 	%p1406, %rd23223, %rd11410;
	selp.u64 	%rd11413, 1, 0, %p1406;
	add.s64 	%rd11414, %rd11412, %rd11413;
	mul.lo.s64 	%rd11415, %rd11395, 4294968273;
	mul.hi.u64 	%rd11416, %rd11395, %rd11397;
	add.s64 	%rd11417, %rd11415, %rd11369;
	setp.lt.u64 	%p1407, %rd11417, %rd11415;
	selp.u64 	%rd11418, 1, 0, %p1407;
	add.s64 	%rd11419, %rd11416, %rd11418;
	add.s64 	%rd23222, %rd11417, %rd11414;
	setp.lt.u64 	%p1408, %rd23222, %rd11417;
	selp.u64 	%rd11420, 1, 0, %p1408;
	add.s64 	%rd1868, %rd11419, %rd11420;
	setp.eq.s64 	%p1409, %rd1868, 0;
	@%p1409 bra 	$L__BB0_518;
	mov.b64 	%rd11421, 4294968273;
	mul.hi.u64 	%rd11422, %rd1868, %rd11421;
	mad.lo.s64 	%rd1869, %rd1868, 4294968273, %rd23221;
	setp.lt.u64 	%p1410, %rd1869, %rd23221;
	selp.u64 	%rd11423, 1, 0, %p1410;
	add.s64 	%rd1870, %rd11422, %rd11423;
	setp.eq.s64 	%p1411, %rd1870, 0;
	mov.u64 	%rd23221, %rd1869;
	@%p1411 bra 	$L__BB0_518;
	add.s64 	%rd1871, %rd23220, %rd1870;
	setp.ge.u64 	%p1412, %rd1871, %rd23220;
	mov.u64 	%rd23220, %rd1871;
	mov.u64 	%rd23221, %rd1869;
	@%p1412 bra 	$L__BB0_518;
	add.s64 	%rd23223, %rd23223, 1;
	setp.eq.s64 	%p1413, %rd23223, 0;
	selp.u64 	%rd11424, 1, 0, %p1413;
	add.s64 	%rd23222, %rd23222, %rd11424;
	mov.u64 	%rd23220, %rd1871;
	mov.u64 	%rd23221, %rd1869;
$L__BB0_518:
	ld.const.u64 	%rd11425, [_ZN8collider3gpu9optimized6SECP_PE+24];
	setp.gt.u64 	%p1414, %rd23222, %rd11425;
	@%p1414 bra 	$L__BB0_520;
	ld.const.u64 	%rd11426, [_ZN8collider3gpu9optimized6SECP_PE+24];
	setp.ne.s64 	%p1415, %rd23222, %rd11426;
	ld.const.u64 	%rd11427, [_ZN8collider3gpu9optimized6SECP_PE+16];
	setp.ne.s64 	%p1416, %rd23223, %rd11427;
	or.pred  	%p1417, %p1415, %p1416;
	ld.const.u64 	%rd11429, [_ZN8collider3gpu9optimized6SECP_PE+8];
	setp.ne.s64 	%p1418, %rd23220, %rd11429;
	or.pred  	%p1419, %p1417, %p1418;
	ld.const.u64 	%rd11431, [_ZN8collider3gpu9optimized6SECP_PE];
	setp.lt.u64 	%p1420, %rd23221, %rd11431;
	or.pred  	%p1421, %p1419, %p1420;
	@%p1421 bra 	$L__BB0_521;
$L__BB0_520:
	ld.const.u64 	%rd11435, [_ZN8collider3gpu9optimized6SECP_PE];
	// begin inline asm
	sub.cc.u64 %rd23221, %rd23221, %rd11435;
	// end inline asm
	sub.s64 	%rd11437, %rd23220, %rd5843;
	ld.const.u64 	%rd11438, [_ZN8collider3gpu9optimized6SECP_PE+8];
	// begin inline asm
	sub.cc.u64 %rd23220, %rd11437, %rd11438;
	// end inline asm
	sub.s64 	%rd11440, %rd23223, %rd5843;
	ld.const.u64 	%rd11441, [_ZN8collider3gpu9optimized6SECP_PE+16];
	// begin inline asm
	sub.cc.u64 %rd23223, %rd11440, %rd11441;
	// end inline asm
	ld.const.u64 	%rd11442, [_ZN8collider3gpu9optimized6SECP_PE+24];
	add.s64 	%rd11443, %rd5843, %rd11442;
	sub.s64 	%rd23222, %rd23222, %rd11443;
$L__BB0_521:
	setp.eq.s64 	%p1422, %rd5843, 0;
	// begin inline asm
	sub.cc.u64 %rd23229, %rd23205, %rd23172;
	// end inline asm
	// begin inline asm
	sub.cc.u64 %rd23228, %rd23204, %rd5843;
	// end inline asm
	// begin inline asm
	subc.cc.u64 %rd23228, %rd23228, %rd23171;
	// end inline asm
	// begin inline asm
	sub.cc.u64 %rd23227, %rd23208, %rd5843;
	// end inline asm
	// begin inline asm
	subc.cc.u64 %rd23227, %rd23227, %rd23170;
	// end inline asm
	// begin inline asm
	sub.cc.u64 %rd23226, %rd23209, %rd5843;
	// end inline asm
	// begin inline asm
	subc.cc.u64 %rd23226, %rd23226, %rd23169;
	// end inline asm
	@%p1422 bra 	$L__BB0_523;
	ld.const.u64 	%rd11467, [_ZN8collider3gpu9optimized6SECP_PE];
	// begin inline asm
	add.cc.u64 %rd23229, %rd23229, %rd11467;
	// end inline asm
	// begin inline asm
	addc.u64 %rd11468, 0, 0;
	// end inline asm
	// begin inline asm
	add.cc.u64 %rd23228, %rd23228, %rd11468;
	// end inline asm
	ld.const.u64 	%rd11473, [_ZN8collider3gpu9optimized6SECP_PE+8];
	// begin inline asm
	addc.cc.u64 %rd23228, %rd23228, %rd11473;
	// end inline asm
	// begin inline asm
	add.cc.u64 %rd23227, %rd23227, %rd11468;
	// end inline asm
	ld.const.u64 	%rd11479, [_ZN8collider3gpu9optimized6SECP_PE+16];
	// begin inline asm
	addc.cc.u64 %rd23227, %rd23227, %rd11479;
	// end inline asm
	add.s64 	%rd11481, %rd23226, %rd11468;
	ld.const.u64 	%rd11482, [_ZN8collider3gpu9optimized6SECP_PE+24];
	add.s64 	%rd23226, %rd11481, %rd11482;
$L__BB0_523:
	// begin inline asm
	sub.cc.u64 %rd23233, %rd23221, %rd23168;
	// end inline asm
	// begin inline asm
	sub.cc.u64 %rd23232, %rd23220, %rd5843;
	// end inline asm
	// begin inline asm
	subc.cc.u64 %rd23232, %rd23232, %rd23167;
	// end inline asm
	// begin inline asm
	sub.cc.u64 %rd23231, %rd23223, %rd5843;
	// end inline asm
	// begin inline asm
	subc.cc.u64 %rd23231, %rd23231, %rd23166;
	// end inline asm
	// begin inline asm
	sub.cc.u64 %rd23230, %rd23222, %rd5843;
	// end inline asm
	// begin inline asm
	subc.cc.u64 %rd23230, %rd23230, %rd23165;
	// end inline asm
	@%p1422 bra 	$L__BB0_525;
	ld.const.u64 	%rd11506, [_ZN8collider3gpu9optimized6SECP_PE];
	// begin inline asm
	add.cc.u64 %rd23233, %rd23233, %rd11506;
	// end inline asm
	// begin inline asm
	addc.u64 %rd11507, 0, 0;
	// end inline asm
	// begin inline asm
	add.cc.u64 %rd23232, %rd23232, %rd11507;
	// end inline asm
	ld.const.u64 	%rd11512, [_ZN8collider3gpu9optimized6SECP_PE+8];
	// begin inline asm
	addc.cc.u64 %rd23232, %rd23232, %rd11512;
	// end inline asm
	// begin inline asm
	add.cc.u64 %rd23231, %rd23231, %rd11507;
	// end inline asm
	ld.const.u64 	%rd11518, [_ZN8collider3gpu9optimized6SECP_PE+16];
	// begin inline asm
	addc.cc.u64 %rd23231, %rd23231, %rd11518;
	// end inline asm
	add.s64 	%rd11520, %rd23230, %rd11507;
	ld.const.u64 	%rd11521, [_ZN8collider3gpu9optimized6SECP_PE+24];
	add.s64 	%rd23230, %rd11520, %rd11521;
$L__BB0_525:
	// begin inline asm
	add.cc.u64 %rd23237, %rd23233, %rd23233;
	// end inline asm
	// begin inline asm
	addc.u64 %rd11525, 0, 0;
	// end inline asm
	// begin inline asm
	add.cc.u64 %rd23236, %rd23232, %rd11525;
	// end inline asm
	// begin inline asm
	addc.cc.u64 %rd23236, %rd23236, %rd23232;
	// end inline asm
	// begin inline asm
	add.cc.u64 %rd23235, %rd23231, %rd11525;
	// end inline asm
	// begin inline asm
	addc.cc.u64 %rd23235, %rd23235, %rd23231;
	// end inline asm
	// begin inline asm
	add.cc.u64 %rd23234, %rd23230, %rd11525;
	// end inline asm
	// begin inline asm
	addc.cc.u64 %rd23234, %rd23234, %rd23230;
	// end inline asm
	setp.ne.s64 	%p1424, %rd11525, 0;
	@%p1424 bra 	$L__BB0_527;
	and.b64  	%rd11544, %rd23234, %rd23235;
	and.b64  	%rd11545, %rd11544, %rd23236;
	setp.ne.s64 	%p1425, %rd11545, -1;
	setp.lt.u64 	%p1426, %rd23237, -4294968273;
	or.pred  	%p1427, %p1425, %p1426;
	@%p1427 bra 	$L__BB0_528;
$L__BB0_527:
	ld.const.u64 	%rd11548, [_ZN8collider3gpu9optimized6SECP_PE];
	// begin inline asm
	sub.cc.u64 %rd23237, %rd23237, %rd11548;
	// end inline asm
	// begin inline asm
	sub.cc.u64 %rd23236, %rd23236, %rd5843;
	// end inline asm
	ld.const.u64 	%rd11553, [_ZN8collider3gpu9optimized6SECP_PE+8];
	// begin inline asm
	subc.cc.u64 %rd23236, %rd23236, %rd11553;
	// end inline asm
	// begin inline asm
	sub.cc.u64 %rd23235, %rd23235, %rd5843;
	// end inline asm
	ld.const.u64 	%rd11559, [_ZN8collider3gpu9optimized6SECP_PE+16];
	// begin inline asm
	subc.cc.u64 %rd23235, %rd23235, %rd11559;
	// end inline asm
	ld.const.u64 	%rd11561, [_ZN8collider3gpu9optimized6SECP_PE+24];
	add.s64 	%rd11562, %rd5843, %rd11561;
	sub.s64 	%rd23234, %rd23234, %rd11562;
$L__BB0_528:
	or.b64  	%rd11563, %rd23228, %rd23229;
	or.b64  	%rd11564, %rd11563, %rd23227;
	or.b64  	%rd11565, %rd11564, %rd23226;
	setp.ne.s64 	%p1428, %rd11565, 0;
	@%p1428 bra 	$L__BB0_682;
	or.b64  	%rd12881, %rd23236, %rd23237;
	or.b64  	%rd12882, %rd12881, %rd23235;
	or.b64  	%rd12883, %rd12882, %rd23234;
	setp.ne.s64 	%p1756, %rd12883, 0;
	mov.b64 	%rd23535, 1;
	mov.b64 	%rd23528, 0;
	mov.u64 	%rd23529, %rd23528;
	mov.u64 	%rd23530, %rd23528;
	mov.u64 	%rd23531, %rd23528;
	mov.u64 	%rd23532, %rd23528;
	mov.u64 	%rd23533, %rd23528;
	mov.u64 	%rd23534, %rd23528;
	mov.u64 	%rd23536, %rd23528;
	mov.u64 	%rd23537, %rd23528;
	mov.u64 	%rd23538, %rd23528;
	mov.u64 	%rd23539, %rd23535;
	@%p1756 bra 	$L__BB0_784;
	mul.hi.u64 	%rd12884, %rd23168, %rd23168;
	mul.lo.s64 	%rd12885, %rd23167, %rd23167;
	mul.hi.u64 	%rd23246, %rd23167, %rd23167;
	mul.lo.s64 	%rd23245, %rd23166, %rd23166;
	mul.hi.u64 	%rd23244, %rd23166, %rd23166;
	mul.lo.s64 	%rd23243, %rd23165, %rd23165;
	mul.hi.u64 	%rd23242, %rd23165, %rd23165;
	mul.lo.s64 	%rd12886, %rd23167, %rd23168;
	mul.hi.u64 	%rd12887, %rd23168, %rd23167;
	mov.b64 	{%r583, %r584}, %rd12887;
	mov.b64 	{%r585, %r586}, %rd12886;
	shf.l.wrap.b32 	%r587, %r586, %r583, 1;
	shf.l.wrap.b32 	%r588, %r583, %r584, 1;
	mov.b64 	%rd12888, {%r587, %r588};
	shl.b64 	%rd12889, %rd12886, 1;
	add.s64 	%rd1928, %rd12889, %rd12884;
	setp.lt.u64 	%p1757, %rd1928, %rd12889;
	selp.u64 	%rd12890, 1, 0, %p1757;
	add.s64 	%rd12891, %rd12885, %rd12888;
	add.s64 	%rd1929, %rd12891, %rd12890;
	setp.ge.u64 	%p1758, %rd1929, %rd12885;
	@%p1758 bra 	$L__BB0_535;
	mul.hi.u64 	%rd12892, %rd23167, %rd23167;
	add.s64 	%rd23246, %rd12892, 1;
	setp.ne.s64 	%p1759, %rd23246, 0;
	@%p1759 bra 	$L__BB0_535;
	mad.lo.s64 	%rd23245, %rd23166, %rd23166, 1;
	mov.b64 	%rd23246, 0;
	mov.pred 	%p1760, -1;
	@%p1760 bra 	$L__BB0_535;
	mul.hi.u64 	%rd12895, %rd23166, %rd23166;
	add.s64 	%rd23244, %rd12895, 1;
	setp.ne.s64 	%p1761, %rd23244, 0;
	mov.b64 	%rd23245, 0;
	mov.u64 	%rd23246, %rd23245;
	@%p1761 bra 	$L__BB0_535;
	mad.lo.s64 	%rd23243, %rd23165, %rd23165, 1;
	mov.b64 	%rd23244, 0;
	mov.u64 	%rd23245, %rd23244;
	mov.u64 	%rd23246, %rd23244;
$L__BB0_535:
	mul.lo.s64 	%rd12897, %rd23166, %rd23168;
	mul.hi.u64 	%rd12898, %rd23168, %rd23166;
	mov.b64 	{%r589, %r590}, %rd12898;
	mov.b64 	{%r591, %r592}, %rd12897;
	shf.l.wrap.b32 	%r593, %r592, %r589, 1;
	shf.l.wrap.b32 	%r594, %r589, %r590, 1;
	mov.b64 	%rd12899, {%r593, %r594};
	shl.b64 	%rd12900, %rd12897, 1;
	add.s64 	%rd1958, %rd12900, %rd1929;
	setp.lt.u64 	%p1762, %rd1958, %rd12900;
	selp.u64 	%rd12901, 1, 0, %p1762;
	add.s64 	%rd12902, %rd23246, %rd12899;
	add.s64 	%rd1959, %rd12902, %rd12901;
	setp.ge.u64 	%p1763, %rd1959, %rd23246;
	@%p1763 bra 	$L__BB0_539;
	add.s64 	%rd23245, %rd23245, 1;
	setp.ne.s64 	%p1764, %rd23245, 0;
	@%p1764 bra 	$L__BB0_539;
	add.s64 	%rd23244, %rd23244, 1;
	setp.ne.s64 	%p1765, %rd23244, 0;
	mov.b64 	%rd23245, 0;
	@%p1765 bra 	$L__BB0_539;
	add.s64 	%rd23243, %rd23243, 1;
	setp.eq.s64 	%p1766, %rd23243, 0;
	selp.u64 	%rd12905, 1, 0, %p1766;
	add.s64 	%rd23242, %rd23242, %rd12905;
	mov.b64 	%rd23244, 0;
	mov.u64 	%rd23245, %rd23244;
$L__BB0_539:
	mul.lo.s64 	%rd12906, %rd23165, %rd23168;
	mul.hi.u64 	%rd12907, %rd23168, %rd23165;
	mov.b64 	{%r595, %r596}, %rd12907;
	mov.b64 	{%r597, %r598}, %rd12906;
	shf.l.wrap.b32 	%r599, %r598, %r595, 1;
	shf.l.wrap.b32 	%r600, %r595, %r596, 1;
	mov.b64 	%rd12908, {%r599, %r600};
	shl.b64 	%rd12909, %rd12906, 1;
	add.s64 	%rd1948, %rd12909, %rd1959;
	setp.lt.u64 	%p1767, %rd1948, %rd12909;
	selp.u64 	%rd12910, 1, 0, %p1767;
	add.s64 	%rd12911, %rd23245, %rd12908;
	add.s64 	%rd1949, %rd12911, %rd12910;
	setp.ge.u64 	%p1768, %rd1949, %rd23245;
	@%p1768 bra 	$L__BB0_542;
	add.s64 	%rd23244, %rd23244, 1;
	setp.ne.s64 	%p1769, %rd23244, 0;
	@%p1769 bra 	$L__BB0_542;
	add.s64 	%rd23243, %rd23243, 1;
	setp.eq.s64 	%p1770, %rd23243, 0;
	selp.u64 	%rd12913, 1, 0, %p1770;
	add.s64 	%rd23242, %rd23242, %rd12913;
	mov.b64 	%rd23244, 0;
$L__BB0_542:
	mul.lo.s64 	%rd12914, %rd23166, %rd23167;
	mul.hi.u64 	%rd12915, %rd23167, %rd23166;
	mov.b64 	{%r601, %r602}, %rd12915;
	mov.b64 	{%r603, %r604}, %rd12914;
	shf.l.wrap.b32 	%r605, %r604, %r601, 1;
	shf.l.wrap.b32 	%r606, %r601, %r602, 1;
	mov.b64 	%rd12916, {%r605, %r606};
	mad.lo.s64 	%rd12917, %rd23165, %rd23168, %rd12914;
	shl.b64 	%rd12918, %rd12917, 1;
	add.s64 	%rd1967, %rd12918, %rd1959;
	setp.lt.u64 	%p1771, %rd1967, %rd1948;
	selp.u64 	%rd12919, 1, 0, %p1771;
	add.s64 	%rd12920, %rd1949, %rd12916;
	add.s64 	%rd1968, %rd12920, %rd12919;
	setp.ge.u64 	%p1772, %rd1968, %rd1949;
	@%p1772 bra 	$L__BB0_545;
	add.s64 	%rd23244, %rd23244, 1;
	setp.ne.s64 	%p1773, %rd23244, 0;
	@%p1773 bra 	$L__BB0_545;
	add.s64 	%rd23243, %rd23243, 1;
	setp.eq.s64 	%p1774, %rd23243, 0;
	selp.u64 	%rd12922, 1, 0, %p1774;
	add.s64 	%rd23242, %rd23242, %rd12922;
	mov.b64 	%rd23244, 0;
$L__BB0_545:
	mul.lo.s64 	%rd12923, %rd23165, %rd23167;
	mul.hi.u64 	%rd12924, %rd23167, %rd23165;
	mov.b64 	{%r607, %r608}, %rd12924;
	mov.b64 	{%r609, %r610}, %rd12923;
	shf.l.wrap.b32 	%r611, %r610, %r607, 1;
	shf.l.wrap.b32 	%r612, %r607, %r608, 1;
	mov.b64 	%rd12925, {%r611, %r612};
	shl.b64 	%rd12926, %rd12923, 1;
	add.s64 	%rd1975, %rd12926, %rd1968;
	setp.lt.u64 	%p1775, %rd1975, %rd12926;
	selp.u64 	%rd12927, 1, 0, %p1775;
	add.s64 	%rd12928, %rd23244, %rd12925;
	add.s64 	%rd1976, %rd12928, %rd12927;
	setp.ge.u64 	%p1776, %rd1976, %rd23244;
	@%p1776 bra 	$L__BB0_547;
	add.s64 	%rd23243, %rd23243, 1;
	setp.eq.s64 	%p1777, %rd23243, 0;
	selp.u64 	%rd12929, 1, 0, %p1777;
	add.s64 	%rd23242, %rd23242, %rd12929;
$L__BB0_547:
	mul.lo.s64 	%rd12930, %rd23165, %rd23166;
	mul.hi.u64 	%rd12931, %rd23166, %rd23165;
	mov.b64 	{%r613, %r614}, %rd12931;
	mov.b64 	{%r615, %r616}, %rd12930;
	shf.l.wrap.b32 	%r617, %r616, %r613, 1;
	shf.l.wrap.b32 	%r618, %r613, %r614, 1;
	mov.b64 	%rd12932, {%r617, %r618};
	shl.b64 	%rd12933, %rd12930, 1;
	add.s64 	%rd12934, %rd12933, %rd1976;
	setp.lt.u64 	%p1778, %rd12934, %rd12933;
	selp.u64 	%rd12935, 1, 0, %p1778;
	add.s64 	%rd12936, %rd23243, %rd12932;
	add.s64 	%rd12937, %rd12936, %rd12935;
	setp.lt.u64 	%p1779, %rd12937, %rd23243;
	selp.u64 	%rd12938, 1, 0, %p1779;
	add.s64 	%rd12939, %rd23242, %rd12938;
	mul.lo.s64 	%rd12940, %rd1975, 4294968273;
	mov.b64 	%rd12941, 4294968273;
	mul.hi.u64 	%rd12942, %rd1975, %rd12941;
	mad.lo.s64 	%rd23258, %rd23168, %rd23168, %rd12940;
	setp.lt.u64 	%p1780, %rd23258, %rd12940;
	selp.u64 	%rd12943, 1, 0, %p1780;
	add.s64 	%rd12944, %rd12942, %rd12943;
	mul.lo.s64 	%rd12945, %rd12934, 4294968273;
	mul.hi.u64 	%rd12946, %rd12934, %rd12941;
	add.s64 	%rd12947, %rd12945, %rd1928;
	setp.lt.u64 	%p1781, %rd12947, %rd12945;
	selp.u64 	%rd12948, 1, 0, %p1781;
	add.s64 	%rd12949, %rd12946, %rd12948;
	add.s64 	%rd23257, %rd12947, %rd12944;
	setp.lt.u64 	%p1782, %rd23257, %rd12947;
	selp.u64 	%rd12950, 1, 0, %p1782;
	add.s64 	%rd12951, %rd12949, %rd12950;
	mul.lo.s64 	%rd12952, %rd12937, 4294968273;
	mul.hi.u64 	%rd12953, %rd12937, %rd12941;
	add.s64 	%rd12954, %rd12952, %rd1958;
	setp.lt.u64 	%p1783, %rd12954, %rd12952;
	selp.u64 	%rd12955, 1, 0, %p1783;
	add.s64 	%rd12956, %rd12953, %rd12955;
	add.s64 	%rd23260, %rd12954, %rd12951;
	setp.lt.u64 	%p1784, %rd23260, %rd12954;
	selp.u64 	%rd12957, 1, 0, %p1784;
	add.s64 	%rd12958, %rd12956, %rd12957;
	mul.lo.s64 	%rd12959, %rd12939, 4294968273;
	mul.hi.u64 	%rd12960, %rd12939, %rd12941;
	add.s64 	%rd12961, %rd12959, %rd1967;
	setp.lt.u64 	%p1785, %rd12961, %rd12959;
	selp.u64 	%rd12962, 1, 0, %p1785;
	add.s64 	%rd12963, %rd12960, %rd12962;
	add.s64 	%rd23259, %rd12961, %rd12958;
	setp.lt.u64 	%p1786, %rd23259, %rd12961;
	selp.u64 	%rd12964, 1, 0, %p1786;
	add.s64 	%rd1985, %rd12963, %rd12964;
	setp.eq.s64 	%p1787, %rd1985, 0;
	@%p1787 bra 	$L__BB0_551;
	mov.b64 	%rd12965, 4294968273;
	mul.hi.u64 	%rd12966, %rd1985, %rd12965;
	mad.lo.s64 	%rd1986, %rd1985, 4294968273, %rd23258;
	setp.lt.u64 	%p1788, %rd1986, %rd23258;
	selp.u64 	%rd12967, 1, 0, %p1788;
	add.s64 	%rd1987, %rd12966, %rd12967;
	setp.eq.s64 	%p1789, %rd1987, 0;
	mov.u64 	%rd23258, %rd1986;
	@%p1789 bra 	$L__BB0_551;
	add.s64 	%rd1988, %rd23257, %rd1987;
	setp.ge.u64 	%p1790, %rd1988, %rd23257;
	mov.u64 	%rd23257, %rd1988;
	mov.u64 	%rd23258, %rd1986;
	@%p1790 bra 	$L__BB0_551;
	add.s64 	%rd23260, %rd23260, 1;
	setp.eq.s64 	%p1791, %rd23260, 0;
	selp.u64 	%rd12968, 1, 0, %p1791;
	add.s64 	%rd23259, %rd23259, %rd12968;
	mov.u64 	%rd23257, %rd1988;
	mov.u64 	%rd23258, %rd1986;
$L__BB0_551:
	ld.const.u64 	%rd12969, [_ZN8collider3gpu9optimized6SECP_PE+24];
	setp.gt.u64 	%p1792, %rd23259, %rd12969;
	@%p1792 bra 	$L__BB0_553;
	ld.const.u64 	%rd12970, [_ZN8collider3gpu9optimized6SECP_PE+24];
	setp.ne.s64 	%p1793, %rd23259, %rd12970;
	ld.const.u64 	%rd12971, [_ZN8collider3gpu9optimized6SECP_PE+16];
	setp.ne.s64 	%p1794, %rd23260, %rd12971;
	or.pred  	%p1795, %p1793, %p1794;
	ld.const.u64 	%rd12973, [_ZN8collider3gpu9optimized6SECP_PE+8];
	setp.ne.s64 	%p1796, %rd23257, %rd12973;
	or.pred  	%p1797, %p1795, %p1796;
	ld.const.u64 	%rd12975, [_ZN8collider3gpu9optimized6SECP_PE];
	setp.lt.u64 	%p1798, %rd23258, %rd12975;
	or.pred  	%p1799, %p1797, %p1798;
	@%p1799 bra 	$L__BB0_554;
$L__BB0_553:
	ld.const.u64 	%rd12979, [_ZN8collider3gpu9optimized6SECP_PE];
	// begin inline asm
	sub.cc.u64 %rd23258, %rd23258, %rd12979;
	// end inline asm
	sub.s64 	%rd12981, %rd23257, %rd5843;
	ld.const.u64 	%rd12982, [_ZN8collider3gpu9optimized6SECP_PE+8];
	// begin inline asm
	sub.cc.u64 %rd23257, %rd12981, %rd12982;
	// end inline asm
	sub.s64 	%rd12984, %rd23260, %rd5843;
	ld.const.u64 	%rd12985, [_ZN8collider3gpu9optimized6SECP_PE+16];
	// begin inline asm
	sub.cc.u64 %rd23260, %rd12984, %rd12985;
	// end inline asm
	ld.const.u64 	%rd12986, [_ZN8collider3gpu9optimized6SECP_PE+24];
	add.s64 	%rd12987, %rd5843, %rd12986;
	sub.s64 	%rd23259, %rd23259, %rd12987;
$L__BB0_554:
	mul.hi.u64 	%rd12988, %rd23172, %rd23258;
	mul.lo.s64 	%rd12989, %rd23257, %rd23172;
	mul.hi.u64 	%rd12990, %rd23172, %rd23257;
	add.s64 	%rd12991, %rd12989, %rd12988;
	setp.lt.u64 	%p1800, %rd12991, %rd12989;
	selp.u64 	%rd12992, 1, 0, %p1800;
	add.s64 	%rd12993, %rd12990, %rd12992;
	mul.lo.s64 	%rd12994, %rd23260, %rd23172;
	mul.hi.u64 	%rd12995, %rd23172, %rd23260;
	add.s64 	%rd12996, %rd12994, %rd12993;
	setp.lt.u64 	%p1801, %rd12996, %rd12994;
	selp.u64 	%rd12997, 1, 0, %p1801;
	add.s64 	%rd12998, %rd12995, %rd12997;
	mul.lo.s64 	%rd12999, %rd23259, %rd23172;
	mul.hi.u64 	%rd13000, %rd23172, %rd23259;
	add.s64 	%rd13001, %rd12999, %rd12998;
	setp.lt.u64 	%p1802, %rd13001, %rd12999;
	selp.u64 	%rd13002, 1, 0, %p1802;
	add.s64 	%rd13003, %rd13000, %rd13002;
	mul.lo.s64 	%rd13004, %rd23258, %rd23171;
	mul.hi.u64 	%rd13005, %rd23171, %rd23258;
	add.s64 	%rd13006, %rd13004, %rd12991;
	setp.lt.u64 	%p1803, %rd13006, %rd13004;
	selp.u64 	%rd13007, 1, 0, %p1803;
	add.s64 	%rd13008, %rd13005, %rd13007;
	mul.lo.s64 	%rd13009, %rd23257, %rd23171;
	mul.hi.u64 	%rd13010, %rd23171, %rd23257;
	add.s64 	%rd13011, %rd13009, %rd12996;
	setp.lt.u64 	%p1804, %rd13011, %rd13009;
	selp.u64 	%rd13012, 1, 0, %p1804;
	add.s64 	%rd13013, %rd13010, %rd13012;
	add.s64 	%rd13014, %rd13011, %rd13008;
	setp.lt.u64 	%p1805, %rd13014, %rd13011;
	selp.u64 	%rd13015, 1, 0, %p1805;
	add.s64 	%rd13016, %rd13013, %rd13015;
	mul.lo.s64 	%rd13017, %rd23260, %rd23171;
	mul.hi.u64 	%rd13018, %rd23171, %rd23260;
	add.s64 	%rd13019, %rd13017, %rd13001;
	setp.lt.u64 	%p1806, %rd13019, %rd13017;
	selp.u64 	%rd13020, 1, 0, %p1806;
	add.s64 	%rd13021, %rd13018, %rd13020;
	add.s64 	%rd13022, %rd13019, %rd13016;
	setp.lt.u64 	%p1807, %rd13022, %rd13019;
	selp.u64 	%rd13023, 1, 0, %p1807;
	add.s64 	%rd13024, %rd13021, %rd13023;
	mul.lo.s64 	%rd13025, %rd23259, %rd23171;
	mul.hi.u64 	%rd13026, %rd23171, %rd23259;
	add.s64 	%rd13027, %rd13025, %rd13003;
	setp.lt.u64 	%p1808, %rd13027, %rd13025;
	selp.u64 	%rd13028, 1, 0, %p1808;
	add.s64 	%rd13029, %rd13026, %rd13028;
	add.s64 	%rd13030, %rd13027, %rd13024;
	setp.lt.u64 	%p1809, %rd13030, %rd13027;
	selp.u64 	%rd13031, 1, 0, %p1809;
	add.s64 	%rd13032, %rd13029, %rd13031;
	mul.lo.s64 	%rd13033, %rd23258, %rd23170;
	mul.hi.u64 	%rd13034, %rd23170, %rd23258;
	add.s64 	%rd13035, %rd13033, %rd13014;
	setp.lt.u64 	%p1810, %rd13035, %rd13033;
	selp.u64 	%rd13036, 1, 0, %p1810;
	add.s64 	%rd13037, %rd13034, %rd13036;
	mul.lo.s64 	%rd13038, %rd23257, %rd23170;
	mul.hi.u64 	%rd13039, %rd23170, %rd23257;
	add.s64 	%rd13040, %rd13038, %rd13022;
	setp.lt.u64 	%p1811, %rd13040, %rd13038;
	selp.u64 	%rd13041, 1, 0, %p1811;
	add.s64 	%rd13042, %rd13039, %rd13041;
	add.s64 	%rd13043, %rd13040, %rd13037;
	setp.lt.u64 	%p1812, %rd13043, %rd13040;
	selp.u64 	%rd13044, 1, 0, %p1812;
	add.s64 	%rd13045, %rd13042, %rd13044;
	mul.lo.s64 	%rd13046, %rd23260, %rd23170;
	mul.hi.u64 	%rd13047, %rd23170, %rd23260;
	add.s64 	%rd13048, %rd13046, %rd13030;
	setp.lt.u64 	%p1813, %rd13048, %rd13046;
	selp.u64 	%rd13049, 1, 0, %p1813;
	add.s64 	%rd13050, %rd13047, %rd13049;
	add.s64 	%rd13051, %rd13048, %rd13045;
	setp.lt.u64 	%p1814, %rd13051, %rd13048;
	selp.u64 	%rd13052, 1, 0, %p1814;
	add.s64 	%rd13053, %rd13050, %rd13052;
	mul.lo.s64 	%rd13054, %rd23259, %rd23170;
	mul.hi.u64 	%rd13055, %rd23170, %rd23259;
	add.s64 	%rd13056, %rd13054, %rd13032;
	setp.lt.u64 	%p1815, %rd13056, %rd13054;
	selp.u64 	%rd13057, 1, 0, %p1815;
	add.s64 	%rd13058, %rd13055, %rd13057;
	add.s64 	%rd13059, %rd13056, %rd13053;
	setp.lt.u64 	%p1816, %rd13059, %rd13056;
	selp.u64 	%rd13060, 1, 0, %p1816;
	add.s64 	%rd13061, %rd13058, %rd13060;
	mul.lo.s64 	%rd13062, %rd23258, %rd23169;
	mul.hi.u64 	%rd13063, %rd23169, %rd23258;
	add.s64 	%rd13064, %rd13062, %rd13043;
	setp.lt.u64 	%p1817, %rd13064, %rd13062;
	selp.u64 	%rd13065, 1, 0, %p1817;
	add.s64 	%rd13066, %rd13063, %rd13065;
	mul.lo.s64 	%rd13067, %rd23257, %rd23169;
	mul.hi.u64 	%rd13068, %rd23169, %rd23257;
	add.s64 	%rd13069, %rd13067, %rd13051;
	setp.lt.u64 	%p1818, %rd13069, %rd13067;
	selp.u64 	%rd13070, 1, 0, %p1818;
	add.s64 	%rd13071, %rd13068, %rd13070;
	add.s64 	%rd13072, %rd13069, %rd13066;
	setp.lt.u64 	%p1819, %rd13072, %rd13069;
	selp.u64 	%rd13073, 1, 0, %p1819;
	add.s64 	%rd13074, %rd13071, %rd13073;
	mul.lo.s64 	%rd13075, %rd23260, %rd23169;
	mul.hi.u64 	%rd13076, %rd23169, %rd23260;
	add.s64 	%rd13077, %rd13075, %rd13059;
	setp.lt.u64 	%p1820, %rd13077, %rd13075;
	selp.u64 	%rd13078, 1, 0, %p1820;
	add.s64 	%rd13079, %rd13076, %rd13078;
	add.s64 	%rd13080, %rd13077, %rd13074;
	setp.lt.u64 	%p1821, %rd13080, %rd13077;
	selp.u64 	%rd13081, 1, 0, %p1821;
	add.s64 	%rd13082, %rd13079, %rd13081;
	mul.lo.s64 	%rd13083, %rd23259, %rd23169;
	mul.hi.u64 	%rd13084, %rd23169, %rd23259;
	add.s64 	%rd13085, %rd13083, %rd13061;
	setp.lt.u64 	%p1822, %rd13085, %rd13083;
	selp.u64 	%rd13086, 1, 0, %p1822;
	add.s64 	%rd13087, %rd13084, %rd13086;
	add.s64 	%rd13088, %rd13085, %rd13082;
	setp.lt.u64 	%p1823, %rd13088, %rd13085;
	selp.u64 	%rd13089, 1, 0, %p1823;
	add.s64 	%rd13090, %rd13087, %rd13089;
	mul.lo.s64 	%rd13091, %rd13072, 4294968273;
	mov.b64 	%rd13092, 4294968273;
	mul.hi.u64 	%rd13093, %rd13072, %rd13092;
	mad.lo.s64 	%rd23266, %rd23258, %rd23172, %rd13091;
	setp.lt.u64 	%p1824, %rd23266, %rd13091;
	selp.u64 	%rd13094, 1, 0, %p1824;
	add.s64 	%rd13095, %rd13093, %rd13094;
	mul.lo.s64 	%rd13096, %rd13080, 4294968273;
	mul.hi.u64 	%rd13097, %rd13080, %rd13092;
	add.s64 	%rd13098, %rd13096, %rd13006;
	setp.lt.u64 	%p1825, %rd13098, %rd13096;
	selp.u64 	%rd13099, 1, 0, %p1825;
	add.s64 	%rd13100, %rd13097, %rd13099;
	add.s64 	%rd23265, %rd13098, %rd13095;
	setp.lt.u64 	%p1826, %rd23265, %rd13098;
	selp.u64 	%rd13101, 1, 0, %p1826;
	add.s64 	%rd13102, %rd13100, %rd13101;
	mul.lo.s64 	%rd13103, %rd13088, 4294968273;
	mul.hi.u64 	%rd13104, %rd13088, %rd13092;
	add.s64 	%rd13105, %rd13103, %rd13035;
	setp.lt.u64 	%p1827, %rd13105, %rd13103;
	selp.u64 	%rd13106, 1, 0, %p1827;
	add.s64 	%rd13107, %rd13104, %rd13106;
	add.s64 	%rd23269, %rd13105, %rd13102;
	setp.lt.u64 	%p1828, %rd23269, %rd13105;
	selp.u64 	%rd13108, 1, 0, %p1828;
	add.s64 	%rd13109, %rd13107, %rd13108;
	mul.lo.s64 	%rd13110, %rd13090, 4294968273;
	mul.hi.u64 	%rd13111, %rd13090, %rd13092;
	add.s64 	%rd13112, %rd13110, %rd13064;
	setp.lt.u64 	%p1829, %rd13112, %rd13110;
	selp.u64 	%rd13113, 1, 0, %p1829;
	add.s64 	%rd13114, %rd13111, %rd13113;
	add.s64 	%rd23270, %rd13112, %rd13109;
	setp.lt.u64 	%p1830, %rd23270, %rd13112;
	selp.u64 	%rd13115, 1, 0, %p1830;
	add.s64 	%rd2007, %rd13114, %rd13115;
	setp.eq.s64 	%p1831, %rd2007, 0;
	@%p1831 bra 	$L__BB0_558;
	mov.b64 	%rd13116, 4294968273;
	mul.hi.u64 	%rd13117, %rd2007, %rd13116;
	mad.lo.s64 	%rd2008, %rd2007, 4294968273, %rd23266;
	setp.lt.u64 	%p1832, %rd2008, %rd23266;
	selp.u64 	%rd13118, 1, 0, %p1832;
	add.s64 	%rd2009, %rd13117, %rd13118;
	setp.eq.s64 	%p1833, %rd2009, 0;
	mov.u64 	%rd23266, %rd2008;
	@%p1833 bra 	$L__BB0_558;
	add.s64 	%rd2010, %rd23265, %rd2009;
	setp.ge.u64 	%p1834, %rd2010, %rd23265;
	mov.u64 	%rd23265, %rd2010;
	mov.u64 	%rd23266, %rd2008;
	@%p1834 bra 	$L__BB0_558;
	add.s64 	%rd23269, %rd23269, 1;
	setp.eq.s64 	%p1835, %rd23269, 0;
	selp.u64 	%rd13119, 1, 0, %p1835;
	add.s64 	%rd23270, %rd23270, %rd13119;
	mov.u64 	%rd23265, %rd2010;
	mov.u64 	%rd23266, %rd2008;
$L__BB0_558:
	ld.const.u64 	%rd13120, [_ZN8collider3gpu9optimized6SECP_PE+24];
	setp.gt.u64 	%p1836, %rd23270, %rd13120;
	@%p1836 bra 	$L__BB0_560;
	ld.const.u64 	%rd13121, [_ZN8collider3gpu9optimized6SECP_PE+24];
	setp.ne.s64 	%p1837, %rd23270, %rd13121;
	ld.const.u64 	%rd13122, [_ZN8collider3gpu9optimized6SECP_PE+16];
	setp.ne.s64 	%p1838, %rd23269, %rd13122;
	or.pred  	%p1839, %p1837, %p1838;
	ld.const.u64 	%rd13124, [_ZN8collider3gpu9optimized6SECP_PE+8];
	setp.ne.s64 	%p1840, %rd23265, %rd13124;
	or.pred  	%p1841, %p1839, %p1840;
	ld.const.u64 	%rd13126, [_ZN8collider3gpu9optimized6SECP_PE];
	setp.lt.u64 	%p1842, %rd23266, %rd13126;
	or.pred  	%p1843, %p1841, %p1842;
	@%p1843 bra 	$L__BB0_561;
$L__BB0_560:
	ld.const.u64 	%rd13130, [_ZN8collider3gpu9optimized6SECP_PE];
	// begin inline asm
	sub.cc.u64 %rd23266, %rd23266, %rd13130;
	// end inline asm
	sub.s64 	%rd13132, %rd23265, %rd5843;
	ld.const.u64 	%rd13133, [_ZN8collider3gpu9optimized6SECP_PE+8];
	// begin inline asm
	sub.cc.u64 %rd23265, %rd13132, %rd13133;
	// end inline asm
	sub.s64 	%rd13135, %rd23269, %rd5843;
	ld.const.u64 	%rd13136, [_ZN8collider3gpu9optimized6SECP_PE+16];
	// begin inline asm
	sub.cc.u64 %rd23269, %rd13135, %rd13136;
	// end inline asm
	ld.const.u64 	%rd13137, [_ZN8collider3gpu9optimized6SECP_PE+24];
	add.s64 	%rd13138, %rd5843, %rd13137;
	sub.s64 	%rd23270, %rd23270, %rd13138;
$L__BB0_561:
	// begin inline asm
	add.cc.u64 %rd23271, %rd23266, %rd23266;
	// end inline asm
	// begin inline asm
	add.cc.u64 %rd23272, %rd23265, %rd11525;
	// end inline asm
	// begin inline asm
	addc.cc.u64 %rd23272, %rd23272, %rd23265;
	// end inline asm
	// begin inline asm
	add.cc.u64 %rd23273, %rd23269, %rd11525;
	// end inline asm
	// begin inline asm
	addc.cc.u64 %rd23273, %rd23273, %rd23269;
	// end inline asm
	// begin inline asm
	add.cc.u64 %rd23274, %rd23270, %rd11525;
	// end inline asm
	// begin inline asm
	addc.cc.u64 %rd23274, %rd23274, %rd23270;
	// end inline asm
	@%p1424 bra 	$L__BB0_563;
	and.b64  	%rd13160, %rd23274, %rd23273;
	and.b64  	%rd13161, %rd13160, %rd23272;
	setp.ne.s64 	%p1845, %rd13161, -1;
	setp.lt.u64 	%p1846, %rd23271, -4294968273;
	or.pred  	%p1847, %p1845, %p1846;
	@%p1847 bra 	$L__BB0_564;
$L__BB0_563:
	ld.const.u64 	%rd13164, [_ZN8collider3gpu9optimized6SECP_PE];
	// begin inline asm
	sub.cc.u64 %rd23271, %rd23271, %rd13164;
	// end inline asm
	// begin inline asm
	sub.cc.u64 %rd23272, %rd23272, %rd5843;
	// end inline asm
	ld.const.u64 	%rd13169, [_ZN8collider3gpu9optimized6SECP_PE+8];
	// begin inline asm
	subc.cc.u64 %rd23272, %rd23272, %rd13169;
	// end inline asm
	// begin inline asm
	sub.cc.u64 %rd23273, %rd23273, %rd5843;
	// end inline asm
	ld.const.u64 	%rd13175, [_ZN8collider3gpu9optimized6SECP_PE+16];
	// begin inline asm
	subc.cc.u64 %rd23273, %rd23273, %rd13175;
	// end inline asm
	ld.const.u64 	%rd13177, [_ZN8collider3gpu9optimized6SECP_PE+24];
	add.s64 	%rd13178, %rd5843, %rd13177;
	sub.s64 	%rd23274, %rd23274, %rd13178;
$L__BB0_564:
	// begin inline asm
	add.cc.u64 %rd23275, %rd23271, %rd23271;
	// end inline asm
	// begin inline asm
	add.cc.u64 %rd23276, %rd23272, %rd11525;
	// end inline asm
	// begin inline asm
	addc.cc.u64 %rd23276, %rd23276, %rd23272;
	// end inline asm
	// begin inline asm
	add.cc.u64 %rd23277, %rd23273, %rd11525;
	// end inline asm
	// begin inline asm
	addc.cc.u64 %rd23277, %rd23277, %rd23273;
	// end inline asm
	// begin inline asm
	add.cc.u64 %rd23278, %rd23274, %rd11525;
	// end inline asm
	// begin inline asm
	addc.cc.u64 %rd23278, %rd23278, %rd23274;
	// end inline asm
	@%p1424 bra 	$L__BB0_566;
	and.b64  	%rd13200, %rd23278, %rd23277;
	and.b64  	%rd13201, %rd13200, %rd23276;
	setp.ne.s64 	%p1849, %rd13201, -1;
	setp.lt.u64 	%p1850, %rd23275, -4294968273;
	or.pred  	%p1851, %p1849, %p1850;
	@%p1851 bra 	$L__BB0_567;
$L__BB0_566:
	ld.const.u64 	%rd13204, [_ZN8collider3gpu9optimized6SECP_PE];
	// begin inline asm
	sub.cc.u64 %rd23275, %rd23275, %rd13204;
	// end inline asm
	// begin inline asm
	sub.cc.u64 %rd23276, %rd23276, %rd5843;
	// end inline asm
	ld.const.u64 	%rd13209, [_ZN8collider3gpu9optimized6SECP_PE+8];
	// begin inline asm
	subc.cc.u64 %rd23276, %rd23276, %rd13209;
	// end inline asm
	// begin inline asm
	sub.cc.u64 %rd23277, %rd23277, %rd5843;
	// end inline asm
	ld.const.u64 	%rd13215, [_ZN8collider3gpu9optimized6SECP_PE+16];
	// begin inline asm
	subc.cc.u64 %rd23277, %rd23277, %rd13215;
	// end inline asm
	ld.const.u64 	%rd13217, [_ZN8collider3gpu9optimized6SECP_PE+24];
	add.s64 	%rd13218, %rd5843, %rd13217;
	sub.s64 	%rd23278, %rd23278, %rd13218;
$L__BB0_567:
	mul.hi.u64 	%rd13219, %rd23172, %rd23172;
	mul.lo.s64 	%rd13220, %rd23171, %rd23171;
	mul.hi.u64 	%rd23287, %rd23171, %rd23171;
	mul.lo.s64 	%rd23286, %rd23170, %rd23170;
	mul.hi.u64 	%rd23285, %rd23170, %rd23170;
	mul.lo.s64 	%rd23284, %rd23169, %rd23169;
	mul.hi.u64 	%rd23283, %rd23169, %rd23169;
	mul.lo.s64 	%rd13221, %rd23171, %rd23172;
	mul.hi.u64 	%rd13222, %rd23172, %rd23171;
	mov.b64 	{%r619, %r620}, %rd13222;
	mov.b64 	{%r621, %r622}, %rd13221;
	shf.l.wrap.b32 	%r623, %r622, %r619, 1;
	shf.l.wrap.b32 	%r624, %r619, %r620, 1;
	mov.b64 	%rd13223, {%r623, %r624};
	shl.b64 	%rd13224, %rd13221, 1;
	add.s64 	%rd2054, %rd13224, %rd13219;
	setp.lt.u64 	%p1852, %rd2054, %rd13224;
	selp.u64 	%rd13225, 1, 0, %p1852;
	add.s64 	%rd13226, %rd13220, %rd13223;
	add.s64 	%rd2055, %rd13226, %rd13225;
	setp.ge.u64 	%p1853, %rd2055, %rd13220;
	@%p1853 bra 	$L__BB0_575;
	mul.hi.u64 	%rd13227, %rd23171, %rd23171;
	add.s64 	%rd23287, %rd13227, 1;
	setp.ne.s64 	%p1854, %rd23287, 0;
	@%p1854 bra 	$L__BB0_575;
	mad.lo.s64 	%rd23286, %rd23170, %rd23170, 1;
	mov.b64 	%rd23287, 0;
	mov.pred 	%p1855, -1;
	@%p1855 bra 	$L__BB0_575;
	mul.hi.u64 	%rd13230, %rd23170, %rd23170;
	add.s64 	%rd23285, %rd13230, 1;
	setp.ne.s64 	%p1856, %rd23285, 0;
	mov.b64 	%rd23286, 0;
	mov.u64 	%rd23287, %rd23286;
	@%p1856 bra 	$L__BB0_575;
	mad.lo.s64 	%rd23284, %rd23169, %rd23169, 1;
	mov.b64 	%rd23285, 0;
	mov.u64 	%rd23286, %rd23285;
	mov.u64 	%rd23287, %rd23285;
	bra.uni 	$L__BB0_575;
$L__BB0_572:
	add.s64 	%rd23184, %rd23184, 1;
	setp.ne.s64 	%p1254, %rd23184, 0;
	@%p1254 bra 	$L__BB0_485;
	add.s64 	%rd23183, %rd23183, 1;
	setp.ne.s64 	%p1255, %rd23183, 0;
	mov.b64 	%rd23184, 0;
	@%p1255 bra 	$L__BB0_485;
	add.s64 	%rd23182, %rd23182, 1;
	setp.eq.s64 	%p1256, %rd23182, 0;
	selp.u64 	%rd10908, 1, 0, %p1256;
	add.s64 	%rd23181, %rd23181, %rd10908;
	mov.b64 	%rd23183, 0;
	mov.u64 	%rd23184, %rd23183;
	bra.uni 	$L__BB0_485;
$L__BB0_575:
	mul.lo.s64 	%rd13232, %rd23170, %rd23172;
	mul.hi.u64 	%rd13233, %rd23172, %rd23170;
	mov.b64 	{%r625, %r626}, %rd13233;
	mov.b64 	{%r627, %r628}, %rd13232;
	shf.l.wrap.b32 	%r629, %r628, %r625, 1;
	shf.l.wrap.b32 	%r630, %r625, %r626, 1;
	mov.b64 	%rd13234, {%r629, %r630};
	shl.b64 	%rd13235, %rd13232, 1;
	add.s64 	%rd2084, %rd13235, %rd2055;
	setp.lt.u64 	%p1857, %rd2084, %rd13235;
	selp.u64 	%rd13236, 1, 0, %p1857;
	add.s64 	%rd13237, %rd23287, %rd13234;
	add.s64 	%rd2085, %rd13237, %rd13236;
	setp.ge.u64 	%p1858, %rd2085, %rd23287;
	@%p1858 bra 	$L__BB0_576;
	bra.uni 	$L__BB0_639;
$L__BB0_576:
	mul.lo.s64 	%rd13241, %rd23169, %rd23172;
	mul.hi.u64 	%rd13242, %rd23172, %rd23169;
	mov.b64 	{%r631, %r632}, %rd13242;
	mov.b64 	{%r633, %r634}, %rd13241;
	shf.l.wrap.b32 	%r635, %r634, %r631, 1;
	shf.l.wrap.b32 	%r636, %r631, %r632, 1;
	mov.b64 	%rd13243, {%r635, %r636};
	shl.b64 	%rd13244, %rd13241, 1;
	add.s64 	%rd2074, %rd13244, %rd2085;
	setp.lt.u64 	%p1862, %rd2074, %rd13244;
	selp.u64 	%rd13245, 1, 0, %p1862;
	add.s64 	%rd13246, %rd23286, %rd13243;
	add.s64 	%rd2075, %rd13246, %rd13245;
	setp.ge.u64 	%p1863, %rd2075, %rd23286;
	@%p1863 bra 	$L__BB0_579;
	add.s64 	%rd23285, %rd23285, 1;
	setp.ne.s64 	%p1864, %rd23285, 0;
	@%p1864 bra 	$L__BB0_579;
	add.s64 	%rd23284, %rd23284, 1;
	setp.eq.s64 	%p1865, %rd23284, 0;
	selp.u64 	%rd13248, 1, 0, %p1865;
	add.s64 	%rd23283, %rd23283, %rd13248;
	mov.b64 	%rd23285, 0;
$L__BB0_579:
	mul.lo.s64 	%rd13249, %rd23170, %rd23171;
	mul.hi.u64 	%rd13250, %rd23171, %rd23170;
	mov.b64 	{%r637, %r638}, %rd13250;
	mov.b64 	{%r639, %r640}, %rd13249;
	shf.l.wrap.b32 	%r641, %r640, %r637, 1;
	shf.l.wrap.b32 	%r642, %r637, %r638, 1;
	mov.b64 	%rd13251, {%r641, %r642};
	mad.lo.s64 	%rd13252, %rd23169, %rd23172, %rd13249;
	shl.b64 	%rd13253, %rd13252, 1;
	add.s64 	%rd2093, %rd13253, %rd2085;
	setp.lt.u64 	%p1866, %rd2093, %rd2074;
	selp.u64 	%rd13254, 1, 0, %p1866;
	add.s64 	%rd13255, %rd2075, %rd13251;
	add.s64 	%rd2094, %rd13255, %rd13254;
	setp.ge.u64 	%p1867, %rd2094, %rd2075;
	@%p1867 bra 	$L__BB0_582;
	add.s64 	%rd23285, %rd23285, 1;
	setp.ne.s64 	%p1868, %rd23285, 0;
	@%p1868 bra 	$L__BB0_582;
	add.s64 	%rd23284, %rd23284, 1;
	setp.eq.s64 	%p1869, %rd23284, 0;
	selp.u64 	%rd13257, 1, 0, %p1869;
	add.s64 	%rd23283, %rd23283, %rd13257;
	mov.b64 	%rd23285, 0;
$L__BB0_582:
	mul.lo.s64 	%rd13258, %rd23169, %rd23171;
	mul.hi.u64 	%rd13259, %rd23171, %rd23169;
	mov.b64 	{%r643, %r644}, %rd13259;
	mov.b64 	{%r645, %r646}, %rd13258;
	shf.l.wrap.b32 	%r647, %r646, %r643, 1;
	shf.l.wrap.b32 	%r648, %r643, %r644, 1;
	mov.b64 	%rd13260, {%r647, %r648};
	shl.b64 	%rd13261, %rd13258, 1;
	add.s64 	%rd2101, %rd13261, %rd2094;
	setp.lt.u64 	%p1870, %rd2101, %rd13261;
	selp.u64 	%rd13262, 1, 0, %p1870;
	add.s64 	%rd13263, %rd23285, %rd13260;
	add.s64 	%rd2102, %rd13263, %rd13262;
	setp.ge.u64 	%p1871, %rd2102, %rd23285;
	@%p1871 bra 	$L__BB0_584;
	add.s64 	%rd23284, %rd23284, 1;
	setp.eq.s64 	%p1872, %rd23284, 0;
	selp.u64 	%rd13264, 1, 0, %p1872;
	add.s64 	%rd23283, %rd23283, %rd13264;
$L__BB0_584:
	mul.lo.s64 	%rd13265, %rd23169, %rd23170;
	mul.hi.u64 	%rd13266, %rd23170, %rd23169;
	mov.b64 	{%r649, %r650}, %rd13266;
	mov.b64 	{%r651, %r652}, %rd13265;
	shf.l.wrap.b32 	%r653, %r652, %r649, 1;
	shf.l.wrap.b32 	%r654, %r649, %r650, 1;
	mov.b64 	%rd13267, {%r653, %r654};
	shl.b64 	%rd13268, %rd13265, 1;
	add.s64 	%rd13269, %rd13268, %rd2102;
	setp.lt.u64 	%p1873, %rd13269, %rd13268;
	selp.u64 	%rd13270, 1, 0, %p1873;
	add.s64 	%rd13271, %rd23284, %rd13267;
	add.s64 	%rd13272, %rd13271, %rd13270;
	setp.lt.u64 	%p1874, %rd13272, %rd23284;
	selp.u64 	%rd13273, 1, 0, %p1874;
	add.s64 	%rd13274, %rd23283, %rd13273;
	mul.lo.s64 	%rd13275, %rd2101, 4294968273;
	mov.b64 	%rd13276, 4294968273;
	mul.hi.u64 	%rd13277, %rd2101, %rd13276;
	mad.lo.s64 	%rd23299, %rd23172, %rd23172, %rd13275;
	setp.lt.u64 	%p1875, %rd23299, %rd13275;
	selp.u64 	%rd13278, 1, 0, %p1875;
	add.s64 	%rd13279, %rd13277, %rd13278;
	mul.lo.s64 	%rd13280, %rd13269, 4294968273;
	mul.hi.u64 	%rd13281, %rd13269, %rd13276;
	add.s64 	%rd13282, %rd13280, %rd2054;
	setp.lt.u64 	%p1876, %rd13282, %rd13280;
	selp.u64 	%rd13283, 1, 0, %p1876;
	add.s64 	%rd13284, %rd13281, %rd13283;
	add.s64 	%rd23298, %rd13282, %rd13279;
	setp.lt.u64 	%p1877, %rd23298, %rd13282;
	selp.u64 	%rd13285, 1, 0, %p1877;
	add.s64 	%rd13286, %rd13284, %rd13285;
	mul.lo.s64 	%rd13287, %rd13272, 4294968273;
	mul.hi.u64 	%rd13288, %rd13272, %rd13276;
	add.s64 	%rd13289, %rd13287, %rd2084;
	setp.lt.u64 	%p1878, %rd13289, %rd13287;
	selp.u64 	%rd13290, 1, 0, %p1878;
	add.s64 	%rd13291, %rd13288, %rd13290;
	add.s64 	%rd23301, %rd13289, %rd13286;
	setp.lt.u64 	%p1879, %rd23301, %rd13289;
	selp.u64 	%rd13292, 1, 0, %p1879;
	add.s64 	%rd13293, %rd13291, %rd13292;
	mul.lo.s64 	%rd13294, %rd13274, 4294968273;
	mul.hi.u64 	%rd13295, %rd13274, %rd13276;
	add.s64 	%rd13296, %rd13294, %rd2093;
	setp.lt.u64 	%p1880, %rd13296, %rd13294;
	selp.u64 	%rd13297, 1, 0, %p1880;
	add.s64 	%rd13298, %rd13295, %rd13297;
	add.s64 	%rd23300, %rd13296, %rd13293;
	setp.lt.u64 	%p1881, %rd23300, %rd13296;
	selp.u64 	%rd13299, 1, 0, %p1881;
	add.s64 	%rd2111, %rd13298, %rd13299;
	setp.eq.s64 	%p1882, %rd2111, 0;
	@%p1882 bra 	$L__BB0_588;
	mov.b64 	%rd13300, 4294968273;
	mul.hi.u64 	%rd13301, %rd2111, %rd13300;
	mad.lo.s64 	%rd2112, %rd2111, 4294968273, %rd23299;
	setp.lt.u64 	%p1883, %rd2112, %rd23299;
	selp.u64 	%rd13302, 1, 0, %p1883;
	add.s64 	%rd2113, %rd13301, %rd13302;
	setp.eq.s64 	%p1884, %rd2113, 0;
	mov.u64 	%rd23299, %rd2112;
	@%p1884 bra 	$L__BB0_588;
	add.s64 	%rd2114, %rd23298, %rd2113;
	setp.ge.u64 	%p1885, %rd2114, %rd23298;
	mov.u64 	%rd23298, %rd2114;
	mov.u64 	%rd23299, %rd2112;
	@%p1885 bra 	$L__BB0_588;
	add.s64 	%rd23301, %rd23301, 1;
	setp.eq.s64 	%p1886, %rd23301, 0;
	selp.u64 	%rd13303, 1, 0, %p1886;
	add.s64 	%rd23300, %rd23300, %rd13303;
	mov.u64 	%rd23298, %rd2114;
	mov.u64 	%rd23299, %rd2112;
$L__BB0_588:
	ld.const.u64 	%rd13304, [_ZN8collider3gpu9optimized6SECP_PE+24];
	setp.gt.u64 	%p1887, %rd23300, %rd13304;
	@%p1887 bra 	$L__BB0_590;
	ld.const.u64 	%rd13305, [_ZN8collider3gpu9optimized6SECP_PE+24];
	setp.ne.s64 	%p1888, %rd23300, %rd13305;
	ld.const.u64 	%rd13306, [_ZN8collider3gpu9optimized6SECP_PE+16];
	setp.ne.s64 	%p1889, %rd23301, %rd13306;
	or.pred  	%p1890, %p1888, %p1889;
	ld.const.u64 	%rd13308, [_ZN8collider3gpu9optimized6SECP_PE+8];
	setp.ne.s64 	%p1891, %rd23298, %rd13308;
	or.pred  	%p1892, %p1890, %p1891;
	ld.const.u64 	%rd13310, [_ZN8collider3gpu9optimized6SECP_PE];
	setp.lt.u64 	%p1893, %rd23299, %rd13310;
	or.pred  	%p1894, %p1892, %p1893;
	@%p1894 bra 	$L__BB0_591;
$L__BB0_590:
	ld.const.u64 	%rd13314, [_ZN8collider3gpu9optimized6SECP_PE];
	// begin inline asm
	sub.cc.u64 %rd23299, %rd23299, %rd13314;
	// end inline asm
	sub.s64 	%rd13316, %rd23298, %rd5843;
	ld.const.u64 	%rd13317, [_ZN8collider3gpu9optimized6SECP_PE+8];
	// begin inline asm
	sub.cc.u64 %rd23298, %rd13316, %rd13317;
	// end inline asm
	sub.s64 	%rd13319, %rd23301, %rd5843;
	ld.const.u64 	%rd13320, [_ZN8collider3gpu9optimized6SECP_PE+16];
	// begin inline asm
	sub.cc.u64 %rd23301, %rd13319, %rd13320;
	// end inline asm
	ld.const.u64 	%rd13321, [_ZN8collider3gpu9optimized6SECP_PE+24];
	add.s64 	%rd13322, %rd5843, %rd13321;
	sub.s64 	%rd23300, %rd23300, %rd13322;
$L__BB0_591:
	// begin inline asm
	add.cc.u64 %rd23307, %rd23299, %rd23299;
	// end inline asm
	// begin inline asm
	add.cc.u64 %rd23306, %rd23298, %rd11525;
	// end inline asm
	// begin inline asm
	addc.cc.u64 %rd23306, %rd23306, %rd23298;
	// end inline asm
	// begin inline asm
	add.cc.u64 %rd23305, %rd23301, %rd11525;
	// end inline asm
	// begin inline asm
	addc.cc.u64 %rd23305, %rd23305, %rd23301;
	// end inline asm
	// begin inline asm
	add.cc.u64 %rd23304, %rd23300, %rd11525;
	// end inline asm
	// begin inline asm
	addc.cc.u64 %rd23304, %rd23304, %rd23300;
	// end inline asm
	@%p1424 bra 	$L__BB0_593;
	and.b64  	%rd13344, %rd23304, %rd23305;
	and.b64  	%rd13345, %rd13344, %rd23306;
	setp.ne.s64 	%p1896, %rd13345, -1;
	setp.lt.u64 	%p1897, %rd23307, -4294968273;
	or.pred  	%p1898, %p1896, %p1897;
	@%p1898 bra 	$L__BB0_594;
$L__BB0_593:
	ld.const.u64 	%rd13348, [_ZN8collider3gpu9optimized6SECP_PE];
	// begin inline asm
	sub.cc.u64 %rd23307, %rd23307, %rd13348;
	// end inline asm
	// begin inline asm
	sub.cc.u64 %rd23306, %rd23306, %rd5843;
	// end inline asm
	ld.const.u64 	%rd13353, [_ZN8collider3gpu9optimized6SECP_PE+8];
	// begin inline asm
	subc.cc.u64 %rd23306, %rd23306, %rd13353;
	// end inline asm
	// begin inline asm
	sub.cc.u64 %rd23305, %rd23305, %rd5843;
	// end inline asm
	ld.const.u64 	%rd13359, [_ZN8collider3gpu9optimized6SECP_PE+16];
	// begin inline asm
	subc.cc.u64 %rd23305, %rd23305, %rd13359;
	// end inline asm
	ld.const.u64 	%rd13361, [_ZN8collider3gpu9optimized6SECP_PE+24];
	add.s64 	%rd13362, %rd5843, %rd13361;
	sub.s64 	%rd23304, %rd23304, %rd13362;
$L__BB0_594:
	// begin inline asm
	add.cc.u64 %rd23311, %rd23307, %rd23299;
	// end inline asm
	// begin inline asm
	add.cc.u64 %rd23310, %rd23306, %rd11525;
	// end inline asm
	// begin inline asm
	addc.cc.u64 %rd23310, %rd23310, %rd23298;
	// end inline asm
	// begin inline asm
	add.cc.u64 %rd23309, %rd23305, %rd11525;
	// end inline asm
	// begin inline asm
	addc.cc.u64 %rd23309, %rd23309, %rd23301;
	// end inline asm
	// begin inline asm
	add.cc.u64 %rd23308, %rd23304, %rd11525;
	// end inline asm
	// begin inline asm
	addc.cc.u64 %rd23308, %rd23308, %rd23300;
	// end inline asm
	@%p1424 bra 	$L__BB0_596;
	and.b64  	%rd13384, %rd23308, %rd23309;
	and.b64  	%rd13385, %rd13384, %rd23310;
	setp.ne.s64 	%p1900, %rd13385, -1;
	setp.lt.u64 	%p1901, %rd23311, -4294968273;
	or.pred  	%p1902, %p1900, %p1901;
	@%p1902 bra 	$L__BB0_597;
$L__BB0_596:
	ld.const.u64 	%rd13388, [_ZN8collider3gpu9optimized6SECP_PE];
	// begin inline asm
	sub.cc.u64 %rd23311, %rd23311, %rd13388;
	// end inline asm
	// begin inline asm
	sub.cc.u64 %rd23310, %rd23310, %rd5843;
	// end inline asm
	ld.const.u64 	%rd13393, [_ZN8collider3gpu9optimized6SECP_PE+8];
	// begin inline asm
	subc.cc.u64 %rd23310, %rd23310, %rd13393;
	// end inline asm
	// begin inline asm
	sub.cc.u64 %rd23309, %rd23309, %rd5843;
	// end inline asm
	ld.const.u64 	%rd13399, [_ZN8collider3gpu9optimized6SECP_PE+16];
	// begin inline asm
	subc.cc.u64 %rd23309, %rd23309, %rd13399;
	// end inline asm
	ld.const.u64 	%rd13401, [_ZN8collider3gpu9optimized6SECP_PE+24];
	add.s64 	%rd13402, %rd5843, %rd13401;
	sub.s64 	%rd23308, %rd23308, %rd13402;
$L__BB0_597:
	mul.hi.u64 	%rd13403, %rd23311, %rd23311;
	mul.lo.s64 	%rd13404, %rd23310, %rd23310;
	mul.hi.u64 	%rd23320, %rd23310, %rd23310;
	mul.lo.s64 	%rd23319, %rd23309, %rd23309;
	mul.hi.u64 	%rd23318, %rd23309, %rd23309;
	mul.lo.s64 	%rd23317, %rd23308, %rd23308;
	mul.hi.u64 	%rd23316, %rd23308, %rd23308;
	mul.lo.s64 	%rd13405, %rd23310, %rd23311;
	mul.hi.u64 	%rd13406, %rd23311, %rd23310;
	mov.b64 	{%r655, %r656}, %rd13406;
	mov.b64 	{%r657, %r658}, %rd13405;
	shf.l.wrap.b32 	%r659, %r658, %r655, 1;
	shf.l.wrap.b32 	%r660, %r655, %r656, 1;
	mov.b64 	%rd13407, {%r659, %r660};
	shl.b64 	%rd13408, %rd13405, 1;
	add.s64 	%rd2158, %rd13408, %rd13403;
	setp.lt.u64 	%p1903, %rd2158, %rd13408;
	selp.u64 	%rd13409, 1, 0, %p1903;
	add.s64 	%rd13410, %rd13404, %rd13407;
	add.s64 	%rd2159, %rd13410, %rd13409;
	setp.ge.u64 	%p1904, %rd2159, %rd13404;
	@%p1904 bra 	$L__BB0_602;
	mul.hi.u64 	%rd13411, %rd23310, %rd23310;
	add.s64 	%rd23320, %rd13411, 1;
	setp.ne.s64 	%p1905, %rd23320, 0;
	@%p1905 bra 	$L__BB0_602;
	mad.lo.s64 	%rd23319, %rd23309, %rd23309, 1;
	mov.b64 	%rd23320, 0;
	mov.pred 	%p1906, -1;
	@%p1906 bra 	$L__BB0_602;
	mul.hi.u64 	%rd13414, %rd23309, %rd23309;
	add.s64 	%rd23318, %rd13414, 1;
	setp.ne.s64 	%p1907, %rd23318, 0;
	mov.b64 	%rd23319, 0;
	mov.u64 	%rd23320, %rd23319;
	@%p1907 bra 	$L__BB0_602;
	mad.lo.s64 	%rd23317, %rd23308, %rd23308, 1;
	mov.b64 	%rd23318, 0;
	mov.u64 	%rd23319, %rd23318;
	mov.u64 	%rd23320, %rd23318;
$L__BB0_602:
	mul.lo.s64 	%rd13416, %rd23309, %rd23311;
	mul.hi.u64 	%rd13417, %rd23311, %rd23309;
	mov.b64 	{%r661, %r662}, %rd13417;
	mov.b64 	{%r663, %r664}, %rd13416;
	shf.l.wrap.b32 	%r665, %r664, %r661, 1;
	shf.l.wrap.b32 	%r666, %r661, %r662, 1;
	mov.b64 	%rd13418, {%r665, %r666};
	shl.b64 	%rd13419, %rd13416, 1;
	add.s64 	%rd2188, %rd13419, %rd2159;
	setp.lt.u64 	%p1908, %rd2188, %rd13419;
	selp.u64 	%rd13420, 1, 0, %p1908;
	add.s64 	%rd13421, %rd23320, %rd13418;
	add.s64 	%rd2189, %rd13421, %rd13420;
	setp.ge.u64 	%p1909, %rd2189, %rd23320;
	@%p1909 bra 	$L__BB0_606;
	add.s64 	%rd23319, %rd23319, 1;
	setp.ne.s64 	%p1910, %rd23319, 0;
	@%p1910 bra 	$L__BB0_606;
	add.s64 	%rd23318, %rd23318, 1;
	setp.ne.s64 	%p1911, %rd23318, 0;
	mov.b64 	%rd23319, 0;
	@%p1911 bra 	$L__BB0_606;
	add.s64 	%rd23317, %rd23317, 1;
	setp.eq.s64 	%p1912, %rd23317, 0;
	selp.u64 	%rd13424, 1, 0, %p1912;
	add.s64 	%rd23316, %rd23316, %rd13424;
	mov.b64 	%rd23318, 0;
	mov.u64 	%rd23319, %rd23318;
$L__BB0_606:
	mul.lo.s64 	%rd13425, %rd23308, %rd23311;
	mul.hi.u64 	%rd13426, %rd23311, %rd23308;
	mov.b64 	{%r667, %r668}, %rd13426;
	mov.b64 	{%r669, %r670}, %rd13425;
	shf.l.wrap.b32 	%r671, %r670, %r667, 1;
	shf.l.wrap.b32 	%r672, %r667, %r668, 1;
	mov.b64 	%rd13427, {%r671, %r672};
	shl.b64 	%rd13428, %rd13425, 1;
	add.s64 	%rd2178, %rd13428, %rd2189;
	setp.lt.u64 	%p1913, %rd2178, %rd13428;
	selp.u64 	%rd13429, 1, 0, %p1913;
	add.s64 	%rd13430, %rd23319, %rd13427;
	add.s64 	%rd2179, %rd13430, %rd13429;
	setp.ge.u64 	%p1914, %rd2179, %rd23319;
	@%p1914 bra 	$L__BB0_609;
	add.s64 	%rd23318, %rd23318, 1;
	setp.ne.s64 	%p1915, %rd23318, 0;
	@%p1915 bra 	$L__BB0_609;
	add.s64 	%rd23317, %rd23317, 1;
	setp.eq.s64 	%p1916, %rd23317, 0;
	selp.u64 	%rd13432, 1, 0, %p1916;
	add.s64 	%rd23316, %rd23316, %rd13432;
	mov.b64 	%rd23318, 0;
$L__BB0_609:
	mul.lo.s64 	%rd13433, %rd23309, %rd23310;
	mul.hi.u64 	%rd13434, %rd23310, %rd23309;
	mov.b64 	{%r673, %r674}, %rd13434;
	mov.b64 	{%r675, %r676}, %rd13433;
	shf.l.wrap.b32 	%r677, %r676, %r673, 1;
	shf.l.wrap.b32 	%r678, %r673, %r674, 1;
	mov.b64 	%rd13435, {%r677, %r678};
	mad.lo.s64 	%rd13436, %rd23308, %rd23311, %rd13433;
	shl.b64 	%rd13437, %rd13436, 1;
	add.s64 	%rd2197, %rd13437, %rd2189;
	setp.lt.u64 	%p1917, %rd2197, %rd2178;
	selp.u64 	%rd13438, 1, 0, %p1917;
	add.s64 	%rd13439, %rd2179, %rd13435;
	add.s64 	%rd2198, %rd13439, %rd13438;
	setp.ge.u64 	%p1918, %rd2198, %rd2179;
	@%p1918 bra 	$L__BB0_612;
	add.s64 	%rd23318, %rd23318, 1;
	setp.ne.s64 	%p1919, %rd23318, 0;
	@%p1919 bra 	$L__BB0_612;
	add.s64 	%rd23317, %rd23317, 1;
	setp.eq.s64 	%p1920, %rd23317, 0;
	selp.u64 	%rd13441, 1, 0, %p1920;
	add.s64 	%rd23316, %rd23316, %rd13441;
	mov.b64 	%rd23318, 0;
$L__BB0_612:
	mul.lo.s64 	%rd13442, %rd23308, %rd23310;
	mul.hi.u64 	%rd13443, %rd23310, %rd23308;
	mov.b64 	{%r679, %r680}, %rd13443;
	mov.b64 	{%r681, %r682}, %rd13442;
	shf.l.wrap.b32 	%r683, %r682, %r679, 1;
	shf.l.wrap.b32 	%r684, %r679, %r680, 1;
	mov.b64 	%rd13444, {%r683, %r684};
	shl.b64 	%rd13445, %rd13442, 1;
	add.s64 	%rd2205, %rd13445, %rd2198;
	setp.lt.u64 	%p1921, %rd2205, %rd13445;
	selp.u64 	%rd13446, 1, 0, %p1921;
	add.s64 	%rd13447, %rd23318, %rd13444;
	add.s64 	%rd2206, %rd13447, %rd13446;
	setp.ge.u64 	%p1922, %rd2206, %rd23318;
	@%p1922 bra 	$L__BB0_614;
	add.s64 	%rd23317, %rd23317, 1;
	setp.eq.s64 	%p1923, %rd23317, 0;
	selp.u64 	%rd13448, 1, 0, %p1923;
	add.s64 	%rd23316, %rd23316, %rd13448;
$L__BB0_614:
	mul.lo.s64 	%rd13449, %rd23308, %rd23309;
	mul.hi.u64 	%rd13450, %rd23309, %rd23308;
	mov.b64 	{%r685, %r686}, %rd13450;
	mov.b64 	{%r687, %r688}, %rd13449;
	shf.l.wrap.b32 	%r689, %r688, %r685, 1;
	shf.l.wrap.b32 	%r690, %r685, %r686, 1;
	mov.b64 	%rd13451, {%r689, %r690};
	shl.b64 	%rd13452, %rd13449, 1;
	add.s64 	%rd13453, %rd13452, %rd2206;
	setp.lt.u64 	%p1924, %rd13453, %rd13452;
	selp.u64 	%rd13454, 1, 0, %p1924;
	add.s64 	%rd13455, %rd23317, %rd13451;
	add.s64 	%rd13456, %rd13455, %rd13454;
	setp.lt.u64 	%p1925, %rd13456, %rd23317;
	selp.u64 	%rd13457, 1, 0, %p1925;
	add.s64 	%rd13458, %rd23316, %rd13457;
	mul.lo.s64 	%rd13459, %rd2205, 4294968273;
	mov.b64 	%rd13460, 4294968273;
	mul.hi.u64 	%rd13461, %rd2205, %rd13460;
	mad.lo.s64 	%rd23332, %rd23311, %rd23311, %rd13459;
	setp.lt.u64 	%p1926, %rd23332, %rd13459;
	selp.u64 	%rd13462, 1, 0, %p1926;
	add.s64 	%rd13463, %rd13461, %rd13462;
	mul.lo.s64 	%rd13464, %rd13453, 4294968273;
	mul.hi.u64 	%rd13465, %rd13453, %rd13460;
	add.s64 	%rd13466, %rd13464, %rd2158;
	setp.lt.u64 	%p1927, %rd13466, %rd13464;
	selp.u64 	%rd13467, 1, 0, %p1927;
	add.s64 	%rd13468, %rd13465, %rd13467;
	add.s64 	%rd23331, %rd13466, %rd13463;
	setp.lt.u64 	%p1928, %rd23331, %rd13466;
	selp.u64 	%rd13469, 1, 0, %p1928;
	add.s64 	%rd13470, %rd13468, %rd13469;
	mul.lo.s64 	%rd13471, %rd13456, 4294968273;
	mul.hi.u64 	%rd13472, %rd13456, %rd13460;
	add.s64 	%rd13473, %rd13471, %rd2188;
	setp.lt.u64 	%p1929, %rd13473, %rd13471;
	selp.u64 	%rd13474, 1, 0, %p1929;
	add.s64 	%rd13475, %rd13472, %rd13474;
	add.s64 	%rd23334, %rd13473, %rd13470;
	setp.lt.u64 	%p1930, %rd23334, %rd13473;
	selp.u64 	%rd13476, 1, 0, %p1930;
	add.s64 	%rd13477, %rd13475, %rd13476;
	mul.lo.s64 	%rd13478, %rd13458, 4294968273;
	mul.hi.u64 	%rd13479, %rd13458, %rd13460;
	add.s64 	%rd13480, %rd13478, %rd2197;
	setp.lt.u64 	%p1931, %rd13480, %rd13478;
	selp.u64 	%rd13481, 1, 0, %p1931;
	add.s64 	%rd13482, %rd13479, %rd13481;
	add.s64 	%rd23333, %rd13480, %rd13477;
	setp.lt.u64 	%p1932, %rd23333, %rd13480;
	selp.u64 	%rd13483, 1, 0, %p1932;
	add.s64 	%rd2215, %rd13482, %rd13483;
	setp.eq.s64 	%p1933, %rd2215, 0;
	@%p1933 bra 	$L__BB0_618;
	mov.b64 	%rd13484, 4294968273;
	mul.hi.u64 	%rd13485, %rd2215, %rd13484;
	mad.lo.s64 	%rd2216, %rd2215, 4294968273, %rd23332;
	setp.lt.u64 	%p1934, %rd2216, %rd23332;
	selp.u64 	%rd13486, 1, 0, %p1934;
	add.s64 	%rd2217, %rd13485, %rd13486;
	setp.eq.s64 	%p1935, %rd2217, 0;
	mov.u64 	%rd23332, %rd2216;
	@%p1935 bra 	$L__BB0_618;
	add.s64 	%rd2218, %rd23331, %rd2217;
	setp.ge.u64 	%p1936, %rd2218, %rd23331;
	mov.u64 	%rd23331, %rd2218;
	mov.u64 	%rd23332, %rd2216;
	@%p1936 bra 	$L__BB0_618;
	add.s64 	%rd23334, %rd23334, 1;
	setp.eq.s64 	%p1937, %rd23334, 0;
	selp.u64 	%rd13487, 1, 0, %p1937;
	add.s64 	%rd23333, %rd23333, %rd13487;
	mov.u64 	%rd23331, %rd2218;
	mov.u64 	%rd23332, %rd2216;
$L__BB0_618:
	ld.const.u64 	%rd13488, [_ZN8collider3gpu9optimized6SECP_PE+24];
	setp.gt.u64 	%p1938, %rd23333, %rd13488;
	@%p1938 bra 	$L__BB0_620;
	ld.const.u64 	%rd13489, [_ZN8collider3gpu9optimized6SECP_PE+24];
	setp.ne.s64 	%p1939, %rd23333, %rd13489;
	ld.const.u64 	%rd13490, [_ZN8collider3gpu9optimized6SECP_PE+16];
	setp.ne.s64 	%p1940, %rd23334, %rd13490;
	or.pred  	%p1941, %p1939, %p1940;
	ld.const.u64 	%rd13492, [_ZN8collider3gpu9optimized6SECP_PE+8];
	setp.ne.s64 	%p1942, %rd23331, %rd13492;
	or.pred  	%p1943, %p1941, %p1942;
	ld.const.u64 	%rd13494, [_ZN8collider3gpu9optimized6SECP_PE];
	setp.lt.u64 	%p1944, %rd23332, %rd13494;
	or.pred  	%p1945, %p1943, %p1944;
	@%p1945 bra 	$L__BB0_621;
$L__BB0_620:
	ld.const.u64 	%rd13498, [_ZN8collider3gpu9optimized6SECP_PE];
	// begin inline asm
	sub.cc.u64 %rd23332, %rd23332, %rd13498;
	// end inline asm
	sub.s64 	%rd13500, %rd23331, %rd5843;
	ld.const.u64 	%rd13501, [_ZN8collider3gpu9optimized6SECP_PE+8];
	// begin inline asm
	sub.cc.u64 %rd23331, %rd13500, %rd13501;
	// end inline asm
	sub.s64 	%rd13503, %rd23334, %rd5843;
	ld.const.u64 	%rd13504, [_ZN8collider3gpu9optimized6SECP_PE+16];
	// begin inline asm
	sub.cc.u64 %rd23334, %rd13503, %rd13504;
	// end inline asm
	ld.const.u64 	%rd13505, [_ZN8collider3gpu9optimized6SECP_PE+24];
	add.s64 	%rd13506, %rd5843, %rd13505;
	sub.s64 	%rd23333, %rd23333, %rd13506;
$L__BB0_621:
	// begin inline asm
	sub.cc.u64 %rd23340, %rd23332, %rd23275;
	// end inline asm
	// begin inline asm
	sub.cc.u64 %rd23339, %rd23331, %rd5843;
	// end inline asm
	// begin inline asm
	subc.cc.u64 %rd23339, %rd23339, %rd23276;
	// end inline asm
	// begin inline asm
	sub.cc.u64 %rd23338, %rd23334, %rd5843;
	// end inline asm
	// begin inline asm
	subc.cc.u64 %rd23338, %rd23338, %rd23277;
	// end inline asm
	// begin inline asm
	sub.cc.u64 %rd23337, %rd23333, %rd5843;
	// end inline asm
	// begin inline asm
	subc.cc.u64 %rd23337, %rd23337, %rd23278;
	// end inline asm
	@%p1422 bra 	$L__BB0_623;
	ld.const.u64 	%rd13530, [_ZN8collider3gpu9optimized6SECP_PE];
	// begin inline asm
	add.cc.u64 %rd23340, %rd23340, %rd13530;
	// end inline asm
	// begin inline asm
	add.cc.u64 %rd23339, %rd23339, %rd11525;
	// end inline asm
	ld.const.u64 	%rd13535, [_ZN8collider3gpu9optimized6SECP_PE+8];
	// begin inline asm
	addc.cc.u64 %rd23339, %rd23339, %rd13535;
	// end inline asm
	// begin inline asm
	add.cc.u64 %rd23338, %rd23338, %rd11525;
	// end inline asm
	ld.const.u64 	%rd13541, [_ZN8collider3gpu9optimized6SECP_PE+16];
	// begin inline asm
	addc.cc.u64 %rd23338, %rd23338, %rd13541;
	// end inline asm
	add.s64 	%rd13543, %rd23337, %rd11525;
	ld.const.u64 	%rd13544, [_ZN8collider3gpu9optimized6SECP_PE+24];
	add.s64 	%rd23337, %rd13543, %rd13544;
$L__BB0_623:
	// begin inline asm
	sub.cc.u64 %rd23539, %rd23340, %rd23275;
	// end inline asm
	// begin inline asm
	sub.cc.u64 %rd23538, %rd23339, %rd5843;
	// end inline asm
	// begin inline asm
	subc.cc.u64 %rd23538, %rd23538, %rd23276;
	// end inline asm
	// begin inline asm
	sub.cc.u64 %rd23537, %rd23338, %rd5843;
	// end inline asm
	// begin inline asm
	subc.cc.u64 %rd23537, %rd23537, %rd23277;
	// end inline asm
	// begin inline asm
	sub.cc.u64 %rd23536, %rd23337, %rd5843;
	// end inline asm
	// begin inline asm
	subc.cc.u64 %rd23536, %rd23536, %rd23278;
	// end inline asm
	@%p1422 bra 	$L__BB0_625;
	ld.const.u64 	%rd13568, [_ZN8collider3gpu9optimized6SECP_PE];
	// begin inline asm
	add.cc.u64 %rd23539, %rd23539, %rd13568;
	// end inline asm
	// begin inline asm
	add.cc.u64 %rd23538, %rd23538, %rd11525;
	// end inline asm
	ld.const.u64 	%rd13573, [_ZN8collider3gpu9optimized6SECP_PE+8];
	// begin inline asm
	addc.cc.u64 %rd23538, %rd23538, %rd13573;
	// end inline asm
	// begin inline asm
	add.cc.u64 %rd23537, %rd23537, %rd11525;
	// end inline asm
	ld.const.u64 	%rd13579, [_ZN8collider3gpu9optimized6SECP_PE+16];
	// begin inline asm
	addc.cc.u64 %rd23537, %rd23537, %rd13579;
	// end inline asm
	add.s64 	%rd13581, %rd23536, %rd11525;
	ld.const.u64 	%rd13582, [_ZN8collider3gpu9optimized6SECP_PE+24];
	add.s64 	%rd23536, %rd13581, %rd13582;
$L__BB0_625:
	// begin inline asm
	sub.cc.u64 %rd23348, %rd23275, %rd23539;
	// end inline asm
	// begin inline asm
	sub.cc.u64 %rd23347, %rd23276, %rd5843;
	// end inline asm
	// begin inline asm
	subc.cc.u64 %rd23347, %rd23347, %rd23538;
	// end inline asm
	// begin inline asm
	sub.cc.u64 %rd23346, %rd23277, %rd5843;
	// end inline asm
	// begin inline asm
	subc.cc.u64 %rd23346, %rd23346, %rd23537;
	// end inline asm
	// begin inline asm
	sub.cc.u64 %rd23345, %rd23278, %rd5843;
	// end inline asm
	// begin inline asm
	subc.cc.u64 %rd23345, %rd23345, %rd23536;
	// end inline asm
	@%p1422 bra 	$L__BB0_627;
	ld.const.u64 	%rd13606, [_ZN8collider3gpu9optimized6SECP_PE];
	// begin inline asm
	add.cc.u64 %rd23348, %rd23348, %rd13606;
	// end inline asm
	// begin inline asm
	add.cc.u64 %rd23347, %rd23347, %rd11525;
	// end inline asm
	ld.const.u64 	%rd13611, [_ZN8collider3gpu9optimized6SECP_PE+8];
	// begin inline asm
	addc.cc.u64 %rd23347, %rd23347, %rd13611;
	// end inline asm
	// begin inline asm
	add.cc.u64 %rd23346, %rd23346, %rd11525;
	// end inline asm
	ld.const.u64 	%rd13617, [_ZN8collider3gpu9optimized6SECP_PE+16];
	// begin inline asm
	addc.cc.u64 %rd23346, %rd23346, %rd13617;
	// end inline asm
	add.s64 	%rd13619, %rd23345, %rd11525;
	ld.const.u64 	%rd13620, [_ZN8collider3gpu9optimized6SECP_PE+24];
	add.s64 	%rd23345, %rd13619, %rd13620;
$L__BB0_627:
	mul.hi.u64 	%rd13621, %rd23311, %rd23348;
	mul.lo.s64 	%rd13622, %rd23347, %rd23311;
	mul.hi.u64 	%rd13623, %rd23311, %rd23347;
	add.s64 	%rd13624, %rd13622, %rd13621;
	setp.lt.u64 	%p1949, %rd13624, %rd13622;
	selp.u64 	%rd13625, 1, 0, %p1949;
	add.s64 	%rd13626, %rd13623, %rd13625;
	mul.lo.s64 	%rd13627, %rd23346, %rd23311;
	mul.hi.u64 	%rd13628, %rd23311, %rd23346;
	add.s64 	%rd13629, %rd13627, %rd13626;
	setp.lt.u64 	%p1950, %rd13629, %rd13627;
	selp.u64 	%rd13630, 1, 0, %p1950;
	add.s64 	%rd13631, %rd13628, %rd13630;
	mul.lo.s64 	%rd13632, %rd23345, %rd23311;
	mul.hi.u64 	%rd13633, %rd23311, %rd23345;
	add.s64 	%rd13634, %rd13632, %rd13631;
	setp.lt.u64 	%p1951, %rd13634, %rd13632;
	selp.u64 	%rd13635, 1, 0, %p1951;
	add.s64 	%rd13636, %rd13633, %rd13635;
	mul.lo.s64 	%rd13637, %rd23348, %rd23310;
	mul.hi.u64 	%rd13638, %rd23310, %rd23348;
	add.s64 	%rd13639, %rd13637, %rd13624;
	setp.lt.u64 	%p1952, %rd13639, %rd13637;
	selp.u64 	%rd13640, 1, 0, %p1952;
	add.s64 	%rd13641, %rd13638, %rd13640;
	mul.lo.s64 	%rd13642, %rd23347, %rd23310;
	mul.hi.u64 	%rd13643, %rd23310, %rd23347;
	add.s64 	%rd13644, %rd13642, %rd13629;
	setp.lt.u64 	%p1953, %rd13644, %rd13642;
	selp.u64 	%rd13645, 1, 0, %p1953;
	add.s64 	%rd13646, %rd13643, %rd13645;
	add.s64 	%rd13647, %rd13644, %rd13641;
	setp.lt.u64 	%p1954, %rd13647, %rd13644;
	selp.u64 	%rd13648, 1, 0, %p1954;
	add.s64 	%rd13649, %rd13646, %rd13648;
	mul.lo.s64 	%rd13650, %rd23346, %rd23310;
	mul.hi.u64 	%rd13651, %rd23310, %rd23346;
	add.s64 	%rd13652, %rd13650, %rd13634;
	setp.lt.u64 	%p1955, %rd13652, %rd13650;
	selp.u64 	%rd13653, 1, 0, %p1955;
	add.s64 	%rd13654, %rd13651, %rd13653;
	add.s64 	%rd13655, %rd13652, %rd13649;
	setp.lt.u64 	%p1956, %rd13655, %rd13652;
	selp.u64 	%rd13656, 1, 0, %p1956;
	add.s64 	%rd13657, %rd13654, %rd13656;
	mul.lo.s64 	%rd13658, %rd23345, %rd23310;
	mul.hi.u64 	%rd13659, %rd23310, %rd23345;
	add.s64 	%rd13660, %rd13658, %rd13636;
	setp.lt.u64 	%p1957, %rd13660, %rd13658;
	selp.u64 	%rd13661, 1, 0, %p1957;
	add.s64 	%rd13662, %rd13659, %rd13661;
	add.s64 	%rd13663, %rd13660, %rd13657;
	setp.lt.u64 	%p1958, %rd13663, %rd13660;
	selp.u64 	%rd13664, 1, 0, %p1958;
	add.s64 	%rd13665, %rd13662, %rd13664;
	mul.lo.s64 	%rd13666, %rd23348, %rd23309;
	mul.hi.u64 	%rd13667, %rd23309, %rd23348;
	add.s64 	%rd13668, %rd13666, %rd13647;
	setp.lt.u64 	%p1959, %rd13668, %rd13666;
	selp.u64 	%rd13669, 1, 0, %p1959;
	add.s64 	%rd13670, %rd13667, %rd13669;
	mul.lo.s64 	%rd13671, %rd23347, %rd23309;
	mul.hi.u64 	%rd13672, %rd23309, %rd23347;
	add.s64 	%rd13673, %rd13671, %rd13655;
	setp.lt.u64 	%p1960, %rd13673, %rd13671;
	selp.u64 	%rd13674, 1, 0, %p1960;
	add.s64 	%rd13675, %rd13672, %rd13674;
	add.s64 	%rd13676, %rd13673, %rd13670;
	setp.lt.u64 	%p1961, %rd13676, %rd13673;
	selp.u64 	%rd13677, 1, 0, %p1961;
	add.s64 	%rd13678, %rd13675, %rd13677;
	mul.lo.s64 	%rd13679, %rd23346, %rd23309;
	mul.hi.u64 	%rd13680, %rd23309, %rd23346;
	add.s64 	%rd13681, %rd13679, %rd13663;
	setp.lt.u64 	%p1962, %rd13681, %rd13679;
	selp.u64 	%rd13682, 1, 0, %p1962;
	add.s64 	%rd13683, %rd13680, %rd13682;
	add.s64 	%rd13684, %rd13681, %rd13678;
	setp.lt.u64 	%p1963, %rd13684, %rd13681;
	selp.u64 	%rd13685, 1, 0, %p1963;
	add.s64 	%rd13686, %rd13683, %rd13685;
	mul.lo.s64 	%rd13687, %rd23345, %rd23309;
	mul.hi.u64 	%rd13688, %rd23309, %rd23345;
	add.s64 	%rd13689, %rd13687, %rd13665;
	setp.lt.u64 	%p1964, %rd13689, %rd13687;
	selp.u64 	%rd13690, 1, 0, %p1964;
	add.s64 	%rd13691, %rd13688, %rd13690;
	add.s64 	%rd13692, %rd13689, %rd13686;
	setp.lt.u64 	%p1965, %rd13692, %rd13689;
	selp.u64 	%rd13693, 1, 0, %p1965;
	add.s64 	%rd13694, %rd13691, %rd13693;
	mul.lo.s64 	%rd13695, %rd23348, %rd23308;
	mul.hi.u64 	%rd13696, %rd23308, %rd23348;
	add.s64 	%rd13697, %rd13695, %rd13676;
	setp.lt.u64 	%p1966, %rd13697, %rd13695;
	selp.u64 	%rd13698, 1, 0, %p1966;
	add.s64 	%rd13699, %rd13696, %rd13698;
	mul.lo.s64 	%rd13700, %rd23347, %rd23308;
	mul.hi.u64 	%rd13701, %rd23308, %rd23347;
	add.s64 	%rd13702, %rd13700, %rd13684;
	setp.lt.u64 	%p1967, %rd13702, %rd13700;
	selp.u64 	%rd13703, 1, 0, %p1967;
	add.s64 	%rd13704, %rd13701, %rd13703;
	add.s64 	%rd13705, %rd13702, %rd13699;
	setp.lt.u64 	%p1968, %rd13705, %rd13702;
	selp.u64 	%rd13706, 1, 0, %p1968;
	add.s64 	%rd13707, %rd13704, %rd13706;
	mul.lo.s64 	%rd13708, %rd23346, %rd23308;
	mul.hi.u64 	%rd13709, %rd23308, %rd23346;
	add.s64 	%rd13710, %rd13708, %rd13692;
	setp.lt.u64 	%p1969, %rd13710, %rd13708;
	selp.u64 	%rd13711, 1, 0, %p1969;
	add.s64 	%rd13712, %rd13709, %rd13711;
	add.s64 	%rd13713, %rd13710, %rd13707;
	setp.lt.u64 	%p1970, %rd13713, %rd13710;
	selp.u64 	%rd13714, 1, 0, %p1970;
	add.s64 	%rd13715, %rd13712, %rd13714;
	mul.lo.s64 	%rd13716, %rd23345, %rd23308;
	mul.hi.u64 	%rd13717, %rd23308, %rd23345;
	add.s64 	%rd13718, %rd13716, %rd13694;
	setp.lt.u64 	%p1971, %rd13718, %rd13716;
	selp.u64 	%rd13719, 1, 0, %p1971;
	add.s64 	%rd13720, %rd13717, %rd13719;
	add.s64 	%rd13721, %rd13718, %rd13715;
	setp.lt.u64 	%p1972, %rd13721, %rd13718;
	selp.u64 	%rd13722, 1, 0, %p1972;
	add.s64 	%rd13723, %rd13720, %rd13722;
	mul.lo.s64 	%rd13724, %rd13705, 4294968273;
	mov.b64 	%rd13725, 4294968273;
	mul.hi.u64 	%rd13726, %rd13705, %rd13725;
	mad.lo.s64 	%rd23352, %rd23348, %rd23311, %rd13724;
	setp.lt.u64 	%p1973, %rd23352, %rd13724;
	selp.u64 	%rd13727, 1, 0, %p1973;
	add.s64 	%rd13728, %rd13726, %rd13727;
	mul.lo.s64 	%rd13729, %rd13713, 4294968273;
	mul.hi.u64 	%rd13730, %rd13713, %rd13725;
	add.s64 	%rd13731, %rd13729, %rd13639;
	setp.lt.u64 	%p1974, %rd13731, %rd13729;
	selp.u64 	%rd13732, 1, 0, %p1974;
	add.s64 	%rd13733, %rd13730, %rd13732;
	add.s64 	%rd23351, %rd13731, %rd13728;
	setp.lt.u64 	%p1975, %rd23351, %rd13731;
	selp.u64 	%rd13734, 1, 0, %p1975;
	add.s64 	%rd13735, %rd13733, %rd13734;
	mul.lo.s64 	%rd13736, %rd13721, 4294968273;
	mul.hi.u64 	%rd13737, %rd13721, %rd13725;
	add.s64 	%rd13738, %rd13736, %rd13668;
	setp.lt.u64 	%p1976, %rd13738, %rd13736;
	selp.u64 	%rd13739, 1, 0, %p1976;
	add.s64 	%rd13740, %rd13737, %rd13739;
	add.s64 	%rd23354, %rd13738, %rd13735;
	setp.lt.u64 	%p1977, %rd23354, %rd13738;
	selp.u64 	%rd13741, 1, 0, %p1977;
	add.s64 	%rd13742, %rd13740, %rd13741;
	mul.lo.s64 	%rd13743, %rd13723, 4294968273;
	mul.hi.u64 	%rd13744, %rd13723, %rd13725;
	add.s64 	%rd13745, %rd13743, %rd13697;
	setp.lt.u64 	%p1978, %rd13745, %rd13743;
	selp.u64 	%rd13746, 1, 0, %p1978;
	add.s64 	%rd13747, %rd13744, %rd13746;
	add.s64 	%rd23353, %rd13745, %rd13742;
	setp.lt.u64 	%p1979, %rd23353, %rd13745;
	selp.u64 	%rd13748, 1, 0, %p1979;
	add.s64 	%rd2273, %rd13747, %rd13748;
	setp.eq.s64 	%p1980, %rd2273, 0;
	@%p1980 bra 	$L__BB0_631;
	mov.b64 	%rd13749, 4294968273;
	mul.hi.u64 	%rd13750, %rd2273, %rd13749;
	mad.lo.s64 	%rd2274, %rd2273, 4294968273, %rd23352;
	setp.lt.u64 	%p1981, %rd2274, %rd23352;
	selp.u64 	%rd13751, 1, 0, %p1981;
	add.s64 	%rd2275, %rd13750, %rd13751;
	setp.eq.s64 	%p1982, %rd2275, 0;
	mov.u64 	%rd23352, %rd2274;
	@%p1982 bra 	$L__BB0_631;
	add.s64 	%rd2276, %rd23351, %rd2275;
	setp.ge.u64 	%p1983, %rd2276, %rd23351;
	mov.u64 	%rd23351, %rd2276;
	mov.u64 	%rd23352, %rd2274;
	@%p1983 bra 	$L__BB0_631;
	add.s64 	%rd23354, %rd23354, 1;
	setp.eq.s64 	%p1984, %rd23354, 0;
	selp.u64 	%rd13752, 1, 0, %p1984;
	add.s64 	%rd23353, %rd23353, %rd13752;
	mov.u64 	%rd23351, %rd2276;
	mov.u64 	%rd23352, %rd2274;
$L__BB0_631:
	ld.const.u64 	%rd13753, [_ZN8collider3gpu9optimized6SECP_PE+24];
	setp.gt.u64 	%p1985, %rd23353, %rd13753;
	@%p1985 bra 	$L__BB0_633;
	ld.const.u64 	%rd13754, [_ZN8collider3gpu9optimized6SECP_PE+24];
	setp.ne.s64 	%p1986, %rd23353, %rd13754;
	ld.const.u64 	%rd13755, [_ZN8collider3gpu9optimized6SECP_PE+16];
	setp.ne.s64 	%p1987, %rd23354, %rd13755;
	or.pred  	%p1988, %p1986, %p1987;
	ld.const.u64 	%rd13757, [_ZN8collider3gpu9optimized6SECP_PE+8];
	setp.ne.s64 	%p1989, %rd23351, %rd13757;
	or.pred  	%p1990, %p1988, %p1989;
	ld.const.u64 	%rd13759, [_ZN8collider3gpu9optimized6SECP_PE];
	setp.lt.u64 	%p1991, %rd23352, %rd13759;
	or.pred  	%p1992, %p1990, %p1991;
	@%p1992 bra 	$L__BB0_634;
$L__BB0_633:
	ld.const.u64 	%rd13763, [_ZN8collider3gpu9optimized6SECP_PE];
	// begin inline asm
	sub.cc.u64 %rd23352, %rd23352, %rd13763;
	// end inline asm
	sub.s64 	%rd13765, %rd23351, %rd5843;
	ld.const.u64 	%rd13766, [_ZN8collider3gpu9optimized6SECP_PE+8];
	// begin inline asm
	sub.cc.u64 %rd23351, %rd13765, %rd13766;
	// end inline asm
	sub.s64 	%rd13768, %rd23354, %rd5843;
	ld.const.u64 	%rd13769, [_ZN8collider3gpu9optimized6SECP_PE+16];
	// begin inline asm
	sub.cc.u64 %rd23354, %rd13768, %rd13769;
	// end inline asm
	ld.const.u64 	%rd13770, [_ZN8collider3gpu9optimized6SECP_PE+24];
	add.s64 	%rd13771, %rd5843, %rd13770;
	sub.s64 	%rd23353, %rd23353, %rd13771;
$L__BB0_634:
	mul.hi.u64 	%rd13772, %rd23258, %rd23258;
	mul.lo.s64 	%rd13773, %rd23257, %rd23257;
	mul.hi.u64 	%rd23365, %rd23257, %rd23257;
	mul.lo.s64 	%rd23364, %rd23260, %rd23260;
	mul.hi.u64 	%rd23363, %rd23260, %rd23260;
	mul.lo.s64 	%rd23362, %rd23259, %rd23259;
	mul.hi.u64 	%rd23361, %rd23259, %rd23259;
	mul.lo.s64 	%rd13774, %rd23257, %rd23258;
	mul.hi.u64 	%rd13775, %rd23258, %rd23257;
	mov.b64 	{%r691, %r692}, %rd13775;
	mov.b64 	{%r693, %r694}, %rd13774;
	shf.l.wrap.b32 	%r695, %r694, %r691, 1;
	shf.l.wrap.b32 	%r696, %r691, %r692, 1;
	mov.b64 	%rd13776, {%r695, %r696};
	shl.b64 	%rd13777, %rd13774, 1;
	add.s64 	%rd2296, %rd13777, %rd13772;
	setp.lt.u64 	%p1993, %rd2296, %rd13777;
	selp.u64 	%rd13778, 1, 0, %p1993;
	add.s64 	%rd13779, %rd13773, %rd13776;
	add.s64 	%rd2297, %rd13779, %rd13778;
	setp.ge.u64 	%p1994, %rd2297, %rd13773;
	@%p1994 bra 	$L__BB0_642;
	mul.hi.u64 	%rd13780, %rd23257, %rd23257;
	add.s64 	%rd23365, %rd13780, 1;
	setp.ne.s64 	%p1995, %rd23365, 0;
	@%p1995 bra 	$L__BB0_642;
	mad.lo.s64 	%rd23364, %rd23260, %rd23260, 1;
	mov.b64 	%rd23365, 0;
	mov.pred 	%p1996, -1;
	@%p1996 bra 	$L__BB0_642;
	mul.hi.u64 	%rd13783, %rd23260, %rd23260;
	add.s64 	%rd23363, %rd13783, 1;
	setp.ne.s64 	%p1997, %rd23363, 0;
	mov.b64 	%rd23364, 0;
	mov.u64 	%rd23365, %rd23364;
	@%p1997 bra 	$L__BB0_642;
	mad.lo.s64 	%rd23362, %rd23259, %rd23259, 1;
	mov.b64 	%rd23363, 0;
	mov.u64 	%rd23364, %rd23363;
	mov.u64 	%rd23365, %rd23363;
	bra.uni 	$L__BB0_642;
$L__BB0_639:
	add.s64 	%rd23286, %rd23286, 1;
	setp.ne.s64 	%p1859, %rd23286, 0;
	@%p1859 bra 	$L__BB0_576;
	add.s64 	%rd23285, %rd23285, 1;
	setp.ne.s64 	%p1860, %rd23285, 0;
	mov.b64 	%rd23286, 0;
	@%p1860 bra 	$L__BB0_576;
	add.s64 	%rd23284, %rd23284, 1;
	setp.eq.s64 	%p1861, %rd23284, 0;
	selp.u64 	%rd13240, 1, 0, %p1861;
	add.s64 	%rd23283, %rd23283, %rd13240;
	mov.b64 	%rd23285, 0;
	mov.u64 	%rd23286, %rd23285;
	bra.uni 	$L__BB0_576;
$L__BB0_642:
	mul.lo.s64 	%rd13785, %rd23260, %rd23258;
	mul.hi.u64 	%rd13786, %rd23258, %rd23260;
	mov.b64 	{%r697, %r698}, %rd13786;
	mov.b64 	{%r699, %r700}, %rd13785;
	shf.l.wrap.b32 	%r701, %r700, %r697, 1;
	shf.l.wrap.b32 	%r702, %r697, %r698, 1;
	mov.b64 	%rd13787, {%r701, %r702};
	shl.b64 	%rd13788, %rd13785, 1;
	add.s64 	%rd2326, %rd13788, %rd2297;
	setp.lt.u64 	%p1998, %rd2326, %rd13788;
	selp.u64 	%rd13789, 1, 0, %p1998;
	add.s64 	%rd13790, %rd23365, %rd13787;
	add.s64 	%rd2327, %rd13790, %rd13789;
	setp.ge.u64 	%p1999, %rd2327, %rd23365;
	@%p1999 bra 	$L__BB0_643;
	bra.uni 	$L__BB0_679;
$L__BB0_643:
	mul.lo.s64 	%rd13794, %rd23259, %rd23258;
	mul.hi.u64 	%rd13795, %rd23258, %rd23259;
	mov.b64 	{%r703, %r704}, %rd13795;
	mov.b64 	{%r705, %r706}, %rd13794;
	shf.l.wrap.b32 	%r707, %r706, %r703, 1;
	shf.l.wrap.b32 	%r708, %r703, %r704, 1;
	mov.b64 	%rd13796, {%r707, %r708};
	shl.b64 	%rd13797, %rd13794, 1;
	add.s64 	%rd2316, %rd13797, %rd2327;
	setp.lt.u64 	%p2003, %rd2316, %rd13797;
	selp.u64 	%rd13798, 1, 0, %p2003;
	add.s64 	%rd13799, %rd23364, %rd13796;
	add.s64 	%rd2317, %rd13799, %rd13798;
	setp.ge.u64 	%p2004, %rd2317, %rd23364;
	@%p2004 bra 	$L__BB0_646;
	add.s64 	%rd23363, %rd23363, 1;
	setp.ne.s64 	%p2005, %rd23363, 0;
	@%p2005 bra 	$L__BB0_646;
	add.s64 	%rd23362, %rd23362, 1;
	setp.eq.s64 	%p2006, %rd23362, 0;
	selp.u64 	%rd13801, 1, 0, %p2006;
	add.s64 	%rd23361, %rd23361, %rd13801;
	mov.b64 	%rd23363, 0;
$L__BB0_646:
	mul.lo.s64 	%rd13802, %rd23260, %rd23257;
	mul.hi.u64 	%rd13803, %rd23257, %rd23260;
	mov.b64 	{%r709, %r710}, %rd13803;
	mov.b64 	{%r711, %r712}, %rd13802;
	shf.l.wrap.b32 	%r713, %r712, %r709, 1;
	shf.l.wrap.b32 	%r714, %r709, %r710, 1;
	mov.b64 	%rd13804, {%r713, %r714};
	mad.lo.s64 	%rd13805, %rd23259, %rd23258, %rd13802;
	shl.b64 	%rd13806, %rd13805, 1;
	add.s64 	%rd2335, %rd13806, %rd2327;
	setp.lt.u64 	%p2007, %rd2335, %rd2316;
	selp.u64 	%rd13807, 1, 0, %p2007;
	add.s64 	%rd13808, %rd2317, %rd13804;
	add.s64 	%rd2336, %rd13808, %rd13807;
	setp.ge.u64 	%p2008, %rd2336, %rd2317;
	@%p2008 bra 	$L__BB0_649;
	add.s64 	%rd23363, %rd23363, 1;
	setp.ne.s64 	%p2009, %rd23363, 0;
	@%p2009 bra 	$L__BB0_649;
	add.s64 	%rd23362, %rd23362, 1;
	setp.eq.s64 	%p2010, %rd23362, 0;
	selp.u64 	%rd13810, 1, 0, %p2010;
	add.s64 	%rd23361, %rd23361, %rd13810;
	mov.b64 	%rd23363, 0;
$L__BB0_649:
	mul.lo.s64 	%rd13811, %rd23259, %rd23257;
	mul.hi.u64 	%rd13812, %rd23257, %rd23259;
	mov.b64 	{%r715, %r716}, %rd13812;
	mov.b64 	{%r717, %r718}, %rd13811;
	shf.l.wrap.b32 	%r719, %r718, %r715, 1;
	shf.l.wrap.b32 	%r720, %r715, %r716, 1;
	mov.b64 	%rd13813, {%r719, %r720};
	shl.b64 	%rd13814, %rd13811, 1;
	add.s64 	%rd2343, %rd13814, %rd2336;
	setp.lt.u64 	%p2011, %rd2343, %rd13814;
	selp.u64 	%rd13815, 1, 0, %p2011;
	add.s64 	%rd13816, %rd23363, %rd13813;
	add.s64 	%rd2344, %rd13816, %rd13815;
	setp.ge.u64 	%p2012, %rd2344, %rd23363;
	@%p2012 bra 	$L__BB0_651;
	add.s64 	%rd23362, %rd23362, 1;
	setp.eq.s64 	%p2013, %rd23362, 0;
	selp.u64 	%rd13817, 1, 0, %p2013;
	add.s64 	%rd23361, %rd23361, %rd13817;
$L__BB0_651:
	mul.lo.s64 	%rd13818, %rd23259, %rd23260;
	mul.hi.u64 	%rd13819, %rd23260, %rd23259;
	mov.b64 	{%r721, %r722}, %rd13819;
	mov.b64 	{%r723, %r724}, %rd13818;
	shf.l.wrap.b32 	%r725, %r724, %r721, 1;
	shf.l.wrap.b32 	%r726, %r721, %r722, 1;
	mov.b64 	%rd13820, {%r725, %r726};
	shl.b64 	%rd13821, %rd13818, 1;
	add.s64 	%rd13822, %rd13821, %rd2344;
	setp.lt.u64 	%p2014, %rd13822, %rd13821;
	selp.u64 	%rd13823, 1, 0, %p2014;
	add.s64 	%rd13824, %rd23362, %rd13820;
	add.s64 	%rd13825, %rd13824, %rd13823;
	setp.lt.u64 	%p2015, %rd13825, %rd23362;
	selp.u64 	%rd13826, 1, 0, %p2015;
	add.s64 	%rd13827, %rd23361, %rd13826;
	mul.lo.s64 	%rd13828, %rd2343, 4294968273;
	mov.b64 	%rd13829, 4294968273;
	mul.hi.u64 	%rd13830, %rd2343, %rd13829;
	mad.lo.s64 	%rd23377, %rd23258, %rd23258, %rd13828;
	setp.lt.u64 	%p2016, %rd23377, %rd13828;
	selp.u64 	%rd13831, 1, 0, %p2016;
	add.s64 	%rd13832, %rd13830, %rd13831;
	mul.lo.s64 	%rd13833, %rd13822, 4294968273;
	mul.hi.u64 	%rd13834, %rd13822, %rd13829;
	add.s64 	%rd13835, %rd13833, %rd2296;
	setp.lt.u64 	%p2017, %rd13835, %rd13833;
	selp.u64 	%rd13836, 1, 0, %p2017;
	add.s64 	%rd13837, %rd13834, %rd13836;
	add.s64 	%rd23376, %rd13835, %rd13832;
	setp.lt.u64 	%p2018, %rd23376, %rd13835;
	selp.u64 	%rd13838, 1, 0, %p2018;
	add.s64 	%rd13839, %rd13837, %rd13838;
	mul.lo.s64 	%rd13840, %rd13825, 4294968273;
	mul.hi.u64 	%rd13841, %rd13825, %rd13829;
	add.s64 	%rd13842, %rd13840, %rd2326;
	setp.lt.u64 	%p2019, %rd13842, %rd13840;
	selp.u64 	%rd13843, 1, 0, %p2019;
	add.s64 	%rd13844, %rd13841, %rd13843;
	add.s64 	%rd23379, %rd13842, %rd13839;
	setp.lt.u64 	%p2020, %rd23379, %rd13842;
	selp.u64 	%rd13845, 1, 0, %p2020;
	add.s64 	%rd13846, %rd13844, %rd13845;
	mul.lo.s64 	%rd13847, %rd13827, 4294968273;
	mul.hi.u64 	%rd13848, %rd13827, %rd13829;
	add.s64 	%rd13849, %rd13847, %rd2335;
	setp.lt.u64 	%p2021, %rd13849, %rd13847;
	selp.u64 	%rd13850, 1, 0, %p2021;
	add.s64 	%rd13851, %rd13848, %rd13850;
	add.s64 	%rd23378, %rd13849, %rd13846;
	setp.lt.u64 	%p2022, %rd23378, %rd13849;
	selp.u64 	%rd13852, 1, 0, %p2022;
	add.s64 	%rd2353, %rd13851, %rd13852;
	setp.eq.s64 	%p2023, %rd2353, 0;
	@%p2023 bra 	$L__BB0_655;
	mov.b64 	%rd13853, 4294968273;
	mul.hi.u64 	%rd13854, %rd2353, %rd13853;
	mad.lo.s64 	%rd2354, %rd2353, 4294968273, %rd23377;
	setp.lt.u64 	%p2024, %rd2354, %rd23377;
	selp.u64 	%rd13855, 1, 0, %p2024;
	add.s64 	%rd2355, %rd13854, %rd13855;
	setp.eq.s64 	%p2025, %rd2355, 0;
	mov.u64 	%rd23377, %rd2354;
	@%p2025 bra 	$L__BB0_655;
	add.s64 	%rd2356, %rd23376, %rd2355;
	setp.ge.u64 	%p2026, %rd2356, %rd23376;
	mov.u64 	%rd23376, %rd2356;
	mov.u64 	%rd23377, %rd2354;
	@%p2026 bra 	$L__BB0_655;
	add.s64 	%rd23379, %rd23379, 1;
	setp.eq.s64 	%p2027, %rd23379, 0;
	selp.u64 	%rd13856, 1, 0, %p2027;
	add.s64 	%rd23378, %rd23378, %rd13856;
	mov.u64 	%rd23376, %rd2356;
	mov.u64 	%rd23377, %rd2354;
$L__BB0_655:
	ld.const.u64 	%rd13857, [_ZN8collider3gpu9optimized6SECP_PE+24];
	setp.gt.u64 	%p2028, %rd23378, %rd13857;
	@%p2028 bra 	$L__BB0_657;
	ld.const.u64 	%rd13858, [_ZN8collider3gpu9optimized6SECP_PE+24];
	setp.ne.s64 	%p2029, %rd23378, %rd13858;
	ld.const.u64 	%rd13859, [_ZN8collider3gpu9optimized6SECP_PE+16];
	setp.ne.s64 	%p2030, %rd23379, %rd13859;
	or.pred  	%p2031, %p2029, %p2030;
	ld.const.u64 	%rd13861, [_ZN8collider3gpu9optimized6SECP_PE+8];
	setp.ne.s64 	%p2032, %rd23376, %rd13861;
	or.pred  	%p2033, %p2031, %p2032;
	ld.const.u64 	%rd13863, [_ZN8collider3gpu9optimized6SECP_PE];
	setp.lt.u64 	%p2034, %rd23377, %rd13863;
	or.pred  	%p2035, %p2033, %p2034;
	@%p2035 bra 	$L__BB0_658;
$L__BB0_657:
	ld.const.u64 	%rd13867, [_ZN8collider3gpu9optimized6SECP_PE];
	// begin inline asm
	sub.cc.u64 %rd23377, %rd23377, %rd13867;
	// end inline asm
	sub.s64 	%rd13869, %rd23376, %rd5843;
	ld.const.u64 	%rd13870, [_ZN8collider3gpu9optimized6SECP_PE+8];
	// begin inline asm
	sub.cc.u64 %rd23376, %rd13869, %rd13870;
	// end inline asm
	sub.s64 	%rd13872, %rd23379, %rd5843;
	ld.const.u64 	%rd13873, [_ZN8collider3gpu9optimized6SECP_PE+16];
	// begin inline asm
	sub.cc.u64 %rd23379, %rd13872, %rd13873;
	// end inline asm
	ld.const.u64 	%rd13874, [_ZN8collider3gpu9optimized6SECP_PE+24];
	add.s64 	%rd13875, %rd5843, %rd13874;
	sub.s64 	%rd23378, %rd23378, %rd13875;
$L__BB0_658:
	// begin inline asm
	add.cc.u64 %rd23385, %rd23377, %rd23377;
	// end inline asm
	// begin inline asm
	add.cc.u64 %rd23384, %rd23376, %rd11525;
	// end inline asm
	// begin inline asm
	addc.cc.u64 %rd23384, %rd23384, %rd23376;
	// end inline asm
	// begin inline asm
	add.cc.u64 %rd23383, %rd23379, %rd11525;
	// end inline asm
	// begin inline asm
	addc.cc.u64 %rd23383, %rd23383, %rd23379;
	// end inline asm
	// begin inline asm
	add.cc.u64 %rd23382, %rd23378, %rd11525;
	// end inline asm
	// begin inline asm
	addc.cc.u64 %rd23382, %rd23382, %rd23378;
	// end inline asm
	@%p1424 bra 	$L__BB0_660;
	and.b64  	%rd13897, %rd23382, %rd23383;
	and.b64  	%rd13898, %rd13897, %rd23384;
	setp.ne.s64 	%p2037, %rd13898, -1;
	setp.lt.u64 	%p2038, %rd23385, -4294968273;
	or.pred  	%p2039, %p2037, %p2038;
	@%p2039 bra 	$L__BB0_661;
$L__BB0_660:
	ld.const.u64 	%rd13901, [_ZN8collider3gpu9optimized6SECP_PE];
	// begin inline asm
	sub.cc.u64 %rd23385, %rd23385, %rd13901;
	// end inline asm
	// begin inline asm
	sub.cc.u64 %rd23384, %rd23384, %rd5843;
	// end inline asm
	ld.const.u64 	%rd13906, [_ZN8collider3gpu9optimized6SECP_PE+8];
	// begin inline asm
	subc.cc.u64 %rd23384, %rd23384, %rd13906;
	// end inline asm
	// begin inline asm
	sub.cc.u64 %rd23383, %rd23383, %rd5843;
	// end inline asm
	ld.const.u64 	%rd13912, [_ZN8collider3gpu9optimized6SECP_PE+16];
	// begin inline asm
	subc.cc.u64 %rd23383, %rd23383, %rd13912;
	// end inline asm
	ld.const.u64 	%rd13914, [_ZN8collider3gpu9optimized6SECP_PE+24];
	add.s64 	%rd13915, %rd5843, %rd13914;
	sub.s64 	%rd23382, %rd23382, %rd13915;
$L__BB0_661:
	// begin inline asm
	add.cc.u64 %rd23389, %rd23385, %rd23385;
	// end inline asm
	// begin inline asm
	add.cc.u64 %rd23388, %rd23384, %rd11525;
	// end inline asm
	// begin inline asm
	addc.cc.u64 %rd23388, %rd23388, %rd23384;
	// end inline asm
	// begin inline asm
	add.cc.u64 %rd23387, %rd23383, %rd11525;
	// end inline asm
	// begin inline asm
	addc.cc.u64 %rd23387, %rd23387, %rd23383;
	// end inline asm
	// begin inline asm
	add.cc.u64 %rd23386, %rd23382, %rd11525;
	// end inline asm
	// begin inline asm
	addc.cc.u64 %rd23386, %rd23386, %rd23382;
	// end inline asm
	@%p1424 bra 	$L__BB0_663;
	and.b64  	%rd13937, %rd23386, %rd23387;
	and.b64  	%rd13938, %rd13937, %rd23388;
	setp.ne.s64 	%p2041, %rd13938, -1;
	setp.lt.u64 	%p2042, %rd23389, -4294968273;
	or.pred  	%p2043, %p2041, %p2042;
	@%p2043 bra 	$L__BB0_664;
$L__BB0_663:
	ld.const.u64 	%rd13941, [_ZN8collider3gpu9optimized6SECP_PE];
	// begin inline asm
	sub.cc.u64 %rd23389, %rd23389, %rd13941;
	// end inline asm
	// begin inline asm
	sub.cc.u64 %rd23388, %rd23388, %rd5843;
	// end inline asm
	ld.const.u64 	%rd13946, [_ZN8collider3gpu9optimized6SECP_PE+8];
	// begin inline asm
	subc.cc.u64 %rd23388, %rd23388, %rd13946;
	// end inline asm
	// begin inline asm
	sub.cc.u64 %rd23387, %rd23387, %rd5843;
	// end inline asm
	ld.const.u64 	%rd13952, [_ZN8collider3gpu9optimized6SECP_PE+16];
	// begin inline asm
	subc.cc.u64 %rd23387, %rd23387, %rd13952;
	// end inline asm
	ld.const.u64 	%rd13954, [_ZN8collider3gpu9optimized6SECP_PE+24];
	add.s64 	%rd13955, %rd5843, %rd13954;
	sub.s64 	%rd23386, %rd23386, %rd13955;
$L__BB0_664:
	// begin inline asm
	add.cc.u64 %rd23393, %rd23389, %rd23389;
	// end inline asm
	// begin inline asm
	add.cc.u64 %rd23392, %rd23388, %rd11525;
	// end inline asm
	// begin inline asm
	addc.cc.u64 %rd23392, %rd23392, %rd23388;
	// end inline asm
	// begin inline asm
	add.cc.u64 %rd23391, %rd23387, %rd11525;
	// end inline asm
	// begin inline asm
	addc.cc.u64 %rd23391, %rd23391, %rd23387;
	// end inline asm
	// begin inline asm
	add.cc.u64 %rd23390, %rd23386, %rd11525;
	// end inline asm
	// begin inline asm
	addc.cc.u64 %rd23390, %rd23390, %rd23386;
	// end inline asm
	@%p1424 bra 	$L__BB0_666;
	and.b64  	%rd13977, %rd23390, %rd23391;
	and.b64  	%rd13978, %rd13977, %rd23392;
	setp.ne.s64 	%p2045, %rd13978, -1;
	setp.lt.u64 	%p2046, %rd23393, -4294968273;
	or.pred  	%p2047, %p2045, %p2046;
	@%p2047 bra 	$L__BB0_667;
$L__BB0_666:
	ld.const.u64 	%rd13981, [_ZN8collider3gpu9optimized6SECP_PE];
	// begin inline asm
	sub.cc.u64 %rd23393, %rd23393, %rd13981;
	// end inline asm
	// begin inline asm
	sub.cc.u64 %rd23392, %rd23392, %rd5843;
	// end inline asm
	ld.const.u64 	%rd13986, [_ZN8collider3gpu9optimized6SECP_PE+8];
	// begin inline asm
	subc.cc.u64 %rd23392, %rd23392, %rd13986;
	// end inline asm
	// begin inline asm
	sub.cc.u64 %rd23391, %rd23391, %rd5843;
	// end inline asm
	ld.const.u64 	%rd13992, [_ZN8collider3gpu9optimized6SECP_PE+16];
	// begin inline asm
	subc.cc.u64 %rd23391, %rd23391, %rd13992;
	// end inline asm
	ld.const.u64 	%rd13994, [_ZN8collider3gpu9optimized6SECP_PE+24];
	add.s64 	%rd13995, %rd5843, %rd13994;
	sub.s64 	%rd23390, %rd23390, %rd13995;
$L__BB0_667:
	// begin inline asm
	sub.cc.u64 %rd23535, %rd23352, %rd23393;
	// end inline asm
	// begin inline asm
	sub.cc.u64 %rd23534, %rd23351, %rd5843;
	// end inline asm
	// begin inline asm
	subc.cc.u64 %rd23534, %rd23534, %rd23392;
	// end inline asm
	// begin inline asm
	sub.cc.u64 %rd23533, %rd23354, %rd5843;
	// end inline asm
	// begin inline asm
	subc.cc.u64 %rd23533, %rd23533, %rd23391;
	// end inline asm
	// begin inline asm
	sub.cc.u64 %rd23532, %rd23353, %rd5843;
	// end inline asm
	// begin inline asm
	subc.cc.u64 %rd23532, %rd23532, %rd23390;
	// end inline asm
	@%p1422 bra 	$L__BB0_669;
	ld.const.u64 	%rd14019, [_ZN8collider3gpu9optimized6SECP_PE];
	// begin inline asm
	add.cc.u64 %rd23535, %rd23535, %rd14019;
	// end inline asm
	// begin inline asm
	add.cc.u64 %rd23534, %rd23534, %rd11525;
	// end inline asm
	ld.const.u64 	%rd14024, [_ZN8collider3gpu9optimized6SECP_PE+8];
	// begin inline asm
	addc.cc.u64 %rd23534, %rd23534, %rd14024;
	// end inline asm
	// begin inline asm
	add.cc.u64 %rd23533, %rd23533, %rd11525;
	// end inline asm
	ld.const.u64 	%rd14030, [_ZN8collider3gpu9optimized6SECP_PE+16];
	// begin inline asm
	addc.cc.u64 %rd23533, %rd23533, %rd14030;
	// end inline asm
	add.s64 	%rd14032, %rd23532, %rd11525;
	ld.const.u64 	%rd14033, [_ZN8collider3gpu9optimized6SECP_PE+24];
	add.s64 	%rd23532, %rd14032, %rd14033;
$L__BB0_669:
	mul.hi.u64 	%rd14034, %rd23535, %rd23164;
	mul.lo.s64 	%rd14035, %rd23163, %rd23535;
	mul.hi.u64 	%rd14036, %rd23535, %rd23163;
	add.s64 	%rd14037, %rd14035, %rd14034;
	setp.lt.u64 	%p2049, %rd14037, %rd14035;
	selp.u64 	%rd14038, 1, 0, %p2049;
	add.s64 	%rd14039, %rd14036, %rd14038;
	mul.lo.s64 	%rd14040, %rd23162, %rd23535;
	mul.hi.u64 	%rd14041, %rd23535, %rd23162;
	add.s64 	%rd14042, %rd14040, %rd14039;
	setp.lt.u64 	%p2050, %rd14042, %rd14040;
	selp.u64 	%rd14043, 1, 0, %p2050;
	add.s64 	%rd14044, %rd14041, %rd14043;
	mul.lo.s64 	%rd14045, %rd23161, %rd23535;
	mul.hi.u64 	%rd14046, %rd23535, %rd23161;
	add.s64 	%rd14047, %rd14045, %rd14044;
	setp.lt.u64 	%p2051, %rd14047, %rd14045;
	selp.u64 	%rd14048, 1, 0, %p2051;
	add.s64 	%rd14049, %rd14046, %rd14048;
	mul.lo.s64 	%rd14050, %rd23164, %rd23534;
	mul.hi.u64 	%rd14051, %rd23534, %rd23164;
	add.s64 	%rd14052, %rd14050, %rd14037;
	setp.lt.u64 	%p2052, %rd14052, %rd14050;
	selp.u64 	%rd14053, 1, 0, %p2052;
	add.s64 	%rd14054, %rd14051, %rd14053;
	mul.lo.s64 	%rd14055, %rd23163, %rd23534;
	mul.hi.u64 	%rd14056, %rd23534, %rd23163;
	add.s64 	%rd14057, %rd14055, %rd14042;
	setp.lt.u64 	%p2053, %rd14057, %rd14055;
	selp.u64 	%rd14058, 1, 0, %p2053;
	add.s64 	%rd14059, %rd14056, %rd14058;
	add.s64 	%rd14060, %rd14057, %rd14054;
	setp.lt.u64 	%p2054, %rd14060, %rd14057;
	selp.u64 	%rd14061, 1, 0, %p2054;
	add.s64 	%rd14062, %rd14059, %rd14061;
	mul.lo.s64 	%rd14063, %rd23162, %rd23534;
	mul.hi.u64 	%rd14064, %rd23534, %rd23162;
	add.s64 	%rd14065, %rd14063, %rd14047;
	setp.lt.u64 	%p2055, %rd14065, %rd14063;
	selp.u64 	%rd14066, 1, 0, %p2055;
	add.s64 	%rd14067, %rd14064, %rd14066;
	add.s64 	%rd14068, %rd14065, %rd14062;
	setp.lt.u64 	%p2056, %rd14068, %rd14065;
	selp.u64 	%rd14069, 1, 0, %p2056;
	add.s64 	%rd14070, %rd14067, %rd14069;
	mul.lo.s64 	%rd14071, %rd23161, %rd23534;
	mul.hi.u64 	%rd14072, %rd23534, %rd23161;
	add.s64 	%rd14073, %rd14071, %rd14049;
	setp.lt.u64 	%p2057, %rd14073, %rd14071;
	selp.u64 	%rd14074, 1, 0, %p2057;
	add.s64 	%rd14075, %rd14072, %rd14074;
	add.s64 	%rd14076, %rd14073, %rd14070;
	setp.lt.u64 	%p2058, %rd14076, %rd14073;
	selp.u64 	%rd14077, 1, 0, %p2058;
	add.s64 	%rd14078, %rd14075, %rd14077;
	mul.lo.s64 	%rd14079, %rd23164, %rd23533;
	mul.hi.u64 	%rd14080, %rd23533, %rd23164;
	add.s64 	%rd14081, %rd14079, %rd14060;
	setp.lt.u64 	%p2059, %rd14081, %rd14079;
	selp.u64 	%rd14082, 1, 0, %p2059;
	add.s64 	%rd14083, %rd14080, %rd14082;
	mul.lo.s64 	%rd14084, %rd23163, %rd23533;
	mul.hi.u64 	%rd14085, %rd23533, %rd23163;
	add.s64 	%rd14086, %rd14084, %rd14068;
	setp.lt.u64 	%p2060, %rd14086, %rd14084;
	selp.u64 	%rd14087, 1, 0, %p2060;
	add.s64 	%rd14088, %rd14085, %rd14087;
	add.s64 	%rd14089, %rd14086, %rd14083;
	setp.lt.u64 	%p2061, %rd14089, %rd14086;
	selp.u64 	%rd14090, 1, 0, %p2061;
	add.s64 	%rd14091, %rd14088, %rd14090;
	mul.lo.s64 	%rd14092, %rd23162, %rd23533;
	mul.hi.u64 	%rd14093, %rd23533, %rd23162;
	add.s64 	%rd14094, %rd14092, %rd14076;
	setp.lt.u64 	%p2062, %rd14094, %rd14092;
	selp.u64 	%rd14095, 1, 0, %p2062;
	add.s64 	%rd14096, %rd14093, %rd14095;
	add.s64 	%rd14097, %rd14094, %rd14091;
	setp.lt.u64 	%p2063, %rd14097, %rd14094;
	selp.u64 	%rd14098, 1, 0, %p2063;
	add.s64 	%rd14099, %rd14096, %rd14098;
	mul.lo.s64 	%rd14100, %rd23161, %rd23533;
	mul.hi.u64 	%rd14101, %rd23533, %rd23161;
	add.s64 	%rd14102, %rd14100, %rd14078;
	setp.lt.u64 	%p2064, %rd14102, %rd14100;
	selp.u64 	%rd14103, 1, 0, %p2064;
	add.s64 	%rd14104, %rd14101, %rd14103;
	add.s64 	%rd14105, %rd14102, %rd14099;
	setp.lt.u64 	%p2065, %rd14105, %rd14102;
	selp.u64 	%rd14106, 1, 0, %p2065;
	add.s64 	%rd14107, %rd14104, %rd14106;
	mul.lo.s64 	%rd14108, %rd23164, %rd23532;
	mul.hi.u64 	%rd14109, %rd23532, %rd23164;
	add.s64 	%rd14110, %rd14108, %rd14089;
	setp.lt.u64 	%p2066, %rd14110, %rd14108;
	selp.u64 	%rd14111, 1, 0, %p2066;
	add.s64 	%rd14112, %rd14109, %rd14111;
	mul.lo.s64 	%rd14113, %rd23163, %rd23532;
	mul.hi.u64 	%rd14114, %rd23532, %rd23163;
	add.s64 	%rd14115, %rd14113, %rd14097;
	setp.lt.u64 	%p2067, %rd14115, %rd14113;
	selp.u64 	%rd14116, 1, 0, %p2067;
	add.s64 	%rd14117, %rd14114, %rd14116;
	add.s64 	%rd14118, %rd14115, %rd14112;
	setp.lt.u64 	%p2068, %rd14118, %rd14115;
	selp.u64 	%rd14119, 1, 0, %p2068;
	add.s64 	%rd14120, %rd14117, %rd14119;
	mul.lo.s64 	%rd14121, %rd23162, %rd23532;
	mul.hi.u64 	%rd14122, %rd23532, %rd23162;
	add.s64 	%rd14123, %rd14121, %rd14105;
	setp.lt.u64 	%p2069, %rd14123, %rd14121;
	selp.u64 	%rd14124, 1, 0, %p2069;
	add.s64 	%rd14125, %rd14122, %rd14124;
	add.s64 	%rd14126, %rd14123, %rd14120;
	setp.lt.u64 	%p2070, %rd14126, %rd14123;
	selp.u64 	%rd14127, 1, 0, %p2070;
	add.s64 	%rd14128, %rd14125, %rd14127;
	mul.lo.s64 	%rd14129, %rd23161, %rd23532;
	mul.hi.u64 	%rd14130, %rd23532, %rd23161;
	add.s64 	%rd14131, %rd14129, %rd14107;
	setp.lt.u64 	%p2071, %rd14131, %rd14129;
	selp.u64 	%rd14132, 1, 0, %p2071;
	add.s64 	%rd14133, %rd14130, %rd14132;
	add.s64 	%rd14134, %rd14131, %rd14128;
	setp.lt.u64 	%p2072, %rd14134, %rd14131;
	selp.u64 	%rd14135, 1, 0, %p2072;
	add.s64 	%rd14136, %rd14133, %rd14135;
	mul.lo.s64 	%rd14137, %rd14118, 4294968273;
	mov.b64 	%rd14138, 4294968273;
	mul.hi.u64 	%rd14139, %rd14118, %rd14138;
	mad.lo.s64 	%rd23401, %rd23164, %rd23535, %rd14137;
	setp.lt.u64 	%p2073, %rd23401, %rd14137;
	selp.u64 	%rd14140, 1, 0, %p2073;
	add.s64 	%rd14141, %rd14139, %rd14140;
	mul.lo.s64 	%rd14142, %rd14126, 4294968273;
	mul.hi.u64 	%rd14143, %rd14126, %rd14138;
	add.s64 	%rd14144, %rd14142, %rd14052;
	setp.lt.u64 	%p2074, %rd14144, %rd14142;
	selp.u64 	%rd14145, 1, 0, %p2074;
	add.s64 	%rd14146, %rd14143, %rd14145;
	add.s64 	%rd23400, %rd14144, %rd14141;
	setp.lt.u64 	%p2075, %rd23400, %rd14144;
	selp.u64 	%rd14147, 1, 0, %p2075;
	add.s64 	%rd14148, %rd14146, %rd14147;
	mul.lo.s64 	%rd14149, %rd14134, 4294968273;
	mul.hi.u64 	%rd14150, %rd14134, %rd14138;
	add.s64 	%rd14151, %rd14149, %rd14081;
	setp.lt.u64 	%p2076, %rd14151, %rd14149;
	selp.u64 	%rd14152, 1, 0, %p2076;
	add.s64 	%rd14153, %rd14150, %rd14152;
	add.s64 	%rd23403, %rd14151, %rd14148;
	setp.lt.u64 	%p2077, %rd23403, %rd14151;
	selp.u64 	%rd14154, 1, 0, %p2077;
	add.s64 	%rd14155, %rd14153, %rd14154;
	mul.lo.s64 	%rd14156, %rd14136, 4294968273;
	mul.hi.u64 	%rd14157, %rd14136, %rd14138;
	add.s64 	%rd14158, %rd14156, %rd14110;
	setp.lt.u64 	%p2078, %rd14158, %rd14156;
	selp.u64 	%rd14159, 1, 0, %p2078;
	add.s64 	%rd14160, %rd14157, %rd14159;
	add.s64 	%rd23402, %rd14158, %rd14155;
	setp.lt.u64 	%p2079, %rd23402, %rd14158;
	selp.u64 	%rd14161, 1, 0, %p2079;
	add.s64 	%rd2423, %rd14160, %rd14161;
	setp.eq.s64 	%p2080, %rd2423, 0;
	@%p2080 bra 	$L__BB0_673;
	mov.b64 	%rd14162, 4294968273;
	mul.hi.u64 	%rd14163, %rd2423, %rd14162;
	mad.lo.s64 	%rd2424, %rd2423, 4294968273, %rd23401;
	setp.lt.u64 	%p2081, %rd2424, %rd23401;
	selp.u64 	%rd14164, 1, 0, %p2081;
	add.s64 	%rd2425, %rd14163, %rd14164;
	setp.eq.s64 	%p2082, %rd2425, 0;
	mov.u64 	%rd23401, %rd2424;
	@%p2082 bra 	$L__BB0_673;
	add.s64 	%rd2426, %rd23400, %rd2425;
	setp.ge.u64 	%p2083, %rd2426, %rd23400;
	mov.u64 	%rd23400, %rd2426;
	mov.u64 	%rd23401, %rd2424;
	@%p2083 bra 	$L__BB0_673;
	add.s64 	%rd23403, %rd23403, 1;
	setp.eq.s64 	%p2084, %rd23403, 0;
	selp.u64 	%rd14165, 1, 0, %p2084;
	add.s64 	%rd23402, %rd23402, %rd14165;
	mov.u64 	%rd23400, %rd2426;
	mov.u64 	%rd23401, %rd2424;
$L__BB0_673:
	ld.const.u64 	%rd14166, [_ZN8collider3gpu9optimized6SECP_PE+24];
	setp.gt.u64 	%p2085, %rd23402, %rd14166;
	@%p2085 bra 	$L__BB0_675;
	ld.const.u64 	%rd14167, [_ZN8collider3gpu9optimized6SECP_PE+24];
	setp.ne.s64 	%p2086, %rd23402, %rd14167;
	ld.const.u64 	%rd14168, [_ZN8collider3gpu9optimized6SECP_PE+16];
	setp.ne.s64 	%p2087, %rd23403, %rd14168;
	or.pred  	%p2088, %p2086, %p2087;
	ld.const.u64 	%rd14170, [_ZN8collider3gpu9optimized6SECP_PE+8];
	setp.ne.s64 	%p2089, %rd23400, %rd14170;
	or.pred  	%p2090, %p2088, %p2089;
	ld.const.u64 	%rd14172, [_ZN8collider3gpu9optimized6SECP_PE];
	setp.lt.u64 	%p2091, %rd23401, %rd14172;
	or.pred  	%p2092, %p2090, %p2091;
	@%p2092 bra 	$L__BB0_676;
$L__BB0_675:
	ld.const.u64 	%rd14176, [_ZN8collider3gpu9optimized6SECP_PE];
	// begin inline asm
	sub.cc.u64 %rd23401, %rd23401, %rd14176;
	// end inline asm
	sub.s64 	%rd14178, %rd23400, %rd5843;
	ld.const.u64 	%rd14179, [_ZN8collider3gpu9optimized6SECP_PE+8];
	// begin inline asm
	sub.cc.u64 %rd23400, %rd14178, %rd14179;
	// end inline asm
	sub.s64 	%rd14181, %rd23403, %rd5843;
	ld.const.u64 	%rd14182, [_ZN8collider3gpu9optimized6SECP_PE+16];
	// begin inline asm
	sub.cc.u64 %rd23403, %rd14181, %rd14182;
	// end inline asm
	ld.const.u64 	%rd14183, [_ZN8collider3gpu9optimized6SECP_PE+24];
	add.s64 	%rd14184, %rd5843, %rd14183;
	sub.s64 	%rd23402, %rd23402, %rd14184;
$L__BB0_676:
	// begin inline asm
	add.cc.u64 %rd23531, %rd23401, %rd23401;
	// end inline asm
	// begin inline asm
	add.cc.u64 %rd23530, %rd23400, %rd11525;
	// end inline asm
	// begin inline asm
	addc.cc.u64 %rd23530, %rd23530, %rd23400;
	// end inline asm
	// begin inline asm
	add.cc.u64 %rd23529, %rd23403, %rd11525;
	// end inline asm
	// begin inline asm
	addc.cc.u64 %rd23529, %rd23529, %rd23403;
	// end inline asm
	// begin inline asm
	add.cc.u64 %rd23528, %rd23402, %rd11525;
	// end inline asm
	// begin inline asm
	addc.cc.u64 %rd23528, %rd23528, %rd23402;
	// end inline asm
	@%p1424 bra 	$L__BB0_678;
	and.b64  	%rd14206, %rd23528, %rd23529;
	and.b64  	%rd14207, %rd14206, %rd23530;
	setp.ne.s64 	%p2094, %rd14207, -1;
	setp.lt.u64 	%p2095, %rd23531, -4294968273;
	or.pred  	%p2096, %p2094, %p2095;
	@%p2096 bra 	$L__BB0_784;
$L__BB0_678:
	ld.const.u64 	%rd14210, [_ZN8collider3gpu9optimized6SECP_PE];
	// begin inline asm
	sub.cc.u64 %rd23531, %rd23531, %rd14210;
	// end inline asm
	// begin inline asm
	sub.cc.u64 %rd23530, %rd23530, %rd5843;
	// end inline asm
	ld.const.u64 	%rd14215, [_ZN8collider3gpu9optimized6SECP_PE+8];
	// begin inline asm
	subc.cc.u64 %rd23530, %rd23530, %rd14215;
	// end inline asm
	// begin inline asm
	sub.cc.u64 %rd23529, %rd23529, %rd5843;
	// end inline asm
	ld.const.u64 	%rd14221, [_ZN8collider3gpu9optimized6SECP_PE+16];
	// begin inline asm
	subc.cc.u64 %rd23529, %rd23529, %rd14221;
	// end inline asm
	ld.const.u64 	%rd14223, [_ZN8collider3gpu9optimized6SECP_PE+24];
	add.s64 	%rd14224, %rd5843, %rd14223;
	sub.s64 	%rd23528, %rd23528, %rd14224;
	bra.uni 	$L__BB0_784;
$L__BB0_679:
	add.s64 	%rd23364, %rd23364, 1;
	setp.ne.s64 	%p2000, %rd23364, 0;
	@%p2000 bra 	$L__BB0_643;
	add.s64 	%rd23363, %rd23363, 1;
	setp.ne.s64 	%p2001, %rd23363, 0;
	mov.b64 	%rd23364, 0;
	@%p2001 bra 	$L__BB0_643;
	add.s64 	%rd23362, %rd23362, 1;
	setp.eq.s64 	%p2002, %rd23362, 0;
	selp.u64 	%rd13793, 1, 0, %p2002;
	add.s64 	%rd23361, %rd23361, %rd13793;
	mov.b64 	%rd23363, 0;
	mov.u64 	%rd23364, %rd23363;
	bra.uni 	$L__BB0_643;
$L__BB0_682:
	mul.hi.u64 	%rd11566, %rd23229, %rd23229;
	mul.lo.s64 	%rd11567, %rd23228, %rd23228;
	mul.hi.u64 	%rd23414, %rd23228, %rd23228;
	mul.lo.s64 	%rd23413, %rd23227, %rd23227;
	mul.hi.u64 	%rd23412, %rd23227, %rd23227;
	mul.lo.s64 	%rd23411, %rd23226, %rd23226;
	mul.hi.u64 	%rd23410, %rd23226, %rd23226;
	mul.lo.s64 	%rd11568, %rd23228, %rd23229;
	mul.hi.u64 	%rd11569, %rd23229, %rd23228;
	mov.b64 	{%r511, %r512}, %rd11569;
	mov.b64 	{%r513, %r514}, %rd11568;
	shf.l.wrap.b32 	%r515, %r514, %r511, 1;
	shf.l.wrap.b32 	%r516, %r511, %r512, 1;
	mov.b64 	%rd11570, {%r515, %r516};
	shl.b64 	%rd11571, %rd11568, 1;
	add.s64 	%rd2454, %rd11571, %rd11566;
	setp.lt.u64 	%p1429, %rd2454, %rd11571;
	selp.u64 	%rd11572, 1, 0, %p1429;
	add.s64 	%rd11573, %rd11567, %rd11570;
	add.s64 	%rd2455, %rd11573, %rd11572;
	setp.ge.u64 	%p1430, %rd2455, %rd11567;
	@%p1430 bra 	$L__BB0_687;
	mul.hi.u64 	%rd11574, %rd23228, %rd23228;
	add.s64 	%rd23414, %rd11574, 1;
	setp.ne.s64 	%p1431, %rd23414, 0;
	@%p1431 bra 	$L__BB0_687;
	mad.lo.s64 	%rd23413, %rd23227, %rd23227, 1;
	mov.b64 	%rd23414, 0;
	mov.pred 	%p1432, -1;
	@%p1432 bra 	$L__BB0_687;
	mul.hi.u64 	%rd11577, %rd23227, %rd23227;
	add.s64 	%rd23412, %rd11577, 1;
	setp.ne.s64 	%p1433, %rd23412, 0;
	mov.b64 	%rd23413, 0;
	mov.u64 	%rd23414, %rd23413;
	@%p1433 bra 	$L__BB0_687;
	mad.lo.s64 	%rd23411, %rd23226, %rd23226, 1;
	mov.b64 	%rd23412, 0;
	mov.u64 	%rd23413, %rd23412;
	mov.u64 	%rd23414, %rd23412;
$L__BB0_687:
	mul.lo.s64 	%rd11579, %rd23227, %rd23229;
	mul.hi.u64 	%rd11580, %rd23229, %rd23227;
	mov.b64 	{%r517, %r518}, %rd11580;
	mov.b64 	{%r519, %r520}, %rd11579;
	shf.l.wrap.b32 	%r521, %r520, %r517, 1;
	shf.l.wrap.b32 	%r522, %r517, %r518, 1;
	mov.b64 	%rd11581, {%r521, %r522};
	shl.b64 	%rd11582, %rd11579, 1;
	add.s64 	%rd2484, %rd11582, %rd2455;
	setp.lt.u64 	%p1434, %rd2484, %rd11582;
	selp.u64 	%rd11583, 1, 0, %p1434;
	add.s64 	%rd11584, %rd23414, %rd11581;
	add.s64 	%rd2485, %rd11584, %rd11583;
	setp.ge.u64 	%p1435, %rd2485, %rd23414;
	@%p1435 bra 	$L__BB0_688;
	bra.uni 	$L__BB0_793;
$L__BB0_688:
	mul.lo.s64 	%rd11588, %rd23226, %rd23229;
	mul.hi.u64 	%rd11589, %rd23229, %rd23226;
	mov.b64 	{%r523, %r524}, %rd11589;
	mov.b64 	{%r525, %r526}, %rd11588;
	shf.l.wrap.b32 	%r527, %r526, %r523, 1;
	shf.l.wrap.b32 	%r528, %r523, %r524, 1;
	mov.b64 	%rd11590, {%r527, %r528};
	shl.b64 	%rd11591, %rd11588, 1;
	add.s64 	%rd2474, %rd11591, %rd2485;
	setp.lt.u64 	%p1439, %rd2474, %rd11591;
	selp.u64 	%rd11592, 1, 0, %p1439;
	add.s64 	%rd11593, %rd23413, %rd11590;
	add.s64 	%rd2475, %rd11593, %rd11592;
	setp.ge.u64 	%p1440, %rd2475, %rd23413;
	@%p1440 bra 	$L__BB0_691;
	add.s64 	%rd23412, %rd23412, 1;
	setp.ne.s64 	%p1441, %rd23412, 0;
	@%p1441 bra 	$L__BB0_691;
	add.s64 	%rd23411, %rd23411, 1;
	setp.eq.s64 	%p1442, %rd23411, 0;
	selp.u64 	%rd11595, 1, 0, %p1442;
	add.s64 	%rd23410, %rd23410, %rd11595;
	mov.b64 	%rd23412, 0;
$L__BB0_691:
	mul.lo.s64 	%rd11596, %rd23227, %rd23228;
	mul.hi.u64 	%rd11597, %rd23228, %rd23227;
	mov.b64 	{%r529, %r530}, %rd11597;
	mov.b64 	{%r531, %r532}, %rd11596;
	shf.l.wrap.b32 	%r533, %r532, %r529, 1;
	shf.l.wrap.b32 	%r534, %r529, %r530, 1;
	mov.b64 	%rd11598, {%r533, %r534};
	mad.lo.s64 	%rd11599, %rd23226, %rd23229, %rd11596;
	shl.b64 	%rd11600, %rd11599, 1;
	add.s64 	%rd2493, %rd11600, %rd2485;
	setp.lt.u64 	%p1443, %rd2493, %rd2474;
	selp.u64 	%rd11601, 1, 0, %p1443;
	add.s64 	%rd11602, %rd2475, %rd11598;
	add.s64 	%rd2494, %rd11602, %rd11601;
	setp.ge.u64 	%p1444, %rd2494, %rd2475;
	@%p1444 bra 	$L__BB0_694;
	add.s64 	%rd23412, %rd23412, 1;
	setp.ne.s64 	%p1445, %rd23412, 0;
	@%p1445 bra 	$L__BB0_694;
	add.s64 	%rd23411, %rd23411, 1;
	setp.eq.s64 	%p1446, %rd23411, 0;
	selp.u64 	%rd11604, 1, 0, %p1446;
	add.s64 	%rd23410, %rd23410, %rd11604;
	mov.b64 	%rd23412, 0;
$L__BB0_694:
	mul.lo.s64 	%rd11605, %rd23226, %rd23228;
	mul.hi.u64 	%rd11606, %rd23228, %rd23226;
	mov.b64 	{%r535, %r536}, %rd11606;
	mov.b64 	{%r537, %r538}, %rd11605;
	shf.l.wrap.b32 	%r539, %r538, %r535, 1;
	shf.l.wrap.b32 	%r540, %r535, %r536, 1;
	mov.b64 	%rd11607, {%r539, %r540};
	shl.b64 	%rd11608, %rd11605, 1;
	add.s64 	%rd2501, %rd11608, %rd2494;
	setp.lt.u64 	%p1447, %rd2501, %rd11608;
	selp.u64 	%rd11609, 1, 0, %p1447;
	add.s64 	%rd11610, %rd23412, %rd11607;
	add.s64 	%rd2502, %rd11610, %rd11609;
	setp.ge.u64 	%p1448, %rd2502, %rd23412;
	@%p1448 bra 	$L__BB0_696;
	add.s64 	%rd23411, %rd23411, 1;
	setp.eq.s64 	%p1449, %rd23411, 0;
	selp.u64 	%rd11611, 1, 0, %p1449;
	add.s64 	%rd23410, %rd23410, %rd11611;
$L__BB0_696:
	mul.lo.s64 	%rd11612, %rd23226, %rd23227;
	mul.hi.u64 	%rd11613, %rd23227, %rd23226;
	mov.b64 	{%r541, %r542}, %rd11613;
	mov.b64 	{%r543, %r544}, %rd11612;
	shf.l.wrap.b32 	%r545, %r544, %r541, 1;
	shf.l.wrap.b32 	%r546, %r541, %r542, 1;
	mov.b64 	%rd11614, {%r545, %r546};
	shl.b64 	%rd11615, %rd11612, 1;
	add.s64 	%rd11616, %rd11615, %rd2502;
	setp.lt.u64 	%p1450, %rd11616, %rd11615;
	selp.u64 	%rd11617, 1, 0, %p1450;
	add.s64 	%rd11618, %rd23411, %rd11614;
	add.s64 	%rd11619, %rd11618, %rd11617;
	setp.lt.u64 	%p1451, %rd11619, %rd23411;
	selp.u64 	%rd11620, 1, 0, %p1451;
	add.s64 	%rd11621, %rd23410, %rd11620;
	mul.lo.s64 	%rd11622, %rd2501, 4294968273;
	mov.b64 	%rd11623, 4294968273;
	mul.hi.u64 	%rd11624, %rd2501, %rd11623;
	mad.lo.s64 	%rd23426, %rd23229, %rd23229, %rd11622;
	setp.lt.u64 	%p1452, %rd23426, %rd11622;
	selp.u64 	%rd11625, 1, 0, %p1452;
	add.s64 	%rd11626, %rd11624, %rd11625;
	mul.lo.s64 	%rd11627, %rd11616, 4294968273;
	mul.hi.u64 	%rd11628, %rd11616, %rd11623;
	add.s64 	%rd11629, %rd11627, %rd2454;
	setp.lt.u64 	%p1453, %rd11629, %rd11627;
	selp.u64 	%rd11630, 1, 0, %p1453;
	add.s64 	%rd11631, %rd11628, %rd11630;
	add.s64 	%rd23425, %rd11629, %rd11626;
	setp.lt.u64 	%p1454, %rd23425, %rd11629;
	selp.u64 	%rd11632, 1, 0, %p1454;
	add.s64 	%rd11633, %rd11631, %rd11632;
	mul.lo.s64 	%rd11634, %rd11619, 4294968273;
	mul.hi.u64 	%rd11635, %rd11619, %rd11623;
	add.s64 	%rd11636, %rd11634, %rd2484;
	setp.lt.u64 	%p1455, %rd11636, %rd11634;
	selp.u64 	%rd11637, 1, 0, %p1455;
	add.s64 	%rd11638, %rd11635, %rd11637;
	add.s64 	%rd23429, %rd11636, %rd11633;
	setp.lt.u64 	%p1456, %rd23429, %rd11636;
	selp.u64 	%rd11639, 1, 0, %p1456;
	add.s64 	%rd11640, %rd11638, %rd11639;
	mul.lo.s64 	%rd11641, %rd11621, 4294968273;
	mul.hi.u64 	%rd11642, %rd11621, %rd11623;
	add.s64 	%rd11643, %rd11641, %rd2493;
	setp.lt.u64 	%p1457, %rd11643, %rd11641;
	selp.u64 	%rd11644, 1, 0, %p1457;
	add.s64 	%rd11645, %rd11642, %rd11644;
	add.s64 	%rd23430, %rd11643, %rd11640;
	setp.lt.u64 	%p1458, %rd23430, %rd11643;
	selp.u64 	%rd11646, 1, 0, %p1458;
	add.s64 	%rd2511, %rd11645, %rd11646;
	setp.eq.s64 	%p1459, %rd2511, 0;
	@%p1459 bra 	$L__BB0_700;
	mov.b64 	%rd11647, 4294968273;
	mul.hi.u64 	%rd11648, %rd2511, %rd11647;
	mad.lo.s64 	%rd2512, %rd2511, 4294968273, %rd23426;
	setp.lt.u64 	%p1460, %rd2512, %rd23426;
	selp.u64 	%rd11649, 1, 0, %p1460;
	add.s64 	%rd2513, %rd11648, %rd11649;
	setp.eq.s64 	%p1461, %rd2513, 0;
	mov.u64 	%rd23426, %rd2512;
	@%p1461 bra 	$L__BB0_700;
	add.s64 	%rd2514, %rd23425, %rd2513;
	setp.ge.u64 	%p1462, %rd2514, %rd23425;
	mov.u64 	%rd23425, %rd2514;
	mov.u64 	%rd23426, %rd2512;
	@%p1462 bra 	$L__BB0_700;
	add.s64 	%rd23429, %rd23429, 1;
	setp.eq.s64 	%p1463, %rd23429, 0;
	selp.u64 	%rd11650, 1, 0, %p1463;
	add.s64 	%rd23430, %rd23430, %rd11650;
	mov.u64 	%rd23425, %rd2514;
	mov.u64 	%rd23426, %rd2512;
$L__BB0_700:
	ld.const.u64 	%rd11651, [_ZN8collider3gpu9optimized6SECP_PE+24];
	setp.gt.u64 	%p1464, %rd23430, %rd11651;
	@%p1464 bra 	$L__BB0_702;
	ld.const.u64 	%rd11652, [_ZN8collider3gpu9optimized6SECP_PE+24];
	setp.ne.s64 	%p1465, %rd23430, %rd11652;
	ld.const.u64 	%rd11653, [_ZN8collider3gpu9optimized6SECP_PE+16];
	setp.ne.s64 	%p1466, %rd23429, %rd11653;
	or.pred  	%p1467, %p1465, %p1466;
	ld.const.u64 	%rd11655, [_ZN8collider3gpu9optimized6SECP_PE+8];
	setp.ne.s64 	%p1468, %rd23425, %rd11655;
	or.pred  	%p1469, %p1467, %p1468;
	ld.const.u64 	%rd11657, [_ZN8collider3gpu9optimized6SECP_PE];
	setp.lt.u64 	%p1470, %rd23426, %rd11657;
	or.pred  	%p1471, %p1469, %p1470;
	@%p1471 bra 	$L__BB0_703;
$L__BB0_702:
	ld.const.u64 	%rd11661, [_ZN8collider3gpu9optimized6SECP_PE];
	// begin inline asm
	sub.cc.u64 %rd23426, %rd23426, %rd11661;
	// end inline asm
	sub.s64 	%rd11663, %rd23425, %rd5843;
	ld.const.u64 	%rd11664, [_ZN8collider3gpu9optimized6SECP_PE+8];
	// begin inline asm
	sub.cc.u64 %rd23425, %rd11663, %rd11664;
	// end inline asm
	sub.s64 	%rd11666, %rd23429, %rd5843;
	ld.const.u64 	%rd11667, [_ZN8collider3gpu9optimized6SECP_PE+16];
	// begin inline asm
	sub.cc.u64 %rd23429, %rd11666, %rd11667;
	// end inline asm
	ld.const.u64 	%rd11668, [_ZN8collider3gpu9optimized6SECP_PE+24];
	add.s64 	%rd11669, %rd5843, %rd11668;
	sub.s64 	%rd23430, %rd23430, %rd11669;
$L__BB0_703:
	// begin inline asm
	add.cc.u64 %rd23434, %rd23426, %rd23426;
	// end inline asm
	// begin inline asm
	add.cc.u64 %rd23433, %rd23425, %rd11525;
	// end inline asm
	// begin inline asm
	addc.cc.u64 %rd23433, %rd23433, %rd23425;
	// end inline asm
	// begin inline asm
	add.cc.u64 %rd23432, %rd23429, %rd11525;
	// end inline asm
	// begin inline asm
	addc.cc.u64 %rd23432, %rd23432, %rd23429;
	// end inline asm
	// begin inline asm
	add.cc.u64 %rd23431, %rd23430, %rd11525;
	// end inline asm
	// begin inline asm
	addc.cc.u64 %rd23431, %rd23431, %rd23430;
	// end inline asm
	@%p1424 bra 	$L__BB0_705;
	and.b64  	%rd11691, %rd23431, %rd23432;
	and.b64  	%rd11692, %rd11691, %rd23433;
	setp.ne.s64 	%p1473, %rd11692, -1;
	setp.lt.u64 	%p1474, %rd23434, -4294968273;
	or.pred  	%p1475, %p1473, %p1474;
	@%p1475 bra 	$L__BB0_706;
$L__BB0_705:
	ld.const.u64 	%rd11695, [_ZN8collider3gpu9optimized6SECP_PE];
	// begin inline asm
	sub.cc.u64 %rd23434, %rd23434, %rd11695;
	// end inline asm
	// begin inline asm
	sub.cc.u64 %rd23433, %rd23433, %rd5843;
	// end inline asm
	ld.const.u64 	%rd11700, [_ZN8collider3gpu9optimized6SECP_PE+8];
	// begin inline asm
	subc.cc.u64 %rd23433, %rd23433, %rd11700;
	// end inline asm
	// begin inline asm
	sub.cc.u64 %rd23432, %rd23432, %rd5843;
	// end inline asm
	ld.const.u64 	%rd11706, [_ZN8collider3gpu9optimized6SECP_PE+16];
	// begin inline asm
	subc.cc.u64 %rd23432, %rd23432, %rd11706;
	// end inline asm
	ld.const.u64 	%rd11708, [_ZN8collider3gpu9optimized6SECP_PE+24];
	add.s64 	%rd11709, %rd5843, %rd11708;
	sub.s64 	%rd23431, %rd23431, %rd11709;
$L__BB0_706:
	// begin inline asm
	add.cc.u64 %rd23438, %rd23434, %rd23434;
	// end inline asm
	// begin inline asm
	add.cc.u64 %rd23437, %rd23433, %rd11525;
	// end inline asm
	// begin inline asm
	addc.cc.u64 %rd23437, %rd23437, %rd23433;
	// end inline asm
	// begin inline asm
	add.cc.u64 %rd23436, %rd23432, %rd11525;
	// end inline asm
	// begin inline asm
	addc.cc.u64 %rd23436, %rd23436, %rd23432;
	// end inline asm
	// begin inline asm
	add.cc.u64 %rd23435, %rd23431, %rd11525;
	// end inline asm
	// begin inline asm
	addc.cc.u64 %rd23435, %rd23435, %rd23431;
	// end inline asm
	@%p1424 bra 	$L__BB0_708;
	and.b64  	%rd11731, %rd23435, %rd23436;
	and.b64  	%rd11732, %rd11731, %rd23437;
	setp.ne.s64 	%p1477, %rd11732, -1;
	setp.lt.u64 	%p1478, %rd23438, -4294968273;
	or.pred  	%p1479, %p1477, %p1478;
	@%p1479 bra 	$L__BB0_709;
$L__BB0_708:
	ld.const.u64 	%rd11735, [_ZN8collider3gpu9optimized6SECP_PE];
	// begin inline asm
	sub.cc.u64 %rd23438, %rd23438, %rd11735;
	// end inline asm
	// begin inline asm
	sub.cc.u64 %rd23437, %rd23437, %rd5843;
	// end inline asm
	ld.const.u64 	%rd11740, [_ZN8collider3gpu9optimized6SECP_PE+8];
	// begin inline asm
	subc.cc.u64 %rd23437, %rd23437, %rd11740;
	// end inline asm
	// begin inline asm
	sub.cc.u64 %rd23436, %rd23436, %rd5843;
	// end inline asm
	ld.const.u64 	%rd11746, [_ZN8collider3gpu9optimized6SECP_PE+16];
	// begin inline asm
	subc.cc.u64 %rd23436, %rd23436, %rd11746;
	// end inline asm
	ld.const.u64 	%rd11748, [_ZN8collider3gpu9optimized6SECP_PE+24];
	add.s64 	%rd11749, %rd5843, %rd11748;
	sub.s64 	%rd23435, %rd23435, %rd11749;
$L__BB0_709:
	mul.hi.u64 	%rd11750, %rd23229, %rd23438;
	mul.lo.s64 	%rd11751, %rd23437, %rd23229;
	mul.hi.u64 	%rd11752, %rd23229, %rd23437;
	add.s64 	%rd11753, %rd11751, %rd11750;
	setp.lt.u64 	%p1480, %rd11753, %rd11751;
	selp.u64 	%rd11754, 1, 0, %p1480;
	add.s64 	%rd11755, %rd11752, %rd11754;
	mul.lo.s64 	%rd11756, %rd23436, %rd23229;
	mul.hi.u64 	%rd11757, %rd23229, %rd23436;
	add.s64 	%rd11758, %rd11756, %rd11755;
	setp.lt.u64 	%p1481, %rd11758, %rd11756;
	selp.u64 	%rd11759, 1, 0, %p1481;
	add.s64 	%rd11760, %rd11757, %rd11759;
	mul.lo.s64 	%rd11761, %rd23435, %rd23229;
	mul.hi.u64 	%rd11762, %rd23229, %rd23435;
	add.s64 	%rd11763, %rd11761, %rd11760;
	setp.lt.u64 	%p1482, %rd11763, %rd11761;
	selp.u64 	%rd11764, 1, 0, %p1482;
	add.s64 	%rd11765, %rd11762, %rd11764;
	mul.lo.s64 	%rd11766, %rd23438, %rd23228;
	mul.hi.u64 	%rd11767, %rd23228, %rd23438;
	add.s64 	%rd11768, %rd11766, %rd11753;
	setp.lt.u64 	%p1483, %rd11768, %rd11766;
	selp.u64 	%rd11769, 1, 0, %p1483;
	add.s64 	%rd11770, %rd11767, %rd11769;
	mul.lo.s64 	%rd11771, %rd23437, %rd23228;
	mul.hi.u64 	%rd11772, %rd23228, %rd23437;
	add.s64 	%rd11773, %rd11771, %rd11758;
	setp.lt.u64 	%p1484, %rd11773, %rd11771;
	selp.u64 	%rd11774, 1, 0, %p1484;
	add.s64 	%rd11775, %rd11772, %rd11774;
	add.s64 	%rd11776, %rd11773, %rd11770;
	setp.lt.u64 	%p1485, %rd11776, %rd11773;
	selp.u64 	%rd11777, 1, 0, %p1485;
	add.s64 	%rd11778, %rd11775, %rd11777;
	mul.lo.s64 	%rd11779, %rd23436, %rd23228;
	mul.hi.u64 	%rd11780, %rd23228, %rd23436;
	add.s64 	%rd11781, %rd11779, %rd11763;
	setp.lt.u64 	%p1486, %rd11781, %rd11779;
	selp.u64 	%rd11782, 1, 0, %p1486;
	add.s64 	%rd11783, %rd11780, %rd11782;
	add.s64 	%rd11784, %rd11781, %rd11778;
	setp.lt.u64 	%p1487, %rd11784, %rd11781;
	selp.u64 	%rd11785, 1, 0, %p1487;
	add.s64 	%rd11786, %rd11783, %rd11785;
	mul.lo.s64 	%rd11787, %rd23435, %rd23228;
	mul.hi.u64 	%rd11788, %rd23228, %rd23435;
	add.s64 	%rd11789, %rd11787, %rd11765;
	setp.lt.u64 	%p1488, %rd11789, %rd11787;
	selp.u64 	%rd11790, 1, 0, %p1488;
	add.s64 	%rd11791, %rd11788, %rd11790;
	add.s64 	%rd11792, %rd11789, %rd11786;
	setp.lt.u64 	%p1489, %rd11792, %rd11789;
	selp.u64 	%rd11793, 1, 0, %p1489;
	add.s64 	%rd11794, %rd11791, %rd11793;
	mul.lo.s64 	%rd11795, %rd23438, %rd23227;
	mul.hi.u64 	%rd11796, %rd23227, %rd23438;
	add.s64 	%rd11797, %rd11795, %rd11776;
	setp.lt.u64 	%p1490, %rd11797, %rd11795;
	selp.u64 	%rd11798, 1, 0, %p1490;
	add.s64 	%rd11799, %rd11796, %rd11798;
	mul.lo.s64 	%rd11800, %rd23437, %rd23227;
	mul.hi.u64 	%rd11801, %rd23227, %rd23437;
	add.s64 	%rd11802, %rd11800, %rd11784;
	setp.lt.u64 	%p1491, %rd11802, %rd11800;
	selp.u64 	%rd11803, 1, 0, %p1491;
	add.s64 	%rd11804, %rd11801, %rd11803;
	add.s64 	%rd11805, %rd11802, %rd11799;
	setp.lt.u64 	%p1492, %rd11805, %rd11802;
	selp.u64 	%rd11806, 1, 0, %p1492;
	add.s64 	%rd11807, %rd11804, %rd11806;
	mul.lo.s64 	%rd11808, %rd23436, %rd23227;
	mul.hi.u64 	%rd11809, %rd23227, %rd23436;
	add.s64 	%rd11810, %rd11808, %rd11792;
	setp.lt.u64 	%p1493, %rd11810, %rd11808;
	selp.u64 	%rd11811, 1, 0, %p1493;
	add.s64 	%rd11812, %rd11809, %rd11811;
	add.s64 	%rd11813, %rd11810, %rd11807;
	setp.lt.u64 	%p1494, %rd11813, %rd11810;
	selp.u64 	%rd11814, 1, 0, %p1494;
	add.s64 	%rd11815, %rd11812, %rd11814;
	mul.lo.s64 	%rd11816, %rd23435, %rd23227;
	mul.hi.u64 	%rd11817, %rd23227, %rd23435;
	add.s64 	%rd11818, %rd11816, %rd11794;
	setp.lt.u64 	%p1495, %rd11818, %rd11816;
	selp.u64 	%rd11819, 1, 0, %p1495;
	add.s64 	%rd11820, %rd11817, %rd11819;
	add.s64 	%rd11821, %rd11818, %rd11815;
	setp.lt.u64 	%p1496, %rd11821, %rd11818;
	selp.u64 	%rd11822, 1, 0, %p1496;
	add.s64 	%rd11823, %rd11820, %rd11822;
	mul.lo.s64 	%rd11824, %rd23438, %rd23226;
	mul.hi.u64 	%rd11825, %rd23226, %rd23438;
	add.s64 	%rd11826, %rd11824, %rd11805;
	setp.lt.u64 	%p1497, %rd11826, %rd11824;
	selp.u64 	%rd11827, 1, 0, %p1497;
	add.s64 	%rd11828, %rd11825, %rd11827;
	mul.lo.s64 	%rd11829, %rd23437, %rd23226;
	mul.hi.u64 	%rd11830, %rd23226, %rd23437;
	add.s64 	%rd11831, %rd11829, %rd11813;
	setp.lt.u64 	%p1498, %rd11831, %rd11829;
	selp.u64 	%rd11832, 1, 0, %p1498;
	add.s64 	%rd11833, %rd11830, %rd11832;
	add.s64 	%rd11834, %rd11831, %rd11828;
	setp.lt.u64 	%p1499, %rd11834, %rd11831;
	selp.u64 	%rd11835, 1, 0, %p1499;
	add.s64 	%rd11836, %rd11833, %rd11835;
	mul.lo.s64 	%rd11837, %rd23436, %rd23226;
	mul.hi.u64 	%rd11838, %rd23226, %rd23436;
	add.s64 	%rd11839, %rd11837, %rd11821;
	setp.lt.u64 	%p1500, %rd11839, %rd11837;
	selp.u64 	%rd11840, 1, 0, %p1500;
	add.s64 	%rd11841, %rd11838, %rd11840;
	add.s64 	%rd11842, %rd11839, %rd11836;
	setp.lt.u64 	%p1501, %rd11842, %rd11839;
	selp.u64 	%rd11843, 1, 0, %p1501;
	add.s64 	%rd11844, %rd11841, %rd11843;
	mul.lo.s64 	%rd11845, %rd23435, %rd23226;
	mul.hi.u64 	%rd11846, %rd23226, %rd23435;
	add.s64 	%rd11847, %rd11845, %rd11823;
	setp.lt.u64 	%p1502, %rd11847, %rd11845;
	selp.u64 	%rd11848, 1, 0, %p1502;
	add.s64 	%rd11849, %rd11846, %rd11848;
	add.s64 	%rd11850, %rd11847, %rd11844;
	setp.lt.u64 	%p1503, %rd11850, %rd11847;
	selp.u64 	%rd11851, 1, 0, %p1503;
	add.s64 	%rd11852, %rd11849, %rd11851;
	mul.lo.s64 	%rd11853, %rd11834, 4294968273;
	mov.b64 	%rd11854, 4294968273;
	mul.hi.u64 	%rd11855, %rd11834, %rd11854;
	mad.lo.s64 	%rd23442, %rd23438, %rd23229, %rd11853;
	setp.lt.u64 	%p1504, %rd23442, %rd11853;
	selp.u64 	%rd11856, 1, 0, %p1504;
	add.s64 	%rd11857, %rd11855, %rd11856;
	mul.lo.s64 	%rd11858, %rd11842, 4294968273;
	mul.hi.u64 	%rd11859, %rd11842, %rd11854;
	add.s64 	%rd11860, %rd11858, %rd11768;
	setp.lt.u64 	%p1505, %rd11860, %rd11858;
	selp.u64 	%rd11861, 1, 0, %p1505;
	add.s64 	%rd11862, %rd11859, %rd11861;
	add.s64 	%rd23441, %rd11860, %rd11857;
	setp.lt.u64 	%p1506, %rd23441, %rd11860;
	selp.u64 	%rd11863, 1, 0, %p1506;
	add.s64 	%rd11864, %rd11862, %rd11863;
	mul.lo.s64 	%rd11865, %rd11850, 4294968273;
	mul.hi.u64 	%rd11866, %rd11850, %rd11854;
	add.s64 	%rd11867, %rd11865, %rd11797;
	setp.lt.u64 	%p1507, %rd11867, %rd11865;
	selp.u64 	%rd11868, 1, 0, %p1507;
	add.s64 	%rd11869, %rd11866, %rd11868;
	add.s64 	%rd23444, %rd11867, %rd11864;
	setp.lt.u64 	%p1508, %rd23444, %rd11867;
	selp.u64 	%rd11870, 1, 0, %p1508;
	add.s64 	%rd11871, %rd11869, %rd11870;
	mul.lo.s64 	%rd11872, %rd11852, 4294968273;
	mul.hi.u64 	%rd11873, %rd11852, %rd11854;
	add.s64 	%rd11874, %rd11872, %rd11826;
	setp.lt.u64 	%p1509, %rd11874, %rd11872;
	selp.u64 	%rd11875, 1, 0, %p1509;
	add.s64 	%rd11876, %rd11873, %rd11875;
	add.s64 	%rd23443, %rd11874, %rd11871;
	setp.lt.u64 	%p1510, %rd23443, %rd11874;
	selp.u64 	%rd11877, 1, 0, %p1510;
	add.s64 	%rd2557, %rd11876, %rd11877;
	setp.eq.s64 	%p1511, %rd2557, 0;
	@%p1511 bra 	$L__BB0_713;
	mov.b64 	%rd11878, 4294968273;
	mul.hi.u64 	%rd11879, %rd2557, %rd11878;
	mad.lo.s64 	%rd2558, %rd2557, 4294968273, %rd23442;
	setp.lt.u64 	%p1512, %rd2558, %rd23442;
	selp.u64 	%rd11880, 1, 0, %p1512;
	add.s64 	%rd2559, %rd11879, %rd11880;
	setp.eq.s64 	%p1513, %rd2559, 0;
	mov.u64 	%rd23442, %rd2558;
	@%p1513 bra 	$L__BB0_713;
	add.s64 	%rd2560, %rd23441, %rd2559;
	setp.ge.u64 	%p1514, %rd2560, %rd23441;
	mov.u64 	%rd23441, %rd2560;
	mov.u64 	%rd23442, %rd2558;
	@%p1514 bra 	$L__BB0_713;
	add.s64 	%rd23444, %rd23444, 1;
	setp.eq.s64 	%p1515, %rd23444, 0;
	selp.u64 	%rd11881, 1, 0, %p1515;
	add.s64 	%rd23443, %rd23443, %rd11881;
	mov.u64 	%rd23441, %rd2560;
	mov.u64 	%rd23442, %rd2558;
$L__BB0_713:
	ld.const.u64 	%rd11882, [_ZN8collider3gpu9optimized6SECP_PE+24];
	setp.gt.u64 	%p1516, %rd23443, %rd11882;
	@%p1516 bra 	$L__BB0_715;
	ld.const.u64 	%rd11883, [_ZN8collider3gpu9optimized6SECP_PE+24];
	setp.ne.s64 	%p1517, %rd23443, %rd11883;
	ld.const.u64 	%rd11884, [_ZN8collider3gpu9optimized6SECP_PE+16];
	setp.ne.s64 	%p1518, %rd23444, %rd11884;
	or.pred  	%p1519, %p1517, %p1518;
	ld.const.u64 	%rd11886, [_ZN8collider3gpu9optimized6SECP_PE+8];
	setp.ne.s64 	%p1520, %rd23441, %rd11886;
	or.pred  	%p1521, %p1519, %p1520;
	ld.const.u64 	%rd11888, [_ZN8collider3gpu9optimized6SECP_PE];
	setp.lt.u64 	%p1522, %rd23442, %rd11888;
	or.pred  	%p1523, %p1521, %p1522;
	@%p1523 bra 	$L__BB0_716;
$L__BB0_715:
	ld.const.u64 	%rd11892, [_ZN8collider3gpu9optimized6SECP_PE];
	// begin inline asm
	sub.cc.u64 %rd23442, %rd23442, %rd11892;
	// end inline asm
	sub.s64 	%rd11894, %rd23441, %rd5843;
	ld.const.u64 	%rd11895, [_ZN8collider3gpu9optimized6SECP_PE+8];
	// begin inline asm
	sub.cc.u64 %rd23441, %rd11894, %rd11895;
	// end inline asm
	sub.s64 	%rd11897, %rd23444, %rd5843;
	ld.const.u64 	%rd11898, [_ZN8collider3gpu9optimized6SECP_PE+16];
	// begin inline asm
	sub.cc.u64 %rd23444, %rd11897, %rd11898;
	// end inline asm
	ld.const.u64 	%rd11899, [_ZN8collider3gpu9optimized6SECP_PE+24];
	add.s64 	%rd11900, %rd5843, %rd11899;
	sub.s64 	%rd23443, %rd23443, %rd11900;
$L__BB0_716:
	mul.hi.u64 	%rd11901, %rd23172, %rd23438;
	mul.lo.s64 	%rd11902, %rd23437, %rd23172;
	mul.hi.u64 	%rd11903, %rd23172, %rd23437;
	add.s64 	%rd11904, %rd11902, %rd11901;
	setp.lt.u64 	%p1524, %rd11904, %rd11902;
	selp.u64 	%rd11905, 1, 0, %p1524;
	add.s64 	%rd11906, %rd11903, %rd11905;
	mul.lo.s64 	%rd11907, %rd23436, %rd23172;
	mul.hi.u64 	%rd11908, %rd23172, %rd23436;
	add.s64 	%rd11909, %rd11907, %rd11906;
	setp.lt.u64 	%p1525, %rd11909, %rd11907;
	selp.u64 	%rd11910, 1, 0, %p1525;
	add.s64 	%rd11911, %rd11908, %rd11910;
	mul.lo.s64 	%rd11912, %rd23435, %rd23172;
	mul.hi.u64 	%rd11913, %rd23172, %rd23435;
	add.s64 	%rd11914, %rd11912, %rd11911;
	setp.lt.u64 	%p1526, %rd11914, %rd11912;
	selp.u64 	%rd11915, 1, 0, %p1526;
	add.s64 	%rd11916, %rd11913, %rd11915;
	mul.lo.s64 	%rd11917, %rd23438, %rd23171;
	mul.hi.u64 	%rd11918, %rd23171, %rd23438;
	add.s64 	%rd11919, %rd11917, %rd11904;
	setp.lt.u64 	%p1527, %rd11919, %rd11917;
	selp.u64 	%rd11920, 1, 0, %p1527;
	add.s64 	%rd11921, %rd11918, %rd11920;
	mul.lo.s64 	%rd11922, %rd23437, %rd23171;
	mul.hi.u64 	%rd11923, %rd23171, %rd23437;
	add.s64 	%rd11924, %rd11922, %rd11909;
	setp.lt.u64 	%p1528, %rd11924, %rd11922;
	selp.u64 	%rd11925, 1, 0, %p1528;
	add.s64 	%rd11926, %rd11923, %rd11925;
	add.s64 	%rd11927, %rd11924, %rd11921;
	setp.lt.u64 	%p1529, %rd11927, %rd11924;
	selp.u64 	%rd11928, 1, 0, %p1529;
	add.s64 	%rd11929, %rd11926, %rd11928;
	mul.lo.s64 	%rd11930, %rd23436, %rd23171;
	mul.hi.u64 	%rd11931, %rd23171, %rd23436;
	add.s64 	%rd11932, %rd11930, %rd11914;
	setp.lt.u64 	%p1530, %rd11932, %rd11930;
	selp.u64 	%rd11933, 1, 0, %p1530;
	add.s64 	%rd11934, %rd11931, %rd11933;
	add.s64 	%rd11935, %rd11932, %rd11929;
	setp.lt.u64 	%p1531, %rd11935, %rd11932;
	selp.u64 	%rd11936, 1, 0, %p1531;
	add.s64 	%rd11937, %rd11934, %rd11936;
	mul.lo.s64 	%rd11938, %rd23435, %rd23171;
	mul.hi.u64 	%rd11939, %rd23171, %rd23435;
	add.s64 	%rd11940, %rd11938, %rd11916;
	setp.lt.u64 	%p1532, %rd11940, %rd11938;
	selp.u64 	%rd11941, 1, 0, %p1532;
	add.s64 	%rd11942, %rd11939, %rd11941;
	add.s64 	%rd11943, %rd11940, %rd11937;
	setp.lt.u64 	%p1533, %rd11943, %rd11940;
	selp.u64 	%rd11944, 1, 0, %p1533;
	add.s64 	%rd11945, %rd11942, %rd11944;
	mul.lo.s64 	%rd11946, %rd23438, %rd23170;
	mul.hi.u64 	%rd11947, %rd23170, %rd23438;
	add.s64 	%rd11948, %rd11946, %rd11927;
	setp.lt.u64 	%p1534, %rd11948, %rd11946;
	selp.u64 	%rd11949, 1, 0, %p1534;
	add.s64 	%rd11950, %rd11947, %rd11949;
	mul.lo.s64 	%rd11951, %rd23437, %rd23170;
	mul.hi.u64 	%rd11952, %rd23170, %rd23437;
	add.s64 	%rd11953, %rd11951, %rd11935;
	setp.lt.u64 	%p1535, %rd11953, %rd11951;
	selp.u64 	%rd11954, 1, 0, %p1535;
	add.s64 	%rd11955, %rd11952, %rd11954;
	add.s64 	%rd11956, %rd11953, %rd11950;
	setp.lt.u64 	%p1536, %rd11956, %rd11953;
	selp.u64 	%rd11957, 1, 0, %p1536;
	add.s64 	%rd11958, %rd11955, %rd11957;
	mul.lo.s64 	%rd11959, %rd23436, %rd23170;
	mul.hi.u64 	%rd11960, %rd23170, %rd23436;
	add.s64 	%rd11961, %rd11959, %rd11943;
	setp.lt.u64 	%p1537, %rd11961, %rd11959;
	selp.u64 	%rd11962, 1, 0, %p1537;
	add.s64 	%rd11963, %rd11960, %rd11962;
	add.s64 	%rd11964, %rd11961, %rd11958;
	setp.lt.u64 	%p1538, %rd11964, %rd11961;
	selp.u64 	%rd11965, 1, 0, %p1538;
	add.s64 	%rd11966, %rd11963, %rd11965;
	mul.lo.s64 	%rd11967, %rd23435, %rd23170;
	mul.hi.u64 	%rd11968, %rd23170, %rd23435;
	add.s64 	%rd11969, %rd11967, %rd11945;
	setp.lt.u64 	%p1539, %rd11969, %rd11967;
	selp.u64 	%rd11970, 1, 0, %p1539;
	add.s64 	%rd11971, %rd11968, %rd11970;
	add.s64 	%rd11972, %rd11969, %rd11966;
	setp.lt.u64 	%p1540, %rd11972, %rd11969;
	selp.u64 	%rd11973, 1, 0, %p1540;
	add.s64 	%rd11974, %rd11971, %rd11973;
	mul.lo.s64 	%rd11975, %rd23438, %rd23169;
	mul.hi.u64 	%rd11976, %rd23169, %rd23438;
	add.s64 	%rd11977, %rd11975, %rd11956;
	setp.lt.u64 	%p1541, %rd11977, %rd11975;
	selp.u64 	%rd11978, 1, 0, %p1541;
	add.s64 	%rd11979, %rd11976, %rd11978;
	mul.lo.s64 	%rd11980, %rd23437, %rd23169;
	mul.hi.u64 	%rd11981, %rd23169, %rd23437;
	add.s64 	%rd11982, %rd11980, %rd11964;
	setp.lt.u64 	%p1542, %rd11982, %rd11980;
	selp.u64 	%rd11983, 1, 0, %p1542;
	add.s64 	%rd11984, %rd11981, %rd11983;
	add.s64 	%rd11985, %rd11982, %rd11979;
	setp.lt.u64 	%p1543, %rd11985, %rd11982;
	selp.u64 	%rd11986, 1, 0, %p1543;
	add.s64 	%rd11987, %rd11984, %rd11986;
	mul.lo.s64 	%rd11988, %rd23436, %rd23169;
	mul.hi.u64 	%rd11989, %rd23169, %rd23436;
	add.s64 	%rd11990, %rd11988, %rd11972;
	setp.lt.u64 	%p1544, %rd11990, %rd11988;
	selp.u64 	%rd11991, 1, 0, %p1544;
	add.s64 	%rd11992, %rd11989, %rd11991;
	add.s64 	%rd11993, %rd11990, %rd11987;
	setp.lt.u64 	%p1545, %rd11993, %rd11990;
	selp.u64 	%rd11994, 1, 0, %p1545;
	add.s64 	%rd11995, %rd11992, %rd11994;
	mul.lo.s64 	%rd11996, %rd23435, %rd23169;
	mul.hi.u64 	%rd11997, %rd23169, %rd23435;
	add.s64 	%rd11998, %rd11996, %rd11974;
	setp.lt.u64 	%p1546, %rd11998, %rd11996;
	selp.u64 	%rd11999, 1, 0, %p1546;
	add.s64 	%rd12000, %rd11997, %rd11999;
	add.s64 	%rd12001, %rd11998, %rd11995;
	setp.lt.u64 	%p1547, %rd12001, %rd11998;
	selp.u64 	%rd12002, 1, 0, %p1547;
	add.s64 	%rd12003, %rd12000, %rd12002;
	mul.lo.s64 	%rd12004, %rd11985, 4294968273;
	mov.b64 	%rd12005, 4294968273;
	mul.hi.u64 	%rd12006, %rd11985, %rd12005;
	mad.lo.s64 	%rd23450, %rd23438, %rd23172, %rd12004;
	setp.lt.u64 	%p1548, %rd23450, %rd12004;
	selp.u64 	%rd12007, 1, 0, %p1548;
	add.s64 	%rd12008, %rd12006, %rd12007;
	mul.lo.s64 	%rd12009, %rd11993, 4294968273;
	mul.hi.u64 	%rd12010, %rd11993, %rd12005;
	add.s64 	%rd12011, %rd12009, %rd11919;
	setp.lt.u64 	%p1549, %rd12011, %rd12009;
	selp.u64 	%rd12012, 1, 0, %p1549;
	add.s64 	%rd12013, %rd12010, %rd12012;
	add.s64 	%rd23449, %rd12011, %rd12008;
	setp.lt.u64 	%p1550, %rd23449, %rd12011;
	selp.u64 	%rd12014, 1, 0, %p1550;
	add.s64 	%rd12015, %rd12013, %rd12014;
	mul.lo.s64 	%rd12016, %rd12001, 4294968273;
	mul.hi.u64 	%rd12017, %rd12001, %rd12005;
	add.s64 	%rd12018, %rd12016, %rd11948;
	setp.lt.u64 	%p1551, %rd12018, %rd12016;
	selp.u64 	%rd12019, 1, 0, %p1551;
	add.s64 	%rd12020, %rd12017, %rd12019;
	add.s64 	%rd23453, %rd12018, %rd12015;
	setp.lt.u64 	%p1552, %rd23453, %rd12018;
	selp.u64 	%rd12021, 1, 0, %p1552;
	add.s64 	%rd12022, %rd12020, %rd12021;
	mul.lo.s64 	%rd12023, %rd12003, 4294968273;
	mul.hi.u64 	%rd12024, %rd12003, %rd12005;
	add.s64 	%rd12025, %rd12023, %rd11977;
	setp.lt.u64 	%p1553, %rd12025, %rd12023;
	selp.u64 	%rd12026, 1, 0, %p1553;
	add.s64 	%rd12027, %rd12024, %rd12026;
	add.s64 	%rd23454, %rd12025, %rd12022;
	setp.lt.u64 	%p1554, %rd23454, %rd12025;
	selp.u64 	%rd12028, 1, 0, %p1554;
	add.s64 	%rd2579, %rd12027, %rd12028;
	setp.eq.s64 	%p1555, %rd2579, 0;
	@%p1555 bra 	$L__BB0_720;
	mov.b64 	%rd12029, 4294968273;
	mul.hi.u64 	%rd12030, %rd2579, %rd12029;
	mad.lo.s64 	%rd2580, %rd2579, 4294968273, %rd23450;
	setp.lt.u64 	%p1556, %rd2580, %rd23450;
	selp.u64 	%rd12031, 1, 0, %p1556;
	add.s64 	%rd2581, %rd12030, %rd12031;
	setp.eq.s64 	%p1557, %rd2581, 0;
	mov.u64 	%rd23450, %rd2580;
	@%p1557 bra 	$L__BB0_720;
	add.s64 	%rd2582, %rd23449, %rd2581;
	setp.ge.u64 	%p1558, %rd2582, %rd23449;
	mov.u64 	%rd23449, %rd2582;
	mov.u64 	%rd23450, %rd2580;
	@%p1558 bra 	$L__BB0_720;
	add.s64 	%rd23453, %rd23453, 1;
	setp.eq.s64 	%p1559, %rd23453, 0;
	selp.u64 	%rd12032, 1, 0, %p1559;
	add.s64 	%rd23454, %rd23454, %rd12032;
	mov.u64 	%rd23449, %rd2582;
	mov.u64 	%rd23450, %rd2580;
$L__BB0_720:
	ld.const.u64 	%rd12033, [_ZN8collider3gpu9optimized6SECP_PE+24];
	setp.gt.u64 	%p1560, %rd23454, %rd12033;
	@%p1560 bra 	$L__BB0_722;
	ld.const.u64 	%rd12034, [_ZN8collider3gpu9optimized6SECP_PE+24];
	setp.ne.s64 	%p1561, %rd23454, %rd12034;
	ld.const.u64 	%rd12035, [_ZN8collider3gpu9optimized6SECP_PE+16];
	setp.ne.s64 	%p1562, %rd23453, %rd12035;
	or.pred  	%p1563, %p1561, %p1562;
	ld.const.u64 	%rd12037, [_ZN8collider3gpu9optimized6SECP_PE+8];
	setp.ne.s64 	%p1564, %rd23449, %rd12037;
	or.pred  	%p1565, %p1563, %p1564;
	ld.const.u64 	%rd12039, [_ZN8collider3gpu9optimized6SECP_PE];
	setp.lt.u64 	%p1566, %rd23450, %rd12039;
	or.pred  	%p1567, %p1565, %p1566;
	@%p1567 bra 	$L__BB0_723;
$L__BB0_722:
	ld.const.u64 	%rd12043, [_ZN8collider3gpu9optimized6SECP_PE];
	// begin inline asm
	sub.cc.u64 %rd23450, %rd23450, %rd12043;
	// end inline asm
	sub.s64 	%rd12045, %rd23449, %rd5843;
	ld.const.u64 	%rd12046, [_ZN8collider3gpu9optimized6SECP_PE+8];
	// begin inline asm
	sub.cc.u64 %rd23449, %rd12045, %rd12046;
	// end inline asm
	sub.s64 	%rd12048, %rd23453, %rd5843;
	ld.const.u64 	%rd12049, [_ZN8collider3gpu9optimized6SECP_PE+16];
	// begin inline asm
	sub.cc.u64 %rd23453, %rd12048, %rd12049;
	// end inline asm
	ld.const.u64 	%rd12050, [_ZN8collider3gpu9optimized6SECP_PE+24];
	add.s64 	%rd12051, %rd5843, %rd12050;
	sub.s64 	%rd23454, %rd23454, %rd12051;
$L__BB0_723:
	mul.hi.u64 	%rd12052, %rd23237, %rd23237;
	mul.lo.s64 	%rd12053, %rd23236, %rd23236;
	mul.hi.u64 	%rd23463, %rd23236, %rd23236;
	mul.lo.s64 	%rd23462, %rd23235, %rd23235;
	mul.hi.u64 	%rd23461, %rd23235, %rd23235;
	mul.lo.s64 	%rd23460, %rd23234, %rd23234;
	mul.hi.u64 	%rd23459, %rd23234, %rd23234;
	mul.lo.s64 	%rd12054, %rd23236, %rd23237;
	mul.hi.u64 	%rd12055, %rd23237, %rd23236;
	mov.b64 	{%r547, %r548}, %rd12055;
	mov.b64 	{%r549, %r550}, %rd12054;
	shf.l.wrap.b32 	%r551, %r550, %r547, 1;
	shf.l.wrap.b32 	%r552, %r547, %r548, 1;
	mov.b64 	%rd12056, {%r551, %r552};
	shl.b64 	%rd12057, %rd12054, 1;
	add.s64 	%rd2602, %rd12057, %rd12052;
	setp.lt.u64 	%p1568, %rd2602, %rd12057;
	selp.u64 	%rd12058, 1, 0, %p1568;
	add.s64 	%rd12059, %rd12053, %rd12056;
	add.s64 	%rd2603, %rd12059, %rd12058;
	setp.ge.u64 	%p1569, %rd2603, %rd12053;
	@%p1569 bra 	$L__BB0_728;
	mul.hi.u64 	%rd12060, %rd23236, %rd23236;
	add.s64 	%rd23463, %rd12060, 1;
	setp.ne.s64 	%p1570, %rd23463, 0;
	@%p1570 bra 	$L__BB0_728;
	mad.lo.s64 	%rd23462, %rd23235, %rd23235, 1;
	mov.b64 	%rd23463, 0;
	mov.pred 	%p1571, -1;
	@%p1571 bra 	$L__BB0_728;
	mul.hi.u64 	%rd12063, %rd23235, %rd23235;
	add.s64 	%rd23461, %rd12063, 1;
	setp.ne.s64 	%p1572, %rd23461, 0;
	mov.b64 	%rd23462, 0;
	mov.u64 	%rd23463, %rd23462;
	@%p1572 bra 	$L__BB0_728;
	mad.lo.s64 	%rd23460, %rd23234, %rd23234, 1;
	mov.b64 	%rd23461, 0;
	mov.u64 	%rd23462, %rd23461;
	mov.u64 	%rd23463, %rd23461;
$L__BB0_728:
	mul.lo.s64 	%rd12065, %rd23235, %rd23237;
	mul.hi.u64 	%rd12066, %rd23237, %rd23235;
	mov.b64 	{%r553, %r554}, %rd12066;
	mov.b64 	{%r555, %r556}, %rd12065;
	shf.l.wrap.b32 	%r557, %r556, %r553, 1;
	shf.l.wrap.b32 	%r558, %r553, %r554, 1;
	mov.b64 	%rd12067, {%r557, %r558};
	shl.b64 	%rd12068, %rd12065, 1;
	add.s64 	%rd2632, %rd12068, %rd2603;
	setp.lt.u64 	%p1573, %rd2632, %rd12068;
	selp.u64 	%rd12069, 1, 0, %p1573;
	add.s64 	%rd12070, %rd23463, %rd12067;
	add.s64 	%rd2633, %rd12070, %rd12069;
	setp.ge.u64 	%p1574, %rd2633, %rd23463;
	@%p1574 bra 	$L__BB0_732;
	add.s64 	%rd23462, %rd23462, 1;
	setp.ne.s64 	%p1575, %rd23462, 0;
	@%p1575 bra 	$L__BB0_732;
	add.s64 	%rd23461, %rd23461, 1;
	setp.ne.s64 	%p1576, %rd23461, 0;
	mov.b64 	%rd23462, 0;
	@%p1576 bra 	$L__BB0_732;
	add.s64 	%rd23460, %rd23460, 1;
	setp.eq.s64 	%p1577, %rd23460, 0;
	selp.u64 	%rd12073, 1, 0, %p1577;
	add.s64 	%rd23459, %rd23459, %rd12073;
	mov.b64 	%rd23461, 0;
	mov.u64 	%rd23462, %rd23461;
$L__BB0_732:
	mul.lo.s64 	%rd12074, %rd23234, %rd23237;
	mul.hi.u64 	%rd12075, %rd23237, %rd23234;
	mov.b64 	{%r559, %r560}, %rd12075;
	mov.b64 	{%r561, %r562}, %rd12074;
	shf.l.wrap.b32 	%r563, %r562, %r559, 1;
	shf.l.wrap.b32 	%r564, %r559, %r560, 1;
	mov.b64 	%rd12076, {%r563, %r564};
	shl.b64 	%rd12077, %rd12074, 1;
	add.s64 	%rd2622, %rd12077, %rd2633;
	setp.lt.u64 	%p1578, %rd2622, %rd12077;
	selp.u64 	%rd12078, 1, 0, %p1578;
	add.s64 	%rd12079, %rd23462, %rd12076;
	add.s64 	%rd2623, %rd12079, %rd12078;
	setp.ge.u64 	%p1579, %rd2623, %rd23462;
	@%p1579 bra 	$L__BB0_735;
	add.s64 	%rd23461, %rd23461, 1;
	setp.ne.s64 	%p1580, %rd23461, 0;
	@%p1580 bra 	$L__BB0_735;
	add.s64 	%rd23460, %rd23460, 1;
	setp.eq.s64 	%p1581, %rd23460, 0;
	selp.u64 	%rd12081, 1, 0, %p1581;
	add.s64 	%rd23459, %rd23459, %rd12081;
	mov.b64 	%rd23461, 0;
$L__BB0_735:
	mul.lo.s64 	%rd12082, %rd23235, %rd23236;
	mul.hi.u64 	%rd12083, %rd23236, %rd23235;
	mov.b64 	{%r565, %r566}, %rd12083;
	mov.b64 	{%r567, %r568}, %rd12082;
	shf.l.wrap.b32 	%r569, %r568, %r565, 1;
	shf.l.wrap.b32 	%r570, %r565, %r566, 1;
	mov.b64 	%rd12084, {%r569, %r570};
	mad.lo.s64 	%rd12085, %rd23234, %rd23237, %rd12082;
	shl.b64 	%rd12086, %rd12085, 1;
	add.s64 	%rd2641, %rd12086, %rd2633;
	setp.lt.u64 	%p1582, %rd2641, %rd2622;
	selp.u64 	%rd12087, 1, 0, %p1582;
	add.s64 	%rd12088, %rd2623, %rd12084;
	add.s64 	%rd2642, %rd12088, %rd12087;
	setp.ge.u64 	%p1583, %rd2642, %rd2623;
	@%p1583 bra 	$L__BB0_738;
	add.s64 	%rd23461, %rd23461, 1;
	setp.ne.s64 	%p1584, %rd23461, 0;
	@%p1584 bra 	$L__BB0_738;
	add.s64 	%rd23460, %rd23460, 1;
	setp.eq.s64 	%p1585, %rd23460, 0;
	selp.u64 	%rd12090, 1, 0, %p1585;
	add.s64 	%rd23459, %rd23459, %rd12090;
	mov.b64 	%rd23461, 0;
$L__BB0_738:
	mul.lo.s64 	%rd12091, %rd23234, %rd23236;
	mul.hi.u64 	%rd12092, %rd23236, %rd23234;
	mov.b64 	{%r571, %r572}, %rd12092;
	mov.b64 	{%r573, %r574}, %rd12091;
	shf.l.wrap.b32 	%r575, %r574, %r571, 1;
	shf.l.wrap.b32 	%r576, %r571, %r572, 1;
	mov.b64 	%rd12093, {%r575, %r576};
	shl.b64 	%rd12094, %rd12091, 1;
	add.s64 	%rd2649, %rd12094, %rd2642;
	setp.lt.u64 	%p1586, %rd2649, %rd12094;
	selp.u64 	%rd12095, 1, 0, %p1586;
	add.s64 	%rd12096, %rd23461, %rd12093;
	add.s64 	%rd2650, %rd12096, %rd12095;
	setp.ge.u64 	%p1587, %rd2650, %rd23461;
	@%p1587 bra 	$L__BB0_740;
	add.s64 	%rd23460, %rd23460, 1;
	setp.eq.s64 	%p1588, %rd23460, 0;
	selp.u64 	%rd12097, 1, 0, %p1588;
	add.s64 	%rd23459, %rd23459, %rd12097;
$L__BB0_740:
	mul.lo.s64 	%rd12098, %rd23234, %rd23235;
	mul.hi.u64 	%rd12099, %rd23235, %rd23234;
	mov.b64 	{%r577, %r578}, %rd12099;
	mov.b64 	{%r579, %r580}, %rd12098;
	shf.l.wrap.b32 	%r581, %r580, %r577, 1;
	shf.l.wrap.b32 	%r582, %r577, %r578, 1;
	mov.b64 	%rd12100, {%r581, %r582};
	shl.b64 	%rd12101, %rd12098, 1;
	add.s64 	%rd12102, %rd12101, %rd2650;
	setp.lt.u64 	%p1589, %rd12102, %rd12101;
	selp.u64 	%rd12103, 1, 0, %p1589;
	add.s64 	%rd12104, %rd23460, %rd12100;
	add.s64 	%rd12105, %rd12104, %rd12103;
	setp.lt.u64 	%p1590, %rd12105, %rd23460;
	selp.u64 	%rd12106, 1, 0, %p1590;
	add.s64 	%rd12107, %rd23459, %rd12106;
	mul.lo.s64 	%rd12108, %rd2649, 4294968273;
	mov.b64 	%rd12109, 4294968273;
	mul.hi.u64 	%rd12110, %rd2649, %rd12109;
	mad.lo.s64 	%rd23475, %rd23237, %rd23237, %rd12108;
	setp.lt.u64 	%p1591, %rd23475, %rd12108;
	selp.u64 	%rd12111, 1, 0, %p1591;
	add.s64 	%rd12112, %rd12110, %rd12111;
	mul.lo.s64 	%rd12113, %rd12102, 4294968273;
	mul.hi.u64 	%rd12114, %rd12102, %rd12109;
	add.s64 	%rd12115, %rd12113, %rd2602;
	setp.lt.u64 	%p1592, %rd12115, %rd12113;
	selp.u64 	%rd12116, 1, 0, %p1592;
	add.s64 	%rd12117, %rd12114, %rd12116;
	add.s64 	%rd23474, %rd12115, %rd12112;
	setp.lt.u64 	%p1593, %rd23474, %rd12115;
	selp.u64 	%rd12118, 1, 0, %p1593;
	add.s64 	%rd12119, %rd12117, %rd12118;
	mul.lo.s64 	%rd12120, %rd12105, 4294968273;
	mul.hi.u64 	%rd12121, %rd12105, %rd12109;
	add.s64 	%rd12122, %rd12120, %rd2632;
	setp.lt.u64 	%p1594, %rd12122, %rd12120;
	selp.u64 	%rd12123, 1, 0, %p1594;
	add.s64 	%rd12124, %rd12121, %rd12123;
	add.s64 	%rd23477, %rd12122, %rd12119;
	setp.lt.u64 	%p1595, %rd23477, %rd12122;
	selp.u64 	%rd12125, 1, 0, %p1595;
	add.s64 	%rd12126, %rd12124, %rd12125;
	mul.lo.s64 	%rd12127, %rd12107, 4294968273;
	mul.hi.u64 	%rd12128, %rd12107, %rd12109;
	add.s64 	%rd12129, %rd12127, %rd2641;
	setp.lt.u64 	%p1596, %rd12129, %rd12127;
	selp.u64 	%rd12130, 1, 0, %p1596;
	add.s64 	%rd12131, %rd12128, %rd12130;
	add.s64 	%rd23476, %rd12129, %rd12126;
	setp.lt.u64 	%p1597, %rd23476, %rd12129;
	selp.u64 	%rd12132, 1, 0, %p1597;
	add.s64 	%rd2659, %rd12131, %rd12132;
	setp.eq.s64 	%p1598, %rd2659, 0;
	@%p1598 bra 	$L__BB0_744;
	mov.b64 	%rd12133, 4294968273;
	mul.hi.u64 	%rd12134, %rd2659, %rd12133;
	mad.lo.s64 	%rd2660, %rd2659, 4294968273, %rd23475;
	setp.lt.u64 	%p1599, %rd2660, %rd23475;
	selp.u64 	%rd12135, 1, 0, %p1599;
	add.s64 	%rd2661, %rd12134, %rd12135;
	setp.eq.s64 	%p1600, %rd2661, 0;
	mov.u64 	%rd23475, %rd2660;
	@%p1600 bra 	$L__BB0_744;
	add.s64 	%rd2662, %rd23474, %rd2661;
	setp.ge.u64 	%p1601, %rd2662, %rd23474;
	mov.u64 	%rd23474, %rd2662;
	mov.u64 	%rd23475, %rd2660;
	@%p1601 bra 	$L__BB0_744;
	add.s64 	%rd23477, %rd23477, 1;
	setp.eq.s64 	%p1602, %rd23477, 0;
	selp.u64 	%rd12136, 1, 0, %p1602;
	add.s64 	%rd23476, %rd23476, %rd12136;
	mov.u64 	%rd23474, %rd2662;
	mov.u64 	%rd23475, %rd2660;
$L__BB0_744:
	ld.const.u64 	%rd12137, [_ZN8collider3gpu9optimized6SECP_PE+24];
	setp.gt.u64 	%p1603, %rd23476, %rd12137;
	@%p1603 bra 	$L__BB0_746;
	ld.const.u64 	%rd12138, [_ZN8collider3gpu9optimized6SECP_PE+24];
	setp.ne.s64 	%p1604, %rd23476, %rd12138;
	ld.const.u64 	%rd12139, [_ZN8collider3gpu9optimized6SECP_PE+16];
	setp.ne.s64 	%p1605, %rd23477, %rd12139;
	or.pred  	%p1606, %p1604, %p1605;
	ld.const.u64 	%rd12141, [_ZN8collider3gpu9optimized6SECP_PE+8];
	setp.ne.s64 	%p1607, %rd23474, %rd12141;
	or.pred  	%p1608, %p1606, %p1607;
	ld.const.u64 	%rd12143, [_ZN8collider3gpu9optimized6SECP_PE];
	setp.lt.u64 	%p1609, %rd23475, %rd12143;
	or.pred  	%p1610, %p1608, %p1609;
	@%p1610 bra 	$L__BB0_747;
$L__BB0_746:
	ld.const.u64 	%rd12147, [_ZN8collider3gpu9optimized6SECP_PE];
	// begin inline asm
	sub.cc.u64 %rd23475, %rd23475, %rd12147;
	// end inline asm
	sub.s64 	%rd12149, %rd23474, %rd5843;
	ld.const.u64 	%rd12150, [_ZN8collider3gpu9optimized6SECP_PE+8];
	// begin inline asm
	sub.cc.u64 %rd23474, %rd12149, %rd12150;
	// end inline asm
	sub.s64 	%rd12152, %rd23477, %rd5843;
	ld.const.u64 	%rd12153, [_ZN8collider3gpu9optimized6SECP_PE+16];
	// begin inline asm
	sub.cc.u64 %rd23477, %rd12152, %rd12153;
	// end inline asm
	ld.const.u64 	%rd12154, [_ZN8collider3gpu9optimized6SECP_PE+24];
	add.s64 	%rd12155, %rd5843, %rd12154;
	sub.s64 	%rd23476, %rd23476, %rd12155;
$L__BB0_747:
	// begin inline asm
	sub.cc.u64 %rd23483, %rd23475, %rd23442;
	// end inline asm
	// begin inline asm
	sub.cc.u64 %rd23482, %rd23474, %rd5843;
	// end inline asm
	// begin inline asm
	subc.cc.u64 %rd23482, %rd23482, %rd23441;
	// end inline asm
	// begin inline asm
	sub.cc.u64 %rd23481, %rd23477, %rd5843;
	// end inline asm
	// begin inline asm
	subc.cc.u64 %rd23481, %rd23481, %rd23444;
	// end inline asm
	// begin inline asm
	sub.cc.u64 %rd23480, %rd23476, %rd5843;
	// end inline asm
	// begin inline asm
	subc.cc.u64 %rd23480, %rd23480, %rd23443;
	// end inline asm
	@%p1422 bra 	$L__BB0_749;
	ld.const.u64 	%rd12179, [_ZN8collider3gpu9optimized6SECP_PE];
	// begin inline asm
	add.cc.u64 %rd23483, %rd23483, %rd12179;
	// end inline asm
	// begin inline asm
	add.cc.u64 %rd23482, %rd23482, %rd11525;
	// end inline asm
	ld.const.u64 	%rd12184, [_ZN8collider3gpu9optimized6SECP_PE+8];
	// begin inline asm
	addc.cc.u64 %rd23482, %rd23482, %rd12184;
	// end inline asm
	// begin inline asm
	add.cc.u64 %rd23481, %rd23481, %rd11525;
	// end inline asm
	ld.const.u64 	%rd12190, [_ZN8collider3gpu9optimized6SECP_PE+16];
	// begin inline asm
	addc.cc.u64 %rd23481, %rd23481, %rd12190;
	// end inline asm
	add.s64 	%rd12192, %rd23480, %rd11525;
	ld.const.u64 	%rd12193, [_ZN8collider3gpu9optimized6SECP_PE+24];
	add.s64 	%rd23480, %rd12192, %rd12193;
$L__BB0_749:
	// begin inline asm
	sub.cc.u64 %rd23487, %rd23483, %rd23450;
	// end inline asm
	// begin inline asm
	sub.cc.u64 %rd23486, %rd23482, %rd5843;
	// end inline asm
	// begin inline asm
	subc.cc.u64 %rd23486, %rd23486, %rd23449;
	// end inline asm
	// begin inline asm
	sub.cc.u64 %rd23485, %rd23481, %rd5843;
	// end inline asm
	// begin inline asm
	subc.cc.u64 %rd23485, %rd23485, %rd23453;
	// end inline asm
	// begin inline asm
	sub.cc.u64 %rd23484, %rd23480, %rd5843;
	// end inline asm
	// begin inline asm
	subc.cc.u64 %rd23484, %rd23484, %rd23454;
	// end inline asm
	@%p1422 bra 	$L__BB0_751;
	ld.const.u64 	%rd12217, [_ZN8collider3gpu9optimized6SECP_PE];
	// begin inline asm
	add.cc.u64 %rd23487, %rd23487, %rd12217;
	// end inline asm
	// begin inline asm
	add.cc.u64 %rd23486, %rd23486, %rd11525;
	// end inline asm
	ld.const.u64 	%rd12222, [_ZN8collider3gpu9optimized6SECP_PE+8];
	// begin inline asm
	addc.cc.u64 %rd23486, %rd23486, %rd12222;
	// end inline asm
	// begin inline asm
	add.cc.u64 %rd23485, %rd23485, %rd11525;
	// end inline asm
	ld.const.u64 	%rd12228, [_ZN8collider3gpu9optimized6SECP_PE+16];
	// begin inline asm
	addc.cc.u64 %rd23485, %rd23485, %rd12228;
	// end inline asm
	add.s64 	%rd12230, %rd23484, %rd11525;
	ld.const.u64 	%rd12231, [_ZN8collider3gpu9optimized6SECP_PE+24];
	add.s64 	%rd23484, %rd12230, %rd12231;
$L__BB0_751:
	// begin inline asm
	sub.cc.u64 %rd23539, %rd23487, %rd23450;
	// end inline asm
	// begin inline asm
	sub.cc.u64 %rd23538, %rd23486, %rd5843;
	// end inline asm
	// begin inline asm
	subc.cc.u64 %rd23538, %rd23538, %rd23449;
	// end inline asm
	// begin inline asm
	sub.cc.u64 %rd23537, %rd23485, %rd5843;
	// end inline asm
	// begin inline asm
	subc.cc.u64 %rd23537, %rd23537, %rd23453;
	// end inline asm
	// begin inline asm
	sub.cc.u64 %rd23536, %rd23484, %rd5843;
	// end inline asm
	// begin inline asm
	subc.cc.u64 %rd23536, %rd23536, %rd23454;
	// end inline asm
	@%p1422 bra 	$L__BB0_753;
	ld.const.u64 	%rd12255, [_ZN8collider3gpu9optimized6SECP_PE];
	// begin inline asm
	add.cc.u64 %rd23539, %rd23539, %rd12255;
	// end inline asm
	// begin inline asm
	add.cc.u64 %rd23538, %rd23538, %rd11525;
	// end inline asm
	ld.const.u64 	%rd12260, [_ZN8collider3gpu9optimized6SECP_PE+8];
	// begin inline asm
	addc.cc.u64 %rd23538, %rd23538, %rd12260;
	// end inline asm
	// begin inline asm
	add.cc.u64 %rd23537, %rd23537, %rd11525;
	// end inline asm
	ld.const.u64 	%rd12266, [_ZN8collider3gpu9optimized6SECP_PE+16];
	// begin inline asm
	addc.cc.u64 %rd23537, %rd23537, %rd12266;
	// end inline asm
	add.s64 	%rd12268, %rd23536, %rd11525;
	ld.const.u64 	%rd12269, [_ZN8collider3gpu9optimized6SECP_PE+24];
	add.s64 	%rd23536, %rd12268, %rd12269;
$L__BB0_753:
	// begin inline asm
	sub.cc.u64 %rd23495, %rd23450, %rd23539;
	// end inline asm
	// begin inline asm
	sub.cc.u64 %rd23494, %rd23449, %rd5843;
	// end inline asm
	// begin inline asm
	subc.cc.u64 %rd23494, %rd23494, %rd23538;
	// end inline asm
	// begin inline asm
	sub.cc.u64 %rd23493, %rd23453, %rd5843;
	// end inline asm
	// begin inline asm
	subc.cc.u64 %rd23493, %rd23493, %rd23537;
	// end inline asm
	// begin inline asm
	sub.cc.u64 %rd23492, %rd23454, %rd5843;
	// end inline asm
	// begin inline asm
	subc.cc.u64 %rd23492, %rd23492, %rd23536;
	// end inline asm
	@%p1422 bra 	$L__BB0_755;
	ld.const.u64 	%rd12293, [_ZN8collider3gpu9optimized6SECP_PE];
	// begin inline asm
	add.cc.u64 %rd23495, %rd23495, %rd12293;
	// end inline asm
	// begin inline asm
	add.cc.u64 %rd23494, %rd23494, %rd11525;
	// end inline asm
	ld.const.u64 	%rd12298, [_ZN8collider3gpu9optimized6SECP_PE+8];
	// begin inline asm
	addc.cc.u64 %rd23494, %rd23494, %rd12298;
	// end inline asm
	// begin inline asm
	add.cc.u64 %rd23493, %rd23493, %rd11525;
	// end inline asm
	ld.const.u64 	%rd12304, [_ZN8collider3gpu9optimized6SECP_PE+16];
	// begin inline asm
	addc.cc.u64 %rd23493, %rd23493, %rd12304;
	// end inline asm
	add.s64 	%rd12306, %rd23492, %rd11525;
	ld.const.u64 	%rd12307, [_ZN8collider3gpu9optimized6SECP_PE+24];
	add.s64 	%rd23492, %rd12306, %rd12307;
$L__BB0_755:
	mul.hi.u64 	%rd12308, %rd23237, %rd23495;
	mul.lo.s64 	%rd12309, %rd23494, %rd23237;
	mul.hi.u64 	%rd12310, %rd23237, %rd23494;
	add.s64 	%rd12311, %rd12309, %rd12308;
	setp.lt.u64 	%p1615, %rd12311, %rd12309;
	selp.u64 	%rd12312, 1, 0, %p1615;
	add.s64 	%rd12313, %rd12310, %rd12312;
	mul.lo.s64 	%rd12314, %rd23493, %rd23237;
	mul.hi.u64 	%rd12315, %rd23237, %rd23493;
	add.s64 	%rd12316, %rd12314, %rd12313;
	setp.lt.u64 	%p1616, %rd12316, %rd12314;
	selp.u64 	%rd12317, 1, 0, %p1616;
	add.s64 	%rd12318, %rd12315, %rd12317;
	mul.lo.s64 	%rd12319, %rd23492, %rd23237;
	mul.hi.u64 	%rd12320, %rd23237, %rd23492;
	add.s64 	%rd12321, %rd12319, %rd12318;
	setp.lt.u64 	%p1617, %rd12321, %rd12319;
	selp.u64 	%rd12322, 1, 0, %p1617;
	add.s64 	%rd12323, %rd12320, %rd12322;
	mul.lo.s64 	%rd12324, %rd23495, %rd23236;
	mul.hi.u64 	%rd12325, %rd23236, %rd23495;
	add.s64 	%rd12326, %rd12324, %rd12311;
	setp.lt.u64 	%p1618, %rd12326, %rd12324;
	selp.u64 	%rd12327, 1, 0, %p1618;
	add.s64 	%rd12328, %rd12325, %rd12327;
	mul.lo.s64 	%rd12329, %rd23494, %rd23236;
	mul.hi.u64 	%rd12330, %rd23236, %rd23494;
	add.s64 	%rd12331, %rd12329, %rd12316;
	setp.lt.u64 	%p1619, %rd12331, %rd12329;
	selp.u64 	%rd12332, 1, 0, %p1619;
	add.s64 	%rd12333, %rd12330, %rd12332;
	add.s64 	%rd12334, %rd12331, %rd12328;
	setp.lt.u64 	%p1620, %rd12334, %rd12331;
	selp.u64 	%rd12335, 1, 0, %p1620;
	add.s64 	%rd12336, %rd12333, %rd12335;
	mul.lo.s64 	%rd12337, %rd23493, %rd23236;
	mul.hi.u64 	%rd12338, %rd23236, %rd23493;
	add.s64 	%rd12339, %rd12337, %rd12321;
	setp.lt.u64 	%p1621, %rd12339, %rd12337;
	selp.u64 	%rd12340, 1, 0, %p1621;
	add.s64 	%rd12341, %rd12338, %rd12340;
	add.s64 	%rd12342, %rd12339, %rd12336;
	setp.lt.u64 	%p1622, %rd12342, %rd12339;
	selp.u64 	%rd12343, 1, 0, %p1622;
	add.s64 	%rd12344, %rd12341, %rd12343;
	mul.lo.s64 	%rd12345, %rd23492, %rd23236;
	mul.hi.u64 	%rd12346, %rd23236, %rd23492;
	add.s64 	%rd12347, %rd12345, %rd12323;
	setp.lt.u64 	%p1623, %rd12347, %rd12345;
	selp.u64 	%rd12348, 1, 0, %p1623;
	add.s64 	%rd12349, %rd12346, %rd12348;
	add.s64 	%rd12350, %rd12347, %rd12344;
	setp.lt.u64 	%p1624, %rd12350, %rd12347;
	selp.u64 	%rd12351, 1, 0, %p1624;
	add.s64 	%rd12352, %rd12349, %rd12351;
	mul.lo.s64 	%rd12353, %rd23495, %rd23235;
	mul.hi.u64 	%rd12354, %rd23235, %rd23495;
	add.s64 	%rd12355, %rd12353, %rd12334;
	setp.lt.u64 	%p1625, %rd12355, %rd12353;
	selp.u64 	%rd12356, 1, 0, %p1625;
	add.s64 	%rd12357, %rd12354, %rd12356;
	mul.lo.s64 	%rd12358, %rd23494, %rd23235;
	mul.hi.u64 	%rd12359, %rd23235, %rd23494;
	add.s64 	%rd12360, %rd12358, %rd12342;
	setp.lt.u64 	%p1626, %rd12360, %rd12358;
	selp.u64 	%rd12361, 1, 0, %p1626;
	add.s64 	%rd12362, %rd12359, %rd12361;
	add.s64 	%rd12363, %rd12360, %rd12357;
	setp.lt.u64 	%p1627, %rd12363, %rd12360;
	selp.u64 	%rd12364, 1, 0, %p1627;
	add.s64 	%rd12365, %rd12362, %rd12364;
	mul.lo.s64 	%rd12366, %rd23493, %rd23235;
	mul.hi.u64 	%rd12367, %rd23235, %rd23493;
	add.s64 	%rd12368, %rd12366, %rd12350;
	setp.lt.u64 	%p1628, %rd12368, %rd12366;
	selp.u64 	%rd12369, 1, 0, %p1628;
	add.s64 	%rd12370, %rd12367, %rd12369;
	add.s64 	%rd12371, %rd12368, %rd12365;
	setp.lt.u64 	%p1629, %rd12371, %rd12368;
	selp.u64 	%rd12372, 1, 0, %p1629;
	add.s64 	%rd12373, %rd12370, %rd12372;
	mul.lo.s64 	%rd12374, %rd23492, %rd23235;
	mul.hi.u64 	%rd12375, %rd23235, %rd23492;
	add.s64 	%rd12376, %rd12374, %rd12352;
	setp.lt.u64 	%p1630, %rd12376, %rd12374;
	selp.u64 	%rd12377, 1, 0, %p1630;
	add.s64 	%rd12378, %rd12375, %rd12377;
	add.s64 	%rd12379, %rd12376, %rd12373;
	setp.lt.u64 	%p1631, %rd12379, %rd12376;
	selp.u64 	%rd12380, 1, 0, %p1631;
	add.s64 	%rd12381, %rd12378, %rd12380;
	mul.lo.s64 	%rd12382, %rd23495, %rd23234;
	mul.hi.u64 	%rd12383, %rd23234, %rd23495;
	add.s64 	%rd12384, %rd12382, %rd12363;
	setp.lt.u64 	%p1632, %rd12384, %rd12382;
	selp.u64 	%rd12385, 1, 0, %p1632;
	add.s64 	%rd12386, %rd12383, %rd12385;
	mul.lo.s64 	%rd12387, %rd23494, %rd23234;
	mul.hi.u64 	%rd12388, %rd23234, %rd23494;
	add.s64 	%rd12389, %rd12387, %rd12371;
	setp.lt.u64 	%p1633, %rd12389, %rd12387;
	selp.u64 	%rd12390, 1, 0, %p1633;
	add.s64 	%rd12391, %rd12388, %rd12390;
	add.s64 	%rd12392, %rd12389, %rd12386;
	setp.lt.u64 	%p1634, %rd12392, %rd12389;
	selp.u64 	%rd12393, 1, 0, %p1634;
	add.s64 	%rd12394, %rd12391, %rd12393;
	mul.lo.s64 	%rd12395, %rd23493, %rd23234;
	mul.hi.u64 	%rd12396, %rd23234, %rd23493;
	add.s64 	%rd12397, %rd12395, %rd12379;
	setp.lt.u64 	%p1635, %rd12397, %rd12395;
	selp.u64 	%rd12398, 1, 0, %p1635;
	add.s64 	%rd12399, %rd12396, %rd12398;
	add.s64 	%rd12400, %rd12397, %rd12394;
	setp.lt.u64 	%p1636, %rd12400, %rd12397;
	selp.u64 	%rd12401, 1, 0, %p1636;
	add.s64 	%rd12402, %rd12399, %rd12401;
	mul.lo.s64 	%rd12403, %rd23492, %rd23234;
	mul.hi.u64 	%rd12404, %rd23234, %rd23492;
	add.s64 	%rd12405, %rd12403, %rd12381;
	setp.lt.u64 	%p1637, %rd12405, %rd12403;
	selp.u64 	%rd12406, 1, 0, %p1637;
	add.s64 	%rd12407, %rd12404, %rd12406;
	add.s64 	%rd12408, %rd12405, %rd12402;
	setp.lt.u64 	%p1638, %rd12408, %rd12405;
	selp.u64 	%rd12409, 1, 0, %p1638;
	add.s64 	%rd12410, %rd12407, %rd12409;
	mul.lo.s64 	%rd12411, %rd12392, 4294968273;
	mov.b64 	%rd12412, 4294968273;
	mul.hi.u64 	%rd12413, %rd12392, %rd12412;
	mad.lo.s64 	%rd23499, %rd23495, %rd23237, %rd12411;
	setp.lt.u64 	%p1639, %rd23499, %rd12411;
	selp.u64 	%rd12414, 1, 0, %p1639;
	add.s64 	%rd12415, %rd12413, %rd12414;
	mul.lo.s64 	%rd12416, %rd12400, 4294968273;
	mul.hi.u64 	%rd12417, %rd12400, %rd12412;
	add.s64 	%rd12418, %rd12416, %rd12326;
	setp.lt.u64 	%p1640, %rd12418, %rd12416;
	selp.u64 	%rd12419, 1, 0, %p1640;
	add.s64 	%rd12420, %rd12417, %rd12419;
	add.s64 	%rd23498, %rd12418, %rd12415;
	setp.lt.u64 	%p1641, %rd23498, %rd12418;
	selp.u64 	%rd12421, 1, 0, %p1641;
	add.s64 	%rd12422, %rd12420, %rd12421;
	mul.lo.s64 	%rd12423, %rd12408, 4294968273;
	mul.hi.u64 	%rd12424, %rd12408, %rd12412;
	add.s64 	%rd12425, %rd12423, %rd12355;
	setp.lt.u64 	%p1642, %rd12425, %rd12423;
	selp.u64 	%rd12426, 1, 0, %p1642;
	add.s64 	%rd12427, %rd12424, %rd12426;
	add.s64 	%rd23501, %rd12425, %rd12422;
	setp.lt.u64 	%p1643, %rd23501, %rd12425;
	selp.u64 	%rd12428, 1, 0, %p1643;
	add.s64 	%rd12429, %rd12427, %rd12428;
	mul.lo.s64 	%rd12430, %rd12410, 4294968273;
	mul.hi.u64 	%rd12431, %rd12410, %rd12412;
	add.s64 	%rd12432, %rd12430, %rd12384;
	setp.lt.u64 	%p1644, %rd12432, %rd12430;
	selp.u64 	%rd12433, 1, 0, %p1644;
	add.s64 	%rd12434, %rd12431, %rd12433;
	add.s64 	%rd23500, %rd12432, %rd12429;
	setp.lt.u64 	%p1645, %rd23500, %rd12432;
	selp.u64 	%rd12435, 1, 0, %p1645;
	add.s64 	%rd2729, %rd12434, %rd12435;
	setp.eq.s64 	%p1646, %rd2729, 0;
	@%p1646 bra 	$L__BB0_759;
	mov.b64 	%rd12436, 4294968273;
	mul.hi.u64 	%rd12437, %rd2729, %rd12436;
	mad.lo.s64 	%rd2730, %rd2729, 4294968273, %rd23499;
	setp.lt.u64 	%p1647, %rd2730, %rd23499;
	selp.u64 	%rd12438, 1, 0, %p1647;
	add.s64 	%rd2731, %rd12437, %rd12438;
	setp.eq.s64 	%p1648, %rd2731, 0;
	mov.u64 	%rd23499, %rd2730;
	@%p1648 bra 	$L__BB0_759;
	add.s64 	%rd2732, %rd23498, %rd2731;
	setp.ge.u64 	%p1649, %rd2732, %rd23498;
	mov.u64 	%rd23498, %rd2732;
	mov.u64 	%rd23499, %rd2730;
	@%p1649 bra 	$L__BB0_759;
	add.s64 	%rd23501, %rd23501, 1;
	setp.eq.s64 	%p1650, %rd23501, 0;
	selp.u64 	%rd12439, 1, 0, %p1650;
	add.s64 	%rd23500, %rd23500, %rd12439;
	mov.u64 	%rd23498, %rd2732;
	mov.u64 	%rd23499, %rd2730;
$L__BB0_759:
	ld.const.u64 	%rd12440, [_ZN8collider3gpu9optimized6SECP_PE+24];
	setp.gt.u64 	%p1651, %rd23500, %rd12440;
	@%p1651 bra 	$L__BB0_761;
	ld.const.u64 	%rd12441, [_ZN8collider3gpu9optimized6SECP_PE+24];
	setp.ne.s64 	%p1652, %rd23500, %rd12441;
	ld.const.u64 	%rd12442, [_ZN8collider3gpu9optimized6SECP_PE+16];
	setp.ne.s64 	%p1653, %rd23501, %rd12442;
	or.pred  	%p1654, %p1652, %p1653;
	ld.const.u64 	%rd12444, [_ZN8collider3gpu9optimized6SECP_PE+8];
	setp.ne.s64 	%p1655, %rd23498, %rd12444;
	or.pred  	%p1656, %p1654, %p1655;
	ld.const.u64 	%rd12446, [_ZN8collider3gpu9optimized6SECP_PE];
	setp.lt.u64 	%p1657, %rd23499, %rd12446;
	or.pred  	%p1658, %p1656, %p1657;
	@%p1658 bra 	$L__BB0_762;
$L__BB0_761:
	ld.const.u64 	%rd12450, [_ZN8collider3gpu9optimized6SECP_PE];
	// begin inline asm
	sub.cc.u64 %rd23499, %rd23499, %rd12450;
	// end inline asm
	sub.s64 	%rd12452, %rd23498, %rd5843;
	ld.const.u64 	%rd12453, [_ZN8collider3gpu9optimized6SECP_PE+8];
	// begin inline asm
	sub.cc.u64 %rd23498, %rd12452, %rd12453;
	// end inline asm
	sub.s64 	%rd12455, %rd23501, %rd5843;
	ld.const.u64 	%rd12456, [_ZN8collider3gpu9optimized6SECP_PE+16];
	// begin inline asm
	sub.cc.u64 %rd23501, %rd12455, %rd12456;
	// end inline asm
	ld.const.u64 	%rd12457, [_ZN8collider3gpu9optimized6SECP_PE+24];
	add.s64 	%rd12458, %rd5843, %rd12457;
	sub.s64 	%rd23500, %rd23500, %rd12458;
$L__BB0_762:
	mul.hi.u64 	%rd12459, %rd23499, %rd23442;
	mul.lo.s64 	%rd12460, %rd23441, %rd23499;
	mul.hi.u64 	%rd12461, %rd23499, %rd23441;
	add.s64 	%rd12462, %rd12460, %rd12459;
	setp.lt.u64 	%p1659, %rd12462, %rd12460;
	selp.u64 	%rd12463, 1, 0, %p1659;
	add.s64 	%rd12464, %rd12461, %rd12463;
	mul.lo.s64 	%rd12465, %rd23444, %rd23499;
	mul.hi.u64 	%rd12466, %rd23499, %rd23444;
	add.s64 	%rd12467, %rd12465, %rd12464;
	setp.lt.u64 	%p1660, %rd12467, %rd12465;
	selp.u64 	%rd12468, 1, 0, %p1660;
	add.s64 	%rd12469, %rd12466, %rd12468;
	mul.lo.s64 	%rd12470, %rd23443, %rd23499;
	mul.hi.u64 	%rd12471, %rd23499, %rd23443;
	add.s64 	%rd12472, %rd12470, %rd12469;
	setp.lt.u64 	%p1661, %rd12472, %rd12470;
	selp.u64 	%rd12473, 1, 0, %p1661;
	add.s64 	%rd12474, %rd12471, %rd12473;
	mul.lo.s64 	%rd12475, %rd23442, %rd23498;
	mul.hi.u64 	%rd12476, %rd23498, %rd23442;
	add.s64 	%rd12477, %rd12475, %rd12462;
	setp.lt.u64 	%p1662, %rd12477, %rd12475;
	selp.u64 	%rd12478, 1, 0, %p1662;
	add.s64 	%rd12479, %rd12476, %rd12478;
	mul.lo.s64 	%rd12480, %rd23441, %rd23498;
	mul.hi.u64 	%rd12481, %rd23498, %rd23441;
	add.s64 	%rd12482, %rd12480, %rd12467;
	setp.lt.u64 	%p1663, %rd12482, %rd12480;
	selp.u64 	%rd12483, 1, 0, %p1663;
	add.s64 	%rd12484, %rd12481, %rd12483;
	add.s64 	%rd12485, %rd12482, %rd12479;
	setp.lt.u64 	%p1664, %rd12485, %rd12482;
	selp.u64 	%rd12486, 1, 0, %p1664;
	add.s64 	%rd12487, %rd12484, %rd12486;
	mul.lo.s64 	%rd12488, %rd23444, %rd23498;
	mul.hi.u64 	%rd12489, %rd23498, %rd23444;
	add.s64 	%rd12490, %rd12488, %rd12472;
	setp.lt.u64 	%p1665, %rd12490, %rd12488;
	selp.u64 	%rd12491, 1, 0, %p1665;
	add.s64 	%rd12492, %rd12489, %rd12491;
	add.s64 	%rd12493, %rd12490, %rd12487;
	setp.lt.u64 	%p1666, %rd12493, %rd12490;
	selp.u64 	%rd12494, 1, 0, %p1666;
	add.s64 	%rd12495, %rd12492, %rd12494;
	mul.lo.s64 	%rd12496, %rd23443, %rd23498;
	mul.hi.u64 	%rd12497, %rd23498, %rd23443;
	add.s64 	%rd12498, %rd12496, %rd12474;
	setp.lt.u64 	%p1667, %rd12498, %rd12496;
	selp.u64 	%rd12499, 1, 0, %p1667;
	add.s64 	%rd12500, %rd12497, %rd12499;
	add.s64 	%rd12501, %rd12498, %rd12495;
	setp.lt.u64 	%p1668, %rd12501, %rd12498;
	selp.u64 	%rd12502, 1, 0, %p1668;
	add.s64 	%rd12503, %rd12500, %rd12502;
	mul.lo.s64 	%rd12504, %rd23442, %rd23501;
	mul.hi.u64 	%rd12505, %rd23501, %rd23442;
	add.s64 	%rd12506, %rd12504, %rd12485;
	setp.lt.u64 	%p1669, %rd12506, %rd12504;
	selp.u64 	%rd12507, 1, 0, %p1669;
	add.s64 	%rd12508, %rd12505, %rd12507;
	mul.lo.s64 	%rd12509, %rd23441, %rd23501;
	mul.hi.u64 	%rd12510, %rd23501, %rd23441;
	add.s64 	%rd12511, %rd12509, %rd12493;
	setp.lt.u64 	%p1670, %rd12511, %rd12509;
	selp.u64 	%rd12512, 1, 0, %p1670;
	add.s64 	%rd12513, %rd12510, %rd12512;
	add.s64 	%rd12514, %rd12511, %rd12508;
	setp.lt.u64 	%p1671, %rd12514, %rd12511;
	selp.u64 	%rd12515, 1, 0, %p1671;
	add.s64 	%rd12516, %rd12513, %rd12515;
	mul.lo.s64 	%rd12517, %rd23444, %rd23501;
	mul.hi.u64 	%rd12518, %rd23501, %rd23444;
	add.s64 	%rd12519, %rd12517, %rd12501;
	setp.lt.u64 	%p1672, %rd12519, %rd12517;
	selp.u64 	%rd12520, 1, 0, %p1672;
	add.s64 	%rd12521, %rd12518, %rd12520;
	add.s64 	%rd12522, %rd12519, %rd12516;
	setp.lt.u64 	%p1673, %rd12522, %rd12519;
	selp.u64 	%rd12523, 1, 0, %p1673;
	add.s64 	%rd12524, %rd12521, %rd12523;
	mul.lo.s64 	%rd12525, %rd23443, %rd23501;
	mul.hi.u64 	%rd12526, %rd23501, %rd23443;
	add.s64 	%rd12527, %rd12525, %rd12503;
	setp.lt.u64 	%p1674, %rd12527, %rd12525;
	selp.u64 	%rd12528, 1, 0, %p1674;
	add.s64 	%rd12529, %rd12526, %rd12528;
	add.s64 	%rd12530, %rd12527, %rd12524;
	setp.lt.u64 	%p1675, %rd12530, %rd12527;
	selp.u64 	%rd12531, 1, 0, %p1675;
	add.s64 	%rd12532, %rd12529, %rd12531;
	mul.lo.s64 	%rd12533, %rd23442, %rd23500;
	mul.hi.u64 	%rd12534, %rd23500, %rd23442;
	add.s64 	%rd12535, %rd12533, %rd12514;
	setp.lt.u64 	%p1676, %rd12535, %rd12533;
	selp.u64 	%rd12536, 1, 0, %p1676;
	add.s64 	%rd12537, %rd12534, %rd12536;
	mul.lo.s64 	%rd12538, %rd23441, %rd23500;
	mul.hi.u64 	%rd12539, %rd23500, %rd23441;
	add.s64 	%rd12540, %rd12538, %rd12522;
	setp.lt.u64 	%p1677, %rd12540, %rd12538;
	selp.u64 	%rd12541, 1, 0, %p1677;
	add.s64 	%rd12542, %rd12539, %rd12541;
	add.s64 	%rd12543, %rd12540, %rd12537;
	setp.lt.u64 	%p1678, %rd12543, %rd12540;
	selp.u64 	%rd12544, 1, 0, %p1678;
	add.s64 	%rd12545, %rd12542, %rd12544;
	mul.lo.s64 	%rd12546, %rd23444, %rd23500;
	mul.hi.u64 	%rd12547, %rd23500, %rd23444;
	add.s64 	%rd12548, %rd12546, %rd12530;
	setp.lt.u64 	%p1679, %rd12548, %rd12546;
	selp.u64 	%rd12549, 1, 0, %p1679;
	add.s64 	%rd12550, %rd12547, %rd12549;
	add.s64 	%rd12551, %rd12548, %rd12545;
	setp.lt.u64 	%p1680, %rd12551, %rd12548;
	selp.u64 	%rd12552, 1, 0, %p1680;
	add.s64 	%rd12553, %rd12550, %rd12552;
	mul.lo.s64 	%rd12554, %rd23443, %rd23500;
	mul.hi.u64 	%rd12555, %rd23500, %rd23443;
	add.s64 	%rd12556, %rd12554, %rd12532;
	setp.lt.u64 	%p1681, %rd12556, %rd12554;
	selp.u64 	%rd12557, 1, 0, %p1681;
	add.s64 	%rd12558, %rd12555, %rd12557;
	add.s64 	%rd12559, %rd12556, %rd12553;
	setp.lt.u64 	%p1682, %rd12559, %rd12556;
	selp.u64 	%rd12560, 1, 0, %p1682;
	add.s64 	%rd12561, %rd12558, %rd12560;
	mul.lo.s64 	%rd12562, %rd12543, 4294968273;
	mov.b64 	%rd12563, 4294968273;
	mul.hi.u64 	%rd12564, %rd12543, %rd12563;
	mad.lo.s64 	%rd23507, %rd23442, %rd23499, %rd12562;
	setp.lt.u64 	%p1683, %rd23507, %rd12562;
	selp.u64 	%rd12565, 1, 0, %p1683;
	add.s64 	%rd12566, %rd12564, %rd12565;
	mul.lo.s64 	%rd12567, %rd12551, 4294968273;
	mul.hi.u64 	%rd12568, %rd12551, %rd12563;
	add.s64 	%rd12569, %rd12567, %rd12477;
	setp.lt.u64 	%p1684, %rd12569, %rd12567;
	selp.u64 	%rd12570, 1, 0, %p1684;
	add.s64 	%rd12571, %rd12568, %rd12570;
	add.s64 	%rd23506, %rd12569, %rd12566;
	setp.lt.u64 	%p1685, %rd23506, %rd12569;
	selp.u64 	%rd12572, 1, 0, %p1685;
	add.s64 	%rd12573, %rd12571, %rd12572;
	mul.lo.s64 	%rd12574, %rd12559, 4294968273;
	mul.hi.u64 	%rd12575, %rd12559, %rd12563;
	add.s64 	%rd12576, %rd12574, %rd12506;
	setp.lt.u64 	%p1686, %rd12576, %rd12574;
	selp.u64 	%rd12577, 1, 0, %p1686;
	add.s64 	%rd12578, %rd12575, %rd12577;
	add.s64 	%rd23509, %rd12576, %rd12573;
	setp.lt.u64 	%p1687, %rd23509, %rd12576;
	selp.u64 	%rd12579, 1, 0, %p1687;
	add.s64 	%rd12580, %rd12578, %rd12579;
	mul.lo.s64 	%rd12581, %rd12561, 4294968273;
	mul.hi.u64 	%rd12582, %rd12561, %rd12563;
	add.s64 	%rd12583, %rd12581, %rd12535;
	setp.lt.u64 	%p1688, %rd12583, %rd12581;
	selp.u64 	%rd12584, 1, 0, %p1688;
	add.s64 	%rd12585, %rd12582, %rd12584;
	add.s64 	%rd23508, %rd12583, %rd12580;
	setp.lt.u64 	%p1689, %rd23508, %rd12583;
	selp.u64 	%rd12586, 1, 0, %p1689;
	add.s64 	%rd2751, %rd12585, %rd12586;
	setp.eq.s64 	%p1690, %rd2751, 0;
	@%p1690 bra 	$L__BB0_766;
	mov.b64 	%rd12587, 4294968273;
	mul.hi.u64 	%rd12588, %rd2751, %rd12587;
	mad.lo.s64 	%rd2752, %rd2751, 4294968273, %rd23507;
	setp.lt.u64 	%p1691, %rd2752, %rd23507;
	selp.u64 	%rd12589, 1, 0, %p1691;
	add.s64 	%rd2753, %rd12588, %rd12589;
	setp.eq.s64 	%p1692, %rd2753, 0;
	mov.u64 	%rd23507, %rd2752;
	@%p1692 bra 	$L__BB0_766;
	add.s64 	%rd2754, %rd23506, %rd2753;
	setp.ge.u64 	%p1693, %rd2754, %rd23506;
	mov.u64 	%rd23506, %rd2754;
	mov.u64 	%rd23507, %rd2752;
	@%p1693 bra 	$L__BB0_766;
	add.s64 	%rd23509, %rd23509, 1;
	setp.eq.s64 	%p1694, %rd23509, 0;
	selp.u64 	%rd12590, 1, 0, %p1694;
	add.s64 	%rd23508, %rd23508, %rd12590;
	mov.u64 	%rd23506, %rd2754;
	mov.u64 	%rd23507, %rd2752;
$L__BB0_766:
	ld.const.u64 	%rd12591, [_ZN8collider3gpu9optimized6SECP_PE+24];
	setp.gt.u64 	%p1695, %rd23508, %rd12591;
	@%p1695 bra 	$L__BB0_768;
	ld.const.u64 	%rd12592, [_ZN8collider3gpu9optimized6SECP_PE+24];
	setp.ne.s64 	%p1696, %rd23508, %rd12592;
	ld.const.u64 	%rd12593, [_ZN8collider3gpu9optimized6SECP_PE+16];
	setp.ne.s64 	%p1697, %rd23509, %rd12593;
	or.pred  	%p1698, %p1696, %p1697;
	ld.const.u64 	%rd12595, [_ZN8collider3gpu9optimized6SECP_PE+8];
	setp.ne.s64 	%p1699, %rd23506, %rd12595;
	or.pred  	%p1700, %p1698, %p1699;
	ld.const.u64 	%rd12597, [_ZN8collider3gpu9optimized6SECP_PE];
	setp.lt.u64 	%p1701, %rd23507, %rd12597;
	or.pred  	%p1702, %p1700, %p1701;
	@%p1702 bra 	$L__BB0_769;
$L__BB0_768:
	ld.const.u64 	%rd12601, [_ZN8collider3gpu9optimized6SECP_PE];
	// begin inline asm
	sub.cc.u64 %rd23507, %rd23507, %rd12601;
	// end inline asm
	sub.s64 	%rd12603, %rd23506, %rd5843;
	ld.const.u64 	%rd12604, [_ZN8collider3gpu9optimized6SECP_PE+8];
	// begin inline asm
	sub.cc.u64 %rd23506, %rd12603, %rd12604;
	// end inline asm
	sub.s64 	%rd12606, %rd23509, %rd5843;
	ld.const.u64 	%rd12607, [_ZN8collider3gpu9optimized6SECP_PE+16];
	// begin inline asm
	sub.cc.u64 %rd23509, %rd12606, %rd12607;
	// end inline asm
	ld.const.u64 	%rd12608, [_ZN8collider3gpu9optimized6SECP_PE+24];
	add.s64 	%rd12609, %rd5843, %rd12608;
	sub.s64 	%rd23508, %rd23508, %rd12609;
$L__BB0_769:
	// begin inline asm
	add.cc.u64 %rd23515, %rd23507, %rd23507;
	// end inline asm
	// begin inline asm
	add.cc.u64 %rd23514, %rd23506, %rd11525;
	// end inline asm
	// begin inline asm
	addc.cc.u64 %rd23514, %rd23514, %rd23506;
	// end inline asm
	// begin inline asm
	add.cc.u64 %rd23513, %rd23509, %rd11525;
	// end inline asm
	// begin inline asm
	addc.cc.u64 %rd23513, %rd23513, %rd23509;
	// end inline asm
	// begin inline asm
	add.cc.u64 %rd23512, %rd23508, %rd11525;
	// end inline asm
	// begin inline asm
	addc.cc.u64 %rd23512, %rd23512, %rd23508;
	// end inline asm
	@%p1424 bra 	$L__BB0_771;
	and.b64  	%rd12631, %rd23512, %rd23513;
	and.b64  	%rd12632, %rd12631, %rd23514;
	setp.ne.s64 	%p1704, %rd12632, -1;
	setp.lt.u64 	%p1705, %rd23515, -4294968273;
	or.pred  	%p1706, %p1704, %p1705;
	@%p1706 bra 	$L__BB0_772;
$L__BB0_771:
	ld.const.u64 	%rd12635, [_ZN8collider3gpu9optimized6SECP_PE];
	// begin inline asm
	sub.cc.u64 %rd23515, %rd23515, %rd12635;
	// end inline asm
	// begin inline asm
	sub.cc.u64 %rd23514, %rd23514, %rd5843;
	// end inline asm
	ld.const.u64 	%rd12640, [_ZN8collider3gpu9optimized6SECP_PE+8];
	// begin inline asm
	subc.cc.u64 %rd23514, %rd23514, %rd12640;
	// end inline asm
	// begin inline asm
	sub.cc.u64 %rd23513, %rd23513, %rd5843;
	// end inline asm
	ld.const.u64 	%rd12646, [_ZN8collider3gpu9optimized6SECP_PE+16];
	// begin inline asm
	subc.cc.u64 %rd23513, %rd23513, %rd12646;
	// end inline asm
	ld.const.u64 	%rd12648, [_ZN8collider3gpu9optimized6SECP_PE+24];
	add.s64 	%rd12649, %rd5843, %rd12648;
	sub.s64 	%rd23512, %rd23512, %rd12649;
$L__BB0_772:
	// begin inline asm
	sub.cc.u64 %rd23535, %rd23499, %rd23515;
	// end inline asm
	// begin inline asm
	sub.cc.u64 %rd23534, %rd23498, %rd5843;
	// end inline asm
	// begin inline asm
	subc.cc.u64 %rd23534, %rd23534, %rd23514;
	// end inline asm
	// begin inline asm
	sub.cc.u64 %rd23533, %rd23501, %rd5843;
	// end inline asm
	// begin inline asm
	subc.cc.u64 %rd23533, %rd23533, %rd23513;
	// end inline asm
	// begin inline asm
	sub.cc.u64 %rd23532, %rd23500, %rd5843;
	// end inline asm
	// begin inline asm
	subc.cc.u64 %rd23532, %rd23532, %rd23512;
	// end inline asm
	@%p1422 bra 	$L__BB0_774;
	ld.const.u64 	%rd12673, [_ZN8collider3gpu9optimized6SECP_PE];
	// begin inline asm
	add.cc.u64 %rd23535, %rd23535, %rd12673;
	// end inline asm
	// begin inline asm
	add.cc.u64 %rd23534, %rd23534, %rd11525;
	// end inline asm
	ld.const.u64 	%rd12678, [_ZN8collider3gpu9optimized6SECP_PE+8];
	// begin inline asm
	addc.cc.u64 %rd23534, %rd23534, %rd12678;
	// end inline asm
	// begin inline asm
	add.cc.u64 %rd23533, %rd23533, %rd11525;
	// end inline asm
	ld.const.u64 	%rd12684, [_ZN8collider3gpu9optimized6SECP_PE+16];
	// begin inline asm
	addc.cc.u64 %rd23533, %rd23533, %rd12684;
	// end inline asm
	add.s64 	%rd12686, %rd23532, %rd11525;
	ld.const.u64 	%rd12687, [_ZN8collider3gpu9optimized6SECP_PE+24];
	add.s64 	%rd23532, %rd12686, %rd12687;
$L__BB0_774:
	mul.hi.u64 	%rd12688, %rd23164, %rd23229;
	mul.lo.s64 	%rd12689, %rd23228, %rd23164;
	mul.hi.u64 	%rd12690, %rd23164, %rd23228;
	add.s64 	%rd12691, %rd12689, %rd12688;
	setp.lt.u64 	%p1708, %rd12691, %rd12689;
	selp.u64 	%rd12692, 1, 0, %p1708;
	add.s64 	%rd12693, %rd12690, %rd12692;
	mul.lo.s64 	%rd12694, %rd23227, %rd23164;
	mul.hi.u64 	%rd12695, %rd23164, %rd23227;
	add.s64 	%rd12696, %rd12694, %rd12693;
	setp.lt.u64 	%p1709, %rd12696, %rd12694;
	selp.u64 	%rd12697, 1, 0, %p1709;
	add.s64 	%rd12698, %rd12695, %rd12697;
	mul.lo.s64 	%rd12699, %rd23226, %rd23164;
	mul.hi.u64 	%rd12700, %rd23164, %rd23226;
	add.s64 	%rd12701, %rd12699, %rd12698;
	setp.lt.u64 	%p1710, %rd12701, %rd12699;
	selp.u64 	%rd12702, 1, 0, %p1710;
	add.s64 	%rd12703, %rd12700, %rd12702;
	mul.lo.s64 	%rd12704, %rd23229, %rd23163;
	mul.hi.u64 	%rd12705, %rd23163, %rd23229;
	add.s64 	%rd12706, %rd12704, %rd12691;
	setp.lt.u64 	%p1711, %rd12706, %rd12704;
	selp.u64 	%rd12707, 1, 0, %p1711;
	add.s64 	%rd12708, %rd12705, %rd12707;
	mul.lo.s64 	%rd12709, %rd23228, %rd23163;
	mul.hi.u64 	%rd12710, %rd23163, %rd23228;
	add.s64 	%rd12711, %rd12709, %rd12696;
	setp.lt.u64 	%p1712, %rd12711, %rd12709;
	selp.u64 	%rd12712, 1, 0, %p1712;
	add.s64 	%rd12713, %rd12710, %rd12712;
	add.s64 	%rd12714, %rd12711, %rd12708;
	setp.lt.u64 	%p1713, %rd12714, %rd12711;
	selp.u64 	%rd12715, 1, 0, %p1713;
	add.s64 	%rd12716, %rd12713, %rd12715;
	mul.lo.s64 	%rd12717, %rd23227, %rd23163;
	mul.hi.u64 	%rd12718, %rd23163, %rd23227;
	add.s64 	%rd12719, %rd12717, %rd12701;
	setp.lt.u64 	%p1714, %rd12719, %rd12717;
	selp.u64 	%rd12720, 1, 0, %p1714;
	add.s64 	%rd12721, %rd12718, %rd12720;
	add.s64 	%rd12722, %rd12719, %rd12716;
	setp.lt.u64 	%p1715, %rd12722, %rd12719;
	selp.u64 	%rd12723, 1, 0, %p1715;
	add.s64 	%rd12724, %rd12721, %rd12723;
	mul.lo.s64 	%rd12725, %rd23226, %rd23163;
	mul.hi.u64 	%rd12726, %rd23163, %rd23226;
	add.s64 	%rd12727, %rd12725, %rd12703;
	setp.lt.u64 	%p1716, %rd12727, %rd12725;
	selp.u64 	%rd12728, 1, 0, %p1716;
	add.s64 	%rd12729, %rd12726, %rd12728;
	add.s64 	%rd12730, %rd12727, %rd12724;
	setp.lt.u64 	%p1717, %rd12730, %rd12727;
	selp.u64 	%rd12731, 1, 0, %p1717;
	add.s64 	%rd12732, %rd12729, %rd12731;
	mul.lo.s64 	%rd12733, %rd23229, %rd23162;
	mul.hi.u64 	%rd12734, %rd23162, %rd23229;
	add.s64 	%rd12735, %rd12733, %rd12714;
	setp.lt.u64 	%p1718, %rd12735, %rd12733;
	selp.u64 	%rd12736, 1, 0, %p1718;
	add.s64 	%rd12737, %rd12734, %rd12736;
	mul.lo.s64 	%rd12738, %rd23228, %rd23162;
	mul.hi.u64 	%rd12739, %rd23162, %rd23228;
	add.s64 	%rd12740, %rd12738, %rd12722;
	setp.lt.u64 	%p1719, %rd12740, %rd12738;
	selp.u64 	%rd12741, 1, 0, %p1719;
	add.s64 	%rd12742, %rd12739, %rd12741;
	add.s64 	%rd12743, %rd12740, %rd12737;
	setp.lt.u64 	%p1720, %rd12743, %rd12740;
	selp.u64 	%rd12744, 1, 0, %p1720;
	add.s64 	%rd12745, %rd12742, %rd12744;
	mul.lo.s64 	%rd12746, %rd23227, %rd23162;
	mul.hi.u64 	%rd12747, %rd23162, %rd23227;
	add.s64 	%rd12748, %rd12746, %rd12730;
	setp.lt.u64 	%p1721, %rd12748, %rd12746;
	selp.u64 	%rd12749, 1, 0, %p1721;
	add.s64 	%rd12750, %rd12747, %rd12749;
	add.s64 	%rd12751, %rd12748, %rd12745;
	setp.lt.u64 	%p1722, %rd12751, %rd12748;
	selp.u64 	%rd12752, 1, 0, %p1722;
	add.s64 	%rd12753, %rd12750, %rd12752;
	mul.lo.s64 	%rd12754, %rd23226, %rd23162;
	mul.hi.u64 	%rd12755, %rd23162, %rd23226;
	add.s64 	%rd12756, %rd12754, %rd12732;
	setp.lt.u64 	%p1723, %rd12756, %rd12754;
	selp.u64 	%rd12757, 1, 0, %p1723;
	add.s64 	%rd12758, %rd12755, %rd12757;
	add.s64 	%rd12759, %rd12756, %rd12753;
	setp.lt.u64 	%p1724, %rd12759, %rd12756;
	selp.u64 	%rd12760, 1, 0, %p1724;
	add.s64 	%rd12761, %rd12758, %rd12760;
	mul.lo.s64 	%rd12762, %rd23229, %rd23161;
	mul.hi.u64 	%rd12763, %rd23161, %rd23229;
	add.s64 	%rd12764, %rd12762, %rd12743;
	setp.lt.u64 	%p1725, %rd12764, %rd12762;
	selp.u64 	%rd12765, 1, 0, %p1725;
	add.s64 	%rd12766, %rd12763, %rd12765;
	mul.lo.s64 	%rd12767, %rd23228, %rd23161;
	mul.hi.u64 	%rd12768, %rd23161, %rd23228;
	add.s64 	%rd12769, %rd12767, %rd12751;
	setp.lt.u64 	%p1726, %rd12769, %rd12767;
	selp.u64 	%rd12770, 1, 0, %p1726;
	add.s64 	%rd12771, %rd12768, %rd12770;
	add.s64 	%rd12772, %rd12769, %rd12766;
	setp.lt.u64 	%p1727, %rd12772, %rd12769;
	selp.u64 	%rd12773, 1, 0, %p1727;
	add.s64 	%rd12774, %rd12771, %rd12773;
	mul.lo.s64 	%rd12775, %rd23227, %rd23161;
	mul.hi.u64 	%rd12776, %rd23161, %rd23227;
	add.s64 	%rd12777, %rd12775, %rd12759;
	setp.lt.u64 	%p1728, %rd12777, %rd12775;
	selp.u64 	%rd12778, 1, 0, %p1728;
	add.s64 	%rd12779, %rd12776, %rd12778;
	add.s64 	%rd12780, %rd12777, %rd12774;
	setp.lt.u64 	%p1729, %rd12780, %rd12777;
	selp.u64 	%rd12781, 1, 0, %p1729;
	add.s64 	%rd12782, %rd12779, %rd12781;
	mul.lo.s64 	%rd12783, %rd23226, %rd23161;
	mul.hi.u64 	%rd12784, %rd23161, %rd23226;
	add.s64 	%rd12785, %rd12783, %rd12761;
	setp.lt.u64 	%p1730, %rd12785, %rd12783;
	selp.u64 	%rd12786, 1, 0, %p1730;
	add.s64 	%rd12787, %rd12784, %rd12786;
	add.s64 	%rd12788, %rd12785, %rd12782;
	setp.lt.u64 	%p1731, %rd12788, %rd12785;
	selp.u64 	%rd12789, 1, 0, %p1731;
	add.s64 	%rd12790, %rd12787, %rd12789;
	mul.lo.s64 	%rd12791, %rd12772, 4294968273;
	mov.b64 	%rd12792, 4294968273;
	mul.hi.u64 	%rd12793, %rd12772, %rd12792;
	mad.lo.s64 	%rd23523, %rd23229, %rd23164, %rd12791;
	setp.lt.u64 	%p1732, %rd23523, %rd12791;
	selp.u64 	%rd12794, 1, 0, %p1732;
	add.s64 	%rd12795, %rd12793, %rd12794;
	mul.lo.s64 	%rd12796, %rd12780, 4294968273;
	mul.hi.u64 	%rd12797, %rd12780, %rd12792;
	add.s64 	%rd12798, %rd12796, %rd12706;
	setp.lt.u64 	%p1733, %rd12798, %rd12796;
	selp.u64 	%rd12799, 1, 0, %p1733;
	add.s64 	%rd12800, %rd12797, %rd12799;
	add.s64 	%rd23522, %rd12798, %rd12795;
	setp.lt.u64 	%p1734, %rd23522, %rd12798;
	selp.u64 	%rd12801, 1, 0, %p1734;
	add.s64 	%rd12802, %rd12800, %rd12801;
	mul.lo.s64 	%rd12803, %rd12788, 4294968273;
	mul.hi.u64 	%rd12804, %rd12788, %rd12792;
	add.s64 	%rd12805, %rd12803, %rd12735;
	setp.lt.u64 	%p1735, %rd12805, %rd12803;
	selp.u64 	%rd12806, 1, 0, %p1735;
	add.s64 	%rd12807, %rd12804, %rd12806;
	add.s64 	%rd23525, %rd12805, %rd12802;
	setp.lt.u64 	%p1736, %rd23525, %rd12805;
	selp.u64 	%rd12808, 1, 0, %p1736;
	add.s64 	%rd12809, %rd12807, %rd12808;
	mul.lo.s64 	%rd12810, %rd12790, 4294968273;
	mul.hi.u64 	%rd12811, %rd12790, %rd12792;
	add.s64 	%rd12812, %rd12810, %rd12764;
	setp.lt.u64 	%p1737, %rd12812, %rd12810;
	selp.u64 	%rd12813, 1, 0, %p1737;
	add.s64 	%rd12814, %rd12811, %rd12813;
	add.s64 	%rd23524, %rd12812, %rd12809;
	setp.lt.u64 	%p1738, %rd23524, %rd12812;
	selp.u64 	%rd12815, 1, 0, %p1738;
	add.s64 	%rd2797, %rd12814, %rd12815;
	setp.eq.s64 	%p1739, %rd2797, 0;
	@%p1739 bra 	$L__BB0_778;
	mov.b64 	%rd12816, 4294968273;
	mul.hi.u64 	%rd12817, %rd2797, %rd12816;
	mad.lo.s64 	%rd2798, %rd2797, 4294968273, %rd23523;
	setp.lt.u64 	%p1740, %rd2798, %rd23523;
	selp.u64 	%rd12818, 1, 0, %p1740;
	add.s64 	%rd2799, %rd12817, %rd12818;
	setp.eq.s64 	%p1741, %rd2799, 0;
	mov.u64 	%rd23523, %rd2798;
	@%p1741 bra 	$L__BB0_778;
	add.s64 	%rd2800, %rd23522, %rd2799;
	setp.ge.u64 	%p1742, %rd2800, %rd23522;
	mov.u64 	%rd23522, %rd2800;
	mov.u64 	%rd23523, %rd2798;
	@%p1742 bra 	$L__BB0_778;
	add.s64 	%rd23525, %rd23525, 1;
	setp.eq.s64 	%p1743, %rd23525, 0;
	selp.u64 	%rd12819, 1, 0, %p1743;
	add.s64 	%rd23524, %rd23524, %rd12819;
	mov.u64 	%rd23522, %rd2800;
	mov.u64 	%rd23523, %rd2798;
$L__BB0_778:
	ld.const.u64 	%rd12820, [_ZN8collider3gpu9optimized6SECP_PE+24];
	setp.gt.u64 	%p1744, %rd23524, %rd12820;
	@%p1744 bra 	$L__BB0_780;
	ld.const.u64 	%rd12821, [_ZN8collider3gpu9optimized6SECP_PE+24];
	setp.ne.s64 	%p1745, %rd23524, %rd12821;
	ld.const.u64 	%rd12822, [_ZN8collider3gpu9optimized6SECP_PE+16];
	setp.ne.s64 	%p1746, %rd23525, %rd12822;
	or.pred  	%p1747, %p1745, %p1746;
	ld.const.u64 	%rd12824, [_ZN8collider3gpu9optimized6SECP_PE+8];
	setp.ne.s64 	%p1748, %rd23522, %rd12824;
	or.pred  	%p1749, %p1747, %p1748;
	ld.const.u64 	%rd12826, [_ZN8collider3gpu9optimized6SECP_PE];
	setp.lt.u64 	%p1750, %rd23523, %rd12826;
	or.pred  	%p1751, %p1749, %p1750;
	@%p1751 bra 	$L__BB0_781;
$L__BB0_780:
	ld.const.u64 	%rd12830, [_ZN8collider3gpu9optimized6SECP_PE];
	// begin inline asm
	sub.cc.u64 %rd23523, %rd23523, %rd12830;
	// end inline asm
	sub.s64 	%rd12832, %rd23522, %rd5843;
	ld.const.u64 	%rd12833, [_ZN8collider3gpu9optimized6SECP_PE+8];
	// begin inline asm
	sub.cc.u64 %rd23522, %rd12832, %rd12833;
	// end inline asm
	sub.s64 	%rd12835, %rd23525, %rd5843;
	ld.const.u64 	%rd12836, [_ZN8collider3gpu9optimized6SECP_PE+16];
	// begin inline asm
	sub.cc.u64 %rd23525, %rd12835, %rd12836;
	// end inline asm
	ld.const.u64 	%rd12837, [_ZN8collider3gpu9optimized6SECP_PE+24];
	add.s64 	%rd12838, %rd5843, %rd12837;
	sub.s64 	%rd23524, %rd23524, %rd12838;
$L__BB0_781:
	// begin inline asm
	add.cc.u64 %rd23531, %rd23523, %rd23523;
	// end inline asm
	// begin inline asm
	add.cc.u64 %rd23530, %rd23522, %rd11525;
	// end inline asm
	// begin inline asm
	addc.cc.u64 %rd23530, %rd23530, %rd23522;
	// end inline asm
	// begin inline asm
	add.cc.u64 %rd23529, %rd23525, %rd11525;
	// end inline asm
	// begin inline asm
	addc.cc.u64 %rd23529, %rd23529, %rd23525;
	// end inline asm
	// begin inline asm
	add.cc.u64 %rd23528, %rd23524, %rd11525;
	// end inline asm
	// begin inline asm
	addc.cc.u64 %rd23528, %rd23528, %rd23524;
	// end inline asm
	@%p1424 bra 	$L__BB0_783;
	and.b64  	%rd12860, %rd23528, %rd23529;
	and.b64  	%rd12861, %rd12860, %rd23530;
	setp.ne.s64 	%p1753, %rd12861, -1;
	setp.lt.u64 	%p1754, %rd23531, -4294968273;
	or.pred  	%p1755, %p1753, %p1754;
	@%p1755 bra 	$L__BB0_784;
$L__BB0_783:
	ld.const.u64 	%rd12864, [_ZN8collider3gpu9optimized6SECP_PE];
	// begin inline asm
	sub.cc.u64 %rd23531, %rd23531, %rd12864;
	// end inline asm
	// begin inline asm
	sub.cc.u64 %rd23530, %rd23530, %rd5843;
	// end inline asm
	ld.const.u64 	%rd12869, [_ZN8collider3gpu9optimized6SECP_PE+8];
	// begin inline asm
	subc.cc.u64 %rd23530, %rd23530, %rd12869;
	// end inline asm
	// begin inline asm
	sub.cc.u64 %rd23529, %rd23529, %rd5843;
	// end inline asm
	ld.const.u64 	%rd12875, [_ZN8collider3gpu9optimized6SECP_PE+16];
	// begin inline asm
	subc.cc.u64 %rd23529, %rd23529, %rd12875;
	// end inline asm
	ld.const.u64 	%rd12877, [_ZN8collider3gpu9optimized6SECP_PE+24];
	add.s64 	%rd12878, %rd5843, %rd12877;
	sub.s64 	%rd23528, %rd23528, %rd12878;
$L__BB0_784:
	add.s32 	%r4819, %r3, -1;
	setp.ne.s32 	%p2097, %r3, 0;
	@%p2097 bra 	$L__BB0_9;
$L__BB0_785:
	ld.param.u64 	%rd22586, [_ZN8collider3gpu9optimized23puzzle_search_optimizedEmmmPKhPmS4_Pj_param_2];
	sub.s64 	%rd14225, %rd22586, %rd22597;
	setp.eq.s64 	%p2098, %rd14225, 0;
	@%p2098 bra 	$L__BB0_1688;
	mov.b32 	%r4821, 0;
$L__BB0_787:
	mov.u64 	%rd2858, %rd23539;
	mov.u64 	%rd2857, %rd23538;
	mov.u64 	%rd2856, %rd23537;
	mov.u64 	%rd2855, %rd23536;
	mov.u64 	%rd2854, %rd23535;
	mov.u64 	%rd2853, %rd23534;
	mov.u64 	%rd2852, %rd23533;
	mov.u64 	%rd2851, %rd23532;
	mov.u64 	%rd2850, %rd23531;
	mov.u64 	%rd2849, %rd23530;
	mov.u64 	%rd2848, %rd23529;
	mov.u64 	%rd2847, %rd23528;
	ld.const.u64 	%rd23538, [_ZN8collider3gpu9optimized7SECP_GXE+8];
	ld.const.u64 	%rd23537, [_ZN8collider3gpu9optimized7SECP_GXE+16];
	ld.const.u64 	%rd23536, [_ZN8collider3gpu9optimized7SECP_GXE+24];
	ld.const.u64 	%rd23534, [_ZN8collider3gpu9optimized7SECP_GYE+8];
	ld.const.u64 	%rd23533, [_ZN8collider3gpu9optimized7SECP_GYE+16];
	ld.const.u64 	%rd23532, [_ZN8collider3gpu9optimized7SECP_GYE+24];
	ld.const.u64 	%rd23539, [_ZN8collider3gpu9optimized7SECP_GXE];
	ld.const.u64 	%rd23535, [_ZN8collider3gpu9optimized7SECP_GYE];
	mul.wide.u32 	%rd14228, %r4821, 96;
	add.s64 	%rd14229, %rd6, %rd14228;
	st.local.v2.u64 	[%rd14229], {%rd2858, %rd2857};
	st.local.v2.u64 	[%rd14229+16], {%rd2856, %rd2855};
	st.local.v2.u64 	[%rd14229+32], {%rd2854, %rd2853};
	st.local.v2.u64 	[%rd14229+48], {%rd2852, %rd2851};
	st.local.v2.u64 	[%rd14229+64], {%rd2850, %rd2849};
	st.local.v2.u64 	[%rd14229+80], {%rd2848, %rd2847};
	mul.wide.u32 	%rd14230, %r4821, 32;
	add.s64 	%rd14231, %rd5, %rd14230;
	st.local.v2.u64 	[%rd14231], {%rd2850, %rd2849};
	st.local.v2.u64 	[%rd14231+16], {%rd2848, %rd2847};
	or.b64  	%rd14232, %rd2849, %rd2850;
	or.b64  	%rd14233, %rd14232, %rd2848;
	or.b64  	%rd14234, %rd14233, %rd2847;
	setp.eq.s64 	%p2099, %rd14234, 0;
	mov.b64 	%rd23531, 1;
	mov.b64 	%rd23528, 0;
	mov.u64 	%rd23529, %rd23528;
	mov.u64 	%rd23530, %rd23528;
	@%p2099 bra 	$L__BB0_1096;
	mul.hi.u64 	%rd14235, %rd2850, %rd2850;
	mul.lo.s64 	%rd14236, %rd2849, %rd2849;
	mul.hi.u64 	%rd23568, %rd2849, %rd2849;
	mul.lo.s64 	%rd23569, %rd2848, %rd2848;
	mul.hi.u64 	%rd23570, %rd2848, %rd2848;
	mul.lo.s64 	%rd23571, %rd2847, %rd2847;
	mul.hi.u64 	%rd23572, %rd2847, %rd2847;
	mul.lo.s64 	%rd14237, %rd2849, %rd2850;
	mul.hi.u64 	%rd14238, %rd2850, %rd2849;
	mov.b64 	{%r728, %r729}, %rd14238;
	mov.b64 	{%r730, %r731}, %rd14237;
	shf.l.wrap.b32 	%r732, %r731, %r728, 1;
	shf.l.wrap.b32 	%r733, %r728, %r729, 1;
	mov.b64 	%rd14239, {%r732, %r733};
	shl.b64 	%rd14240, %rd14237, 1;
	add.s64 	%rd2872, %rd14240, %rd14235;
	setp.lt.u64 	%p2100, %rd2872, %rd14240;
	selp.u64 	%rd14241, 1, 0, %p2100;
	add.s64 	%rd14242, %rd14236, %rd14239;
	add.s64 	%rd2873, %rd14242, %rd14241;
	setp.ge.u64 	%p2101, %rd2873, %rd14236;
	@%p2101 bra 	$L__BB0_796;
	mul.hi.u64 	%rd14243, %rd2849, %rd2849;
	add.s64 	%rd23568, %rd14243, 1;
	setp.ne.s64 	%p2102, %rd23568, 0;
	@%p2102 bra 	$L__BB0_796;
	mad.lo.s64 	%rd23569, %rd2848, %rd2848, 1;
	mov.b64 	%rd23568, 0;
	mov.pred 	%p2103, -1;
	@%p2103 bra 	$L__BB0_796;
	mul.hi.u64 	%rd14246, %rd2848, %rd2848;
	add.s64 	%rd23570, %rd14246, 1;
	setp.ne.s64 	%p2104, %rd23570, 0;
	mov.b64 	%rd23568, 0;
	mov.u64 	%rd23569, %rd23568;
	@%p2104 bra 	$L__BB0_796;
	mad.lo.s64 	%rd23571, %rd2847, %rd2847, 1;
	mov.b64 	%rd23568, 0;
	mov.u64 	%rd23570, %rd23568;
	bra.uni 	$L__BB0_796;
$L__BB0_793:
	add.s64 	%rd23413, %rd23413, 1;
	setp.ne.s64 	%p1436, %rd23413, 0;
	@%p1436 bra 	$L__BB0_688;
	add.s64 	%rd23412, %rd23412, 1;
	setp.ne.s64 	%p1437, %rd23412, 0;
	mov.b64 	%rd23413, 0;
	@%p1437 bra 	$L__BB0_688;
	add.s64 	%rd23411, %rd23411, 1;
	setp.eq.s64 	%p1438, %rd23411, 0;
	selp.u64 	%rd11587, 1, 0, %p1438;
	add.s64 	%rd23410, %rd23410, %rd11587;
	mov.b64 	%rd23412, 0;
	mov.u64 	%rd23413, %rd23412;
	bra.uni 	$L__BB0_688;
$L__BB0_796:
	mul.lo.s64 	%rd14248, %rd2848, %rd2850;
	mul.hi.u64 	%rd14249, %rd2850, %rd2848;
	mov.b64 	{%r734, %r735}, %rd14249;
	mov.b64 	{%r736, %r737}, %rd14248;
	shf.l.wrap.b32 	%r738, %r737, %r734, 1;
	shf.l.wrap.b32 	%r739, %r734, %r735, 1;
	mov.b64 	%rd14250, {%r738, %r739};
	shl.b64 	%rd14251, %rd14248, 1;
	add.s64 	%rd2902, %rd14251, %rd2873;
	setp.lt.u64 	%p2105, %rd2902, %rd14251;
	selp.u64 	%rd14252, 1, 0, %p2105;
	add.s64 	%rd14253, %rd23568, %rd14250;
	add.s64 	%rd2903, %rd14253, %rd14252;
	setp.ge.u64 	%p2106, %rd2903, %rd23568;
	@%p2106 bra 	$L__BB0_797;
	bra.uni 	$L__BB0_884;
$L__BB0_797:
	mul.lo.s64 	%rd14257, %rd2847, %rd2850;
	mul.hi.u64 	%rd14258, %rd2850, %rd2847;
	mov.b64 	{%r740, %r741}, %rd14258;
	mov.b64 	{%r742, %r743}, %rd14257;
	shf.l.wrap.b32 	%r744, %r743, %r740, 1;
	shf.l.wrap.b32 	%r745, %r740, %r741, 1;
	mov.b64 	%rd14259, {%r744, %r745};
	shl.b64 	%rd14260, %rd14257, 1;
	add.s64 	%rd2892, %rd14260, %rd2903;
	setp.lt.u64 	%p2110, %rd2892, %rd14260;
	selp.u64 	%rd14261, 1, 0, %p2110;
	add.s64 	%rd14262, %rd23569, %rd14259;
	add.s64 	%rd2893, %rd14262, %rd14261;
	setp.ge.u64 	%p2111, %rd2893, %rd23569;
	@%p2111 bra 	$L__BB0_800;
	add.s64 	%rd23570, %rd23570, 1;
	setp.ne.s64 	%p2112, %rd23570, 0;
	@%p2112 bra 	$L__BB0_800;
	add.s64 	%rd23571, %rd23571, 1;
	setp.eq.s64 	%p2113, %rd23571, 0;
	selp.u64 	%rd14264, 1, 0, %p2113;
	add.s64 	%rd23572, %rd23572, %rd14264;
	mov.b64 	%rd23570, 0;
$L__BB0_800:
	mul.lo.s64 	%rd14265, %rd2848, %rd2849;
	mul.hi.u64 	%rd14266, %rd2849, %rd2848;
	mov.b64 	{%r746, %r747}, %rd14266;
	mov.b64 	{%r748, %r749}, %rd14265;
	shf.l.wrap.b32 	%r750, %r749, %r746, 1;
	shf.l.wrap.b32 	%r751, %r746, %r747, 1;
	mov.b64 	%rd14267, {%r750, %r751};
	mad.lo.s64 	%rd14268, %rd2847, %rd2850, %rd14265;
	shl.b64 	%rd14269, %rd14268, 1;
	add.s64 	%rd2911, %rd14269, %rd2903;
	setp.lt.u64 	%p2114, %rd2911, %rd2892;
	selp.u64 	%rd14270, 1, 0, %p2114;
	add.s64 	%rd14271, %rd2893, %rd14267;
	add.s64 	%rd2912, %rd14271, %rd14270;
	setp.ge.u64 	%p2115, %rd2912, %rd2893;
	@%p2115 bra 	$L__BB0_803;
	add.s64 	%rd23570, %rd23570, 1;
	setp.ne.s64 	%p2116, %rd23570, 0;
	@%p2116 bra 	$L__BB0_803;
	add.s64 	%rd23571, %rd23571, 1;
	setp.eq.s64 	%p2117, %rd23571, 0;
	selp.u64 	%rd14273, 1, 0, %p2117;
	add.s64 	%rd23572, %rd23572, %rd14273;
	mov.b64 	%rd23570, 0;
$L__BB0_803:
	mul.lo.s64 	%rd14274, %rd2847, %rd2849;
	mul.hi.u64 	%rd14275, %rd2849, %rd2847;
	mov.b64 	{%r752, %r753}, %rd14275;
	mov.b64 	{%r754, %r755}, %rd14274;
	shf.l.wrap.b32 	%r756, %r755, %r752, 1;
	shf.l.wrap.b32 	%r757, %r752, %r753, 1;
	mov.b64 	%rd14276, {%r756, %r757};
	shl.b64 	%rd14277, %rd14274, 1;
	add.s64 	%rd2919, %rd14277, %rd2912;
	setp.lt.u64 	%p2118, %rd2919, %rd14277;
	selp.u64 	%rd14278, 1, 0, %p2118;
	add.s64 	%rd14279, %rd23570, %rd14276;
	add.s64 	%rd2920, %rd14279, %rd14278;
	setp.ge.u64 	%p2119, %rd2920, %rd23570;
	@%p2119 bra 	$L__BB0_805;
	add.s64 	%rd23571, %rd23571, 1;
	setp.eq.s64 	%p2120, %rd23571, 0;
	selp.u64 	%rd14280, 1, 0, %p2120;
	add.s64 	%rd23572, %rd23572, %rd14280;
$L__BB0_805:
	mul.lo.s64 	%rd14281, %rd2847, %rd2848;
	mul.hi.u64 	%rd14282, %rd2848, %rd2847;
	mov.b64 	{%r758, %r759}, %rd14282;
	mov.b64 	{%r760, %r761}, %rd14281;
	shf.l.wrap.b32 	%r762, %r761, %r758, 1;
	shf.l.wrap.b32 	%r763, %r758, %r759, 1;
	mov.b64 	%rd14283, {%r762, %r763};
	shl.b64 	%rd14284, %rd14281, 1;
	add.s64 	%rd14285, %rd14284, %rd2920;
	setp.lt.u64 	%p2121, %rd14285, %rd14284;
	selp.u64 	%rd14286, 1, 0, %p2121;
	add.s64 	%rd14287, %rd23571, %rd14283;
	add.s64 	%rd14288, %rd14287, %rd14286;
	setp.lt.u64 	%p2122, %rd14288, %rd23571;
	selp.u64 	%rd14289, 1, 0, %p2122;
	add.s64 	%rd14290, %rd23572, %rd14289;
	mul.lo.s64 	%rd14291, %rd2919, 4294968273;
	mov.b64 	%rd14292, 4294968273;
	mul.hi.u64 	%rd14293, %rd2919, %rd14292;
	mad.lo.s64 	%rd23581, %rd2850, %rd2850, %rd14291;
	setp.lt.u64 	%p2123, %rd23581, %rd14291;
	selp.u64 	%rd14294, 1, 0, %p2123;
	add.s64 	%rd14295, %rd14293, %rd14294;
	mul.lo.s64 	%rd14296, %rd14285, 4294968273;
	mul.hi.u64 	%rd14297, %rd14285, %rd14292;
	add.s64 	%rd14298, %rd14296, %rd2872;
	setp.lt.u64 	%p2124, %rd14298, %rd14296;
	selp.u64 	%rd14299, 1, 0, %p2124;
	add.s64 	%rd14300, %rd14297, %rd14299;
	add.s64 	%rd23582, %rd14298, %rd14295;
	setp.lt.u64 	%p2125, %rd23582, %rd14298;
	selp.u64 	%rd14301, 1, 0, %p2125;
	add.s64 	%rd14302, %rd14300, %rd14301;
	mul.lo.s64 	%rd14303, %rd14288, 4294968273;
	mul.hi.u64 	%rd14304, %rd14288, %rd14292;
	add.s64 	%rd14305, %rd14303, %rd2902;
	setp.lt.u64 	%p2126, %rd14305, %rd14303;
	selp.u64 	%rd14306, 1, 0, %p2126;
	add.s64 	%rd14307, %rd14304, %rd14306;
	add.s64 	%rd23587, %rd14305, %rd14302;
	setp.lt.u64 	%p2127, %rd23587, %rd14305;
	selp.u64 	%rd14308, 1, 0, %p2127;
	add.s64 	%rd14309, %rd14307, %rd14308;
	mul.lo.s64 	%rd14310, %rd14290, 4294968273;
	mul.hi.u64 	%rd14311, %rd14290, %rd14292;
	add.s64 	%rd14312, %rd14310, %rd2911;
	setp.lt.u64 	%p2128, %rd14312, %rd14310;
	selp.u64 	%rd14313, 1, 0, %p2128;
	add.s64 	%rd14314, %rd14311, %rd14313;
	add.s64 	%rd23588, %rd14312, %rd14309;
	setp.lt.u64 	%p2129, %rd23588, %rd14312;
	selp.u64 	%rd14315, 1, 0, %p2129;
	add.s64 	%rd2929, %rd14314, %rd14315;
	setp.eq.s64 	%p2130, %rd2929, 0;
	@%p2130 bra 	$L__BB0_809;
	mov.b64 	%rd14316, 4294968273;
	mul.hi.u64 	%rd14317, %rd2929, %rd14316;
	mad.lo.s64 	%rd2930, %rd2929, 4294968273, %rd23581;
	setp.lt.u64 	%p2131, %rd2930, %rd23581;
	selp.u64 	%rd14318, 1, 0, %p2131;
	add.s64 	%rd2931, %rd14317, %rd14318;
	setp.eq.s64 	%p2132, %rd2931, 0;
	mov.u64 	%rd23581, %rd2930;
	@%p2132 bra 	$L__BB0_809;
	add.s64 	%rd2932, %rd23582, %rd2931;
	setp.ge.u64 	%p2133, %rd2932, %rd23582;
	mov.u64 	%rd23581, %rd2930;
	mov.u64 	%rd23582, %rd2932;
	@%p2133 bra 	$L__BB0_809;
	add.s64 	%rd23587, %rd23587, 1;
	setp.eq.s64 	%p2134, %rd23587, 0;
	selp.u64 	%rd14319, 1, 0, %p2134;
	add.s64 	%rd23588, %rd23588, %rd14319;
	mov.u64 	%rd23581, %rd2930;
	mov.u64 	%rd23582, %rd2932;
$L__BB0_809:
	ld.const.u64 	%rd14320, [_ZN8collider3gpu9optimized6SECP_PE+24];
	setp.gt.u64 	%p2135, %rd23588, %rd14320;
	@%p2135 bra 	$L__BB0_811;
	ld.const.u64 	%rd14321, [_ZN8collider3gpu9optimized6SECP_PE+24];
	setp.ne.s64 	%p2136, %rd23588, %rd14321;
	ld.const.u64 	%rd14322, [_ZN8collider3gpu9optimized6SECP_PE+16];
	setp.ne.s64 	%p2137, %rd23587, %rd14322;
	or.pred  	%p2138, %p2136, %p2137;
	ld.const.u64 	%rd14324, [_ZN8collider3gpu9optimized6SECP_PE+8];
	setp.ne.s64 	%p2139, %rd23582, %rd14324;
	or.pred  	%p2140, %p2138, %p2139;
	ld.const.u64 	%rd14326, [_ZN8collider3gpu9optimized6SECP_PE];
	setp.lt.u64 	%p2141, %rd23581, %rd14326;
	or.pred  	%p2142, %p2140, %p2141;
	@%p2142 bra 	$L__BB0_812;
$L__BB0_811:
	ld.const.u64 	%rd14330, [_ZN8collider3gpu9optimized6SECP_PE];
	// begin inline asm
	sub.cc.u64 %rd23581, %rd23581, %rd14330;
	// end inline asm
	sub.s64 	%rd14332, %rd23582, %rd5843;
	ld.const.u64 	%rd14333, [_ZN8collider3gpu9optimized6SECP_PE+8];
	// begin inline asm
	sub.cc.u64 %rd23582, %rd14332, %rd14333;
	// end inline asm
	sub.s64 	%rd14335, %rd23587, %rd5843;
	ld.const.u64 	%rd14336, [_ZN8collider3gpu9optimized6SECP_PE+16];
	// begin inline asm
	sub.cc.u64 %rd23587, %rd14335, %rd14336;
	// end inline asm
	ld.const.u64 	%rd14337, [_ZN8collider3gpu9optimized6SECP_PE+24];
	add.s64 	%rd14338, %rd5843, %rd14337;
	sub.s64 	%rd23588, %rd23588, %rd14338;
$L__BB0_812:
	ld.const.u64 	%rd14339, [_ZN8collider3gpu9optimized7SECP_GXE];
	mul.hi.u64 	%rd14340, %rd14339, %rd23581;
	mul.lo.s64 	%rd14341, %rd23582, %rd14339;
	mul.hi.u64 	%rd14342, %rd14339, %rd23582;
	add.s64 	%rd14343, %rd14341, %rd14340;
	setp.lt.u64 	%p2143, %rd14343, %rd14341;
	selp.u64 	%rd14344, 1, 0, %p2143;
	add.s64 	%rd14345, %rd14342, %rd14344;
	mul.lo.s64 	%rd14346, %rd23587, %rd14339;
	mul.hi.u64 	%rd14347, %rd14339, %rd23587;
	add.s64 	%rd14348, %rd14346, %rd14345;
	setp.lt.u64 	%p2144, %rd14348, %rd14346;
	selp.u64 	%rd14349, 1, 0, %p2144;
	add.s64 	%rd14350, %rd14347, %rd14349;
	mul.lo.s64 	%rd14351, %rd23588, %rd14339;
	mul.hi.u64 	%rd14352, %rd14339, %rd23588;
	add.s64 	%rd14353, %rd14351, %rd14350;
	setp.lt.u64 	%p2145, %rd14353, %rd14351;
	selp.u64 	%rd14354, 1, 0, %p2145;
	add.s64 	%rd14355, %rd14352, %rd14354;
	ld.const.u64 	%rd14356, [_ZN8collider3gpu9optimized7SECP_GXE+8];
	mul.lo.s64 	%rd14357, %rd23581, %rd14356;
	mul.hi.u64 	%rd14358, %rd14356, %rd23581;
	add.s64 	%rd14359, %rd14357, %rd14343;
	setp.lt.u64 	%p2146, %rd14359, %rd14357;
	selp.u64 	%rd14360, 1, 0, %p2146;
	add.s64 	%rd14361, %rd14358, %rd14360;
	mul.lo.s64 	%rd14362, %rd23582, %rd14356;
	mul.hi.u64 	%rd14363, %rd14356, %rd23582;
	add.s64 	%rd14364, %rd14362, %rd14348;
	setp.lt.u64 	%p2147, %rd14364, %rd14362;
	selp.u64 	%rd14365, 1, 0, %p2147;
	add.s64 	%rd14366, %rd14363, %rd14365;
	add.s64 	%rd14367, %rd14364, %rd14361;
	setp.lt.u64 	%p2148, %rd14367, %rd14364;
	selp.u64 	%rd14368, 1, 0, %p2148;
	add.s64 	%rd14369, %rd14366, %rd14368;
	mul.lo.s64 	%rd14370, %rd23587, %rd14356;
	mul.hi.u64 	%rd14371, %rd14356, %rd23587;
	add.s64 	%rd14372, %rd14370, %rd14353;
	setp.lt.u64 	%p2149, %rd14372, %rd14370;
	selp.u64 	%rd14373, 1, 0, %p2149;
	add.s64 	%rd14374, %rd14371, %rd14373;
	add.s64 	%rd14375, %rd14372, %rd14369;
	setp.lt.u64 	%p2150, %rd14375, %rd14372;
	selp.u64 	%rd14376, 1, 0, %p2150;
	add.s64 	%rd14377, %rd14374, %rd14376;
	mul.lo.s64 	%rd14378, %rd23588, %rd14356;
	mul.hi.u64 	%rd14379, %rd14356, %rd23588;
	add.s64 	%rd14380, %rd14378, %rd14355;
	setp.lt.u64 	%p2151, %rd14380, %rd14378;
	selp.u64 	%rd14381, 1, 0, %p2151;
	add.s64 	%rd14382, %rd14379, %rd14381;
	add.s64 	%rd14383, %rd14380, %rd14377;
	setp.lt.u64 	%p2152, %rd14383, %rd14380;
	selp.u64 	%rd14384, 1, 0, %p2152;
	add.s64 	%rd14385, %rd14382, %rd14384;
	ld.const.u64 	%rd14386, [_ZN8collider3gpu9optimized7SECP_GXE+16];
	mul.lo.s64 	%rd14387, %rd23581, %rd14386;
	mul.hi.u64 	%rd14388, %rd14386, %rd23581;
	add.s64 	%rd14389, %rd14387, %rd14367;
	setp.lt.u64 	%p2153, %rd14389, %rd14387;
	selp.u64 	%rd14390, 1, 0, %p2153;
	add.s64 	%rd14391, %rd14388, %rd14390;
	mul.lo.s64 	%rd14392, %rd23582, %rd14386;
	mul.hi.u64 	%rd14393, %rd14386, %rd23582;
	add.s64 	%rd14394, %rd14392, %rd14375;
	setp.lt.u64 	%p2154, %rd14394, %rd14392;
	selp.u64 	%rd14395, 1, 0, %p2154;
	add.s64 	%rd14396, %rd14393, %rd14395;
	add.s64 	%rd14397, %rd14394, %rd14391;
	setp.lt.u64 	%p2155, %rd14397, %rd14394;
	selp.u64 	%rd14398, 1, 0, %p2155;
	add.s64 	%rd14399, %rd14396, %rd14398;
	mul.lo.s64 	%rd14400, %rd23587, %rd14386;
	mul.hi.u64 	%rd14401, %rd14386, %rd23587;
	add.s64 	%rd14402, %rd14400, %rd14383;
	setp.lt.u64 	%p2156, %rd14402, %rd14400;
	selp.u64 	%rd14403, 1, 0, %p2156;
	add.s64 	%rd14404, %rd14401, %rd14403;
	add.s64 	%rd14405, %rd14402, %rd14399;
	setp.lt.u64 	%p2157, %rd14405, %rd14402;
	selp.u64 	%rd14406, 1, 0, %p2157;
	add.s64 	%rd14407, %rd14404, %rd14406;
	mul.lo.s64 	%rd14408, %rd23588, %rd14386;
	mul.hi.u64 	%rd14409, %rd14386, %rd23588;
	add.s64 	%rd14410, %rd14408, %rd14385;
	setp.lt.u64 	%p2158, %rd14410, %rd14408;
	selp.u64 	%rd14411, 1, 0, %p2158;
	add.s64 	%rd14412, %rd14409, %rd14411;
	add.s64 	%rd14413, %rd14410, %rd14407;
	setp.lt.u64 	%p2159, %rd14413, %rd14410;
	selp.u64 	%rd14414, 1, 0, %p2159;
	add.s64 	%rd14415, %rd14412, %rd14414;
	ld.const.u64 	%rd14416, [_ZN8collider3gpu9optimized7SECP_GXE+24];
	mul.lo.s64 	%rd14417, %rd23581, %rd14416;
	mul.hi.u64 	%rd14418, %rd14416, %rd23581;
	add.s64 	%rd14419, %rd14417, %rd14397;
	setp.lt.u64 	%p2160, %rd14419, %rd14417;
	selp.u64 	%rd14420, 1, 0, %p2160;
	add.s64 	%rd14421, %rd14418, %rd14420;
	mul.lo.s64 	%rd14422, %rd23582, %rd14416;
	mul.hi.u64 	%rd14423, %rd14416, %rd23582;
	add.s64 	%rd14424, %rd14422, %rd14405;
	setp.lt.u64 	%p2161, %rd14424, %rd14422;
	selp.u64 	%rd14425, 1, 0, %p2161;
	add.s64 	%rd14426, %rd14423, %rd14425;
	add.s64 	%rd14427, %rd14424, %rd14421;
	setp.lt.u64 	%p2162, %rd14427, %rd14424;
	selp.u64 	%rd14428, 1, 0, %p2162;
	add.s64 	%rd14429, %rd14426, %rd14428;
	mul.lo.s64 	%rd14430, %rd23587, %rd14416;
	mul.hi.u64 	%rd14431, %rd14416, %rd23587;
	add.s64 	%rd14432, %rd14430, %rd14413;
	setp.lt.u64 	%p2163, %rd14432, %rd14430;
	selp.u64 	%rd14433, 1, 0, %p2163;
	add.s64 	%rd14434, %rd14431, %rd14433;
	add.s64 	%rd14435, %rd14432, %rd14429;
	setp.lt.u64 	%p2164, %rd14435, %rd14432;
	selp.u64 	%rd14436, 1, 0, %p2164;
	add.s64 	%rd14437, %rd14434, %rd14436;
	mul.lo.s64 	%rd14438, %rd23588, %rd14416;
	mul.hi.u64 	%rd14439, %rd14416, %rd23588;
	add.s64 	%rd14440, %rd14438, %rd14415;
	setp.lt.u64 	%p2165, %rd14440, %rd14438;
	selp.u64 	%rd14441, 1, 0, %p2165;
	add.s64 	%rd14442, %rd14439, %rd14441;
	add.s64 	%rd14443, %rd14440, %rd14437;
	setp.lt.u64 	%p2166, %rd14443, %rd14440;
	selp.u64 	%rd14444, 1, 0, %p2166;
	add.s64 	%rd14445, %rd14442, %rd14444;
	mul.lo.s64 	%rd14446, %rd14427, 4294968273;
	mov.b64 	%rd14447, 4294968273;
	mul.hi.u64 	%rd14448, %rd14427, %rd14447;
	mad.lo.s64 	%rd23589, %rd23581, %rd14339, %rd14446;
	setp.lt.u64 	%p2167, %rd23589, %rd14446;
	selp.u64 	%rd14449, 1, 0, %p2167;
	add.s64 	%rd14450, %rd14448, %rd14449;
	mul.lo.s64 	%rd14451, %rd14435, 4294968273;
	mul.hi.u64 	%rd14452, %rd14435, %rd14447;
	add.s64 	%rd14453, %rd14451, %rd14359;
	setp.lt.u64 	%p2168, %rd14453, %rd14451;
	selp.u64 	%rd14454, 1, 0, %p2168;
	add.s64 	%rd14455, %rd14452, %rd14454;
	add.s64 	%rd23590, %rd14453, %rd14450;
	setp.lt.u64 	%p2169, %rd23590, %rd14453;
	selp.u64 	%rd14456, 1, 0, %p2169;
	add.s64 	%rd14457, %rd14455, %rd14456;
	mul.lo.s64 	%rd14458, %rd14443, 4294968273;
	mul.hi.u64 	%rd14459, %rd14443, %rd14447;
	add.s64 	%rd14460, %rd14458, %rd14389;
	setp.lt.u64 	%p2170, %rd14460, %rd14458;
	selp.u64 	%rd14461, 1, 0, %p2170;
	add.s64 	%rd14462, %rd14459, %rd14461;
	add.s64 	%rd23595, %rd14460, %rd14457;
	setp.lt.u64 	%p2171, %rd23595, %rd14460;
	selp.u64 	%rd14463, 1, 0, %p2171;
	add.s64 	%rd14464, %rd14462, %rd14463;
	mul.lo.s64 	%rd14465, %rd14445, 4294968273;
	mul.hi.u64 	%rd14466, %rd14445, %rd14447;
	add.s64 	%rd14467, %rd14465, %rd14419;
	setp.lt.u64 	%p2172, %rd14467, %rd14465;
	selp.u64 	%rd14468, 1, 0, %p2172;
	add.s64 	%rd14469, %rd14466, %rd14468;
	add.s64 	%rd23596, %rd14467, %rd14464;
	setp.lt.u64 	%p2173, %rd23596, %rd14467;
	selp.u64 	%rd14470, 1, 0, %p2173;
	add.s64 	%rd2951, %rd14469, %rd14470;
	setp.eq.s64 	%p2174, %rd2951, 0;
	@%p2174 bra 	$L__BB0_816;
	mov.b64 	%rd14471, 4294968273;
	mul.hi.u64 	%rd14472, %rd2951, %rd14471;
	mad.lo.s64 	%rd2952, %rd2951, 4294968273, %rd23589;
	setp.lt.u64 	%p2175, %rd2952, %rd23589;
	selp.u64 	%rd14473, 1, 0, %p2175;
	add.s64 	%rd2953, %rd14472, %rd14473;
	setp.eq.s64 	%p2176, %rd2953, 0;
	mov.u64 	%rd23589, %rd2952;
	@%p2176 bra 	$L__BB0_816;
	add.s64 	%rd2954, %rd23590, %rd2953;
	setp.ge.u64 	%p2177, %rd2954, %rd23590;
	mov.u64 	%rd23589, %rd2952;
	mov.u64 	%rd23590, %rd2954;
	@%p2177 bra 	$L__BB0_816;
	add.s64 	%rd23595, %rd23595, 1;
	setp.eq.s64 	%p2178, %rd23595, 0;
	selp.u64 	%rd14474, 1, 0, %p2178;
	add.s64 	%rd23596, %rd23596, %rd14474;
	mov.u64 	%rd23589, %rd2952;
	mov.u64 	%rd23590, %rd2954;
$L__BB0_816:
	ld.const.u64 	%rd14475, [_ZN8collider3gpu9optimized6SECP_PE+24];
	setp.gt.u64 	%p2179, %rd23596, %rd14475;
	@%p2179 bra 	$L__BB0_818;
	ld.const.u64 	%rd14476, [_ZN8collider3gpu9optimized6SECP_PE+24];
	setp.ne.s64 	%p2180, %rd23596, %rd14476;
	ld.const.u64 	%rd14477, [_ZN8collider3gpu9optimized6SECP_PE+16];
	setp.ne.s64 	%p2181, %rd23595, %rd14477;
	or.pred  	%p2182, %p2180, %p2181;
	ld.const.u64 	%rd14479, [_ZN8collider3gpu9optimized6SECP_PE+8];
	setp.ne.s64 	%p2183, %rd23590, %rd14479;
	or.pred  	%p2184, %p2182, %p2183;
	ld.const.u64 	%rd14481, [_ZN8collider3gpu9optimized6SECP_PE];
	setp.lt.u64 	%p2185, %rd23589, %rd14481;
	or.pred  	%p2186, %p2184, %p2185;
	@%p2186 bra 	$L__BB0_819;
$L__BB0_818:
	ld.const.u64 	%rd14485, [_ZN8collider3gpu9optimized6SECP_PE];
	// begin inline asm
	sub.cc.u64 %rd23589, %rd23589, %rd14485;
	// end inline asm
	sub.s64 	%rd14487, %rd23590, %rd5843;
	ld.const.u64 	%rd14488, [_ZN8collider3gpu9optimized6SECP_PE+8];
	// begin inline asm
	sub.cc.u64 %rd23590, %rd14487, %rd14488;
	// end inline asm
	sub.s64 	%rd14490, %rd23595, %rd5843;
	ld.const.u64 	%rd14491, [_ZN8collider3gpu9optimized6SECP_PE+16];
	// begin inline asm
	sub.cc.u64 %rd23595, %rd14490, %rd14491;
	// end inline asm
	ld.const.u64 	%rd14492, [_ZN8collider3gpu9optimized6SECP_PE+24];
	add.s64 	%rd14493, %rd5843, %rd14492;
	sub.s64 	%rd23596, %rd23596, %rd14493;
$L__BB0_819:
	ld.const.u64 	%rd14494, [_ZN8collider3gpu9optimized7SECP_GYE];
	mul.hi.u64 	%rd14495, %rd14494, %rd2850;
	mul.lo.s64 	%rd14496, %rd2849, %rd14494;
	mul.hi.u64 	%rd14497, %rd14494, %rd2849;
	add.s64 	%rd14498, %rd14496, %rd14495;
	setp.lt.u64 	%p2187, %rd14498, %rd14496;
	selp.u64 	%rd14499, 1, 0, %p2187;
	add.s64 	%rd14500, %rd14497, %rd14499;
	mul.lo.s64 	%rd14501, %rd2848, %rd14494;
	mul.hi.u64 	%rd14502, %rd14494, %rd2848;
	add.s64 	%rd14503, %rd14501, %rd14500;
	setp.lt.u64 	%p2188, %rd14503, %rd14501;
	selp.u64 	%rd14504, 1, 0, %p2188;
	add.s64 	%rd14505, %rd14502, %rd14504;
	mul.lo.s64 	%rd14506, %rd2847, %rd14494;
	mul.hi.u64 	%rd14507, %rd14494, %rd2847;
	add.s64 	%rd14508, %rd14506, %rd14505;
	setp.lt.u64 	%p2189, %rd14508, %rd14506;
	selp.u64 	%rd14509, 1, 0, %p2189;
	add.s64 	%rd14510, %rd14507, %rd14509;
	ld.const.u64 	%rd14511, [_ZN8collider3gpu9optimized7SECP_GYE+8];
	mul.lo.s64 	%rd14512, %rd2850, %rd14511;
	mul.hi.u64 	%rd14513, %rd14511, %rd2850;
	add.s64 	%rd14514, %rd14512, %rd14498;
	setp.lt.u64 	%p2190, %rd14514, %rd14512;
	selp.u64 	%rd14515, 1, 0, %p2190;
	add.s64 	%rd14516, %rd14513, %rd14515;
	mul.lo.s64 	%rd14517, %rd2849, %rd14511;
	mul.hi.u64 	%rd14518, %rd14511, %rd2849;
	add.s64 	%rd14519, %rd14517, %rd14503;
	setp.lt.u64 	%p2191, %rd14519, %rd14517;
	selp.u64 	%rd14520, 1, 0, %p2191;
	add.s64 	%rd14521, %rd14518, %rd14520;
	add.s64 	%rd14522, %rd14519, %rd14516;
	setp.lt.u64 	%p2192, %rd14522, %rd14519;
	selp.u64 	%rd14523, 1, 0, %p2192;
	add.s64 	%rd14524, %rd14521, %rd14523;
	mul.lo.s64 	%rd14525, %rd2848, %rd14511;
	mul.hi.u64 	%rd14526, %rd14511, %rd2848;
	add.s64 	%rd14527, %rd14525, %rd14508;
	setp.lt.u64 	%p2193, %rd14527, %rd14525;
	selp.u64 	%rd14528, 1, 0, %p2193;
	add.s64 	%rd14529, %rd14526, %rd14528;
	add.s64 	%rd14530, %rd14527, %rd14524;
	setp.lt.u64 	%p2194, %rd14530, %rd14527;
	selp.u64 	%rd14531, 1, 0, %p2194;
	add.s64 	%rd14532, %rd14529, %rd14531;
	mul.lo.s64 	%rd14533, %rd2847, %rd14511;
	mul.hi.u64 	%rd14534, %rd14511, %rd2847;
	add.s64 	%rd14535, %rd14533, %rd14510;
	setp.lt.u64 	%p2195, %rd14535, %rd14533;
	selp.u64 	%rd14536, 1, 0, %p2195;
	add.s64 	%rd14537, %rd14534, %rd14536;
	add.s64 	%rd14538, %rd14535, %rd14532;
	setp.lt.u64 	%p2196, %rd14538, %rd14535;
	selp.u64 	%rd14539, 1, 0, %p2196;
	add.s64 	%rd14540, %rd14537, %rd14539;
	ld.const.u64 	%rd14541, [_ZN8collider3gpu9optimized7SECP_GYE+16];
	mul.lo.s64 	%rd14542, %rd2850, %rd14541;
	mul.hi.u64 	%rd14543, %rd14541, %rd2850;
	add.s64 	%rd14544, %rd14542, %rd14522;
	setp.lt.u64 	%p2197, %rd14544, %rd14542;
	selp.u64 	%rd14545, 1, 0, %p2197;
	add.s64 	%rd14546, %rd14543, %rd14545;
	mul.lo.s64 	%rd14547, %rd2849, %rd14541;
	mul.hi.u64 	%rd14548, %rd14541, %rd2849;
	add.s64 	%rd14549, %rd14547, %rd14530;
	setp.lt.u64 	%p2198, %rd14549, %rd14547;
	selp.u64 	%rd14550, 1, 0, %p2198;
	add.s64 	%rd14551, %rd14548, %rd14550;
	add.s64 	%rd14552, %rd14549, %rd14546;
	setp.lt.u64 	%p2199, %rd14552, %rd14549;
	selp.u64 	%rd14553, 1, 0, %p2199;
	add.s64 	%rd14554, %rd14551, %rd14553;
	mul.lo.s64 	%rd14555, %rd2848, %rd14541;
	mul.hi.u64 	%rd14556, %rd14541, %rd2848;
	add.s64 	%rd14557, %rd14555, %rd14538;
	setp.lt.u64 	%p2200, %rd14557, %rd14555;
	selp.u64 	%rd14558, 1, 0, %p2200;
	add.s64 	%rd14559, %rd14556, %rd14558;
	add.s64 	%rd14560, %rd14557, %rd14554;
	setp.lt.u64 	%p2201, %rd14560, %rd14557;
	selp.u64 	%rd14561, 1, 0, %p2201;
	add.s64 	%rd14562, %rd14559, %rd14561;
	mul.lo.s64 	%rd14563, %rd2847, %rd14541;
	mul.hi.u64 	%rd14564, %rd14541, %rd2847;
	add.s64 	%rd14565, %rd14563, %rd14540;
	setp.lt.u64 	%p2202, %rd14565, %rd14563;
	selp.u64 	%rd14566, 1, 0, %p2202;
	add.s64 	%rd14567, %rd14564, %rd14566;
	add.s64 	%rd14568, %rd14565, %rd14562;
	setp.lt.u64 	%p2203, %rd14568, %rd14565;
	selp.u64 	%rd14569, 1, 0, %p2203;
	add.s64 	%rd14570, %rd14567, %rd14569;
	ld.const.u64 	%rd14571, [_ZN8collider3gpu9optimized7SECP_GYE+24];
	mul.lo.s64 	%rd14572, %rd2850, %rd14571;
	mul.hi.u64 	%rd14573, %rd14571, %rd2850;
	add.s64 	%rd14574, %rd14572, %rd14552;
	setp.lt.u64 	%p2204, %rd14574, %rd14572;
	selp.u64 	%rd14575, 1, 0, %p2204;
	add.s64 	%rd14576, %rd14573, %rd14575;
	mul.lo.s64 	%rd14577, %rd2849, %rd14571;
	mul.hi.u64 	%rd14578, %rd14571, %rd2849;
	add.s64 	%rd14579, %rd14577, %rd14560;
	setp.lt.u64 	%p2205, %rd14579, %rd14577;
	selp.u64 	%rd14580, 1, 0, %p2205;
	add.s64 	%rd14581, %rd14578, %rd14580;
	add.s64 	%rd14582, %rd14579, %rd14576;
	setp.lt.u64 	%p2206, %rd14582, %rd14579;
	selp.u64 	%rd14583, 1, 0, %p2206;
	add.s64 	%rd14584, %rd14581, %rd14583;
	mul.lo.s64 	%rd14585, %rd2848, %rd14571;
	mul.hi.u64 	%rd14586, %rd14571, %rd2848;
	add.s64 	%rd14587, %rd14585, %rd14568;
	setp.lt.u64 	%p2207, %rd14587, %rd14585;
	selp.u64 	%rd14588, 1, 0, %p2207;
	add.s64 	%rd14589, %rd14586, %rd14588;
	add.s64 	%rd14590, %rd14587, %rd14584;
	setp.lt.u64 	%p2208, %rd14590, %rd14587;
	selp.u64 	%rd14591, 1, 0, %p2208;
	add.s64 	%rd14592, %rd14589, %rd14591;
	mul.lo.s64 	%rd14593, %rd2847, %rd14571;
	mul.hi.u64 	%rd14594, %rd14571, %rd2847;
	add.s64 	%rd14595, %rd14593, %rd14570;
	setp.lt.u64 	%p2209, %rd14595, %rd14593;
	selp.u64 	%rd14596, 1, 0, %p2209;
	add.s64 	%rd14597, %rd14594, %rd14596;
	add.s64 	%rd14598, %rd14595, %rd14592;
	setp.lt.u64 	%p2210, %rd14598, %rd14595;
	selp.u64 	%rd14599, 1, 0, %p2210;
	add.s64 	%rd14600, %rd14597, %rd14599;
	mul.lo.s64 	%rd14601, %rd14582, 4294968273;
	mov.b64 	%rd14602, 4294968273;
	mul.hi.u64 	%rd14603, %rd14582, %rd14602;
	mad.lo.s64 	%rd23597, %rd2850, %rd14494, %rd14601;
	setp.lt.u64 	%p2211, %rd23597, %rd14601;
	selp.u64 	%rd14604, 1, 0, %p2211;
	add.s64 	%rd14605, %rd14603, %rd14604;
	mul.lo.s64 	%rd14606, %rd14590, 4294968273;
	mul.hi.u64 	%rd14607, %rd14590, %rd14602;
	add.s64 	%rd14608, %rd14606, %rd14514;
	setp.lt.u64 	%p2212, %rd14608, %rd14606;
	selp.u64 	%rd14609, 1, 0, %p2212;
	add.s64 	%rd14610, %rd14607, %rd14609;
	add.s64 	%rd23598, %rd14608, %rd14605;
	setp.lt.u64 	%p2213, %rd23598, %rd14608;
	selp.u64 	%rd14611, 1, 0, %p2213;
	add.s64 	%rd14612, %rd14610, %rd14611;
	mul.lo.s64 	%rd14613, %rd14598, 4294968273;
	mul.hi.u64 	%rd14614, %rd14598, %rd14602;
	add.s64 	%rd14615, %rd14613, %rd14544;
	setp.lt.u64 	%p2214, %rd14615, %rd14613;
	selp.u64 	%rd14616, 1, 0, %p2214;
	add.s64 	%rd14617, %rd14614, %rd14616;
	add.s64 	%rd23603, %rd14615, %rd14612;
	setp.lt.u64 	%p2215, %rd23603, %rd14615;
	selp.u64 	%rd14618, 1, 0, %p2215;
	add.s64 	%rd14619, %rd14617, %rd14618;
	mul.lo.s64 	%rd14620, %rd14600, 4294968273;
	mul.hi.u64 	%rd14621, %rd14600, %rd14602;
	add.s64 	%rd14622, %rd14620, %rd14574;
	setp.lt.u64 	%p2216, %rd14622, %rd14620;
	selp.u64 	%rd14623, 1, 0, %p2216;
	add.s64 	%rd14624, %rd14621, %rd14623;
	add.s64 	%rd23604, %rd14622, %rd14619;
	setp.lt.u64 	%p2217, %rd23604, %rd14622;
	selp.u64 	%rd14625, 1, 0, %p2217;
	add.s64 	%rd2973, %rd14624, %rd14625;
	setp.eq.s64 	%p2218, %rd2973, 0;
	@%p2218 bra 	$L__BB0_823;
	mov.b64 	%rd14626, 4294968273;
	mul.hi.u64 	%rd14627, %rd2973, %rd14626;
	mad.lo.s64 	%rd2974, %rd2973, 4294968273, %rd23597;
	setp.lt.u64 	%p2219, %rd2974, %rd23597;
	selp.u64 	%rd14628, 1, 0, %p2219;
	add.s64 	%rd2975, %rd14627, %rd14628;
	setp.eq.s64 	%p2220, %rd2975, 0;
	mov.u64 	%rd23597, %rd2974;
	@%p2220 bra 	$L__BB0_823;
	add.s64 	%rd2976, %rd23598, %rd2975;
	setp.ge.u64 	%p2221, %rd2976, %rd23598;
	mov.u64 	%rd23597, %rd2974;
	mov.u64 	%rd23598, %rd2976;
	@%p2221 bra 	$L__BB0_823;
	add.s64 	%rd23603, %rd23603, 1;
	setp.eq.s64 	%p2222, %rd23603, 0;
	selp.u64 	%rd14629, 1, 0, %p2222;
	add.s64 	%rd23604, %rd23604, %rd14629;
	mov.u64 	%rd23597, %rd2974;
	mov.u64 	%rd23598, %rd2976;
$L__BB0_823:
	ld.const.u64 	%rd14630, [_ZN8collider3gpu9optimized6SECP_PE+24];
	setp.gt.u64 	%p2223, %rd23604, %rd14630;
	@%p2223 bra 	$L__BB0_825;
	ld.const.u64 	%rd14631, [_ZN8collider3gpu9optimized6SECP_PE+24];
	setp.ne.s64 	%p2224, %rd23604, %rd14631;
	ld.const.u64 	%rd14632, [_ZN8collider3gpu9optimized6SECP_PE+16];
	setp.ne.s64 	%p2225, %rd23603, %rd14632;
	or.pred  	%p2226, %p2224, %p2225;
	ld.const.u64 	%rd14634, [_ZN8collider3gpu9optimized6SECP_PE+8];
	setp.ne.s64 	%p2227, %rd23598, %rd14634;
	or.pred  	%p2228, %p2226, %p2227;
	ld.const.u64 	%rd14636, [_ZN8collider3gpu9optimized6SECP_PE];
	setp.lt.u64 	%p2229, %rd23597, %rd14636;
	or.pred  	%p2230, %p2228, %p2229;
	@%p2230 bra 	$L__BB0_826;
$L__BB0_825:
	ld.const.u64 	%rd14640, [_ZN8collider3gpu9optimized6SECP_PE];
	// begin inline asm
	sub.cc.u64 %rd23597, %rd23597, %rd14640;
	// end inline asm
	sub.s64 	%rd14642, %rd23598, %rd5843;
	ld.const.u64 	%rd14643, [_ZN8collider3gpu9optimized6SECP_PE+8];
	// begin inline asm
	sub.cc.u64 %rd23598, %rd14642, %rd14643;
	// end inline asm
	sub.s64 	%rd14645, %rd23603, %rd5843;
	ld.const.u64 	%rd14646, [_ZN8collider3gpu9optimized6SECP_PE+16];
	// begin inline asm
	sub.cc.u64 %rd23603, %rd14645, %rd14646;
	// end inline asm
	ld.const.u64 	%rd14647, [_ZN8collider3gpu9optimized6SECP_PE+24];
	add.s64 	%rd14648, %rd5843, %rd14647;
	sub.s64 	%rd23604, %rd23604, %rd14648;
$L__BB0_826:
	mul.hi.u64 	%rd14649, %rd23597, %rd23581;
	mul.lo.s64 	%rd14650, %rd23582, %rd23597;
	mul.hi.u64 	%rd14651, %rd23597, %rd23582;
	add.s64 	%rd14652, %rd14650, %rd14649;
	setp.lt.u64 	%p2231, %rd14652, %rd14650;
	selp.u64 	%rd14653, 1, 0, %p2231;
	add.s64 	%rd14654, %rd14651, %rd14653;
	mul.lo.s64 	%rd14655, %rd23587, %rd23597;
	mul.hi.u64 	%rd14656, %rd23597, %rd23587;
	add.s64 	%rd14657, %rd14655, %rd14654;
	setp.lt.u64 	%p2232, %rd14657, %rd14655;
	selp.u64 	%rd14658, 1, 0, %p2232;
	add.s64 	%rd14659, %rd14656, %rd14658;
	mul.lo.s64 	%rd14660, %rd23588, %rd23597;
	mul.hi.u64 	%rd14661, %rd23597, %rd23588;
	add.s64 	%rd14662, %rd14660, %rd14659;
	setp.lt.u64 	%p2233, %rd14662, %rd14660;
	selp.u64 	%rd14663, 1, 0, %p2233;
	add.s64 	%rd14664, %rd14661, %rd14663;
	mul.lo.s64 	%rd14665, %rd23581, %rd23598;
	mul.hi.u64 	%rd14666, %rd23598, %rd23581;
	add.s64 	%rd14667, %rd14665, %rd14652;
	setp.lt.u64 	%p2234, %rd14667, %rd14665;
	selp.u64 	%rd14668, 1, 0, %p2234;
	add.s64 	%rd14669, %rd14666, %rd14668;
	mul.lo.s64 	%rd14670, %rd23582, %rd23598;
	mul.hi.u64 	%rd14671, %rd23598, %rd23582;
	add.s64 	%rd14672, %rd14670, %rd14657;
	setp.lt.u64 	%p2235, %rd14672, %rd14670;
	selp.u64 	%rd14673, 1, 0, %p2235;
	add.s64 	%rd14674, %rd14671, %rd14673;
	add.s64 	%rd14675, %rd14672, %rd14669;
	setp.lt.u64 	%p2236, %rd14675, %rd14672;
	selp.u64 	%rd14676, 1, 0, %p2236;
	add.s64 	%rd14677, %rd14674, %rd14676;
	mul.lo.s64 	%rd14678, %rd23587, %rd23598;
	mul.hi.u64 	%rd14679, %rd23598, %rd23587;
	add.s64 	%rd14680, %rd14678, %rd14662;
	setp.lt.u64 	%p2237, %rd14680, %rd14678;
	selp.u64 	%rd14681, 1, 0, %p2237;
	add.s64 	%rd14682, %rd14679, %rd14681;
	add.s64 	%rd14683, %rd14680, %rd14677;
	setp.lt.u64 	%p2238, %rd14683, %rd14680;
	selp.u64 	%rd14684, 1, 0, %p2238;
	add.s64 	%rd14685, %rd14682, %rd14684;
	mul.lo.s64 	%rd14686, %rd23588, %rd23598;
	mul.hi.u64 	%rd14687, %rd23598, %rd23588;
	add.s64 	%rd14688, %rd14686, %rd14664;
	setp.lt.u64 	%p2239, %rd14688, %rd14686;
	selp.u64 	%rd14689, 1, 0, %p2239;
	add.s64 	%rd14690, %rd14687, %rd14689;
	add.s64 	%rd14691, %rd14688, %rd14685;
	setp.lt.u64 	%p2240, %rd14691, %rd14688;
	selp.u64 	%rd14692, 1, 0, %p2240;
	add.s64 	%rd14693, %rd14690, %rd14692;
	mul.lo.s64 	%rd14694, %rd23581, %rd23603;
	mul.hi.u64 	%rd14695, %rd23603, %rd23581;
	add.s64 	%rd14696, %rd14694, %rd14675;
	setp.lt.u64 	%p2241, %rd14696, %rd14694;
	selp.u64 	%rd14697, 1, 0, %p2241;
	add.s64 	%rd14698, %rd14695, %rd14697;
	mul.lo.s64 	%rd14699, %rd23582, %rd23603;
	mul.hi.u64 	%rd14700, %rd23603, %rd23582;
	add.s64 	%rd14701, %rd14699, %rd14683;
	setp.lt.u64 	%p2242, %rd14701, %rd14699;
	selp.u64 	%rd14702, 1, 0, %p2242;
	add.s64 	%rd14703, %rd14700, %rd14702;
	add.s64 	%rd14704, %rd14701, %rd14698;
	setp.lt.u64 	%p2243, %rd14704, %rd14701;
	selp.u64 	%rd14705, 1, 0, %p2243;
	add.s64 	%rd14706, %rd14703, %rd14705;
	mul.lo.s64 	%rd14707, %rd23587, %rd23603;
	mul.hi.u64 	%rd14708, %rd23603, %rd23587;
	add.s64 	%rd14709, %rd14707, %rd14691;
	setp.lt.u64 	%p2244, %rd14709, %rd14707;
	selp.u64 	%rd14710, 1, 0, %p2244;
	add.s64 	%rd14711, %rd14708, %rd14710;
	add.s64 	%rd14712, %rd14709, %rd14706;
	setp.lt.u64 	%p2245, %rd14712, %rd14709;
	selp.u64 	%rd14713, 1, 0, %p2245;
	add.s64 	%rd14714, %rd14711, %rd14713;
	mul.lo.s64 	%rd14715, %rd23588, %rd23603;
	mul.hi.u64 	%rd14716, %rd23603, %rd23588;
	add.s64 	%rd14717, %rd14715, %rd14693;
	setp.lt.u64 	%p2246, %rd14717, %rd14715;
	selp.u64 	%rd14718, 1, 0, %p2246;
	add.s64 	%rd14719, %rd14716, %rd14718;
	add.s64 	%rd14720, %rd14717, %rd14714;
	setp.lt.u64 	%p2247, %rd14720, %rd14717;
	selp.u64 	%rd14721, 1, 0, %p2247;
	add.s64 	%rd14722, %rd14719, %rd14721;
	mul.lo.s64 	%rd14723, %rd23581, %rd23604;
	mul.hi.u64 	%rd14724, %rd23604, %rd23581;
	add.s64 	%rd14725, %rd14723, %rd14704;
	setp.lt.u64 	%p2248, %rd14725, %rd14723;
	selp.u64 	%rd14726, 1, 0, %p2248;
	add.s64 	%rd14727, %rd14724, %rd14726;
	mul.lo.s64 	%rd14728, %rd23582, %rd23604;
	mul.hi.u64 	%rd14729, %rd23604, %rd23582;
	add.s64 	%rd14730, %rd14728, %rd14712;
	setp.lt.u64 	%p2249, %rd14730, %rd14728;
	selp.u64 	%rd14731, 1, 0, %p2249;
	add.s64 	%rd14732, %rd14729, %rd14731;
	add.s64 	%rd14733, %rd14730, %rd14727;
	setp.lt.u64 	%p2250, %rd14733, %rd14730;
	selp.u64 	%rd14734, 1, 0, %p2250;
	add.s64 	%rd14735, %rd14732, %rd14734;
	mul.lo.s64 	%rd14736, %rd23587, %rd23604;
	mul.hi.u64 	%rd14737, %rd23604, %rd23587;
	add.s64 	%rd14738, %rd14736, %rd14720;
	setp.lt.u64 	%p2251, %rd14738, %rd14736;
	selp.u64 	%rd14739, 1, 0, %p2251;
	add.s64 	%rd14740, %rd14737, %rd14739;
	add.s64 	%rd14741, %rd14738, %rd14735;
	setp.lt.u64 	%p2252, %rd14741, %rd14738;
	selp.u64 	%rd14742, 1, 0, %p2252;
	add.s64 	%rd14743, %rd14740, %rd14742;
	mul.lo.s64 	%rd14744, %rd23588, %rd23604;
	mul.hi.u64 	%rd14745, %rd23604, %rd23588;
	add.s64 	%rd14746, %rd14744, %rd14722;
	setp.lt.u64 	%p2253, %rd14746, %rd14744;
	selp.u64 	%rd14747, 1, 0, %p2253;
	add.s64 	%rd14748, %rd14745, %rd14747;
	add.s64 	%rd14749, %rd14746, %rd14743;
	setp.lt.u64 	%p2254, %rd14749, %rd14746;
	selp.u64 	%rd14750, 1, 0, %p2254;
	add.s64 	%rd14751, %rd14748, %rd14750;
	mul.lo.s64 	%rd14752, %rd14733, 4294968273;
	mov.b64 	%rd14753, 4294968273;
	mul.hi.u64 	%rd14754, %rd14733, %rd14753;
	mad.lo.s64 	%rd23605, %rd23581, %rd23597, %rd14752;
	setp.lt.u64 	%p2255, %rd23605, %rd14752;
	selp.u64 	%rd14755, 1, 0, %p2255;
	add.s64 	%rd14756, %rd14754, %rd14755;
	mul.lo.s64 	%rd14757, %rd14741, 4294968273;
	mul.hi.u64 	%rd14758, %rd14741, %rd14753;
	add.s64 	%rd14759, %rd14757, %rd14667;
	setp.lt.u64 	%p2256, %rd14759, %rd14757;
	selp.u64 	%rd14760, 1, 0, %p2256;
	add.s64 	%rd14761, %rd14758, %rd14760;
	add.s64 	%rd23606, %rd14759, %rd14756;
	setp.lt.u64 	%p2257, %rd23606, %rd14759;
	selp.u64 	%rd14762, 1, 0, %p2257;
	add.s64 	%rd14763, %rd14761, %rd14762;
	mul.lo.s64 	%rd14764, %rd14749, 4294968273;
	mul.hi.u64 	%rd14765, %rd14749, %rd14753;
	add.s64 	%rd14766, %rd14764, %rd14696;
	setp.lt.u64 	%p2258, %rd14766, %rd14764;
	selp.u64 	%rd14767, 1, 0, %p2258;
	add.s64 	%rd14768, %rd14765, %rd14767;
	add.s64 	%rd23611, %rd14766, %rd14763;
	setp.lt.u64 	%p2259, %rd23611, %rd14766;
	selp.u64 	%rd14769, 1, 0, %p2259;
	add.s64 	%rd14770, %rd14768, %rd14769;
	mul.lo.s64 	%rd14771, %rd14751, 4294968273;
	mul.hi.u64 	%rd14772, %rd14751, %rd14753;
	add.s64 	%rd14773, %rd14771, %rd14725;
	setp.lt.u64 	%p2260, %rd14773, %rd14771;
	selp.u64 	%rd14774, 1, 0, %p2260;
	add.s64 	%rd14775, %rd14772, %rd14774;
	add.s64 	%rd23612, %rd14773, %rd14770;
	setp.lt.u64 	%p2261, %rd23612, %rd14773;
	selp.u64 	%rd14776, 1, 0, %p2261;
	add.s64 	%rd2995, %rd14775, %rd14776;
	setp.eq.s64 	%p2262, %rd2995, 0;
	@%p2262 bra 	$L__BB0_830;
	mov.b64 	%rd14777, 4294968273;
	mul.hi.u64 	%rd14778, %rd2995, %rd14777;
	mad.lo.s64 	%rd2996, %rd2995, 4294968273, %rd23605;
	setp.lt.u64 	%p2263, %rd2996, %rd23605;
	selp.u64 	%rd14779, 1, 0, %p2263;
	add.s64 	%rd2997, %rd14778, %rd14779;
	setp.eq.s64 	%p2264, %rd2997, 0;
	mov.u64 	%rd23605, %rd2996;
	@%p2264 bra 	$L__BB0_830;
	add.s64 	%rd2998, %rd23606, %rd2997;
	setp.ge.u64 	%p2265, %rd2998, %rd23606;
	mov.u64 	%rd23605, %rd2996;
	mov.u64 	%rd23606, %rd2998;
	@%p2265 bra 	$L__BB0_830;
	add.s64 	%rd23611, %rd23611, 1;
	setp.eq.s64 	%p2266, %rd23611, 0;
	selp.u64 	%rd14780, 1, 0, %p2266;
	add.s64 	%rd23612, %rd23612, %rd14780;
	mov.u64 	%rd23605, %rd2996;
	mov.u64 	%rd23606, %rd2998;
$L__BB0_830:
	ld.const.u64 	%rd14781, [_ZN8collider3gpu9optimized6SECP_PE+24];
	setp.gt.u64 	%p2267, %rd23612, %rd14781;
	@%p2267 bra 	$L__BB0_832;
	ld.const.u64 	%rd14782, [_ZN8collider3gpu9optimized6SECP_PE+24];
	setp.ne.s64 	%p2268, %rd23612, %rd14782;
	ld.const.u64 	%rd14783, [_ZN8collider3gpu9optimized6SECP_PE+16];
	setp.ne.s64 	%p2269, %rd23611, %rd14783;
	or.pred  	%p2270, %p2268, %p2269;
	ld.const.u64 	%rd14785, [_ZN8collider3gpu9optimized6SECP_PE+8];
	setp.ne.s64 	%p2271, %rd23606, %rd14785;
	or.pred  	%p2272, %p2270, %p2271;
	ld.const.u64 	%rd14787, [_ZN8collider3gpu9optimized6SECP_PE];
	setp.lt.u64 	%p2273, %rd23605, %rd14787;
	or.pred  	%p2274, %p2272, %p2273;
	@%p2274 bra 	$L__BB0_833;
$L__BB0_832:
	ld.const.u64 	%rd14791, [_ZN8collider3gpu9optimized6SECP_PE];
	// begin inline asm
	sub.cc.u64 %rd23605, %rd23605, %rd14791;
	// end inline asm
	sub.s64 	%rd14793, %rd23606, %rd5843;
	ld.const.u64 	%rd14794, [_ZN8collider3gpu9optimized6SECP_PE+8];
	// begin inline asm
	sub.cc.u64 %rd23606, %rd14793, %rd14794;
	// end inline asm
	sub.s64 	%rd14796, %rd23611, %rd5843;
	ld.const.u64 	%rd14797, [_ZN8collider3gpu9optimized6SECP_PE+16];
	// begin inline asm
	sub.cc.u64 %rd23611, %rd14796, %rd14797;
	// end inline asm
	ld.const.u64 	%rd14798, [_ZN8collider3gpu9optimized6SECP_PE+24];
	add.s64 	%rd14799, %rd5843, %rd14798;
	sub.s64 	%rd23612, %rd23612, %rd14799;
$L__BB0_833:
	setp.eq.s64 	%p2275, %rd5843, 0;
	// begin inline asm
	sub.cc.u64 %rd23613, %rd23589, %rd2858;
	// end inline asm
	// begin inline asm
	sub.cc.u64 %rd23614, %rd23590, %rd5843;
	// end inline asm
	// begin inline asm
	subc.cc.u64 %rd23614, %rd23614, %rd2857;
	// end inline asm
	// begin inline asm
	sub.cc.u64 %rd23615, %rd23595, %rd5843;
	// end inline asm
	// begin inline asm
	subc.cc.u64 %rd23615, %rd23615, %rd2856;
	// end inline asm
	// begin inline asm
	sub.cc.u64 %rd23616, %rd23596, %rd5843;
	// end inline asm
	// begin inline asm
	subc.cc.u64 %rd23616, %rd23616, %rd2855;
	// end inline asm
	@%p2275 bra 	$L__BB0_835;
	ld.const.u64 	%rd14823, [_ZN8collider3gpu9optimized6SECP_PE];
	// begin inline asm
	add.cc.u64 %rd23613, %rd23613, %rd14823;
	// end inline asm
	// begin inline asm
	addc.u64 %rd14824, 0, 0;
	// end inline asm
	// begin inline asm
	add.cc.u64 %rd23614, %rd23614, %rd14824;
	// end inline asm
	ld.const.u64 	%rd14829, [_ZN8collider3gpu9optimized6SECP_PE+8];
	// begin inline asm
	addc.cc.u64 %rd23614, %rd23614, %rd14829;
	// end inline asm
	// begin inline asm
	add.cc.u64 %rd23615, %rd23615, %rd14824;
	// end inline asm
	ld.const.u64 	%rd14835, [_ZN8collider3gpu9optimized6SECP_PE+16];
	// begin inline asm
	addc.cc.u64 %rd23615, %rd23615, %rd14835;
	// end inline asm
	add.s64 	%rd14837, %rd23616, %rd14824;
	ld.const.u64 	%rd14838, [_ZN8collider3gpu9optimized6SECP_PE+24];
	add.s64 	%rd23616, %rd14837, %rd14838;
$L__BB0_835:
	// begin inline asm
	sub.cc.u64 %rd23617, %rd23605, %rd2854;
	// end inline asm
	// begin inline asm
	sub.cc.u64 %rd23618, %rd23606, %rd5843;
	// end inline asm
	// begin inline asm
	subc.cc.u64 %rd23618, %rd23618, %rd2853;
	// end inline asm
	// begin inline asm
	sub.cc.u64 %rd23619, %rd23611, %rd5843;
	// end inline asm
	// begin inline asm
	subc.cc.u64 %rd23619, %rd23619, %rd2852;
	// end inline asm
	// begin inline asm
	sub.cc.u64 %rd23620, %rd23612, %rd5843;
	// end inline asm
	// begin inline asm
	subc.cc.u64 %rd23620, %rd23620, %rd2851;
	// end inline asm
	@%p2275 bra 	$L__BB0_837;
	ld.const.u64 	%rd14862, [_ZN8collider3gpu9optimized6SECP_PE];
	// begin inline asm
	add.cc.u64 %rd23617, %rd23617, %rd14862;
	// end inline asm
	// begin inline asm
	addc.u64 %rd14863, 0, 0;
	// end inline asm
	// begin inline asm
	add.cc.u64 %rd23618, %rd23618, %rd14863;
	// end inline asm
	ld.const.u64 	%rd14868, [_ZN8collider3gpu9optimized6SECP_PE+8];
	// begin inline asm
	addc.cc.u64 %rd23618, %rd23618, %rd14868;
	// end inline asm
	// begin inline asm
	add.cc.u64 %rd23619, %rd23619, %rd14863;
	// end inline asm
	ld.const.u64 	%rd14874, [_ZN8collider3gpu9optimized6SECP_PE+16];
	// begin inline asm
	addc.cc.u64 %rd23619, %rd23619, %rd14874;
	// end inline asm
	add.s64 	%rd14876, %rd23620, %rd14863;
	ld.const.u64 	%rd14877, [_ZN8collider3gpu9optimized6SECP_PE+24];
	add.s64 	%rd23620, %rd14876, %rd14877;
$L__BB0_837:
	// begin inline asm
	add.cc.u64 %rd23621, %rd23617, %rd23617;
	// end inline asm
	// begin inline asm
	addc.u64 %rd14881, 0, 0;
	// end inline asm
	// begin inline asm
	add.cc.u64 %rd23622, %rd23618, %rd14881;
	// end inline asm
	// begin inline asm
	addc.cc.u64 %rd23622, %rd23622, %rd23618;
	// end inline asm
	// begin inline asm
	add.cc.u64 %rd23623, %rd23619, %rd14881;
	// end inline asm
	// begin inline asm
	addc.cc.u64 %rd23623, %rd23623, %rd23619;
	// end inline asm
	// begin inline asm
	add.cc.u64 %rd23624, %rd23620, %rd14881;
	// end inline asm
	// begin inline asm
	addc.cc.u64 %rd23624, %rd23624, %rd23620;
	// end inline asm
	setp.ne.s64 	%p2277, %rd14881, 0;
	@%p2277 bra 	$L__BB0_839;
	and.b64  	%rd14900, %rd23624, %rd23623;
	and.b64  	%rd14901, %rd14900, %rd23622;
	setp.ne.s64 	%p2278, %rd14901, -1;
	setp.lt.u64 	%p2279, %rd23621, -4294968273;
	or.pred  	%p2280, %p2278, %p2279;
	@%p2280 bra 	$L__BB0_840;
$L__BB0_839:
	ld.const.u64 	%rd14904, [_ZN8collider3gpu9optimized6SECP_PE];
	// begin inline asm
	sub.cc.u64 %rd23621, %rd23621, %rd14904;
	// end inline asm
	// begin inline asm
	sub.cc.u64 %rd23622, %rd23622, %rd5843;
	// end inline asm
	ld.const.u64 	%rd14909, [_ZN8collider3gpu9optimized6SECP_PE+8];
	// begin inline asm
	subc.cc.u64 %rd23622, %rd23622, %rd14909;
	// end inline asm
	// begin inline asm
	sub.cc.u64 %rd23623, %rd23623, %rd5843;
	// end inline asm
	ld.const.u64 	%rd14915, [_ZN8collider3gpu9optimized6SECP_PE+16];
	// begin inline asm
	subc.cc.u64 %rd23623, %rd23623, %rd14915;
	// end inline asm
	ld.const.u64 	%rd14917, [_ZN8collider3gpu9optimized6SECP_PE+24];
	add.s64 	%rd14918, %rd5843, %rd14917;
	sub.s64 	%rd23624, %rd23624, %rd14918;
$L__BB0_840:
	or.b64  	%rd14919, %rd23614, %rd23613;
	or.b64  	%rd14920, %rd14919, %rd23615;
	or.b64  	%rd14921, %rd14920, %rd23616;
	setp.ne.s64 	%p2281, %rd14921, 0;
	@%p2281 bra 	$L__BB0_994;
	or.b64  	%rd16237, %rd23622, %rd23621;
	or.b64  	%rd16238, %rd16237, %rd23623;
	or.b64  	%rd16239, %rd16238, %rd23624;
	setp.ne.s64 	%p2609, %rd16239, 0;
	mov.b64 	%rd23535, 1;
	mov.b64 	%rd23528, 0;
	mov.u64 	%rd23529, %rd23528;
	mov.u64 	%rd23530, %rd23528;
	mov.u64 	%rd23531, %rd23528;
	mov.u64 	%rd23532, %rd23528;
	mov.u64 	%rd23533, %rd23528;
	mov.u64 	%rd23534, %rd23528;
	mov.u64 	%rd23536, %rd23528;
	mov.u64 	%rd23537, %rd23528;
	mov.u64 	%rd23538, %rd23528;
	mov.u64 	%rd23539, %rd23535;
	@%p2609 bra 	$L__BB0_1096;
	mul.hi.u64 	%rd16240, %rd2854, %rd2854;
	mul.lo.s64 	%rd16241, %rd2853, %rd2853;
	mul.hi.u64 	%rd23629, %rd2853, %rd2853;
	mul.lo.s64 	%rd23630, %rd2852, %rd2852;
	mul.hi.u64 	%rd23631, %rd2852, %rd2852;
	mul.lo.s64 	%rd23632, %rd2851, %rd2851;
	mul.hi.u64 	%rd23633, %rd2851, %rd2851;
	mul.lo.s64 	%rd16242, %rd2853, %rd2854;
	mul.hi.u64 	%rd16243, %rd2854, %rd2853;
	mov.b64 	{%r836, %r837}, %rd16243;
	mov.b64 	{%r838, %r839}, %rd16242;
	shf.l.wrap.b32 	%r840, %r839, %r836, 1;
	shf.l.wrap.b32 	%r841, %r836, %r837, 1;
	mov.b64 	%rd16244, {%r840, %r841};
	shl.b64 	%rd16245, %rd16242, 1;
	add.s64 	%rd3055, %rd16245, %rd16240;
	setp.lt.u64 	%p2610, %rd3055, %rd16245;
	selp.u64 	%rd16246, 1, 0, %p2610;
	add.s64 	%rd16247, %rd16241, %rd16244;
	add.s64 	%rd3056, %rd16247, %rd16246;
	setp.ge.u64 	%p2611, %rd3056, %rd16241;
	@%p2611 bra 	$L__BB0_847;
	mul.hi.u64 	%rd16248, %rd2853, %rd2853;
	add.s64 	%rd23629, %rd16248, 1;
	setp.ne.s64 	%p2612, %rd23629, 0;
	@%p2612 bra 	$L__BB0_847;
	mad.lo.s64 	%rd23630, %rd2852, %rd2852, 1;
	mov.b64 	%rd23629, 0;
	mov.pred 	%p2613, -1;
	@%p2613 bra 	$L__BB0_847;
	mul.hi.u64 	%rd16251, %rd2852, %rd2852;
	add.s64 	%rd23631, %rd16251, 1;
	setp.ne.s64 	%p2614, %rd23631, 0;
	mov.b64 	%rd23629, 0;
	mov.u64 	%rd23630, %rd23629;
	@%p2614 bra 	$L__BB0_847;
	mad.lo.s64 	%rd23632, %rd2851, %rd2851, 1;
	mov.b64 	%rd23629, 0;
	mov.u64 	%rd23631, %rd23629;
$L__BB0_847:
	mul.lo.s64 	%rd16253, %rd2852, %rd2854;
	mul.hi.u64 	%rd16254, %rd2854, %rd2852;
	mov.b64 	{%r842, %r843}, %rd16254;
	mov.b64 	{%r844, %r845}, %rd16253;
	shf.l.wrap.b32 	%r846, %r845, %r842, 1;
	shf.l.wrap.b32 	%r847, %r842, %r843, 1;
	mov.b64 	%rd16255, {%r846, %r847};
	shl.b64 	%rd16256, %rd16253, 1;
	add.s64 	%rd3085, %rd16256, %rd3056;
	setp.lt.u64 	%p2615, %rd3085, %rd16256;
	selp.u64 	%rd16257, 1, 0, %p2615;
	add.s64 	%rd16258, %rd23629, %rd16255;
	add.s64 	%rd3086, %rd16258, %rd16257;
	setp.ge.u64 	%p2616, %rd3086, %rd23629;
	@%p2616 bra 	$L__BB0_851;
	add.s64 	%rd23630, %rd23630, 1;
	setp.ne.s64 	%p2617, %rd23630, 0;
	@%p2617 bra 	$L__BB0_851;
	add.s64 	%rd23631, %rd23631, 1;
	setp.ne.s64 	%p2618, %rd23631, 0;
	mov.b64 	%rd23630, 0;
	@%p2618 bra 	$L__BB0_851;
	add.s64 	%rd23632, %rd23632, 1;
	setp.eq.s64 	%p2619, %rd23632, 0;
	selp.u64 	%rd16261, 1, 0, %p2619;
	add.s64 	%rd23633, %rd23633, %rd16261;
	mov.b64 	%rd23630, 0;
	mov.u64 	%rd23631, %rd23630;
$L__BB0_851:
	mul.lo.s64 	%rd16262, %rd2851, %rd2854;
	mul.hi.u64 	%rd16263, %rd2854, %rd2851;
	mov.b64 	{%r848, %r849}, %rd16263;
	mov.b64 	{%r850, %r851}, %rd16262;
	shf.l.wrap.b32 	%r852, %r851, %r848, 1;
	shf.l.wrap.b32 	%r853, %r848, %r849, 1;
	mov.b64 	%rd16264, {%r852, %r853};
	shl.b64 	%rd16265, %rd16262, 1;
	add.s64 	%rd3075, %rd16265, %rd3086;
	setp.lt.u64 	%p2620, %rd3075, %rd16265;
	selp.u64 	%rd16266, 1, 0, %p2620;
	add.s64 	%rd16267, %rd23630, %rd16264;
	add.s64 	%rd3076, %rd16267, %rd16266;
	setp.ge.u64 	%p2621, %rd3076, %rd23630;
	@%p2621 bra 	$L__BB0_854;
	add.s64 	%rd23631, %rd23631, 1;
	setp.ne.s64 	%p2622, %rd23631, 0;
	@%p2622 bra 	$L__BB0_854;
	add.s64 	%rd23632, %rd23632, 1;
	setp.eq.s64 	%p2623, %rd23632, 0;
	selp.u64 	%rd16269, 1, 0, %p2623;
	add.s64 	%rd23633, %rd23633, %rd16269;
	mov.b64 	%rd23631, 0;
$L__BB0_854:
	mul.lo.s64 	%rd16270, %rd2852, %rd2853;
	mul.hi.u64 	%rd16271, %rd2853, %rd2852;
	mov.b64 	{%r854, %r855}, %rd16271;
	mov.b64 	{%r856, %r857}, %rd16270;
	shf.l.wrap.b32 	%r858, %r857, %r854, 1;
	shf.l.wrap.b32 	%r859, %r854, %r855, 1;
	mov.b64 	%rd16272, {%r858, %r859};
	mad.lo.s64 	%rd16273, %rd2851, %rd2854, %rd16270;
	shl.b64 	%rd16274, %rd16273, 1;
	add.s64 	%rd3094, %rd16274, %rd3086;
	setp.lt.u64 	%p2624, %rd3094, %rd3075;
	selp.u64 	%rd16275, 1, 0, %p2624;
	add.s64 	%rd16276, %rd3076, %rd16272;
	add.s64 	%rd3095, %rd16276, %rd16275;
	setp.ge.u64 	%p2625, %rd3095, %rd3076;
	@%p2625 bra 	$L__BB0_857;
	add.s64 	%rd23631, %rd23631, 1;
	setp.ne.s64 	%p2626, %rd23631, 0;
	@%p2626 bra 	$L__BB0_857;
	add.s64 	%rd23632, %rd23632, 1;
	setp.eq.s64 	%p2627, %rd23632, 0;
	selp.u64 	%rd16278, 1, 0, %p2627;
	add.s64 	%rd23633, %rd23633, %rd16278;
	mov.b64 	%rd23631, 0;
$L__BB0_857:
	mul.lo.s64 	%rd16279, %rd2851, %rd2853;
	mul.hi.u64 	%rd16280, %rd2853, %rd2851;
	mov.b64 	{%r860, %r861}, %rd16280;
	mov.b64 	{%r862, %r863}, %rd16279;
	shf.l.wrap.b32 	%r864, %r863, %r860, 1;
	shf.l.wrap.b32 	%r865, %r860, %r861, 1;
	mov.b64 	%rd16281, {%r864, %r865};
	shl.b64 	%rd16282, %rd16279, 1;
	add.s64 	%rd3102, %rd16282, %rd3095;
	setp.lt.u64 	%p2628, %rd3102, %rd16282;
	selp.u64 	%rd16283, 1, 0, %p2628;
	add.s64 	%rd16284, %rd23631, %rd16281;
	add.s64 	%rd3103, %rd16284, %rd16283;
	setp.ge.u64 	%p2629, %rd3103, %rd23631;
	@%p2629 bra 	$L__BB0_859;
	add.s64 	%rd23632, %rd23632, 1;
	setp.eq.s64 	%p2630, %rd23632, 0;
	selp.u64 	%rd16285, 1, 0, %p2630;
	add.s64 	%rd23633, %rd23633, %rd16285;
$L__BB0_859:
	mul.lo.s64 	%rd16286, %rd2851, %rd2852;
	mul.hi.u64 	%rd16287, %rd2852, %rd2851;
	mov.b64 	{%r866, %r867}, %rd16287;
	mov.b64 	{%r868, %r869}, %rd16286;
	shf.l.wrap.b32 	%r870, %r869, %r866, 1;
	shf.l.wrap.b32 	%r871, %r866, %r867, 1;
	mov.b64 	%rd16288, {%r870, %r871};
	shl.b64 	%rd16289, %rd16286, 1;
	add.s64 	%rd16290, %rd16289, %rd3103;
	setp.lt.u64 	%p2631, %rd16290, %rd16289;
	selp.u64 	%rd16291, 1, 0, %p2631;
	add.s64 	%rd16292, %rd23632, %rd16288;
	add.s64 	%rd16293, %rd16292, %rd16291;
	setp.lt.u64 	%p2632, %rd16293, %rd23632;
	selp.u64 	%rd16294, 1, 0, %p2632;
	add.s64 	%rd16295, %rd23633, %rd16294;
	mul.lo.s64 	%rd16296, %rd3102, 4294968273;
	mov.b64 	%rd16297, 4294968273;
	mul.hi.u64 	%rd16298, %rd3102, %rd16297;
	mad.lo.s64 	%rd23642, %rd2854, %rd2854, %rd16296;
	setp.lt.u64 	%p2633, %rd23642, %rd16296;
	selp.u64 	%rd16299, 1, 0, %p2633;
	add.s64 	%rd16300, %rd16298, %rd16299;
	mul.lo.s64 	%rd16301, %rd16290, 4294968273;
	mul.hi.u64 	%rd16302, %rd16290, %rd16297;
	add.s64 	%rd16303, %rd16301, %rd3055;
	setp.lt.u64 	%p2634, %rd16303, %rd16301;
	selp.u64 	%rd16304, 1, 0, %p2634;
	add.s64 	%rd16305, %rd16302, %rd16304;
	add.s64 	%rd23643, %rd16303, %rd16300;
	setp.lt.u64 	%p2635, %rd23643, %rd16303;
	selp.u64 	%rd16306, 1, 0, %p2635;
	add.s64 	%rd16307, %rd16305, %rd16306;
	mul.lo.s64 	%rd16308, %rd16293, 4294968273;
	mul.hi.u64 	%rd16309, %rd16293, %rd16297;
	add.s64 	%rd16310, %rd16308, %rd3085;
	setp.lt.u64 	%p2636, %rd16310, %rd16308;
	selp.u64 	%rd16311, 1, 0, %p2636;
	add.s64 	%rd16312, %rd16309, %rd16311;
	add.s64 	%rd23648, %rd16310, %rd16307;
	setp.lt.u64 	%p2637, %rd23648, %rd16310;
	selp.u64 	%rd16313, 1, 0, %p2637;
	add.s64 	%rd16314, %rd16312, %rd16313;
	mul.lo.s64 	%rd16315, %rd16295, 4294968273;
	mul.hi.u64 	%rd16316, %rd16295, %rd16297;
	add.s64 	%rd16317, %rd16315, %rd3094;
	setp.lt.u64 	%p2638, %rd16317, %rd16315;
	selp.u64 	%rd16318, 1, 0, %p2638;
	add.s64 	%rd16319, %rd16316, %rd16318;
	add.s64 	%rd23649, %rd16317, %rd16314;
	setp.lt.u64 	%p2639, %rd23649, %rd16317;
	selp.u64 	%rd16320, 1, 0, %p2639;
	add.s64 	%rd3112, %rd16319, %rd16320;
	setp.eq.s64 	%p2640, %rd3112, 0;
	@%p2640 bra 	$L__BB0_863;
	mov.b64 	%rd16321, 4294968273;
	mul.hi.u64 	%rd16322, %rd3112, %rd16321;
	mad.lo.s64 	%rd3113, %rd3112, 4294968273, %rd23642;
	setp.lt.u64 	%p2641, %rd3113, %rd23642;
	selp.u64 	%rd16323, 1, 0, %p2641;
	add.s64 	%rd3114, %rd16322, %rd16323;
	setp.eq.s64 	%p2642, %rd3114, 0;
	mov.u64 	%rd23642, %rd3113;
	@%p2642 bra 	$L__BB0_863;
	add.s64 	%rd3115, %rd23643, %rd3114;
	setp.ge.u64 	%p2643, %rd3115, %rd23643;
	mov.u64 	%rd23642, %rd3113;
	mov.u64 	%rd23643, %rd3115;
	@%p2643 bra 	$L__BB0_863;
	add.s64 	%rd23648, %rd23648, 1;
	setp.eq.s64 	%p2644, %rd23648, 0;
	selp.u64 	%rd16324, 1, 0, %p2644;
	add.s64 	%rd23649, %rd23649, %rd16324;
	mov.u64 	%rd23642, %rd3113;
	mov.u64 	%rd23643, %rd3115;
$L__BB0_863:
	ld.const.u64 	%rd16325, [_ZN8collider3gpu9optimized6SECP_PE+24];
	setp.gt.u64 	%p2645, %rd23649, %rd16325;
	@%p2645 bra 	$L__BB0_865;
	setp.ne.s64 	%p2646, %rd23649, %rd16325;
	ld.const.u64 	%rd16327, [_ZN8collider3gpu9optimized6SECP_PE+16];
	setp.ne.s64 	%p2647, %rd23648, %rd16327;
	or.pred  	%p2648, %p2646, %p2647;
	ld.const.u64 	%rd16329, [_ZN8collider3gpu9optimized6SECP_PE+8];
	setp.ne.s64 	%p2649, %rd23643, %rd16329;
	or.pred  	%p2650, %p2648, %p2649;
	ld.const.u64 	%rd16331, [_ZN8collider3gpu9optimized6SECP_PE];
	setp.lt.u64 	%p2651, %rd23642, %rd16331;
	or.pred  	%p2652, %p2650, %p2651;
	@%p2652 bra 	$L__BB0_866;
$L__BB0_865:
	ld.const.u64 	%rd16335, [_ZN8collider3gpu9optimized6SECP_PE];
	// begin inline asm
	sub.cc.u64 %rd23642, %rd23642, %rd16335;
	// end inline asm
	sub.s64 	%rd16337, %rd23643, %rd5843;
	ld.const.u64 	%rd16338, [_ZN8collider3gpu9optimized6SECP_PE+8];
	// begin inline asm
	sub.cc.u64 %rd23643, %rd16337, %rd16338;
	// end inline asm
	sub.s64 	%rd16340, %rd23648, %rd5843;
	ld.const.u64 	%rd16341, [_ZN8collider3gpu9optimized6SECP_PE+16];
	// begin inline asm
	sub.cc.u64 %rd23648, %rd16340, %rd16341;
	// end inline asm
	add.s64 	%rd16343, %rd5843, %rd16325;
	sub.s64 	%rd23649, %rd23649, %rd16343;
$L__BB0_866:
	mul.hi.u64 	%rd16344, %rd2858, %rd23642;
	mul.lo.s64 	%rd16345, %rd23643, %rd2858;
	mul.hi.u64 	%rd16346, %rd2858, %rd23643;
	add.s64 	%rd16347, %rd16345, %rd16344;
	setp.lt.u64 	%p2653, %rd16347, %rd16345;
	selp.u64 	%rd16348, 1, 0, %p2653;
	add.s64 	%rd16349, %rd16346, %rd16348;
	mul.lo.s64 	%rd16350, %rd23648, %rd2858;
	mul.hi.u64 	%rd16351, %rd2858, %rd23648;
	add.s64 	%rd16352, %rd16350, %rd16349;
	setp.lt.u64 	%p2654, %rd16352, %rd16350;
	selp.u64 	%rd16353, 1, 0, %p2654;
	add.s64 	%rd16354, %rd16351, %rd16353;
	mul.lo.s64 	%rd16355, %rd23649, %rd2858;
	mul.hi.u64 	%rd16356, %rd2858, %rd23649;
	add.s64 	%rd16357, %rd16355, %rd16354;
	setp.lt.u64 	%p2655, %rd16357, %rd16355;
	selp.u64 	%rd16358, 1, 0, %p2655;
	add.s64 	%rd16359, %rd16356, %rd16358;
	mul.lo.s64 	%rd16360, %rd23642, %rd2857;
	mul.hi.u64 	%rd16361, %rd2857, %rd23642;
	add.s64 	%rd16362, %rd16360, %rd16347;
	setp.lt.u64 	%p2656, %rd16362, %rd16360;
	selp.u64 	%rd16363, 1, 0, %p2656;
	add.s64 	%rd16364, %rd16361, %rd16363;
	mul.lo.s64 	%rd16365, %rd23643, %rd2857;
	mul.hi.u64 	%rd16366, %rd2857, %rd23643;
	add.s64 	%rd16367, %rd16365, %rd16352;
	setp.lt.u64 	%p2657, %rd16367, %rd16365;
	selp.u64 	%rd16368, 1, 0, %p2657;
	add.s64 	%rd16369, %rd16366, %rd16368;
	add.s64 	%rd16370, %rd16367, %rd16364;
	setp.lt.u64 	%p2658, %rd16370, %rd16367;
	selp.u64 	%rd16371, 1, 0, %p2658;
	add.s64 	%rd16372, %rd16369, %rd16371;
	mul.lo.s64 	%rd16373, %rd23648, %rd2857;
	mul.hi.u64 	%rd16374, %rd2857, %rd23648;
	add.s64 	%rd16375, %rd16373, %rd16357;
	setp.lt.u64 	%p2659, %rd16375, %rd16373;
	selp.u64 	%rd16376, 1, 0, %p2659;
	add.s64 	%rd16377, %rd16374, %rd16376;
	add.s64 	%rd16378, %rd16375, %rd16372;
	setp.lt.u64 	%p2660, %rd16378, %rd16375;
	selp.u64 	%rd16379, 1, 0, %p2660;
	add.s64 	%rd16380, %rd16377, %rd16379;
	mul.lo.s64 	%rd16381, %rd23649, %rd2857;
	mul.hi.u64 	%rd16382, %rd2857, %rd23649;
	add.s64 	%rd16383, %rd16381, %rd16359;
	setp.lt.u64 	%p2661, %rd16383, %rd16381;
	selp.u64 	%rd16384, 1, 0, %p2661;
	add.s64 	%rd16385, %rd16382, %rd16384;
	add.s64 	%rd16386, %rd16383, %rd16380;
	setp.lt.u64 	%p2662, %rd16386, %rd16383;
	selp.u64 	%rd16387, 1, 0, %p2662;
	add.s64 	%rd16388, %rd16385, %rd16387;
	mul.lo.s64 	%rd16389, %rd23642, %rd2856;
	mul.hi.u64 	%rd16390, %rd2856, %rd23642;
	add.s64 	%rd16391, %rd16389, %rd16370;
	setp.lt.u64 	%p2663, %rd16391, %rd16389;
	selp.u64 	%rd16392, 1, 0, %p2663;
	add.s64 	%rd16393, %rd16390, %rd16392;
	mul.lo.s64 	%rd16394, %rd23643, %rd2856;
	mul.hi.u64 	%rd16395, %rd2856, %rd23643;
	add.s64 	%rd16396, %rd16394, %rd16378;
	setp.lt.u64 	%p2664, %rd16396, %rd16394;
	selp.u64 	%rd16397, 1, 0, %p2664;
	add.s64 	%rd16398, %rd16395, %rd16397;
	add.s64 	%rd16399, %rd16396, %rd16393;
	setp.lt.u64 	%p2665, %rd16399, %rd16396;
	selp.u64 	%rd16400, 1, 0, %p2665;
	add.s64 	%rd16401, %rd16398, %rd16400;
	mul.lo.s64 	%rd16402, %rd23648, %rd2856;
	mul.hi.u64 	%rd16403, %rd2856, %rd23648;
	add.s64 	%rd16404, %rd16402, %rd16386;
	setp.lt.u64 	%p2666, %rd16404, %rd16402;
	selp.u64 	%rd16405, 1, 0, %p2666;
	add.s64 	%rd16406, %rd16403, %rd16405;
	add.s64 	%rd16407, %rd16404, %rd16401;
	setp.lt.u64 	%p2667, %rd16407, %rd16404;
	selp.u64 	%rd16408, 1, 0, %p2667;
	add.s64 	%rd16409, %rd16406, %rd16408;
	mul.lo.s64 	%rd16410, %rd23649, %rd2856;
	mul.hi.u64 	%rd16411, %rd2856, %rd23649;
	add.s64 	%rd16412, %rd16410, %rd16388;
	setp.lt.u64 	%p2668, %rd16412, %rd16410;
	selp.u64 	%rd16413, 1, 0, %p2668;
	add.s64 	%rd16414, %rd16411, %rd16413;
	add.s64 	%rd16415, %rd16412, %rd16409;
	setp.lt.u64 	%p2669, %rd16415, %rd16412;
	selp.u64 	%rd16416, 1, 0, %p2669;
	add.s64 	%rd16417, %rd16414, %rd16416;
	mul.lo.s64 	%rd16418, %rd23642, %rd2855;
	mul.hi.u64 	%rd16419, %rd2855, %rd23642;
	add.s64 	%rd16420, %rd16418, %rd16399;
	setp.lt.u64 	%p2670, %rd16420, %rd16418;
	selp.u64 	%rd16421, 1, 0, %p2670;
	add.s64 	%rd16422, %rd16419, %rd16421;
	mul.lo.s64 	%rd16423, %rd23643, %rd2855;
	mul.hi.u64 	%rd16424, %rd2855, %rd23643;
	add.s64 	%rd16425, %rd16423, %rd16407;
	setp.lt.u64 	%p2671, %rd16425, %rd16423;
	selp.u64 	%rd16426, 1, 0, %p2671;
	add.s64 	%rd16427, %rd16424, %rd16426;
	add.s64 	%rd16428, %rd16425, %rd16422;
	setp.lt.u64 	%p2672, %rd16428, %rd16425;
	selp.u64 	%rd16429, 1, 0, %p2672;
	add.s64 	%rd16430, %rd16427, %rd16429;
	mul.lo.s64 	%rd16431, %rd23648, %rd2855;
	mul.hi.u64 	%rd16432, %rd2855, %rd23648;
	add.s64 	%rd16433, %rd16431, %rd16415;
	setp.lt.u64 	%p2673, %rd16433, %rd16431;
	selp.u64 	%rd16434, 1, 0, %p2673;
	add.s64 	%rd16435, %rd16432, %rd16434;
	add.s64 	%rd16436, %rd16433, %rd16430;
	setp.lt.u64 	%p2674, %rd16436, %rd16433;
	selp.u64 	%rd16437, 1, 0, %p2674;
	add.s64 	%rd16438, %rd16435, %rd16437;
	mul.lo.s64 	%rd16439, %rd23649, %rd2855;
	mul.hi.u64 	%rd16440, %rd2855, %rd23649;
	add.s64 	%rd16441, %rd16439, %rd16417;
	setp.lt.u64 	%p2675, %rd16441, %rd16439;
	selp.u64 	%rd16442, 1, 0, %p2675;
	add.s64 	%rd16443, %rd16440, %rd16442;
	add.s64 	%rd16444, %rd16441, %rd16438;
	setp.lt.u64 	%p2676, %rd16444, %rd16441;
	selp.u64 	%rd16445, 1, 0, %p2676;
	add.s64 	%rd16446, %rd16443, %rd16445;
	mul.lo.s64 	%rd16447, %rd16428, 4294968273;
	mov.b64 	%rd16448, 4294968273;
	mul.hi.u64 	%rd16449, %rd16428, %rd16448;
	mad.lo.s64 	%rd23650, %rd23642, %rd2858, %rd16447;
	setp.lt.u64 	%p2677, %rd23650, %rd16447;
	selp.u64 	%rd16450, 1, 0, %p2677;
	add.s64 	%rd16451, %rd16449, %rd16450;
	mul.lo.s64 	%rd16452, %rd16436, 4294968273;
	mul.hi.u64 	%rd16453, %rd16436, %rd16448;
	add.s64 	%rd16454, %rd16452, %rd16362;
	setp.lt.u64 	%p2678, %rd16454, %rd16452;
	selp.u64 	%rd16455, 1, 0, %p2678;
	add.s64 	%rd16456, %rd16453, %rd16455;
	add.s64 	%rd23651, %rd16454, %rd16451;
	setp.lt.u64 	%p2679, %rd23651, %rd16454;
	selp.u64 	%rd16457, 1, 0, %p2679;
	add.s64 	%rd16458, %rd16456, %rd16457;
	mul.lo.s64 	%rd16459, %rd16444, 4294968273;
	mul.hi.u64 	%rd16460, %rd16444, %rd16448;
	add.s64 	%rd16461, %rd16459, %rd16391;
	setp.lt.u64 	%p2680, %rd16461, %rd16459;
	selp.u64 	%rd16462, 1, 0, %p2680;
	add.s64 	%rd16463, %rd16460, %rd16462;
	add.s64 	%rd23656, %rd16461, %rd16458;
	setp.lt.u64 	%p2681, %rd23656, %rd16461;
	selp.u64 	%rd16464, 1, 0, %p2681;
	add.s64 	%rd16465, %rd16463, %rd16464;
	mul.lo.s64 	%rd16466, %rd16446, 4294968273;
	mul.hi.u64 	%rd16467, %rd16446, %rd16448;
	add.s64 	%rd16468, %rd16466, %rd16420;
	setp.lt.u64 	%p2682, %rd16468, %rd16466;
	selp.u64 	%rd16469, 1, 0, %p2682;
	add.s64 	%rd16470, %rd16467, %rd16469;
	add.s64 	%rd23657, %rd16468, %rd16465;
	setp.lt.u64 	%p2683, %rd23657, %rd16468;
	selp.u64 	%rd16471, 1, 0, %p2683;
	add.s64 	%rd3134, %rd16470, %rd16471;
	setp.eq.s64 	%p2684, %rd3134, 0;
	@%p2684 bra 	$L__BB0_870;
	mov.b64 	%rd16472, 4294968273;
	mul.hi.u64 	%rd16473, %rd3134, %rd16472;
	mad.lo.s64 	%rd3135, %rd3134, 4294968273, %rd23650;
	setp.lt.u64 	%p2685, %rd3135, %rd23650;
	selp.u64 	%rd16474, 1, 0, %p2685;
	add.s64 	%rd3136, %rd16473, %rd16474;
	setp.eq.s64 	%p2686, %rd3136, 0;
	mov.u64 	%rd23650, %rd3135;
	@%p2686 bra 	$L__BB0_870;
	add.s64 	%rd3137, %rd23651, %rd3136;
	setp.ge.u64 	%p2687, %rd3137, %rd23651;
	mov.u64 	%rd23650, %rd3135;
	mov.u64 	%rd23651, %rd3137;
	@%p2687 bra 	$L__BB0_870;
	add.s64 	%rd23656, %rd23656, 1;
	setp.eq.s64 	%p2688, %rd23656, 0;
	selp.u64 	%rd16475, 1, 0, %p2688;
	add.s64 	%rd23657, %rd23657, %rd16475;
	mov.u64 	%rd23650, %rd3135;
	mov.u64 	%rd23651, %rd3137;
$L__BB0_870:
	ld.const.u64 	%rd16476, [_ZN8collider3gpu9optimized6SECP_PE+24];
	setp.gt.u64 	%p2689, %rd23657, %rd16476;
	@%p2689 bra 	$L__BB0_872;
	ld.const.u64 	%rd16477, [_ZN8collider3gpu9optimized6SECP_PE+24];
	setp.ne.s64 	%p2690, %rd23657, %rd16477;
	ld.const.u64 	%rd16478, [_ZN8collider3gpu9optimized6SECP_PE+16];
	setp.ne.s64 	%p2691, %rd23656, %rd16478;
	or.pred  	%p2692, %p2690, %p2691;
	ld.const.u64 	%rd16480, [_ZN8collider3gpu9optimized6SECP_PE+8];
	setp.ne.s64 	%p2693, %rd23651, %rd16480;
	or.pred  	%p2694, %p2692, %p2693;
	ld.const.u64 	%rd16482, [_ZN8collider3gpu9optimized6SECP_PE];
	setp.lt.u64 	%p2695, %rd23650, %rd16482;
	or.pred  	%p2696, %p2694, %p2695;
	@%p2696 bra 	$L__BB0_873;
$L__BB0_872:
	ld.const.u64 	%rd16486, [_ZN8collider3gpu9optimized6SECP_PE];
	// begin inline asm
	sub.cc.u64 %rd23650, %rd23650, %rd16486;
	// end inline asm
	sub.s64 	%rd16488, %rd23651, %rd5843;
	ld.const.u64 	%rd16489, [_ZN8collider3gpu9optimized6SECP_PE+8];
	// begin inline asm
	sub.cc.u64 %rd23651, %rd16488, %rd16489;
	// end inline asm
	sub.s64 	%rd16491, %rd23656, %rd5843;
	ld.const.u64 	%rd16492, [_ZN8collider3gpu9optimized6SECP_PE+16];
	// begin inline asm
	sub.cc.u64 %rd23656, %rd16491, %rd16492;
	// end inline asm
	ld.const.u64 	%rd16493, [_ZN8collider3gpu9optimized6SECP_PE+24];
	add.s64 	%rd16494, %rd5843, %rd16493;
	sub.s64 	%rd23657, %rd23657, %rd16494;
$L__BB0_873:
	// begin inline asm
	add.cc.u64 %rd23658, %rd23650, %rd23650;
	// end inline asm
	// begin inline asm
	add.cc.u64 %rd23659, %rd23651, %rd14881;
	// end inline asm
	// begin inline asm
	addc.cc.u64 %rd23659, %rd23659, %rd23651;
	// end inline asm
	// begin inline asm
	add.cc.u64 %rd23660, %rd23656, %rd14881;
	// end inline asm
	// begin inline asm
	addc.cc.u64 %rd23660, %rd23660, %rd23656;
	// end inline asm
	// begin inline asm
	add.cc.u64 %rd23661, %rd23657, %rd14881;
	// end inline asm
	// begin inline asm
	addc.cc.u64 %rd23661, %rd23661, %rd23657;
	// end inline asm
	@%p2277 bra 	$L__BB0_875;
	and.b64  	%rd16516, %rd23661, %rd23660;
	and.b64  	%rd16517, %rd16516, %rd23659;
	setp.ne.s64 	%p2698, %rd16517, -1;
	setp.lt.u64 	%p2699, %rd23658, -4294968273;
	or.pred  	%p2700, %p2698, %p2699;
	@%p2700 bra 	$L__BB0_876;
$L__BB0_875:
	ld.const.u64 	%rd16520, [_ZN8collider3gpu9optimized6SECP_PE];
	// begin inline asm
	sub.cc.u64 %rd23658, %rd23658, %rd16520;
	// end inline asm
	// begin inline asm
	sub.cc.u64 %rd23659, %rd23659, %rd5843;
	// end inline asm
	ld.const.u64 	%rd16525, [_ZN8collider3gpu9optimized6SECP_PE+8];
	// begin inline asm
	subc.cc.u64 %rd23659, %rd23659, %rd16525;
	// end inline asm
	// begin inline asm
	sub.cc.u64 %rd23660, %rd23660, %rd5843;
	// end inline asm
	ld.const.u64 	%rd16531, [_ZN8collider3gpu9optimized6SECP_PE+16];
	// begin inline asm
	subc.cc.u64 %rd23660, %rd23660, %rd16531;
	// end inline asm
	ld.const.u64 	%rd16533, [_ZN8collider3gpu9optimized6SECP_PE+24];
	add.s64 	%rd16534, %rd5843, %rd16533;
	sub.s64 	%rd23661, %rd23661, %rd16534;
$L__BB0_876:
	// begin inline asm
	add.cc.u64 %rd23662, %rd23658, %rd23658;
	// end inline asm
	// begin inline asm
	add.cc.u64 %rd23663, %rd23659, %rd14881;
	// end inline asm
	// begin inline asm
	addc.cc.u64 %rd23663, %rd23663, %rd23659;
	// end inline asm
	// begin inline asm
	add.cc.u64 %rd23664, %rd23660, %rd14881;
	// end inline asm
	// begin inline asm
	addc.cc.u64 %rd23664, %rd23664, %rd23660;
	// end inline asm
	// begin inline asm
	add.cc.u64 %rd23665, %rd23661, %rd14881;
	// end inline asm
	// begin inline asm
	addc.cc.u64 %rd23665, %rd23665, %rd23661;
	// end inline asm
	@%p2277 bra 	$L__BB0_878;
	and.b64  	%rd16556, %rd23665, %rd23664;
	and.b64  	%rd16557, %rd16556, %rd23663;
	setp.ne.s64 	%p2702, %rd16557, -1;
	setp.lt.u64 	%p2703, %rd23662, -4294968273;
	or.pred  	%p2704, %p2702, %p2703;
	@%p2704 bra 	$L__BB0_879;
$L__BB0_878:
	ld.const.u64 	%rd16560, [_ZN8collider3gpu9optimized6SECP_PE];
	// begin inline asm
	sub.cc.u64 %rd23662, %rd23662, %rd16560;
	// end inline asm
	// begin inline asm
	sub.cc.u64 %rd23663, %rd23663, %rd5843;
	// end inline asm
	ld.const.u64 	%rd16565, [_ZN8collider3gpu9optimized6SECP_PE+8];
	// begin inline asm
	subc.cc.u64 %rd23663, %rd23663, %rd16565;
	// end inline asm
	// begin inline asm
	sub.cc.u64 %rd23664, %rd23664, %rd5843;
	// end inline asm
	ld.const.u64 	%rd16571, [_ZN8collider3gpu9optimized6SECP_PE+16];
	// begin inline asm
	subc.cc.u64 %rd23664, %rd23664, %rd16571;
	// end inline asm
	ld.const.u64 	%rd16573, [_ZN8collider3gpu9optimized6SECP_PE+24];
	add.s64 	%rd16574, %rd5843, %rd16573;
	sub.s64 	%rd23665, %rd23665, %rd16574;
$L__BB0_879:
	mul.hi.u64 	%rd16575, %rd2858, %rd2858;
	mul.lo.s64 	%rd16576, %rd2857, %rd2857;
	mul.hi.u64 	%rd23670, %rd2857, %rd2857;
	mul.lo.s64 	%rd23671, %rd2856, %rd2856;
	mul.hi.u64 	%rd23672, %rd2856, %rd2856;
	mul.lo.s64 	%rd23673, %rd2855, %rd2855;
	mul.hi.u64 	%rd23674, %rd2855, %rd2855;
	mul.lo.s64 	%rd16577, %rd2857, %rd2858;
	mul.hi.u64 	%rd16578, %rd2858, %rd2857;
	mov.b64 	{%r872, %r873}, %rd16578;
	mov.b64 	{%r874, %r875}, %rd16577;
	shf.l.wrap.b32 	%r876, %r875, %r872, 1;
	shf.l.wrap.b32 	%r877, %r872, %r873, 1;
	mov.b64 	%rd16579, {%r876, %r877};
	shl.b64 	%rd16580, %rd16577, 1;
	add.s64 	%rd3181, %rd16580, %rd16575;
	setp.lt.u64 	%p2705, %rd3181, %rd16580;
	selp.u64 	%rd16581, 1, 0, %p2705;
	add.s64 	%rd16582, %rd16576, %rd16579;
	add.s64 	%rd3182, %rd16582, %rd16581;
	setp.ge.u64 	%p2706, %rd3182, %rd16576;
	@%p2706 bra 	$L__BB0_887;
	mul.hi.u64 	%rd16583, %rd2857, %rd2857;
	add.s64 	%rd23670, %rd16583, 1;
	setp.ne.s64 	%p2707, %rd23670, 0;
	@%p2707 bra 	$L__BB0_887;
	mad.lo.s64 	%rd23671, %rd2856, %rd2856, 1;
	mov.b64 	%rd23670, 0;
	mov.pred 	%p2708, -1;
	@%p2708 bra 	$L__BB0_887;
	mul.hi.u64 	%rd16586, %rd2856, %rd2856;
	add.s64 	%rd23672, %rd16586, 1;
	setp.ne.s64 	%p2709, %rd23672, 0;
	mov.b64 	%rd23670, 0;
	mov.u64 	%rd23671, %rd23670;
	@%p2709 bra 	$L__BB0_887;
	mad.lo.s64 	%rd23673, %rd2855, %rd2855, 1;
	mov.b64 	%rd23670, 0;
	mov.u64 	%rd23672, %rd23670;
	bra.uni 	$L__BB0_887;
$L__BB0_884:
	add.s64 	%rd23569, %rd23569, 1;
	setp.ne.s64 	%p2107, %rd23569, 0;
	@%p2107 bra 	$L__BB0_797;
	add.s64 	%rd23570, %rd23570, 1;
	setp.ne.s64 	%p2108, %rd23570, 0;
	mov.b64 	%rd23569, 0;
	@%p2108 bra 	$L__BB0_797;
	add.s64 	%rd23571, %rd23571, 1;
	setp.eq.s64 	%p2109, %rd23571, 0;
	selp.u64 	%rd14256, 1, 0, %p2109;
	add.s64 	%rd23572, %rd23572, %rd14256;
	mov.b64 	%rd23569, 0;
	mov.u64 	%rd23570, %rd23569;
	bra.uni 	$L__BB0_797;
$L__BB0_887:
	mul.lo.s64 	%rd16588, %rd2856, %rd2858;
	mul.hi.u64 	%rd16589, %rd2858, %rd2856;
	mov.b64 	{%r878, %r879}, %rd16589;
	mov.b64 	{%r880, %r881}, %rd16588;
	shf.l.wrap.b32 	%r882, %r881, %r878, 1;
	shf.l.wrap.b32 	%r883, %r878, %r879, 1;
	mov.b64 	%rd16590, {%r882, %r883};
	shl.b64 	%rd16591, %rd16588, 1;
	add.s64 	%rd3211, %rd16591, %rd3182;
	setp.lt.u64 	%p2710, %rd3211, %rd16591;
	selp.u64 	%rd16592, 1, 0, %p2710;
	add.s64 	%rd16593, %rd23670, %rd16590;
	add.s64 	%rd3212, %rd16593, %rd16592;
	setp.ge.u64 	%p2711, %rd3212, %rd23670;
	@%p2711 bra 	$L__BB0_888;
	bra.uni 	$L__BB0_951;
$L__BB0_888:
	mul.lo.s64 	%rd16597, %rd2855, %rd2858;
	mul.hi.u64 	%rd16598, %rd2858, %rd2855;
	mov.b64 	{%r884, %r885}, %rd16598;
	mov.b64 	{%r886, %r887}, %rd16597;
	shf.l.wrap.b32 	%r888, %r887, %r884, 1;
	shf.l.wrap.b32 	%r889, %r884, %r885, 1;
	mov.b64 	%rd16599, {%r888, %r889};
	shl.b64 	%rd16600, %rd16597, 1;
	add.s64 	%rd3201, %rd16600, %rd3212;
	setp.lt.u64 	%p2715, %rd3201, %rd16600;
	selp.u64 	%rd16601, 1, 0, %p2715;
	add.s64 	%rd16602, %rd23671, %rd16599;
	add.s64 	%rd3202, %rd16602, %rd16601;
	setp.ge.u64 	%p2716, %rd3202, %rd23671;
	@%p2716 bra 	$L__BB0_891;
	add.s64 	%rd23672, %rd23672, 1;
	setp.ne.s64 	%p2717, %rd23672, 0;
	@%p2717 bra 	$L__BB0_891;
	add.s64 	%rd23673, %rd23673, 1;
	setp.eq.s64 	%p2718, %rd23673, 0;
	selp.u64 	%rd16604, 1, 0, %p2718;
	add.s64 	%rd23674, %rd23674, %rd16604;
	mov.b64 	%rd23672, 0;
$L__BB0_891:
	mul.lo.s64 	%rd16605, %rd2856, %rd2857;
	mul.hi.u64 	%rd16606, %rd2857, %rd2856;
	mov.b64 	{%r890, %r891}, %rd16606;
	mov.b64 	{%r892, %r893}, %rd16605;
	shf.l.wrap.b32 	%r894, %r893, %r890, 1;
	shf.l.wrap.b32 	%r895, %r890, %r891, 1;
	mov.b64 	%rd16607, {%r894, %r895};
	mad.lo.s64 	%rd16608, %rd2855, %rd2858, %rd16605;
	shl.b64 	%rd16609, %rd16608, 1;
	add.s64 	%rd3220, %rd16609, %rd3212;
	setp.lt.u64 	%p2719, %rd3220, %rd3201;
	selp.u64 	%rd16610, 1, 0, %p2719;
	add.s64 	%rd16611, %rd3202, %rd16607;
	add.s64 	%rd3221, %rd16611, %rd16610;
	setp.ge.u64 	%p2720, %rd3221, %rd3202;
	@%p2720 bra 	$L__BB0_894;
	add.s64 	%rd23672, %rd23672, 1;
	setp.ne.s64 	%p2721, %rd23672, 0;
	@%p2721 bra 	$L__BB0_894;
	add.s64 	%rd23673, %rd23673, 1;
	setp.eq.s64 	%p2722, %rd23673, 0;
	selp.u64 	%rd16613, 1, 0, %p2722;
	add.s64 	%rd23674, %rd23674, %rd16613;
	mov.b64 	%rd23672, 0;
$L__BB0_894:
	mul.lo.s64 	%rd16614, %rd2855, %rd2857;
	mul.hi.u64 	%rd16615, %rd2857, %rd2855;
	mov.b64 	{%r896, %r897}, %rd16615;
	mov.b64 	{%r898, %r899}, %rd16614;
	shf.l.wrap.b32 	%r900, %r899, %r896, 1;
	shf.l.wrap.b32 	%r901, %r896, %r897, 1;
	mov.b64 	%rd16616, {%r900, %r901};
	shl.b64 	%rd16617, %rd16614, 1;
	add.s64 	%rd3228, %rd16617, %rd3221;
	setp.lt.u64 	%p2723, %rd3228, %rd16617;
	selp.u64 	%rd16618, 1, 0, %p2723;
	add.s64 	%rd16619, %rd23672, %rd16616;
	add.s64 	%rd3229, %rd16619, %rd16618;
	setp.ge.u64 	%p2724, %rd3229, %rd23672;
	@%p2724 bra 	$L__BB0_896;
	add.s64 	%rd23673, %rd23673, 1;
	setp.eq.s64 	%p2725, %rd23673, 0;
	selp.u64 	%rd16620, 1, 0, %p2725;
	add.s64 	%rd23674, %rd23674, %rd16620;
$L__BB0_896:
	mul.lo.s64 	%rd16621, %rd2855, %rd2856;
	mul.hi.u64 	%rd16622, %rd2856, %rd2855;
	mov.b64 	{%r902, %r903}, %rd16622;
	mov.b64 	{%r904, %r905}, %rd16621;
	shf.l.wrap.b32 	%r906, %r905, %r902, 1;
	shf.l.wrap.b32 	%r907, %r902, %r903, 1;
	mov.b64 	%rd16623, {%r906, %r907};
	shl.b64 	%rd16624, %rd16621, 1;
	add.s64 	%rd16625, %rd16624, %rd3229;
	setp.lt.u64 	%p2726, %rd16625, %rd16624;
	selp.u64 	%rd16626, 1, 0, %p2726;
	add.s64 	%rd16627, %rd23673, %rd16623;
	add.s64 	%rd16628, %rd16627, %rd16626;
	setp.lt.u64 	%p2727, %rd16628, %rd23673;
	selp.u64 	%rd16629, 1, 0, %p2727;
	add.s64 	%rd16630, %rd23674, %rd16629;
	mul.lo.s64 	%rd16631, %rd3228, 4294968273;
	mov.b64 	%rd16632, 4294968273;
	mul.hi.u64 	%rd16633, %rd3228, %rd16632;
	mad.lo.s64 	%rd23683, %rd2858, %rd2858, %rd16631;
	setp.lt.u64 	%p2728, %rd23683, %rd16631;
	selp.u64 	%rd16634, 1, 0, %p2728;
	add.s64 	%rd16635, %rd16633, %rd16634;
	mul.lo.s64 	%rd16636, %rd16625, 4294968273;
	mul.hi.u64 	%rd16637, %rd16625, %rd16632;
	add.s64 	%rd16638, %rd16636, %rd3181;
	setp.lt.u64 	%p2729, %rd16638, %rd16636;
	selp.u64 	%rd16639, 1, 0, %p2729;
	add.s64 	%rd16640, %rd16637, %rd16639;
	add.s64 	%rd23684, %rd16638, %rd16635;
	setp.lt.u64 	%p2730, %rd23684, %rd16638;
	selp.u64 	%rd16641, 1, 0, %p2730;
	add.s64 	%rd16642, %rd16640, %rd16641;
	mul.lo.s64 	%rd16643, %rd16628, 4294968273;
	mul.hi.u64 	%rd16644, %rd16628, %rd16632;
	add.s64 	%rd16645, %rd16643, %rd3211;
	setp.lt.u64 	%p2731, %rd16645, %rd16643;
	selp.u64 	%rd16646, 1, 0, %p2731;
	add.s64 	%rd16647, %rd16644, %rd16646;
	add.s64 	%rd23689, %rd16645, %rd16642;
	setp.lt.u64 	%p2732, %rd23689, %rd16645;
	selp.u64 	%rd16648, 1, 0, %p2732;
	add.s64 	%rd16649, %rd16647, %rd16648;
	mul.lo.s64 	%rd16650, %rd16630, 4294968273;
	mul.hi.u64 	%rd16651, %rd16630, %rd16632;
	add.s64 	%rd16652, %rd16650, %rd3220;
	setp.lt.u64 	%p2733, %rd16652, %rd16650;
	selp.u64 	%rd16653, 1, 0, %p2733;
	add.s64 	%rd16654, %rd16651, %rd16653;
	add.s64 	%rd23690, %rd16652, %rd16649;
	setp.lt.u64 	%p2734, %rd23690, %rd16652;
	selp.u64 	%rd16655, 1, 0, %p2734;
	add.s64 	%rd3238, %rd16654, %rd16655;
	setp.eq.s64 	%p2735, %rd3238, 0;
	@%p2735 bra 	$L__BB0_900;
	mov.b64 	%rd16656, 4294968273;
	mul.hi.u64 	%rd16657, %rd3238, %rd16656;
	mad.lo.s64 	%rd3239, %rd3238, 4294968273, %rd23683;
	setp.lt.u64 	%p2736, %rd3239, %rd23683;
	selp.u64 	%rd16658, 1, 0, %p2736;
	add.s64 	%rd3240, %rd16657, %rd16658;
	setp.eq.s64 	%p2737, %rd3240, 0;
	mov.u64 	%rd23683, %rd3239;
	@%p2737 bra 	$L__BB0_900;
	add.s64 	%rd3241, %rd23684, %rd3240;
	setp.ge.u64 	%p2738, %rd3241, %rd23684;
	mov.u64 	%rd23683, %rd3239;
	mov.u64 	%rd23684, %rd3241;
	@%p2738 bra 	$L__BB0_900;
	add.s64 	%rd23689, %rd23689, 1;
	setp.eq.s64 	%p2739, %rd23689, 0;
	selp.u64 	%rd16659, 1, 0, %p2739;
	add.s64 	%rd23690, %rd23690, %rd16659;
	mov.u64 	%rd23683, %rd3239;
	mov.u64 	%rd23684, %rd3241;
$L__BB0_900:
	ld.const.u64 	%rd16660, [_ZN8collider3gpu9optimized6SECP_PE+24];
	setp.gt.u64 	%p2740, %rd23690, %rd16660;
	@%p2740 bra 	$L__BB0_902;
	ld.const.u64 	%rd16661, [_ZN8collider3gpu9optimized6SECP_PE+24];
	setp.ne.s64 	%p2741, %rd23690, %rd16661;
	ld.const.u64 	%rd16662, [_ZN8collider3gpu9optimized6SECP_PE+16];
	setp.ne.s64 	%p2742, %rd23689, %rd16662;
	or.pred  	%p2743, %p2741, %p2742;
	ld.const.u64 	%rd16664, [_ZN8collider3gpu9optimized6SECP_PE+8];
	setp.ne.s64 	%p2744, %rd23684, %rd16664;
	or.pred  	%p2745, %p2743, %p2744;
	ld.const.u64 	%rd16666, [_ZN8collider3gpu9optimized6SECP_PE];
	setp.lt.u64 	%p2746, %rd23683, %rd16666;
	or.pred  	%p2747, %p2745, %p2746;
	@%p2747 bra 	$L__BB0_903;
$L__BB0_902:
	ld.const.u64 	%rd16670, [_ZN8collider3gpu9optimized6SECP_PE];
	// begin inline asm
	sub.cc.u64 %rd23683, %rd23683, %rd16670;
	// end inline asm
	sub.s64 	%rd16672, %rd23684, %rd5843;
	ld.const.u64 	%rd16673, [_ZN8collider3gpu9optimized6SECP_PE+8];
	// begin inline asm
	sub.cc.u64 %rd23684, %rd16672, %rd16673;
	// end inline asm
	sub.s64 	%rd16675, %rd23689, %rd5843;
	ld.const.u64 	%rd16676, [_ZN8collider3gpu9optimized6SECP_PE+16];
	// begin inline asm
	sub.cc.u64 %rd23689, %rd16675, %rd16676;
	// end inline asm
	ld.const.u64 	%rd16677, [_ZN8collider3gpu9optimized6SECP_PE+24];
	add.s64 	%rd16678, %rd5843, %rd16677;
	sub.s64 	%rd23690, %rd23690, %rd16678;
$L__BB0_903:
	// begin inline asm
	add.cc.u64 %rd23691, %rd23683, %rd23683;
	// end inline asm
	// begin inline asm
	add.cc.u64 %rd23692, %rd23684, %rd14881;
	// end inline asm
	// begin inline asm
	addc.cc.u64 %rd23692, %rd23692, %rd23684;
	// end inline asm
	// begin inline asm
	add.cc.u64 %rd23693, %rd23689, %rd14881;
	// end inline asm
	// begin inline asm
	addc.cc.u64 %rd23693, %rd23693, %rd23689;
	// end inline asm
	// begin inline asm
	add.cc.u64 %rd23694, %rd23690, %rd14881;
	// end inline asm
	// begin inline asm
	addc.cc.u64 %rd23694, %rd23694, %rd23690;
	// end inline asm
	@%p2277 bra 	$L__BB0_905;
	and.b64  	%rd16700, %rd23694, %rd23693;
	and.b64  	%rd16701, %rd16700, %rd23692;
	setp.ne.s64 	%p2749, %rd16701, -1;
	setp.lt.u64 	%p2750, %rd23691, -4294968273;
	or.pred  	%p2751, %p2749, %p2750;
	@%p2751 bra 	$L__BB0_906;
$L__BB0_905:
	ld.const.u64 	%rd16704, [_ZN8collider3gpu9optimized6SECP_PE];
	// begin inline asm
	sub.cc.u64 %rd23691, %rd23691, %rd16704;
	// end inline asm
	// begin inline asm
	sub.cc.u64 %rd23692, %rd23692, %rd5843;
	// end inline asm
	ld.const.u64 	%rd16709, [_ZN8collider3gpu9optimized6SECP_PE+8];
	// begin inline asm
	subc.cc.u64 %rd23692, %rd23692, %rd16709;
	// end inline asm
	// begin inline asm
	sub.cc.u64 %rd23693, %rd23693, %rd5843;
	// end inline asm
	ld.const.u64 	%rd16715, [_ZN8collider3gpu9optimized6SECP_PE+16];
	// begin inline asm
	subc.cc.u64 %rd23693, %rd23693, %rd16715;
	// end inline asm
	ld.const.u64 	%rd16717, [_ZN8collider3gpu9optimized6SECP_PE+24];
	add.s64 	%rd16718, %rd5843, %rd16717;
	sub.s64 	%rd23694, %rd23694, %rd16718;
$L__BB0_906:
	// begin inline asm
	add.cc.u64 %rd23695, %rd23691, %rd23683;
	// end inline asm
	// begin inline asm
	add.cc.u64 %rd23696, %rd23692, %rd14881;
	// end inline asm
	// begin inline asm
	addc.cc.u64 %rd23696, %rd23696, %rd23684;
	// end inline asm
	// begin inline asm
	add.cc.u64 %rd23697, %rd23693, %rd14881;
	// end inline asm
	// begin inline asm
	addc.cc.u64 %rd23697, %rd23697, %rd23689;
	// end inline asm
	// begin inline asm
	add.cc.u64 %rd23698, %rd23694, %rd14881;
	// end inline asm
	// begin inline asm
	addc.cc.u64 %rd23698, %rd23698, %rd23690;
	// end inline asm
	@%p2277 bra 	$L__BB0_908;
	and.b64  	%rd16740, %rd23698, %rd23697;
	and.b64  	%rd16741, %rd16740, %rd23696;
	setp.ne.s64 	%p2753, %rd16741, -1;
	setp.lt.u64 	%p2754, %rd23695, -4294968273;
	or.pred  	%p2755, %p2753, %p2754;
	@%p2755 bra 	$L__BB0_909;
$L__BB0_908:
	ld.const.u64 	%rd16744, [_ZN8collider3gpu9optimized6SECP_PE];
	// begin inline asm
	sub.cc.u64 %rd23695, %rd23695, %rd16744;
	// end inline asm
	// begin inline asm
	sub.cc.u64 %rd23696, %rd23696, %rd5843;
	// end inline asm
	ld.const.u64 	%rd16749, [_ZN8collider3gpu9optimized6SECP_PE+8];
	// begin inline asm
	subc.cc.u64 %rd23696, %rd23696, %rd16749;
	// end inline asm
	// begin inline asm
	sub.cc.u64 %rd23697, %rd23697, %rd5843;
	// end inline asm
	ld.const.u64 	%rd16755, [_ZN8collider3gpu9optimized6SECP_PE+16];
	// begin inline asm
	subc.cc.u64 %rd23697, %rd23697, %rd16755;
	// end inline asm
	ld.const.u64 	%rd16757, [_ZN8collider3gpu9optimized6SECP_PE+24];
	add.s64 	%rd16758, %rd5843, %rd16757;
	sub.s64 	%rd23698, %rd23698, %rd16758;
$L__BB0_909:
	mul.hi.u64 	%rd16759, %rd23695, %rd23695;
	mul.lo.s64 	%rd16760, %rd23696, %rd23696;
	mul.hi.u64 	%rd23703, %rd23696, %rd23696;
	mul.lo.s64 	%rd23704, %rd23697, %rd23697;
	mul.hi.u64 	%rd23705, %rd23697, %rd23697;
	mul.lo.s64 	%rd23706, %rd23698, %rd23698;
	mul.hi.u64 	%rd23707, %rd23698, %rd23698;
	mul.lo.s64 	%rd16761, %rd23696, %rd23695;
	mul.hi.u64 	%rd16762, %rd23695, %rd23696;
	mov.b64 	{%r908, %r909}, %rd16762;
	mov.b64 	{%r910, %r911}, %rd16761;
	shf.l.wrap.b32 	%r912, %r911, %r908, 1;
	shf.l.wrap.b32 	%r913, %r908, %r909, 1;
	mov.b64 	%rd16763, {%r912, %r913};
	shl.b64 	%rd16764, %rd16761, 1;
	add.s64 	%rd3285, %rd16764, %rd16759;
	setp.lt.u64 	%p2756, %rd3285, %rd16764;
	selp.u64 	%rd16765, 1, 0, %p2756;
	add.s64 	%rd16766, %rd16760, %rd16763;
	add.s64 	%rd3286, %rd16766, %rd16765;
	setp.ge.u64 	%p2757, %rd3286, %rd16760;
	@%p2757 bra 	$L__BB0_914;
	mul.hi.u64 	%rd16767, %rd23696, %rd23696;
	add.s64 	%rd23703, %rd16767, 1;
	setp.ne.s64 	%p2758, %rd23703, 0;
	@%p2758 bra 	$L__BB0_914;
	mad.lo.s64 	%rd23704, %rd23697, %rd23697, 1;
	mov.b64 	%rd23703, 0;
	mov.pred 	%p2759, -1;
	@%p2759 bra 	$L__BB0_914;
	mul.hi.u64 	%rd16770, %rd23697, %rd23697;
	add.s64 	%rd23705, %rd16770, 1;
	setp.ne.s64 	%p2760, %rd23705, 0;
	mov.b64 	%rd23703, 0;
	mov.u64 	%rd23704, %rd23703;
	@%p2760 bra 	$L__BB0_914;
	mad.lo.s64 	%rd23706, %rd23698, %rd23698, 1;
	mov.b64 	%rd23703, 0;
	mov.u64 	%rd23705, %rd23703;
$L__BB0_914:
	mul.lo.s64 	%rd16772, %rd23697, %rd23695;
	mul.hi.u64 	%rd16773, %rd23695, %rd23697;
	mov.b64 	{%r914, %r915}, %rd16773;
	mov.b64 	{%r916, %r917}, %rd16772;
	shf.l.wrap.b32 	%r918, %r917, %r914, 1;
	shf.l.wrap.b32 	%r919, %r914, %r915, 1;
	mov.b64 	%rd16774, {%r918, %r919};
	shl.b64 	%rd16775, %rd16772, 1;
	add.s64 	%rd3315, %rd16775, %rd3286;
	setp.lt.u64 	%p2761, %rd3315, %rd16775;
	selp.u64 	%rd16776, 1, 0, %p2761;
	add.s64 	%rd16777, %rd23703, %rd16774;
	add.s64 	%rd3316, %rd16777, %rd16776;
	setp.ge.u64 	%p2762, %rd3316, %rd23703;
	@%p2762 bra 	$L__BB0_918;
	add.s64 	%rd23704, %rd23704, 1;
	setp.ne.s64 	%p2763, %rd23704, 0;
	@%p2763 bra 	$L__BB0_918;
	add.s64 	%rd23705, %rd23705, 1;
	setp.ne.s64 	%p2764, %rd23705, 0;
	mov.b64 	%rd23704, 0;
	@%p2764 bra 	$L__BB0_918;
	add.s64 	%rd23706, %rd23706, 1;
	setp.eq.s64 	%p2765, %rd23706, 0;
	selp.u64 	%rd16780, 1, 0, %p2765;
	add.s64 	%rd23707, %rd23707, %rd16780;
	mov.b64 	%rd23704, 0;
	mov.u64 	%rd23705, %rd23704;
$L__BB0_918:
	mul.lo.s64 	%rd16781, %rd23698, %rd23695;
	mul.hi.u64 	%rd16782, %rd23695, %rd23698;
	mov.b64 	{%r920, %r921}, %rd16782;
	mov.b64 	{%r922, %r923}, %rd16781;
	shf.l.wrap.b32 	%r924, %r923, %r920, 1;
	shf.l.wrap.b32 	%r925, %r920, %r921, 1;
	mov.b64 	%rd16783, {%r924, %r925};
	shl.b64 	%rd16784, %rd16781, 1;
	add.s64 	%rd3305, %rd16784, %rd3316;
	setp.lt.u64 	%p2766, %rd3305, %rd16784;
	selp.u64 	%rd16785, 1, 0, %p2766;
	add.s64 	%rd16786, %rd23704, %rd16783;
	add.s64 	%rd3306, %rd16786, %rd16785;
	setp.ge.u64 	%p2767, %rd3306, %rd23704;
	@%p2767 bra 	$L__BB0_921;
	add.s64 	%rd23705, %rd23705, 1;
	setp.ne.s64 	%p2768, %rd23705, 0;
	@%p2768 bra 	$L__BB0_921;
	add.s64 	%rd23706, %rd23706, 1;
	setp.eq.s64 	%p2769, %rd23706, 0;
	selp.u64 	%rd16788, 1, 0, %p2769;
	add.s64 	%rd23707, %rd23707, %rd16788;
	mov.b64 	%rd23705, 0;
$L__BB0_921:
	mul.lo.s64 	%rd16789, %rd23697, %rd23696;
	mul.hi.u64 	%rd16790, %rd23696, %rd23697;
	mov.b64 	{%r926, %r927}, %rd16790;
	mov.b64 	{%r928, %r929}, %rd16789;
	shf.l.wrap.b32 	%r930, %r929, %r926, 1;
	shf.l.wrap.b32 	%r931, %r926, %r927, 1;
	mov.b64 	%rd16791, {%r930, %r931};
	mad.lo.s64 	%rd16792, %rd23698, %rd23695, %rd16789;
	shl.b64 	%rd16793, %rd16792, 1;
	add.s64 	%rd3324, %rd16793, %rd3316;
	setp.lt.u64 	%p2770, %rd3324, %rd3305;
	selp.u64 	%rd16794, 1, 0, %p2770;
	add.s64 	%rd16795, %rd3306, %rd16791;
	add.s64 	%rd3325, %rd16795, %rd16794;
	setp.ge.u64 	%p2771, %rd3325, %rd3306;
	@%p2771 bra 	$L__BB0_924;
	add.s64 	%rd23705, %rd23705, 1;
	setp.ne.s64 	%p2772, %rd23705, 0;
	@%p2772 bra 	$L__BB0_924;
	add.s64 	%rd23706, %rd23706, 1;
	setp.eq.s64 	%p2773, %rd23706, 0;
	selp.u64 	%rd16797, 1, 0, %p2773;
	add.s64 	%rd23707, %rd23707, %rd16797;
	mov.b64 	%rd23705, 0;
$L__BB0_924:
	mul.lo.s64 	%rd16798, %rd23698, %rd23696;
	mul.hi.u64 	%rd16799, %rd23696, %rd23698;
	mov.b64 	{%r932, %r933}, %rd16799;
	mov.b64 	{%r934, %r935}, %rd16798;
	shf.l.wrap.b32 	%r936, %r935, %r932, 1;
	shf.l.wrap.b32 	%r937, %r932, %r933, 1;
	mov.b64 	%rd16800, {%r936, %r937};
	shl.b64 	%rd16801, %rd16798, 1;
	add.s64 	%rd3332, %rd16801, %rd3325;
	setp.lt.u64 	%p2774, %rd3332, %rd16801;
	selp.u64 	%rd16802, 1, 0, %p2774;
	add.s64 	%rd16803, %rd23705, %rd16800;
	add.s64 	%rd3333, %rd16803, %rd16802;
	setp.ge.u64 	%p2775, %rd3333, %rd23705;
	@%p2775 bra 	$L__BB0_926;
	add.s64 	%rd23706, %rd23706, 1;
	setp.eq.s64 	%p2776, %rd23706, 0;
	selp.u64 	%rd16804, 1, 0, %p2776;
	add.s64 	%rd23707, %rd23707, %rd16804;
$L__BB0_926:
	mul.lo.s64 	%rd16805, %rd23698, %rd23697;
	mul.hi.u64 	%rd16806, %rd23697, %rd23698;
	mov.b64 	{%r938, %r939}, %rd16806;
	mov.b64 	{%r940, %r941}, %rd16805;
	shf.l.wrap.b32 	%r942, %r941, %r938, 1;
	shf.l.wrap.b32 	%r943, %r938, %r939, 1;
	mov.b64 	%rd16807, {%r942, %r943};
	shl.b64 	%rd16808, %rd16805, 1;
	add.s64 	%rd16809, %rd16808, %rd3333;
	setp.lt.u64 	%p2777, %rd16809, %rd16808;
	selp.u64 	%rd16810, 1, 0, %p2777;
	add.s64 	%rd16811, %rd23706, %rd16807;
	add.s64 	%rd16812, %rd16811, %rd16810;
	setp.lt.u64 	%p2778, %rd16812, %rd23706;
	selp.u64 	%rd16813, 1, 0, %p2778;
	add.s64 	%rd16814, %rd23707, %rd16813;
	mul.lo.s64 	%rd16815, %rd3332, 4294968273;
	mov.b64 	%rd16816, 4294968273;
	mul.hi.u64 	%rd16817, %rd3332, %rd16816;
	mad.lo.s64 	%rd23716, %rd23695, %rd23695, %rd16815;
	setp.lt.u64 	%p2779, %rd23716, %rd16815;
	selp.u64 	%rd16818, 1, 0, %p2779;
	add.s64 	%rd16819, %rd16817, %rd16818;
	mul.lo.s64 	%rd16820, %rd16809, 4294968273;
	mul.hi.u64 	%rd16821, %rd16809, %rd16816;
	add.s64 	%rd16822, %rd16820, %rd3285;
	setp.lt.u64 	%p2780, %rd16822, %rd16820;
	selp.u64 	%rd16823, 1, 0, %p2780;
	add.s64 	%rd16824, %rd16821, %rd16823;
	add.s64 	%rd23717, %rd16822, %rd16819;
	setp.lt.u64 	%p2781, %rd23717, %rd16822;
	selp.u64 	%rd16825, 1, 0, %p2781;
	add.s64 	%rd16826, %rd16824, %rd16825;
	mul.lo.s64 	%rd16827, %rd16812, 4294968273;
	mul.hi.u64 	%rd16828, %rd16812, %rd16816;
	add.s64 	%rd16829, %rd16827, %rd3315;
	setp.lt.u64 	%p2782, %rd16829, %rd16827;
	selp.u64 	%rd16830, 1, 0, %p2782;
	add.s64 	%rd16831, %rd16828, %rd16830;
	add.s64 	%rd23721, %rd16829, %rd16826;
	setp.lt.u64 	%p2783, %rd23721, %rd16829;
	selp.u64 	%rd16832, 1, 0, %p2783;
	add.s64 	%rd16833, %rd16831, %rd16832;
	mul.lo.s64 	%rd16834, %rd16814, 4294968273;
	mul.hi.u64 	%rd16835, %rd16814, %rd16816;
	add.s64 	%rd16836, %rd16834, %rd3324;
	setp.lt.u64 	%p2784, %rd16836, %rd16834;
	selp.u64 	%rd16837, 1, 0, %p2784;
	add.s64 	%rd16838, %rd16835, %rd16837;
	add.s64 	%rd23720, %rd16836, %rd16833;
	setp.lt.u64 	%p2785, %rd23720, %rd16836;
	selp.u64 	%rd16839, 1, 0, %p2785;
	add.s64 	%rd3342, %rd16838, %rd16839;
	setp.eq.s64 	%p2786, %rd3342, 0;
	@%p2786 bra 	$L__BB0_930;
	mov.b64 	%rd16840, 4294968273;
	mul.hi.u64 	%rd16841, %rd3342, %rd16840;
	mad.lo.s64 	%rd3343, %rd3342, 4294968273, %rd23716;
	setp.lt.u64 	%p2787, %rd3343, %rd23716;
	selp.u64 	%rd16842, 1, 0, %p2787;
	add.s64 	%rd3344, %rd16841, %rd16842;
	setp.eq.s64 	%p2788, %rd3344, 0;
	mov.u64 	%rd23716, %rd3343;
	@%p2788 bra 	$L__BB0_930;
	add.s64 	%rd3345, %rd23717, %rd3344;
	setp.ge.u64 	%p2789, %rd3345, %rd23717;
	mov.u64 	%rd23716, %rd3343;
	mov.u64 	%rd23717, %rd3345;
	@%p2789 bra 	$L__BB0_930;
	add.s64 	%rd23721, %rd23721, 1;
	setp.eq.s64 	%p2790, %rd23721, 0;
	selp.u64 	%rd16843, 1, 0, %p2790;
	add.s64 	%rd23720, %rd23720, %rd16843;
	mov.u64 	%rd23716, %rd3343;
	mov.u64 	%rd23717, %rd3345;
$L__BB0_930:
	ld.const.u64 	%rd16844, [_ZN8collider3gpu9optimized6SECP_PE+24];
	setp.gt.u64 	%p2791, %rd23720, %rd16844;
	@%p2791 bra 	$L__BB0_932;
	ld.const.u64 	%rd16845, [_ZN8collider3gpu9optimized6SECP_PE+24];
	setp.ne.s64 	%p2792, %rd23720, %rd16845;
	ld.const.u64 	%rd16846, [_ZN8collider3gpu9optimized6SECP_PE+16];
	setp.ne.s64 	%p2793, %rd23721, %rd16846;
	or.pred  	%p2794, %p2792, %p2793;
	ld.const.u64 	%rd16848, [_ZN8collider3gpu9optimized6SECP_PE+8];
	setp.ne.s64 	%p2795, %rd23717, %rd16848;
	or.pred  	%p2796, %p2794, %p2795;
	ld.const.u64 	%rd16850, [_ZN8collider3gpu9optimized6SECP_PE];
	setp.lt.u64 	%p2797, %rd23716, %rd16850;
	or.pred  	%p2798, %p2796, %p2797;
	@%p2798 bra 	$L__BB0_933;
$L__BB0_932:
	ld.const.u64 	%rd16854, [_ZN8collider3gpu9optimized6SECP_PE];
	// begin inline asm
	sub.cc.u64 %rd23716, %rd23716, %rd16854;
	// end inline asm
	sub.s64 	%rd16856, %rd23717, %rd5843;
	ld.const.u64 	%rd16857, [_ZN8collider3gpu9optimized6SECP_PE+8];
	// begin inline asm
	sub.cc.u64 %rd23717, %rd16856, %rd16857;
	// end inline asm
	sub.s64 	%rd16859, %rd23721, %rd5843;
	ld.const.u64 	%rd16860, [_ZN8collider3gpu9optimized6SECP_PE+16];
	// begin inline asm
	sub.cc.u64 %rd23721, %rd16859, %rd16860;
	// end inline asm
	ld.const.u64 	%rd16861, [_ZN8collider3gpu9optimized6SECP_PE+24];
	add.s64 	%rd16862, %rd5843, %rd16861;
	sub.s64 	%rd23720, %rd23720, %rd16862;
$L__BB0_933:
	// begin inline asm
	sub.cc.u64 %rd23727, %rd23716, %rd23662;
	// end inline asm
	// begin inline asm
	sub.cc.u64 %rd23726, %rd23717, %rd5843;
	// end inline asm
	// begin inline asm
	subc.cc.u64 %rd23726, %rd23726, %rd23663;
	// end inline asm
	// begin inline asm
	sub.cc.u64 %rd23725, %rd23721, %rd5843;
	// end inline asm
	// begin inline asm
	subc.cc.u64 %rd23725, %rd23725, %rd23664;
	// end inline asm
	// begin inline asm
	sub.cc.u64 %rd23724, %rd23720, %rd5843;
	// end inline asm
	// begin inline asm
	subc.cc.u64 %rd23724, %rd23724, %rd23665;
	// end inline asm
	@%p2275 bra 	$L__BB0_935;
	ld.const.u64 	%rd16886, [_ZN8collider3gpu9optimized6SECP_PE];
	// begin inline asm
	add.cc.u64 %rd23727, %rd23727, %rd16886;
	// end inline asm
	// begin inline asm
	add.cc.u64 %rd23726, %rd23726, %rd14881;
	// end inline asm
	ld.const.u64 	%rd16891, [_ZN8collider3gpu9optimized6SECP_PE+8];
	// begin inline asm
	addc.cc.u64 %rd23726, %rd23726, %rd16891;
	// end inline asm
	// begin inline asm
	add.cc.u64 %rd23725, %rd23725, %rd14881;
	// end inline asm
	ld.const.u64 	%rd16897, [_ZN8collider3gpu9optimized6SECP_PE+16];
	// begin inline asm
	addc.cc.u64 %rd23725, %rd23725, %rd16897;
	// end inline asm
	add.s64 	%rd16899, %rd23724, %rd14881;
	ld.const.u64 	%rd16900, [_ZN8collider3gpu9optimized6SECP_PE+24];
	add.s64 	%rd23724, %rd16899, %rd16900;
$L__BB0_935:
	// begin inline asm
	sub.cc.u64 %rd23539, %rd23727, %rd23662;
	// end inline asm
	// begin inline asm
	sub.cc.u64 %rd23538, %rd23726, %rd5843;
	// end inline asm
	// begin inline asm
	subc.cc.u64 %rd23538, %rd23538, %rd23663;
	// end inline asm
	// begin inline asm
	sub.cc.u64 %rd23537, %rd23725, %rd5843;
	// end inline asm
	// begin inline asm
	subc.cc.u64 %rd23537, %rd23537, %rd23664;
	// end inline asm
	// begin inline asm
	sub.cc.u64 %rd23536, %rd23724, %rd5843;
	// end inline asm
	// begin inline asm
	subc.cc.u64 %rd23536, %rd23536, %rd23665;
	// end inline asm
	@%p2275 bra 	$L__BB0_937;
	ld.const.u64 	%rd16924, [_ZN8collider3gpu9optimized6SECP_PE];
	// begin inline asm
	add.cc.u64 %rd23539, %rd23539, %rd16924;
	// end inline asm
	// begin inline asm
	add.cc.u64 %rd23538, %rd23538, %rd14881;
	// end inline asm
	ld.const.u64 	%rd16929, [_ZN8collider3gpu9optimized6SECP_PE+8];
	// begin inline asm
	addc.cc.u64 %rd23538, %rd23538, %rd16929;
	// end inline asm
	// begin inline asm
	add.cc.u64 %rd23537, %rd23537, %rd14881;
	// end inline asm
	ld.const.u64 	%rd16935, [_ZN8collider3gpu9optimized6SECP_PE+16];
	// begin inline asm
	addc.cc.u64 %rd23537, %rd23537, %rd16935;
	// end inline asm
	add.s64 	%rd16937, %rd23536, %rd14881;
	ld.const.u64 	%rd16938, [_ZN8collider3gpu9optimized6SECP_PE+24];
	add.s64 	%rd23536, %rd16937, %rd16938;
$L__BB0_937:
	// begin inline asm
	sub.cc.u64 %rd23732, %rd23662, %rd23539;
	// end inline asm
	// begin inline asm
	sub.cc.u64 %rd23733, %rd23663, %rd5843;
	// end inline asm
	// begin inline asm
	subc.cc.u64 %rd23733, %rd23733, %rd23538;
	// end inline asm
	// begin inline asm
	sub.cc.u64 %rd23734, %rd23664, %rd5843;
	// end inline asm
	// begin inline asm
	subc.cc.u64 %rd23734, %rd23734, %rd23537;
	// end inline asm
	// begin inline asm
	sub.cc.u64 %rd23735, %rd23665, %rd5843;
	// end inline asm
	// begin inline asm
	subc.cc.u64 %rd23735, %rd23735, %rd23536;
	// end inline asm
	@%p2275 bra 	$L__BB0_939;
	ld.const.u64 	%rd16962, [_ZN8collider3gpu9optimized6SECP_PE];
	// begin inline asm
	add.cc.u64 %rd23732, %rd23732, %rd16962;
	// end inline asm
	// begin inline asm
	add.cc.u64 %rd23733, %rd23733, %rd14881;
	// end inline asm
	ld.const.u64 	%rd16967, [_ZN8collider3gpu9optimized6SECP_PE+8];
	// begin inline asm
	addc.cc.u64 %rd23733, %rd23733, %rd16967;
	// end inline asm
	// begin inline asm
	add.cc.u64 %rd23734, %rd23734, %rd14881;
	// end inline asm
	ld.const.u64 	%rd16973, [_ZN8collider3gpu9optimized6SECP_PE+16];
	// begin inline asm
	addc.cc.u64 %rd23734, %rd23734, %rd16973;
	// end inline asm
	add.s64 	%rd16975, %rd23735, %rd14881;
	ld.const.u64 	%rd16976, [_ZN8collider3gpu9optimized6SECP_PE+24];
	add.s64 	%rd23735, %rd16975, %rd16976;
$L__BB0_939:
	mul.hi.u64 	%rd16977, %rd23695, %rd23732;
	mul.lo.s64 	%rd16978, %rd23733, %rd23695;
	mul.hi.u64 	%rd16979, %rd23695, %rd23733;
	add.s64 	%rd16980, %rd16978, %rd16977;
	setp.lt.u64 	%p2802, %rd16980, %rd16978;
	selp.u64 	%rd16981, 1, 0, %p2802;
	add.s64 	%rd16982, %rd16979, %rd16981;
	mul.lo.s64 	%rd16983, %rd23734, %rd23695;
	mul.hi.u64 	%rd16984, %rd23695, %rd23734;
	add.s64 	%rd16985, %rd16983, %rd16982;
	setp.lt.u64 	%p2803, %rd16985, %rd16983;
	selp.u64 	%rd16986, 1, 0, %p2803;
	add.s64 	%rd16987, %rd16984, %rd16986;
	mul.lo.s64 	%rd16988, %rd23735, %rd23695;
	mul.hi.u64 	%rd16989, %rd23695, %rd23735;
	add.s64 	%rd16990, %rd16988, %rd16987;
	setp.lt.u64 	%p2804, %rd16990, %rd16988;
	selp.u64 	%rd16991, 1, 0, %p2804;
	add.s64 	%rd16992, %rd16989, %rd16991;
	mul.lo.s64 	%rd16993, %rd23732, %rd23696;
	mul.hi.u64 	%rd16994, %rd23696, %rd23732;
	add.s64 	%rd16995, %rd16993, %rd16980;
	setp.lt.u64 	%p2805, %rd16995, %rd16993;
	selp.u64 	%rd16996, 1, 0, %p2805;
	add.s64 	%rd16997, %rd16994, %rd16996;
	mul.lo.s64 	%rd16998, %rd23733, %rd23696;
	mul.hi.u64 	%rd16999, %rd23696, %rd23733;
	add.s64 	%rd17000, %rd16998, %rd16985;
	setp.lt.u64 	%p2806, %rd17000, %rd16998;
	selp.u64 	%rd17001, 1, 0, %p2806;
	add.s64 	%rd17002, %rd16999, %rd17001;
	add.s64 	%rd17003, %rd17000, %rd16997;
	setp.lt.u64 	%p2807, %rd17003, %rd17000;
	selp.u64 	%rd17004, 1, 0, %p2807;
	add.s64 	%rd17005, %rd17002, %rd17004;
	mul.lo.s64 	%rd17006, %rd23734, %rd23696;
	mul.hi.u64 	%rd17007, %rd23696, %rd23734;
	add.s64 	%rd17008, %rd17006, %rd16990;
	setp.lt.u64 	%p2808, %rd17008, %rd17006;
	selp.u64 	%rd17009, 1, 0, %p2808;
	add.s64 	%rd17010, %rd17007, %rd17009;
	add.s64 	%rd17011, %rd17008, %rd17005;
	setp.lt.u64 	%p2809, %rd17011, %rd17008;
	selp.u64 	%rd17012, 1, 0, %p2809;
	add.s64 	%rd17013, %rd17010, %rd17012;
	mul.lo.s64 	%rd17014, %rd23735, %rd23696;
	mul.hi.u64 	%rd17015, %rd23696, %rd23735;
	add.s64 	%rd17016, %rd17014, %rd16992;
	setp.lt.u64 	%p2810, %rd17016, %rd17014;
	selp.u64 	%rd17017, 1, 0, %p2810;
	add.s64 	%rd17018, %rd17015, %rd17017;
	add.s64 	%rd17019, %rd17016, %rd17013;
	setp.lt.u64 	%p2811, %rd17019, %rd17016;
	selp.u64 	%rd17020, 1, 0, %p2811;
	add.s64 	%rd17021, %rd17018, %rd17020;
	mul.lo.s64 	%rd17022, %rd23732, %rd23697;
	mul.hi.u64 	%rd17023, %rd23697, %rd23732;
	add.s64 	%rd17024, %rd17022, %rd17003;
	setp.lt.u64 	%p2812, %rd17024, %rd17022;
	selp.u64 	%rd17025, 1, 0, %p2812;
	add.s64 	%rd17026, %rd17023, %rd17025;
	mul.lo.s64 	%rd17027, %rd23733, %rd23697;
	mul.hi.u64 	%rd17028, %rd23697, %rd23733;
	add.s64 	%rd17029, %rd17027, %rd17011;
	setp.lt.u64 	%p2813, %rd17029, %rd17027;
	selp.u64 	%rd17030, 1, 0, %p2813;
	add.s64 	%rd17031, %rd17028, %rd17030;
	add.s64 	%rd17032, %rd17029, %rd17026;
	setp.lt.u64 	%p2814, %rd17032, %rd17029;
	selp.u64 	%rd17033, 1, 0, %p2814;
	add.s64 	%rd17034, %rd17031, %rd17033;
	mul.lo.s64 	%rd17035, %rd23734, %rd23697;
	mul.hi.u64 	%rd17036, %rd23697, %rd23734;
	add.s64 	%rd17037, %rd17035, %rd17019;
	setp.lt.u64 	%p2815, %rd17037, %rd17035;
	selp.u64 	%rd17038, 1, 0, %p2815;
	add.s64 	%rd17039, %rd17036, %rd17038;
	add.s64 	%rd17040, %rd17037, %rd17034;
	setp.lt.u64 	%p2816, %rd17040, %rd17037;
	selp.u64 	%rd17041, 1, 0, %p2816;
	add.s64 	%rd17042, %rd17039, %rd17041;
	mul.lo.s64 	%rd17043, %rd23735, %rd23697;
	mul.hi.u64 	%rd17044, %rd23697, %rd23735;
	add.s64 	%rd17045, %rd17043, %rd17021;
	setp.lt.u64 	%p2817, %rd17045, %rd17043;
	selp.u64 	%rd17046, 1, 0, %p2817;
	add.s64 	%rd17047, %rd17044, %rd17046;
	add.s64 	%rd17048, %rd17045, %rd17042;
	setp.lt.u64 	%p2818, %rd17048, %rd17045;
	selp.u64 	%rd17049, 1, 0, %p2818;
	add.s64 	%rd17050, %rd17047, %rd17049;
	mul.lo.s64 	%rd17051, %rd23732, %rd23698;
	mul.hi.u64 	%rd17052, %rd23698, %rd23732;
	add.s64 	%rd17053, %rd17051, %rd17032;
	setp.lt.u64 	%p2819, %rd17053, %rd17051;
	selp.u64 	%rd17054, 1, 0, %p2819;
	add.s64 	%rd17055, %rd17052, %rd17054;
	mul.lo.s64 	%rd17056, %rd23733, %rd23698;
	mul.hi.u64 	%rd17057, %rd23698, %rd23733;
	add.s64 	%rd17058, %rd17056, %rd17040;
	setp.lt.u64 	%p2820, %rd17058, %rd17056;
	selp.u64 	%rd17059, 1, 0, %p2820;
	add.s64 	%rd17060, %rd17057, %rd17059;
	add.s64 	%rd17061, %rd17058, %rd17055;
	setp.lt.u64 	%p2821, %rd17061, %rd17058;
	selp.u64 	%rd17062, 1, 0, %p2821;
	add.s64 	%rd17063, %rd17060, %rd17062;
	mul.lo.s64 	%rd17064, %rd23734, %rd23698;
	mul.hi.u64 	%rd17065, %rd23698, %rd23734;
	add.s64 	%rd17066, %rd17064, %rd17048;
	setp.lt.u64 	%p2822, %rd17066, %rd17064;
	selp.u64 	%rd17067, 1, 0, %p2822;
	add.s64 	%rd17068, %rd17065, %rd17067;
	add.s64 	%rd17069, %rd17066, %rd17063;
	setp.lt.u64 	%p2823, %rd17069, %rd17066;
	selp.u64 	%rd17070, 1, 0, %p2823;
	add.s64 	%rd17071, %rd17068, %rd17070;
	mul.lo.s64 	%rd17072, %rd23735, %rd23698;
	mul.hi.u64 	%rd17073, %rd23698, %rd23735;
	add.s64 	%rd17074, %rd17072, %rd17050;
	setp.lt.u64 	%p2824, %rd17074, %rd17072;
	selp.u64 	%rd17075, 1, 0, %p2824;
	add.s64 	%rd17076, %rd17073, %rd17075;
	add.s64 	%rd17077, %rd17074, %rd17071;
	setp.lt.u64 	%p2825, %rd17077, %rd17074;
	selp.u64 	%rd17078, 1, 0, %p2825;
	add.s64 	%rd17079, %rd17076, %rd17078;
	mul.lo.s64 	%rd17080, %rd17061, 4294968273;
	mov.b64 	%rd17081, 4294968273;
	mul.hi.u64 	%rd17082, %rd17061, %rd17081;
	mad.lo.s64 	%rd23736, %rd23732, %rd23695, %rd17080;
	setp.lt.u64 	%p2826, %rd23736, %rd17080;
	selp.u64 	%rd17083, 1, 0, %p2826;
	add.s64 	%rd17084, %rd17082, %rd17083;
	mul.lo.s64 	%rd17085, %rd17069, 4294968273;
	mul.hi.u64 	%rd17086, %rd17069, %rd17081;
	add.s64 	%rd17087, %rd17085, %rd16995;
	setp.lt.u64 	%p2827, %rd17087, %rd17085;
	selp.u64 	%rd17088, 1, 0, %p2827;
	add.s64 	%rd17089, %rd17086, %rd17088;
	add.s64 	%rd23737, %rd17087, %rd17084;
	setp.lt.u64 	%p2828, %rd23737, %rd17087;
	selp.u64 	%rd17090, 1, 0, %p2828;
	add.s64 	%rd17091, %rd17089, %rd17090;
	mul.lo.s64 	%rd17092, %rd17077, 4294968273;
	mul.hi.u64 	%rd17093, %rd17077, %rd17081;
	add.s64 	%rd17094, %rd17092, %rd17024;
	setp.lt.u64 	%p2829, %rd17094, %rd17092;
	selp.u64 	%rd17095, 1, 0, %p2829;
	add.s64 	%rd17096, %rd17093, %rd17095;
	add.s64 	%rd23742, %rd17094, %rd17091;
	setp.lt.u64 	%p2830, %rd23742, %rd17094;
	selp.u64 	%rd17097, 1, 0, %p2830;
	add.s64 	%rd17098, %rd17096, %rd17097;
	mul.lo.s64 	%rd17099, %rd17079, 4294968273;
	mul.hi.u64 	%rd17100, %rd17079, %rd17081;
	add.s64 	%rd17101, %rd17099, %rd17053;
	setp.lt.u64 	%p2831, %rd17101, %rd17099;
	selp.u64 	%rd17102, 1, 0, %p2831;
	add.s64 	%rd17103, %rd17100, %rd17102;
	add.s64 	%rd23743, %rd17101, %rd17098;
	setp.lt.u64 	%p2832, %rd23743, %rd17101;
	selp.u64 	%rd17104, 1, 0, %p2832;
	add.s64 	%rd3400, %rd17103, %rd17104;
	setp.eq.s64 	%p2833, %rd3400, 0;
	@%p2833 bra 	$L__BB0_943;
	mov.b64 	%rd17105, 4294968273;
	mul.hi.u64 	%rd17106, %rd3400, %rd17105;
	mad.lo.s64 	%rd3401, %rd3400, 4294968273, %rd23736;
	setp.lt.u64 	%p2834, %rd3401, %rd23736;
	selp.u64 	%rd17107, 1, 0, %p2834;
	add.s64 	%rd3402, %rd17106, %rd17107;
	setp.eq.s64 	%p2835, %rd3402, 0;
	mov.u64 	%rd23736, %rd3401;
	@%p2835 bra 	$L__BB0_943;
	add.s64 	%rd3403, %rd23737, %rd3402;
	setp.ge.u64 	%p2836, %rd3403, %rd23737;
	mov.u64 	%rd23736, %rd3401;
	mov.u64 	%rd23737, %rd3403;
	@%p2836 bra 	$L__BB0_943;
	add.s64 	%rd23742, %rd23742, 1;
	setp.eq.s64 	%p2837, %rd23742, 0;
	selp.u64 	%rd17108, 1, 0, %p2837;
	add.s64 	%rd23743, %rd23743, %rd17108;
	mov.u64 	%rd23736, %rd3401;
	mov.u64 	%rd23737, %rd3403;
$L__BB0_943:
	ld.const.u64 	%rd17109, [_ZN8collider3gpu9optimized6SECP_PE+24];
	setp.gt.u64 	%p2838, %rd23743, %rd17109;
	@%p2838 bra 	$L__BB0_945;
	ld.const.u64 	%rd17110, [_ZN8collider3gpu9optimized6SECP_PE+24];
	setp.ne.s64 	%p2839, %rd23743, %rd17110;
	ld.const.u64 	%rd17111, [_ZN8collider3gpu9optimized6SECP_PE+16];
	setp.ne.s64 	%p2840, %rd23742, %rd17111;
	or.pred  	%p2841, %p2839, %p2840;
	ld.const.u64 	%rd17113, [_ZN8collider3gpu9optimized6SECP_PE+8];
	setp.ne.s64 	%p2842, %rd23737, %rd17113;
	or.pred  	%p2843, %p2841, %p2842;
	ld.const.u64 	%rd17115, [_ZN8collider3gpu9optimized6SECP_PE];
	setp.lt.u64 	%p2844, %rd23736, %rd17115;
	or.pred  	%p2845, %p2843, %p2844;
	@%p2845 bra 	$L__BB0_946;
$L__BB0_945:
	ld.const.u64 	%rd17119, [_ZN8collider3gpu9optimized6SECP_PE];
	// begin inline asm
	sub.cc.u64 %rd23736, %rd23736, %rd17119;
	// end inline asm
	sub.s64 	%rd17121, %rd23737, %rd5843;
	ld.const.u64 	%rd17122, [_ZN8collider3gpu9optimized6SECP_PE+8];
	// begin inline asm
	sub.cc.u64 %rd23737, %rd17121, %rd17122;
	// end inline asm
	sub.s64 	%rd17124, %rd23742, %rd5843;
	ld.const.u64 	%rd17125, [_ZN8collider3gpu9optimized6SECP_PE+16];
	// begin inline asm
	sub.cc.u64 %rd23742, %rd17124, %rd17125;
	// end inline asm
	ld.const.u64 	%rd17126, [_ZN8collider3gpu9optimized6SECP_PE+24];
	add.s64 	%rd17127, %rd5843, %rd17126;
	sub.s64 	%rd23743, %rd23743, %rd17127;
$L__BB0_946:
	mul.hi.u64 	%rd17128, %rd23642, %rd23642;
	mul.lo.s64 	%rd17129, %rd23643, %rd23643;
	mul.hi.u64 	%rd23748, %rd23643, %rd23643;
	mul.lo.s64 	%rd23749, %rd23648, %rd23648;
	mul.hi.u64 	%rd23750, %rd23648, %rd23648;
	mul.lo.s64 	%rd23751, %rd23649, %rd23649;
	mul.hi.u64 	%rd23752, %rd23649, %rd23649;
	mul.lo.s64 	%rd17130, %rd23643, %rd23642;
	mul.hi.u64 	%rd17131, %rd23642, %rd23643;
	mov.b64 	{%r944, %r945}, %rd17131;
	mov.b64 	{%r946, %r947}, %rd17130;
	shf.l.wrap.b32 	%r948, %r947, %r944, 1;
	shf.l.wrap.b32 	%r949, %r944, %r945, 1;
	mov.b64 	%rd17132, {%r948, %r949};
	shl.b64 	%rd17133, %rd17130, 1;
	add.s64 	%rd3423, %rd17133, %rd17128;
	setp.lt.u64 	%p2846, %rd3423, %rd17133;
	selp.u64 	%rd17134, 1, 0, %p2846;
	add.s64 	%rd17135, %rd17129, %rd17132;
	add.s64 	%rd3424, %rd17135, %rd17134;
	setp.ge.u64 	%p2847, %rd3424, %rd17129;
	@%p2847 bra 	$L__BB0_954;
	mul.hi.u64 	%rd17136, %rd23643, %rd23643;
	add.s64 	%rd23748, %rd17136, 1;
	setp.ne.s64 	%p2848, %rd23748, 0;
	@%p2848 bra 	$L__BB0_954;
	mad.lo.s64 	%rd23749, %rd23648, %rd23648, 1;
	mov.b64 	%rd23748, 0;
	mov.pred 	%p2849, -1;
	@%p2849 bra 	$L__BB0_954;
	mul.hi.u64 	%rd17139, %rd23648, %rd23648;
	add.s64 	%rd23750, %rd17139, 1;
	setp.ne.s64 	%p2850, %rd23750, 0;
	mov.b64 	%rd23748, 0;
	mov.u64 	%rd23749, %rd23748;
	@%p2850 bra 	$L__BB0_954;
	mad.lo.s64 	%rd23751, %rd23649, %rd23649, 1;
	mov.b64 	%rd23748, 0;
	mov.u64 	%rd23750, %rd23748;
	bra.uni 	$L__BB0_954;
$L__BB0_951:
	add.s64 	%rd23671, %rd23671, 1;
	setp.ne.s64 	%p2712, %rd23671, 0;
	@%p2712 bra 	$L__BB0_888;
	add.s64 	%rd23672, %rd23672, 1;
	setp.ne.s64 	%p2713, %rd23672, 0;
	mov.b64 	%rd23671, 0;
	@%p2713 bra 	$L__BB0_888;
	add.s64 	%rd23673, %rd23673, 1;
	setp.eq.s64 	%p2714, %rd23673, 0;
	selp.u64 	%rd16596, 1, 0, %p2714;
	add.s64 	%rd23674, %rd23674, %rd16596;
	mov.b64 	%rd23671, 0;
	mov.u64 	%rd23672, %rd23671;
	bra.uni 	$L__BB0_888;
$L__BB0_954:
	mul.lo.s64 	%rd17141, %rd23648, %rd23642;
	mul.hi.u64 	%rd17142, %rd23642, %rd23648;
	mov.b64 	{%r950, %r951}, %rd17142;
	mov.b64 	{%r952, %r953}, %rd17141;
	shf.l.wrap.b32 	%r954, %r953, %r950, 1;
	shf.l.wrap.b32 	%r955, %r950, %r951, 1;
	mov.b64 	%rd17143, {%r954, %r955};
	shl.b64 	%rd17144, %rd17141, 1;
	add.s64 	%rd3453, %rd17144, %rd3424;
	setp.lt.u64 	%p2851, %rd3453, %rd17144;
	selp.u64 	%rd17145, 1, 0, %p2851;
	add.s64 	%rd17146, %rd23748, %rd17143;
	add.s64 	%rd3454, %rd17146, %rd17145;
	setp.ge.u64 	%p2852, %rd3454, %rd23748;
	@%p2852 bra 	$L__BB0_955;
	bra.uni 	$L__BB0_991;
$L__BB0_955:
	mul.lo.s64 	%rd17150, %rd23649, %rd23642;
	mul.hi.u64 	%rd17151, %rd23642, %rd23649;
	mov.b64 	{%r956, %r957}, %rd17151;
	mov.b64 	{%r958, %r959}, %rd17150;
	shf.l.wrap.b32 	%r960, %r959, %r956, 1;
	shf.l.wrap.b32 	%r961, %r956, %r957, 1;
	mov.b64 	%rd17152, {%r960, %r961};
	shl.b64 	%rd17153, %rd17150, 1;
	add.s64 	%rd3443, %rd17153, %rd3454;
	setp.lt.u64 	%p2856, %rd3443, %rd17153;
	selp.u64 	%rd17154, 1, 0, %p2856;
	add.s64 	%rd17155, %rd23749, %rd17152;
	add.s64 	%rd3444, %rd17155, %rd17154;
	setp.ge.u64 	%p2857, %rd3444, %rd23749;
	@%p2857 bra 	$L__BB0_958;
	add.s64 	%rd23750, %rd23750, 1;
	setp.ne.s64 	%p2858, %rd23750, 0;
	@%p2858 bra 	$L__BB0_958;
	add.s64 	%rd23751, %rd23751, 1;
	setp.eq.s64 	%p2859, %rd23751, 0;
	selp.u64 	%rd17157, 1, 0, %p2859;
	add.s64 	%rd23752, %rd23752, %rd17157;
	mov.b64 	%rd23750, 0;
$L__BB0_958:
	mul.lo.s64 	%rd17158, %rd23648, %rd23643;
	mul.hi.u64 	%rd17159, %rd23643, %rd23648;
	mov.b64 	{%r962, %r963}, %rd17159;
	mov.b64 	{%r964, %r965}, %rd17158;
	shf.l.wrap.b32 	%r966, %r965, %r962, 1;
	shf.l.wrap.b32 	%r967, %r962, %r963, 1;
	mov.b64 	%rd17160, {%r966, %r967};
	mad.lo.s64 	%rd17161, %rd23649, %rd23642, %rd17158;
	shl.b64 	%rd17162, %rd17161, 1;
	add.s64 	%rd3462, %rd17162, %rd3454;
	setp.lt.u64 	%p2860, %rd3462, %rd3443;
	selp.u64 	%rd17163, 1, 0, %p2860;
	add.s64 	%rd17164, %rd3444, %rd17160;
	add.s64 	%rd3463, %rd17164, %rd17163;
	setp.ge.u64 	%p2861, %rd3463, %rd3444;
	@%p2861 bra 	$L__BB0_961;
	add.s64 	%rd23750, %rd23750, 1;
	setp.ne.s64 	%p2862, %rd23750, 0;
	@%p2862 bra 	$L__BB0_961;
	add.s64 	%rd23751, %rd23751, 1;
	setp.eq.s64 	%p2863, %rd23751, 0;
	selp.u64 	%rd17166, 1, 0, %p2863;
	add.s64 	%rd23752, %rd23752, %rd17166;
	mov.b64 	%rd23750, 0;
$L__BB0_961:
	mul.lo.s64 	%rd17167, %rd23649, %rd23643;
	mul.hi.u64 	%rd17168, %rd23643, %rd23649;
	mov.b64 	{%r968, %r969}, %rd17168;
	mov.b64 	{%r970, %r971}, %rd17167;
	shf.l.wrap.b32 	%r972, %r971, %r968, 1;
	shf.l.wrap.b32 	%r973, %r968, %r969, 1;
	mov.b64 	%rd17169, {%r972, %r973};
	shl.b64 	%rd17170, %rd17167, 1;
	add.s64 	%rd3470, %rd17170, %rd3463;
	setp.lt.u64 	%p2864, %rd3470, %rd17170;
	selp.u64 	%rd17171, 1, 0, %p2864;
	add.s64 	%rd17172, %rd23750, %rd17169;
	add.s64 	%rd3471, %rd17172, %rd17171;
	setp.ge.u64 	%p2865, %rd3471, %rd23750;
	@%p2865 bra 	$L__BB0_963;
	add.s64 	%rd23751, %rd23751, 1;
	setp.eq.s64 	%p2866, %rd23751, 0;
	selp.u64 	%rd17173, 1, 0, %p2866;
	add.s64 	%rd23752, %rd23752, %rd17173;
$L__BB0_963:
	mul.lo.s64 	%rd17174, %rd23649, %rd23648;
	mul.hi.u64 	%rd17175, %rd23648, %rd23649;
	mov.b64 	{%r974, %r975}, %rd17175;
	mov.b64 	{%r976, %r977}, %rd17174;
	shf.l.wrap.b32 	%r978, %r977, %r974, 1;
	shf.l.wrap.b32 	%r979, %r974, %r975, 1;
	mov.b64 	%rd17176, {%r978, %r979};
	shl.b64 	%rd17177, %rd17174, 1;
	add.s64 	%rd17178, %rd17177, %rd3471;
	setp.lt.u64 	%p2867, %rd17178, %rd17177;
	selp.u64 	%rd17179, 1, 0, %p2867;
	add.s64 	%rd17180, %rd23751, %rd17176;
	add.s64 	%rd17181, %rd17180, %rd17179;
	setp.lt.u64 	%p2868, %rd17181, %rd23751;
	selp.u64 	%rd17182, 1, 0, %p2868;
	add.s64 	%rd17183, %rd23752, %rd17182;
	mul.lo.s64 	%rd17184, %rd3470, 4294968273;
	mov.b64 	%rd17185, 4294968273;
	mul.hi.u64 	%rd17186, %rd3470, %rd17185;
	mad.lo.s64 	%rd23761, %rd23642, %rd23642, %rd17184;
	setp.lt.u64 	%p2869, %rd23761, %rd17184;
	selp.u64 	%rd17187, 1, 0, %p2869;
	add.s64 	%rd17188, %rd17186, %rd17187;
	mul.lo.s64 	%rd17189, %rd17178, 4294968273;
	mul.hi.u64 	%rd17190, %rd17178, %rd17185;
	add.s64 	%rd17191, %rd17189, %rd3423;
	setp.lt.u64 	%p2870, %rd17191, %rd17189;
	selp.u64 	%rd17192, 1, 0, %p2870;
	add.s64 	%rd17193, %rd17190, %rd17192;
	add.s64 	%rd23762, %rd17191, %rd17188;
	setp.lt.u64 	%p2871, %rd23762, %rd17191;
	selp.u64 	%rd17194, 1, 0, %p2871;
	add.s64 	%rd17195, %rd17193, %rd17194;
	mul.lo.s64 	%rd17196, %rd17181, 4294968273;
	mul.hi.u64 	%rd17197, %rd17181, %rd17185;
	add.s64 	%rd17198, %rd17196, %rd3453;
	setp.lt.u64 	%p2872, %rd17198, %rd17196;
	selp.u64 	%rd17199, 1, 0, %p2872;
	add.s64 	%rd17200, %rd17197, %rd17199;
	add.s64 	%rd23767, %rd17198, %rd17195;
	setp.lt.u64 	%p2873, %rd23767, %rd17198;
	selp.u64 	%rd17201, 1, 0, %p2873;
	add.s64 	%rd17202, %rd17200, %rd17201;
	mul.lo.s64 	%rd17203, %rd17183, 4294968273;
	mul.hi.u64 	%rd17204, %rd17183, %rd17185;
	add.s64 	%rd17205, %rd17203, %rd3462;
	setp.lt.u64 	%p2874, %rd17205, %rd17203;
	selp.u64 	%rd17206, 1, 0, %p2874;
	add.s64 	%rd17207, %rd17204, %rd17206;
	add.s64 	%rd23768, %rd17205, %rd17202;
	setp.lt.u64 	%p2875, %rd23768, %rd17205;
	selp.u64 	%rd17208, 1, 0, %p2875;
	add.s64 	%rd3480, %rd17207, %rd17208;
	setp.eq.s64 	%p2876, %rd3480, 0;
	@%p2876 bra 	$L__BB0_967;
	mov.b64 	%rd17209, 4294968273;
	mul.hi.u64 	%rd17210, %rd3480, %rd17209;
	mad.lo.s64 	%rd3481, %rd3480, 4294968273, %rd23761;
	setp.lt.u64 	%p2877, %rd3481, %rd23761;
	selp.u64 	%rd17211, 1, 0, %p2877;
	add.s64 	%rd3482, %rd17210, %rd17211;
	setp.eq.s64 	%p2878, %rd3482, 0;
	mov.u64 	%rd23761, %rd3481;
	@%p2878 bra 	$L__BB0_967;
	add.s64 	%rd3483, %rd23762, %rd3482;
	setp.ge.u64 	%p2879, %rd3483, %rd23762;
	mov.u64 	%rd23761, %rd3481;
	mov.u64 	%rd23762, %rd3483;
	@%p2879 bra 	$L__BB0_967;
	add.s64 	%rd23767, %rd23767, 1;
	setp.eq.s64 	%p2880, %rd23767, 0;
	selp.u64 	%rd17212, 1, 0, %p2880;
	add.s64 	%rd23768, %rd23768, %rd17212;
	mov.u64 	%rd23761, %rd3481;
	mov.u64 	%rd23762, %rd3483;
$L__BB0_967:
	ld.const.u64 	%rd17213, [_ZN8collider3gpu9optimized6SECP_PE+24];
	setp.gt.u64 	%p2881, %rd23768, %rd17213;
	@%p2881 bra 	$L__BB0_969;
	ld.const.u64 	%rd17214, [_ZN8collider3gpu9optimized6SECP_PE+24];
	setp.ne.s64 	%p2882, %rd23768, %rd17214;
	ld.const.u64 	%rd17215, [_ZN8collider3gpu9optimized6SECP_PE+16];
	setp.ne.s64 	%p2883, %rd23767, %rd17215;
	or.pred  	%p2884, %p2882, %p2883;
	ld.const.u64 	%rd17217, [_ZN8collider3gpu9optimized6SECP_PE+8];
	setp.ne.s64 	%p2885, %rd23762, %rd17217;
	or.pred  	%p2886, %p2884, %p2885;
	ld.const.u64 	%rd17219, [_ZN8collider3gpu9optimized6SECP_PE];
	setp.lt.u64 	%p2887, %rd23761, %rd17219;
	or.pred  	%p2888, %p2886, %p2887;
	@%p2888 bra 	$L__BB0_970;
$L__BB0_969:
	ld.const.u64 	%rd17223, [_ZN8collider3gpu9optimized6SECP_PE];
	// begin inline asm
	sub.cc.u64 %rd23761, %rd23761, %rd17223;
	// end inline asm
	sub.s64 	%rd17225, %rd23762, %rd5843;
	ld.const.u64 	%rd17226, [_ZN8collider3gpu9optimized6SECP_PE+8];
	// begin inline asm
	sub.cc.u64 %rd23762, %rd17225, %rd17226;
	// end inline asm
	sub.s64 	%rd17228, %rd23767, %rd5843;
	ld.const.u64 	%rd17229, [_ZN8collider3gpu9optimized6SECP_PE+16];
	// begin inline asm
	sub.cc.u64 %rd23767, %rd17228, %rd17229;
	// end inline asm
	ld.const.u64 	%rd17230, [_ZN8collider3gpu9optimized6SECP_PE+24];
	add.s64 	%rd17231, %rd5843, %rd17230;
	sub.s64 	%rd23768, %rd23768, %rd17231;
$L__BB0_970:
	// begin inline asm
	add.cc.u64 %rd23769, %rd23761, %rd23761;
	// end inline asm
	// begin inline asm
	add.cc.u64 %rd23770, %rd23762, %rd14881;
	// end inline asm
	// begin inline asm
	addc.cc.u64 %rd23770, %rd23770, %rd23762;
	// end inline asm
	// begin inline asm
	add.cc.u64 %rd23771, %rd23767, %rd14881;
	// end inline asm
	// begin inline asm
	addc.cc.u64 %rd23771, %rd23771, %rd23767;
	// end inline asm
	// begin inline asm
	add.cc.u64 %rd23772, %rd23768, %rd14881;
	// end inline asm
	// begin inline asm
	addc.cc.u64 %rd23772, %rd23772, %rd23768;
	// end inline asm
	@%p2277 bra 	$L__BB0_972;
	and.b64  	%rd17253, %rd23772, %rd23771;
	and.b64  	%rd17254, %rd17253, %rd23770;
	setp.ne.s64 	%p2890, %rd17254, -1;
	setp.lt.u64 	%p2891, %rd23769, -4294968273;
	or.pred  	%p2892, %p2890, %p2891;
	@%p2892 bra 	$L__BB0_973;
$L__BB0_972:
	ld.const.u64 	%rd17257, [_ZN8collider3gpu9optimized6SECP_PE];
	// begin inline asm
	sub.cc.u64 %rd23769, %rd23769, %rd17257;
	// end inline asm
	// begin inline asm
	sub.cc.u64 %rd23770, %rd23770, %rd5843;
	// end inline asm
	ld.const.u64 	%rd17262, [_ZN8collider3gpu9optimized6SECP_PE+8];
	// begin inline asm
	subc.cc.u64 %rd23770, %rd23770, %rd17262;
	// end inline asm
	// begin inline asm
	sub.cc.u64 %rd23771, %rd23771, %rd5843;
	// end inline asm
	ld.const.u64 	%rd17268, [_ZN8collider3gpu9optimized6SECP_PE+16];
	// begin inline asm
	subc.cc.u64 %rd23771, %rd23771, %rd17268;
	// end inline asm
	ld.const.u64 	%rd17270, [_ZN8collider3gpu9optimized6SECP_PE+24];
	add.s64 	%rd17271, %rd5843, %rd17270;
	sub.s64 	%rd23772, %rd23772, %rd17271;
$L__BB0_973:
	// begin inline asm
	add.cc.u64 %rd23773, %rd23769, %rd23769;
	// end inline asm
	// begin inline asm
	add.cc.u64 %rd23774, %rd23770, %rd14881;
	// end inline asm
	// begin inline asm
	addc.cc.u64 %rd23774, %rd23774, %rd23770;
	// end inline asm
	// begin inline asm
	add.cc.u64 %rd23775, %rd23771, %rd14881;
	// end inline asm
	// begin inline asm
	addc.cc.u64 %rd23775, %rd23775, %rd23771;
	// end inline asm
	// begin inline asm
	add.cc.u64 %rd23776, %rd23772, %rd14881;
	// end inline asm
	// begin inline asm
	addc.cc.u64 %rd23776, %rd23776, %rd23772;
	// end inline asm
	@%p2277 bra 	$L__BB0_975;
	and.b64  	%rd17293, %rd23776, %rd23775;
	and.b64  	%rd17294, %rd17293, %rd23774;
	setp.ne.s64 	%p2894, %rd17294, -1;
	setp.lt.u64 	%p2895, %rd23773, -4294968273;
	or.pred  	%p2896, %p2894, %p2895;
	@%p2896 bra 	$L__BB0_976;
$L__BB0_975:
	ld.const.u64 	%rd17297, [_ZN8collider3gpu9optimized6SECP_PE];
	// begin inline asm
	sub.cc.u64 %rd23773, %rd23773, %rd17297;
	// end inline asm
	// begin inline asm
	sub.cc.u64 %rd23774, %rd23774, %rd5843;
	// end inline asm
	ld.const.u64 	%rd17302, [_ZN8collider3gpu9optimized6SECP_PE+8];
	// begin inline asm
	subc.cc.u64 %rd23774, %rd23774, %rd17302;
	// end inline asm
	// begin inline asm
	sub.cc.u64 %rd23775, %rd23775, %rd5843;
	// end inline asm
	ld.const.u64 	%rd17308, [_ZN8collider3gpu9optimized6SECP_PE+16];
	// begin inline asm
	subc.cc.u64 %rd23775, %rd23775, %rd17308;
	// end inline asm
	ld.const.u64 	%rd17310, [_ZN8collider3gpu9optimized6SECP_PE+24];
	add.s64 	%rd17311, %rd5843, %rd17310;
	sub.s64 	%rd23776, %rd23776, %rd17311;
$L__BB0_976:
	// begin inline asm
	add.cc.u64 %rd23777, %rd23773, %rd23773;
	// end inline asm
	// begin inline asm
	add.cc.u64 %rd23778, %rd23774, %rd14881;
	// end inline asm
	// begin inline asm
	addc.cc.u64 %rd23778, %rd23778, %rd23774;
	// end inline asm
	// begin inline asm
	add.cc.u64 %rd23779, %rd23775, %rd14881;
	// end inline asm
	// begin inline asm
	addc.cc.u64 %rd23779, %rd23779, %rd23775;
	// end inline asm
	// begin inline asm
	add.cc.u64 %rd23780, %rd23776, %rd14881;
	// end inline asm
	// begin inline asm
	addc.cc.u64 %rd23780, %rd23780, %rd23776;
	// end inline asm
	@%p2277 bra 	$L__BB0_978;
	and.b64  	%rd17333, %rd23780, %rd23779;
	and.b64  	%rd17334, %rd17333, %rd23778;
	setp.ne.s64 	%p2898, %rd17334, -1;
	setp.lt.u64 	%p2899, %rd23777, -4294968273;
	or.pred  	%p2900, %p2898, %p2899;
	@%p2900 bra 	$L__BB0_979;
$L__BB0_978:
	ld.const.u64 	%rd17337, [_ZN8collider3gpu9optimized6SECP_PE];
	// begin inline asm
	sub.cc.u64 %rd23777, %rd23777, %rd17337;
	// end inline asm
	// begin inline asm
	sub.cc.u64 %rd23778, %rd23778, %rd5843;
	// end inline asm
	ld.const.u64 	%rd17342, [_ZN8collider3gpu9optimized6SECP_PE+8];
	// begin inline asm
	subc.cc.u64 %rd23778, %rd23778, %rd17342;
	// end inline asm
	// begin inline asm
	sub.cc.u64 %rd23779, %rd23779, %rd5843;
	// end inline asm
	ld.const.u64 	%rd17348, [_ZN8collider3gpu9optimized6SECP_PE+16];
	// begin inline asm
	subc.cc.u64 %rd23779, %rd23779, %rd17348;
	// end inline asm
	ld.const.u64 	%rd17350, [_ZN8collider3gpu9optimized6SECP_PE+24];
	add.s64 	%rd17351, %rd5843, %rd17350;
	sub.s64 	%rd23780, %rd23780, %rd17351;
$L__BB0_979:
	// begin inline asm
	sub.cc.u64 %rd23535, %rd23736, %rd23777;
	// end inline asm
	// begin inline asm
	sub.cc.u64 %rd23534, %rd23737, %rd5843;
	// end inline asm
	// begin inline asm
	subc.cc.u64 %rd23534, %rd23534, %rd23778;
	// end inline asm
	// begin inline asm
	sub.cc.u64 %rd23533, %rd23742, %rd5843;
	// end inline asm
	// begin inline asm
	subc.cc.u64 %rd23533, %rd23533, %rd23779;
	// end inline asm
	// begin inline asm
	sub.cc.u64 %rd23532, %rd23743, %rd5843;
	// end inline asm
	// begin inline asm
	subc.cc.u64 %rd23532, %rd23532, %rd23780;
	// end inline asm
	@%p2275 bra 	$L__BB0_981;
	ld.const.u64 	%rd17375, [_ZN8collider3gpu9optimized6SECP_PE];
	// begin inline asm
	add.cc.u64 %rd23535, %rd23535, %rd17375;
	// end inline asm
	// begin inline asm
	add.cc.u64 %rd23534, %rd23534, %rd14881;
	// end inline asm
	ld.const.u64 	%rd17380, [_ZN8collider3gpu9optimized6SECP_PE+8];
	// begin inline asm
	addc.cc.u64 %rd23534, %rd23534, %rd17380;
	// end inline asm
	// begin inline asm
	add.cc.u64 %rd23533, %rd23533, %rd14881;
	// end inline asm
	ld.const.u64 	%rd17386, [_ZN8collider3gpu9optimized6SECP_PE+16];
	// begin inline asm
	addc.cc.u64 %rd23533, %rd23533, %rd17386;
	// end inline asm
	add.s64 	%rd17388, %rd23532, %rd14881;
	ld.const.u64 	%rd17389, [_ZN8collider3gpu9optimized6SECP_PE+24];
	add.s64 	%rd23532, %rd17388, %rd17389;
$L__BB0_981:
	mul.hi.u64 	%rd17390, %rd23535, %rd2850;
	mul.lo.s64 	%rd17391, %rd2849, %rd23535;
	mul.hi.u64 	%rd17392, %rd23535, %rd2849;
	add.s64 	%rd17393, %rd17391, %rd17390;
	setp.lt.u64 	%p2902, %rd17393, %rd17391;
	selp.u64 	%rd17394, 1, 0, %p2902;
	add.s64 	%rd17395, %rd17392, %rd17394;
	mul.lo.s64 	%rd17396, %rd2848, %rd23535;
	mul.hi.u64 	%rd17397, %rd23535, %rd2848;
	add.s64 	%rd17398, %rd17396, %rd17395;
	setp.lt.u64 	%p2903, %rd17398, %rd17396;
	selp.u64 	%rd17399, 1, 0, %p2903;
	add.s64 	%rd17400, %rd17397, %rd17399;
	mul.lo.s64 	%rd17401, %rd2847, %rd23535;
	mul.hi.u64 	%rd17402, %rd23535, %rd2847;
	add.s64 	%rd17403, %rd17401, %rd17400;
	setp.lt.u64 	%p2904, %rd17403, %rd17401;
	selp.u64 	%rd17404, 1, 0, %p2904;
	add.s64 	%rd17405, %rd17402, %rd17404;
	mul.lo.s64 	%rd17406, %rd2850, %rd23534;
	mul.hi.u64 	%rd17407, %rd23534, %rd2850;
	add.s64 	%rd17408, %rd17406, %rd17393;
	setp.lt.u64 	%p2905, %rd17408, %rd17406;
	selp.u64 	%rd17409, 1, 0, %p2905;
	add.s64 	%rd17410, %rd17407, %rd17409;
	mul.lo.s64 	%rd17411, %rd2849, %rd23534;
	mul.hi.u64 	%rd17412, %rd23534, %rd2849;
	add.s64 	%rd17413, %rd17411, %rd17398;
	setp.lt.u64 	%p2906, %rd17413, %rd17411;
	selp.u64 	%rd17414, 1, 0, %p2906;
	add.s64 	%rd17415, %rd17412, %rd17414;
	add.s64 	%rd17416, %rd17413, %rd17410;
	setp.lt.u64 	%p2907, %rd17416, %rd17413;
	selp.u64 	%rd17417, 1, 0, %p2907;
	add.s64 	%rd17418, %rd17415, %rd17417;
	mul.lo.s64 	%rd17419, %rd2848, %rd23534;
	mul.hi.u64 	%rd17420, %rd23534, %rd2848;
	add.s64 	%rd17421, %rd17419, %rd17403;
	setp.lt.u64 	%p2908, %rd17421, %rd17419;
	selp.u64 	%rd17422, 1, 0, %p2908;
	add.s64 	%rd17423, %rd17420, %rd17422;
	add.s64 	%rd17424, %rd17421, %rd17418;
	setp.lt.u64 	%p2909, %rd17424, %rd17421;
	selp.u64 	%rd17425, 1, 0, %p2909;
	add.s64 	%rd17426, %rd17423, %rd17425;
	mul.lo.s64 	%rd17427, %rd2847, %rd23534;
	mul.hi.u64 	%rd17428, %rd23534, %rd2847;
	add.s64 	%rd17429, %rd17427, %rd17405;
	setp.lt.u64 	%p2910, %rd17429, %rd17427;
	selp.u64 	%rd17430, 1, 0, %p2910;
	add.s64 	%rd17431, %rd17428, %rd17430;
	add.s64 	%rd17432, %rd17429, %rd17426;
	setp.lt.u64 	%p2911, %rd17432, %rd17429;
	selp.u64 	%rd17433, 1, 0, %p2911;
	add.s64 	%rd17434, %rd17431, %rd17433;
	mul.lo.s64 	%rd17435, %rd2850, %rd23533;
	mul.hi.u64 	%rd17436, %rd23533, %rd2850;
	add.s64 	%rd17437, %rd17435, %rd17416;
	setp.lt.u64 	%p2912, %rd17437, %rd17435;
	selp.u64 	%rd17438, 1, 0, %p2912;
	add.s64 	%rd17439, %rd17436, %rd17438;
	mul.lo.s64 	%rd17440, %rd2849, %rd23533;
	mul.hi.u64 	%rd17441, %rd23533, %rd2849;
	add.s64 	%rd17442, %rd17440, %rd17424;
	setp.lt.u64 	%p2913, %rd17442, %rd17440;
	selp.u64 	%rd17443, 1, 0, %p2913;
	add.s64 	%rd17444, %rd17441, %rd17443;
	add.s64 	%rd17445, %rd17442, %rd17439;
	setp.lt.u64 	%p2914, %rd17445, %rd17442;
	selp.u64 	%rd17446, 1, 0, %p2914;
	add.s64 	%rd17447, %rd17444, %rd17446;
	mul.lo.s64 	%rd17448, %rd2848, %rd23533;
	mul.hi.u64 	%rd17449, %rd23533, %rd2848;
	add.s64 	%rd17450, %rd17448, %rd17432;
	setp.lt.u64 	%p2915, %rd17450, %rd17448;
	selp.u64 	%rd17451, 1, 0, %p2915;
	add.s64 	%rd17452, %rd17449, %rd17451;
	add.s64 	%rd17453, %rd17450, %rd17447;
	setp.lt.u64 	%p2916, %rd17453, %rd17450;
	selp.u64 	%rd17454, 1, 0, %p2916;
	add.s64 	%rd17455, %rd17452, %rd17454;
	mul.lo.s64 	%rd17456, %rd2847, %rd23533;
	mul.hi.u64 	%rd17457, %rd23533, %rd2847;
	add.s64 	%rd17458, %rd17456, %rd17434;
	setp.lt.u64 	%p2917, %rd17458, %rd17456;
	selp.u64 	%rd17459, 1, 0, %p2917;
	add.s64 	%rd17460, %rd17457, %rd17459;
	add.s64 	%rd17461, %rd17458, %rd17455;
	setp.lt.u64 	%p2918, %rd17461, %rd17458;
	selp.u64 	%rd17462, 1, 0, %p2918;
	add.s64 	%rd17463, %rd17460, %rd17462;
	mul.lo.s64 	%rd17464, %rd2850, %rd23532;
	mul.hi.u64 	%rd17465, %rd23532, %rd2850;
	add.s64 	%rd17466, %rd17464, %rd17445;
	setp.lt.u64 	%p2919, %rd17466, %rd17464;
	selp.u64 	%rd17467, 1, 0, %p2919;
	add.s64 	%rd17468, %rd17465, %rd17467;
	mul.lo.s64 	%rd17469, %rd2849, %rd23532;
	mul.hi.u64 	%rd17470, %rd23532, %rd2849;
	add.s64 	%rd17471, %rd17469, %rd17453;
	setp.lt.u64 	%p2920, %rd17471, %rd17469;
	selp.u64 	%rd17472, 1, 0, %p2920;
	add.s64 	%rd17473, %rd17470, %rd17472;
	add.s64 	%rd17474, %rd17471, %rd17468;
	setp.lt.u64 	%p2921, %rd17474, %rd17471;
	selp.u64 	%rd17475, 1, 0, %p2921;
	add.s64 	%rd17476, %rd17473, %rd17475;
	mul.lo.s64 	%rd17477, %rd2848, %rd23532;
	mul.hi.u64 	%rd17478, %rd23532, %rd2848;
	add.s64 	%rd17479, %rd17477, %rd17461;
	setp.lt.u64 	%p2922, %rd17479, %rd17477;
	selp.u64 	%rd17480, 1, 0, %p2922;
	add.s64 	%rd17481, %rd17478, %rd17480;
	add.s64 	%rd17482, %rd17479, %rd17476;
	setp.lt.u64 	%p2923, %rd17482, %rd17479;
	selp.u64 	%rd17483, 1, 0, %p2923;
	add.s64 	%rd17484, %rd17481, %rd17483;
	mul.lo.s64 	%rd17485, %rd2847, %rd23532;
	mul.hi.u64 	%rd17486, %rd23532, %rd2847;
	add.s64 	%rd17487, %rd17485, %rd17463;
	setp.lt.u64 	%p2924, %rd17487, %rd17485;
	selp.u64 	%rd17488, 1, 0, %p2924;
	add.s64 	%rd17489, %rd17486, %rd17488;
	add.s64 	%rd17490, %rd17487, %rd17484;
	setp.lt.u64 	%p2925, %rd17490, %rd17487;
	selp.u64 	%rd17491, 1, 0, %p2925;
	add.s64 	%rd17492, %rd17489, %rd17491;
	mul.lo.s64 	%rd17493, %rd17474, 4294968273;
	mov.b64 	%rd17494, 4294968273;
	mul.hi.u64 	%rd17495, %rd17474, %rd17494;
	mad.lo.s64 	%rd23785, %rd2850, %rd23535, %rd17493;
	setp.lt.u64 	%p2926, %rd23785, %rd17493;
	selp.u64 	%rd17496, 1, 0, %p2926;
	add.s64 	%rd17497, %rd17495, %rd17496;
	mul.lo.s64 	%rd17498, %rd17482, 4294968273;
	mul.hi.u64 	%rd17499, %rd17482, %rd17494;
	add.s64 	%rd17500, %rd17498, %rd17408;
	setp.lt.u64 	%p2927, %rd17500, %rd17498;
	selp.u64 	%rd17501, 1, 0, %p2927;
	add.s64 	%rd17502, %rd17499, %rd17501;
	add.s64 	%rd23786, %rd17500, %rd17497;
	setp.lt.u64 	%p2928, %rd23786, %rd17500;
	selp.u64 	%rd17503, 1, 0, %p2928;
	add.s64 	%rd17504, %rd17502, %rd17503;
	mul.lo.s64 	%rd17505, %rd17490, 4294968273;
	mul.hi.u64 	%rd17506, %rd17490, %rd17494;
	add.s64 	%rd17507, %rd17505, %rd17437;
	setp.lt.u64 	%p2929, %rd17507, %rd17505;
	selp.u64 	%rd17508, 1, 0, %p2929;
	add.s64 	%rd17509, %rd17506, %rd17508;
	add.s64 	%rd23790, %rd17507, %rd17504;
	setp.lt.u64 	%p2930, %rd23790, %rd17507;
	selp.u64 	%rd17510, 1, 0, %p2930;
	add.s64 	%rd17511, %rd17509, %rd17510;
	mul.lo.s64 	%rd17512, %rd17492, 4294968273;
	mul.hi.u64 	%rd17513, %rd17492, %rd17494;
	add.s64 	%rd17514, %rd17512, %rd17466;
	setp.lt.u64 	%p2931, %rd17514, %rd17512;
	selp.u64 	%rd17515, 1, 0, %p2931;
	add.s64 	%rd17516, %rd17513, %rd17515;
	add.s64 	%rd23789, %rd17514, %rd17511;
	setp.lt.u64 	%p2932, %rd23789, %rd17514;
	selp.u64 	%rd17517, 1, 0, %p2932;
	add.s64 	%rd3550, %rd17516, %rd17517;
	setp.eq.s64 	%p2933, %rd3550, 0;
	@%p2933 bra 	$L__BB0_985;
	mov.b64 	%rd17518, 4294968273;
	mul.hi.u64 	%rd17519, %rd3550, %rd17518;
	mad.lo.s64 	%rd3551, %rd3550, 4294968273, %rd23785;
	setp.lt.u64 	%p2934, %rd3551, %rd23785;
	selp.u64 	%rd17520, 1, 0, %p2934;
	add.s64 	%rd3552, %rd17519, %rd17520;
	setp.eq.s64 	%p2935, %rd3552, 0;
	mov.u64 	%rd23785, %rd3551;
	@%p2935 bra 	$L__BB0_985;
	add.s64 	%rd3553, %rd23786, %rd3552;
	setp.ge.u64 	%p2936, %rd3553, %rd23786;
	mov.u64 	%rd23785, %rd3551;
	mov.u64 	%rd23786, %rd3553;
	@%p2936 bra 	$L__BB0_985;
	add.s64 	%rd23790, %rd23790, 1;
	setp.eq.s64 	%p2937, %rd23790, 0;
	selp.u64 	%rd17521, 1, 0, %p2937;
	add.s64 	%rd23789, %rd23789, %rd17521;
	mov.u64 	%rd23785, %rd3551;
	mov.u64 	%rd23786, %rd3553;
$L__BB0_985:
	ld.const.u64 	%rd17522, [_ZN8collider3gpu9optimized6SECP_PE+24];
	setp.gt.u64 	%p2938, %rd23789, %rd17522;
	@%p2938 bra 	$L__BB0_987;
	setp.ne.s64 	%p2939, %rd23789, %rd17522;
	ld.const.u64 	%rd17524, [_ZN8collider3gpu9optimized6SECP_PE+16];
	setp.ne.s64 	%p2940, %rd23790, %rd17524;
	or.pred  	%p2941, %p2939, %p2940;
	ld.const.u64 	%rd17526, [_ZN8collider3gpu9optimized6SECP_PE+8];
	setp.ne.s64 	%p2942, %rd23786, %rd17526;
	or.pred  	%p2943, %p2941, %p2942;
	ld.const.u64 	%rd17528, [_ZN8collider3gpu9optimized6SECP_PE];
	setp.lt.u64 	%p2944, %rd23785, %rd17528;
	or.pred  	%p2945, %p2943, %p2944;
	@%p2945 bra 	$L__BB0_988;
$L__BB0_987:
	ld.const.u64 	%rd17532, [_ZN8collider3gpu9optimized6SECP_PE];
	// begin inline asm
	sub.cc.u64 %rd23785, %rd23785, %rd17532;
	// end inline asm
	sub.s64 	%rd17534, %rd23786, %rd5843;
	ld.const.u64 	%rd17535, [_ZN8collider3gpu9optimized6SECP_PE+8];
	// begin inline asm
	sub.cc.u64 %rd23786, %rd17534, %rd17535;
	// end inline asm
	sub.s64 	%rd17537, %rd23790, %rd5843;
	ld.const.u64 	%rd17538, [_ZN8collider3gpu9optimized6SECP_PE+16];
	// begin inline asm
	sub.cc.u64 %rd23790, %rd17537, %rd17538;
	// end inline asm
	add.s64 	%rd17540, %rd5843, %rd17522;
	sub.s64 	%rd23789, %rd23789, %rd17540;
$L__BB0_988:
	// begin inline asm
	add.cc.u64 %rd23531, %rd23785, %rd23785;
	// end inline asm
	// begin inline asm
	add.cc.u64 %rd23530, %rd23786, %rd14881;
	// end inline asm
	// begin inline asm
	addc.cc.u64 %rd23530, %rd23530, %rd23786;
	// end inline asm
	// begin inline asm
	add.cc.u64 %rd23529, %rd23790, %rd14881;
	// end inline asm
	// begin inline asm
	addc.cc.u64 %rd23529, %rd23529, %rd23790;
	// end inline asm
	// begin inline asm
	add.cc.u64 %rd23528, %rd23789, %rd14881;
	// end inline asm
	// begin inline asm
	addc.cc.u64 %rd23528, %rd23528, %rd23789;
	// end inline asm
	@%p2277 bra 	$L__BB0_990;
	and.b64  	%rd17562, %rd23528, %rd23529;
	and.b64  	%rd17563, %rd17562, %rd23530;
	setp.ne.s64 	%p2947, %rd17563, -1;
	setp.lt.u64 	%p2948, %rd23531, -4294968273;
	or.pred  	%p2949, %p2947, %p2948;
	@%p2949 bra 	$L__BB0_1096;
$L__BB0_990:
	ld.const.u64 	%rd17566, [_ZN8collider3gpu9optimized6SECP_PE];
	// begin inline asm
	sub.cc.u64 %rd23531, %rd23531, %rd17566;
	// end inline asm
	// begin inline asm
	sub.cc.u64 %rd23530, %rd23530, %rd5843;
	// end inline asm
	ld.const.u64 	%rd17571, [_ZN8collider3gpu9optimized6SECP_PE+8];
	// begin inline asm
	subc.cc.u64 %rd23530, %rd23530, %rd17571;
	// end inline asm
	// begin inline asm
	sub.cc.u64 %rd23529, %rd23529, %rd5843;
	// end inline asm
	ld.const.u64 	%rd17577, [_ZN8collider3gpu9optimized6SECP_PE+16];
	// begin inline asm
	subc.cc.u64 %rd23529, %rd23529, %rd17577;
	// end inline asm
	add.s64 	%rd17580, %rd5843, %rd17522;
	sub.s64 	%rd23528, %rd23528, %rd17580;
	bra.uni 	$L__BB0_1096;
$L__BB0_991:
	add.s64 	%rd23749, %rd23749, 1;
	setp.ne.s64 	%p2853, %rd23749, 0;
	@%p2853 bra 	$L__BB0_955;
	add.s64 	%rd23750, %rd23750, 1;
	setp.ne.s64 	%p2854, %rd23750, 0;
	mov.b64 	%rd23749, 0;
	@%p2854 bra 	$L__BB0_955;
	add.s64 	%rd23751, %rd23751, 1;
	setp.eq.s64 	%p2855, %rd23751, 0;
	selp.u64 	%rd17149, 1, 0, %p2855;
	add.s64 	%rd23752, %rd23752, %rd17149;
	mov.b64 	%rd23749, 0;
	mov.u64 	%rd23750, %rd23749;
	bra.uni 	$L__BB0_955;
$L__BB0_994:
	mul.hi.u64 	%rd14922, %rd23613, %rd23613;
	mul.lo.s64 	%rd14923, %rd23614, %rd23614;
	mul.hi.u64 	%rd23797, %rd23614, %rd23614;
	mul.lo.s64 	%rd23798, %rd23615, %rd23615;
	mul.hi.u64 	%rd23799, %rd23615, %rd23615;
	mul.lo.s64 	%rd23800, %rd23616, %rd23616;
	mul.hi.u64 	%rd23801, %rd23616, %rd23616;
	mul.lo.s64 	%rd14924, %rd23614, %rd23613;
	mul.hi.u64 	%rd14925, %rd23613, %rd23614;
	mov.b64 	{%r764, %r765}, %rd14925;
	mov.b64 	{%r766, %r767}, %rd14924;
	shf.l.wrap.b32 	%r768, %r767, %r764, 1;
	shf.l.wrap.b32 	%r769, %r764, %r765, 1;
	mov.b64 	%rd14926, {%r768, %r769};
	shl.b64 	%rd14927, %rd14924, 1;
	add.s64 	%rd3581, %rd14927, %rd14922;
	setp.lt.u64 	%p2282, %rd3581, %rd14927;
	selp.u64 	%rd14928, 1, 0, %p2282;
	add.s64 	%rd14929, %rd14923, %rd14926;
	add.s64 	%rd3582, %rd14929, %rd14928;
	setp.ge.u64 	%p2283, %rd3582, %rd14923;
	@%p2283 bra 	$L__BB0_999;
	mul.hi.u64 	%rd14930, %rd23614, %rd23614;
	add.s64 	%rd23797, %rd14930, 1;
	setp.ne.s64 	%p2284, %rd23797, 0;
	@%p2284 bra 	$L__BB0_999;
	mad.lo.s64 	%rd23798, %rd23615, %rd23615, 1;
	mov.b64 	%rd23797, 0;
	mov.pred 	%p2285, -1;
	@%p2285 bra 	$L__BB0_999;
	mul.hi.u64 	%rd14933, %rd23615, %rd23615;
	add.s64 	%rd23799, %rd14933, 1;
	setp.ne.s64 	%p2286, %rd23799, 0;
	mov.b64 	%rd23797, 0;
	mov.u64 	%rd23798, %rd23797;
	@%p2286 bra 	$L__BB0_999;
	mad.lo.s64 	%rd23800, %rd23616, %rd23616, 1;
	mov.b64 	%rd23797, 0;
	mov.u64 	%rd23799, %rd23797;
$L__BB0_999:
	mul.lo.s64 	%rd14935, %rd23615, %rd23613;
	mul.hi.u64 	%rd14936, %rd23613, %rd23615;
	mov.b64 	{%r770, %r771}, %rd14936;
	mov.b64 	{%r772, %r773}, %rd14935;
	shf.l.wrap.b32 	%r774, %r773, %r770, 1;
	shf.l.wrap.b32 	%r775, %r770, %r771, 1;
	mov.b64 	%rd14937, {%r774, %r775};
	shl.b64 	%rd14938, %rd14935, 1;
	add.s64 	%rd3611, %rd14938, %rd3582;
	setp.lt.u64 	%p2287, %rd3611, %rd14938;
	selp.u64 	%rd14939, 1, 0, %p2287;
	add.s64 	%rd14940, %rd23797, %rd14937;
	add.s64 	%rd3612, %rd14940, %rd14939;
	setp.ge.u64 	%p2288, %rd3612, %rd23797;
	@%p2288 bra 	$L__BB0_1000;
	bra.uni 	$L__BB0_1112;
$L__BB0_1000:
	mul.lo.s64 	%rd14944, %rd23616, %rd23613;
	mul.hi.u64 	%rd14945, %rd23613, %rd23616;
	mov.b64 	{%r776, %r777}, %rd14945;
	mov.b64 	{%r778, %r779}, %rd14944;
	shf.l.wrap.b32 	%r780, %r779, %r776, 1;
	shf.l.wrap.b32 	%r781, %r776, %r777, 1;
	mov.b64 	%rd14946, {%r780, %r781};
	shl.b64 	%rd14947, %rd14944, 1;
	add.s64 	%rd3601, %rd14947, %rd3612;
	setp.lt.u64 	%p2292, %rd3601, %rd14947;
	selp.u64 	%rd14948, 1, 0, %p2292;
	add.s64 	%rd14949, %rd23798, %rd14946;
	add.s64 	%rd3602, %rd14949, %rd14948;
	setp.ge.u64 	%p2293, %rd3602, %rd23798;
	@%p2293 bra 	$L__BB0_1003;
	add.s64 	%rd23799, %rd23799, 1;
	setp.ne.s64 	%p2294, %rd23799, 0;
	@%p2294 bra 	$L__BB0_1003;
	add.s64 	%rd23800, %rd23800, 1;
	setp.eq.s64 	%p2295, %rd23800, 0;
	selp.u64 	%rd14951, 1, 0, %p2295;
	add.s64 	%rd23801, %rd23801, %rd14951;
	mov.b64 	%rd23799, 0;
$L__BB0_1003:
	mul.lo.s64 	%rd14952, %rd23615, %rd23614;
	mul.hi.u64 	%rd14953, %rd23614, %rd23615;
	mov.b64 	{%r782, %r783}, %rd14953;
	mov.b64 	{%r784, %r785}, %rd14952;
	shf.l.wrap.b32 	%r786, %r785, %r782, 1;
	shf.l.wrap.b32 	%r787, %r782, %r783, 1;
	mov.b64 	%rd14954, {%r786, %r787};
	mad.lo.s64 	%rd14955, %rd23616, %rd23613, %rd14952;
	shl.b64 	%rd14956, %rd14955, 1;
	add.s64 	%rd3620, %rd14956, %rd3612;
	setp.lt.u64 	%p2296, %rd3620, %rd3601;
	selp.u64 	%rd14957, 1, 0, %p2296;
	add.s64 	%rd14958, %rd3602, %rd14954;
	add.s64 	%rd3621, %rd14958, %rd14957;
	setp.ge.u64 	%p2297, %rd3621, %rd3602;
	@%p2297 bra 	$L__BB0_1006;
	add.s64 	%rd23799, %rd23799, 1;
	setp.ne.s64 	%p2298, %rd23799, 0;
	@%p2298 bra 	$L__BB0_1006;
	add.s64 	%rd23800, %rd23800, 1;
	setp.eq.s64 	%p2299, %rd23800, 0;
	selp.u64 	%rd14960, 1, 0, %p2299;
	add.s64 	%rd23801, %rd23801, %rd14960;
	mov.b64 	%rd23799, 0;
$L__BB0_1006:
	mul.lo.s64 	%rd14961, %rd23616, %rd23614;
	mul.hi.u64 	%rd14962, %rd23614, %rd23616;
	mov.b64 	{%r788, %r789}, %rd14962;
	mov.b64 	{%r790, %r791}, %rd14961;
	shf.l.wrap.b32 	%r792, %r791, %r788, 1;
	shf.l.wrap.b32 	%r793, %r788, %r789, 1;
	mov.b64 	%rd14963, {%r792, %r793};
	shl.b64 	%rd14964, %rd14961, 1;
	add.s64 	%rd3628, %rd14964, %rd3621;
	setp.lt.u64 	%p2300, %rd3628, %rd14964;
	selp.u64 	%rd14965, 1, 0, %p2300;
	add.s64 	%rd14966, %rd23799, %rd14963;
	add.s64 	%rd3629, %rd14966, %rd14965;
	setp.ge.u64 	%p2301, %rd3629, %rd23799;
	@%p2301 bra 	$L__BB0_1008;
	add.s64 	%rd23800, %rd23800, 1;
	setp.eq.s64 	%p2302, %rd23800, 0;
	selp.u64 	%rd14967, 1, 0, %p2302;
	add.s64 	%rd23801, %rd23801, %rd14967;
$L__BB0_1008:
	mul.lo.s64 	%rd14968, %rd23616, %rd23615;
	mul.hi.u64 	%rd14969, %rd23615, %rd23616;
	mov.b64 	{%r794, %r795}, %rd14969;
	mov.b64 	{%r796, %r797}, %rd14968;
	shf.l.wrap.b32 	%r798, %r797, %r794, 1;
	shf.l.wrap.b32 	%r799, %r794, %r795, 1;
	mov.b64 	%rd14970, {%r798, %r799};
	shl.b64 	%rd14971, %rd14968, 1;
	add.s64 	%rd14972, %rd14971, %rd3629;
	setp.lt.u64 	%p2303, %rd14972, %rd14971;
	selp.u64 	%rd14973, 1, 0, %p2303;
	add.s64 	%rd14974, %rd23800, %rd14970;
	add.s64 	%rd14975, %rd14974, %rd14973;
	setp.lt.u64 	%p2304, %rd14975, %rd23800;
	selp.u64 	%rd14976, 1, 0, %p2304;
	add.s64 	%rd14977, %rd23801, %rd14976;
	mul.lo.s64 	%rd14978, %rd3628, 4294968273;
	mov.b64 	%rd14979, 4294968273;
	mul.hi.u64 	%rd14980, %rd3628, %rd14979;
	mad.lo.s64 	%rd23810, %rd23613, %rd23613, %rd14978;
	setp.lt.u64 	%p2305, %rd23810, %rd14978;
	selp.u64 	%rd14981, 1, 0, %p2305;
	add.s64 	%rd14982, %rd14980, %rd14981;
	mul.lo.s64 	%rd14983, %rd14972, 4294968273;
	mul.hi.u64 	%rd14984, %rd14972, %rd14979;
	add.s64 	%rd14985, %rd14983, %rd3581;
	setp.lt.u64 	%p2306, %rd14985, %rd14983;
	selp.u64 	%rd14986, 1, 0, %p2306;
	add.s64 	%rd14987, %rd14984, %rd14986;
	add.s64 	%rd23811, %rd14985, %rd14982;
	setp.lt.u64 	%p2307, %rd23811, %rd14985;
	selp.u64 	%rd14988, 1, 0, %p2307;
	add.s64 	%rd14989, %rd14987, %rd14988;
	mul.lo.s64 	%rd14990, %rd14975, 4294968273;
	mul.hi.u64 	%rd14991, %rd14975, %rd14979;
	add.s64 	%rd14992, %rd14990, %rd3611;
	setp.lt.u64 	%p2308, %rd14992, %rd14990;
	selp.u64 	%rd14993, 1, 0, %p2308;
	add.s64 	%rd14994, %rd14991, %rd14993;
	add.s64 	%rd23816, %rd14992, %rd14989;
	setp.lt.u64 	%p2309, %rd23816, %rd14992;
	selp.u64 	%rd14995, 1, 0, %p2309;
	add.s64 	%rd14996, %rd14994, %rd14995;
	mul.lo.s64 	%rd14997, %rd14977, 4294968273;
	mul.hi.u64 	%rd14998, %rd14977, %rd14979;
	add.s64 	%rd14999, %rd14997, %rd3620;
	setp.lt.u64 	%p2310, %rd14999, %rd14997;
	selp.u64 	%rd15000, 1, 0, %p2310;
	add.s64 	%rd15001, %rd14998, %rd15000;
	add.s64 	%rd23817, %rd14999, %rd14996;
	setp.lt.u64 	%p2311, %rd23817, %rd14999;
	selp.u64 	%rd15002, 1, 0, %p2311;
	add.s64 	%rd3638, %rd15001, %rd15002;
	setp.eq.s64 	%p2312, %rd3638, 0;
	@%p2312 bra 	$L__BB0_1012;
	mov.b64 	%rd15003, 4294968273;
	mul.hi.u64 	%rd15004, %rd3638, %rd15003;
	mad.lo.s64 	%rd3639, %rd3638, 4294968273, %rd23810;
	setp.lt.u64 	%p2313, %rd3639, %rd23810;
	selp.u64 	%rd15005, 1, 0, %p2313;
	add.s64 	%rd3640, %rd15004, %rd15005;
	setp.eq.s64 	%p2314, %rd3640, 0;
	mov.u64 	%rd23810, %rd3639;
	@%p2314 bra 	$L__BB0_1012;
	add.s64 	%rd3641, %rd23811, %rd3640;
	setp.ge.u64 	%p2315, %rd3641, %rd23811;
	mov.u64 	%rd23810, %rd3639;
	mov.u64 	%rd23811, %rd3641;
	@%p2315 bra 	$L__BB0_1012;
	add.s64 	%rd23816, %rd23816, 1;
	setp.eq.s64 	%p2316, %rd23816, 0;
	selp.u64 	%rd15006, 1, 0, %p2316;
	add.s64 	%rd23817, %rd23817, %rd15006;
	mov.u64 	%rd23810, %rd3639;
	mov.u64 	%rd23811, %rd3641;
$L__BB0_1012:
	ld.const.u64 	%rd15007, [_ZN8collider3gpu9optimized6SECP_PE+24];
	setp.gt.u64 	%p2317, %rd23817, %rd15007;
	@%p2317 bra 	$L__BB0_1014;
	ld.const.u64 	%rd15008, [_ZN8collider3gpu9optimized6SECP_PE+24];
	setp.ne.s64 	%p2318, %rd23817, %rd15008;
	ld.const.u64 	%rd15009, [_ZN8collider3gpu9optimized6SECP_PE+16];
	setp.ne.s64 	%p2319, %rd23816, %rd15009;
	or.pred  	%p2320, %p2318, %p2319;
	ld.const.u64 	%rd15011, [_ZN8collider3gpu9optimized6SECP_PE+8];
	setp.ne.s64 	%p2321, %rd23811, %rd15011;
	or.pred  	%p2322, %p2320, %p2321;
	ld.const.u64 	%rd15013, [_ZN8collider3gpu9optimized6SECP_PE];
	setp.lt.u64 	%p2323, %rd23810, %rd15013;
	or.pred  	%p2324, %p2322, %p2323;
	@%p2324 bra 	$L__BB0_1015;
$L__BB0_1014:
	ld.const.u64 	%rd15017, [_ZN8collider3gpu9optimized6SECP_PE];
	// begin inline asm
	sub.cc.u64 %rd23810, %rd23810, %rd15017;
	// end inline asm
	sub.s64 	%rd15019, %rd23811, %rd5843;
	ld.const.u64 	%rd15020, [_ZN8collider3gpu9optimized6SECP_PE+8];
	// begin inline asm
	sub.cc.u64 %rd23811, %rd15019, %rd15020;
	// end inline asm
	sub.s64 	%rd15022, %rd23816, %rd5843;
	ld.const.u64 	%rd15023, [_ZN8collider3gpu9optimized6SECP_PE+16];
	// begin inline asm
	sub.cc.u64 %rd23816, %rd15022, %rd15023;
	// end inline asm
	ld.const.u64 	%rd15024, [_ZN8collider3gpu9optimized6SECP_PE+24];
	add.s64 	%rd15025, %rd5843, %rd15024;
	sub.s64 	%rd23817, %rd23817, %rd15025;
$L__BB0_1015:
	// begin inline asm
	add.cc.u64 %rd23818, %rd23810, %rd23810;
	// end inline asm
	// begin inline asm
	add.cc.u64 %rd23819, %rd23811, %rd14881;
	// end inline asm
	// begin inline asm
	addc.cc.u64 %rd23819, %rd23819, %rd23811;
	// end inline asm
	// begin inline asm
	add.cc.u64 %rd23820, %rd23816, %rd14881;
	// end inline asm
	// begin inline asm
	addc.cc.u64 %rd23820, %rd23820, %rd23816;
	// end inline asm
	// begin inline asm
	add.cc.u64 %rd23821, %rd23817, %rd14881;
	// end inline asm
	// begin inline asm
	addc.cc.u64 %rd23821, %rd23821, %rd23817;
	// end inline asm
	@%p2277 bra 	$L__BB0_1017;
	and.b64  	%rd15047, %rd23821, %rd23820;
	and.b64  	%rd15048, %rd15047, %rd23819;
	setp.ne.s64 	%p2326, %rd15048, -1;
	setp.lt.u64 	%p2327, %rd23818, -4294968273;
	or.pred  	%p2328, %p2326, %p2327;
	@%p2328 bra 	$L__BB0_1018;
$L__BB0_1017:
	ld.const.u64 	%rd15051, [_ZN8collider3gpu9optimized6SECP_PE];
	// begin inline asm
	sub.cc.u64 %rd23818, %rd23818, %rd15051;
	// end inline asm
	// begin inline asm
	sub.cc.u64 %rd23819, %rd23819, %rd5843;
	// end inline asm
	ld.const.u64 	%rd15056, [_ZN8collider3gpu9optimized6SECP_PE+8];
	// begin inline asm
	subc.cc.u64 %rd23819, %rd23819, %rd15056;
	// end inline asm
	// begin inline asm
	sub.cc.u64 %rd23820, %rd23820, %rd5843;
	// end inline asm
	ld.const.u64 	%rd15062, [_ZN8collider3gpu9optimized6SECP_PE+16];
	// begin inline asm
	subc.cc.u64 %rd23820, %rd23820, %rd15062;
	// end inline asm
	ld.const.u64 	%rd15064, [_ZN8collider3gpu9optimized6SECP_PE+24];
	add.s64 	%rd15065, %rd5843, %rd15064;
	sub.s64 	%rd23821, %rd23821, %rd15065;
$L__BB0_1018:
	// begin inline asm
	add.cc.u64 %rd23822, %rd23818, %rd23818;
	// end inline asm
	// begin inline asm
	add.cc.u64 %rd23823, %rd23819, %rd14881;
	// end inline asm
	// begin inline asm
	addc.cc.u64 %rd23823, %rd23823, %rd23819;
	// end inline asm
	// begin inline asm
	add.cc.u64 %rd23824, %rd23820, %rd14881;
	// end inline asm
	// begin inline asm
	addc.cc.u64 %rd23824, %rd23824, %rd23820;
	// end inline asm
	// begin inline asm
	add.cc.u64 %rd23825, %rd23821, %rd14881;
	// end inline asm
	// begin inline asm
	addc.cc.u64 %rd23825, %rd23825, %rd23821;
	// end inline asm
	@%p2277 bra 	$L__BB0_1020;
	and.b64  	%rd15087, %rd23825, %rd23824;
	and.b64  	%rd15088, %rd15087, %rd23823;
	setp.ne.s64 	%p2330, %rd15088, -1;
	setp.lt.u64 	%p2331, %rd23822, -4294968273;
	or.pred  	%p2332, %p2330, %p2331;
	@%p2332 bra 	$L__BB0_1021;
$L__BB0_1020:
	ld.const.u64 	%rd15091, [_ZN8collider3gpu9optimized6SECP_PE];
	// begin inline asm
	sub.cc.u64 %rd23822, %rd23822, %rd15091;
	// end inline asm
	// begin inline asm
	sub.cc.u64 %rd23823, %rd23823, %rd5843;
	// end inline asm
	ld.const.u64 	%rd15096, [_ZN8collider3gpu9optimized6SECP_PE+8];
	// begin inline asm
	subc.cc.u64 %rd23823, %rd23823, %rd15096;
	// end inline asm
	// begin inline asm
	sub.cc.u64 %rd23824, %rd23824, %rd5843;
	// end inline asm
	ld.const.u64 	%rd15102, [_ZN8collider3gpu9optimized6SECP_PE+16];
	// begin inline asm
	subc.cc.u64 %rd23824, %rd23824, %rd15102;
	// end inline asm
	ld.const.u64 	%rd15104, [_ZN8collider3gpu9optimized6SECP_PE+24];
	add.s64 	%rd15105, %rd5843, %rd15104;
	sub.s64 	%rd23825, %rd23825, %rd15105;
$L__BB0_1021:
	mul.hi.u64 	%rd15106, %rd23613, %rd23822;
	mul.lo.s64 	%rd15107, %rd23823, %rd23613;
	mul.hi.u64 	%rd15108, %rd23613, %rd23823;
	add.s64 	%rd15109, %rd15107, %rd15106;
	setp.lt.u64 	%p2333, %rd15109, %rd15107;
	selp.u64 	%rd15110, 1, 0, %p2333;
	add.s64 	%rd15111, %rd15108, %rd15110;
	mul.lo.s64 	%rd15112, %rd23824, %rd23613;
	mul.hi.u64 	%rd15113, %rd23613, %rd23824;
	add.s64 	%rd15114, %rd15112, %rd15111;
	setp.lt.u64 	%p2334, %rd15114, %rd15112;
	selp.u64 	%rd15115, 1, 0, %p2334;
	add.s64 	%rd15116, %rd15113, %rd15115;
	mul.lo.s64 	%rd15117, %rd23825, %rd23613;
	mul.hi.u64 	%rd15118, %rd23613, %rd23825;
	add.s64 	%rd15119, %rd15117, %rd15116;
	setp.lt.u64 	%p2335, %rd15119, %rd15117;
	selp.u64 	%rd15120, 1, 0, %p2335;
	add.s64 	%rd15121, %rd15118, %rd15120;
	mul.lo.s64 	%rd15122, %rd23822, %rd23614;
	mul.hi.u64 	%rd15123, %rd23614, %rd23822;
	add.s64 	%rd15124, %rd15122, %rd15109;
	setp.lt.u64 	%p2336, %rd15124, %rd15122;
	selp.u64 	%rd15125, 1, 0, %p2336;
	add.s64 	%rd15126, %rd15123, %rd15125;
	mul.lo.s64 	%rd15127, %rd23823, %rd23614;
	mul.hi.u64 	%rd15128, %rd23614, %rd23823;
	add.s64 	%rd15129, %rd15127, %rd15114;
	setp.lt.u64 	%p2337, %rd15129, %rd15127;
	selp.u64 	%rd15130, 1, 0, %p2337;
	add.s64 	%rd15131, %rd15128, %rd15130;
	add.s64 	%rd15132, %rd15129, %rd15126;
	setp.lt.u64 	%p2338, %rd15132, %rd15129;
	selp.u64 	%rd15133, 1, 0, %p2338;
	add.s64 	%rd15134, %rd15131, %rd15133;
	mul.lo.s64 	%rd15135, %rd23824, %rd23614;
	mul.hi.u64 	%rd15136, %rd23614, %rd23824;
	add.s64 	%rd15137, %rd15135, %rd15119;
	setp.lt.u64 	%p2339, %rd15137, %rd15135;
	selp.u64 	%rd15138, 1, 0, %p2339;
	add.s64 	%rd15139, %rd15136, %rd15138;
	add.s64 	%rd15140, %rd15137, %rd15134;
	setp.lt.u64 	%p2340, %rd15140, %rd15137;
	selp.u64 	%rd15141, 1, 0, %p2340;
	add.s64 	%rd15142, %rd15139, %rd15141;
	mul.lo.s64 	%rd15143, %rd23825, %rd23614;
	mul.hi.u64 	%rd15144, %rd23614, %rd23825;
	add.s64 	%rd15145, %rd15143, %rd15121;
	setp.lt.u64 	%p2341, %rd15145, %rd15143;
	selp.u64 	%rd15146, 1, 0, %p2341;
	add.s64 	%rd15147, %rd15144, %rd15146;
	add.s64 	%rd15148, %rd15145, %rd15142;
	setp.lt.u64 	%p2342, %rd15148, %rd15145;
	selp.u64 	%rd15149, 1, 0, %p2342;
	add.s64 	%rd15150, %rd15147, %rd15149;
	mul.lo.s64 	%rd15151, %rd23822, %rd23615;
	mul.hi.u64 	%rd15152, %rd23615, %rd23822;
	add.s64 	%rd15153, %rd15151, %rd15132;
	setp.lt.u64 	%p2343, %rd15153, %rd15151;
	selp.u64 	%rd15154, 1, 0, %p2343;
	add.s64 	%rd15155, %rd15152, %rd15154;
	mul.lo.s64 	%rd15156, %rd23823, %rd23615;
	mul.hi.u64 	%rd15157, %rd23615, %rd23823;
	add.s64 	%rd15158, %rd15156, %rd15140;
	setp.lt.u64 	%p2344, %rd15158, %rd15156;
	selp.u64 	%rd15159, 1, 0, %p2344;
	add.s64 	%rd15160, %rd15157, %rd15159;
	add.s64 	%rd15161, %rd15158, %rd15155;
	setp.lt.u64 	%p2345, %rd15161, %rd15158;
	selp.u64 	%rd15162, 1, 0, %p2345;
	add.s64 	%rd15163, %rd15160, %rd15162;
	mul.lo.s64 	%rd15164, %rd23824, %rd23615;
	mul.hi.u64 	%rd15165, %rd23615, %rd23824;
	add.s64 	%rd15166, %rd15164, %rd15148;
	setp.lt.u64 	%p2346, %rd15166, %rd15164;
	selp.u64 	%rd15167, 1, 0, %p2346;
	add.s64 	%rd15168, %rd15165, %rd15167;
	add.s64 	%rd15169, %rd15166, %rd15163;
	setp.lt.u64 	%p2347, %rd15169, %rd15166;
	selp.u64 	%rd15170, 1, 0, %p2347;
	add.s64 	%rd15171, %rd15168, %rd15170;
	mul.lo.s64 	%rd15172, %rd23825, %rd23615;
	mul.hi.u64 	%rd15173, %rd23615, %rd23825;
	add.s64 	%rd15174, %rd15172, %rd15150;
	setp.lt.u64 	%p2348, %rd15174, %rd15172;
	selp.u64 	%rd15175, 1, 0, %p2348;
	add.s64 	%rd15176, %rd15173, %rd15175;
	add.s64 	%rd15177, %rd15174, %rd15171;
	setp.lt.u64 	%p2349, %rd15177, %rd15174;
	selp.u64 	%rd15178, 1, 0, %p2349;
	add.s64 	%rd15179, %rd15176, %rd15178;
	mul.lo.s64 	%rd15180, %rd23822, %rd23616;
	mul.hi.u64 	%rd15181, %rd23616, %rd23822;
	add.s64 	%rd15182, %rd15180, %rd15161;
	setp.lt.u64 	%p2350, %rd15182, %rd15180;
	selp.u64 	%rd15183, 1, 0, %p2350;
	add.s64 	%rd15184, %rd15181, %rd15183;
	mul.lo.s64 	%rd15185, %rd23823, %rd23616;
	mul.hi.u64 	%rd15186, %rd23616, %rd23823;
	add.s64 	%rd15187, %rd15185, %rd15169;
	setp.lt.u64 	%p2351, %rd15187, %rd15185;
	selp.u64 	%rd15188, 1, 0, %p2351;
	add.s64 	%rd15189, %rd15186, %rd15188;
	add.s64 	%rd15190, %rd15187, %rd15184;
	setp.lt.u64 	%p2352, %rd15190, %rd15187;
	selp.u64 	%rd15191, 1, 0, %p2352;
	add.s64 	%rd15192, %rd15189, %rd15191;
	mul.lo.s64 	%rd15193, %rd23824, %rd23616;
	mul.hi.u64 	%rd15194, %rd23616, %rd23824;
	add.s64 	%rd15195, %rd15193, %rd15177;
	setp.lt.u64 	%p2353, %rd15195, %rd15193;
	selp.u64 	%rd15196, 1, 0, %p2353;
	add.s64 	%rd15197, %rd15194, %rd15196;
	add.s64 	%rd15198, %rd15195, %rd15192;
	setp.lt.u64 	%p2354, %rd15198, %rd15195;
	selp.u64 	%rd15199, 1, 0, %p2354;
	add.s64 	%rd15200, %rd15197, %rd15199;
	mul.lo.s64 	%rd15201, %rd23825, %rd23616;
	mul.hi.u64 	%rd15202, %rd23616, %rd23825;
	add.s64 	%rd15203, %rd15201, %rd15179;
	setp.lt.u64 	%p2355, %rd15203, %rd15201;
	selp.u64 	%rd15204, 1, 0, %p2355;
	add.s64 	%rd15205, %rd15202, %rd15204;
	add.s64 	%rd15206, %rd15203, %rd15200;
	setp.lt.u64 	%p2356, %rd15206, %rd15203;
	selp.u64 	%rd15207, 1, 0, %p2356;
	add.s64 	%rd15208, %rd15205, %rd15207;
	mul.lo.s64 	%rd15209, %rd15190, 4294968273;
	mov.b64 	%rd15210, 4294968273;
	mul.hi.u64 	%rd15211, %rd15190, %rd15210;
	mad.lo.s64 	%rd23826, %rd23822, %rd23613, %rd15209;
	setp.lt.u64 	%p2357, %rd23826, %rd15209;
	selp.u64 	%rd15212, 1, 0, %p2357;
	add.s64 	%rd15213, %rd15211, %rd15212;
	mul.lo.s64 	%rd15214, %rd15198, 4294968273;
	mul.hi.u64 	%rd15215, %rd15198, %rd15210;
	add.s64 	%rd15216, %rd15214, %rd15124;
	setp.lt.u64 	%p2358, %rd15216, %rd15214;
	selp.u64 	%rd15217, 1, 0, %p2358;
	add.s64 	%rd15218, %rd15215, %rd15217;
	add.s64 	%rd23827, %rd15216, %rd15213;
	setp.lt.u64 	%p2359, %rd23827, %rd15216;
	selp.u64 	%rd15219, 1, 0, %p2359;
	add.s64 	%rd15220, %rd15218, %rd15219;
	mul.lo.s64 	%rd15221, %rd15206, 4294968273;
	mul.hi.u64 	%rd15222, %rd15206, %rd15210;
	add.s64 	%rd15223, %rd15221, %rd15153;
	setp.lt.u64 	%p2360, %rd15223, %rd15221;
	selp.u64 	%rd15224, 1, 0, %p2360;
	add.s64 	%rd15225, %rd15222, %rd15224;
	add.s64 	%rd23832, %rd15223, %rd15220;
	setp.lt.u64 	%p2361, %rd23832, %rd15223;
	selp.u64 	%rd15226, 1, 0, %p2361;
	add.s64 	%rd15227, %rd15225, %rd15226;
	mul.lo.s64 	%rd15228, %rd15208, 4294968273;
	mul.hi.u64 	%rd15229, %rd15208, %rd15210;
	add.s64 	%rd15230, %rd15228, %rd15182;
	setp.lt.u64 	%p2362, %rd15230, %rd15228;
	selp.u64 	%rd15231, 1, 0, %p2362;
	add.s64 	%rd15232, %rd15229, %rd15231;
	add.s64 	%rd23833, %rd15230, %rd15227;
	setp.lt.u64 	%p2363, %rd23833, %rd15230;
	selp.u64 	%rd15233, 1, 0, %p2363;
	add.s64 	%rd3684, %rd15232, %rd15233;
	setp.eq.s64 	%p2364, %rd3684, 0;
	@%p2364 bra 	$L__BB0_1025;
	mov.b64 	%rd15234, 4294968273;
	mul.hi.u64 	%rd15235, %rd3684, %rd15234;
	mad.lo.s64 	%rd3685, %rd3684, 4294968273, %rd23826;
	setp.lt.u64 	%p2365, %rd3685, %rd23826;
	selp.u64 	%rd15236, 1, 0, %p2365;
	add.s64 	%rd3686, %rd15235, %rd15236;
	setp.eq.s64 	%p2366, %rd3686, 0;
	mov.u64 	%rd23826, %rd3685;
	@%p2366 bra 	$L__BB0_1025;
	add.s64 	%rd3687, %rd23827, %rd3686;
	setp.ge.u64 	%p2367, %rd3687, %rd23827;
	mov.u64 	%rd23826, %rd3685;
	mov.u64 	%rd23827, %rd3687;
	@%p2367 bra 	$L__BB0_1025;
	add.s64 	%rd23832, %rd23832, 1;
	setp.eq.s64 	%p2368, %rd23832, 0;
	selp.u64 	%rd15237, 1, 0, %p2368;
	add.s64 	%rd23833, %rd23833, %rd15237;
	mov.u64 	%rd23826, %rd3685;
	mov.u64 	%rd23827, %rd3687;
$L__BB0_1025:
	ld.const.u64 	%rd15238, [_ZN8collider3gpu9optimized6SECP_PE+24];
	setp.gt.u64 	%p2369, %rd23833, %rd15238;
	@%p2369 bra 	$L__BB0_1027;
	ld.const.u64 	%rd15239, [_ZN8collider3gpu9optimized6SECP_PE+24];
	setp.ne.s64 	%p2370, %rd23833, %rd15239;
	ld.const.u64 	%rd15240, [_ZN8collider3gpu9optimized6SECP_PE+16];
	setp.ne.s64 	%p2371, %rd23832, %rd15240;
	or.pred  	%p2372, %p2370, %p2371;
	ld.const.u64 	%rd15242, [_ZN8collider3gpu9optimized6SECP_PE+8];
	setp.ne.s64 	%p2373, %rd23827, %rd15242;
	or.pred  	%p2374, %p2372, %p2373;
	ld.const.u64 	%rd15244, [_ZN8collider3gpu9optimized6SECP_PE];
	setp.lt.u64 	%p2375, %rd23826, %rd15244;
	or.pred  	%p2376, %p2374, %p2375;
	@%p2376 bra 	$L__BB0_1028;
$L__BB0_1027:
	ld.const.u64 	%rd15248, [_ZN8collider3gpu9optimized6SECP_PE];
	// begin inline asm
	sub.cc.u64 %rd23826, %rd23826, %rd15248;
	// end inline asm
	sub.s64 	%rd15250, %rd23827, %rd5843;
	ld.const.u64 	%rd15251, [_ZN8collider3gpu9optimized6SECP_PE+8];
	// begin inline asm
	sub.cc.u64 %rd23827, %rd15250, %rd15251;
	// end inline asm
	sub.s64 	%rd15253, %rd23832, %rd5843;
	ld.const.u64 	%rd15254, [_ZN8collider3gpu9optimized6SECP_PE+16];
	// begin inline asm
	sub.cc.u64 %rd23832, %rd15253, %rd15254;
	// end inline asm
	ld.const.u64 	%rd15255, [_ZN8collider3gpu9optimized6SECP_PE+24];
	add.s64 	%rd15256, %rd5843, %rd15255;
	sub.s64 	%rd23833, %rd23833, %rd15256;
$L__BB0_1028:
	mul.hi.u64 	%rd15257, %rd2858, %rd23822;
	mul.lo.s64 	%rd15258, %rd23823, %rd2858;
	mul.hi.u64 	%rd15259, %rd2858, %rd23823;
	add.s64 	%rd15260, %rd15258, %rd15257;
	setp.lt.u64 	%p2377, %rd15260, %rd15258;
	selp.u64 	%rd15261, 1, 0, %p2377;
	add.s64 	%rd15262, %rd15259, %rd15261;
	mul.lo.s64 	%rd15263, %rd23824, %rd2858;
	mul.hi.u64 	%rd15264, %rd2858, %rd23824;
	add.s64 	%rd15265, %rd15263, %rd15262;
	setp.lt.u64 	%p2378, %rd15265, %rd15263;
	selp.u64 	%rd15266, 1, 0, %p2378;
	add.s64 	%rd15267, %rd15264, %rd15266;
	mul.lo.s64 	%rd15268, %rd23825, %rd2858;
	mul.hi.u64 	%rd15269, %rd2858, %rd23825;
	add.s64 	%rd15270, %rd15268, %rd15267;
	setp.lt.u64 	%p2379, %rd15270, %rd15268;
	selp.u64 	%rd15271, 1, 0, %p2379;
	add.s64 	%rd15272, %rd15269, %rd15271;
	mul.lo.s64 	%rd15273, %rd23822, %rd2857;
	mul.hi.u64 	%rd15274, %rd2857, %rd23822;
	add.s64 	%rd15275, %rd15273, %rd15260;
	setp.lt.u64 	%p2380, %rd15275, %rd15273;
	selp.u64 	%rd15276, 1, 0, %p2380;
	add.s64 	%rd15277, %rd15274, %rd15276;
	mul.lo.s64 	%rd15278, %rd23823, %rd2857;
	mul.hi.u64 	%rd15279, %rd2857, %rd23823;
	add.s64 	%rd15280, %rd15278, %rd15265;
	setp.lt.u64 	%p2381, %rd15280, %rd15278;
	selp.u64 	%rd15281, 1, 0, %p2381;
	add.s64 	%rd15282, %rd15279, %rd15281;
	add.s64 	%rd15283, %rd15280, %rd15277;
	setp.lt.u64 	%p2382, %rd15283, %rd15280;
	selp.u64 	%rd15284, 1, 0, %p2382;
	add.s64 	%rd15285, %rd15282, %rd15284;
	mul.lo.s64 	%rd15286, %rd23824, %rd2857;
	mul.hi.u64 	%rd15287, %rd2857, %rd23824;
	add.s64 	%rd15288, %rd15286, %rd15270;
	setp.lt.u64 	%p2383, %rd15288, %rd15286;
	selp.u64 	%rd15289, 1, 0, %p2383;
	add.s64 	%rd15290, %rd15287, %rd15289;
	add.s64 	%rd15291, %rd15288, %rd15285;
	setp.lt.u64 	%p2384, %rd15291, %rd15288;
	selp.u64 	%rd15292, 1, 0, %p2384;
	add.s64 	%rd15293, %rd15290, %rd15292;
	mul.lo.s64 	%rd15294, %rd23825, %rd2857;
	mul.hi.u64 	%rd15295, %rd2857, %rd23825;
	add.s64 	%rd15296, %rd15294, %rd15272;
	setp.lt.u64 	%p2385, %rd15296, %rd15294;
	selp.u64 	%rd15297, 1, 0, %p2385;
	add.s64 	%rd15298, %rd15295, %rd15297;
	add.s64 	%rd15299, %rd15296, %rd15293;
	setp.lt.u64 	%p2386, %rd15299, %rd15296;
	selp.u64 	%rd15300, 1, 0, %p2386;
	add.s64 	%rd15301, %rd15298, %rd15300;
	mul.lo.s64 	%rd15302, %rd23822, %rd2856;
	mul.hi.u64 	%rd15303, %rd2856, %rd23822;
	add.s64 	%rd15304, %rd15302, %rd15283;
	setp.lt.u64 	%p2387, %rd15304, %rd15302;
	selp.u64 	%rd15305, 1, 0, %p2387;
	add.s64 	%rd15306, %rd15303, %rd15305;
	mul.lo.s64 	%rd15307, %rd23823, %rd2856;
	mul.hi.u64 	%rd15308, %rd2856, %rd23823;
	add.s64 	%rd15309, %rd15307, %rd15291;
	setp.lt.u64 	%p2388, %rd15309, %rd15307;
	selp.u64 	%rd15310, 1, 0, %p2388;
	add.s64 	%rd15311, %rd15308, %rd15310;
	add.s64 	%rd15312, %rd15309, %rd15306;
	setp.lt.u64 	%p2389, %rd15312, %rd15309;
	selp.u64 	%rd15313, 1, 0, %p2389;
	add.s64 	%rd15314, %rd15311, %rd15313;
	mul.lo.s64 	%rd15315, %rd23824, %rd2856;
	mul.hi.u64 	%rd15316, %rd2856, %rd23824;
	add.s64 	%rd15317, %rd15315, %rd15299;
	setp.lt.u64 	%p2390, %rd15317, %rd15315;
	selp.u64 	%rd15318, 1, 0, %p2390;
	add.s64 	%rd15319, %rd15316, %rd15318;
	add.s64 	%rd15320, %rd15317, %rd15314;
	setp.lt.u64 	%p2391, %rd15320, %rd15317;
	selp.u64 	%rd15321, 1, 0, %p2391;
	add.s64 	%rd15322, %rd15319, %rd15321;
	mul.lo.s64 	%rd15323, %rd23825, %rd2856;
	mul.hi.u64 	%rd15324, %rd2856, %rd23825;
	add.s64 	%rd15325, %rd15323, %rd15301;
	setp.lt.u64 	%p2392, %rd15325, %rd15323;
	selp.u64 	%rd15326, 1, 0, %p2392;
	add.s64 	%rd15327, %rd15324, %rd15326;
	add.s64 	%rd15328, %rd15325, %rd15322;
	setp.lt.u64 	%p2393, %rd15328, %rd15325;
	selp.u64 	%rd15329, 1, 0, %p2393;
	add.s64 	%rd15330, %rd15327, %rd15329;
	mul.lo.s64 	%rd15331, %rd23822, %rd2855;
	mul.hi.u64 	%rd15332, %rd2855, %rd23822;
	add.s64 	%rd15333, %rd15331, %rd15312;
	setp.lt.u64 	%p2394, %rd15333, %rd15331;
	selp.u64 	%rd15334, 1, 0, %p2394;
	add.s64 	%rd15335, %rd15332, %rd15334;
	mul.lo.s64 	%rd15336, %rd23823, %rd2855;
	mul.hi.u64 	%rd15337, %rd2855, %rd23823;
	add.s64 	%rd15338, %rd15336, %rd15320;
	setp.lt.u64 	%p2395, %rd15338, %rd15336;
	selp.u64 	%rd15339, 1, 0, %p2395;
	add.s64 	%rd15340, %rd15337, %rd15339;
	add.s64 	%rd15341, %rd15338, %rd15335;
	setp.lt.u64 	%p2396, %rd15341, %rd15338;
	selp.u64 	%rd15342, 1, 0, %p2396;
	add.s64 	%rd15343, %rd15340, %rd15342;
	mul.lo.s64 	%rd15344, %rd23824, %rd2855;
	mul.hi.u64 	%rd15345, %rd2855, %rd23824;
	add.s64 	%rd15346, %rd15344, %rd15328;
	setp.lt.u64 	%p2397, %rd15346, %rd15344;
	selp.u64 	%rd15347, 1, 0, %p2397;
	add.s64 	%rd15348, %rd15345, %rd15347;
	add.s64 	%rd15349, %rd15346, %rd15343;
	setp.lt.u64 	%p2398, %rd15349, %rd15346;
	selp.u64 	%rd15350, 1, 0, %p2398;
	add.s64 	%rd15351, %rd15348, %rd15350;
	mul.lo.s64 	%rd15352, %rd23825, %rd2855;
	mul.hi.u64 	%rd15353, %rd2855, %rd23825;
	add.s64 	%rd15354, %rd15352, %rd15330;
	setp.lt.u64 	%p2399, %rd15354, %rd15352;
	selp.u64 	%rd15355, 1, 0, %p2399;
	add.s64 	%rd15356, %rd15353, %rd15355;
	add.s64 	%rd15357, %rd15354, %rd15351;
	setp.lt.u64 	%p2400, %rd15357, %rd15354;
	selp.u64 	%rd15358, 1, 0, %p2400;
	add.s64 	%rd15359, %rd15356, %rd15358;
	mul.lo.s64 	%rd15360, %rd15341, 4294968273;
	mov.b64 	%rd15361, 4294968273;
	mul.hi.u64 	%rd15362, %rd15341, %rd15361;
	mad.lo.s64 	%rd23834, %rd23822, %rd2858, %rd15360;
	setp.lt.u64 	%p2401, %rd23834, %rd15360;
	selp.u64 	%rd15363, 1, 0, %p2401;
	add.s64 	%rd15364, %rd15362, %rd15363;
	mul.lo.s64 	%rd15365, %rd15349, 4294968273;
	mul.hi.u64 	%rd15366, %rd15349, %rd15361;
	add.s64 	%rd15367, %rd15365, %rd15275;
	setp.lt.u64 	%p2402, %rd15367, %rd15365;
	selp.u64 	%rd15368, 1, 0, %p2402;
	add.s64 	%rd15369, %rd15366, %rd15368;
	add.s64 	%rd23835, %rd15367, %rd15364;
	setp.lt.u64 	%p2403, %rd23835, %rd15367;
	selp.u64 	%rd15370, 1, 0, %p2403;
	add.s64 	%rd15371, %rd15369, %rd15370;
	mul.lo.s64 	%rd15372, %rd15357, 4294968273;
	mul.hi.u64 	%rd15373, %rd15357, %rd15361;
	add.s64 	%rd15374, %rd15372, %rd15304;
	setp.lt.u64 	%p2404, %rd15374, %rd15372;
	selp.u64 	%rd15375, 1, 0, %p2404;
	add.s64 	%rd15376, %rd15373, %rd15375;
	add.s64 	%rd23840, %rd15374, %rd15371;
	setp.lt.u64 	%p2405, %rd23840, %rd15374;
	selp.u64 	%rd15377, 1, 0, %p2405;
	add.s64 	%rd15378, %rd15376, %rd15377;
	mul.lo.s64 	%rd15379, %rd15359, 4294968273;
	mul.hi.u64 	%rd15380, %rd15359, %rd15361;
	add.s64 	%rd15381, %rd15379, %rd15333;
	setp.lt.u64 	%p2406, %rd15381, %rd15379;
	selp.u64 	%rd15382, 1, 0, %p2406;
	add.s64 	%rd15383, %rd15380, %rd15382;
	add.s64 	%rd23841, %rd15381, %rd15378;
	setp.lt.u64 	%p2407, %rd23841, %rd15381;
	selp.u64 	%rd15384, 1, 0, %p2407;
	add.s64 	%rd3706, %rd15383, %rd15384;
	setp.eq.s64 	%p2408, %rd3706, 0;
	@%p2408 bra 	$L__BB0_1032;
	mov.b64 	%rd15385, 4294968273;
	mul.hi.u64 	%rd15386, %rd3706, %rd15385;
	mad.lo.s64 	%rd3707, %rd3706, 4294968273, %rd23834;
	setp.lt.u64 	%p2409, %rd3707, %rd23834;
	selp.u64 	%rd15387, 1, 0, %p2409;
	add.s64 	%rd3708, %rd15386, %rd15387;
	setp.eq.s64 	%p2410, %rd3708, 0;
	mov.u64 	%rd23834, %rd3707;
	@%p2410 bra 	$L__BB0_1032;
	add.s64 	%rd3709, %rd23835, %rd3708;
	setp.ge.u64 	%p2411, %rd3709, %rd23835;
	mov.u64 	%rd23834, %rd3707;
	mov.u64 	%rd23835, %rd3709;
	@%p2411 bra 	$L__BB0_1032;
	add.s64 	%rd23840, %rd23840, 1;
	setp.eq.s64 	%p2412, %rd23840, 0;
	selp.u64 	%rd15388, 1, 0, %p2412;
	add.s64 	%rd23841, %rd23841, %rd15388;
	mov.u64 	%rd23834, %rd3707;
	mov.u64 	%rd23835, %rd3709;
$L__BB0_1032:
	ld.const.u64 	%rd15389, [_ZN8collider3gpu9optimized6SECP_PE+24];
	setp.gt.u64 	%p2413, %rd23841, %rd15389;
	@%p2413 bra 	$L__BB0_1034;
	ld.const.u64 	%rd15390, [_ZN8collider3gpu9optimized6SECP_PE+24];
	setp.ne.s64 	%p2414, %rd23841, %rd15390;
	ld.const.u64 	%rd15391, [_ZN8collider3gpu9optimized6SECP_PE+16];
	setp.ne.s64 	%p2415, %rd23840, %rd15391;
	or.pred  	%p2416, %p2414, %p2415;
	ld.const.u64 	%rd15393, [_ZN8collider3gpu9optimized6SECP_PE+8];
	setp.ne.s64 	%p2417, %rd23835, %rd15393;
	or.pred  	%p2418, %p2416, %p2417;
	ld.const.u64 	%rd15395, [_ZN8collider3gpu9optimized6SECP_PE];
	setp.lt.u64 	%p2419, %rd23834, %rd15395;
	or.pred  	%p2420, %p2418, %p2419;
	@%p2420 bra 	$L__BB0_1035;
$L__BB0_1034:
	ld.const.u64 	%rd15399, [_ZN8collider3gpu9optimized6SECP_PE];
	// begin inline asm
	sub.cc.u64 %rd23834, %rd23834, %rd15399;
	// end inline asm
	sub.s64 	%rd15401, %rd23835, %rd5843;
	ld.const.u64 	%rd15402, [_ZN8collider3gpu9optimized6SECP_PE+8];
	// begin inline asm
	sub.cc.u64 %rd23835, %rd15401, %rd15402;
	// end inline asm
	sub.s64 	%rd15404, %rd23840, %rd5843;
	ld.const.u64 	%rd15405, [_ZN8collider3gpu9optimized6SECP_PE+16];
	// begin inline asm
	sub.cc.u64 %rd23840, %rd15404, %rd15405;
	// end inline asm
	ld.const.u64 	%rd15406, [_ZN8collider3gpu9optimized6SECP_PE+24];
	add.s64 	%rd15407, %rd5843, %rd15406;
	sub.s64 	%rd23841, %rd23841, %rd15407;
$L__BB0_1035:
	mul.hi.u64 	%rd15408, %rd23621, %rd23621;
	mul.lo.s64 	%rd15409, %rd23622, %rd23622;
	mul.hi.u64 	%rd23846, %rd23622, %rd23622;
	mul.lo.s64 	%rd23847, %rd23623, %rd23623;
	mul.hi.u64 	%rd23848, %rd23623, %rd23623;
	mul.lo.s64 	%rd23849, %rd23624, %rd23624;
	mul.hi.u64 	%rd23850, %rd23624, %rd23624;
	mul.lo.s64 	%rd15410, %rd23622, %rd23621;
	mul.hi.u64 	%rd15411, %rd23621, %rd23622;
	mov.b64 	{%r800, %r801}, %rd15411;
	mov.b64 	{%r802, %r803}, %rd15410;
	shf.l.wrap.b32 	%r804, %r803, %r800, 1;
	shf.l.wrap.b32 	%r805, %r800, %r801, 1;
	mov.b64 	%rd15412, {%r804, %r805};
	shl.b64 	%rd15413, %rd15410, 1;
	add.s64 	%rd3729, %rd15413, %rd15408;
	setp.lt.u64 	%p2421, %rd3729, %rd15413;
	selp.u64 	%rd15414, 1, 0, %p2421;
	add.s64 	%rd15415, %rd15409, %rd15412;
	add.s64 	%rd3730, %rd15415, %rd15414;
	setp.ge.u64 	%p2422, %rd3730, %rd15409;
	@%p2422 bra 	$L__BB0_1040;
	mul.hi.u64 	%rd15416, %rd23622, %rd23622;
	add.s64 	%rd23846, %rd15416, 1;
	setp.ne.s64 	%p2423, %rd23846, 0;
	@%p2423 bra 	$L__BB0_1040;
	mad.lo.s64 	%rd23847, %rd23623, %rd23623, 1;
	mov.b64 	%rd23846, 0;
	mov.pred 	%p2424, -1;
	@%p2424 bra 	$L__BB0_1040;
	mul.hi.u64 	%rd15419, %rd23623, %rd23623;
	add.s64 	%rd23848, %rd15419, 1;
	setp.ne.s64 	%p2425, %rd23848, 0;
	mov.b64 	%rd23846, 0;
	mov.u64 	%rd23847, %rd23846;
	@%p2425 bra 	$L__BB0_1040;
	mad.lo.s64 	%rd23849, %rd23624, %rd23624, 1;
	mov.b64 	%rd23846, 0;
	mov.u64 	%rd23848, %rd23846;
$L__BB0_1040:
	mul.lo.s64 	%rd15421, %rd23623, %rd23621;
	mul.hi.u64 	%rd15422, %rd23621, %rd23623;
	mov.b64 	{%r806, %r807}, %rd15422;
	mov.b64 	{%r808, %r809}, %rd15421;
	shf.l.wrap.b32 	%r810, %r809, %r806, 1;
	shf.l.wrap.b32 	%r811, %r806, %r807, 1;
	mov.b64 	%rd15423, {%r810, %r811};
	shl.b64 	%rd15424, %rd15421, 1;
	add.s64 	%rd3759, %rd15424, %rd3730;
	setp.lt.u64 	%p2426, %rd3759, %rd15424;
	selp.u64 	%rd15425, 1, 0, %p2426;
	add.s64 	%rd15426, %rd23846, %rd15423;
	add.s64 	%rd3760, %rd15426, %rd15425;
	setp.ge.u64 	%p2427, %rd3760, %rd23846;
	@%p2427 bra 	$L__BB0_1044;
	add.s64 	%rd23847, %rd23847, 1;
	setp.ne.s64 	%p2428, %rd23847, 0;
	@%p2428 bra 	$L__BB0_1044;
	add.s64 	%rd23848, %rd23848, 1;
	setp.ne.s64 	%p2429, %rd23848, 0;
	mov.b64 	%rd23847, 0;
	@%p2429 bra 	$L__BB0_1044;
	add.s64 	%rd23849, %rd23849, 1;
	setp.eq.s64 	%p2430, %rd23849, 0;
	selp.u64 	%rd15429, 1, 0, %p2430;
	add.s64 	%rd23850, %rd23850, %rd15429;
	mov.b64 	%rd23847, 0;
	mov.u64 	%rd23848, %rd23847;
$L__BB0_1044:
	mul.lo.s64 	%rd15430, %rd23624, %rd23621;
	mul.hi.u64 	%rd15431, %rd23621, %rd23624;
	mov.b64 	{%r812, %r813}, %rd15431;
	mov.b64 	{%r814, %r815}, %rd15430;
	shf.l.wrap.b32 	%r816, %r815, %r812, 1;
	shf.l.wrap.b32 	%r817, %r812, %r813, 1;
	mov.b64 	%rd15432, {%r816, %r817};
	shl.b64 	%rd15433, %rd15430, 1;
	add.s64 	%rd3749, %rd15433, %rd3760;
	setp.lt.u64 	%p2431, %rd3749, %rd15433;
	selp.u64 	%rd15434, 1, 0, %p2431;
	add.s64 	%rd15435, %rd23847, %rd15432;
	add.s64 	%rd3750, %rd15435, %rd15434;
	setp.ge.u64 	%p2432, %rd3750, %rd23847;
	@%p2432 bra 	$L__BB0_1047;
	add.s64 	%rd23848, %rd23848, 1;
	setp.ne.s64 	%p2433, %rd23848, 0;
	@%p2433 bra 	$L__BB0_1047;
	add.s64 	%rd23849, %rd23849, 1;
	setp.eq.s64 	%p2434, %rd23849, 0;
	selp.u64 	%rd15437, 1, 0, %p2434;
	add.s64 	%rd23850, %rd23850, %rd15437;
	mov.b64 	%rd23848, 0;
$L__BB0_1047:
	mul.lo.s64 	%rd15438, %rd23623, %rd23622;
	mul.hi.u64 	%rd15439, %rd23622, %rd23623;
	mov.b64 	{%r818, %r819}, %rd15439;
	mov.b64 	{%r820, %r821}, %rd15438;
	shf.l.wrap.b32 	%r822, %r821, %r818, 1;
	shf.l.wrap.b32 	%r823, %r818, %r819, 1;
	mov.b64 	%rd15440, {%r822, %r823};
	mad.lo.s64 	%rd15441, %rd23624, %rd23621, %rd15438;
	shl.b64 	%rd15442, %rd15441, 1;
	add.s64 	%rd3768, %rd15442, %rd3760;
	setp.lt.u64 	%p2435, %rd3768, %rd3749;
	selp.u64 	%rd15443, 1, 0, %p2435;
	add.s64 	%rd15444, %rd3750, %rd15440;
	add.s64 	%rd3769, %rd15444, %rd15443;
	setp.ge.u64 	%p2436, %rd3769, %rd3750;
	@%p2436 bra 	$L__BB0_1050;
	add.s64 	%rd23848, %rd23848, 1;
	setp.ne.s64 	%p2437, %rd23848, 0;
	@%p2437 bra 	$L__BB0_1050;
	add.s64 	%rd23849, %rd23849, 1;
	setp.eq.s64 	%p2438, %rd23849, 0;
	selp.u64 	%rd15446, 1, 0, %p2438;
	add.s64 	%rd23850, %rd23850, %rd15446;
	mov.b64 	%rd23848, 0;
$L__BB0_1050:
	mul.lo.s64 	%rd15447, %rd23624, %rd23622;
	mul.hi.u64 	%rd15448, %rd23622, %rd23624;
	mov.b64 	{%r824, %r825}, %rd15448;
	mov.b64 	{%r826, %r827}, %rd15447;
	shf.l.wrap.b32 	%r828, %r827, %r824, 1;
	shf.l.wrap.b32 	%r829, %r824, %r825, 1;
	mov.b64 	%rd15449, {%r828, %r829};
	shl.b64 	%rd15450, %rd15447, 1;
	add.s64 	%rd3776, %rd15450, %rd3769;
	setp.lt.u64 	%p2439, %rd3776, %rd15450;
	selp.u64 	%rd15451, 1, 0, %p2439;
	add.s64 	%rd15452, %rd23848, %rd15449;
	add.s64 	%rd3777, %rd15452, %rd15451;
	setp.ge.u64 	%p2440, %rd3777, %rd23848;
	@%p2440 bra 	$L__BB0_1052;
	add.s64 	%rd23849, %rd23849, 1;
	setp.eq.s64 	%p2441, %rd23849, 0;
	selp.u64 	%rd15453, 1, 0, %p2441;
	add.s64 	%rd23850, %rd23850, %rd15453;
$L__BB0_1052:
	mul.lo.s64 	%rd15454, %rd23624, %rd23623;
	mul.hi.u64 	%rd15455, %rd23623, %rd23624;
	mov.b64 	{%r830, %r831}, %rd15455;
	mov.b64 	{%r832, %r833}, %rd15454;
	shf.l.wrap.b32 	%r834, %r833, %r830, 1;
	shf.l.wrap.b32 	%r835, %r830, %r831, 1;
	mov.b64 	%rd15456, {%r834, %r835};
	shl.b64 	%rd15457, %rd15454, 1;
	add.s64 	%rd15458, %rd15457, %rd3777;
	setp.lt.u64 	%p2442, %rd15458, %rd15457;
	selp.u64 	%rd15459, 1, 0, %p2442;
	add.s64 	%rd15460, %rd23849, %rd15456;
	add.s64 	%rd15461, %rd15460, %rd15459;
	setp.lt.u64 	%p2443, %rd15461, %rd23849;
	selp.u64 	%rd15462, 1, 0, %p2443;
	add.s64 	%rd15463, %rd23850, %rd15462;
	mul.lo.s64 	%rd15464, %rd3776, 4294968273;
	mov.b64 	%rd15465, 4294968273;
	mul.hi.u64 	%rd15466, %rd3776, %rd15465;
	mad.lo.s64 	%rd23859, %rd23621, %rd23621, %rd15464;
	setp.lt.u64 	%p2444, %rd23859, %rd15464;
	selp.u64 	%rd15467, 1, 0, %p2444;
	add.s64 	%rd15468, %rd15466, %rd15467;
	mul.lo.s64 	%rd15469, %rd15458, 4294968273;
	mul.hi.u64 	%rd15470, %rd15458, %rd15465;
	add.s64 	%rd15471, %rd15469, %rd3729;
	setp.lt.u64 	%p2445, %rd15471, %rd15469;
	selp.u64 	%rd15472, 1, 0, %p2445;
	add.s64 	%rd15473, %rd15470, %rd15472;
	add.s64 	%rd23860, %rd15471, %rd15468;
	setp.lt.u64 	%p2446, %rd23860, %rd15471;
	selp.u64 	%rd15474, 1, 0, %p2446;
	add.s64 	%rd15475, %rd15473, %rd15474;
	mul.lo.s64 	%rd15476, %rd15461, 4294968273;
	mul.hi.u64 	%rd15477, %rd15461, %rd15465;
	add.s64 	%rd15478, %rd15476, %rd3759;
	setp.lt.u64 	%p2447, %rd15478, %rd15476;
	selp.u64 	%rd15479, 1, 0, %p2447;
	add.s64 	%rd15480, %rd15477, %rd15479;
	add.s64 	%rd23864, %rd15478, %rd15475;
	setp.lt.u64 	%p2448, %rd23864, %rd15478;
	selp.u64 	%rd15481, 1, 0, %p2448;
	add.s64 	%rd15482, %rd15480, %rd15481;
	mul.lo.s64 	%rd15483, %rd15463, 4294968273;
	mul.hi.u64 	%rd15484, %rd15463, %rd15465;
	add.s64 	%rd15485, %rd15483, %rd3768;
	setp.lt.u64 	%p2449, %rd15485, %rd15483;
	selp.u64 	%rd15486, 1, 0, %p2449;
	add.s64 	%rd15487, %rd15484, %rd15486;
	add.s64 	%rd23863, %rd15485, %rd15482;
	setp.lt.u64 	%p2450, %rd23863, %rd15485;
	selp.u64 	%rd15488, 1, 0, %p2450;
	add.s64 	%rd3786, %rd15487, %rd15488;
	setp.eq.s64 	%p2451, %rd3786, 0;
	@%p2451 bra 	$L__BB0_1056;
	mov.b64 	%rd15489, 4294968273;
	mul.hi.u64 	%rd15490, %rd3786, %rd15489;
	mad.lo.s64 	%rd3787, %rd3786, 4294968273, %rd23859;
	setp.lt.u64 	%p2452, %rd3787, %rd23859;
	selp.u64 	%rd15491, 1, 0, %p2452;
	add.s64 	%rd3788, %rd15490, %rd15491;
	setp.eq.s64 	%p2453, %rd3788, 0;
	mov.u64 	%rd23859, %rd3787;
	@%p2453 bra 	$L__BB0_1056;
	add.s64 	%rd3789, %rd23860, %rd3788;
	setp.ge.u64 	%p2454, %rd3789, %rd23860;
	mov.u64 	%rd23859, %rd3787;
	mov.u64 	%rd23860, %rd3789;
	@%p2454 bra 	$L__BB0_1056;
	add.s64 	%rd23864, %rd23864, 1;
	setp.eq.s64 	%p2455, %rd23864, 0;
	selp.u64 	%rd15492, 1, 0, %p2455;
	add.s64 	%rd23863, %rd23863, %rd15492;
	mov.u64 	%rd23859, %rd3787;
	mov.u64 	%rd23860, %rd3789;
$L__BB0_1056:
	ld.const.u64 	%rd15493, [_ZN8collider3gpu9optimized6SECP_PE+24];
	setp.gt.u64 	%p2456, %rd23863, %rd15493;
	@%p2456 bra 	$L__BB0_1058;
	ld.const.u64 	%rd15494, [_ZN8collider3gpu9optimized6SECP_PE+24];
	setp.ne.s64 	%p2457, %rd23863, %rd15494;
	ld.const.u64 	%rd15495, [_ZN8collider3gpu9optimized6SECP_PE+16];
	setp.ne.s64 	%p2458, %rd23864, %rd15495;
	or.pred  	%p2459, %p2457, %p2458;
	ld.const.u64 	%rd15497, [_ZN8collider3gpu9optimized6SECP_PE+8];
	setp.ne.s64 	%p2460, %rd23860, %rd15497;
	or.pred  	%p2461, %p2459, %p2460;
	ld.const.u64 	%rd15499, [_ZN8collider3gpu9optimized6SECP_PE];
	setp.lt.u64 	%p2462, %rd23859, %rd15499;
	or.pred  	%p2463, %p2461, %p2462;
	@%p2463 bra 	$L__BB0_1059;
$L__BB0_1058:
	ld.const.u64 	%rd15503, [_ZN8collider3gpu9optimized6SECP_PE];
	// begin inline asm
	sub.cc.u64 %rd23859, %rd23859, %rd15503;
	// end inline asm
	sub.s64 	%rd15505, %rd23860, %rd5843;
	ld.const.u64 	%rd15506, [_ZN8collider3gpu9optimized6SECP_PE+8];
	// begin inline asm
	sub.cc.u64 %rd23860, %rd15505, %rd15506;
	// end inline asm
	sub.s64 	%rd15508, %rd23864, %rd5843;
	ld.const.u64 	%rd15509, [_ZN8collider3gpu9optimized6SECP_PE+16];
	// begin inline asm
	sub.cc.u64 %rd23864, %rd15508, %rd15509;
	// end inline asm
	ld.const.u64 	%rd15510, [_ZN8collider3gpu9optimized6SECP_PE+24];
	add.s64 	%rd15511, %rd5843, %rd15510;
	sub.s64 	%rd23863, %rd23863, %rd15511;
$L__BB0_1059:
	// begin inline asm
	sub.cc.u64 %rd23870, %rd23859, %rd23826;
	// end inline asm
	// begin inline asm
	sub.cc.u64 %rd23869, %rd23860, %rd5843;
	// end inline asm
	// begin inline asm
	subc.cc.u64 %rd23869, %rd23869, %rd23827;
	// end inline asm
	// begin inline asm
	sub.cc.u64 %rd23868, %rd23864, %rd5843;
	// end inline asm
	// begin inline asm
	subc.cc.u64 %rd23868, %rd23868, %rd23832;
	// end inline asm
	// begin inline asm
	sub.cc.u64 %rd23867, %rd23863, %rd5843;
	// end inline asm
	// begin inline asm
	subc.cc.u64 %rd23867, %rd23867, %rd23833;
	// end inline asm
	@%p2275 bra 	$L__BB0_1061;
	ld.const.u64 	%rd15535, [_ZN8collider3gpu9optimized6SECP_PE];
	// begin inline asm
	add.cc.u64 %rd23870, %rd23870, %rd15535;
	// end inline asm
	// begin inline asm
	add.cc.u64 %rd23869, %rd23869, %rd14881;
	// end inline asm
	ld.const.u64 	%rd15540, [_ZN8collider3gpu9optimized6SECP_PE+8];
	// begin inline asm
	addc.cc.u64 %rd23869, %rd23869, %rd15540;
	// end inline asm
	// begin inline asm
	add.cc.u64 %rd23868, %rd23868, %rd14881;
	// end inline asm
	ld.const.u64 	%rd15546, [_ZN8collider3gpu9optimized6SECP_PE+16];
	// begin inline asm
	addc.cc.u64 %rd23868, %rd23868, %rd15546;
	// end inline asm
	add.s64 	%rd15548, %rd23867, %rd14881;
	ld.const.u64 	%rd15549, [_ZN8collider3gpu9optimized6SECP_PE+24];
	add.s64 	%rd23867, %rd15548, %rd15549;
$L__BB0_1061:
	// begin inline asm
	sub.cc.u64 %rd23874, %rd23870, %rd23834;
	// end inline asm
	// begin inline asm
	sub.cc.u64 %rd23873, %rd23869, %rd5843;
	// end inline asm
	// begin inline asm
	subc.cc.u64 %rd23873, %rd23873, %rd23835;
	// end inline asm
	// begin inline asm
	sub.cc.u64 %rd23872, %rd23868, %rd5843;
	// end inline asm
	// begin inline asm
	subc.cc.u64 %rd23872, %rd23872, %rd23840;
	// end inline asm
	// begin inline asm
	sub.cc.u64 %rd23871, %rd23867, %rd5843;
	// end inline asm
	// begin inline asm
	subc.cc.u64 %rd23871, %rd23871, %rd23841;
	// end inline asm
	@%p2275 bra 	$L__BB0_1063;
	ld.const.u64 	%rd15573, [_ZN8collider3gpu9optimized6SECP_PE];
	// begin inline asm
	add.cc.u64 %rd23874, %rd23874, %rd15573;
	// end inline asm
	// begin inline asm
	add.cc.u64 %rd23873, %rd23873, %rd14881;
	// end inline asm
	ld.const.u64 	%rd15578, [_ZN8collider3gpu9optimized6SECP_PE+8];
	// begin inline asm
	addc.cc.u64 %rd23873, %rd23873, %rd15578;
	// end inline asm
	// begin inline asm
	add.cc.u64 %rd23872, %rd23872, %rd14881;
	// end inline asm
	ld.const.u64 	%rd15584, [_ZN8collider3gpu9optimized6SECP_PE+16];
	// begin inline asm
	addc.cc.u64 %rd23872, %rd23872, %rd15584;
	// end inline asm
	add.s64 	%rd15586, %rd23871, %rd14881;
	ld.const.u64 	%rd15587, [_ZN8collider3gpu9optimized6SECP_PE+24];
	add.s64 	%rd23871, %rd15586, %rd15587;
$L__BB0_1063:
	// begin inline asm
	sub.cc.u64 %rd23539, %rd23874, %rd23834;
	// end inline asm
	// begin inline asm
	sub.cc.u64 %rd23538, %rd23873, %rd5843;
	// end inline asm
	// begin inline asm
	subc.cc.u64 %rd23538, %rd23538, %rd23835;
	// end inline asm
	// begin inline asm
	sub.cc.u64 %rd23537, %rd23872, %rd5843;
	// end inline asm
	// begin inline asm
	subc.cc.u64 %rd23537, %rd23537, %rd23840;
	// end inline asm
	// begin inline asm
	sub.cc.u64 %rd23536, %rd23871, %rd5843;
	// end inline asm
	// begin inline asm
	subc.cc.u64 %rd23536, %rd23536, %rd23841;
	// end inline asm
	@%p2275 bra 	$L__BB0_1065;
	ld.const.u64 	%rd15611, [_ZN8collider3gpu9optimized6SECP_PE];
	// begin inline asm
	add.cc.u64 %rd23539, %rd23539, %rd15611;
	// end inline asm
	// begin inline asm
	add.cc.u64 %rd23538, %rd23538, %rd14881;
	// end inline asm
	ld.const.u64 	%rd15616, [_ZN8collider3gpu9optimized6SECP_PE+8];
	// begin inline asm
	addc.cc.u64 %rd23538, %rd23538, %rd15616;
	// end inline asm
	// begin inline asm
	add.cc.u64 %rd23537, %rd23537, %rd14881;
	// end inline asm
	ld.const.u64 	%rd15622, [_ZN8collider3gpu9optimized6SECP_PE+16];
	// begin inline asm
	addc.cc.u64 %rd23537, %rd23537, %rd15622;
	// end inline asm
	add.s64 	%rd15624, %rd23536, %rd14881;
	ld.const.u64 	%rd15625, [_ZN8collider3gpu9optimized6SECP_PE+24];
	add.s64 	%rd23536, %rd15624, %rd15625;
$L__BB0_1065:
	// begin inline asm
	sub.cc.u64 %rd23882, %rd23834, %rd23539;
	// end inline asm
	// begin inline asm
	sub.cc.u64 %rd23881, %rd23835, %rd5843;
	// end inline asm
	// begin inline asm
	subc.cc.u64 %rd23881, %rd23881, %rd23538;
	// end inline asm
	// begin inline asm
	sub.cc.u64 %rd23880, %rd23840, %rd5843;
	// end inline asm
	// begin inline asm
	subc.cc.u64 %rd23880, %rd23880, %rd23537;
	// end inline asm
	// begin inline asm
	sub.cc.u64 %rd23879, %rd23841, %rd5843;
	// end inline asm
	// begin inline asm
	subc.cc.u64 %rd23879, %rd23879, %rd23536;
	// end inline asm
	@%p2275 bra 	$L__BB0_1067;
	ld.const.u64 	%rd15649, [_ZN8collider3gpu9optimized6SECP_PE];
	// begin inline asm
	add.cc.u64 %rd23882, %rd23882, %rd15649;
	// end inline asm
	// begin inline asm
	add.cc.u64 %rd23881, %rd23881, %rd14881;
	// end inline asm
	ld.const.u64 	%rd15654, [_ZN8collider3gpu9optimized6SECP_PE+8];
	// begin inline asm
	addc.cc.u64 %rd23881, %rd23881, %rd15654;
	// end inline asm
	// begin inline asm
	add.cc.u64 %rd23880, %rd23880, %rd14881;
	// end inline asm
	ld.const.u64 	%rd15660, [_ZN8collider3gpu9optimized6SECP_PE+16];
	// begin inline asm
	addc.cc.u64 %rd23880, %rd23880, %rd15660;
	// end inline asm
	add.s64 	%rd15662, %rd23879, %rd14881;
	ld.const.u64 	%rd15663, [_ZN8collider3gpu9optimized6SECP_PE+24];
	add.s64 	%rd23879, %rd15662, %rd15663;
$L__BB0_1067:
	mul.hi.u64 	%rd15664, %rd23621, %rd23882;
	mul.lo.s64 	%rd15665, %rd23881, %rd23621;
	mul.hi.u64 	%rd15666, %rd23621, %rd23881;
	add.s64 	%rd15667, %rd15665, %rd15664;
	setp.lt.u64 	%p2468, %rd15667, %rd15665;
	selp.u64 	%rd15668, 1, 0, %p2468;
	add.s64 	%rd15669, %rd15666, %rd15668;
	mul.lo.s64 	%rd15670, %rd23880, %rd23621;
	mul.hi.u64 	%rd15671, %rd23621, %rd23880;
	add.s64 	%rd15672, %rd15670, %rd15669;
	setp.lt.u64 	%p2469, %rd15672, %rd15670;
	selp.u64 	%rd15673, 1, 0, %p2469;
	add.s64 	%rd15674, %rd15671, %rd15673;
	mul.lo.s64 	%rd15675, %rd23879, %rd23621;
	mul.hi.u64 	%rd15676, %rd23621, %rd23879;
	add.s64 	%rd15677, %rd15675, %rd15674;
	setp.lt.u64 	%p2470, %rd15677, %rd15675;
	selp.u64 	%rd15678, 1, 0, %p2470;
	add.s64 	%rd15679, %rd15676, %rd15678;
	mul.lo.s64 	%rd15680, %rd23882, %rd23622;
	mul.hi.u64 	%rd15681, %rd23622, %rd23882;
	add.s64 	%rd15682, %rd15680, %rd15667;
	setp.lt.u64 	%p2471, %rd15682, %rd15680;
	selp.u64 	%rd15683, 1, 0, %p2471;
	add.s64 	%rd15684, %rd15681, %rd15683;
	mul.lo.s64 	%rd15685, %rd23881, %rd23622;
	mul.hi.u64 	%rd15686, %rd23622, %rd23881;
	add.s64 	%rd15687, %rd15685, %rd15672;
	setp.lt.u64 	%p2472, %rd15687, %rd15685;
	selp.u64 	%rd15688, 1, 0, %p2472;
	add.s64 	%rd15689, %rd15686, %rd15688;
	add.s64 	%rd15690, %rd15687, %rd15684;
	setp.lt.u64 	%p2473, %rd15690, %rd15687;
	selp.u64 	%rd15691, 1, 0, %p2473;
	add.s64 	%rd15692, %rd15689, %rd15691;
	mul.lo.s64 	%rd15693, %rd23880, %rd23622;
	mul.hi.u64 	%rd15694, %rd23622, %rd23880;
	add.s64 	%rd15695, %rd15693, %rd15677;
	setp.lt.u64 	%p2474, %rd15695, %rd15693;
	selp.u64 	%rd15696, 1, 0, %p2474;
	add.s64 	%rd15697, %rd15694, %rd15696;
	add.s64 	%rd15698, %rd15695, %rd15692;
	setp.lt.u64 	%p2475, %rd15698, %rd15695;
	selp.u64 	%rd15699, 1, 0, %p2475;
	add.s64 	%rd15700, %rd15697, %rd15699;
	mul.lo.s64 	%rd15701, %rd23879, %rd23622;
	mul.hi.u64 	%rd15702, %rd23622, %rd23879;
	add.s64 	%rd15703, %rd15701, %rd15679;
	setp.lt.u64 	%p2476, %rd15703, %rd15701;
	selp.u64 	%rd15704, 1, 0, %p2476;
	add.s64 	%rd15705, %rd15702, %rd15704;
	add.s64 	%rd15706, %rd15703, %rd15700;
	setp.lt.u64 	%p2477, %rd15706, %rd15703;
	selp.u64 	%rd15707, 1, 0, %p2477;
	add.s64 	%rd15708, %rd15705, %rd15707;
	mul.lo.s64 	%rd15709, %rd23882, %rd23623;
	mul.hi.u64 	%rd15710, %rd23623, %rd23882;
	add.s64 	%rd15711, %rd15709, %rd15690;
	setp.lt.u64 	%p2478, %rd15711, %rd15709;
	selp.u64 	%rd15712, 1, 0, %p2478;
	add.s64 	%rd15713, %rd15710, %rd15712;
	mul.lo.s64 	%rd15714, %rd23881, %rd23623;
	mul.hi.u64 	%rd15715, %rd23623, %rd23881;
	add.s64 	%rd15716, %rd15714, %rd15698;
	setp.lt.u64 	%p2479, %rd15716, %rd15714;
	selp.u64 	%rd15717, 1, 0, %p2479;
	add.s64 	%rd15718, %rd15715, %rd15717;
	add.s64 	%rd15719, %rd15716, %rd15713;
	setp.lt.u64 	%p2480, %rd15719, %rd15716;
	selp.u64 	%rd15720, 1, 0, %p2480;
	add.s64 	%rd15721, %rd15718, %rd15720;
	mul.lo.s64 	%rd15722, %rd23880, %rd23623;
	mul.hi.u64 	%rd15723, %rd23623, %rd23880;
	add.s64 	%rd15724, %rd15722, %rd15706;
	setp.lt.u64 	%p2481, %rd15724, %rd15722;
	selp.u64 	%rd15725, 1, 0, %p2481;
	add.s64 	%rd15726, %rd15723, %rd15725;
	add.s64 	%rd15727, %rd15724, %rd15721;
	setp.lt.u64 	%p2482, %rd15727, %rd15724;
	selp.u64 	%rd15728, 1, 0, %p2482;
	add.s64 	%rd15729, %rd15726, %rd15728;
	mul.lo.s64 	%rd15730, %rd23879, %rd23623;
	mul.hi.u64 	%rd15731, %rd23623, %rd23879;
	add.s64 	%rd15732, %rd15730, %rd15708;
	setp.lt.u64 	%p2483, %rd15732, %rd15730;
	selp.u64 	%rd15733, 1, 0, %p2483;
	add.s64 	%rd15734, %rd15731, %rd15733;
	add.s64 	%rd15735, %rd15732, %rd15729;
	setp.lt.u64 	%p2484, %rd15735, %rd15732;
	selp.u64 	%rd15736, 1, 0, %p2484;
	add.s64 	%rd15737, %rd15734, %rd15736;
	mul.lo.s64 	%rd15738, %rd23882, %rd23624;
	mul.hi.u64 	%rd15739, %rd23624, %rd23882;
	add.s64 	%rd15740, %rd15738, %rd15719;
	setp.lt.u64 	%p2485, %rd15740, %rd15738;
	selp.u64 	%rd15741, 1, 0, %p2485;
	add.s64 	%rd15742, %rd15739, %rd15741;
	mul.lo.s64 	%rd15743, %rd23881, %rd23624;
	mul.hi.u64 	%rd15744, %rd23624, %rd23881;
	add.s64 	%rd15745, %rd15743, %rd15727;
	setp.lt.u64 	%p2486, %rd15745, %rd15743;
	selp.u64 	%rd15746, 1, 0, %p2486;
	add.s64 	%rd15747, %rd15744, %rd15746;
	add.s64 	%rd15748, %rd15745, %rd15742;
	setp.lt.u64 	%p2487, %rd15748, %rd15745;
	selp.u64 	%rd15749, 1, 0, %p2487;
	add.s64 	%rd15750, %rd15747, %rd15749;
	mul.lo.s64 	%rd15751, %rd23880, %rd23624;
	mul.hi.u64 	%rd15752, %rd23624, %rd23880;
	add.s64 	%rd15753, %rd15751, %rd15735;
	setp.lt.u64 	%p2488, %rd15753, %rd15751;
	selp.u64 	%rd15754, 1, 0, %p2488;
	add.s64 	%rd15755, %rd15752, %rd15754;
	add.s64 	%rd15756, %rd15753, %rd15750;
	setp.lt.u64 	%p2489, %rd15756, %rd15753;
	selp.u64 	%rd15757, 1, 0, %p2489;
	add.s64 	%rd15758, %rd15755, %rd15757;
	mul.lo.s64 	%rd15759, %rd23879, %rd23624;
	mul.hi.u64 	%rd15760, %rd23624, %rd23879;
	add.s64 	%rd15761, %rd15759, %rd15737;
	setp.lt.u64 	%p2490, %rd15761, %rd15759;
	selp.u64 	%rd15762, 1, 0, %p2490;
	add.s64 	%rd15763, %rd15760, %rd15762;
	add.s64 	%rd15764, %rd15761, %rd15758;
	setp.lt.u64 	%p2491, %rd15764, %rd15761;
	selp.u64 	%rd15765, 1, 0, %p2491;
	add.s64 	%rd15766, %rd15763, %rd15765;
	mul.lo.s64 	%rd15767, %rd15748, 4294968273;
	mov.b64 	%rd15768, 4294968273;
	mul.hi.u64 	%rd15769, %rd15748, %rd15768;
	mad.lo.s64 	%rd23883, %rd23882, %rd23621, %rd15767;
	setp.lt.u64 	%p2492, %rd23883, %rd15767;
	selp.u64 	%rd15770, 1, 0, %p2492;
	add.s64 	%rd15771, %rd15769, %rd15770;
	mul.lo.s64 	%rd15772, %rd15756, 4294968273;
	mul.hi.u64 	%rd15773, %rd15756, %rd15768;
	add.s64 	%rd15774, %rd15772, %rd15682;
	setp.lt.u64 	%p2493, %rd15774, %rd15772;
	selp.u64 	%rd15775, 1, 0, %p2493;
	add.s64 	%rd15776, %rd15773, %rd15775;
	add.s64 	%rd23884, %rd15774, %rd15771;
	setp.lt.u64 	%p2494, %rd23884, %rd15774;
	selp.u64 	%rd15777, 1, 0, %p2494;
	add.s64 	%rd15778, %rd15776, %rd15777;
	mul.lo.s64 	%rd15779, %rd15764, 4294968273;
	mul.hi.u64 	%rd15780, %rd15764, %rd15768;
	add.s64 	%rd15781, %rd15779, %rd15711;
	setp.lt.u64 	%p2495, %rd15781, %rd15779;
	selp.u64 	%rd15782, 1, 0, %p2495;
	add.s64 	%rd15783, %rd15780, %rd15782;
	add.s64 	%rd23888, %rd15781, %rd15778;
	setp.lt.u64 	%p2496, %rd23888, %rd15781;
	selp.u64 	%rd15784, 1, 0, %p2496;
	add.s64 	%rd15785, %rd15783, %rd15784;
	mul.lo.s64 	%rd15786, %rd15766, 4294968273;
	mul.hi.u64 	%rd15787, %rd15766, %rd15768;
	add.s64 	%rd15788, %rd15786, %rd15740;
	setp.lt.u64 	%p2497, %rd15788, %rd15786;
	selp.u64 	%rd15789, 1, 0, %p2497;
	add.s64 	%rd15790, %rd15787, %rd15789;
	add.s64 	%rd23887, %rd15788, %rd15785;
	setp.lt.u64 	%p2498, %rd23887, %rd15788;
	selp.u64 	%rd15791, 1, 0, %p2498;
	add.s64 	%rd3856, %rd15790, %rd15791;
	setp.eq.s64 	%p2499, %rd3856, 0;
	@%p2499 bra 	$L__BB0_1071;
	mov.b64 	%rd15792, 4294968273;
	mul.hi.u64 	%rd15793, %rd3856, %rd15792;
	mad.lo.s64 	%rd3857, %rd3856, 4294968273, %rd23883;
	setp.lt.u64 	%p2500, %rd3857, %rd23883;
	selp.u64 	%rd15794, 1, 0, %p2500;
	add.s64 	%rd3858, %rd15793, %rd15794;
	setp.eq.s64 	%p2501, %rd3858, 0;
	mov.u64 	%rd23883, %rd3857;
	@%p2501 bra 	$L__BB0_1071;
	add.s64 	%rd3859, %rd23884, %rd3858;
	setp.ge.u64 	%p2502, %rd3859, %rd23884;
	mov.u64 	%rd23883, %rd3857;
	mov.u64 	%rd23884, %rd3859;
	@%p2502 bra 	$L__BB0_1071;
	add.s64 	%rd23888, %rd23888, 1;
	setp.eq.s64 	%p2503, %rd23888, 0;
	selp.u64 	%rd15795, 1, 0, %p2503;
	add.s64 	%rd23887, %rd23887, %rd15795;
	mov.u64 	%rd23883, %rd3857;
	mov.u64 	%rd23884, %rd3859;
$L__BB0_1071:
	ld.const.u64 	%rd15796, [_ZN8collider3gpu9optimized6SECP_PE+24];
	setp.gt.u64 	%p2504, %rd23887, %rd15796;
	@%p2504 bra 	$L__BB0_1073;
	ld.const.u64 	%rd15797, [_ZN8collider3gpu9optimized6SECP_PE+24];
	setp.ne.s64 	%p2505, %rd23887, %rd15797;
	ld.const.u64 	%rd15798, [_ZN8collider3gpu9optimized6SECP_PE+16];
	setp.ne.s64 	%p2506, %rd23888, %rd15798;
	or.pred  	%p2507, %p2505, %p2506;
	ld.const.u64 	%rd15800, [_ZN8collider3gpu9optimized6SECP_PE+8];
	setp.ne.s64 	%p2508, %rd23884, %rd15800;
	or.pred  	%p2509, %p2507, %p2508;
	ld.const.u64 	%rd15802, [_ZN8collider3gpu9optimized6SECP_PE];
	setp.lt.u64 	%p2510, %rd23883, %rd15802;
	or.pred  	%p2511, %p2509, %p2510;
	@%p2511 bra 	$L__BB0_1074;
$L__BB0_1073:
	ld.const.u64 	%rd15806, [_ZN8collider3gpu9optimized6SECP_PE];
	// begin inline asm
	sub.cc.u64 %rd23883, %rd23883, %rd15806;
	// end inline asm
	sub.s64 	%rd15808, %rd23884, %rd5843;
	ld.const.u64 	%rd15809, [_ZN8collider3gpu9optimized6SECP_PE+8];
	// begin inline asm
	sub.cc.u64 %rd23884, %rd15808, %rd15809;
	// end inline asm
	sub.s64 	%rd15811, %rd23888, %rd5843;
	ld.const.u64 	%rd15812, [_ZN8collider3gpu9optimized6SECP_PE+16];
	// begin inline asm
	sub.cc.u64 %rd23888, %rd15811, %rd15812;
	// end inline asm
	ld.const.u64 	%rd15813, [_ZN8collider3gpu9optimized6SECP_PE+24];
	add.s64 	%rd15814, %rd5843, %rd15813;
	sub.s64 	%rd23887, %rd23887, %rd15814;
$L__BB0_1074:
	mul.hi.u64 	%rd15815, %rd23883, %rd23826;
	mul.lo.s64 	%rd15816, %rd23827, %rd23883;
	mul.hi.u64 	%rd15817, %rd23883, %rd23827;
	add.s64 	%rd15818, %rd15816, %rd15815;
	setp.lt.u64 	%p2512, %rd15818, %rd15816;
	selp.u64 	%rd15819, 1, 0, %p2512;
	add.s64 	%rd15820, %rd15817, %rd15819;
	mul.lo.s64 	%rd15821, %rd23832, %rd23883;
	mul.hi.u64 	%rd15822, %rd23883, %rd23832;
	add.s64 	%rd15823, %rd15821, %rd15820;
	setp.lt.u64 	%p2513, %rd15823, %rd15821;
	selp.u64 	%rd15824, 1, 0, %p2513;
	add.s64 	%rd15825, %rd15822, %rd15824;
	mul.lo.s64 	%rd15826, %rd23833, %rd23883;
	mul.hi.u64 	%rd15827, %rd23883, %rd23833;
	add.s64 	%rd15828, %rd15826, %rd15825;
	setp.lt.u64 	%p2514, %rd15828, %rd15826;
	selp.u64 	%rd15829, 1, 0, %p2514;
	add.s64 	%rd15830, %rd15827, %rd15829;
	mul.lo.s64 	%rd15831, %rd23826, %rd23884;
	mul.hi.u64 	%rd15832, %rd23884, %rd23826;
	add.s64 	%rd15833, %rd15831, %rd15818;
	setp.lt.u64 	%p2515, %rd15833, %rd15831;
	selp.u64 	%rd15834, 1, 0, %p2515;
	add.s64 	%rd15835, %rd15832, %rd15834;
	mul.lo.s64 	%rd15836, %rd23827, %rd23884;
	mul.hi.u64 	%rd15837, %rd23884, %rd23827;
	add.s64 	%rd15838, %rd15836, %rd15823;
	setp.lt.u64 	%p2516, %rd15838, %rd15836;
	selp.u64 	%rd15839, 1, 0, %p2516;
	add.s64 	%rd15840, %rd15837, %rd15839;
	add.s64 	%rd15841, %rd15838, %rd15835;
	setp.lt.u64 	%p2517, %rd15841, %rd15838;
	selp.u64 	%rd15842, 1, 0, %p2517;
	add.s64 	%rd15843, %rd15840, %rd15842;
	mul.lo.s64 	%rd15844, %rd23832, %rd23884;
	mul.hi.u64 	%rd15845, %rd23884, %rd23832;
	add.s64 	%rd15846, %rd15844, %rd15828;
	setp.lt.u64 	%p2518, %rd15846, %rd15844;
	selp.u64 	%rd15847, 1, 0, %p2518;
	add.s64 	%rd15848, %rd15845, %rd15847;
	add.s64 	%rd15849, %rd15846, %rd15843;
	setp.lt.u64 	%p2519, %rd15849, %rd15846;
	selp.u64 	%rd15850, 1, 0, %p2519;
	add.s64 	%rd15851, %rd15848, %rd15850;
	mul.lo.s64 	%rd15852, %rd23833, %rd23884;
	mul.hi.u64 	%rd15853, %rd23884, %rd23833;
	add.s64 	%rd15854, %rd15852, %rd15830;
	setp.lt.u64 	%p2520, %rd15854, %rd15852;
	selp.u64 	%rd15855, 1, 0, %p2520;
	add.s64 	%rd15856, %rd15853, %rd15855;
	add.s64 	%rd15857, %rd15854, %rd15851;
	setp.lt.u64 	%p2521, %rd15857, %rd15854;
	selp.u64 	%rd15858, 1, 0, %p2521;
	add.s64 	%rd15859, %rd15856, %rd15858;
	mul.lo.s64 	%rd15860, %rd23826, %rd23888;
	mul.hi.u64 	%rd15861, %rd23888, %rd23826;
	add.s64 	%rd15862, %rd15860, %rd15841;
	setp.lt.u64 	%p2522, %rd15862, %rd15860;
	selp.u64 	%rd15863, 1, 0, %p2522;
	add.s64 	%rd15864, %rd15861, %rd15863;
	mul.lo.s64 	%rd15865, %rd23827, %rd23888;
	mul.hi.u64 	%rd15866, %rd23888, %rd23827;
	add.s64 	%rd15867, %rd15865, %rd15849;
	setp.lt.u64 	%p2523, %rd15867, %rd15865;
	selp.u64 	%rd15868, 1, 0, %p2523;
	add.s64 	%rd15869, %rd15866, %rd15868;
	add.s64 	%rd15870, %rd15867, %rd15864;
	setp.lt.u64 	%p2524, %rd15870, %rd15867;
	selp.u64 	%rd15871, 1, 0, %p2524;
	add.s64 	%rd15872, %rd15869, %rd15871;
	mul.lo.s64 	%rd15873, %rd23832, %rd23888;
	mul.hi.u64 	%rd15874, %rd23888, %rd23832;
	add.s64 	%rd15875, %rd15873, %rd15857;
	setp.lt.u64 	%p2525, %rd15875, %rd15873;
	selp.u64 	%rd15876, 1, 0, %p2525;
	add.s64 	%rd15877, %rd15874, %rd15876;
	add.s64 	%rd15878, %rd15875, %rd15872;
	setp.lt.u64 	%p2526, %rd15878, %rd15875;
	selp.u64 	%rd15879, 1, 0, %p2526;
	add.s64 	%rd15880, %rd15877, %rd15879;
	mul.lo.s64 	%rd15881, %rd23833, %rd23888;
	mul.hi.u64 	%rd15882, %rd23888, %rd23833;
	add.s64 	%rd15883, %rd15881, %rd15859;
	setp.lt.u64 	%p2527, %rd15883, %rd15881;
	selp.u64 	%rd15884, 1, 0, %p2527;
	add.s64 	%rd15885, %rd15882, %rd15884;
	add.s64 	%rd15886, %rd15883, %rd15880;
	setp.lt.u64 	%p2528, %rd15886, %rd15883;
	selp.u64 	%rd15887, 1, 0, %p2528;
	add.s64 	%rd15888, %rd15885, %rd15887;
	mul.lo.s64 	%rd15889, %rd23826, %rd23887;
	mul.hi.u64 	%rd15890, %rd23887, %rd23826;
	add.s64 	%rd15891, %rd15889, %rd15870;
	setp.lt.u64 	%p2529, %rd15891, %rd15889;
	selp.u64 	%rd15892, 1, 0, %p2529;
	add.s64 	%rd15893, %rd15890, %rd15892;
	mul.lo.s64 	%rd15894, %rd23827, %rd23887;
	mul.hi.u64 	%rd15895, %rd23887, %rd23827;
	add.s64 	%rd15896, %rd15894, %rd15878;
	setp.lt.u64 	%p2530, %rd15896, %rd15894;
	selp.u64 	%rd15897, 1, 0, %p2530;
	add.s64 	%rd15898, %rd15895, %rd15897;
	add.s64 	%rd15899, %rd15896, %rd15893;
	setp.lt.u64 	%p2531, %rd15899, %rd15896;
	selp.u64 	%rd15900, 1, 0, %p2531;
	add.s64 	%rd15901, %rd15898, %rd15900;
	mul.lo.s64 	%rd15902, %rd23832, %rd23887;
	mul.hi.u64 	%rd15903, %rd23887, %rd23832;
	add.s64 	%rd15904, %rd15902, %rd15886;
	setp.lt.u64 	%p2532, %rd15904, %rd15902;
	selp.u64 	%rd15905, 1, 0, %p2532;
	add.s64 	%rd15906, %rd15903, %rd15905;
	add.s64 	%rd15907, %rd15904, %rd15901;
	setp.lt.u64 	%p2533, %rd15907, %rd15904;
	selp.u64 	%rd15908, 1, 0, %p2533;
	add.s64 	%rd15909, %rd15906, %rd15908;
	mul.lo.s64 	%rd15910, %rd23833, %rd23887;
	mul.hi.u64 	%rd15911, %rd23887, %rd23833;
	add.s64 	%rd15912, %rd15910, %rd15888;
	setp.lt.u64 	%p2534, %rd15912, %rd15910;
	selp.u64 	%rd15913, 1, 0, %p2534;
	add.s64 	%rd15914, %rd15911, %rd15913;
	add.s64 	%rd15915, %rd15912, %rd15909;
	setp.lt.u64 	%p2535, %rd15915, %rd15912;
	selp.u64 	%rd15916, 1, 0, %p2535;
	add.s64 	%rd15917, %rd15914, %rd15916;
	mul.lo.s64 	%rd15918, %rd15899, 4294968273;
	mov.b64 	%rd15919, 4294968273;
	mul.hi.u64 	%rd15920, %rd15899, %rd15919;
	mad.lo.s64 	%rd23891, %rd23826, %rd23883, %rd15918;
	setp.lt.u64 	%p2536, %rd23891, %rd15918;
	selp.u64 	%rd15921, 1, 0, %p2536;
	add.s64 	%rd15922, %rd15920, %rd15921;
	mul.lo.s64 	%rd15923, %rd15907, 4294968273;
	mul.hi.u64 	%rd15924, %rd15907, %rd15919;
	add.s64 	%rd15925, %rd15923, %rd15833;
	setp.lt.u64 	%p2537, %rd15925, %rd15923;
	selp.u64 	%rd15926, 1, 0, %p2537;
	add.s64 	%rd15927, %rd15924, %rd15926;
	add.s64 	%rd23892, %rd15925, %rd15922;
	setp.lt.u64 	%p2538, %rd23892, %rd15925;
	selp.u64 	%rd15928, 1, 0, %p2538;
	add.s64 	%rd15929, %rd15927, %rd15928;
	mul.lo.s64 	%rd15930, %rd15915, 4294968273;
	mul.hi.u64 	%rd15931, %rd15915, %rd15919;
	add.s64 	%rd15932, %rd15930, %rd15862;
	setp.lt.u64 	%p2539, %rd15932, %rd15930;
	selp.u64 	%rd15933, 1, 0, %p2539;
	add.s64 	%rd15934, %rd15931, %rd15933;
	add.s64 	%rd23897, %rd15932, %rd15929;
	setp.lt.u64 	%p2540, %rd23897, %rd15932;
	selp.u64 	%rd15935, 1, 0, %p2540;
	add.s64 	%rd15936, %rd15934, %rd15935;
	mul.lo.s64 	%rd15937, %rd15917, 4294968273;
	mul.hi.u64 	%rd15938, %rd15917, %rd15919;
	add.s64 	%rd15939, %rd15937, %rd15891;
	setp.lt.u64 	%p2541, %rd15939, %rd15937;
	selp.u64 	%rd15940, 1, 0, %p2541;
	add.s64 	%rd15941, %rd15938, %rd15940;
	add.s64 	%rd23898, %rd15939, %rd15936;
	setp.lt.u64 	%p2542, %rd23898, %rd15939;
	selp.u64 	%rd15942, 1, 0, %p2542;
	add.s64 	%rd3878, %rd15941, %rd15942;
	setp.eq.s64 	%p2543, %rd3878, 0;
	@%p2543 bra 	$L__BB0_1078;
	mov.b64 	%rd15943, 4294968273;
	mul.hi.u64 	%rd15944, %rd3878, %rd15943;
	mad.lo.s64 	%rd3879, %rd3878, 4294968273, %rd23891;
	setp.lt.u64 	%p2544, %rd3879, %rd23891;
	selp.u64 	%rd15945, 1, 0, %p2544;
	add.s64 	%rd3880, %rd15944, %rd15945;
	setp.eq.s64 	%p2545, %rd3880, 0;
	mov.u64 	%rd23891, %rd3879;
	@%p2545 bra 	$L__BB0_1078;
	add.s64 	%rd3881, %rd23892, %rd3880;
	setp.ge.u64 	%p2546, %rd3881, %rd23892;
	mov.u64 	%rd23891, %rd3879;
	mov.u64 	%rd23892, %rd3881;
	@%p2546 bra 	$L__BB0_1078;
	add.s64 	%rd23897, %rd23897, 1;
	setp.eq.s64 	%p2547, %rd23897, 0;
	selp.u64 	%rd15946, 1, 0, %p2547;
	add.s64 	%rd23898, %rd23898, %rd15946;
	mov.u64 	%rd23891, %rd3879;
	mov.u64 	%rd23892, %rd3881;
$L__BB0_1078:
	ld.const.u64 	%rd15947, [_ZN8collider3gpu9optimized6SECP_PE+24];
	setp.gt.u64 	%p2548, %rd23898, %rd15947;
	@%p2548 bra 	$L__BB0_1080;
	ld.const.u64 	%rd15948, [_ZN8collider3gpu9optimized6SECP_PE+24];
	setp.ne.s64 	%p2549, %rd23898, %rd15948;
	ld.const.u64 	%rd15949, [_ZN8collider3gpu9optimized6SECP_PE+16];
	setp.ne.s64 	%p2550, %rd23897, %rd15949;
	or.pred  	%p2551, %p2549, %p2550;
	ld.const.u64 	%rd15951, [_ZN8collider3gpu9optimized6SECP_PE+8];
	setp.ne.s64 	%p2552, %rd23892, %rd15951;
	or.pred  	%p2553, %p2551, %p2552;
	ld.const.u64 	%rd15953, [_ZN8collider3gpu9optimized6SECP_PE];
	setp.lt.u64 	%p2554, %rd23891, %rd15953;
	or.pred  	%p2555, %p2553, %p2554;
	@%p2555 bra 	$L__BB0_1081;
$L__BB0_1080:
	ld.const.u64 	%rd15957, [_ZN8collider3gpu9optimized6SECP_PE];
	// begin inline asm
	sub.cc.u64 %rd23891, %rd23891, %rd15957;
	// end inline asm
	sub.s64 	%rd15959, %rd23892, %rd5843;
	ld.const.u64 	%rd15960, [_ZN8collider3gpu9optimized6SECP_PE+8];
	// begin inline asm
	sub.cc.u64 %rd23892, %rd15959, %rd15960;
	// end inline asm
	sub.s64 	%rd15962, %rd23897, %rd5843;
	ld.const.u64 	%rd15963, [_ZN8collider3gpu9optimized6SECP_PE+16];
	// begin inline asm
	sub.cc.u64 %rd23897, %rd15962, %rd15963;
	// end inline asm
	ld.const.u64 	%rd15964, [_ZN8collider3gpu9optimized6SECP_PE+24];
	add.s64 	%rd15965, %rd5843, %rd15964;
	sub.s64 	%rd23898, %rd23898, %rd15965;
$L__BB0_1081:
	// begin inline asm
	add.cc.u64 %rd23899, %rd23891, %rd23891;
	// end inline asm
	// begin inline asm
	add.cc.u64 %rd23900, %rd23892, %rd14881;
	// end inline asm
	// begin inline asm
	addc.cc.u64 %rd23900, %rd23900, %rd23892;
	// end inline asm
	// begin inline asm
	add.cc.u64 %rd23901, %rd23897, %rd14881;
	// end inline asm
	// begin inline asm
	addc.cc.u64 %rd23901, %rd23901, %rd23897;
	// end inline asm
	// begin inline asm
	add.cc.u64 %rd23902, %rd23898, %rd14881;
	// end inline asm
	// begin inline asm
	addc.cc.u64 %rd23902, %rd23902, %rd23898;
	// end inline asm
	@%p2277 bra 	$L__BB0_1083;
	and.b64  	%rd15987, %rd23902, %rd23901;
	and.b64  	%rd15988, %rd15987, %rd23900;
	setp.ne.s64 	%p2557, %rd15988, -1;
	setp.lt.u64 	%p2558, %rd23899, -4294968273;
	or.pred  	%p2559, %p2557, %p2558;
	@%p2559 bra 	$L__BB0_1084;
$L__BB0_1083:
	ld.const.u64 	%rd15991, [_ZN8collider3gpu9optimized6SECP_PE];
	// begin inline asm
	sub.cc.u64 %rd23899, %rd23899, %rd15991;
	// end inline asm
	// begin inline asm
	sub.cc.u64 %rd23900, %rd23900, %rd5843;
	// end inline asm
	ld.const.u64 	%rd15996, [_ZN8collider3gpu9optimized6SECP_PE+8];
	// begin inline asm
	subc.cc.u64 %rd23900, %rd23900, %rd15996;
	// end inline asm
	// begin inline asm
	sub.cc.u64 %rd23901, %rd23901, %rd5843;
	// end inline asm
	ld.const.u64 	%rd16002, [_ZN8collider3gpu9optimized6SECP_PE+16];
	// begin inline asm
	subc.cc.u64 %rd23901, %rd23901, %rd16002;
	// end inline asm
	ld.const.u64 	%rd16004, [_ZN8collider3gpu9optimized6SECP_PE+24];
	add.s64 	%rd16005, %rd5843, %rd16004;
	sub.s64 	%rd23902, %rd23902, %rd16005;
$L__BB0_1084:
	// begin inline asm
	sub.cc.u64 %rd23535, %rd23883, %rd23899;
	// end inline asm
	// begin inline asm
	sub.cc.u64 %rd23534, %rd23884, %rd5843;
	// end inline asm
	// begin inline asm
	subc.cc.u64 %rd23534, %rd23534, %rd23900;
	// end inline asm
	// begin inline asm
	sub.cc.u64 %rd23533, %rd23888, %rd5843;
	// end inline asm
	// begin inline asm
	subc.cc.u64 %rd23533, %rd23533, %rd23901;
	// end inline asm
	// begin inline asm
	sub.cc.u64 %rd23532, %rd23887, %rd5843;
	// end inline asm
	// begin inline asm
	subc.cc.u64 %rd23532, %rd23532, %rd23902;
	// end inline asm
	@%p2275 bra 	$L__BB0_1086;
	ld.const.u64 	%rd16029, [_ZN8collider3gpu9optimized6SECP_PE];
	// begin inline asm
	add.cc.u64 %rd23535, %rd23535, %rd16029;
	// end inline asm
	// begin inline asm
	add.cc.u64 %rd23534, %rd23534, %rd14881;
	// end inline asm
	ld.const.u64 	%rd16034, [_ZN8collider3gpu9optimized6SECP_PE+8];
	// begin inline asm
	addc.cc.u64 %rd23534, %rd23534, %rd16034;
	// end inline asm
	// begin inline asm
	add.cc.u64 %rd23533, %rd23533, %rd14881;
	// end inline asm
	ld.const.u64 	%rd16040, [_ZN8collider3gpu9optimized6SECP_PE+16];
	// begin inline asm
	addc.cc.u64 %rd23533, %rd23533, %rd16040;
	// end inline asm
	add.s64 	%rd16042, %rd23532, %rd14881;
	ld.const.u64 	%rd16043, [_ZN8collider3gpu9optimized6SECP_PE+24];
	add.s64 	%rd23532, %rd16042, %rd16043;
$L__BB0_1086:
	mul.hi.u64 	%rd16044, %rd2850, %rd23613;
	mul.lo.s64 	%rd16045, %rd23614, %rd2850;
	mul.hi.u64 	%rd16046, %rd2850, %rd23614;
	add.s64 	%rd16047, %rd16045, %rd16044;
	setp.lt.u64 	%p2561, %rd16047, %rd16045;
	selp.u64 	%rd16048, 1, 0, %p2561;
	add.s64 	%rd16049, %rd16046, %rd16048;
	mul.lo.s64 	%rd16050, %rd23615, %rd2850;
	mul.hi.u64 	%rd16051, %rd2850, %rd23615;
	add.s64 	%rd16052, %rd16050, %rd16049;
	setp.lt.u64 	%p2562, %rd16052, %rd16050;
	selp.u64 	%rd16053, 1, 0, %p2562;
	add.s64 	%rd16054, %rd16051, %rd16053;
	mul.lo.s64 	%rd16055, %rd23616, %rd2850;
	mul.hi.u64 	%rd16056, %rd2850, %rd23616;
	add.s64 	%rd16057, %rd16055, %rd16054;
	setp.lt.u64 	%p2563, %rd16057, %rd16055;
	selp.u64 	%rd16058, 1, 0, %p2563;
	add.s64 	%rd16059, %rd16056, %rd16058;
	mul.lo.s64 	%rd16060, %rd23613, %rd2849;
	mul.hi.u64 	%rd16061, %rd2849, %rd23613;
	add.s64 	%rd16062, %rd16060, %rd16047;
	setp.lt.u64 	%p2564, %rd16062, %rd16060;
	selp.u64 	%rd16063, 1, 0, %p2564;
	add.s64 	%rd16064, %rd16061, %rd16063;
	mul.lo.s64 	%rd16065, %rd23614, %rd2849;
	mul.hi.u64 	%rd16066, %rd2849, %rd23614;
	add.s64 	%rd16067, %rd16065, %rd16052;
	setp.lt.u64 	%p2565, %rd16067, %rd16065;
	selp.u64 	%rd16068, 1, 0, %p2565;
	add.s64 	%rd16069, %rd16066, %rd16068;
	add.s64 	%rd16070, %rd16067, %rd16064;
	setp.lt.u64 	%p2566, %rd16070, %rd16067;
	selp.u64 	%rd16071, 1, 0, %p2566;
	add.s64 	%rd16072, %rd16069, %rd16071;
	mul.lo.s64 	%rd16073, %rd23615, %rd2849;
	mul.hi.u64 	%rd16074, %rd2849, %rd23615;
	add.s64 	%rd16075, %rd16073, %rd16057;
	setp.lt.u64 	%p2567, %rd16075, %rd16073;
	selp.u64 	%rd16076, 1, 0, %p2567;
	add.s64 	%rd16077, %rd16074, %rd16076;
	add.s64 	%rd16078, %rd16075, %rd16072;
	setp.lt.u64 	%p2568, %rd16078, %rd16075;
	selp.u64 	%rd16079, 1, 0, %p2568;
	add.s64 	%rd16080, %rd16077, %rd16079;
	mul.lo.s64 	%rd16081, %rd23616, %rd2849;
	mul.hi.u64 	%rd16082, %rd2849, %rd23616;
	add.s64 	%rd16083, %rd16081, %rd16059;
	setp.lt.u64 	%p2569, %rd16083, %rd16081;
	selp.u64 	%rd16084, 1, 0, %p2569;
	add.s64 	%rd16085, %rd16082, %rd16084;
	add.s64 	%rd16086, %rd16083, %rd16080;
	setp.lt.u64 	%p2570, %rd16086, %rd16083;
	selp.u64 	%rd16087, 1, 0, %p2570;
	add.s64 	%rd16088, %rd16085, %rd16087;
	mul.lo.s64 	%rd16089, %rd23613, %rd2848;
	mul.hi.u64 	%rd16090, %rd2848, %rd23613;
	add.s64 	%rd16091, %rd16089, %rd16070;
	setp.lt.u64 	%p2571, %rd16091, %rd16089;
	selp.u64 	%rd16092, 1, 0, %p2571;
	add.s64 	%rd16093, %rd16090, %rd16092;
	mul.lo.s64 	%rd16094, %rd23614, %rd2848;
	mul.hi.u64 	%rd16095, %rd2848, %rd23614;
	add.s64 	%rd16096, %rd16094, %rd16078;
	setp.lt.u64 	%p2572, %rd16096, %rd16094;
	selp.u64 	%rd16097, 1, 0, %p2572;
	add.s64 	%rd16098, %rd16095, %rd16097;
	add.s64 	%rd16099, %rd16096, %rd16093;
	setp.lt.u64 	%p2573, %rd16099, %rd16096;
	selp.u64 	%rd16100, 1, 0, %p2573;
	add.s64 	%rd16101, %rd16098, %rd16100;
	mul.lo.s64 	%rd16102, %rd23615, %rd2848;
	mul.hi.u64 	%rd16103, %rd2848, %rd23615;
	add.s64 	%rd16104, %rd16102, %rd16086;
	setp.lt.u64 	%p2574, %rd16104, %rd16102;
	selp.u64 	%rd16105, 1, 0, %p2574;
	add.s64 	%rd16106, %rd16103, %rd16105;
	add.s64 	%rd16107, %rd16104, %rd16101;
	setp.lt.u64 	%p2575, %rd16107, %rd16104;
	selp.u64 	%rd16108, 1, 0, %p2575;
	add.s64 	%rd16109, %rd16106, %rd16108;
	mul.lo.s64 	%rd16110, %rd23616, %rd2848;
	mul.hi.u64 	%rd16111, %rd2848, %rd23616;
	add.s64 	%rd16112, %rd16110, %rd16088;
	setp.lt.u64 	%p2576, %rd16112, %rd16110;
	selp.u64 	%rd16113, 1, 0, %p2576;
	add.s64 	%rd16114, %rd16111, %rd16113;
	add.s64 	%rd16115, %rd16112, %rd16109;
	setp.lt.u64 	%p2577, %rd16115, %rd16112;
	selp.u64 	%rd16116, 1, 0, %p2577;
	add.s64 	%rd16117, %rd16114, %rd16116;
	mul.lo.s64 	%rd16118, %rd23613, %rd2847;
	mul.hi.u64 	%rd16119, %rd2847, %rd23613;
	add.s64 	%rd16120, %rd16118, %rd16099;
	setp.lt.u64 	%p2578, %rd16120, %rd16118;
	selp.u64 	%rd16121, 1, 0, %p2578;
	add.s64 	%rd16122, %rd16119, %rd16121;
	mul.lo.s64 	%rd16123, %rd23614, %rd2847;
	mul.hi.u64 	%rd16124, %rd2847, %rd23614;
	add.s64 	%rd16125, %rd16123, %rd16107;
	setp.lt.u64 	%p2579, %rd16125, %rd16123;
	selp.u64 	%rd16126, 1, 0, %p2579;
	add.s64 	%rd16127, %rd16124, %rd16126;
	add.s64 	%rd16128, %rd16125, %rd16122;
	setp.lt.u64 	%p2580, %rd16128, %rd16125;
	selp.u64 	%rd16129, 1, 0, %p2580;
	add.s64 	%rd16130, %rd16127, %rd16129;
	mul.lo.s64 	%rd16131, %rd23615, %rd2847;
	mul.hi.u64 	%rd16132, %rd2847, %rd23615;
	add.s64 	%rd16133, %rd16131, %rd16115;
	setp.lt.u64 	%p2581, %rd16133, %rd16131;
	selp.u64 	%rd16134, 1, 0, %p2581;
	add.s64 	%rd16135, %rd16132, %rd16134;
	add.s64 	%rd16136, %rd16133, %rd16130;
	setp.lt.u64 	%p2582, %rd16136, %rd16133;
	selp.u64 	%rd16137, 1, 0, %p2582;
	add.s64 	%rd16138, %rd16135, %rd16137;
	mul.lo.s64 	%rd16139, %rd23616, %rd2847;
	mul.hi.u64 	%rd16140, %rd2847, %rd23616;
	add.s64 	%rd16141, %rd16139, %rd16117;
	setp.lt.u64 	%p2583, %rd16141, %rd16139;
	selp.u64 	%rd16142, 1, 0, %p2583;
	add.s64 	%rd16143, %rd16140, %rd16142;
	add.s64 	%rd16144, %rd16141, %rd16138;
	setp.lt.u64 	%p2584, %rd16144, %rd16141;
	selp.u64 	%rd16145, 1, 0, %p2584;
	add.s64 	%rd16146, %rd16143, %rd16145;
	mul.lo.s64 	%rd16147, %rd16128, 4294968273;
	mov.b64 	%rd16148, 4294968273;
	mul.hi.u64 	%rd16149, %rd16128, %rd16148;
	mad.lo.s64 	%rd23907, %rd23613, %rd2850, %rd16147;
	setp.lt.u64 	%p2585, %rd23907, %rd16147;
	selp.u64 	%rd16150, 1, 0, %p2585;
	add.s64 	%rd16151, %rd16149, %rd16150;
	mul.lo.s64 	%rd16152, %rd16136, 4294968273;
	mul.hi.u64 	%rd16153, %rd16136, %rd16148;
	add.s64 	%rd16154, %rd16152, %rd16062;
	setp.lt.u64 	%p2586, %rd16154, %rd16152;
	selp.u64 	%rd16155, 1, 0, %p2586;
	add.s64 	%rd16156, %rd16153, %rd16155;
	add.s64 	%rd23908, %rd16154, %rd16151;
	setp.lt.u64 	%p2587, %rd23908, %rd16154;
	selp.u64 	%rd16157, 1, 0, %p2587;
	add.s64 	%rd16158, %rd16156, %rd16157;
	mul.lo.s64 	%rd16159, %rd16144, 4294968273;
	mul.hi.u64 	%rd16160, %rd16144, %rd16148;
	add.s64 	%rd16161, %rd16159, %rd16091;
	setp.lt.u64 	%p2588, %rd16161, %rd16159;
	selp.u64 	%rd16162, 1, 0, %p2588;
	add.s64 	%rd16163, %rd16160, %rd16162;
	add.s64 	%rd23912, %rd16161, %rd16158;
	setp.lt.u64 	%p2589, %rd23912, %rd16161;
	selp.u64 	%rd16164, 1, 0, %p2589;
	add.s64 	%rd16165, %rd16163, %rd16164;
	mul.lo.s64 	%rd16166, %rd16146, 4294968273;
	mul.hi.u64 	%rd16167, %rd16146, %rd16148;
	add.s64 	%rd16168, %rd16166, %rd16120;
	setp.lt.u64 	%p2590, %rd16168, %rd16166;
	selp.u64 	%rd16169, 1, 0, %p2590;
	add.s64 	%rd16170, %rd16167, %rd16169;
	add.s64 	%rd23911, %rd16168, %rd16165;
	setp.lt.u64 	%p2591, %rd23911, %rd16168;
	selp.u64 	%rd16171, 1, 0, %p2591;
	add.s64 	%rd3924, %rd16170, %rd16171;
	setp.eq.s64 	%p2592, %rd3924, 0;
	@%p2592 bra 	$L__BB0_1090;
	mov.b64 	%rd16172, 4294968273;
	mul.hi.u64 	%rd16173, %rd3924, %rd16172;
	mad.lo.s64 	%rd3925, %rd3924, 4294968273, %rd23907;
	setp.lt.u64 	%p2593, %rd3925, %rd23907;
	selp.u64 	%rd16174, 1, 0, %p2593;
	add.s64 	%rd3926, %rd16173, %rd16174;
	setp.eq.s64 	%p2594, %rd3926, 0;
	mov.u64 	%rd23907, %rd3925;
	@%p2594 bra 	$L__BB0_1090;
	add.s64 	%rd3927, %rd23908, %rd3926;
	setp.ge.u64 	%p2595, %rd3927, %rd23908;
	mov.u64 	%rd23907, %rd3925;
	mov.u64 	%rd23908, %rd3927;
	@%p2595 bra 	$L__BB0_1090;
	add.s64 	%rd23912, %rd23912, 1;
	setp.eq.s64 	%p2596, %rd23912, 0;
	selp.u64 	%rd16175, 1, 0, %p2596;
	add.s64 	%rd23911, %rd23911, %rd16175;
	mov.u64 	%rd23907, %rd3925;
	mov.u64 	%rd23908, %rd3927;
$L__BB0_1090:
	ld.const.u64 	%rd16176, [_ZN8collider3gpu9optimized6SECP_PE+24];
	setp.gt.u64 	%p2597, %rd23911, %rd16176;
	@%p2597 bra 	$L__BB0_1092;
	setp.ne.s64 	%p2598, %rd23911, %rd16176;
	ld.const.u64 	%rd16178, [_ZN8collider3gpu9optimized6SECP_PE+16];
	setp.ne.s64 	%p2599, %rd23912, %rd16178;
	or.pred  	%p2600, %p2598, %p2599;
	ld.const.u64 	%rd16180, [_ZN8collider3gpu9optimized6SECP_PE+8];
	setp.ne.s64 	%p2601, %rd23908, %rd16180;
	or.pred  	%p2602, %p2600, %p2601;
	ld.const.u64 	%rd16182, [_ZN8collider3gpu9optimized6SECP_PE];
	setp.lt.u64 	%p2603, %rd23907, %rd16182;
	or.pred  	%p2604, %p2602, %p2603;
	@%p2604 bra 	$L__BB0_1093;
$L__BB0_1092:
	ld.const.u64 	%rd16186, [_ZN8collider3gpu9optimized6SECP_PE];
	// begin inline asm
	sub.cc.u64 %rd23907, %rd23907, %rd16186;
	// end inline asm
	sub.s64 	%rd16188, %rd23908, %rd5843;
	ld.const.u64 	%rd16189, [_ZN8collider3gpu9optimized6SECP_PE+8];
	// begin inline asm
	sub.cc.u64 %rd23908, %rd16188, %rd16189;
	// end inline asm
	sub.s64 	%rd16191, %rd23912, %rd5843;
	ld.const.u64 	%rd16192, [_ZN8collider3gpu9optimized6SECP_PE+16];
	// begin inline asm
	sub.cc.u64 %rd23912, %rd16191, %rd16192;
	// end inline asm
	add.s64 	%rd16194, %rd5843, %rd16176;
	sub.s64 	%rd23911, %rd23911, %rd16194;
$L__BB0_1093:
	// begin inline asm
	add.cc.u64 %rd23531, %rd23907, %rd23907;
	// end inline asm
	// begin inline asm
	add.cc.u64 %rd23530, %rd23908, %rd14881;
	// end inline asm
	// begin inline asm
	addc.cc.u64 %rd23530, %rd23530, %rd23908;
	// end inline asm
	// begin inline asm
	add.cc.u64 %rd23529, %rd23912, %rd14881;
	// end inline asm
	// begin inline asm
	addc.cc.u64 %rd23529, %rd23529, %rd23912;
	// end inline asm
	// begin inline asm
	add.cc.u64 %rd23528, %rd23911, %rd14881;
	// end inline asm
	// begin inline asm
	addc.cc.u64 %rd23528, %rd23528, %rd23911;
	// end inline asm
	@%p2277 bra 	$L__BB0_1095;
	and.b64  	%rd16216, %rd23528, %rd23529;
	and.b64  	%rd16217, %rd16216, %rd23530;
	setp.ne.s64 	%p2606, %rd16217, -1;
	setp.lt.u64 	%p2607, %rd23531, -4294968273;
	or.pred  	%p2608, %p2606, %p2607;
	@%p2608 bra 	$L__BB0_1096;
$L__BB0_1095:
	ld.const.u64 	%rd16220, [_ZN8collider3gpu9optimized6SECP_PE];
	// begin inline asm
	sub.cc.u64 %rd23531, %rd23531, %rd16220;
	// end inline asm
	// begin inline asm
	sub.cc.u64 %rd23530, %rd23530, %rd5843;
	// end inline asm
	ld.const.u64 	%rd16225, [_ZN8collider3gpu9optimized6SECP_PE+8];
	// begin inline asm
	subc.cc.u64 %rd23530, %rd23530, %rd16225;
	// end inline asm
	// begin inline asm
	sub.cc.u64 %rd23529, %rd23529, %rd5843;
	// end inline asm
	ld.const.u64 	%rd16231, [_ZN8collider3gpu9optimized6SECP_PE+16];
	// begin inline asm
	subc.cc.u64 %rd23529, %rd23529, %rd16231;
	// end inline asm
	add.s64 	%rd16234, %rd5843, %rd16176;
	sub.s64 	%rd23528, %rd23528, %rd16234;
$L__BB0_1096:
	add.s32 	%r4821, %r4821, 1;
	setp.ne.s32 	%p2950, %r4821, %r2;
	@%p2950 bra 	$L__BB0_787;
	ld.param.u64 	%rd22587, [_ZN8collider3gpu9optimized23puzzle_search_optimizedEmmmPKhPmS4_Pj_param_2];
	ld.local.v2.u64 	{%rd17581, %rd17582}, [%rd5];
	ld.local.v2.u64 	{%rd17583, %rd17584}, [%rd5+16];
	st.local.v2.u64 	[%rd7], {%rd17581, %rd17582};
	st.local.v2.u64 	[%rd7+16], {%rd17583, %rd17584};
	sub.s64 	%rd17585, %rd22587, %rd22597;
	setp.eq.s64 	%p2951, %rd17585, 1;
	@%p2951 bra 	$L__BB0_1107;
	max.u32 	%r9, %r1, 2;
	mov.b32 	%r4822, 1;
$L__BB0_1099:
	mul.wide.u32 	%rd17586, %r4822, 32;
	add.s64 	%rd3962, %rd7, %rd17586;
	add.s64 	%rd17587, %rd5, %rd17586;
	ld.local.v2.u64 	{%rd17588, %rd17589}, [%rd3962+-32];
	ld.local.v2.u64 	{%rd17590, %rd17591}, [%rd17587];
	mul.hi.u64 	%rd17592, %rd17588, %rd17590;
	mul.lo.s64 	%rd17593, %rd17591, %rd17588;
	mul.hi.u64 	%rd17594, %rd17588, %rd17591;
	add.s64 	%rd17595, %rd17593, %rd17592;
	setp.lt.u64 	%p2952, %rd17595, %rd17593;
	selp.u64 	%rd17596, 1, 0, %p2952;
	add.s64 	%rd17597, %rd17594, %rd17596;
	ld.local.v2.u64 	{%rd17598, %rd17599}, [%rd17587+16];
	mul.lo.s64 	%rd17600, %rd17598, %rd17588;
	mul.hi.u64 	%rd17601, %rd17588, %rd17598;
	add.s64 	%rd17602, %rd17600, %rd17597;
	setp.lt.u64 	%p2953, %rd17602, %rd17600;
	selp.u64 	%rd17603, 1, 0, %p2953;
	add.s64 	%rd17604, %rd17601, %rd17603;
	mul.lo.s64 	%rd17605, %rd17599, %rd17588;
	mul.hi.u64 	%rd17606, %rd17588, %rd17599;
	add.s64 	%rd17607, %rd17605, %rd17604;
	setp.lt.u64 	%p2954, %rd17607, %rd17605;
	selp.u64 	%rd17608, 1, 0, %p2954;
	add.s64 	%rd17609, %rd17606, %rd17608;
	mul.lo.s64 	%rd17610, %rd17590, %rd17589;
	mul.hi.u64 	%rd17611, %rd17589, %rd17590;
	add.s64 	%rd17612, %rd17610, %rd17595;
	setp.lt.u64 	%p2955, %rd17612, %rd17610;
	selp.u64 	%rd17613, 1, 0, %p2955;
	add.s64 	%rd17614, %rd17611, %rd17613;
	mul.lo.s64 	%rd17615, %rd17591, %rd17589;
	mul.hi.u64 	%rd17616, %rd17589, %rd17591;
	add.s64 	%rd17617, %rd17615, %rd17602;
	setp.lt.u64 	%p2956, %rd17617, %rd17615;
	selp.u64 	%rd17618, 1, 0, %p2956;
	add.s64 	%rd17619, %rd17616, %rd17618;
	add.s64 	%rd17620, %rd17617, %rd17614;
	setp.lt.u64 	%p2957, %rd17620, %rd17617;
	selp.u64 	%rd17621, 1, 0, %p2957;
	add.s64 	%rd17622, %rd17619, %rd17621;
	mul.lo.s64 	%rd17623, %rd17598, %rd17589;
	mul.hi.u64 	%rd17624, %rd17589, %rd17598;
	add.s64 	%rd17625, %rd17623, %rd17607;
	setp.lt.u64 	%p2958, %rd17625, %rd17623;
	selp.u64 	%rd17626, 1, 0, %p2958;
	add.s64 	%rd17627, %rd17624, %rd17626;
	add.s64 	%rd17628, %rd17625, %rd17622;
	setp.lt.u64 	%p2959, %rd17628, %rd17625;
	selp.u64 	%rd17629, 1, 0, %p2959;
	add.s64 	%rd17630, %rd17627, %rd17629;
	mul.lo.s64 	%rd17631, %rd17599, %rd17589;
	mul.hi.u64 	%rd17632, %rd17589, %rd17599;
	add.s64 	%rd17633, %rd17631, %rd17609;
	setp.lt.u64 	%p2960, %rd17633, %rd17631;
	selp.u64 	%rd17634, 1, 0, %p2960;
	add.s64 	%rd17635, %rd17632, %rd17634;
	add.s64 	%rd17636, %rd17633, %rd17630;
	setp.lt.u64 	%p2961, %rd17636, %rd17633;
	selp.u64 	%rd17637, 1, 0, %p2961;
	add.s64 	%rd17638, %rd17635, %rd17637;
	ld.local.v2.u64 	{%rd17639, %rd17640}, [%rd3962+-16];
	mul.lo.s64 	%rd17641, %rd17590, %rd17639;
	mul.hi.u64 	%rd17642, %rd17639, %rd17590;
	add.s64 	%rd17643, %rd17641, %rd17620;
	setp.lt.u64 	%p2962, %rd17643, %rd17641;
	selp.u64 	%rd17644, 1, 0, %p2962;
	add.s64 	%rd17645, %rd17642, %rd17644;
	mul.lo.s64 	%rd17646, %rd17591, %rd17639;
	mul.hi.u64 	%rd17647, %rd17639, %rd17591;
	add.s64 	%rd17648, %rd17646, %rd17628;
	setp.lt.u64 	%p2963, %rd17648, %rd17646;
	selp.u64 	%rd17649, 1, 0, %p2963;
	add.s64 	%rd17650, %rd17647, %rd17649;
	add.s64 	%rd17651, %rd17648, %rd17645;
	setp.lt.u64 	%p2964, %rd17651, %rd17648;
	selp.u64 	%rd17652, 1, 0, %p2964;
	add.s64 	%rd17653, %rd17650, %rd17652;
	mul.lo.s64 	%rd17654, %rd17598, %rd17639;
	mul.hi.u64 	%rd17655, %rd17639, %rd17598;
	add.s64 	%rd17656, %rd17654, %rd17636;
	setp.lt.u64 	%p2965, %rd17656, %rd17654;
	selp.u64 	%rd17657, 1, 0, %p2965;
	add.s64 	%rd17658, %rd17655, %rd17657;
	add.s64 	%rd17659, %rd17656, %rd17653;
	setp.lt.u64 	%p2966, %rd17659, %rd17656;
	selp.u64 	%rd17660, 1, 0, %p2966;
	add.s64 	%rd17661, %rd17658, %rd17660;
	mul.lo.s64 	%rd17662, %rd17599, %rd17639;
	mul.hi.u64 	%rd17663, %rd17639, %rd17599;
	add.s64 	%rd17664, %rd17662, %rd17638;
	setp.lt.u64 	%p2967, %rd17664, %rd17662;
	selp.u64 	%rd17665, 1, 0, %p2967;
	add.s64 	%rd17666, %rd17663, %rd17665;
	add.s64 	%rd17667, %rd17664, %rd17661;
	setp.lt.u64 	%p2968, %rd17667, %rd17664;
	selp.u64 	%rd17668, 1, 0, %p2968;
	add.s64 	%rd17669, %rd17666, %rd17668;
	mul.lo.s64 	%rd17670, %rd17590, %rd17640;
	mul.hi.u64 	%rd17671, %rd17640, %rd17590;
	add.s64 	%rd17672, %rd17670, %rd17651;
	setp.lt.u64 	%p2969, %rd17672, %rd17670;
	selp.u64 	%rd17673, 1, 0, %p2969;
	add.s64 	%rd17674, %rd17671, %rd17673;
	mul.lo.s64 	%rd17675, %rd17591, %rd17640;
	mul.hi.u64 	%rd17676, %rd17640, %rd17591;
	add.s64 	%rd17677, %rd17675, %rd17659;
	setp.lt.u64 	%p2970, %rd17677, %rd17675;
	selp.u64 	%rd17678, 1, 0, %p2970;
	add.s64 	%rd17679, %rd17676, %rd17678;
	add.s64 	%rd17680, %rd17677, %rd17674;
	setp.lt.u64 	%p2971, %rd17680, %rd17677;
	selp.u64 	%rd17681, 1, 0, %p2971;
	add.s64 	%rd17682, %rd17679, %rd17681;
	mul.lo.s64 	%rd17683, %rd17598, %rd17640;
	mul.hi.u64 	%rd17684, %rd17640, %rd17598;
	add.s64 	%rd17685, %rd17683, %rd17667;
	setp.lt.u64 	%p2972, %rd17685, %rd17683;
	selp.u64 	%rd17686, 1, 0, %p2972;
	add.s64 	%rd17687, %rd17684, %rd17686;
	add.s64 	%rd17688, %rd17685, %rd17682;
	setp.lt.u64 	%p2973, %rd17688, %rd17685;
	selp.u64 	%rd17689, 1, 0, %p2973;
	add.s64 	%rd17690, %rd17687, %rd17689;
	mul.lo.s64 	%rd17691, %rd17599, %rd17640;
	mul.hi.u64 	%rd17692, %rd17640, %rd17599;
	add.s64 	%rd17693, %rd17691, %rd17669;
	setp.lt.u64 	%p2974, %rd17693, %rd17691;
	selp.u64 	%rd17694, 1, 0, %p2974;
	add.s64 	%rd17695, %rd17692, %rd17694;
	add.s64 	%rd17696, %rd17693, %rd17690;
	setp.lt.u64 	%p2975, %rd17696, %rd17693;
	selp.u64 	%rd17697, 1, 0, %p2975;
	add.s64 	%rd17698, %rd17695, %rd17697;
	mul.lo.s64 	%rd17699, %rd17680, 4294968273;
	mov.b64 	%rd17700, 4294968273;
	mul.hi.u64 	%rd17701, %rd17680, %rd17700;
	mad.lo.s64 	%rd23930, %rd17590, %rd17588, %rd17699;
	setp.lt.u64 	%p2976, %rd23930, %rd17699;
	selp.u64 	%rd17702, 1, 0, %p2976;
	add.s64 	%rd17703, %rd17701, %rd17702;
	mul.lo.s64 	%rd17704, %rd17688, 4294968273;
	mul.hi.u64 	%rd17705, %rd17688, %rd17700;
	add.s64 	%rd17706, %rd17704, %rd17612;
	setp.lt.u64 	%p2977, %rd17706, %rd17704;
	selp.u64 	%rd17707, 1, 0, %p2977;
	add.s64 	%rd17708, %rd17705, %rd17707;
	add.s64 	%rd23929, %rd17706, %rd17703;
	setp.lt.u64 	%p2978, %rd23929, %rd17706;
	selp.u64 	%rd17709, 1, 0, %p2978;
	add.s64 	%rd17710, %rd17708, %rd17709;
	mul.lo.s64 	%rd17711, %rd17696, 4294968273;
	mul.hi.u64 	%rd17712, %rd17696, %rd17700;
	add.s64 	%rd17713, %rd17711, %rd17643;
	setp.lt.u64 	%p2979, %rd17713, %rd17711;
	selp.u64 	%rd17714, 1, 0, %p2979;
	add.s64 	%rd17715, %rd17712, %rd17714;
	add.s64 	%rd23928, %rd17713, %rd17710;
	setp.lt.u64 	%p2980, %rd23928, %rd17713;
	selp.u64 	%rd17716, 1, 0, %p2980;
	add.s64 	%rd17717, %rd17715, %rd17716;
	mul.lo.s64 	%rd17718, %rd17698, 4294968273;
	mul.hi.u64 	%rd17719, %rd17698, %rd17700;
	add.s64 	%rd17720, %rd17718, %rd17672;
	setp.lt.u64 	%p2981, %rd17720, %rd17718;
	selp.u64 	%rd17721, 1, 0, %p2981;
	add.s64 	%rd17722, %rd17719, %rd17721;
	add.s64 	%rd23927, %rd17720, %rd17717;
	setp.lt.u64 	%p2982, %rd23927, %rd17720;
	selp.u64 	%rd17723, 1, 0, %p2982;
	add.s64 	%rd3967, %rd17722, %rd17723;
	setp.eq.s64 	%p2983, %rd3967, 0;
	@%p2983 bra 	$L__BB0_1103;
	mov.b64 	%rd17724, 4294968273;
	mul.hi.u64 	%rd17725, %rd3967, %rd17724;
	mad.lo.s64 	%rd3968, %rd3967, 4294968273, %rd23930;
	setp.lt.u64 	%p2984, %rd3968, %rd23930;
	selp.u64 	%rd17726, 1, 0, %p2984;
	add.s64 	%rd3969, %rd17725, %rd17726;
	setp.eq.s64 	%p2985, %rd3969, 0;
	mov.u64 	%rd23930, %rd3968;
	@%p2985 bra 	$L__BB0_1103;
	add.s64 	%rd3970, %rd23929, %rd3969;
	setp.ge.u64 	%p2986, %rd3970, %rd23929;
	mov.u64 	%rd23929, %rd3970;
	mov.u64 	%rd23930, %rd3968;
	@%p2986 bra 	$L__BB0_1103;
	add.s64 	%rd23928, %rd23928, 1;
	setp.eq.s64 	%p2987, %rd23928, 0;
	selp.u64 	%rd17727, 1, 0, %p2987;
	add.s64 	%rd23927, %rd23927, %rd17727;
	mov.u64 	%rd23929, %rd3970;
	mov.u64 	%rd23930, %rd3968;
$L__BB0_1103:
	ld.const.u64 	%rd3977, [_ZN8collider3gpu9optimized6SECP_PE+16];
	ld.const.u64 	%rd3978, [_ZN8collider3gpu9optimized6SECP_PE+8];
	ld.const.u64 	%rd3979, [_ZN8collider3gpu9optimized6SECP_PE];
	st.local.v2.u64 	[%rd3962], {%rd23930, %rd23929};
	st.local.v2.u64 	[%rd3962+16], {%rd23928, %rd23927};
	ld.const.u64 	%rd3980, [_ZN8collider3gpu9optimized6SECP_PE+24];
	setp.gt.u64 	%p2988, %rd23927, %rd3980;
	@%p2988 bra 	$L__BB0_1105;
	setp.ne.s64 	%p2989, %rd23927, %rd3980;
	setp.ne.s64 	%p2990, %rd23928, %rd3977;
	or.pred  	%p2991, %p2989, %p2990;
	setp.ne.s64 	%p2992, %rd23929, %rd3978;
	or.pred  	%p2993, %p2991, %p2992;
	setp.lt.u64 	%p2994, %rd23930, %rd3979;
	or.pred  	%p2995, %p2993, %p2994;
	@%p2995 bra 	$L__BB0_1106;
$L__BB0_1105:
	// begin inline asm
	sub.cc.u64 %rd17728, %rd23930, %rd3979;
	// end inline asm
	sub.s64 	%rd17732, %rd23929, %rd5843;
	// begin inline asm
	sub.cc.u64 %rd17731, %rd17732, %rd3978;
	// end inline asm
	st.local.v2.u64 	[%rd3962], {%rd17728, %rd17731};
	sub.s64 	%rd17735, %rd23928, %rd5843;
	// begin inline asm
	sub.cc.u64 %rd17734, %rd17735, %rd3977;
	// end inline asm
	add.s64 	%rd17737, %rd5843, %rd3980;
	sub.s64 	%rd17738, %rd23927, %rd17737;
	st.local.v2.u64 	[%rd3962+16], {%rd17734, %rd17738};
$L__BB0_1106:
	add.s32 	%r4822, %r4822, 1;
	setp.ne.s32 	%p2996, %r4822, %r9;
	@%p2996 bra 	$L__BB0_1099;
$L__BB0_1107:
	shl.b64 	%rd17739, %rd14, 32;
	add.s64 	%rd17740, %rd17739, -4294967296;
	shr.s64 	%rd17741, %rd17740, 27;
	add.s64 	%rd17742, %rd7, %rd17741;
	ld.local.v2.u64 	{%rd3981, %rd3982}, [%rd17742];
	mul.hi.u64 	%rd17743, %rd3981, %rd3981;
	mul.lo.s64 	%rd17744, %rd3982, %rd3982;
	mul.hi.u64 	%rd23939, %rd3982, %rd3982;
	ld.local.v2.u64 	{%rd3984, %rd3985}, [%rd17742+16];
	mul.lo.s64 	%rd23938, %rd3984, %rd3984;
	mul.hi.u64 	%rd23937, %rd3984, %rd3984;
	mul.lo.s64 	%rd23936, %rd3985, %rd3985;
	mul.hi.u64 	%rd23935, %rd3985, %rd3985;
	mul.lo.s64 	%rd17745, %rd3982, %rd3981;
	mul.hi.u64 	%rd17746, %rd3981, %rd3982;
	mov.b64 	{%r981, %r982}, %rd17746;
	mov.b64 	{%r983, %r984}, %rd17745;
	shf.l.wrap.b32 	%r985, %r984, %r981, 1;
	shf.l.wrap.b32 	%r986, %r981, %r982, 1;
	mov.b64 	%rd17747, {%r985, %r986};
	shl.b64 	%rd17748, %rd17745, 1;
	add.s64 	%rd3990, %rd17748, %rd17743;
	setp.lt.u64 	%p2997, %rd3990, %rd17748;
	selp.u64 	%rd17749, 1, 0, %p2997;
	add.s64 	%rd17750, %rd17744, %rd17747;
	add.s64 	%rd3991, %rd17750, %rd17749;
	setp.ge.u64 	%p2998, %rd3991, %rd17744;
	@%p2998 bra 	$L__BB0_1115;
	mul.hi.u64 	%rd17751, %rd3982, %rd3982;
	add.s64 	%rd23939, %rd17751, 1;
	setp.ne.s64 	%p2999, %rd23939, 0;
	@%p2999 bra 	$L__BB0_1115;
	add.s64 	%rd23938, %rd23938, 1;
	setp.ne.s64 	%p3000, %rd23938, 0;
	mov.b64 	%rd23939, 0;
	@%p3000 bra 	$L__BB0_1115;
	add.s64 	%rd23937, %rd23937, 1;
	setp.ne.s64 	%p3001, %rd23937, 0;
	mov.b64 	%rd23938, 0;
	mov.u64 	%rd23939, %rd23938;
	@%p3001 bra 	$L__BB0_1115;
	add.s64 	%rd23936, %rd23936, 1;
	setp.eq.s64 	%p3002, %rd23936, 0;
	selp.u64 	%rd17755, 1, 0, %p3002;
	add.s64 	%rd23935, %rd23935, %rd17755;
	mov.b64 	%rd23937, 0;
	mov.u64 	%rd23938, %rd23937;
	mov.u64 	%rd23939, %rd23937;
	bra.uni 	$L__BB0_1115;
$L__BB0_1112:
	add.s64 	%rd23798, %rd23798, 1;
	setp.ne.s64 	%p2289, %rd23798, 0;
	@%p2289 bra 	$L__BB0_1000;
	add.s64 	%rd23799, %rd23799, 1;
	setp.ne.s64 	%p2290, %rd23799, 0;
	mov.b64 	%rd23798, 0;
	@%p2290 bra 	$L__BB0_1000;
	add.s64 	%rd23800, %rd23800, 1;
	setp.eq.s64 	%p2291, %rd23800, 0;
	selp.u64 	%rd14943, 1, 0, %p2291;
	add.s64 	%rd23801, %rd23801, %rd14943;
	mov.b64 	%rd23798, 0;
	mov.u64 	%rd23799, %rd23798;
	bra.uni 	$L__BB0_1000;
$L__BB0_1115:
	mul.lo.s64 	%rd17756, %rd3984, %rd3981;
	mul.hi.u64 	%rd17757, %rd3981, %rd3984;
	mov.b64 	{%r987, %r988}, %rd17757;
	mov.b64 	{%r989, %r990}, %rd17756;
	shf.l.wrap.b32 	%r991, %r990, %r987, 1;
	shf.l.wrap.b32 	%r992, %r987, %r988, 1;
	mov.b64 	%rd17758, {%r991, %r992};
	shl.b64 	%rd17759, %rd17756, 1;
	add.s64 	%rd4011, %rd17759, %rd3991;
	setp.lt.u64 	%p3003, %rd4011, %rd17759;
	selp.u64 	%rd17760, 1, 0, %p3003;
	add.s64 	%rd17761, %rd23939, %rd17758;
	add.s64 	%rd4012, %rd17761, %rd17760;
	setp.ge.u64 	%p3004, %rd4012, %rd23939;
	@%p3004 bra 	$L__BB0_1116;
	bra.uni 	$L__BB0_1175;
$L__BB0_1116:
	mul.lo.s64 	%rd17765, %rd3985, %rd3981;
	mul.hi.u64 	%rd17766, %rd3981, %rd3985;
	mov.b64 	{%r993, %r994}, %rd17766;
	mov.b64 	{%r995, %r996}, %rd17765;
	shf.l.wrap.b32 	%r997, %r996, %r993, 1;
	shf.l.wrap.b32 	%r998, %r993, %r994, 1;
	mov.b64 	%rd17767, {%r997, %r998};
	shl.b64 	%rd17768, %rd17765, 1;
	add.s64 	%rd4001, %rd17768, %rd4012;
	setp.lt.u64 	%p3008, %rd4001, %rd17768;
	selp.u64 	%rd17769, 1, 0, %p3008;
	add.s64 	%rd17770, %rd23938, %rd17767;
	add.s64 	%rd4002, %rd17770, %rd17769;
	setp.ge.u64 	%p3009, %rd4002, %rd23938;
	@%p3009 bra 	$L__BB0_1119;
	add.s64 	%rd23937, %rd23937, 1;
	setp.ne.s64 	%p3010, %rd23937, 0;
	@%p3010 bra 	$L__BB0_1119;
	add.s64 	%rd23936, %rd23936, 1;
	setp.eq.s64 	%p3011, %rd23936, 0;
	selp.u64 	%rd17772, 1, 0, %p3011;
	add.s64 	%rd23935, %rd23935, %rd17772;
	mov.b64 	%rd23937, 0;
$L__BB0_1119:
	mul.lo.s64 	%rd17773, %rd3984, %rd3982;
	mul.hi.u64 	%rd17774, %rd3982, %rd3984;
	mov.b64 	{%r999, %r1000}, %rd17774;
	mov.b64 	{%r1001, %r1002}, %rd17773;
	shf.l.wrap.b32 	%r1003, %r1002, %r999, 1;
	shf.l.wrap.b32 	%r1004, %r999, %r1000, 1;
	mov.b64 	%rd17775, {%r1003, %r1004};
	mad.lo.s64 	%rd17776, %rd3985, %rd3981, %rd17773;
	shl.b64 	%rd17777, %rd17776, 1;
	add.s64 	%rd4020, %rd17777, %rd4012;
	setp.lt.u64 	%p3012, %rd4020, %rd4001;
	selp.u64 	%rd17778, 1, 0, %p3012;
	add.s64 	%rd17779, %rd4002, %rd17775;
	add.s64 	%rd4021, %rd17779, %rd17778;
	setp.ge.u64 	%p3013, %rd4021, %rd4002;
	@%p3013 bra 	$L__BB0_1122;
	add.s64 	%rd23937, %rd23937, 1;
	setp.ne.s64 	%p3014, %rd23937, 0;
	@%p3014 bra 	$L__BB0_1122;
	add.s64 	%rd23936, %rd23936, 1;
	setp.eq.s64 	%p3015, %rd23936, 0;
	selp.u64 	%rd17781, 1, 0, %p3015;
	add.s64 	%rd23935, %rd23935, %rd17781;
	mov.b64 	%rd23937, 0;
$L__BB0_1122:
	mul.lo.s64 	%rd17782, %rd3985, %rd3982;
	mul.hi.u64 	%rd17783, %rd3982, %rd3985;
	mov.b64 	{%r1005, %r1006}, %rd17783;
	mov.b64 	{%r1007, %r1008}, %rd17782;
	shf.l.wrap.b32 	%r1009, %r1008, %r1005, 1;
	shf.l.wrap.b32 	%r1010, %r1005, %r1006, 1;
	mov.b64 	%rd17784, {%r1009, %r1010};
	shl.b64 	%rd17785, %rd17782, 1;
	add.s64 	%rd4028, %rd17785, %rd4021;
	setp.lt.u64 	%p3016, %rd4028, %rd17785;
	selp.u64 	%rd17786, 1, 0, %p3016;
	add.s64 	%rd17787, %rd23937, %rd17784;
	add.s64 	%rd4029, %rd17787, %rd17786;
	setp.ge.u64 	%p3017, %rd4029, %rd23937;
	@%p3017 bra 	$L__BB0_1124;
	add.s64 	%rd23936, %rd23936, 1;
	setp.eq.s64 	%p3018, %rd23936, 0;
	selp.u64 	%rd17788, 1, 0, %p3018;
	add.s64 	%rd23935, %rd23935, %rd17788;
$L__BB0_1124:
	mul.lo.s64 	%rd17789, %rd3985, %rd3984;
	mul.hi.u64 	%rd17790, %rd3984, %rd3985;
	mov.b64 	{%r1011, %r1012}, %rd17790;
	mov.b64 	{%r1013, %r1014}, %rd17789;
	shf.l.wrap.b32 	%r1015, %r1014, %r1011, 1;
	shf.l.wrap.b32 	%r1016, %r1011, %r1012, 1;
	mov.b64 	%rd17791, {%r1015, %r1016};
	shl.b64 	%rd17792, %rd17789, 1;
	add.s64 	%rd17793, %rd17792, %rd4029;
	setp.lt.u64 	%p3019, %rd17793, %rd17792;
	selp.u64 	%rd17794, 1, 0, %p3019;
	add.s64 	%rd17795, %rd23936, %rd17791;
	add.s64 	%rd17796, %rd17795, %rd17794;
	setp.lt.u64 	%p3020, %rd17796, %rd23936;
	selp.u64 	%rd17797, 1, 0, %p3020;
	add.s64 	%rd17798, %rd23935, %rd17797;
	mul.lo.s64 	%rd17799, %rd4028, 4294968273;
	mov.b64 	%rd17800, 4294968273;
	mul.hi.u64 	%rd17801, %rd4028, %rd17800;
	mad.lo.s64 	%rd23951, %rd3981, %rd3981, %rd17799;
	setp.lt.u64 	%p3021, %rd23951, %rd17799;
	selp.u64 	%rd17802, 1, 0, %p3021;
	add.s64 	%rd17803, %rd17801, %rd17802;
	mul.lo.s64 	%rd17804, %rd17793, 4294968273;
	mul.hi.u64 	%rd17805, %rd17793, %rd17800;
	add.s64 	%rd17806, %rd17804, %rd3990;
	setp.lt.u64 	%p3022, %rd17806, %rd17804;
	selp.u64 	%rd17807, 1, 0, %p3022;
	add.s64 	%rd17808, %rd17805, %rd17807;
	add.s64 	%rd23950, %rd17806, %rd17803;
	setp.lt.u64 	%p3023, %rd23950, %rd17806;
	selp.u64 	%rd17809, 1, 0, %p3023;
	add.s64 	%rd17810, %rd17808, %rd17809;
	mul.lo.s64 	%rd17811, %rd17796, 4294968273;
	mul.hi.u64 	%rd17812, %rd17796, %rd17800;
	add.s64 	%rd17813, %rd17811, %rd4011;
	setp.lt.u64 	%p3024, %rd17813, %rd17811;
	selp.u64 	%rd17814, 1, 0, %p3024;
	add.s64 	%rd17815, %rd17812, %rd17814;
	add.s64 	%rd23953, %rd17813, %rd17810;
	setp.lt.u64 	%p3025, %rd23953, %rd17813;
	selp.u64 	%rd17816, 1, 0, %p3025;
	add.s64 	%rd17817, %rd17815, %rd17816;
	mul.lo.s64 	%rd17818, %rd17798, 4294968273;
	mul.hi.u64 	%rd17819, %rd17798, %rd17800;
	add.s64 	%rd17820, %rd17818, %rd4020;
	setp.lt.u64 	%p3026, %rd17820, %rd17818;
	selp.u64 	%rd17821, 1, 0, %p3026;
	add.s64 	%rd17822, %rd17819, %rd17821;
	add.s64 	%rd23952, %rd17820, %rd17817;
	setp.lt.u64 	%p3027, %rd23952, %rd17820;
	selp.u64 	%rd17823, 1, 0, %p3027;
	add.s64 	%rd4038, %rd17822, %rd17823;
	setp.eq.s64 	%p3028, %rd4038, 0;
	@%p3028 bra 	$L__BB0_1128;
	mov.b64 	%rd17824, 4294968273;
	mul.hi.u64 	%rd17825, %rd4038, %rd17824;
	mad.lo.s64 	%rd4039, %rd4038, 4294968273, %rd23951;
	setp.lt.u64 	%p3029, %rd4039, %rd23951;
	selp.u64 	%rd17826, 1, 0, %p3029;
	add.s64 	%rd4040, %rd17825, %rd17826;
	setp.eq.s64 	%p3030, %rd4040, 0;
	mov.u64 	%rd23951, %rd4039;
	@%p3030 bra 	$L__BB0_1128;
	add.s64 	%rd4041, %rd23950, %rd4040;
	setp.ge.u64 	%p3031, %rd4041, %rd23950;
	mov.u64 	%rd23950, %rd4041;
	mov.u64 	%rd23951, %rd4039;
	@%p3031 bra 	$L__BB0_1128;
	add.s64 	%rd23953, %rd23953, 1;
	setp.eq.s64 	%p3032, %rd23953, 0;
	selp.u64 	%rd17827, 1, 0, %p3032;
	add.s64 	%rd23952, %rd23952, %rd17827;
	mov.u64 	%rd23950, %rd4041;
	mov.u64 	%rd23951, %rd4039;
$L__BB0_1128:
	ld.const.u64 	%rd4048, [_ZN8collider3gpu9optimized6SECP_PE+16];
	ld.const.u64 	%rd4049, [_ZN8collider3gpu9optimized6SECP_PE+8];
	ld.const.u64 	%rd4050, [_ZN8collider3gpu9optimized6SECP_PE];
	ld.const.u64 	%rd4051, [_ZN8collider3gpu9optimized6SECP_PE+24];
	setp.gt.u64 	%p3033, %rd23952, %rd4051;
	@%p3033 bra 	$L__BB0_1130;
	setp.ne.s64 	%p3034, %rd23952, %rd4051;
	setp.ne.s64 	%p3035, %rd23953, %rd4048;
	or.pred  	%p3036, %p3034, %p3035;
	setp.ne.s64 	%p3037, %rd23950, %rd4049;
	or.pred  	%p3038, %p3036, %p3037;
	setp.lt.u64 	%p3039, %rd23951, %rd4050;
	or.pred  	%p3040, %p3038, %p3039;
	@%p3040 bra 	$L__BB0_1131;
$L__BB0_1130:
	// begin inline asm
	sub.cc.u64 %rd23951, %rd23951, %rd4050;
	// end inline asm
	sub.s64 	%rd17832, %rd23950, %rd5843;
	// begin inline asm
	sub.cc.u64 %rd23950, %rd17832, %rd4049;
	// end inline asm
	sub.s64 	%rd17835, %rd23953, %rd5843;
	// begin inline asm
	sub.cc.u64 %rd23953, %rd17835, %rd4048;
	// end inline asm
	add.s64 	%rd17837, %rd5843, %rd4051;
	sub.s64 	%rd23952, %rd23952, %rd17837;
$L__BB0_1131:
	mul.hi.u64 	%rd17838, %rd23951, %rd3981;
	mul.lo.s64 	%rd17839, %rd3982, %rd23951;
	mul.hi.u64 	%rd17840, %rd23951, %rd3982;
	add.s64 	%rd17841, %rd17839, %rd17838;
	setp.lt.u64 	%p3041, %rd17841, %rd17839;
	selp.u64 	%rd17842, 1, 0, %p3041;
	add.s64 	%rd17843, %rd17840, %rd17842;
	mul.lo.s64 	%rd17844, %rd3984, %rd23951;
	mul.hi.u64 	%rd17845, %rd23951, %rd3984;
	add.s64 	%rd17846, %rd17844, %rd17843;
	setp.lt.u64 	%p3042, %rd17846, %rd17844;
	selp.u64 	%rd17847, 1, 0, %p3042;
	add.s64 	%rd17848, %rd17845, %rd17847;
	mul.lo.s64 	%rd17849, %rd3985, %rd23951;
	mul.hi.u64 	%rd17850, %rd23951, %rd3985;
	add.s64 	%rd17851, %rd17849, %rd17848;
	setp.lt.u64 	%p3043, %rd17851, %rd17849;
	selp.u64 	%rd17852, 1, 0, %p3043;
	add.s64 	%rd17853, %rd17850, %rd17852;
	mul.lo.s64 	%rd17854, %rd3981, %rd23950;
	mul.hi.u64 	%rd17855, %rd23950, %rd3981;
	add.s64 	%rd17856, %rd17854, %rd17841;
	setp.lt.u64 	%p3044, %rd17856, %rd17854;
	selp.u64 	%rd17857, 1, 0, %p3044;
	add.s64 	%rd17858, %rd17855, %rd17857;
	mul.lo.s64 	%rd17859, %rd3982, %rd23950;
	mul.hi.u64 	%rd17860, %rd23950, %rd3982;
	add.s64 	%rd17861, %rd17859, %rd17846;
	setp.lt.u64 	%p3045, %rd17861, %rd17859;
	selp.u64 	%rd17862, 1, 0, %p3045;
	add.s64 	%rd17863, %rd17860, %rd17862;
	add.s64 	%rd17864, %rd17861, %rd17858;
	setp.lt.u64 	%p3046, %rd17864, %rd17861;
	selp.u64 	%rd17865, 1, 0, %p3046;
	add.s64 	%rd17866, %rd17863, %rd17865;
	mul.lo.s64 	%rd17867, %rd3984, %rd23950;
	mul.hi.u64 	%rd17868, %rd23950, %rd3984;
	add.s64 	%rd17869, %rd17867, %rd17851;
	setp.lt.u64 	%p3047, %rd17869, %rd17867;
	selp.u64 	%rd17870, 1, 0, %p3047;
	add.s64 	%rd17871, %rd17868, %rd17870;
	add.s64 	%rd17872, %rd17869, %rd17866;
	setp.lt.u64 	%p3048, %rd17872, %rd17869;
	selp.u64 	%rd17873, 1, 0, %p3048;
	add.s64 	%rd17874, %rd17871, %rd17873;
	mul.lo.s64 	%rd17875, %rd3985, %rd23950;
	mul.hi.u64 	%rd17876, %rd23950, %rd3985;
	add.s64 	%rd17877, %rd17875, %rd17853;
	setp.lt.u64 	%p3049, %rd17877, %rd17875;
	selp.u64 	%rd17878, 1, 0, %p3049;
	add.s64 	%rd17879, %rd17876, %rd17878;
	add.s64 	%rd17880, %rd17877, %rd17874;
	setp.lt.u64 	%p3050, %rd17880, %rd17877;
	selp.u64 	%rd17881, 1, 0, %p3050;
	add.s64 	%rd17882, %rd17879, %rd17881;
	mul.lo.s64 	%rd17883, %rd3981, %rd23953;
	mul.hi.u64 	%rd17884, %rd23953, %rd3981;
	add.s64 	%rd17885, %rd17883, %rd17864;
	setp.lt.u64 	%p3051, %rd17885, %rd17883;
	selp.u64 	%rd17886, 1, 0, %p3051;
	add.s64 	%rd17887, %rd17884, %rd17886;
	mul.lo.s64 	%rd17888, %rd3982, %rd23953;
	mul.hi.u64 	%rd17889, %rd23953, %rd3982;
	add.s64 	%rd17890, %rd17888, %rd17872;
	setp.lt.u64 	%p3052, %rd17890, %rd17888;
	selp.u64 	%rd17891, 1, 0, %p3052;
	add.s64 	%rd17892, %rd17889, %rd17891;
	add.s64 	%rd17893, %rd17890, %rd17887;
	setp.lt.u64 	%p3053, %rd17893, %rd17890;
	selp.u64 	%rd17894, 1, 0, %p3053;
	add.s64 	%rd17895, %rd17892, %rd17894;
	mul.lo.s64 	%rd17896, %rd3984, %rd23953;
	mul.hi.u64 	%rd17897, %rd23953, %rd3984;
	add.s64 	%rd17898, %rd17896, %rd17880;
	setp.lt.u64 	%p3054, %rd17898, %rd17896;
	selp.u64 	%rd17899, 1, 0, %p3054;
	add.s64 	%rd17900, %rd17897, %rd17899;
	add.s64 	%rd17901, %rd17898, %rd17895;
	setp.lt.u64 	%p3055, %rd17901, %rd17898;
	selp.u64 	%rd17902, 1, 0, %p3055;
	add.s64 	%rd17903, %rd17900, %rd17902;
	mul.lo.s64 	%rd17904, %rd3985, %rd23953;
	mul.hi.u64 	%rd17905, %rd23953, %rd3985;
	add.s64 	%rd17906, %rd17904, %rd17882;
	setp.lt.u64 	%p3056, %rd17906, %rd17904;
	selp.u64 	%rd17907, 1, 0, %p3056;
	add.s64 	%rd17908, %rd17905, %rd17907;
	add.s64 	%rd17909, %rd17906, %rd17903;
	setp.lt.u64 	%p3057, %rd17909, %rd17906;
	selp.u64 	%rd17910, 1, 0, %p3057;
	add.s64 	%rd17911, %rd17908, %rd17910;
	mul.lo.s64 	%rd17912, %rd3981, %rd23952;
	mul.hi.u64 	%rd17913, %rd23952, %rd3981;
	add.s64 	%rd17914, %rd17912, %rd17893;
	setp.lt.u64 	%p3058, %rd17914, %rd17912;
	selp.u64 	%rd17915, 1, 0, %p3058;
	add.s64 	%rd17916, %rd17913, %rd17915;
	mul.lo.s64 	%rd17917, %rd3982, %rd23952;
	mul.hi.u64 	%rd17918, %rd23952, %rd3982;
	add.s64 	%rd17919, %rd17917, %rd17901;
	setp.lt.u64 	%p3059, %rd17919, %rd17917;
	selp.u64 	%rd17920, 1, 0, %p3059;
	add.s64 	%rd17921, %rd17918, %rd17920;
	add.s64 	%rd17922, %rd17919, %rd17916;
	setp.lt.u64 	%p3060, %rd17922, %rd17919;
	selp.u64 	%rd17923, 1, 0, %p3060;
	add.s64 	%rd17924, %rd17921, %rd17923;
	mul.lo.s64 	%rd17925, %rd3984, %rd23952;
	mul.hi.u64 	%rd17926, %rd23952, %rd3984;
	add.s64 	%rd17927, %rd17925, %rd17909;
	setp.lt.u64 	%p3061, %rd17927, %rd17925;
	selp.u64 	%rd17928, 1, 0, %p3061;
	add.s64 	%rd17929, %rd17926, %rd17928;
	add.s64 	%rd17930, %rd17927, %rd17924;
	setp.lt.u64 	%p3062, %rd17930, %rd17927;
	selp.u64 	%rd17931, 1, 0, %p3062;
	add.s64 	%rd17932, %rd17929, %rd17931;
	mul.lo.s64 	%rd17933, %rd3985, %rd23952;
	mul.hi.u64 	%rd17934, %rd23952, %rd3985;
	add.s64 	%rd17935, %rd17933, %rd17911;
	setp.lt.u64 	%p3063, %rd17935, %rd17933;
	selp.u64 	%rd17936, 1, 0, %p3063;
	add.s64 	%rd17937, %rd17934, %rd17936;
	add.s64 	%rd17938, %rd17935, %rd17932;
	setp.lt.u64 	%p3064, %rd17938, %rd17935;
	selp.u64 	%rd17939, 1, 0, %p3064;
	add.s64 	%rd17940, %rd17937, %rd17939;
	mul.lo.s64 	%rd17941, %rd17922, 4294968273;
	mov.b64 	%rd17942, 4294968273;
	mul.hi.u64 	%rd17943, %rd17922, %rd17942;
	mad.lo.s64 	%rd23959, %rd3981, %rd23951, %rd17941;
	setp.lt.u64 	%p3065, %rd23959, %rd17941;
	selp.u64 	%rd17944, 1, 0, %p3065;
	add.s64 	%rd17945, %rd17943, %rd17944;
	mul.lo.s64 	%rd17946, %rd17930, 4294968273;
	mul.hi.u64 	%rd17947, %rd17930, %rd17942;
	add.s64 	%rd17948, %rd17946, %rd17856;
	setp.lt.u64 	%p3066, %rd17948, %rd17946;
	selp.u64 	%rd17949, 1, 0, %p3066;
	add.s64 	%rd17950, %rd17947, %rd17949;
	add.s64 	%rd23958, %rd17948, %rd17945;
	setp.lt.u64 	%p3067, %rd23958, %rd17948;
	selp.u64 	%rd17951, 1, 0, %p3067;
	add.s64 	%rd17952, %rd17950, %rd17951;
	mul.lo.s64 	%rd17953, %rd17938, 4294968273;
	mul.hi.u64 	%rd17954, %rd17938, %rd17942;
	add.s64 	%rd17955, %rd17953, %rd17885;
	setp.lt.u64 	%p3068, %rd17955, %rd17953;
	selp.u64 	%rd17956, 1, 0, %p3068;
	add.s64 	%rd17957, %rd17954, %rd17956;
	add.s64 	%rd23961, %rd17955, %rd17952;
	setp.lt.u64 	%p3069, %rd23961, %rd17955;
	selp.u64 	%rd17958, 1, 0, %p3069;
	add.s64 	%rd17959, %rd17957, %rd17958;
	mul.lo.s64 	%rd17960, %rd17940, 4294968273;
	mul.hi.u64 	%rd17961, %rd17940, %rd17942;
	add.s64 	%rd17962, %rd17960, %rd17914;
	setp.lt.u64 	%p3070, %rd17962, %rd17960;
	selp.u64 	%rd17963, 1, 0, %p3070;
	add.s64 	%rd17964, %rd17961, %rd17963;
	add.s64 	%rd23960, %rd17962, %rd17959;
	setp.lt.u64 	%p3071, %rd23960, %rd17962;
	selp.u64 	%rd17965, 1, 0, %p3071;
	add.s64 	%rd4064, %rd17964, %rd17965;
	setp.eq.s64 	%p3072, %rd4064, 0;
	@%p3072 bra 	$L__BB0_1135;
	mov.b64 	%rd17966, 4294968273;
	mul.hi.u64 	%rd17967, %rd4064, %rd17966;
	mad.lo.s64 	%rd4065, %rd4064, 4294968273, %rd23959;
	setp.lt.u64 	%p3073, %rd4065, %rd23959;
	selp.u64 	%rd17968, 1, 0, %p3073;
	add.s64 	%rd4066, %rd17967, %rd17968;
	setp.eq.s64 	%p3074, %rd4066, 0;
	mov.u64 	%rd23959, %rd4065;
	@%p3074 bra 	$L__BB0_1135;
	add.s64 	%rd4067, %rd23958, %rd4066;
	setp.ge.u64 	%p3075, %rd4067, %rd23958;
	mov.u64 	%rd23958, %rd4067;
	mov.u64 	%rd23959, %rd4065;
	@%p3075 bra 	$L__BB0_1135;
	add.s64 	%rd23961, %rd23961, 1;
	setp.eq.s64 	%p3076, %rd23961, 0;
	selp.u64 	%rd17969, 1, 0, %p3076;
	add.s64 	%rd23960, %rd23960, %rd17969;
	mov.u64 	%rd23958, %rd4067;
	mov.u64 	%rd23959, %rd4065;
$L__BB0_1135:
	ld.const.u64 	%rd4076, [_ZN8collider3gpu9optimized6SECP_PE];
	ld.const.u64 	%rd4077, [_ZN8collider3gpu9optimized6SECP_PE+24];
	setp.gt.u64 	%p3077, %rd23960, %rd4077;
	@%p3077 bra 	$L__BB0_1137;
	setp.ne.s64 	%p3078, %rd23960, %rd4077;
	setp.ne.s64 	%p3079, %rd23961, %rd4048;
	or.pred  	%p3080, %p3078, %p3079;
	setp.ne.s64 	%p3081, %rd23958, %rd4049;
	or.pred  	%p3082, %p3080, %p3081;
	setp.lt.u64 	%p3083, %rd23959, %rd4076;
	or.pred  	%p3084, %p3082, %p3083;
	@%p3084 bra 	$L__BB0_1138;
$L__BB0_1137:
	// begin inline asm
	sub.cc.u64 %rd23959, %rd23959, %rd4076;
	// end inline asm
	sub.s64 	%rd17974, %rd23958, %rd5843;
	// begin inline asm
	sub.cc.u64 %rd23958, %rd17974, %rd4049;
	// end inline asm
	sub.s64 	%rd17977, %rd23961, %rd5843;
	// begin inline asm
	sub.cc.u64 %rd23961, %rd17977, %rd4048;
	// end inline asm
	add.s64 	%rd17979, %rd5843, %rd4077;
	sub.s64 	%rd23960, %rd23960, %rd17979;
$L__BB0_1138:
	mul.hi.u64 	%rd17980, %rd23959, %rd23959;
	mul.lo.s64 	%rd17981, %rd23958, %rd23958;
	mul.hi.u64 	%rd23972, %rd23958, %rd23958;
	mul.lo.s64 	%rd23971, %rd23961, %rd23961;
	mul.hi.u64 	%rd23970, %rd23961, %rd23961;
	mul.lo.s64 	%rd23969, %rd23960, %rd23960;
	mul.hi.u64 	%rd23968, %rd23960, %rd23960;
	mul.lo.s64 	%rd17982, %rd23958, %rd23959;
	mul.hi.u64 	%rd17983, %rd23959, %rd23958;
	mov.b64 	{%r1017, %r1018}, %rd17983;
	mov.b64 	{%r1019, %r1020}, %rd17982;
	shf.l.wrap.b32 	%r1021, %r1020, %r1017, 1;
	shf.l.wrap.b32 	%r1022, %r1017, %r1018, 1;
	mov.b64 	%rd17984, {%r1021, %r1022};
	shl.b64 	%rd17985, %rd17982, 1;
	add.s64 	%rd4091, %rd17985, %rd17980;
	setp.lt.u64 	%p3085, %rd4091, %rd17985;
	selp.u64 	%rd17986, 1, 0, %p3085;
	add.s64 	%rd17987, %rd17981, %rd17984;
	add.s64 	%rd4092, %rd17987, %rd17986;
	setp.ge.u64 	%p3086, %rd4092, %rd17981;
	@%p3086 bra 	$L__BB0_1143;
	mul.hi.u64 	%rd17988, %rd23958, %rd23958;
	add.s64 	%rd23972, %rd17988, 1;
	setp.ne.s64 	%p3087, %rd23972, 0;
	@%p3087 bra 	$L__BB0_1143;
	mad.lo.s64 	%rd23971, %rd23961, %rd23961, 1;
	mov.b64 	%rd23972, 0;
	mov.pred 	%p3088, -1;
	@%p3088 bra 	$L__BB0_1143;
	mul.hi.u64 	%rd17991, %rd23961, %rd23961;
	add.s64 	%rd23970, %rd17991, 1;
	setp.ne.s64 	%p3089, %rd23970, 0;
	mov.b64 	%rd23971, 0;
	mov.u64 	%rd23972, %rd23971;
	@%p3089 bra 	$L__BB0_1143;
	mad.lo.s64 	%rd23969, %rd23960, %rd23960, 1;
	mov.b64 	%rd23970, 0;
	mov.u64 	%rd23971, %rd23970;
	mov.u64 	%rd23972, %rd23970;
$L__BB0_1143:
	mul.lo.s64 	%rd17993, %rd23961, %rd23959;
	mul.hi.u64 	%rd17994, %rd23959, %rd23961;
	mov.b64 	{%r1023, %r1024}, %rd17994;
	mov.b64 	{%r1025, %r1026}, %rd17993;
	shf.l.wrap.b32 	%r1027, %r1026, %r1023, 1;
	shf.l.wrap.b32 	%r1028, %r1023, %r1024, 1;
	mov.b64 	%rd17995, {%r1027, %r1028};
	shl.b64 	%rd17996, %rd17993, 1;
	add.s64 	%rd4118, %rd17996, %rd4092;
	setp.lt.u64 	%p3090, %rd4118, %rd17996;
	selp.u64 	%rd17997, 1, 0, %p3090;
	add.s64 	%rd17998, %rd23972, %rd17995;
	add.s64 	%rd4119, %rd17998, %rd17997;
	setp.ge.u64 	%p3091, %rd4119, %rd23972;
	@%p3091 bra 	$L__BB0_1147;
	add.s64 	%rd23971, %rd23971, 1;
	setp.ne.s64 	%p3092, %rd23971, 0;
	@%p3092 bra 	$L__BB0_1147;
	add.s64 	%rd23970, %rd23970, 1;
	setp.ne.s64 	%p3093, %rd23970, 0;
	mov.b64 	%rd23971, 0;
	@%p3093 bra 	$L__BB0_1147;
	add.s64 	%rd23969, %rd23969, 1;
	setp.eq.s64 	%p3094, %rd23969, 0;
	selp.u64 	%rd18001, 1, 0, %p3094;
	add.s64 	%rd23968, %rd23968, %rd18001;
	mov.b64 	%rd23970, 0;
	mov.u64 	%rd23971, %rd23970;
$L__BB0_1147:
	mul.lo.s64 	%rd18002, %rd23960, %rd23959;
	mul.hi.u64 	%rd18003, %rd23959, %rd23960;
	mov.b64 	{%r1029, %r1030}, %rd18003;
	mov.b64 	{%r1031, %r1032}, %rd18002;
	shf.l.wrap.b32 	%r1033, %r1032, %r1029, 1;
	shf.l.wrap.b32 	%r1034, %r1029, %r1030, 1;
	mov.b64 	%rd18004, {%r1033, %r1034};
	shl.b64 	%rd18005, %rd18002, 1;
	add.s64 	%rd4108, %rd18005, %rd4119;
	setp.lt.u64 	%p3095, %rd4108, %rd18005;
	selp.u64 	%rd18006, 1, 0, %p3095;
	add.s64 	%rd18007, %rd23971, %rd18004;
	add.s64 	%rd4109, %rd18007, %rd18006;
	setp.ge.u64 	%p3096, %rd4109, %rd23971;
	@%p3096 bra 	$L__BB0_1150;
	add.s64 	%rd23970, %rd23970, 1;
	setp.ne.s64 	%p3097, %rd23970, 0;
	@%p3097 bra 	$L__BB0_1150;
	add.s64 	%rd23969, %rd23969, 1;
	setp.eq.s64 	%p3098, %rd23969, 0;
	selp.u64 	%rd18009, 1, 0, %p3098;
	add.s64 	%rd23968, %rd23968, %rd18009;
	mov.b64 	%rd23970, 0;
$L__BB0_1150:
	mul.lo.s64 	%rd18010, %rd23961, %rd23958;
	mul.hi.u64 	%rd18011, %rd23958, %rd23961;
	mov.b64 	{%r1035, %r1036}, %rd18011;
	mov.b64 	{%r1037, %r1038}, %rd18010;
	shf.l.wrap.b32 	%r1039, %r1038, %r1035, 1;
	shf.l.wrap.b32 	%r1040, %r1035, %r1036, 1;
	mov.b64 	%rd18012, {%r1039, %r1040};
	mad.lo.s64 	%rd18013, %rd23960, %rd23959, %rd18010;
	shl.b64 	%rd18014, %rd18013, 1;
	add.s64 	%rd4127, %rd18014, %rd4119;
	setp.lt.u64 	%p3099, %rd4127, %rd4108;
	selp.u64 	%rd18015, 1, 0, %p3099;
	add.s64 	%rd18016, %rd4109, %rd18012;
	add.s64 	%rd4128, %rd18016, %rd18015;
	setp.ge.u64 	%p3100, %rd4128, %rd4109;
	@%p3100 bra 	$L__BB0_1153;
	add.s64 	%rd23970, %rd23970, 1;
	setp.ne.s64 	%p3101, %rd23970, 0;
	@%p3101 bra 	$L__BB0_1153;
	add.s64 	%rd23969, %rd23969, 1;
	setp.eq.s64 	%p3102, %rd23969, 0;
	selp.u64 	%rd18018, 1, 0, %p3102;
	add.s64 	%rd23968, %rd23968, %rd18018;
	mov.b64 	%rd23970, 0;
$L__BB0_1153:
	mul.lo.s64 	%rd18019, %rd23960, %rd23958;
	mul.hi.u64 	%rd18020, %rd23958, %rd23960;
	mov.b64 	{%r1041, %r1042}, %rd18020;
	mov.b64 	{%r1043, %r1044}, %rd18019;
	shf.l.wrap.b32 	%r1045, %r1044, %r1041, 1;
	shf.l.wrap.b32 	%r1046, %r1041, %r1042, 1;
	mov.b64 	%rd18021, {%r1045, %r1046};
	shl.b64 	%rd18022, %rd18019, 1;
	add.s64 	%rd4135, %rd18022, %rd4128;
	setp.lt.u64 	%p3103, %rd4135, %rd18022;
	selp.u64 	%rd18023, 1, 0, %p3103;
	add.s64 	%rd18024, %rd23970, %rd18021;
	add.s64 	%rd4136, %rd18024, %rd18023;
	setp.ge.u64 	%p3104, %rd4136, %rd23970;
	@%p3104 bra 	$L__BB0_1155;
	add.s64 	%rd23969, %rd23969, 1;
	setp.eq.s64 	%p3105, %rd23969, 0;
	selp.u64 	%rd18025, 1, 0, %p3105;
	add.s64 	%rd23968, %rd23968, %rd18025;
$L__BB0_1155:
	mul.lo.s64 	%rd18026, %rd23960, %rd23961;
	mul.hi.u64 	%rd18027, %rd23961, %rd23960;
	mov.b64 	{%r1047, %r1048}, %rd18027;
	mov.b64 	{%r1049, %r1050}, %rd18026;
	shf.l.wrap.b32 	%r1051, %r1050, %r1047, 1;
	shf.l.wrap.b32 	%r1052, %r1047, %r1048, 1;
	mov.b64 	%rd18028, {%r1051, %r1052};
	shl.b64 	%rd18029, %rd18026, 1;
	add.s64 	%rd18030, %rd18029, %rd4136;
	setp.lt.u64 	%p3106, %rd18030, %rd18029;
	selp.u64 	%rd18031, 1, 0, %p3106;
	add.s64 	%rd18032, %rd23969, %rd18028;
	add.s64 	%rd18033, %rd18032, %rd18031;
	setp.lt.u64 	%p3107, %rd18033, %rd23969;
	selp.u64 	%rd18034, 1, 0, %p3107;
	add.s64 	%rd18035, %rd23968, %rd18034;
	mul.lo.s64 	%rd18036, %rd4135, 4294968273;
	mov.b64 	%rd18037, 4294968273;
	mul.hi.u64 	%rd18038, %rd4135, %rd18037;
	mad.lo.s64 	%rd23984, %rd23959, %rd23959, %rd18036;
	setp.lt.u64 	%p3108, %rd23984, %rd18036;
	selp.u64 	%rd18039, 1, 0, %p3108;
	add.s64 	%rd18040, %rd18038, %rd18039;
	mul.lo.s64 	%rd18041, %rd18030, 4294968273;
	mul.hi.u64 	%rd18042, %rd18030, %rd18037;
	add.s64 	%rd18043, %rd18041, %rd4091;
	setp.lt.u64 	%p3109, %rd18043, %rd18041;
	selp.u64 	%rd18044, 1, 0, %p3109;
	add.s64 	%rd18045, %rd18042, %rd18044;
	add.s64 	%rd23983, %rd18043, %rd18040;
	setp.lt.u64 	%p3110, %rd23983, %rd18043;
	selp.u64 	%rd18046, 1, 0, %p3110;
	add.s64 	%rd18047, %rd18045, %rd18046;
	mul.lo.s64 	%rd18048, %rd18033, 4294968273;
	mul.hi.u64 	%rd18049, %rd18033, %rd18037;
	add.s64 	%rd18050, %rd18048, %rd4118;
	setp.lt.u64 	%p3111, %rd18050, %rd18048;
	selp.u64 	%rd18051, 1, 0, %p3111;
	add.s64 	%rd18052, %rd18049, %rd18051;
	add.s64 	%rd23986, %rd18050, %rd18047;
	setp.lt.u64 	%p3112, %rd23986, %rd18050;
	selp.u64 	%rd18053, 1, 0, %p3112;
	add.s64 	%rd18054, %rd18052, %rd18053;
	mul.lo.s64 	%rd18055, %rd18035, 4294968273;
	mul.hi.u64 	%rd18056, %rd18035, %rd18037;
	add.s64 	%rd18057, %rd18055, %rd4127;
	setp.lt.u64 	%p3113, %rd18057, %rd18055;
	selp.u64 	%rd18058, 1, 0, %p3113;
	add.s64 	%rd18059, %rd18056, %rd18058;
	add.s64 	%rd23985, %rd18057, %rd18054;
	setp.lt.u64 	%p3114, %rd23985, %rd18057;
	selp.u64 	%rd18060, 1, 0, %p3114;
	add.s64 	%rd4145, %rd18059, %rd18060;
	setp.eq.s64 	%p3115, %rd4145, 0;
	@%p3115 bra 	$L__BB0_1159;
	mov.b64 	%rd18061, 4294968273;
	mul.hi.u64 	%rd18062, %rd4145, %rd18061;
	mad.lo.s64 	%rd4146, %rd4145, 4294968273, %rd23984;
	setp.lt.u64 	%p3116, %rd4146, %rd23984;
	selp.u64 	%rd18063, 1, 0, %p3116;
	add.s64 	%rd4147, %rd18062, %rd18063;
	setp.eq.s64 	%p3117, %rd4147, 0;
	mov.u64 	%rd23984, %rd4146;
	@%p3117 bra 	$L__BB0_1159;
	add.s64 	%rd4148, %rd23983, %rd4147;
	setp.ge.u64 	%p3118, %rd4148, %rd23983;
	mov.u64 	%rd23983, %rd4148;
	mov.u64 	%rd23984, %rd4146;
	@%p3118 bra 	$L__BB0_1159;
	add.s64 	%rd23986, %rd23986, 1;
	setp.eq.s64 	%p3119, %rd23986, 0;
	selp.u64 	%rd18064, 1, 0, %p3119;
	add.s64 	%rd23985, %rd23985, %rd18064;
	mov.u64 	%rd23983, %rd4148;
	mov.u64 	%rd23984, %rd4146;
$L__BB0_1159:
	ld.const.u64 	%rd4155, [_ZN8collider3gpu9optimized6SECP_PE+16];
	ld.const.u64 	%rd4156, [_ZN8collider3gpu9optimized6SECP_PE+8];
	ld.const.u64 	%rd18065, [_ZN8collider3gpu9optimized6SECP_PE+24];
	setp.gt.u64 	%p3120, %rd23985, %rd18065;
	@%p3120 bra 	$L__BB0_1161;
	setp.ne.s64 	%p3121, %rd23985, %rd18065;
	setp.ne.s64 	%p3122, %rd23986, %rd4155;
	or.pred  	%p3123, %p3121, %p3122;
	setp.ne.s64 	%p3124, %rd23983, %rd4156;
	or.pred  	%p3125, %p3123, %p3124;
	ld.const.u64 	%rd18067, [_ZN8collider3gpu9optimized6SECP_PE];
	setp.lt.u64 	%p3126, %rd23984, %rd18067;
	or.pred  	%p3127, %p3125, %p3126;
	@%p3127 bra 	$L__BB0_1162;
$L__BB0_1161:
	ld.const.u64 	%rd18071, [_ZN8collider3gpu9optimized6SECP_PE];
	// begin inline asm
	sub.cc.u64 %rd23984, %rd23984, %rd18071;
	// end inline asm
	sub.s64 	%rd18073, %rd23983, %rd5843;
	// begin inline asm
	sub.cc.u64 %rd23983, %rd18073, %rd4156;
	// end inline asm
	sub.s64 	%rd18076, %rd23986, %rd5843;
	// begin inline asm
	sub.cc.u64 %rd23986, %rd18076, %rd4155;
	// end inline asm
	add.s64 	%rd18079, %rd5843, %rd18065;
	sub.s64 	%rd23985, %rd23985, %rd18079;
$L__BB0_1162:
	mul.hi.u64 	%rd18080, %rd23984, %rd3981;
	mul.lo.s64 	%rd18081, %rd3982, %rd23984;
	mul.hi.u64 	%rd18082, %rd23984, %rd3982;
	add.s64 	%rd18083, %rd18081, %rd18080;
	setp.lt.u64 	%p3128, %rd18083, %rd18081;
	selp.u64 	%rd18084, 1, 0, %p3128;
	add.s64 	%rd18085, %rd18082, %rd18084;
	mul.lo.s64 	%rd18086, %rd3984, %rd23984;
	mul.hi.u64 	%rd18087, %rd23984, %rd3984;
	add.s64 	%rd18088, %rd18086, %rd18085;
	setp.lt.u64 	%p3129, %rd18088, %rd18086;
	selp.u64 	%rd18089, 1, 0, %p3129;
	add.s64 	%rd18090, %rd18087, %rd18089;
	mul.lo.s64 	%rd18091, %rd3985, %rd23984;
	mul.hi.u64 	%rd18092, %rd23984, %rd3985;
	add.s64 	%rd18093, %rd18091, %rd18090;
	setp.lt.u64 	%p3130, %rd18093, %rd18091;
	selp.u64 	%rd18094, 1, 0, %p3130;
	add.s64 	%rd18095, %rd18092, %rd18094;
	mul.lo.s64 	%rd18096, %rd3981, %rd23983;
	mul.hi.u64 	%rd18097, %rd23983, %rd3981;
	add.s64 	%rd18098, %rd18096, %rd18083;
	setp.lt.u64 	%p3131, %rd18098, %rd18096;
	selp.u64 	%rd18099, 1, 0, %p3131;
	add.s64 	%rd18100, %rd18097, %rd18099;
	mul.lo.s64 	%rd18101, %rd3982, %rd23983;
	mul.hi.u64 	%rd18102, %rd23983, %rd3982;
	add.s64 	%rd18103, %rd18101, %rd18088;
	setp.lt.u64 	%p3132, %rd18103, %rd18101;
	selp.u64 	%rd18104, 1, 0, %p3132;
	add.s64 	%rd18105, %rd18102, %rd18104;
	add.s64 	%rd18106, %rd18103, %rd18100;
	setp.lt.u64 	%p3133, %rd18106, %rd18103;
	selp.u64 	%rd18107, 1, 0, %p3133;
	add.s64 	%rd18108, %rd18105, %rd18107;
	mul.lo.s64 	%rd18109, %rd3984, %rd23983;
	mul.hi.u64 	%rd18110, %rd23983, %rd3984;
	add.s64 	%rd18111, %rd18109, %rd18093;
	setp.lt.u64 	%p3134, %rd18111, %rd18109;
	selp.u64 	%rd18112, 1, 0, %p3134;
	add.s64 	%rd18113, %rd18110, %rd18112;
	add.s64 	%rd18114, %rd18111, %rd18108;
	setp.lt.u64 	%p3135, %rd18114, %rd18111;
	selp.u64 	%rd18115, 1, 0, %p3135;
	add.s64 	%rd18116, %rd18113, %rd18115;
	mul.lo.s64 	%rd18117, %rd3985, %rd23983;
	mul.hi.u64 	%rd18118, %rd23983, %rd3985;
	add.s64 	%rd18119, %rd18117, %rd18095;
	setp.lt.u64 	%p3136, %rd18119, %rd18117;
	selp.u64 	%rd18120, 1, 0, %p3136;
	add.s64 	%rd18121, %rd18118, %rd18120;
	add.s64 	%rd18122, %rd18119, %rd18116;
	setp.lt.u64 	%p3137, %rd18122, %rd18119;
	selp.u64 	%rd18123, 1, 0, %p3137;
	add.s64 	%rd18124, %rd18121, %rd18123;
	mul.lo.s64 	%rd18125, %rd3981, %rd23986;
	mul.hi.u64 	%rd18126, %rd23986, %rd3981;
	add.s64 	%rd18127, %rd18125, %rd18106;
	setp.lt.u64 	%p3138, %rd18127, %rd18125;
	selp.u64 	%rd18128, 1, 0, %p3138;
	add.s64 	%rd18129, %rd18126, %rd18128;
	mul.lo.s64 	%rd18130, %rd3982, %rd23986;
	mul.hi.u64 	%rd18131, %rd23986, %rd3982;
	add.s64 	%rd18132, %rd18130, %rd18114;
	setp.lt.u64 	%p3139, %rd18132, %rd18130;
	selp.u64 	%rd18133, 1, 0, %p3139;
	add.s64 	%rd18134, %rd18131, %rd18133;
	add.s64 	%rd18135, %rd18132, %rd18129;
	setp.lt.u64 	%p3140, %rd18135, %rd18132;
	selp.u64 	%rd18136, 1, 0, %p3140;
	add.s64 	%rd18137, %rd18134, %rd18136;
	mul.lo.s64 	%rd18138, %rd3984, %rd23986;
	mul.hi.u64 	%rd18139, %rd23986, %rd3984;
	add.s64 	%rd18140, %rd18138, %rd18122;
	setp.lt.u64 	%p3141, %rd18140, %rd18138;
	selp.u64 	%rd18141, 1, 0, %p3141;
	add.s64 	%rd18142, %rd18139, %rd18141;
	add.s64 	%rd18143, %rd18140, %rd18137;
	setp.lt.u64 	%p3142, %rd18143, %rd18140;
	selp.u64 	%rd18144, 1, 0, %p3142;
	add.s64 	%rd18145, %rd18142, %rd18144;
	mul.lo.s64 	%rd18146, %rd3985, %rd23986;
	mul.hi.u64 	%rd18147, %rd23986, %rd3985;
	add.s64 	%rd18148, %rd18146, %rd18124;
	setp.lt.u64 	%p3143, %rd18148, %rd18146;
	selp.u64 	%rd18149, 1, 0, %p3143;
	add.s64 	%rd18150, %rd18147, %rd18149;
	add.s64 	%rd18151, %rd18148, %rd18145;
	setp.lt.u64 	%p3144, %rd18151, %rd18148;
	selp.u64 	%rd18152, 1, 0, %p3144;
	add.s64 	%rd18153, %rd18150, %rd18152;
	mul.lo.s64 	%rd18154, %rd3981, %rd23985;
	mul.hi.u64 	%rd18155, %rd23985, %rd3981;
	add.s64 	%rd18156, %rd18154, %rd18135;
	setp.lt.u64 	%p3145, %rd18156, %rd18154;
	selp.u64 	%rd18157, 1, 0, %p3145;
	add.s64 	%rd18158, %rd18155, %rd18157;
	mul.lo.s64 	%rd18159, %rd3982, %rd23985;
	mul.hi.u64 	%rd18160, %rd23985, %rd3982;
	add.s64 	%rd18161, %rd18159, %rd18143;
	setp.lt.u64 	%p3146, %rd18161, %rd18159;
	selp.u64 	%rd18162, 1, 0, %p3146;
	add.s64 	%rd18163, %rd18160, %rd18162;
	add.s64 	%rd18164, %rd18161, %rd18158;
	setp.lt.u64 	%p3147, %rd18164, %rd18161;
	selp.u64 	%rd18165, 1, 0, %p3147;
	add.s64 	%rd18166, %rd18163, %rd18165;
	mul.lo.s64 	%rd18167, %rd3984, %rd23985;
	mul.hi.u64 	%rd18168, %rd23985, %rd3984;
	add.s64 	%rd18169, %rd18167, %rd18151;
	setp.lt.u64 	%p3148, %rd18169, %rd18167;
	selp.u64 	%rd18170, 1, 0, %p3148;
	add.s64 	%rd18171, %rd18168, %rd18170;
	add.s64 	%rd18172, %rd18169, %rd18166;
	setp.lt.u64 	%p3149, %rd18172, %rd18169;
	selp.u64 	%rd18173, 1, 0, %p3149;
	add.s64 	%rd18174, %rd18171, %rd18173;
	mul.lo.s64 	%rd18175, %rd3985, %rd23985;
	mul.hi.u64 	%rd18176, %rd23985, %rd3985;
	add.s64 	%rd18177, %rd18175, %rd18153;
	setp.lt.u64 	%p3150, %rd18177, %rd18175;
	selp.u64 	%rd18178, 1, 0, %p3150;
	add.s64 	%rd18179, %rd18176, %rd18178;
	add.s64 	%rd18180, %rd18177, %rd18174;
	setp.lt.u64 	%p3151, %rd18180, %rd18177;
	selp.u64 	%rd18181, 1, 0, %p3151;
	add.s64 	%rd18182, %rd18179, %rd18181;
	mul.lo.s64 	%rd18183, %rd18164, 4294968273;
	mov.b64 	%rd18184, 4294968273;
	mul.hi.u64 	%rd18185, %rd18164, %rd18184;
	mad.lo.s64 	%rd23992, %rd3981, %rd23984, %rd18183;
	setp.lt.u64 	%p3152, %rd23992, %rd18183;
	selp.u64 	%rd18186, 1, 0, %p3152;
	add.s64 	%rd18187, %rd18185, %rd18186;
	mul.lo.s64 	%rd18188, %rd18172, 4294968273;
	mul.hi.u64 	%rd18189, %rd18172, %rd18184;
	add.s64 	%rd18190, %rd18188, %rd18098;
	setp.lt.u64 	%p3153, %rd18190, %rd18188;
	selp.u64 	%rd18191, 1, 0, %p3153;
	add.s64 	%rd18192, %rd18189, %rd18191;
	add.s64 	%rd23991, %rd18190, %rd18187;
	setp.lt.u64 	%p3154, %rd23991, %rd18190;
	selp.u64 	%rd18193, 1, 0, %p3154;
	add.s64 	%rd18194, %rd18192, %rd18193;
	mul.lo.s64 	%rd18195, %rd18180, 4294968273;
	mul.hi.u64 	%rd18196, %rd18180, %rd18184;
	add.s64 	%rd18197, %rd18195, %rd18127;
	setp.lt.u64 	%p3155, %rd18197, %rd18195;
	selp.u64 	%rd18198, 1, 0, %p3155;
	add.s64 	%rd18199, %rd18196, %rd18198;
	add.s64 	%rd23994, %rd18197, %rd18194;
	setp.lt.u64 	%p3156, %rd23994, %rd18197;
	selp.u64 	%rd18200, 1, 0, %p3156;
	add.s64 	%rd18201, %rd18199, %rd18200;
	mul.lo.s64 	%rd18202, %rd18182, 4294968273;
	mul.hi.u64 	%rd18203, %rd18182, %rd18184;
	add.s64 	%rd18204, %rd18202, %rd18156;
	setp.lt.u64 	%p3157, %rd18204, %rd18202;
	selp.u64 	%rd18205, 1, 0, %p3157;
	add.s64 	%rd18206, %rd18203, %rd18205;
	add.s64 	%rd23993, %rd18204, %rd18201;
	setp.lt.u64 	%p3158, %rd23993, %rd18204;
	selp.u64 	%rd18207, 1, 0, %p3158;
	add.s64 	%rd4169, %rd18206, %rd18207;
	setp.eq.s64 	%p3159, %rd4169, 0;
	@%p3159 bra 	$L__BB0_1166;
	mov.b64 	%rd18208, 4294968273;
	mul.hi.u64 	%rd18209, %rd4169, %rd18208;
	mad.lo.s64 	%rd4170, %rd4169, 4294968273, %rd23992;
	setp.lt.u64 	%p3160, %rd4170, %rd23992;
	selp.u64 	%rd18210, 1, 0, %p3160;
	add.s64 	%rd4171, %rd18209, %rd18210;
	setp.eq.s64 	%p3161, %rd4171, 0;
	mov.u64 	%rd23992, %rd4170;
	@%p3161 bra 	$L__BB0_1166;
	add.s64 	%rd4172, %rd23991, %rd4171;
	setp.ge.u64 	%p3162, %rd4172, %rd23991;
	mov.u64 	%rd23991, %rd4172;
	mov.u64 	%rd23992, %rd4170;
	@%p3162 bra 	$L__BB0_1166;
	add.s64 	%rd23994, %rd23994, 1;
	setp.eq.s64 	%p3163, %rd23994, 0;
	selp.u64 	%rd18211, 1, 0, %p3163;
	add.s64 	%rd23993, %rd23993, %rd18211;
	mov.u64 	%rd23991, %rd4172;
	mov.u64 	%rd23992, %rd4170;
$L__BB0_1166:
	ld.const.u64 	%rd4179, [_ZN8collider3gpu9optimized6SECP_PE+16];
	ld.const.u64 	%rd4180, [_ZN8collider3gpu9optimized6SECP_PE+8];
	ld.const.u64 	%rd4181, [_ZN8collider3gpu9optimized6SECP_PE];
	ld.const.u64 	%rd4182, [_ZN8collider3gpu9optimized6SECP_PE+24];
	setp.gt.u64 	%p3164, %rd23993, %rd4182;
	@%p3164 bra 	$L__BB0_1168;
	setp.ne.s64 	%p3165, %rd23993, %rd4182;
	setp.ne.s64 	%p3166, %rd23994, %rd4179;
	or.pred  	%p3167, %p3165, %p3166;
	setp.ne.s64 	%p3168, %rd23991, %rd4180;
	or.pred  	%p3169, %p3167, %p3168;
	setp.lt.u64 	%p3170, %rd23992, %rd4181;
	or.pred  	%p3171, %p3169, %p3170;
	@%p3171 bra 	$L__BB0_1169;
$L__BB0_1168:
	// begin inline asm
	sub.cc.u64 %rd23992, %rd23992, %rd4181;
	// end inline asm
	sub.s64 	%rd18216, %rd23991, %rd5843;
	// begin inline asm
	sub.cc.u64 %rd23991, %rd18216, %rd4180;
	// end inline asm
	sub.s64 	%rd18219, %rd23994, %rd5843;
	// begin inline asm
	sub.cc.u64 %rd23994, %rd18219, %rd4179;
	// end inline asm
	add.s64 	%rd18221, %rd5843, %rd4182;
	sub.s64 	%rd23993, %rd23993, %rd18221;
$L__BB0_1169:
	mov.b32 	%r4823, 0;
	mov.u64 	%rd23997, %rd23993;
	mov.u64 	%rd23998, %rd23994;
	mov.u64 	%rd23999, %rd23991;
	mov.u64 	%rd24000, %rd23992;
$L__BB0_1170:
	mul.hi.u64 	%rd18222, %rd24000, %rd24000;
	mul.lo.s64 	%rd18223, %rd23999, %rd23999;
	mul.hi.u64 	%rd24009, %rd23999, %rd23999;
	mul.lo.s64 	%rd24008, %rd23998, %rd23998;
	mul.hi.u64 	%rd24007, %rd23998, %rd23998;
	mul.lo.s64 	%rd24006, %rd23997, %rd23997;
	mul.hi.u64 	%rd24005, %rd23997, %rd23997;
	mul.lo.s64 	%rd18224, %rd23999, %rd24000;
	mul.hi.u64 	%rd18225, %rd24000, %rd23999;
	mov.b64 	{%r1054, %r1055}, %rd18225;
	mov.b64 	{%r1056, %r1057}, %rd18224;
	shf.l.wrap.b32 	%r1058, %r1057, %r1054, 1;
	shf.l.wrap.b32 	%r1059, %r1054, %r1055, 1;
	mov.b64 	%rd18226, {%r1058, %r1059};
	shl.b64 	%rd18227, %rd18224, 1;
	add.s64 	%rd4200, %rd18227, %rd18222;
	setp.lt.u64 	%p3172, %rd4200, %rd18227;
	selp.u64 	%rd18228, 1, 0, %p3172;
	add.s64 	%rd18229, %rd18223, %rd18226;
	add.s64 	%rd4201, %rd18229, %rd18228;
	setp.ge.u64 	%p3173, %rd4201, %rd18223;
	@%p3173 bra 	$L__BB0_1178;
	mul.hi.u64 	%rd18230, %rd23999, %rd23999;
	add.s64 	%rd24009, %rd18230, 1;
	setp.ne.s64 	%p3174, %rd24009, 0;
	@%p3174 bra 	$L__BB0_1178;
	mad.lo.s64 	%rd24008, %rd23998, %rd23998, 1;
	mov.b64 	%rd24009, 0;
	mov.pred 	%p3175, -1;
	@%p3175 bra 	$L__BB0_1178;
	mul.hi.u64 	%rd18233, %rd23998, %rd23998;
	add.s64 	%rd24007, %rd18233, 1;
	setp.ne.s64 	%p3176, %rd24007, 0;
	mov.b64 	%rd24008, 0;
	mov.u64 	%rd24009, %rd24008;
	@%p3176 bra 	$L__BB0_1178;
	mad.lo.s64 	%rd24006, %rd23997, %rd23997, 1;
	mov.b64 	%rd24007, 0;
	mov.u64 	%rd24008, %rd24007;
	mov.u64 	%rd24009, %rd24007;
	bra.uni 	$L__BB0_1178;
$L__BB0_1175:
	add.s64 	%rd23938, %rd23938, 1;
	setp.ne.s64 	%p3005, %rd23938, 0;
	@%p3005 bra 	$L__BB0_1116;
	add.s64 	%rd23937, %rd23937, 1;
	setp.ne.s64 	%p3006, %rd23937, 0;
	mov.b64 	%rd23938, 0;
	@%p3006 bra 	$L__BB0_1116;
	add.s64 	%rd23936, %rd23936, 1;
	setp.eq.s64 	%p3007, %rd23936, 0;
	selp.u64 	%rd17764, 1, 0, %p3007;
	add.s64 	%rd23935, %rd23935, %rd17764;
	mov.b64 	%rd23937, 0;
	mov.u64 	%rd23938, %rd23937;
	bra.uni 	$L__BB0_1116;
$L__BB0_1178:
	mul.lo.s64 	%rd18235, %rd23998, %rd24000;
	mul.hi.u64 	%rd18236, %rd24000, %rd23998;
	mov.b64 	{%r1060, %r1061}, %rd18236;
	mov.b64 	{%r1062, %r1063}, %rd18235;
	shf.l.wrap.b32 	%r1064, %r1063, %r1060, 1;
	shf.l.wrap.b32 	%r1065, %r1060, %r1061, 1;
	mov.b64 	%rd18237, {%r1064, %r1065};
	shl.b64 	%rd18238, %rd18235, 1;
	add.s64 	%rd4230, %rd18238, %rd4201;
	setp.lt.u64 	%p3177, %rd4230, %rd18238;
	selp.u64 	%rd18239, 1, 0, %p3177;
	add.s64 	%rd18240, %rd24009, %rd18237;
	add.s64 	%rd4231, %rd18240, %rd18239;
	setp.ge.u64 	%p3178, %rd4231, %rd24009;
	@%p3178 bra 	$L__BB0_1179;
	bra.uni 	$L__BB0_1241;
$L__BB0_1179:
	mul.lo.s64 	%rd18244, %rd23997, %rd24000;
	mul.hi.u64 	%rd18245, %rd24000, %rd23997;
	mov.b64 	{%r1066, %r1067}, %rd18245;
	mov.b64 	{%r1068, %r1069}, %rd18244;
	shf.l.wrap.b32 	%r1070, %r1069, %r1066, 1;
	shf.l.wrap.b32 	%r1071, %r1066, %r1067, 1;
	mov.b64 	%rd18246, {%r1070, %r1071};
	shl.b64 	%rd18247, %rd18244, 1;
	add.s64 	%rd4220, %rd18247, %rd4231;
	setp.lt.u64 	%p3182, %rd4220, %rd18247;
	selp.u64 	%rd18248, 1, 0, %p3182;
	add.s64 	%rd18249, %rd24008, %rd18246;
	add.s64 	%rd4221, %rd18249, %rd18248;
	setp.ge.u64 	%p3183, %rd4221, %rd24008;
	@%p3183 bra 	$L__BB0_1182;
	add.s64 	%rd24007, %rd24007, 1;
	setp.ne.s64 	%p3184, %rd24007, 0;
	@%p3184 bra 	$L__BB0_1182;
	add.s64 	%rd24006, %rd24006, 1;
	setp.eq.s64 	%p3185, %rd24006, 0;
	selp.u64 	%rd18251, 1, 0, %p3185;
	add.s64 	%rd24005, %rd24005, %rd18251;
	mov.b64 	%rd24007, 0;
$L__BB0_1182:
	mul.lo.s64 	%rd18252, %rd23998, %rd23999;
	mul.hi.u64 	%rd18253, %rd23999, %rd23998;
	mov.b64 	{%r1072, %r1073}, %rd18253;
	mov.b64 	{%r1074, %r1075}, %rd18252;
	shf.l.wrap.b32 	%r1076, %r1075, %r1072, 1;
	shf.l.wrap.b32 	%r1077, %r1072, %r1073, 1;
	mov.b64 	%rd18254, {%r1076, %r1077};
	mad.lo.s64 	%rd18255, %rd23997, %rd24000, %rd18252;
	shl.b64 	%rd18256, %rd18255, 1;
	add.s64 	%rd4239, %rd18256, %rd4231;
	setp.lt.u64 	%p3186, %rd4239, %rd4220;
	selp.u64 	%rd18257, 1, 0, %p3186;
	add.s64 	%rd18258, %rd4221, %rd18254;
	add.s64 	%rd4240, %rd18258, %rd18257;
	setp.ge.u64 	%p3187, %rd4240, %rd4221;
	@%p3187 bra 	$L__BB0_1185;
	add.s64 	%rd24007, %rd24007, 1;
	setp.ne.s64 	%p3188, %rd24007, 0;
	@%p3188 bra 	$L__BB0_1185;
	add.s64 	%rd24006, %rd24006, 1;
	setp.eq.s64 	%p3189, %rd24006, 0;
	selp.u64 	%rd18260, 1, 0, %p3189;
	add.s64 	%rd24005, %rd24005, %rd18260;
	mov.b64 	%rd24007, 0;
$L__BB0_1185:
	mul.lo.s64 	%rd18261, %rd23997, %rd23999;
	mul.hi.u64 	%rd18262, %rd23999, %rd23997;
	mov.b64 	{%r1078, %r1079}, %rd18262;
	mov.b64 	{%r1080, %r1081}, %rd18261;
	shf.l.wrap.b32 	%r1082, %r1081, %r1078, 1;
	shf.l.wrap.b32 	%r1083, %r1078, %r1079, 1;
	mov.b64 	%rd18263, {%r1082, %r1083};
	shl.b64 	%rd18264, %rd18261, 1;
	add.s64 	%rd4247, %rd18264, %rd4240;
	setp.lt.u64 	%p3190, %rd4247, %rd18264;
	selp.u64 	%rd18265, 1, 0, %p3190;
	add.s64 	%rd18266, %rd24007, %rd18263;
	add.s64 	%rd4248, %rd18266, %rd18265;
	setp.ge.u64 	%p3191, %rd4248, %rd24007;
	@%p3191 bra 	$L__BB0_1187;
	add.s64 	%rd24006, %rd24006, 1;
	setp.eq.s64 	%p3192, %rd24006, 0;
	selp.u64 	%rd18267, 1, 0, %p3192;
	add.s64 	%rd24005, %rd24005, %rd18267;
$L__BB0_1187:
	mul.lo.s64 	%rd18268, %rd23997, %rd23998;
	mul.hi.u64 	%rd18269, %rd23998, %rd23997;
	mov.b64 	{%r1084, %r1085}, %rd18269;
	mov.b64 	{%r1086, %r1087}, %rd18268;
	shf.l.wrap.b32 	%r1088, %r1087, %r1084, 1;
	shf.l.wrap.b32 	%r1089, %r1084, %r1085, 1;
	mov.b64 	%rd18270, {%r1088, %r1089};
	shl.b64 	%rd18271, %rd18268, 1;
	add.s64 	%rd18272, %rd18271, %rd4248;
	setp.lt.u64 	%p3193, %rd18272, %rd18271;
	selp.u64 	%rd18273, 1, 0, %p3193;
	add.s64 	%rd18274, %rd24006, %rd18270;
	add.s64 	%rd18275, %rd18274, %rd18273;
	setp.lt.u64 	%p3194, %rd18275, %rd24006;
	selp.u64 	%rd18276, 1, 0, %p3194;
	add.s64 	%rd18277, %rd24005, %rd18276;
	mul.lo.s64 	%rd18278, %rd4247, 4294968273;
	mov.b64 	%rd18279, 4294968273;
	mul.hi.u64 	%rd18280, %rd4247, %rd18279;
	mad.lo.s64 	%rd24000, %rd24000, %rd24000, %rd18278;
	setp.lt.u64 	%p3195, %rd24000, %rd18278;
	selp.u64 	%rd18281, 1, 0, %p3195;
	add.s64 	%rd18282, %rd18280, %rd18281;
	mul.lo.s64 	%rd18283, %rd18272, 4294968273;
	mul.hi.u64 	%rd18284, %rd18272, %rd18279;
	add.s64 	%rd18285, %rd18283, %rd4200;
	setp.lt.u64 	%p3196, %rd18285, %rd18283;
	selp.u64 	%rd18286, 1, 0, %p3196;
	add.s64 	%rd18287, %rd18284, %rd18286;
	add.s64 	%rd23999, %rd18285, %rd18282;
	setp.lt.u64 	%p3197, %rd23999, %rd18285;
	selp.u64 	%rd18288, 1, 0, %p3197;
	add.s64 	%rd18289, %rd18287, %rd18288;
	mul.lo.s64 	%rd18290, %rd18275, 4294968273;
	mul.hi.u64 	%rd18291, %rd18275, %rd18279;
	add.s64 	%rd18292, %rd18290, %rd4230;
	setp.lt.u64 	%p3198, %rd18292, %rd18290;
	selp.u64 	%rd18293, 1, 0, %p3198;
	add.s64 	%rd18294, %rd18291, %rd18293;
	add.s64 	%rd23998, %rd18292, %rd18289;
	setp.lt.u64 	%p3199, %rd23998, %rd18292;
	selp.u64 	%rd18295, 1, 0, %p3199;
	add.s64 	%rd18296, %rd18294, %rd18295;
	mul.lo.s64 	%rd18297, %rd18277, 4294968273;
	mul.hi.u64 	%rd18298, %rd18277, %rd18279;
	add.s64 	%rd18299, %rd18297, %rd4239;
	setp.lt.u64 	%p3200, %rd18299, %rd18297;
	selp.u64 	%rd18300, 1, 0, %p3200;
	add.s64 	%rd18301, %rd18298, %rd18300;
	add.s64 	%rd23997, %rd18299, %rd18296;
	setp.lt.u64 	%p3201, %rd23997, %rd18299;
	selp.u64 	%rd18302, 1, 0, %p3201;
	add.s64 	%rd4257, %rd18301, %rd18302;
	setp.eq.s64 	%p3202, %rd4257, 0;
	@%p3202 bra 	$L__BB0_1191;
	mov.b64 	%rd18303, 4294968273;
	mul.hi.u64 	%rd18304, %rd4257, %rd18303;
	mad.lo.s64 	%rd4258, %rd4257, 4294968273, %rd24000;
	setp.lt.u64 	%p3203, %rd4258, %rd24000;
	selp.u64 	%rd18305, 1, 0, %p3203;
	add.s64 	%rd4259, %rd18304, %rd18305;
	setp.eq.s64 	%p3204, %rd4259, 0;
	mov.u64 	%rd24000, %rd4258;
	@%p3204 bra 	$L__BB0_1191;
	add.s64 	%rd4260, %rd23999, %rd4259;
	setp.ge.u64 	%p3205, %rd4260, %rd23999;
	mov.u64 	%rd23999, %rd4260;
	mov.u64 	%rd24000, %rd4258;
	@%p3205 bra 	$L__BB0_1191;
	add.s64 	%rd23998, %rd23998, 1;
	setp.eq.s64 	%p3206, %rd23998, 0;
	selp.u64 	%rd18306, 1, 0, %p3206;
	add.s64 	%rd23997, %rd23997, %rd18306;
	mov.u64 	%rd23999, %rd4260;
	mov.u64 	%rd24000, %rd4258;
$L__BB0_1191:
	ld.const.u64 	%rd4267, [_ZN8collider3gpu9optimized6SECP_PE+16];
	ld.const.u64 	%rd18307, [_ZN8collider3gpu9optimized6SECP_PE+24];
	setp.gt.u64 	%p3207, %rd23997, %rd18307;
	@%p3207 bra 	$L__BB0_1193;
	setp.ne.s64 	%p3208, %rd23997, %rd18307;
	setp.ne.s64 	%p3209, %rd23998, %rd4267;
	or.pred  	%p3210, %p3208, %p3209;
	ld.const.u64 	%rd18309, [_ZN8collider3gpu9optimized6SECP_PE+8];
	setp.ne.s64 	%p3211, %rd23999, %rd18309;
	or.pred  	%p3212, %p3210, %p3211;
	ld.const.u64 	%rd18311, [_ZN8collider3gpu9optimized6SECP_PE];
	setp.lt.u64 	%p3213, %rd24000, %rd18311;
	or.pred  	%p3214, %p3212, %p3213;
	@%p3214 bra 	$L__BB0_1194;
$L__BB0_1193:
	ld.const.u64 	%rd18315, [_ZN8collider3gpu9optimized6SECP_PE];
	// begin inline asm
	sub.cc.u64 %rd24000, %rd24000, %rd18315;
	// end inline asm
	sub.s64 	%rd18317, %rd23999, %rd5843;
	ld.const.u64 	%rd18318, [_ZN8collider3gpu9optimized6SECP_PE+8];
	// begin inline asm
	sub.cc.u64 %rd23999, %rd18317, %rd18318;
	// end inline asm
	sub.s64 	%rd18320, %rd23998, %rd5843;
	// begin inline asm
	sub.cc.u64 %rd23998, %rd18320, %rd4267;
	// end inline asm
	add.s64 	%rd18323, %rd5843, %rd18307;
	sub.s64 	%rd23997, %rd23997, %rd18323;
$L__BB0_1194:
	add.s32 	%r4823, %r4823, 1;
	setp.ne.s32 	%p3215, %r4823, 3;
	@%p3215 bra 	$L__BB0_1170;
	mul.hi.u64 	%rd18324, %rd24000, %rd23992;
	mul.lo.s64 	%rd18325, %rd23991, %rd24000;
	mul.hi.u64 	%rd18326, %rd24000, %rd23991;
	add.s64 	%rd18327, %rd18325, %rd18324;
	setp.lt.u64 	%p3216, %rd18327, %rd18325;
	selp.u64 	%rd18328, 1, 0, %p3216;
	add.s64 	%rd18329, %rd18326, %rd18328;
	mul.lo.s64 	%rd18330, %rd23994, %rd24000;
	mul.hi.u64 	%rd18331, %rd24000, %rd23994;
	add.s64 	%rd18332, %rd18330, %rd18329;
	setp.lt.u64 	%p3217, %rd18332, %rd18330;
	selp.u64 	%rd18333, 1, 0, %p3217;
	add.s64 	%rd18334, %rd18331, %rd18333;
	mul.lo.s64 	%rd18335, %rd23993, %rd24000;
	mul.hi.u64 	%rd18336, %rd24000, %rd23993;
	add.s64 	%rd18337, %rd18335, %rd18334;
	setp.lt.u64 	%p3218, %rd18337, %rd18335;
	selp.u64 	%rd18338, 1, 0, %p3218;
	add.s64 	%rd18339, %rd18336, %rd18338;
	mul.lo.s64 	%rd18340, %rd23992, %rd23999;
	mul.hi.u64 	%rd18341, %rd23999, %rd23992;
	add.s64 	%rd18342, %rd18340, %rd18327;
	setp.lt.u64 	%p3219, %rd18342, %rd18340;
	selp.u64 	%rd18343, 1, 0, %p3219;
	add.s64 	%rd18344, %rd18341, %rd18343;
	mul.lo.s64 	%rd18345, %rd23991, %rd23999;
	mul.hi.u64 	%rd18346, %rd23999, %rd23991;
	add.s64 	%rd18347, %rd18345, %rd18332;
	setp.lt.u64 	%p3220, %rd18347, %rd18345;
	selp.u64 	%rd18348, 1, 0, %p3220;
	add.s64 	%rd18349, %rd18346, %rd18348;
	add.s64 	%rd18350, %rd18347, %rd18344;
	setp.lt.u64 	%p3221, %rd18350, %rd18347;
	selp.u64 	%rd18351, 1, 0, %p3221;
	add.s64 	%rd18352, %rd18349, %rd18351;
	mul.lo.s64 	%rd18353, %rd23994, %rd23999;
	mul.hi.u64 	%rd18354, %rd23999, %rd23994;
	add.s64 	%rd18355, %rd18353, %rd18337;
	setp.lt.u64 	%p3222, %rd18355, %rd18353;
	selp.u64 	%rd18356, 1, 0, %p3222;
	add.s64 	%rd18357, %rd18354, %rd18356;
	add.s64 	%rd18358, %rd18355, %rd18352;
	setp.lt.u64 	%p3223, %rd18358, %rd18355;
	selp.u64 	%rd18359, 1, 0, %p3223;
	add.s64 	%rd18360, %rd18357, %rd18359;
	mul.lo.s64 	%rd18361, %rd23993, %rd23999;
	mul.hi.u64 	%rd18362, %rd23999, %rd23993;
	add.s64 	%rd18363, %rd18361, %rd18339;
	setp.lt.u64 	%p3224, %rd18363, %rd18361;
	selp.u64 	%rd18364, 1, 0, %p3224;
	add.s64 	%rd18365, %rd18362, %rd18364;
	add.s64 	%rd18366, %rd18363, %rd18360;
	setp.lt.u64 	%p3225, %rd18366, %rd18363;
	selp.u64 	%rd18367, 1, 0, %p3225;
	add.s64 	%rd18368, %rd18365, %rd18367;
	mul.lo.s64 	%rd18369, %rd23992, %rd23998;
	mul.hi.u64 	%rd18370, %rd23998, %rd23992;
	add.s64 	%rd18371, %rd18369, %rd18350;
	setp.lt.u64 	%p3226, %rd18371, %rd18369;
	selp.u64 	%rd18372, 1, 0, %p3226;
	add.s64 	%rd18373, %rd18370, %rd18372;
	mul.lo.s64 	%rd18374, %rd23991, %rd23998;
	mul.hi.u64 	%rd18375, %rd23998, %rd23991;
	add.s64 	%rd18376, %rd18374, %rd18358;
	setp.lt.u64 	%p3227, %rd18376, %rd18374;
	selp.u64 	%rd18377, 1, 0, %p3227;
	add.s64 	%rd18378, %rd18375, %rd18377;
	add.s64 	%rd18379, %rd18376, %rd18373;
	setp.lt.u64 	%p3228, %rd18379, %rd18376;
	selp.u64 	%rd18380, 1, 0, %p3228;
	add.s64 	%rd18381, %rd18378, %rd18380;
	mul.lo.s64 	%rd18382, %rd23994, %rd23998;
	mul.hi.u64 	%rd18383, %rd23998, %rd23994;
	add.s64 	%rd18384, %rd18382, %rd18366;
	setp.lt.u64 	%p3229, %rd18384, %rd18382;
	selp.u64 	%rd18385, 1, 0, %p3229;
	add.s64 	%rd18386, %rd18383, %rd18385;
	add.s64 	%rd18387, %rd18384, %rd18381;
	setp.lt.u64 	%p3230, %rd18387, %rd18384;
	selp.u64 	%rd18388, 1, 0, %p3230;
	add.s64 	%rd18389, %rd18386, %rd18388;
	mul.lo.s64 	%rd18390, %rd23993, %rd23998;
	mul.hi.u64 	%rd18391, %rd23998, %rd23993;
	add.s64 	%rd18392, %rd18390, %rd18368;
	setp.lt.u64 	%p3231, %rd18392, %rd18390;
	selp.u64 	%rd18393, 1, 0, %p3231;
	add.s64 	%rd18394, %rd18391, %rd18393;
	add.s64 	%rd18395, %rd18392, %rd18389;
	setp.lt.u64 	%p3232, %rd18395, %rd18392;
	selp.u64 	%rd18396, 1, 0, %p3232;
	add.s64 	%rd18397, %rd18394, %rd18396;
	mul.lo.s64 	%rd18398, %rd23992, %rd23997;
	mul.hi.u64 	%rd18399, %rd23997, %rd23992;
	add.s64 	%rd18400, %rd18398, %rd18379;
	setp.lt.u64 	%p3233, %rd18400, %rd18398;
	selp.u64 	%rd18401, 1, 0, %p3233;
	add.s64 	%rd18402, %rd18399, %rd18401;
	mul.lo.s64 	%rd18403, %rd23991, %rd23997;
	mul.hi.u64 	%rd18404, %rd23997, %rd23991;
	add.s64 	%rd18405, %rd18403, %rd18387;
	setp.lt.u64 	%p3234, %rd18405, %rd18403;
	selp.u64 	%rd18406, 1, 0, %p3234;
	add.s64 	%rd18407, %rd18404, %rd18406;
	add.s64 	%rd18408, %rd18405, %rd18402;
	setp.lt.u64 	%p3235, %rd18408, %rd18405;
	selp.u64 	%rd18409, 1, 0, %p3235;
	add.s64 	%rd18410, %rd18407, %rd18409;
	mul.lo.s64 	%rd18411, %rd23994, %rd23997;
	mul.hi.u64 	%rd18412, %rd23997, %rd23994;
	add.s64 	%rd18413, %rd18411, %rd18395;
	setp.lt.u64 	%p3236, %rd18413, %rd18411;
	selp.u64 	%rd18414, 1, 0, %p3236;
	add.s64 	%rd18415, %rd18412, %rd18414;
	add.s64 	%rd18416, %rd18413, %rd18410;
	setp.lt.u64 	%p3237, %rd18416, %rd18413;
	selp.u64 	%rd18417, 1, 0, %p3237;
	add.s64 	%rd18418, %rd18415, %rd18417;
	mul.lo.s64 	%rd18419, %rd23993, %rd23997;
	mul.hi.u64 	%rd18420, %rd23997, %rd23993;
	add.s64 	%rd18421, %rd18419, %rd18397;
	setp.lt.u64 	%p3238, %rd18421, %rd18419;
	selp.u64 	%rd18422, 1, 0, %p3238;
	add.s64 	%rd18423, %rd18420, %rd18422;
	add.s64 	%rd18424, %rd18421, %rd18418;
	setp.lt.u64 	%p3239, %rd18424, %rd18421;
	selp.u64 	%rd18425, 1, 0, %p3239;
	add.s64 	%rd18426, %rd18423, %rd18425;
	mul.lo.s64 	%rd18427, %rd18408, 4294968273;
	mov.b64 	%rd18428, 4294968273;
	mul.hi.u64 	%rd18429, %rd18408, %rd18428;
	mad.lo.s64 	%rd24037, %rd23992, %rd24000, %rd18427;
	setp.lt.u64 	%p3240, %rd24037, %rd18427;
	selp.u64 	%rd18430, 1, 0, %p3240;
	add.s64 	%rd18431, %rd18429, %rd18430;
	mul.lo.s64 	%rd18432, %rd18416, 4294968273;
	mul.hi.u64 	%rd18433, %rd18416, %rd18428;
	add.s64 	%rd18434, %rd18432, %rd18342;
	setp.lt.u64 	%p3241, %rd18434, %rd18432;
	selp.u64 	%rd18435, 1, 0, %p3241;
	add.s64 	%rd18436, %rd18433, %rd18435;
	add.s64 	%rd24036, %rd18434, %rd18431;
	setp.lt.u64 	%p3242, %rd24036, %rd18434;
	selp.u64 	%rd18437, 1, 0, %p3242;
	add.s64 	%rd18438, %rd18436, %rd18437;
	mul.lo.s64 	%rd18439, %rd18424, 4294968273;
	mul.hi.u64 	%rd18440, %rd18424, %rd18428;
	add.s64 	%rd18441, %rd18439, %rd18371;
	setp.lt.u64 	%p3243, %rd18441, %rd18439;
	selp.u64 	%rd18442, 1, 0, %p3243;
	add.s64 	%rd18443, %rd18440, %rd18442;
	add.s64 	%rd24035, %rd18441, %rd18438;
	setp.lt.u64 	%p3244, %rd24035, %rd18441;
	selp.u64 	%rd18444, 1, 0, %p3244;
	add.s64 	%rd18445, %rd18443, %rd18444;
	mul.lo.s64 	%rd18446, %rd18426, 4294968273;
	mul.hi.u64 	%rd18447, %rd18426, %rd18428;
	add.s64 	%rd18448, %rd18446, %rd18400;
	setp.lt.u64 	%p3245, %rd18448, %rd18446;
	selp.u64 	%rd18449, 1, 0, %p3245;
	add.s64 	%rd18450, %rd18447, %rd18449;
	add.s64 	%rd24034, %rd18448, %rd18445;
	setp.lt.u64 	%p3246, %rd24034, %rd18448;
	selp.u64 	%rd18451, 1, 0, %p3246;
	add.s64 	%rd4280, %rd18450, %rd18451;
	setp.eq.s64 	%p3247, %rd4280, 0;
	@%p3247 bra 	$L__BB0_1199;
	mov.b64 	%rd18452, 4294968273;
	mul.hi.u64 	%rd18453, %rd4280, %rd18452;
	mad.lo.s64 	%rd4281, %rd4280, 4294968273, %rd24037;
	setp.lt.u64 	%p3248, %rd4281, %rd24037;
	selp.u64 	%rd18454, 1, 0, %p3248;
	add.s64 	%rd4282, %rd18453, %rd18454;
	setp.eq.s64 	%p3249, %rd4282, 0;
	mov.u64 	%rd24037, %rd4281;
	@%p3249 bra 	$L__BB0_1199;
	add.s64 	%rd4283, %rd24036, %rd4282;
	setp.ge.u64 	%p3250, %rd4283, %rd24036;
	mov.u64 	%rd24036, %rd4283;
	mov.u64 	%rd24037, %rd4281;
	@%p3250 bra 	$L__BB0_1199;
	add.s64 	%rd24035, %rd24035, 1;
	setp.eq.s64 	%p3251, %rd24035, 0;
	selp.u64 	%rd18455, 1, 0, %p3251;
	add.s64 	%rd24034, %rd24034, %rd18455;
	mov.u64 	%rd24036, %rd4283;
	mov.u64 	%rd24037, %rd4281;
$L__BB0_1199:
	ld.const.u64 	%rd4290, [_ZN8collider3gpu9optimized6SECP_PE+16];
	ld.const.u64 	%rd4291, [_ZN8collider3gpu9optimized6SECP_PE+8];
	ld.const.u64 	%rd18456, [_ZN8collider3gpu9optimized6SECP_PE+24];
	setp.gt.u64 	%p3252, %rd24034, %rd18456;
	@%p3252 bra 	$L__BB0_1201;
	setp.ne.s64 	%p3253, %rd24034, %rd18456;
	setp.ne.s64 	%p3254, %rd24035, %rd4290;
	or.pred  	%p3255, %p3253, %p3254;
	setp.ne.s64 	%p3256, %rd24036, %rd4291;
	or.pred  	%p3257, %p3255, %p3256;
	ld.const.u64 	%rd18458, [_ZN8collider3gpu9optimized6SECP_PE];
	setp.lt.u64 	%p3258, %rd24037, %rd18458;
	or.pred  	%p3259, %p3257, %p3258;
	@%p3259 bra 	$L__BB0_1202;
$L__BB0_1201:
	ld.const.u64 	%rd18462, [_ZN8collider3gpu9optimized6SECP_PE];
	// begin inline asm
	sub.cc.u64 %rd24037, %rd24037, %rd18462;
	// end inline asm
	sub.s64 	%rd18464, %rd24036, %rd5843;
	// begin inline asm
	sub.cc.u64 %rd24036, %rd18464, %rd4291;
	// end inline asm
	sub.s64 	%rd18467, %rd24035, %rd5843;
	// begin inline asm
	sub.cc.u64 %rd24035, %rd18467, %rd4290;
	// end inline asm
	add.s64 	%rd18470, %rd5843, %rd18456;
	sub.s64 	%rd24034, %rd24034, %rd18470;
$L__BB0_1202:
	mov.b32 	%r4824, 0;
$L__BB0_1203:
	mul.hi.u64 	%rd18471, %rd24037, %rd24037;
	mul.lo.s64 	%rd18472, %rd24036, %rd24036;
	mul.hi.u64 	%rd24046, %rd24036, %rd24036;
	mul.lo.s64 	%rd24045, %rd24035, %rd24035;
	mul.hi.u64 	%rd24044, %rd24035, %rd24035;
	mul.lo.s64 	%rd24043, %rd24034, %rd24034;
	mul.hi.u64 	%rd24042, %rd24034, %rd24034;
	mul.lo.s64 	%rd18473, %rd24036, %rd24037;
	mul.hi.u64 	%rd18474, %rd24037, %rd24036;
	mov.b64 	{%r1091, %r1092}, %rd18474;
	mov.b64 	{%r1093, %r1094}, %rd18473;
	shf.l.wrap.b32 	%r1095, %r1094, %r1091, 1;
	shf.l.wrap.b32 	%r1096, %r1091, %r1092, 1;
	mov.b64 	%rd18475, {%r1095, %r1096};
	shl.b64 	%rd18476, %rd18473, 1;
	add.s64 	%rd4309, %rd18476, %rd18471;
	setp.lt.u64 	%p3260, %rd4309, %rd18476;
	selp.u64 	%rd18477, 1, 0, %p3260;
	add.s64 	%rd18478, %rd18472, %rd18475;
	add.s64 	%rd4310, %rd18478, %rd18477;
	setp.ge.u64 	%p3261, %rd4310, %rd18472;
	@%p3261 bra 	$L__BB0_1208;
	mul.hi.u64 	%rd18479, %rd24036, %rd24036;
	add.s64 	%rd24046, %rd18479, 1;
	setp.ne.s64 	%p3262, %rd24046, 0;
	@%p3262 bra 	$L__BB0_1208;
	mad.lo.s64 	%rd24045, %rd24035, %rd24035, 1;
	mov.b64 	%rd24046, 0;
	mov.pred 	%p3263, -1;
	@%p3263 bra 	$L__BB0_1208;
	mul.hi.u64 	%rd18482, %rd24035, %rd24035;
	add.s64 	%rd24044, %rd18482, 1;
	setp.ne.s64 	%p3264, %rd24044, 0;
	mov.b64 	%rd24045, 0;
	mov.u64 	%rd24046, %rd24045;
	@%p3264 bra 	$L__BB0_1208;
	mad.lo.s64 	%rd24043, %rd24034, %rd24034, 1;
	mov.b64 	%rd24044, 0;
	mov.u64 	%rd24045, %rd24044;
	mov.u64 	%rd24046, %rd24044;
$L__BB0_1208:
	mul.lo.s64 	%rd18484, %rd24035, %rd24037;
	mul.hi.u64 	%rd18485, %rd24037, %rd24035;
	mov.b64 	{%r1097, %r1098}, %rd18485;
	mov.b64 	{%r1099, %r1100}, %rd18484;
	shf.l.wrap.b32 	%r1101, %r1100, %r1097, 1;
	shf.l.wrap.b32 	%r1102, %r1097, %r1098, 1;
	mov.b64 	%rd18486, {%r1101, %r1102};
	shl.b64 	%rd18487, %rd18484, 1;
	add.s64 	%rd4339, %rd18487, %rd4310;
	setp.lt.u64 	%p3265, %rd4339, %rd18487;
	selp.u64 	%rd18488, 1, 0, %p3265;
	add.s64 	%rd18489, %rd24046, %rd18486;
	add.s64 	%rd4340, %rd18489, %rd18488;
	setp.ge.u64 	%p3266, %rd4340, %rd24046;
	@%p3266 bra 	$L__BB0_1212;
	add.s64 	%rd24045, %rd24045, 1;
	setp.ne.s64 	%p3267, %rd24045, 0;
	@%p3267 bra 	$L__BB0_1212;
	add.s64 	%rd24044, %rd24044, 1;
	setp.ne.s64 	%p3268, %rd24044, 0;
	mov.b64 	%rd24045, 0;
	@%p3268 bra 	$L__BB0_1212;
	add.s64 	%rd24043, %rd24043, 1;
	setp.eq.s64 	%p3269, %rd24043, 0;
	selp.u64 	%rd18492, 1, 0, %p3269;
	add.s64 	%rd24042, %rd24042, %rd18492;
	mov.b64 	%rd24044, 0;
	mov.u64 	%rd24045, %rd24044;
$L__BB0_1212:
	mul.lo.s64 	%rd18493, %rd24034, %rd24037;
	mul.hi.u64 	%rd18494, %rd24037, %rd24034;
	mov.b64 	{%r1103, %r1104}, %rd18494;
	mov.b64 	{%r1105, %r1106}, %rd18493;
	shf.l.wrap.b32 	%r1107, %r1106, %r1103, 1;
	shf.l.wrap.b32 	%r1108, %r1103, %r1104, 1;
	mov.b64 	%rd18495, {%r1107, %r1108};
	shl.b64 	%rd18496, %rd18493, 1;
	add.s64 	%rd4329, %rd18496, %rd4340;
	setp.lt.u64 	%p3270, %rd4329, %rd18496;
	selp.u64 	%rd18497, 1, 0, %p3270;
	add.s64 	%rd18498, %rd24045, %rd18495;
	add.s64 	%rd4330, %rd18498, %rd18497;
	setp.ge.u64 	%p3271, %rd4330, %rd24045;
	@%p3271 bra 	$L__BB0_1215;
	add.s64 	%rd24044, %rd24044, 1;
	setp.ne.s64 	%p3272, %rd24044, 0;
	@%p3272 bra 	$L__BB0_1215;
	add.s64 	%rd24043, %rd24043, 1;
	setp.eq.s64 	%p3273, %rd24043, 0;
	selp.u64 	%rd18500, 1, 0, %p3273;
	add.s64 	%rd24042, %rd24042, %rd18500;
	mov.b64 	%rd24044, 0;
$L__BB0_1215:
	mul.lo.s64 	%rd18501, %rd24035, %rd24036;
	mul.hi.u64 	%rd18502, %rd24036, %rd24035;
	mov.b64 	{%r1109, %r1110}, %rd18502;
	mov.b64 	{%r1111, %r1112}, %rd18501;
	shf.l.wrap.b32 	%r1113, %r1112, %r1109, 1;
	shf.l.wrap.b32 	%r1114, %r1109, %r1110, 1;
	mov.b64 	%rd18503, {%r1113, %r1114};
	mad.lo.s64 	%rd18504, %rd24034, %rd24037, %rd18501;
	shl.b64 	%rd18505, %rd18504, 1;
	add.s64 	%rd4348, %rd18505, %rd4340;
	setp.lt.u64 	%p3274, %rd4348, %rd4329;
	selp.u64 	%rd18506, 1, 0, %p3274;
	add.s64 	%rd18507, %rd4330, %rd18503;
	add.s64 	%rd4349, %rd18507, %rd18506;
	setp.ge.u64 	%p3275, %rd4349, %rd4330;
	@%p3275 bra 	$L__BB0_1218;
	add.s64 	%rd24044, %rd24044, 1;
	setp.ne.s64 	%p3276, %rd24044, 0;
	@%p3276 bra 	$L__BB0_1218;
	add.s64 	%rd24043, %rd24043, 1;
	setp.eq.s64 	%p3277, %rd24043, 0;
	selp.u64 	%rd18509, 1, 0, %p3277;
	add.s64 	%rd24042, %rd24042, %rd18509;
	mov.b64 	%rd24044, 0;
$L__BB0_1218:
	mul.lo.s64 	%rd18510, %rd24034, %rd24036;
	mul.hi.u64 	%rd18511, %rd24036, %rd24034;
	mov.b64 	{%r1115, %r1116}, %rd18511;
	mov.b64 	{%r1117, %r1118}, %rd18510;
	shf.l.wrap.b32 	%r1119, %r1118, %r1115, 1;
	shf.l.wrap.b32 	%r1120, %r1115, %r1116, 1;
	mov.b64 	%rd18512, {%r1119, %r1120};
	shl.b64 	%rd18513, %rd18510, 1;
	add.s64 	%rd4356, %rd18513, %rd4349;
	setp.lt.u64 	%p3278, %rd4356, %rd18513;
	selp.u64 	%rd18514, 1, 0, %p3278;
	add.s64 	%rd18515, %rd24044, %rd18512;
	add.s64 	%rd4357, %rd18515, %rd18514;
	setp.ge.u64 	%p3279, %rd4357, %rd24044;
	@%p3279 bra 	$L__BB0_1220;
	add.s64 	%rd24043, %rd24043, 1;
	setp.eq.s64 	%p3280, %rd24043, 0;
	selp.u64 	%rd18516, 1, 0, %p3280;
	add.s64 	%rd24042, %rd24042, %rd18516;
$L__BB0_1220:
	mul.lo.s64 	%rd18517, %rd24034, %rd24035;
	mul.hi.u64 	%rd18518, %rd24035, %rd24034;
	mov.b64 	{%r1121, %r1122}, %rd18518;
	mov.b64 	{%r1123, %r1124}, %rd18517;
	shf.l.wrap.b32 	%r1125, %r1124, %r1121, 1;
	shf.l.wrap.b32 	%r1126, %r1121, %r1122, 1;
	mov.b64 	%rd18519, {%r1125, %r1126};
	shl.b64 	%rd18520, %rd18517, 1;
	add.s64 	%rd18521, %rd18520, %rd4357;
	setp.lt.u64 	%p3281, %rd18521, %rd18520;
	selp.u64 	%rd18522, 1, 0, %p3281;
	add.s64 	%rd18523, %rd24043, %rd18519;
	add.s64 	%rd18524, %rd18523, %rd18522;
	setp.lt.u64 	%p3282, %rd18524, %rd24043;
	selp.u64 	%rd18525, 1, 0, %p3282;
	add.s64 	%rd18526, %rd24042, %rd18525;
	mul.lo.s64 	%rd18527, %rd4356, 4294968273;
	mov.b64 	%rd18528, 4294968273;
	mul.hi.u64 	%rd18529, %rd4356, %rd18528;
	mad.lo.s64 	%rd24037, %rd24037, %rd24037, %rd18527;
	setp.lt.u64 	%p3283, %rd24037, %rd18527;
	selp.u64 	%rd18530, 1, 0, %p3283;
	add.s64 	%rd18531, %rd18529, %rd18530;
	mul.lo.s64 	%rd18532, %rd18521, 4294968273;
	mul.hi.u64 	%rd18533, %rd18521, %rd18528;
	add.s64 	%rd18534, %rd18532, %rd4309;
	setp.lt.u64 	%p3284, %rd18534, %rd18532;
	selp.u64 	%rd18535, 1, 0, %p3284;
	add.s64 	%rd18536, %rd18533, %rd18535;
	add.s64 	%rd24036, %rd18534, %rd18531;
	setp.lt.u64 	%p3285, %rd24036, %rd18534;
	selp.u64 	%rd18537, 1, 0, %p3285;
	add.s64 	%rd18538, %rd18536, %rd18537;
	mul.lo.s64 	%rd18539, %rd18524, 4294968273;
	mul.hi.u64 	%rd18540, %rd18524, %rd18528;
	add.s64 	%rd18541, %rd18539, %rd4339;
	setp.lt.u64 	%p3286, %rd18541, %rd18539;
	selp.u64 	%rd18542, 1, 0, %p3286;
	add.s64 	%rd18543, %rd18540, %rd18542;
	add.s64 	%rd24035, %rd18541, %rd18538;
	setp.lt.u64 	%p3287, %rd24035, %rd18541;
	selp.u64 	%rd18544, 1, 0, %p3287;
	add.s64 	%rd18545, %rd18543, %rd18544;
	mul.lo.s64 	%rd18546, %rd18526, 4294968273;
	mul.hi.u64 	%rd18547, %rd18526, %rd18528;
	add.s64 	%rd18548, %rd18546, %rd4348;
	setp.lt.u64 	%p3288, %rd18548, %rd18546;
	selp.u64 	%rd18549, 1, 0, %p3288;
	add.s64 	%rd18550, %rd18547, %rd18549;
	add.s64 	%rd24034, %rd18548, %rd18545;
	setp.lt.u64 	%p3289, %rd24034, %rd18548;
	selp.u64 	%rd18551, 1, 0, %p3289;
	add.s64 	%rd4366, %rd18550, %rd18551;
	setp.eq.s64 	%p3290, %rd4366, 0;
	@%p3290 bra 	$L__BB0_1224;
	mov.b64 	%rd18552, 4294968273;
	mul.hi.u64 	%rd18553, %rd4366, %rd18552;
	mad.lo.s64 	%rd4367, %rd4366, 4294968273, %rd24037;
	setp.lt.u64 	%p3291, %rd4367, %rd24037;
	selp.u64 	%rd18554, 1, 0, %p3291;
	add.s64 	%rd4368, %rd18553, %rd18554;
	setp.eq.s64 	%p3292, %rd4368, 0;
	mov.u64 	%rd24037, %rd4367;
	@%p3292 bra 	$L__BB0_1224;
	add.s64 	%rd4369, %rd24036, %rd4368;
	setp.ge.u64 	%p3293, %rd4369, %rd24036;
	mov.u64 	%rd24036, %rd4369;
	mov.u64 	%rd24037, %rd4367;
	@%p3293 bra 	$L__BB0_1224;
	add.s64 	%rd24035, %rd24035, 1;
	setp.eq.s64 	%p3294, %rd24035, 0;
	selp.u64 	%rd18555, 1, 0, %p3294;
	add.s64 	%rd24034, %rd24034, %rd18555;
	mov.u64 	%rd24036, %rd4369;
	mov.u64 	%rd24037, %rd4367;
$L__BB0_1224:
	ld.const.u64 	%rd4376, [_ZN8collider3gpu9optimized6SECP_PE+16];
	ld.const.u64 	%rd18556, [_ZN8collider3gpu9optimized6SECP_PE+24];
	setp.gt.u64 	%p3295, %rd24034, %rd18556;
	@%p3295 bra 	$L__BB0_1226;
	setp.ne.s64 	%p3296, %rd24034, %rd18556;
	setp.ne.s64 	%p3297, %rd24035, %rd4376;
	or.pred  	%p3298, %p3296, %p3297;
	ld.const.u64 	%rd18558, [_ZN8collider3gpu9optimized6SECP_PE+8];
	setp.ne.s64 	%p3299, %rd24036, %rd18558;
	or.pred  	%p3300, %p3298, %p3299;
	ld.const.u64 	%rd18560, [_ZN8collider3gpu9optimized6SECP_PE];
	setp.lt.u64 	%p3301, %rd24037, %rd18560;
	or.pred  	%p3302, %p3300, %p3301;
	@%p3302 bra 	$L__BB0_1227;
$L__BB0_1226:
	ld.const.u64 	%rd18564, [_ZN8collider3gpu9optimized6SECP_PE];
	// begin inline asm
	sub.cc.u64 %rd24037, %rd24037, %rd18564;
	// end inline asm
	sub.s64 	%rd18566, %rd24036, %rd5843;
	ld.const.u64 	%rd18567, [_ZN8collider3gpu9optimized6SECP_PE+8];
	// begin inline asm
	sub.cc.u64 %rd24036, %rd18566, %rd18567;
	// end inline asm
	sub.s64 	%rd18569, %rd24035, %rd5843;
	// begin inline asm
	sub.cc.u64 %rd24035, %rd18569, %rd4376;
	// end inline asm
	add.s64 	%rd18572, %rd5843, %rd18556;
	sub.s64 	%rd24034, %rd24034, %rd18572;
$L__BB0_1227:
	add.s32 	%r4824, %r4824, 1;
	setp.ne.s32 	%p3303, %r4824, 3;
	@%p3303 bra 	$L__BB0_1203;
	mul.hi.u64 	%rd18573, %rd24037, %rd23992;
	mul.lo.s64 	%rd18574, %rd23991, %rd24037;
	mul.hi.u64 	%rd18575, %rd24037, %rd23991;
	add.s64 	%rd18576, %rd18574, %rd18573;
	setp.lt.u64 	%p3304, %rd18576, %rd18574;
	selp.u64 	%rd18577, 1, 0, %p3304;
	add.s64 	%rd18578, %rd18575, %rd18577;
	mul.lo.s64 	%rd18579, %rd23994, %rd24037;
	mul.hi.u64 	%rd18580, %rd24037, %rd23994;
	add.s64 	%rd18581, %rd18579, %rd18578;
	setp.lt.u64 	%p3305, %rd18581, %rd18579;
	selp.u64 	%rd18582, 1, 0, %p3305;
	add.s64 	%rd18583, %rd18580, %rd18582;
	mul.lo.s64 	%rd18584, %rd23993, %rd24037;
	mul.hi.u64 	%rd18585, %rd24037, %rd23993;
	add.s64 	%rd18586, %rd18584, %rd18583;
	setp.lt.u64 	%p3306, %rd18586, %rd18584;
	selp.u64 	%rd18587, 1, 0, %p3306;
	add.s64 	%rd18588, %rd18585, %rd18587;
	mul.lo.s64 	%rd18589, %rd23992, %rd24036;
	mul.hi.u64 	%rd18590, %rd24036, %rd23992;
	add.s64 	%rd18591, %rd18589, %rd18576;
	setp.lt.u64 	%p3307, %rd18591, %rd18589;
	selp.u64 	%rd18592, 1, 0, %p3307;
	add.s64 	%rd18593, %rd18590, %rd18592;
	mul.lo.s64 	%rd18594, %rd23991, %rd24036;
	mul.hi.u64 	%rd18595, %rd24036, %rd23991;
	add.s64 	%rd18596, %rd18594, %rd18581;
	setp.lt.u64 	%p3308, %rd18596, %rd18594;
	selp.u64 	%rd18597, 1, 0, %p3308;
	add.s64 	%rd18598, %rd18595, %rd18597;
	add.s64 	%rd18599, %rd18596, %rd18593;
	setp.lt.u64 	%p3309, %rd18599, %rd18596;
	selp.u64 	%rd18600, 1, 0, %p3309;
	add.s64 	%rd18601, %rd18598, %rd18600;
	mul.lo.s64 	%rd18602, %rd23994, %rd24036;
	mul.hi.u64 	%rd18603, %rd24036, %rd23994;
	add.s64 	%rd18604, %rd18602, %rd18586;
	setp.lt.u64 	%p3310, %rd18604, %rd18602;
	selp.u64 	%rd18605, 1, 0, %p3310;
	add.s64 	%rd18606, %rd18603, %rd18605;
	add.s64 	%rd18607, %rd18604, %rd18601;
	setp.lt.u64 	%p3311, %rd18607, %rd18604;
	selp.u64 	%rd18608, 1, 0, %p3311;
	add.s64 	%rd18609, %rd18606, %rd18608;
	mul.lo.s64 	%rd18610, %rd23993, %rd24036;
	mul.hi.u64 	%rd18611, %rd24036, %rd23993;
	add.s64 	%rd18612, %rd18610, %rd18588;
	setp.lt.u64 	%p3312, %rd18612, %rd18610;
	selp.u64 	%rd18613, 1, 0, %p3312;
	add.s64 	%rd18614, %rd18611, %rd18613;
	add.s64 	%rd18615, %rd18612, %rd18609;
	setp.lt.u64 	%p3313, %rd18615, %rd18612;
	selp.u64 	%rd18616, 1, 0, %p3313;
	add.s64 	%rd18617, %rd18614, %rd18616;
	mul.lo.s64 	%rd18618, %rd23992, %rd24035;
	mul.hi.u64 	%rd18619, %rd24035, %rd23992;
	add.s64 	%rd18620, %rd18618, %rd18599;
	setp.lt.u64 	%p3314, %rd18620, %rd18618;
	selp.u64 	%rd18621, 1, 0, %p3314;
	add.s64 	%rd18622, %rd18619, %rd18621;
	mul.lo.s64 	%rd18623, %rd23991, %rd24035;
	mul.hi.u64 	%rd18624, %rd24035, %rd23991;
	add.s64 	%rd18625, %rd18623, %rd18607;
	setp.lt.u64 	%p3315, %rd18625, %rd18623;
	selp.u64 	%rd18626, 1, 0, %p3315;
	add.s64 	%rd18627, %rd18624, %rd18626;
	add.s64 	%rd18628, %rd18625, %rd18622;
	setp.lt.u64 	%p3316, %rd18628, %rd18625;
	selp.u64 	%rd18629, 1, 0, %p3316;
	add.s64 	%rd18630, %rd18627, %rd18629;
	mul.lo.s64 	%rd18631, %rd23994, %rd24035;
	mul.hi.u64 	%rd18632, %rd24035, %rd23994;
	add.s64 	%rd18633, %rd18631, %rd18615;
	setp.lt.u64 	%p3317, %rd18633, %rd18631;
	selp.u64 	%rd18634, 1, 0, %p3317;
	add.s64 	%rd18635, %rd18632, %rd18634;
	add.s64 	%rd18636, %rd18633, %rd18630;
	setp.lt.u64 	%p3318, %rd18636, %rd18633;
	selp.u64 	%rd18637, 1, 0, %p3318;
	add.s64 	%rd18638, %rd18635, %rd18637;
	mul.lo.s64 	%rd18639, %rd23993, %rd24035;
	mul.hi.u64 	%rd18640, %rd24035, %rd23993;
	add.s64 	%rd18641, %rd18639, %rd18617;
	setp.lt.u64 	%p3319, %rd18641, %rd18639;
	selp.u64 	%rd18642, 1, 0, %p3319;
	add.s64 	%rd18643, %rd18640, %rd18642;
	add.s64 	%rd18644, %rd18641, %rd18638;
	setp.lt.u64 	%p3320, %rd18644, %rd18641;
	selp.u64 	%rd18645, 1, 0, %p3320;
	add.s64 	%rd18646, %rd18643, %rd18645;
	mul.lo.s64 	%rd18647, %rd23992, %rd24034;
	mul.hi.u64 	%rd18648, %rd24034, %rd23992;
	add.s64 	%rd18649, %rd18647, %rd18628;
	setp.lt.u64 	%p3321, %rd18649, %rd18647;
	selp.u64 	%rd18650, 1, 0, %p3321;
	add.s64 	%rd18651, %rd18648, %rd18650;
	mul.lo.s64 	%rd18652, %rd23991, %rd24034;
	mul.hi.u64 	%rd18653, %rd24034, %rd23991;
	add.s64 	%rd18654, %rd18652, %rd18636;
	setp.lt.u64 	%p3322, %rd18654, %rd18652;
	selp.u64 	%rd18655, 1, 0, %p3322;
	add.s64 	%rd18656, %rd18653, %rd18655;
	add.s64 	%rd18657, %rd18654, %rd18651;
	setp.lt.u64 	%p3323, %rd18657, %rd18654;
	selp.u64 	%rd18658, 1, 0, %p3323;
	add.s64 	%rd18659, %rd18656, %rd18658;
	mul.lo.s64 	%rd18660, %rd23994, %rd24034;
	mul.hi.u64 	%rd18661, %rd24034, %rd23994;
	add.s64 	%rd18662, %rd18660, %rd18644;
	setp.lt.u64 	%p3324, %rd18662, %rd18660;
	selp.u64 	%rd18663, 1, 0, %p3324;
	add.s64 	%rd18664, %rd18661, %rd18663;
	add.s64 	%rd18665, %rd18662, %rd18659;
	setp.lt.u64 	%p3325, %rd18665, %rd18662;
	selp.u64 	%rd18666, 1, 0, %p3325;
	add.s64 	%rd18667, %rd18664, %rd18666;
	mul.lo.s64 	%rd18668, %rd23993, %rd24034;
	mul.hi.u64 	%rd18669, %rd24034, %rd23993;
	add.s64 	%rd18670, %rd18668, %rd18646;
	setp.lt.u64 	%p3326, %rd18670, %rd18668;
	selp.u64 	%rd18671, 1, 0, %p3326;
	add.s64 	%rd18672, %rd18669, %rd18671;
	add.s64 	%rd18673, %rd18670, %rd18667;
	setp.lt.u64 	%p3327, %rd18673, %rd18670;
	selp.u64 	%rd18674, 1, 0, %p3327;
	add.s64 	%rd18675, %rd18672, %rd18674;
	mul.lo.s64 	%rd18676, %rd18657, 4294968273;
	mov.b64 	%rd18677, 4294968273;
	mul.hi.u64 	%rd18678, %rd18657, %rd18677;
	mad.lo.s64 	%rd24074, %rd23992, %rd24037, %rd18676;
	setp.lt.u64 	%p3328, %rd24074, %rd18676;
	selp.u64 	%rd18679, 1, 0, %p3328;
	add.s64 	%rd18680, %rd18678, %rd18679;
	mul.lo.s64 	%rd18681, %rd18665, 4294968273;
	mul.hi.u64 	%rd18682, %rd18665, %rd18677;
	add.s64 	%rd18683, %rd18681, %rd18591;
	setp.lt.u64 	%p3329, %rd18683, %rd18681;
	selp.u64 	%rd18684, 1, 0, %p3329;
	add.s64 	%rd18685, %rd18682, %rd18684;
	add.s64 	%rd24073, %rd18683, %rd18680;
	setp.lt.u64 	%p3330, %rd24073, %rd18683;
	selp.u64 	%rd18686, 1, 0, %p3330;
	add.s64 	%rd18687, %rd18685, %rd18686;
	mul.lo.s64 	%rd18688, %rd18673, 4294968273;
	mul.hi.u64 	%rd18689, %rd18673, %rd18677;
	add.s64 	%rd18690, %rd18688, %rd18620;
	setp.lt.u64 	%p3331, %rd18690, %rd18688;
	selp.u64 	%rd18691, 1, 0, %p3331;
	add.s64 	%rd18692, %rd18689, %rd18691;
	add.s64 	%rd24072, %rd18690, %rd18687;
	setp.lt.u64 	%p3332, %rd24072, %rd18690;
	selp.u64 	%rd18693, 1, 0, %p3332;
	add.s64 	%rd18694, %rd18692, %rd18693;
	mul.lo.s64 	%rd18695, %rd18675, 4294968273;
	mul.hi.u64 	%rd18696, %rd18675, %rd18677;
	add.s64 	%rd18697, %rd18695, %rd18649;
	setp.lt.u64 	%p3333, %rd18697, %rd18695;
	selp.u64 	%rd18698, 1, 0, %p3333;
	add.s64 	%rd18699, %rd18696, %rd18698;
	add.s64 	%rd24071, %rd18697, %rd18694;
	setp.lt.u64 	%p3334, %rd24071, %rd18697;
	selp.u64 	%rd18700, 1, 0, %p3334;
	add.s64 	%rd4389, %rd18699, %rd18700;
	setp.eq.s64 	%p3335, %rd4389, 0;
	@%p3335 bra 	$L__BB0_1232;
	mov.b64 	%rd18701, 4294968273;
	mul.hi.u64 	%rd18702, %rd4389, %rd18701;
	mad.lo.s64 	%rd4390, %rd4389, 4294968273, %rd24074;
	setp.lt.u64 	%p3336, %rd4390, %rd24074;
	selp.u64 	%rd18703, 1, 0, %p3336;
	add.s64 	%rd4391, %rd18702, %rd18703;
	setp.eq.s64 	%p3337, %rd4391, 0;
	mov.u64 	%rd24074, %rd4390;
	@%p3337 bra 	$L__BB0_1232;
	add.s64 	%rd4392, %rd24073, %rd4391;
	setp.ge.u64 	%p3338, %rd4392, %rd24073;
	mov.u64 	%rd24073, %rd4392;
	mov.u64 	%rd24074, %rd4390;
	@%p3338 bra 	$L__BB0_1232;
	add.s64 	%rd24072, %rd24072, 1;
	setp.eq.s64 	%p3339, %rd24072, 0;
	selp.u64 	%rd18704, 1, 0, %p3339;
	add.s64 	%rd24071, %rd24071, %rd18704;
	mov.u64 	%rd24073, %rd4392;
	mov.u64 	%rd24074, %rd4390;
$L__BB0_1232:
	ld.const.u64 	%rd4399, [_ZN8collider3gpu9optimized6SECP_PE+16];
	ld.const.u64 	%rd4400, [_ZN8collider3gpu9optimized6SECP_PE+8];
	ld.const.u64 	%rd18705, [_ZN8collider3gpu9optimized6SECP_PE+24];
	setp.gt.u64 	%p3340, %rd24071, %rd18705;
	@%p3340 bra 	$L__BB0_1234;
	setp.ne.s64 	%p3341, %rd24071, %rd18705;
	setp.ne.s64 	%p3342, %rd24072, %rd4399;
	or.pred  	%p3343, %p3341, %p3342;
	setp.ne.s64 	%p3344, %rd24073, %rd4400;
	or.pred  	%p3345, %p3343, %p3344;
	ld.const.u64 	%rd18707, [_ZN8collider3gpu9optimized6SECP_PE];
	setp.lt.u64 	%p3346, %rd24074, %rd18707;
	or.pred  	%p3347, %p3345, %p3346;
	@%p3347 bra 	$L__BB0_1235;
$L__BB0_1234:
	ld.const.u64 	%rd18711, [_ZN8collider3gpu9optimized6SECP_PE];
	// begin inline asm
	sub.cc.u64 %rd24074, %rd24074, %rd18711;
	// end inline asm
	sub.s64 	%rd18713, %rd24073, %rd5843;
	// begin inline asm
	sub.cc.u64 %rd24073, %rd18713, %rd4400;
	// end inline asm
	sub.s64 	%rd18716, %rd24072, %rd5843;
	// begin inline asm
	sub.cc.u64 %rd24072, %rd18716, %rd4399;
	// end inline asm
	add.s64 	%rd18719, %rd5843, %rd18705;
	sub.s64 	%rd24071, %rd24071, %rd18719;
$L__BB0_1235:
	mov.pred 	%p4610, -1;
$L__BB0_1236:
	mov.pred 	%p2, %p4610;
	mul.hi.u64 	%rd18720, %rd24074, %rd24074;
	mul.lo.s64 	%rd18721, %rd24073, %rd24073;
	mul.hi.u64 	%rd24083, %rd24073, %rd24073;
	mul.lo.s64 	%rd24082, %rd24072, %rd24072;
	mul.hi.u64 	%rd24081, %rd24072, %rd24072;
	mul.lo.s64 	%rd24080, %rd24071, %rd24071;
	mul.hi.u64 	%rd24079, %rd24071, %rd24071;
	mul.lo.s64 	%rd18722, %rd24073, %rd24074;
	mul.hi.u64 	%rd18723, %rd24074, %rd24073;
	mov.b64 	{%r1127, %r1128}, %rd18723;
	mov.b64 	{%r1129, %r1130}, %rd18722;
	shf.l.wrap.b32 	%r1131, %r1130, %r1127, 1;
	shf.l.wrap.b32 	%r1132, %r1127, %r1128, 1;
	mov.b64 	%rd18724, {%r1131, %r1132};
	shl.b64 	%rd18725, %rd18722, 1;
	add.s64 	%rd4418, %rd18725, %rd18720;
	setp.lt.u64 	%p3349, %rd4418, %rd18725;
	selp.u64 	%rd18726, 1, 0, %p3349;
	add.s64 	%rd18727, %rd18721, %rd18724;
	add.s64 	%rd4419, %rd18727, %rd18726;
	setp.ge.u64 	%p3350, %rd4419, %rd18721;
	@%p3350 bra 	$L__BB0_1244;
	mul.hi.u64 	%rd18728, %rd24073, %rd24073;
	add.s64 	%rd24083, %rd18728, 1;
	setp.ne.s64 	%p3351, %rd24083, 0;
	@%p3351 bra 	$L__BB0_1244;
	mad.lo.s64 	%rd24082, %rd24072, %rd24072, 1;
	mov.b64 	%rd24083, 0;
	mov.pred 	%p3352, -1;
	@%p3352 bra 	$L__BB0_1244;
	mul.hi.u64 	%rd18731, %rd24072, %rd24072;
	add.s64 	%rd24081, %rd18731, 1;
	setp.ne.s64 	%p3353, %rd24081, 0;
	mov.b64 	%rd24082, 0;
	mov.u64 	%rd24083, %rd24082;
	@%p3353 bra 	$L__BB0_1244;
	mad.lo.s64 	%rd24080, %rd24071, %rd24071, 1;
	mov.b64 	%rd24081, 0;
	mov.u64 	%rd24082, %rd24081;
	mov.u64 	%rd24083, %rd24081;
	bra.uni 	$L__BB0_1244;
$L__BB0_1241:
	add.s64 	%rd24008, %rd24008, 1;
	setp.ne.s64 	%p3179, %rd24008, 0;
	@%p3179 bra 	$L__BB0_1179;
	add.s64 	%rd24007, %rd24007, 1;
	setp.ne.s64 	%p3180, %rd24007, 0;
	mov.b64 	%rd24008, 0;
	@%p3180 bra 	$L__BB0_1179;
	add.s64 	%rd24006, %rd24006, 1;
	setp.eq.s64 	%p3181, %rd24006, 0;
	selp.u64 	%rd18243, 1, 0, %p3181;
	add.s64 	%rd24005, %rd24005, %rd18243;
	mov.b64 	%rd24007, 0;
	mov.u64 	%rd24008, %rd24007;
	bra.uni 	$L__BB0_1179;
$L__BB0_1244:
	mul.lo.s64 	%rd18733, %rd24072, %rd24074;
	mul.hi.u64 	%rd18734, %rd24074, %rd24072;
	mov.b64 	{%r1133, %r1134}, %rd18734;
	mov.b64 	{%r1135, %r1136}, %rd18733;
	shf.l.wrap.b32 	%r1137, %r1136, %r1133, 1;
	shf.l.wrap.b32 	%r1138, %r1133, %r1134, 1;
	mov.b64 	%rd18735, {%r1137, %r1138};
	shl.b64 	%rd18736, %rd18733, 1;
	add.s64 	%rd4448, %rd18736, %rd4419;
	setp.lt.u64 	%p3354, %rd4448, %rd18736;
	selp.u64 	%rd18737, 1, 0, %p3354;
	add.s64 	%rd18738, %rd24083, %rd18735;
	add.s64 	%rd4449, %rd18738, %rd18737;
	setp.ge.u64 	%p3355, %rd4449, %rd24083;
	@%p3355 bra 	$L__BB0_1245;
	bra.uni 	$L__BB0_1307;
$L__BB0_1245:
	mul.lo.s64 	%rd18742, %rd24071, %rd24074;
	mul.hi.u64 	%rd18743, %rd24074, %rd24071;
	mov.b64 	{%r1139, %r1140}, %rd18743;
	mov.b64 	{%r1141, %r1142}, %rd18742;
	shf.l.wrap.b32 	%r1143, %r1142, %r1139, 1;
	shf.l.wrap.b32 	%r1144, %r1139, %r1140, 1;
	mov.b64 	%rd18744, {%r1143, %r1144};
	shl.b64 	%rd18745, %rd18742, 1;
	add.s64 	%rd4438, %rd18745, %rd4449;
	setp.lt.u64 	%p3359, %rd4438, %rd18745;
	selp.u64 	%rd18746, 1, 0, %p3359;
	add.s64 	%rd18747, %rd24082, %rd18744;
	add.s64 	%rd4439, %rd18747, %rd18746;
	setp.ge.u64 	%p3360, %rd4439, %rd24082;
	@%p3360 bra 	$L__BB0_1248;
	add.s64 	%rd24081, %rd24081, 1;
	setp.ne.s64 	%p3361, %rd24081, 0;
	@%p3361 bra 	$L__BB0_1248;
	add.s64 	%rd24080, %rd24080, 1;
	setp.eq.s64 	%p3362, %rd24080, 0;
	selp.u64 	%rd18749, 1, 0, %p3362;
	add.s64 	%rd24079, %rd24079, %rd18749;
	mov.b64 	%rd24081, 0;
$L__BB0_1248:
	mul.lo.s64 	%rd18750, %rd24072, %rd24073;
	mul.hi.u64 	%rd18751, %rd24073, %rd24072;
	mov.b64 	{%r1145, %r1146}, %rd18751;
	mov.b64 	{%r1147, %r1148}, %rd18750;
	shf.l.wrap.b32 	%r1149, %r1148, %r1145, 1;
	shf.l.wrap.b32 	%r1150, %r1145, %r1146, 1;
	mov.b64 	%rd18752, {%r1149, %r1150};
	mad.lo.s64 	%rd18753, %rd24071, %rd24074, %rd18750;
	shl.b64 	%rd18754, %rd18753, 1;
	add.s64 	%rd4457, %rd18754, %rd4449;
	setp.lt.u64 	%p3363, %rd4457, %rd4438;
	selp.u64 	%rd18755, 1, 0, %p3363;
	add.s64 	%rd18756, %rd4439, %rd18752;
	add.s64 	%rd4458, %rd18756, %rd18755;
	setp.ge.u64 	%p3364, %rd4458, %rd4439;
	@%p3364 bra 	$L__BB0_1251;
	add.s64 	%rd24081, %rd24081, 1;
	setp.ne.s64 	%p3365, %rd24081, 0;
	@%p3365 bra 	$L__BB0_1251;
	add.s64 	%rd24080, %rd24080, 1;
	setp.eq.s64 	%p3366, %rd24080, 0;
	selp.u64 	%rd18758, 1, 0, %p3366;
	add.s64 	%rd24079, %rd24079, %rd18758;
	mov.b64 	%rd24081, 0;
$L__BB0_1251:
	mul.lo.s64 	%rd18759, %rd24071, %rd24073;
	mul.hi.u64 	%rd18760, %rd24073, %rd24071;
	mov.b64 	{%r1151, %r1152}, %rd18760;
	mov.b64 	{%r1153, %r1154}, %rd18759;
	shf.l.wrap.b32 	%r1155, %r1154, %r1151, 1;
	shf.l.wrap.b32 	%r1156, %r1151, %r1152, 1;
	mov.b64 	%rd18761, {%r1155, %r1156};
	shl.b64 	%rd18762, %rd18759, 1;
	add.s64 	%rd4465, %rd18762, %rd4458;
	setp.lt.u64 	%p3367, %rd4465, %rd18762;
	selp.u64 	%rd18763, 1, 0, %p3367;
	add.s64 	%rd18764, %rd24081, %rd18761;
	add.s64 	%rd4466, %rd18764, %rd18763;
	setp.ge.u64 	%p3368, %rd4466, %rd24081;
	@%p3368 bra 	$L__BB0_1253;
	add.s64 	%rd24080, %rd24080, 1;
	setp.eq.s64 	%p3369, %rd24080, 0;
	selp.u64 	%rd18765, 1, 0, %p3369;
	add.s64 	%rd24079, %rd24079, %rd18765;
$L__BB0_1253:
	mul.lo.s64 	%rd18766, %rd24071, %rd24072;
	mul.hi.u64 	%rd18767, %rd24072, %rd24071;
	mov.b64 	{%r1157, %r1158}, %rd18767;
	mov.b64 	{%r1159, %r1160}, %rd18766;
	shf.l.wrap.b32 	%r1161, %r1160, %r1157, 1;
	shf.l.wrap.b32 	%r1162, %r1157, %r1158, 1;
	mov.b64 	%rd18768, {%r1161, %r1162};
	shl.b64 	%rd18769, %rd18766, 1;
	add.s64 	%rd18770, %rd18769, %rd4466;
	setp.lt.u64 	%p3370, %rd18770, %rd18769;
	selp.u64 	%rd18771, 1, 0, %p3370;
	add.s64 	%rd18772, %rd24080, %rd18768;
	add.s64 	%rd18773, %rd18772, %rd18771;
	setp.lt.u64 	%p3371, %rd18773, %rd24080;
	selp.u64 	%rd18774, 1, 0, %p3371;
	add.s64 	%rd18775, %rd24079, %rd18774;
	mul.lo.s64 	%rd18776, %rd4465, 4294968273;
	mov.b64 	%rd18777, 4294968273;
	mul.hi.u64 	%rd18778, %rd4465, %rd18777;
	mad.lo.s64 	%rd24074, %rd24074, %rd24074, %rd18776;
	setp.lt.u64 	%p3372, %rd24074, %rd18776;
	selp.u64 	%rd18779, 1, 0, %p3372;
	add.s64 	%rd18780, %rd18778, %rd18779;
	mul.lo.s64 	%rd18781, %rd18770, 4294968273;
	mul.hi.u64 	%rd18782, %rd18770, %rd18777;
	add.s64 	%rd18783, %rd18781, %rd4418;
	setp.lt.u64 	%p3373, %rd18783, %rd18781;
	selp.u64 	%rd18784, 1, 0, %p3373;
	add.s64 	%rd18785, %rd18782, %rd18784;
	add.s64 	%rd24073, %rd18783, %rd18780;
	setp.lt.u64 	%p3374, %rd24073, %rd18783;
	selp.u64 	%rd18786, 1, 0, %p3374;
	add.s64 	%rd18787, %rd18785, %rd18786;
	mul.lo.s64 	%rd18788, %rd18773, 4294968273;
	mul.hi.u64 	%rd18789, %rd18773, %rd18777;
	add.s64 	%rd18790, %rd18788, %rd4448;
	setp.lt.u64 	%p3375, %rd18790, %rd18788;
	selp.u64 	%rd18791, 1, 0, %p3375;
	add.s64 	%rd18792, %rd18789, %rd18791;
	add.s64 	%rd24072, %rd18790, %rd18787;
	setp.lt.u64 	%p3376, %rd24072, %rd18790;
	selp.u64 	%rd18793, 1, 0, %p3376;
	add.s64 	%rd18794, %rd18792, %rd18793;
	mul.lo.s64 	%rd18795, %rd18775, 4294968273;
	mul.hi.u64 	%rd18796, %rd18775, %rd18777;
	add.s64 	%rd18797, %rd18795, %rd4457;
	setp.lt.u64 	%p3377, %rd18797, %rd18795;
	selp.u64 	%rd18798, 1, 0, %p3377;
	add.s64 	%rd18799, %rd18796, %rd18798;
	add.s64 	%rd24071, %rd18797, %rd18794;
	setp.lt.u64 	%p3378, %rd24071, %rd18797;
	selp.u64 	%rd18800, 1, 0, %p3378;
	add.s64 	%rd4475, %rd18799, %rd18800;
	setp.eq.s64 	%p3379, %rd4475, 0;
	@%p3379 bra 	$L__BB0_1257;
	mov.b64 	%rd18801, 4294968273;
	mul.hi.u64 	%rd18802, %rd4475, %rd18801;
	mad.lo.s64 	%rd4476, %rd4475, 4294968273, %rd24074;
	setp.lt.u64 	%p3380, %rd4476, %rd24074;
	selp.u64 	%rd18803, 1, 0, %p3380;
	add.s64 	%rd4477, %rd18802, %rd18803;
	setp.eq.s64 	%p3381, %rd4477, 0;
	mov.u64 	%rd24074, %rd4476;
	@%p3381 bra 	$L__BB0_1257;
	add.s64 	%rd4478, %rd24073, %rd4477;
	setp.ge.u64 	%p3382, %rd4478, %rd24073;
	mov.u64 	%rd24073, %rd4478;
	mov.u64 	%rd24074, %rd4476;
	@%p3382 bra 	$L__BB0_1257;
	add.s64 	%rd24072, %rd24072, 1;
	setp.eq.s64 	%p3383, %rd24072, 0;
	selp.u64 	%rd18804, 1, 0, %p3383;
	add.s64 	%rd24071, %rd24071, %rd18804;
	mov.u64 	%rd24073, %rd4478;
	mov.u64 	%rd24074, %rd4476;
$L__BB0_1257:
	ld.const.u64 	%rd4485, [_ZN8collider3gpu9optimized6SECP_PE+16];
	ld.const.u64 	%rd4486, [_ZN8collider3gpu9optimized6SECP_PE+8];
	ld.const.u64 	%rd18805, [_ZN8collider3gpu9optimized6SECP_PE+24];
	setp.gt.u64 	%p3384, %rd24071, %rd18805;
	@%p3384 bra 	$L__BB0_1259;
	setp.ne.s64 	%p3385, %rd24071, %rd18805;
	setp.ne.s64 	%p3386, %rd24072, %rd4485;
	or.pred  	%p3387, %p3385, %p3386;
	setp.ne.s64 	%p3388, %rd24073, %rd4486;
	or.pred  	%p3389, %p3387, %p3388;
	ld.const.u64 	%rd18807, [_ZN8collider3gpu9optimized6SECP_PE];
	setp.lt.u64 	%p3390, %rd24074, %rd18807;
	or.pred  	%p3391, %p3389, %p3390;
	@%p3391 bra 	$L__BB0_1260;
$L__BB0_1259:
	ld.const.u64 	%rd18811, [_ZN8collider3gpu9optimized6SECP_PE];
	// begin inline asm
	sub.cc.u64 %rd24074, %rd24074, %rd18811;
	// end inline asm
	sub.s64 	%rd18813, %rd24073, %rd5843;
	// begin inline asm
	sub.cc.u64 %rd24073, %rd18813, %rd4486;
	// end inline asm
	sub.s64 	%rd18816, %rd24072, %rd5843;
	// begin inline asm
	sub.cc.u64 %rd24072, %rd18816, %rd4485;
	// end inline asm
	add.s64 	%rd18819, %rd5843, %rd18805;
	sub.s64 	%rd24071, %rd24071, %rd18819;
$L__BB0_1260:
	mov.pred 	%p4610, 0;
	@%p2 bra 	$L__BB0_1236;
	mul.hi.u64 	%rd18820, %rd24074, %rd23959;
	mul.lo.s64 	%rd18821, %rd23958, %rd24074;
	mul.hi.u64 	%rd18822, %rd24074, %rd23958;
	add.s64 	%rd18823, %rd18821, %rd18820;
	setp.lt.u64 	%p3393, %rd18823, %rd18821;
	selp.u64 	%rd18824, 1, 0, %p3393;
	add.s64 	%rd18825, %rd18822, %rd18824;
	mul.lo.s64 	%rd18826, %rd23961, %rd24074;
	mul.hi.u64 	%rd18827, %rd24074, %rd23961;
	add.s64 	%rd18828, %rd18826, %rd18825;
	setp.lt.u64 	%p3394, %rd18828, %rd18826;
	selp.u64 	%rd18829, 1, 0, %p3394;
	add.s64 	%rd18830, %rd18827, %rd18829;
	mul.lo.s64 	%rd18831, %rd23960, %rd24074;
	mul.hi.u64 	%rd18832, %rd24074, %rd23960;
	add.s64 	%rd18833, %rd18831, %rd18830;
	setp.lt.u64 	%p3395, %rd18833, %rd18831;
	selp.u64 	%rd18834, 1, 0, %p3395;
	add.s64 	%rd18835, %rd18832, %rd18834;
	mul.lo.s64 	%rd18836, %rd23959, %rd24073;
	mul.hi.u64 	%rd18837, %rd24073, %rd23959;
	add.s64 	%rd18838, %rd18836, %rd18823;
	setp.lt.u64 	%p3396, %rd18838, %rd18836;
	selp.u64 	%rd18839, 1, 0, %p3396;
	add.s64 	%rd18840, %rd18837, %rd18839;
	mul.lo.s64 	%rd18841, %rd23958, %rd24073;
	mul.hi.u64 	%rd18842, %rd24073, %rd23958;
	add.s64 	%rd18843, %rd18841, %rd18828;
	setp.lt.u64 	%p3397, %rd18843, %rd18841;
	selp.u64 	%rd18844, 1, 0, %p3397;
	add.s64 	%rd18845, %rd18842, %rd18844;
	add.s64 	%rd18846, %rd18843, %rd18840;
	setp.lt.u64 	%p3398, %rd18846, %rd18843;
	selp.u64 	%rd18847, 1, 0, %p3398;
	add.s64 	%rd18848, %rd18845, %rd18847;
	mul.lo.s64 	%rd18849, %rd23961, %rd24073;
	mul.hi.u64 	%rd18850, %rd24073, %rd23961;
	add.s64 	%rd18851, %rd18849, %rd18833;
	setp.lt.u64 	%p3399, %rd18851, %rd18849;
	selp.u64 	%rd18852, 1, 0, %p3399;
	add.s64 	%rd18853, %rd18850, %rd18852;
	add.s64 	%rd18854, %rd18851, %rd18848;
	setp.lt.u64 	%p3400, %rd18854, %rd18851;
	selp.u64 	%rd18855, 1, 0, %p3400;
	add.s64 	%rd18856, %rd18853, %rd18855;
	mul.lo.s64 	%rd18857, %rd23960, %rd24073;
	mul.hi.u64 	%rd18858, %rd24073, %rd23960;
	add.s64 	%rd18859, %rd18857, %rd18835;
	setp.lt.u64 	%p3401, %rd18859, %rd18857;
	selp.u64 	%rd18860, 1, 0, %p3401;
	add.s64 	%rd18861, %rd18858, %rd18860;
	add.s64 	%rd18862, %rd18859, %rd18856;
	setp.lt.u64 	%p3402, %rd18862, %rd18859;
	selp.u64 	%rd18863, 1, 0, %p3402;
	add.s64 	%rd18864, %rd18861, %rd18863;
	mul.lo.s64 	%rd18865, %rd23959, %rd24072;
	mul.hi.u64 	%rd18866, %rd24072, %rd23959;
	add.s64 	%rd18867, %rd18865, %rd18846;
	setp.lt.u64 	%p3403, %rd18867, %rd18865;
	selp.u64 	%rd18868, 1, 0, %p3403;
	add.s64 	%rd18869, %rd18866, %rd18868;
	mul.lo.s64 	%rd18870, %rd23958, %rd24072;
	mul.hi.u64 	%rd18871, %rd24072, %rd23958;
	add.s64 	%rd18872, %rd18870, %rd18854;
	setp.lt.u64 	%p3404, %rd18872, %rd18870;
	selp.u64 	%rd18873, 1, 0, %p3404;
	add.s64 	%rd18874, %rd18871, %rd18873;
	add.s64 	%rd18875, %rd18872, %rd18869;
	setp.lt.u64 	%p3405, %rd18875, %rd18872;
	selp.u64 	%rd18876, 1, 0, %p3405;
	add.s64 	%rd18877, %rd18874, %rd18876;
	mul.lo.s64 	%rd18878, %rd23961, %rd24072;
	mul.hi.u64 	%rd18879, %rd24072, %rd23961;
	add.s64 	%rd18880, %rd18878, %rd18862;
	setp.lt.u64 	%p3406, %rd18880, %rd18878;
	selp.u64 	%rd18881, 1, 0, %p3406;
	add.s64 	%rd18882, %rd18879, %rd18881;
	add.s64 	%rd18883, %rd18880, %rd18877;
	setp.lt.u64 	%p3407, %rd18883, %rd18880;
	selp.u64 	%rd18884, 1, 0, %p3407;
	add.s64 	%rd18885, %rd18882, %rd18884;
	mul.lo.s64 	%rd18886, %rd23960, %rd24072;
	mul.hi.u64 	%rd18887, %rd24072, %rd23960;
	add.s64 	%rd18888, %rd18886, %rd18864;
	setp.lt.u64 	%p3408, %rd18888, %rd18886;
	selp.u64 	%rd18889, 1, 0, %p3408;
	add.s64 	%rd18890, %rd18887, %rd18889;
	add.s64 	%rd18891, %rd18888, %rd18885;
	setp.lt.u64 	%p3409, %rd18891, %rd18888;
	selp.u64 	%rd18892, 1, 0, %p3409;
	add.s64 	%rd18893, %rd18890, %rd18892;
	mul.lo.s64 	%rd18894, %rd23959, %rd24071;
	mul.hi.u64 	%rd18895, %rd24071, %rd23959;
	add.s64 	%rd18896, %rd18894, %rd18875;
	setp.lt.u64 	%p3410, %rd18896, %rd18894;
	selp.u64 	%rd18897, 1, 0, %p3410;
	add.s64 	%rd18898, %rd18895, %rd18897;
	mul.lo.s64 	%rd18899, %rd23958, %rd24071;
	mul.hi.u64 	%rd18900, %rd24071, %rd23958;
	add.s64 	%rd18901, %rd18899, %rd18883;
	setp.lt.u64 	%p3411, %rd18901, %rd18899;
	selp.u64 	%rd18902, 1, 0, %p3411;
	add.s64 	%rd18903, %rd18900, %rd18902;
	add.s64 	%rd18904, %rd18901, %rd18898;
	setp.lt.u64 	%p3412, %rd18904, %rd18901;
	selp.u64 	%rd18905, 1, 0, %p3412;
	add.s64 	%rd18906, %rd18903, %rd18905;
	mul.lo.s64 	%rd18907, %rd23961, %rd24071;
	mul.hi.u64 	%rd18908, %rd24071, %rd23961;
	add.s64 	%rd18909, %rd18907, %rd18891;
	setp.lt.u64 	%p3413, %rd18909, %rd18907;
	selp.u64 	%rd18910, 1, 0, %p3413;
	add.s64 	%rd18911, %rd18908, %rd18910;
	add.s64 	%rd18912, %rd18909, %rd18906;
	setp.lt.u64 	%p3414, %rd18912, %rd18909;
	selp.u64 	%rd18913, 1, 0, %p3414;
	add.s64 	%rd18914, %rd18911, %rd18913;
	mul.lo.s64 	%rd18915, %rd23960, %rd24071;
	mul.hi.u64 	%rd18916, %rd24071, %rd23960;
	add.s64 	%rd18917, %rd18915, %rd18893;
	setp.lt.u64 	%p3415, %rd18917, %rd18915;
	selp.u64 	%rd18918, 1, 0, %p3415;
	add.s64 	%rd18919, %rd18916, %rd18918;
	add.s64 	%rd18920, %rd18917, %rd18914;
	setp.lt.u64 	%p3416, %rd18920, %rd18917;
	selp.u64 	%rd18921, 1, 0, %p3416;
	add.s64 	%rd18922, %rd18919, %rd18921;
	mul.lo.s64 	%rd18923, %rd18904, 4294968273;
	mov.b64 	%rd18924, 4294968273;
	mul.hi.u64 	%rd18925, %rd18904, %rd18924;
	mad.lo.s64 	%rd24103, %rd23959, %rd24074, %rd18923;
	setp.lt.u64 	%p3417, %rd24103, %rd18923;
	selp.u64 	%rd18926, 1, 0, %p3417;
	add.s64 	%rd18927, %rd18925, %rd18926;
	mul.lo.s64 	%rd18928, %rd18912, 4294968273;
	mul.hi.u64 	%rd18929, %rd18912, %rd18924;
	add.s64 	%rd18930, %rd18928, %rd18838;
	setp.lt.u64 	%p3418, %rd18930, %rd18928;
	selp.u64 	%rd18931, 1, 0, %p3418;
	add.s64 	%rd18932, %rd18929, %rd18931;
	add.s64 	%rd24102, %rd18930, %rd18927;
	setp.lt.u64 	%p3419, %rd24102, %rd18930;
	selp.u64 	%rd18933, 1, 0, %p3419;
	add.s64 	%rd18934, %rd18932, %rd18933;
	mul.lo.s64 	%rd18935, %rd18920, 4294968273;
	mul.hi.u64 	%rd18936, %rd18920, %rd18924;
	add.s64 	%rd18937, %rd18935, %rd18867;
	setp.lt.u64 	%p3420, %rd18937, %rd18935;
	selp.u64 	%rd18938, 1, 0, %p3420;
	add.s64 	%rd18939, %rd18936, %rd18938;
	add.s64 	%rd24105, %rd18937, %rd18934;
	setp.lt.u64 	%p3421, %rd24105, %rd18937;
	selp.u64 	%rd18940, 1, 0, %p3421;
	add.s64 	%rd18941, %rd18939, %rd18940;
	mul.lo.s64 	%rd18942, %rd18922, 4294968273;
	mul.hi.u64 	%rd18943, %rd18922, %rd18924;
	add.s64 	%rd18944, %rd18942, %rd18896;
	setp.lt.u64 	%p3422, %rd18944, %rd18942;
	selp.u64 	%rd18945, 1, 0, %p3422;
	add.s64 	%rd18946, %rd18943, %rd18945;
	add.s64 	%rd24104, %rd18944, %rd18941;
	setp.lt.u64 	%p3423, %rd24104, %rd18944;
	selp.u64 	%rd18947, 1, 0, %p3423;
	add.s64 	%rd4499, %rd18946, %rd18947;
	setp.eq.s64 	%p3424, %rd4499, 0;
	@%p3424 bra 	$L__BB0_1265;
	mov.b64 	%rd18948, 4294968273;
	mul.hi.u64 	%rd18949, %rd4499, %rd18948;
	mad.lo.s64 	%rd4500, %rd4499, 4294968273, %rd24103;
	setp.lt.u64 	%p3425, %rd4500, %rd24103;
	selp.u64 	%rd18950, 1, 0, %p3425;
	add.s64 	%rd4501, %rd18949, %rd18950;
	setp.eq.s64 	%p3426, %rd4501, 0;
	mov.u64 	%rd24103, %rd4500;
	@%p3426 bra 	$L__BB0_1265;
	add.s64 	%rd4502, %rd24102, %rd4501;
	setp.ge.u64 	%p3427, %rd4502, %rd24102;
	mov.u64 	%rd24102, %rd4502;
	mov.u64 	%rd24103, %rd4500;
	@%p3427 bra 	$L__BB0_1265;
	add.s64 	%rd24105, %rd24105, 1;
	setp.eq.s64 	%p3428, %rd24105, 0;
	selp.u64 	%rd18951, 1, 0, %p3428;
	add.s64 	%rd24104, %rd24104, %rd18951;
	mov.u64 	%rd24102, %rd4502;
	mov.u64 	%rd24103, %rd4500;
$L__BB0_1265:
	ld.const.u64 	%rd4509, [_ZN8collider3gpu9optimized6SECP_PE+16];
	ld.const.u64 	%rd4510, [_ZN8collider3gpu9optimized6SECP_PE+8];
	ld.const.u64 	%rd4511, [_ZN8collider3gpu9optimized6SECP_PE];
	ld.const.u64 	%rd4512, [_ZN8collider3gpu9optimized6SECP_PE+24];
	setp.gt.u64 	%p3429, %rd24104, %rd4512;
	@%p3429 bra 	$L__BB0_1267;
	setp.ne.s64 	%p3430, %rd24104, %rd4512;
	setp.ne.s64 	%p3431, %rd24105, %rd4509;
	or.pred  	%p3432, %p3430, %p3431;
	setp.ne.s64 	%p3433, %rd24102, %rd4510;
	or.pred  	%p3434, %p3432, %p3433;
	setp.lt.u64 	%p3435, %rd24103, %rd4511;
	or.pred  	%p3436, %p3434, %p3435;
	@%p3436 bra 	$L__BB0_1268;
$L__BB0_1267:
	// begin inline asm
	sub.cc.u64 %rd24103, %rd24103, %rd4511;
	// end inline asm
	sub.s64 	%rd18956, %rd24102, %rd5843;
	// begin inline asm
	sub.cc.u64 %rd24102, %rd18956, %rd4510;
	// end inline asm
	sub.s64 	%rd18959, %rd24105, %rd5843;
	// begin inline asm
	sub.cc.u64 %rd24105, %rd18959, %rd4509;
	// end inline asm
	add.s64 	%rd18961, %rd5843, %rd4512;
	sub.s64 	%rd24104, %rd24104, %rd18961;
$L__BB0_1268:
	mov.b32 	%r4825, 0;
	mov.u64 	%rd24108, %rd24104;
	mov.u64 	%rd24109, %rd24105;
	mov.u64 	%rd24110, %rd24102;
	mov.u64 	%rd24111, %rd24103;
$L__BB0_1269:
	mul.hi.u64 	%rd18962, %rd24111, %rd24111;
	mul.lo.s64 	%rd18963, %rd24110, %rd24110;
	mul.hi.u64 	%rd24116, %rd24110, %rd24110;
	mul.lo.s64 	%rd24117, %rd24109, %rd24109;
	mul.hi.u64 	%rd24118, %rd24109, %rd24109;
	mul.lo.s64 	%rd24119, %rd24108, %rd24108;
	mul.hi.u64 	%rd24120, %rd24108, %rd24108;
	mul.lo.s64 	%rd18964, %rd24110, %rd24111;
	mul.hi.u64 	%rd18965, %rd24111, %rd24110;
	mov.b64 	{%r1164, %r1165}, %rd18965;
	mov.b64 	{%r1166, %r1167}, %rd18964;
	shf.l.wrap.b32 	%r1168, %r1167, %r1164, 1;
	shf.l.wrap.b32 	%r1169, %r1164, %r1165, 1;
	mov.b64 	%rd18966, {%r1168, %r1169};
	shl.b64 	%rd18967, %rd18964, 1;
	add.s64 	%rd4530, %rd18967, %rd18962;
	setp.lt.u64 	%p3437, %rd4530, %rd18967;
	selp.u64 	%rd18968, 1, 0, %p3437;
	add.s64 	%rd18969, %rd18963, %rd18966;
	add.s64 	%rd4531, %rd18969, %rd18968;
	setp.ge.u64 	%p3438, %rd4531, %rd18963;
	@%p3438 bra 	$L__BB0_1274;
	mul.hi.u64 	%rd18970, %rd24110, %rd24110;
	add.s64 	%rd24116, %rd18970, 1;
	setp.ne.s64 	%p3439, %rd24116, 0;
	@%p3439 bra 	$L__BB0_1274;
	mad.lo.s64 	%rd24117, %rd24109, %rd24109, 1;
	mov.b64 	%rd24116, 0;
	mov.pred 	%p3440, -1;
	@%p3440 bra 	$L__BB0_1274;
	mul.hi.u64 	%rd18973, %rd24109, %rd24109;
	add.s64 	%rd24118, %rd18973, 1;
	setp.ne.s64 	%p3441, %rd24118, 0;
	mov.b64 	%rd24116, 0;
	mov.u64 	%rd24117, %rd24116;
	@%p3441 bra 	$L__BB0_1274;
	mad.lo.s64 	%rd24119, %rd24108, %rd24108, 1;
	mov.b64 	%rd24116, 0;
	mov.u64 	%rd24118, %rd24116;
$L__BB0_1274:
	mul.lo.s64 	%rd18975, %rd24109, %rd24111;
	mul.hi.u64 	%rd18976, %rd24111, %rd24109;
	mov.b64 	{%r1170, %r1171}, %rd18976;
	mov.b64 	{%r1172, %r1173}, %rd18975;
	shf.l.wrap.b32 	%r1174, %r1173, %r1170, 1;
	shf.l.wrap.b32 	%r1175, %r1170, %r1171, 1;
	mov.b64 	%rd18977, {%r1174, %r1175};
	shl.b64 	%rd18978, %rd18975, 1;
	add.s64 	%rd4560, %rd18978, %rd4531;
	setp.lt.u64 	%p3442, %rd4560, %rd18978;
	selp.u64 	%rd18979, 1, 0, %p3442;
	add.s64 	%rd18980, %rd24116, %rd18977;
	add.s64 	%rd4561, %rd18980, %rd18979;
	setp.ge.u64 	%p3443, %rd4561, %rd24116;
	@%p3443 bra 	$L__BB0_1278;
	add.s64 	%rd24117, %rd24117, 1;
	setp.ne.s64 	%p3444, %rd24117, 0;
	@%p3444 bra 	$L__BB0_1278;
	add.s64 	%rd24118, %rd24118, 1;
	setp.ne.s64 	%p3445, %rd24118, 0;
	mov.b64 	%rd24117, 0;
	@%p3445 bra 	$L__BB0_1278;
	add.s64 	%rd24119, %rd24119, 1;
	setp.eq.s64 	%p3446, %rd24119, 0;
	selp.u64 	%rd18983, 1, 0, %p3446;
	add.s64 	%rd24120, %rd24120, %rd18983;
	mov.b64 	%rd24117, 0;
	mov.u64 	%rd24118, %rd24117;
$L__BB0_1278:
	mul.lo.s64 	%rd18984, %rd24108, %rd24111;
	mul.hi.u64 	%rd18985, %rd24111, %rd24108;
	mov.b64 	{%r1176, %r1177}, %rd18985;
	mov.b64 	{%r1178, %r1179}, %rd18984;
	shf.l.wrap.b32 	%r1180, %r1179, %r1176, 1;
	shf.l.wrap.b32 	%r1181, %r1176, %r1177, 1;
	mov.b64 	%rd18986, {%r1180, %r1181};
	shl.b64 	%rd18987, %rd18984, 1;
	add.s64 	%rd4550, %rd18987, %rd4561;
	setp.lt.u64 	%p3447, %rd4550, %rd18987;
	selp.u64 	%rd18988, 1, 0, %p3447;
	add.s64 	%rd18989, %rd24117, %rd18986;
	add.s64 	%rd4551, %rd18989, %rd18988;
	setp.ge.u64 	%p3448, %rd4551, %rd24117;
	@%p3448 bra 	$L__BB0_1281;
	add.s64 	%rd24118, %rd24118, 1;
	setp.ne.s64 	%p3449, %rd24118, 0;
	@%p3449 bra 	$L__BB0_1281;
	add.s64 	%rd24119, %rd24119, 1;
	setp.eq.s64 	%p3450, %rd24119, 0;
	selp.u64 	%rd18991, 1, 0, %p3450;
	add.s64 	%rd24120, %rd24120, %rd18991;
	mov.b64 	%rd24118, 0;
$L__BB0_1281:
	mul.lo.s64 	%rd18992, %rd24109, %rd24110;
	mul.hi.u64 	%rd18993, %rd24110, %rd24109;
	mov.b64 	{%r1182, %r1183}, %rd18993;
	mov.b64 	{%r1184, %r1185}, %rd18992;
	shf.l.wrap.b32 	%r1186, %r1185, %r1182, 1;
	shf.l.wrap.b32 	%r1187, %r1182, %r1183, 1;
	mov.b64 	%rd18994, {%r1186, %r1187};
	mad.lo.s64 	%rd18995, %rd24108, %rd24111, %rd18992;
	shl.b64 	%rd18996, %rd18995, 1;
	add.s64 	%rd4569, %rd18996, %rd4561;
	setp.lt.u64 	%p3451, %rd4569, %rd4550;
	selp.u64 	%rd18997, 1, 0, %p3451;
	add.s64 	%rd18998, %rd4551, %rd18994;
	add.s64 	%rd4570, %rd18998, %rd18997;
	setp.ge.u64 	%p3452, %rd4570, %rd4551;
	@%p3452 bra 	$L__BB0_1284;
	add.s64 	%rd24118, %rd24118, 1;
	setp.ne.s64 	%p3453, %rd24118, 0;
	@%p3453 bra 	$L__BB0_1284;
	add.s64 	%rd24119, %rd24119, 1;
	setp.eq.s64 	%p3454, %rd24119, 0;
	selp.u64 	%rd19000, 1, 0, %p3454;
	add.s64 	%rd24120, %rd24120, %rd19000;
	mov.b64 	%rd24118, 0;
$L__BB0_1284:
	mul.lo.s64 	%rd19001, %rd24108, %rd24110;
	mul.hi.u64 	%rd19002, %rd24110, %rd24108;
	mov.b64 	{%r1188, %r1189}, %rd19002;
	mov.b64 	{%r1190, %r1191}, %rd19001;
	shf.l.wrap.b32 	%r1192, %r1191, %r1188, 1;
	shf.l.wrap.b32 	%r1193, %r1188, %r1189, 1;
	mov.b64 	%rd19003, {%r1192, %r1193};
	shl.b64 	%rd19004, %rd19001, 1;
	add.s64 	%rd4577, %rd19004, %rd4570;
	setp.lt.u64 	%p3455, %rd4577, %rd19004;
	selp.u64 	%rd19005, 1, 0, %p3455;
	add.s64 	%rd19006, %rd24118, %rd19003;
	add.s64 	%rd4578, %rd19006, %rd19005;
	setp.ge.u64 	%p3456, %rd4578, %rd24118;
	@%p3456 bra 	$L__BB0_1286;
	add.s64 	%rd24119, %rd24119, 1;
	setp.eq.s64 	%p3457, %rd24119, 0;
	selp.u64 	%rd19007, 1, 0, %p3457;
	add.s64 	%rd24120, %rd24120, %rd19007;
$L__BB0_1286:
	mul.lo.s64 	%rd19008, %rd24108, %rd24109;
	mul.hi.u64 	%rd19009, %rd24109, %rd24108;
	mov.b64 	{%r1194, %r1195}, %rd19009;
	mov.b64 	{%r1196, %r1197}, %rd19008;
	shf.l.wrap.b32 	%r1198, %r1197, %r1194, 1;
	shf.l.wrap.b32 	%r1199, %r1194, %r1195, 1;
	mov.b64 	%rd19010, {%r1198, %r1199};
	shl.b64 	%rd19011, %rd19008, 1;
	add.s64 	%rd19012, %rd19011, %rd4578;
	setp.lt.u64 	%p3458, %rd19012, %rd19011;
	selp.u64 	%rd19013, 1, 0, %p3458;
	add.s64 	%rd19014, %rd24119, %rd19010;
	add.s64 	%rd19015, %rd19014, %rd19013;
	setp.lt.u64 	%p3459, %rd19015, %rd24119;
	selp.u64 	%rd19016, 1, 0, %p3459;
	add.s64 	%rd19017, %rd24120, %rd19016;
	mul.lo.s64 	%rd19018, %rd4577, 4294968273;
	mov.b64 	%rd19019, 4294968273;
	mul.hi.u64 	%rd19020, %rd4577, %rd19019;
	mad.lo.s64 	%rd24111, %rd24111, %rd24111, %rd19018;
	setp.lt.u64 	%p3460, %rd24111, %rd19018;
	selp.u64 	%rd19021, 1, 0, %p3460;
	add.s64 	%rd19022, %rd19020, %rd19021;
	mul.lo.s64 	%rd19023, %rd19012, 4294968273;
	mul.hi.u64 	%rd19024, %rd19012, %rd19019;
	add.s64 	%rd19025, %rd19023, %rd4530;
	setp.lt.u64 	%p3461, %rd19025, %rd19023;
	selp.u64 	%rd19026, 1, 0, %p3461;
	add.s64 	%rd19027, %rd19024, %rd19026;
	add.s64 	%rd24110, %rd19025, %rd19022;
	setp.lt.u64 	%p3462, %rd24110, %rd19025;
	selp.u64 	%rd19028, 1, 0, %p3462;
	add.s64 	%rd19029, %rd19027, %rd19028;
	mul.lo.s64 	%rd19030, %rd19015, 4294968273;
	mul.hi.u64 	%rd19031, %rd19015, %rd19019;
	add.s64 	%rd19032, %rd19030, %rd4560;
	setp.lt.u64 	%p3463, %rd19032, %rd19030;
	selp.u64 	%rd19033, 1, 0, %p3463;
	add.s64 	%rd19034, %rd19031, %rd19033;
	add.s64 	%rd24109, %rd19032, %rd19029;
	setp.lt.u64 	%p3464, %rd24109, %rd19032;
	selp.u64 	%rd19035, 1, 0, %p3464;
	add.s64 	%rd19036, %rd19034, %rd19035;
	mul.lo.s64 	%rd19037, %rd19017, 4294968273;
	mul.hi.u64 	%rd19038, %rd19017, %rd19019;
	add.s64 	%rd19039, %rd19037, %rd4569;
	setp.lt.u64 	%p3465, %rd19039, %rd19037;
	selp.u64 	%rd19040, 1, 0, %p3465;
	add.s64 	%rd19041, %rd19038, %rd19040;
	add.s64 	%rd24108, %rd19039, %rd19036;
	setp.lt.u64 	%p3466, %rd24108, %rd19039;
	selp.u64 	%rd19042, 1, 0, %p3466;
	add.s64 	%rd4587, %rd19041, %rd19042;
	setp.eq.s64 	%p3467, %rd4587, 0;
	@%p3467 bra 	$L__BB0_1290;
	mov.b64 	%rd19043, 4294968273;
	mul.hi.u64 	%rd19044, %rd4587, %rd19043;
	mad.lo.s64 	%rd4588, %rd4587, 4294968273, %rd24111;
	setp.lt.u64 	%p3468, %rd4588, %rd24111;
	selp.u64 	%rd19045, 1, 0, %p3468;
	add.s64 	%rd4589, %rd19044, %rd19045;
	setp.eq.s64 	%p3469, %rd4589, 0;
	mov.u64 	%rd24111, %rd4588;
	@%p3469 bra 	$L__BB0_1290;
	add.s64 	%rd4590, %rd24110, %rd4589;
	setp.ge.u64 	%p3470, %rd4590, %rd24110;
	mov.u64 	%rd24110, %rd4590;
	mov.u64 	%rd24111, %rd4588;
	@%p3470 bra 	$L__BB0_1290;
	add.s64 	%rd24109, %rd24109, 1;
	setp.eq.s64 	%p3471, %rd24109, 0;
	selp.u64 	%rd19046, 1, 0, %p3471;
	add.s64 	%rd24108, %rd24108, %rd19046;
	mov.u64 	%rd24110, %rd4590;
	mov.u64 	%rd24111, %rd4588;
$L__BB0_1290:
	ld.const.u64 	%rd4597, [_ZN8collider3gpu9optimized6SECP_PE+16];
	ld.const.u64 	%rd19047, [_ZN8collider3gpu9optimized6SECP_PE+24];
	setp.gt.u64 	%p3472, %rd24108, %rd19047;
	@%p3472 bra 	$L__BB0_1292;
	setp.ne.s64 	%p3473, %rd24108, %rd19047;
	setp.ne.s64 	%p3474, %rd24109, %rd4597;
	or.pred  	%p3475, %p3473, %p3474;
	ld.const.u64 	%rd19049, [_ZN8collider3gpu9optimized6SECP_PE+8];
	setp.ne.s64 	%p3476, %rd24110, %rd19049;
	or.pred  	%p3477, %p3475, %p3476;
	ld.const.u64 	%rd19051, [_ZN8collider3gpu9optimized6SECP_PE];
	setp.lt.u64 	%p3478, %rd24111, %rd19051;
	or.pred  	%p3479, %p3477, %p3478;
	@%p3479 bra 	$L__BB0_1293;
$L__BB0_1292:
	ld.const.u64 	%rd19055, [_ZN8collider3gpu9optimized6SECP_PE];
	// begin inline asm
	sub.cc.u64 %rd24111, %rd24111, %rd19055;
	// end inline asm
	sub.s64 	%rd19057, %rd24110, %rd5843;
	ld.const.u64 	%rd19058, [_ZN8collider3gpu9optimized6SECP_PE+8];
	// begin inline asm
	sub.cc.u64 %rd24110, %rd19057, %rd19058;
	// end inline asm
	sub.s64 	%rd19060, %rd24109, %rd5843;
	// begin inline asm
	sub.cc.u64 %rd24109, %rd19060, %rd4597;
	// end inline asm
	add.s64 	%rd19063, %rd5843, %rd19047;
	sub.s64 	%rd24108, %rd24108, %rd19063;
$L__BB0_1293:
	add.s32 	%r4825, %r4825, 1;
	setp.ne.s32 	%p3480, %r4825, 11;
	@%p3480 bra 	$L__BB0_1269;
	mul.hi.u64 	%rd19064, %rd24111, %rd24103;
	mul.lo.s64 	%rd19065, %rd24102, %rd24111;
	mul.hi.u64 	%rd19066, %rd24111, %rd24102;
	add.s64 	%rd19067, %rd19065, %rd19064;
	setp.lt.u64 	%p3481, %rd19067, %rd19065;
	selp.u64 	%rd19068, 1, 0, %p3481;
	add.s64 	%rd19069, %rd19066, %rd19068;
	mul.lo.s64 	%rd19070, %rd24105, %rd24111;
	mul.hi.u64 	%rd19071, %rd24111, %rd24105;
	add.s64 	%rd19072, %rd19070, %rd19069;
	setp.lt.u64 	%p3482, %rd19072, %rd19070;
	selp.u64 	%rd19073, 1, 0, %p3482;
	add.s64 	%rd19074, %rd19071, %rd19073;
	mul.lo.s64 	%rd19075, %rd24104, %rd24111;
	mul.hi.u64 	%rd19076, %rd24111, %rd24104;
	add.s64 	%rd19077, %rd19075, %rd19074;
	setp.lt.u64 	%p3483, %rd19077, %rd19075;
	selp.u64 	%rd19078, 1, 0, %p3483;
	add.s64 	%rd19079, %rd19076, %rd19078;
	mul.lo.s64 	%rd19080, %rd24103, %rd24110;
	mul.hi.u64 	%rd19081, %rd24110, %rd24103;
	add.s64 	%rd19082, %rd19080, %rd19067;
	setp.lt.u64 	%p3484, %rd19082, %rd19080;
	selp.u64 	%rd19083, 1, 0, %p3484;
	add.s64 	%rd19084, %rd19081, %rd19083;
	mul.lo.s64 	%rd19085, %rd24102, %rd24110;
	mul.hi.u64 	%rd19086, %rd24110, %rd24102;
	add.s64 	%rd19087, %rd19085, %rd19072;
	setp.lt.u64 	%p3485, %rd19087, %rd19085;
	selp.u64 	%rd19088, 1, 0, %p3485;
	add.s64 	%rd19089, %rd19086, %rd19088;
	add.s64 	%rd19090, %rd19087, %rd19084;
	setp.lt.u64 	%p3486, %rd19090, %rd19087;
	selp.u64 	%rd19091, 1, 0, %p3486;
	add.s64 	%rd19092, %rd19089, %rd19091;
	mul.lo.s64 	%rd19093, %rd24105, %rd24110;
	mul.hi.u64 	%rd19094, %rd24110, %rd24105;
	add.s64 	%rd19095, %rd19093, %rd19077;
	setp.lt.u64 	%p3487, %rd19095, %rd19093;
	selp.u64 	%rd19096, 1, 0, %p3487;
	add.s64 	%rd19097, %rd19094, %rd19096;
	add.s64 	%rd19098, %rd19095, %rd19092;
	setp.lt.u64 	%p3488, %rd19098, %rd19095;
	selp.u64 	%rd19099, 1, 0, %p3488;
	add.s64 	%rd19100, %rd19097, %rd19099;
	mul.lo.s64 	%rd19101, %rd24104, %rd24110;
	mul.hi.u64 	%rd19102, %rd24110, %rd24104;
	add.s64 	%rd19103, %rd19101, %rd19079;
	setp.lt.u64 	%p3489, %rd19103, %rd19101;
	selp.u64 	%rd19104, 1, 0, %p3489;
	add.s64 	%rd19105, %rd19102, %rd19104;
	add.s64 	%rd19106, %rd19103, %rd19100;
	setp.lt.u64 	%p3490, %rd19106, %rd19103;
	selp.u64 	%rd19107, 1, 0, %p3490;
	add.s64 	%rd19108, %rd19105, %rd19107;
	mul.lo.s64 	%rd19109, %rd24103, %rd24109;
	mul.hi.u64 	%rd19110, %rd24109, %rd24103;
	add.s64 	%rd19111, %rd19109, %rd19090;
	setp.lt.u64 	%p3491, %rd19111, %rd19109;
	selp.u64 	%rd19112, 1, 0, %p3491;
	add.s64 	%rd19113, %rd19110, %rd19112;
	mul.lo.s64 	%rd19114, %rd24102, %rd24109;
	mul.hi.u64 	%rd19115, %rd24109, %rd24102;
	add.s64 	%rd19116, %rd19114, %rd19098;
	setp.lt.u64 	%p3492, %rd19116, %rd19114;
	selp.u64 	%rd19117, 1, 0, %p3492;
	add.s64 	%rd19118, %rd19115, %rd19117;
	add.s64 	%rd19119, %rd19116, %rd19113;
	setp.lt.u64 	%p3493, %rd19119, %rd19116;
	selp.u64 	%rd19120, 1, 0, %p3493;
	add.s64 	%rd19121, %rd19118, %rd19120;
	mul.lo.s64 	%rd19122, %rd24105, %rd24109;
	mul.hi.u64 	%rd19123, %rd24109, %rd24105;
	add.s64 	%rd19124, %rd19122, %rd19106;
	setp.lt.u64 	%p3494, %rd19124, %rd19122;
	selp.u64 	%rd19125, 1, 0, %p3494;
	add.s64 	%rd19126, %rd19123, %rd19125;
	add.s64 	%rd19127, %rd19124, %rd19121;
	setp.lt.u64 	%p3495, %rd19127, %rd19124;
	selp.u64 	%rd19128, 1, 0, %p3495;
	add.s64 	%rd19129, %rd19126, %rd19128;
	mul.lo.s64 	%rd19130, %rd24104, %rd24109;
	mul.hi.u64 	%rd19131, %rd24109, %rd24104;
	add.s64 	%rd19132, %rd19130, %rd19108;
	setp.lt.u64 	%p3496, %rd19132, %rd19130;
	selp.u64 	%rd19133, 1, 0, %p3496;
	add.s64 	%rd19134, %rd19131, %rd19133;
	add.s64 	%rd19135, %rd19132, %rd19129;
	setp.lt.u64 	%p3497, %rd19135, %rd19132;
	selp.u64 	%rd19136, 1, 0, %p3497;
	add.s64 	%rd19137, %rd19134, %rd19136;
	mul.lo.s64 	%rd19138, %rd24103, %rd24108;
	mul.hi.u64 	%rd19139, %rd24108, %rd24103;
	add.s64 	%rd19140, %rd19138, %rd19119;
	setp.lt.u64 	%p3498, %rd19140, %rd19138;
	selp.u64 	%rd19141, 1, 0, %p3498;
	add.s64 	%rd19142, %rd19139, %rd19141;
	mul.lo.s64 	%rd19143, %rd24102, %rd24108;
	mul.hi.u64 	%rd19144, %rd24108, %rd24102;
	add.s64 	%rd19145, %rd19143, %rd19127;
	setp.lt.u64 	%p3499, %rd19145, %rd19143;
	selp.u64 	%rd19146, 1, 0, %p3499;
	add.s64 	%rd19147, %rd19144, %rd19146;
	add.s64 	%rd19148, %rd19145, %rd19142;
	setp.lt.u64 	%p3500, %rd19148, %rd19145;
	selp.u64 	%rd19149, 1, 0, %p3500;
	add.s64 	%rd19150, %rd19147, %rd19149;
	mul.lo.s64 	%rd19151, %rd24105, %rd24108;
	mul.hi.u64 	%rd19152, %rd24108, %rd24105;
	add.s64 	%rd19153, %rd19151, %rd19135;
	setp.lt.u64 	%p3501, %rd19153, %rd19151;
	selp.u64 	%rd19154, 1, 0, %p3501;
	add.s64 	%rd19155, %rd19152, %rd19154;
	add.s64 	%rd19156, %rd19153, %rd19150;
	setp.lt.u64 	%p3502, %rd19156, %rd19153;
	selp.u64 	%rd19157, 1, 0, %p3502;
	add.s64 	%rd19158, %rd19155, %rd19157;
	mul.lo.s64 	%rd19159, %rd24104, %rd24108;
	mul.hi.u64 	%rd19160, %rd24108, %rd24104;
	add.s64 	%rd19161, %rd19159, %rd19137;
	setp.lt.u64 	%p3503, %rd19161, %rd19159;
	selp.u64 	%rd19162, 1, 0, %p3503;
	add.s64 	%rd19163, %rd19160, %rd19162;
	add.s64 	%rd19164, %rd19161, %rd19158;
	setp.lt.u64 	%p3504, %rd19164, %rd19161;
	selp.u64 	%rd19165, 1, 0, %p3504;
	add.s64 	%rd19166, %rd19163, %rd19165;
	mul.lo.s64 	%rd19167, %rd19148, 4294968273;
	mov.b64 	%rd19168, 4294968273;
	mul.hi.u64 	%rd19169, %rd19148, %rd19168;
	mad.lo.s64 	%rd24137, %rd24103, %rd24111, %rd19167;
	setp.lt.u64 	%p3505, %rd24137, %rd19167;
	selp.u64 	%rd19170, 1, 0, %p3505;
	add.s64 	%rd19171, %rd19169, %rd19170;
	mul.lo.s64 	%rd19172, %rd19156, 4294968273;
	mul.hi.u64 	%rd19173, %rd19156, %rd19168;
	add.s64 	%rd19174, %rd19172, %rd19082;
	setp.lt.u64 	%p3506, %rd19174, %rd19172;
	selp.u64 	%rd19175, 1, 0, %p3506;
	add.s64 	%rd19176, %rd19173, %rd19175;
	add.s64 	%rd24138, %rd19174, %rd19171;
	setp.lt.u64 	%p3507, %rd24138, %rd19174;
	selp.u64 	%rd19177, 1, 0, %p3507;
	add.s64 	%rd19178, %rd19176, %rd19177;
	mul.lo.s64 	%rd19179, %rd19164, 4294968273;
	mul.hi.u64 	%rd19180, %rd19164, %rd19168;
	add.s64 	%rd19181, %rd19179, %rd19111;
	setp.lt.u64 	%p3508, %rd19181, %rd19179;
	selp.u64 	%rd19182, 1, 0, %p3508;
	add.s64 	%rd19183, %rd19180, %rd19182;
	add.s64 	%rd24142, %rd19181, %rd19178;
	setp.lt.u64 	%p3509, %rd24142, %rd19181;
	selp.u64 	%rd19184, 1, 0, %p3509;
	add.s64 	%rd19185, %rd19183, %rd19184;
	mul.lo.s64 	%rd19186, %rd19166, 4294968273;
	mul.hi.u64 	%rd19187, %rd19166, %rd19168;
	add.s64 	%rd19188, %rd19186, %rd19140;
	setp.lt.u64 	%p3510, %rd19188, %rd19186;
	selp.u64 	%rd19189, 1, 0, %p3510;
	add.s64 	%rd19190, %rd19187, %rd19189;
	add.s64 	%rd24141, %rd19188, %rd19185;
	setp.lt.u64 	%p3511, %rd24141, %rd19188;
	selp.u64 	%rd19191, 1, 0, %p3511;
	add.s64 	%rd4610, %rd19190, %rd19191;
	setp.eq.s64 	%p3512, %rd4610, 0;
	@%p3512 bra 	$L__BB0_1298;
	mov.b64 	%rd19192, 4294968273;
	mul.hi.u64 	%rd19193, %rd4610, %rd19192;
	mad.lo.s64 	%rd4611, %rd4610, 4294968273, %rd24137;
	setp.lt.u64 	%p3513, %rd4611, %rd24137;
	selp.u64 	%rd19194, 1, 0, %p3513;
	add.s64 	%rd4612, %rd19193, %rd19194;
	setp.eq.s64 	%p3514, %rd4612, 0;
	mov.u64 	%rd24137, %rd4611;
	@%p3514 bra 	$L__BB0_1298;
	add.s64 	%rd4613, %rd24138, %rd4612;
	setp.ge.u64 	%p3515, %rd4613, %rd24138;
	mov.u64 	%rd24137, %rd4611;
	mov.u64 	%rd24138, %rd4613;
	@%p3515 bra 	$L__BB0_1298;
	add.s64 	%rd24142, %rd24142, 1;
	setp.eq.s64 	%p3516, %rd24142, 0;
	selp.u64 	%rd19195, 1, 0, %p3516;
	add.s64 	%rd24141, %rd24141, %rd19195;
	mov.u64 	%rd24137, %rd4611;
	mov.u64 	%rd24138, %rd4613;
$L__BB0_1298:
	ld.const.u64 	%rd4620, [_ZN8collider3gpu9optimized6SECP_PE+16];
	ld.const.u64 	%rd4621, [_ZN8collider3gpu9optimized6SECP_PE+8];
	ld.const.u64 	%rd4622, [_ZN8collider3gpu9optimized6SECP_PE];
	ld.const.u64 	%rd4623, [_ZN8collider3gpu9optimized6SECP_PE+24];
	setp.gt.u64 	%p3517, %rd24141, %rd4623;
	@%p3517 bra 	$L__BB0_1300;
	setp.ne.s64 	%p3518, %rd24141, %rd4623;
	setp.ne.s64 	%p3519, %rd24142, %rd4620;
	or.pred  	%p3520, %p3518, %p3519;
	setp.ne.s64 	%p3521, %rd24138, %rd4621;
	or.pred  	%p3522, %p3520, %p3521;
	setp.lt.u64 	%p3523, %rd24137, %rd4622;
	or.pred  	%p3524, %p3522, %p3523;
	@%p3524 bra 	$L__BB0_1301;
$L__BB0_1300:
	// begin inline asm
	sub.cc.u64 %rd24137, %rd24137, %rd4622;
	// end inline asm
	sub.s64 	%rd19200, %rd24138, %rd5843;
	// begin inline asm
	sub.cc.u64 %rd24138, %rd19200, %rd4621;
	// end inline asm
	sub.s64 	%rd19203, %rd24142, %rd5843;
	// begin inline asm
	sub.cc.u64 %rd24142, %rd19203, %rd4620;
	// end inline asm
	add.s64 	%rd19205, %rd5843, %rd4623;
	sub.s64 	%rd24141, %rd24141, %rd19205;
$L__BB0_1301:
	mov.b32 	%r4826, 0;
	mov.u64 	%rd24145, %rd24141;
	mov.u64 	%rd24146, %rd24142;
	mov.u64 	%rd24147, %rd24138;
	mov.u64 	%rd24148, %rd24137;
$L__BB0_1302:
	mul.hi.u64 	%rd19206, %rd24148, %rd24148;
	mul.lo.s64 	%rd19207, %rd24147, %rd24147;
	mul.hi.u64 	%rd24153, %rd24147, %rd24147;
	mul.lo.s64 	%rd24154, %rd24146, %rd24146;
	mul.hi.u64 	%rd24155, %rd24146, %rd24146;
	mul.lo.s64 	%rd24156, %rd24145, %rd24145;
	mul.hi.u64 	%rd24157, %rd24145, %rd24145;
	mul.lo.s64 	%rd19208, %rd24147, %rd24148;
	mul.hi.u64 	%rd19209, %rd24148, %rd24147;
	mov.b64 	{%r1201, %r1202}, %rd19209;
	mov.b64 	{%r1203, %r1204}, %rd19208;
	shf.l.wrap.b32 	%r1205, %r1204, %r1201, 1;
	shf.l.wrap.b32 	%r1206, %r1201, %r1202, 1;
	mov.b64 	%rd19210, {%r1205, %r1206};
	shl.b64 	%rd19211, %rd19208, 1;
	add.s64 	%rd4641, %rd19211, %rd19206;
	setp.lt.u64 	%p3525, %rd4641, %rd19211;
	selp.u64 	%rd19212, 1, 0, %p3525;
	add.s64 	%rd19213, %rd19207, %rd19210;
	add.s64 	%rd4642, %rd19213, %rd19212;
	setp.ge.u64 	%p3526, %rd4642, %rd19207;
	@%p3526 bra 	$L__BB0_1310;
	mul.hi.u64 	%rd19214, %rd24147, %rd24147;
	add.s64 	%rd24153, %rd19214, 1;
	setp.ne.s64 	%p3527, %rd24153, 0;
	@%p3527 bra 	$L__BB0_1310;
	mad.lo.s64 	%rd24154, %rd24146, %rd24146, 1;
	mov.b64 	%rd24153, 0;
	mov.pred 	%p3528, -1;
	@%p3528 bra 	$L__BB0_1310;
	mul.hi.u64 	%rd19217, %rd24146, %rd24146;
	add.s64 	%rd24155, %rd19217, 1;
	setp.ne.s64 	%p3529, %rd24155, 0;
	mov.b64 	%rd24153, 0;
	mov.u64 	%rd24154, %rd24153;
	@%p3529 bra 	$L__BB0_1310;
	mad.lo.s64 	%rd24156, %rd24145, %rd24145, 1;
	mov.b64 	%rd24153, 0;
	mov.u64 	%rd24155, %rd24153;
	bra.uni 	$L__BB0_1310;
$L__BB0_1307:
	add.s64 	%rd24082, %rd24082, 1;
	setp.ne.s64 	%p3356, %rd24082, 0;
	@%p3356 bra 	$L__BB0_1245;
	add.s64 	%rd24081, %rd24081, 1;
	setp.ne.s64 	%p3357, %rd24081, 0;
	mov.b64 	%rd24082, 0;
	@%p3357 bra 	$L__BB0_1245;
	add.s64 	%rd24080, %rd24080, 1;
	setp.eq.s64 	%p3358, %rd24080, 0;
	selp.u64 	%rd18741, 1, 0, %p3358;
	add.s64 	%rd24079, %rd24079, %rd18741;
	mov.b64 	%rd24081, 0;
	mov.u64 	%rd24082, %rd24081;
	bra.uni 	$L__BB0_1245;
$L__BB0_1310:
	mul.lo.s64 	%rd19219, %rd24146, %rd24148;
	mul.hi.u64 	%rd19220, %rd24148, %rd24146;
	mov.b64 	{%r1207, %r1208}, %rd19220;
	mov.b64 	{%r1209, %r1210}, %rd19219;
	shf.l.wrap.b32 	%r1211, %r1210, %r1207, 1;
	shf.l.wrap.b32 	%r1212, %r1207, %r1208, 1;
	mov.b64 	%rd19221, {%r1211, %r1212};
	shl.b64 	%rd19222, %rd19219, 1;
	add.s64 	%rd4671, %rd19222, %rd4642;
	setp.lt.u64 	%p3530, %rd4671, %rd19222;
	selp.u64 	%rd19223, 1, 0, %p3530;
	add.s64 	%rd19224, %rd24153, %rd19221;
	add.s64 	%rd4672, %rd19224, %rd19223;
	setp.ge.u64 	%p3531, %rd4672, %rd24153;
	@%p3531 bra 	$L__BB0_1311;
	bra.uni 	$L__BB0_1373;
$L__BB0_1311:
	mul.lo.s64 	%rd19228, %rd24145, %rd24148;
	mul.hi.u64 	%rd19229, %rd24148, %rd24145;
	mov.b64 	{%r1213, %r1214}, %rd19229;
	mov.b64 	{%r1215, %r1216}, %rd19228;
	shf.l.wrap.b32 	%r1217, %r1216, %r1213, 1;
	shf.l.wrap.b32 	%r1218, %r1213, %r1214, 1;
	mov.b64 	%rd19230, {%r1217, %r1218};
	shl.b64 	%rd19231, %rd19228, 1;
	add.s64 	%rd4661, %rd19231, %rd4672;
	setp.lt.u64 	%p3535, %rd4661, %rd19231;
	selp.u64 	%rd19232, 1, 0, %p3535;
	add.s64 	%rd19233, %rd24154, %rd19230;
	add.s64 	%rd4662, %rd19233, %rd19232;
	setp.ge.u64 	%p3536, %rd4662, %rd24154;
	@%p3536 bra 	$L__BB0_1314;
	add.s64 	%rd24155, %rd24155, 1;
	setp.ne.s64 	%p3537, %rd24155, 0;
	@%p3537 bra 	$L__BB0_1314;
	add.s64 	%rd24156, %rd24156, 1;
	setp.eq.s64 	%p3538, %rd24156, 0;
	selp.u64 	%rd19235, 1, 0, %p3538;
	add.s64 	%rd24157, %rd24157, %rd19235;
	mov.b64 	%rd24155, 0;
$L__BB0_1314:
	mul.lo.s64 	%rd19236, %rd24146, %rd24147;
	mul.hi.u64 	%rd19237, %rd24147, %rd24146;
	mov.b64 	{%r1219, %r1220}, %rd19237;
	mov.b64 	{%r1221, %r1222}, %rd19236;
	shf.l.wrap.b32 	%r1223, %r1222, %r1219, 1;
	shf.l.wrap.b32 	%r1224, %r1219, %r1220, 1;
	mov.b64 	%rd19238, {%r1223, %r1224};
	mad.lo.s64 	%rd19239, %rd24145, %rd24148, %rd19236;
	shl.b64 	%rd19240, %rd19239, 1;
	add.s64 	%rd4680, %rd19240, %rd4672;
	setp.lt.u64 	%p3539, %rd4680, %rd4661;
	selp.u64 	%rd19241, 1, 0, %p3539;
	add.s64 	%rd19242, %rd4662, %rd19238;
	add.s64 	%rd4681, %rd19242, %rd19241;
	setp.ge.u64 	%p3540, %rd4681, %rd4662;
	@%p3540 bra 	$L__BB0_1317;
	add.s64 	%rd24155, %rd24155, 1;
	setp.ne.s64 	%p3541, %rd24155, 0;
	@%p3541 bra 	$L__BB0_1317;
	add.s64 	%rd24156, %rd24156, 1;
	setp.eq.s64 	%p3542, %rd24156, 0;
	selp.u64 	%rd19244, 1, 0, %p3542;
	add.s64 	%rd24157, %rd24157, %rd19244;
	mov.b64 	%rd24155, 0;
$L__BB0_1317:
	mul.lo.s64 	%rd19245, %rd24145, %rd24147;
	mul.hi.u64 	%rd19246, %rd24147, %rd24145;
	mov.b64 	{%r1225, %r1226}, %rd19246;
	mov.b64 	{%r1227, %r1228}, %rd19245;
	shf.l.wrap.b32 	%r1229, %r1228, %r1225, 1;
	shf.l.wrap.b32 	%r1230, %r1225, %r1226, 1;
	mov.b64 	%rd19247, {%r1229, %r1230};
	shl.b64 	%rd19248, %rd19245, 1;
	add.s64 	%rd4688, %rd19248, %rd4681;
	setp.lt.u64 	%p3543, %rd4688, %rd19248;
	selp.u64 	%rd19249, 1, 0, %p3543;
	add.s64 	%rd19250, %rd24155, %rd19247;
	add.s64 	%rd4689, %rd19250, %rd19249;
	setp.ge.u64 	%p3544, %rd4689, %rd24155;
	@%p3544 bra 	$L__BB0_1319;
	add.s64 	%rd24156, %rd24156, 1;
	setp.eq.s64 	%p3545, %rd24156, 0;
	selp.u64 	%rd19251, 1, 0, %p3545;
	add.s64 	%rd24157, %rd24157, %rd19251;
$L__BB0_1319:
	mul.lo.s64 	%rd19252, %rd24145, %rd24146;
	mul.hi.u64 	%rd19253, %rd24146, %rd24145;
	mov.b64 	{%r1231, %r1232}, %rd19253;
	mov.b64 	{%r1233, %r1234}, %rd19252;
	shf.l.wrap.b32 	%r1235, %r1234, %r1231, 1;
	shf.l.wrap.b32 	%r1236, %r1231, %r1232, 1;
	mov.b64 	%rd19254, {%r1235, %r1236};
	shl.b64 	%rd19255, %rd19252, 1;
	add.s64 	%rd19256, %rd19255, %rd4689;
	setp.lt.u64 	%p3546, %rd19256, %rd19255;
	selp.u64 	%rd19257, 1, 0, %p3546;
	add.s64 	%rd19258, %rd24156, %rd19254;
	add.s64 	%rd19259, %rd19258, %rd19257;
	setp.lt.u64 	%p3547, %rd19259, %rd24156;
	selp.u64 	%rd19260, 1, 0, %p3547;
	add.s64 	%rd19261, %rd24157, %rd19260;
	mul.lo.s64 	%rd19262, %rd4688, 4294968273;
	mov.b64 	%rd19263, 4294968273;
	mul.hi.u64 	%rd19264, %rd4688, %rd19263;
	mad.lo.s64 	%rd24148, %rd24148, %rd24148, %rd19262;
	setp.lt.u64 	%p3548, %rd24148, %rd19262;
	selp.u64 	%rd19265, 1, 0, %p3548;
	add.s64 	%rd19266, %rd19264, %rd19265;
	mul.lo.s64 	%rd19267, %rd19256, 4294968273;
	mul.hi.u64 	%rd19268, %rd19256, %rd19263;
	add.s64 	%rd19269, %rd19267, %rd4641;
	setp.lt.u64 	%p3549, %rd19269, %rd19267;
	selp.u64 	%rd19270, 1, 0, %p3549;
	add.s64 	%rd19271, %rd19268, %rd19270;
	add.s64 	%rd24147, %rd19269, %rd19266;
	setp.lt.u64 	%p3550, %rd24147, %rd19269;
	selp.u64 	%rd19272, 1, 0, %p3550;
	add.s64 	%rd19273, %rd19271, %rd19272;
	mul.lo.s64 	%rd19274, %rd19259, 4294968273;
	mul.hi.u64 	%rd19275, %rd19259, %rd19263;
	add.s64 	%rd19276, %rd19274, %rd4671;
	setp.lt.u64 	%p3551, %rd19276, %rd19274;
	selp.u64 	%rd19277, 1, 0, %p3551;
	add.s64 	%rd19278, %rd19275, %rd19277;
	add.s64 	%rd24146, %rd19276, %rd19273;
	setp.lt.u64 	%p3552, %rd24146, %rd19276;
	selp.u64 	%rd19279, 1, 0, %p3552;
	add.s64 	%rd19280, %rd19278, %rd19279;
	mul.lo.s64 	%rd19281, %rd19261, 4294968273;
	mul.hi.u64 	%rd19282, %rd19261, %rd19263;
	add.s64 	%rd19283, %rd19281, %rd4680;
	setp.lt.u64 	%p3553, %rd19283, %rd19281;
	selp.u64 	%rd19284, 1, 0, %p3553;
	add.s64 	%rd19285, %rd19282, %rd19284;
	add.s64 	%rd24145, %rd19283, %rd19280;
	setp.lt.u64 	%p3554, %rd24145, %rd19283;
	selp.u64 	%rd19286, 1, 0, %p3554;
	add.s64 	%rd4698, %rd19285, %rd19286;
	setp.eq.s64 	%p3555, %rd4698, 0;
	@%p3555 bra 	$L__BB0_1323;
	mov.b64 	%rd19287, 4294968273;
	mul.hi.u64 	%rd19288, %rd4698, %rd19287;
	mad.lo.s64 	%rd4699, %rd4698, 4294968273, %rd24148;
	setp.lt.u64 	%p3556, %rd4699, %rd24148;
	selp.u64 	%rd19289, 1, 0, %p3556;
	add.s64 	%rd4700, %rd19288, %rd19289;
	setp.eq.s64 	%p3557, %rd4700, 0;
	mov.u64 	%rd24148, %rd4699;
	@%p3557 bra 	$L__BB0_1323;
	add.s64 	%rd4701, %rd24147, %rd4700;
	setp.ge.u64 	%p3558, %rd4701, %rd24147;
	mov.u64 	%rd24148, %rd4699;
	mov.u64 	%rd24147, %rd4701;
	@%p3558 bra 	$L__BB0_1323;
	add.s64 	%rd24146, %rd24146, 1;
	setp.eq.s64 	%p3559, %rd24146, 0;
	selp.u64 	%rd19290, 1, 0, %p3559;
	add.s64 	%rd24145, %rd24145, %rd19290;
	mov.u64 	%rd24148, %rd4699;
	mov.u64 	%rd24147, %rd4701;
$L__BB0_1323:
	ld.const.u64 	%rd4708, [_ZN8collider3gpu9optimized6SECP_PE+16];
	ld.const.u64 	%rd19291, [_ZN8collider3gpu9optimized6SECP_PE+24];
	setp.gt.u64 	%p3560, %rd24145, %rd19291;
	@%p3560 bra 	$L__BB0_1325;
	setp.ne.s64 	%p3561, %rd24145, %rd19291;
	setp.ne.s64 	%p3562, %rd24146, %rd4708;
	or.pred  	%p3563, %p3561, %p3562;
	ld.const.u64 	%rd19293, [_ZN8collider3gpu9optimized6SECP_PE+8];
	setp.ne.s64 	%p3564, %rd24147, %rd19293;
	or.pred  	%p3565, %p3563, %p3564;
	ld.const.u64 	%rd19295, [_ZN8collider3gpu9optimized6SECP_PE];
	setp.lt.u64 	%p3566, %rd24148, %rd19295;
	or.pred  	%p3567, %p3565, %p3566;
	@%p3567 bra 	$L__BB0_1326;
$L__BB0_1325:
	ld.const.u64 	%rd19299, [_ZN8collider3gpu9optimized6SECP_PE];
	// begin inline asm
	sub.cc.u64 %rd24148, %rd24148, %rd19299;
	// end inline asm
	sub.s64 	%rd19301, %rd24147, %rd5843;
	ld.const.u64 	%rd19302, [_ZN8collider3gpu9optimized6SECP_PE+8];
	// begin inline asm
	sub.cc.u64 %rd24147, %rd19301, %rd19302;
	// end inline asm
	sub.s64 	%rd19304, %rd24146, %rd5843;
	// begin inline asm
	sub.cc.u64 %rd24146, %rd19304, %rd4708;
	// end inline asm
	add.s64 	%rd19307, %rd5843, %rd19291;
	sub.s64 	%rd24145, %rd24145, %rd19307;
$L__BB0_1326:
	add.s32 	%r4826, %r4826, 1;
	setp.ne.s32 	%p3568, %r4826, 22;
	@%p3568 bra 	$L__BB0_1302;
	mul.hi.u64 	%rd19308, %rd24148, %rd24137;
	mul.lo.s64 	%rd19309, %rd24138, %rd24148;
	mul.hi.u64 	%rd19310, %rd24148, %rd24138;
	add.s64 	%rd19311, %rd19309, %rd19308;
	setp.lt.u64 	%p3569, %rd19311, %rd19309;
	selp.u64 	%rd19312, 1, 0, %p3569;
	add.s64 	%rd19313, %rd19310, %rd19312;
	mul.lo.s64 	%rd19314, %rd24142, %rd24148;
	mul.hi.u64 	%rd19315, %rd24148, %rd24142;
	add.s64 	%rd19316, %rd19314, %rd19313;
	setp.lt.u64 	%p3570, %rd19316, %rd19314;
	selp.u64 	%rd19317, 1, 0, %p3570;
	add.s64 	%rd19318, %rd19315, %rd19317;
	mul.lo.s64 	%rd19319, %rd24141, %rd24148;
	mul.hi.u64 	%rd19320, %rd24148, %rd24141;
	add.s64 	%rd19321, %rd19319, %rd19318;
	setp.lt.u64 	%p3571, %rd19321, %rd19319;
	selp.u64 	%rd19322, 1, 0, %p3571;
	add.s64 	%rd19323, %rd19320, %rd19322;
	mul.lo.s64 	%rd19324, %rd24137, %rd24147;
	mul.hi.u64 	%rd19325, %rd24147, %rd24137;
	add.s64 	%rd19326, %rd19324, %rd19311;
	setp.lt.u64 	%p3572, %rd19326, %rd19324;
	selp.u64 	%rd19327, 1, 0, %p3572;
	add.s64 	%rd19328, %rd19325, %rd19327;
	mul.lo.s64 	%rd19329, %rd24138, %rd24147;
	mul.hi.u64 	%rd19330, %rd24147, %rd24138;
	add.s64 	%rd19331, %rd19329, %rd19316;
	setp.lt.u64 	%p3573, %rd19331, %rd19329;
	selp.u64 	%rd19332, 1, 0, %p3573;
	add.s64 	%rd19333, %rd19330, %rd19332;
	add.s64 	%rd19334, %rd19331, %rd19328;
	setp.lt.u64 	%p3574, %rd19334, %rd19331;
	selp.u64 	%rd19335, 1, 0, %p3574;
	add.s64 	%rd19336, %rd19333, %rd19335;
	mul.lo.s64 	%rd19337, %rd24142, %rd24147;
	mul.hi.u64 	%rd19338, %rd24147, %rd24142;
	add.s64 	%rd19339, %rd19337, %rd19321;
	setp.lt.u64 	%p3575, %rd19339, %rd19337;
	selp.u64 	%rd19340, 1, 0, %p3575;
	add.s64 	%rd19341, %rd19338, %rd19340;
	add.s64 	%rd19342, %rd19339, %rd19336;
	setp.lt.u64 	%p3576, %rd19342, %rd19339;
	selp.u64 	%rd19343, 1, 0, %p3576;
	add.s64 	%rd19344, %rd19341, %rd19343;
	mul.lo.s64 	%rd19345, %rd24141, %rd24147;
	mul.hi.u64 	%rd19346, %rd24147, %rd24141;
	add.s64 	%rd19347, %rd19345, %rd19323;
	setp.lt.u64 	%p3577, %rd19347, %rd19345;
	selp.u64 	%rd19348, 1, 0, %p3577;
	add.s64 	%rd19349, %rd19346, %rd19348;
	add.s64 	%rd19350, %rd19347, %rd19344;
	setp.lt.u64 	%p3578, %rd19350, %rd19347;
	selp.u64 	%rd19351, 1, 0, %p3578;
	add.s64 	%rd19352, %rd19349, %rd19351;
	mul.lo.s64 	%rd19353, %rd24137, %rd24146;
	mul.hi.u64 	%rd19354, %rd24146, %rd24137;
	add.s64 	%rd19355, %rd19353, %rd19334;
	setp.lt.u64 	%p3579, %rd19355, %rd19353;
	selp.u64 	%rd19356, 1, 0, %p3579;
	add.s64 	%rd19357, %rd19354, %rd19356;
	mul.lo.s64 	%rd19358, %rd24138, %rd24146;
	mul.hi.u64 	%rd19359, %rd24146, %rd24138;
	add.s64 	%rd19360, %rd19358, %rd19342;
	setp.lt.u64 	%p3580, %rd19360, %rd19358;
	selp.u64 	%rd19361, 1, 0, %p3580;
	add.s64 	%rd19362, %rd19359, %rd19361;
	add.s64 	%rd19363, %rd19360, %rd19357;
	setp.lt.u64 	%p3581, %rd19363, %rd19360;
	selp.u64 	%rd19364, 1, 0, %p3581;
	add.s64 	%rd19365, %rd19362, %rd19364;
	mul.lo.s64 	%rd19366, %rd24142, %rd24146;
	mul.hi.u64 	%rd19367, %rd24146, %rd24142;
	add.s64 	%rd19368, %rd19366, %rd19350;
	setp.lt.u64 	%p3582, %rd19368, %rd19366;
	selp.u64 	%rd19369, 1, 0, %p3582;
	add.s64 	%rd19370, %rd19367, %rd19369;
	add.s64 	%rd19371, %rd19368, %rd19365;
	setp.lt.u64 	%p3583, %rd19371, %rd19368;
	selp.u64 	%rd19372, 1, 0, %p3583;
	add.s64 	%rd19373, %rd19370, %rd19372;
	mul.lo.s64 	%rd19374, %rd24141, %rd24146;
	mul.hi.u64 	%rd19375, %rd24146, %rd24141;
	add.s64 	%rd19376, %rd19374, %rd19352;
	setp.lt.u64 	%p3584, %rd19376, %rd19374;
	selp.u64 	%rd19377, 1, 0, %p3584;
	add.s64 	%rd19378, %rd19375, %rd19377;
	add.s64 	%rd19379, %rd19376, %rd19373;
	setp.lt.u64 	%p3585, %rd19379, %rd19376;
	selp.u64 	%rd19380, 1, 0, %p3585;
	add.s64 	%rd19381, %rd19378, %rd19380;
	mul.lo.s64 	%rd19382, %rd24137, %rd24145;
	mul.hi.u64 	%rd19383, %rd24145, %rd24137;
	add.s64 	%rd19384, %rd19382, %rd19363;
	setp.lt.u64 	%p3586, %rd19384, %rd19382;
	selp.u64 	%rd19385, 1, 0, %p3586;
	add.s64 	%rd19386, %rd19383, %rd19385;
	mul.lo.s64 	%rd19387, %rd24138, %rd24145;
	mul.hi.u64 	%rd19388, %rd24145, %rd24138;
	add.s64 	%rd19389, %rd19387, %rd19371;
	setp.lt.u64 	%p3587, %rd19389, %rd19387;
	selp.u64 	%rd19390, 1, 0, %p3587;
	add.s64 	%rd19391, %rd19388, %rd19390;
	add.s64 	%rd19392, %rd19389, %rd19386;
	setp.lt.u64 	%p3588, %rd19392, %rd19389;
	selp.u64 	%rd19393, 1, 0, %p3588;
	add.s64 	%rd19394, %rd19391, %rd19393;
	mul.lo.s64 	%rd19395, %rd24142, %rd24145;
	mul.hi.u64 	%rd19396, %rd24145, %rd24142;
	add.s64 	%rd19397, %rd19395, %rd19379;
	setp.lt.u64 	%p3589, %rd19397, %rd19395;
	selp.u64 	%rd19398, 1, 0, %p3589;
	add.s64 	%rd19399, %rd19396, %rd19398;
	add.s64 	%rd19400, %rd19397, %rd19394;
	setp.lt.u64 	%p3590, %rd19400, %rd19397;
	selp.u64 	%rd19401, 1, 0, %p3590;
	add.s64 	%rd19402, %rd19399, %rd19401;
	mul.lo.s64 	%rd19403, %rd24141, %rd24145;
	mul.hi.u64 	%rd19404, %rd24145, %rd24141;
	add.s64 	%rd19405, %rd19403, %rd19381;
	setp.lt.u64 	%p3591, %rd19405, %rd19403;
	selp.u64 	%rd19406, 1, 0, %p3591;
	add.s64 	%rd19407, %rd19404, %rd19406;
	add.s64 	%rd19408, %rd19405, %rd19402;
	setp.lt.u64 	%p3592, %rd19408, %rd19405;
	selp.u64 	%rd19409, 1, 0, %p3592;
	add.s64 	%rd19410, %rd19407, %rd19409;
	mul.lo.s64 	%rd19411, %rd19392, 4294968273;
	mov.b64 	%rd19412, 4294968273;
	mul.hi.u64 	%rd19413, %rd19392, %rd19412;
	mad.lo.s64 	%rd24174, %rd24137, %rd24148, %rd19411;
	setp.lt.u64 	%p3593, %rd24174, %rd19411;
	selp.u64 	%rd19414, 1, 0, %p3593;
	add.s64 	%rd19415, %rd19413, %rd19414;
	mul.lo.s64 	%rd19416, %rd19400, 4294968273;
	mul.hi.u64 	%rd19417, %rd19400, %rd19412;
	add.s64 	%rd19418, %rd19416, %rd19326;
	setp.lt.u64 	%p3594, %rd19418, %rd19416;
	selp.u64 	%rd19419, 1, 0, %p3594;
	add.s64 	%rd19420, %rd19417, %rd19419;
	add.s64 	%rd24175, %rd19418, %rd19415;
	setp.lt.u64 	%p3595, %rd24175, %rd19418;
	selp.u64 	%rd19421, 1, 0, %p3595;
	add.s64 	%rd19422, %rd19420, %rd19421;
	mul.lo.s64 	%rd19423, %rd19408, 4294968273;
	mul.hi.u64 	%rd19424, %rd19408, %rd19412;
	add.s64 	%rd19425, %rd19423, %rd19355;
	setp.lt.u64 	%p3596, %rd19425, %rd19423;
	selp.u64 	%rd19426, 1, 0, %p3596;
	add.s64 	%rd19427, %rd19424, %rd19426;
	add.s64 	%rd24179, %rd19425, %rd19422;
	setp.lt.u64 	%p3597, %rd24179, %rd19425;
	selp.u64 	%rd19428, 1, 0, %p3597;
	add.s64 	%rd19429, %rd19427, %rd19428;
	mul.lo.s64 	%rd19430, %rd19410, 4294968273;
	mul.hi.u64 	%rd19431, %rd19410, %rd19412;
	add.s64 	%rd19432, %rd19430, %rd19384;
	setp.lt.u64 	%p3598, %rd19432, %rd19430;
	selp.u64 	%rd19433, 1, 0, %p3598;
	add.s64 	%rd19434, %rd19431, %rd19433;
	add.s64 	%rd24178, %rd19432, %rd19429;
	setp.lt.u64 	%p3599, %rd24178, %rd19432;
	selp.u64 	%rd19435, 1, 0, %p3599;
	add.s64 	%rd4721, %rd19434, %rd19435;
	setp.eq.s64 	%p3600, %rd4721, 0;
	@%p3600 bra 	$L__BB0_1331;
	mov.b64 	%rd19436, 4294968273;
	mul.hi.u64 	%rd19437, %rd4721, %rd19436;
	mad.lo.s64 	%rd4722, %rd4721, 4294968273, %rd24174;
	setp.lt.u64 	%p3601, %rd4722, %rd24174;
	selp.u64 	%rd19438, 1, 0, %p3601;
	add.s64 	%rd4723, %rd19437, %rd19438;
	setp.eq.s64 	%p3602, %rd4723, 0;
	mov.u64 	%rd24174, %rd4722;
	@%p3602 bra 	$L__BB0_1331;
	add.s64 	%rd4724, %rd24175, %rd4723;
	setp.ge.u64 	%p3603, %rd4724, %rd24175;
	mov.u64 	%rd24174, %rd4722;
	mov.u64 	%rd24175, %rd4724;
	@%p3603 bra 	$L__BB0_1331;
	add.s64 	%rd24179, %rd24179, 1;
	setp.eq.s64 	%p3604, %rd24179, 0;
	selp.u64 	%rd19439, 1, 0, %p3604;
	add.s64 	%rd24178, %rd24178, %rd19439;
	mov.u64 	%rd24174, %rd4722;
	mov.u64 	%rd24175, %rd4724;
$L__BB0_1331:
	ld.const.u64 	%rd4731, [_ZN8collider3gpu9optimized6SECP_PE+16];
	ld.const.u64 	%rd4732, [_ZN8collider3gpu9optimized6SECP_PE+8];
	ld.const.u64 	%rd19440, [_ZN8collider3gpu9optimized6SECP_PE+24];
	setp.gt.u64 	%p3605, %rd24178, %rd19440;
	@%p3605 bra 	$L__BB0_1333;
	setp.ne.s64 	%p3606, %rd24178, %rd19440;
	setp.ne.s64 	%p3607, %rd24179, %rd4731;
	or.pred  	%p3608, %p3606, %p3607;
	setp.ne.s64 	%p3609, %rd24175, %rd4732;
	or.pred  	%p3610, %p3608, %p3609;
	ld.const.u64 	%rd19442, [_ZN8collider3gpu9optimized6SECP_PE];
	setp.lt.u64 	%p3611, %rd24174, %rd19442;
	or.pred  	%p3612, %p3610, %p3611;
	@%p3612 bra 	$L__BB0_1334;
$L__BB0_1333:
	ld.const.u64 	%rd19446, [_ZN8collider3gpu9optimized6SECP_PE];
	// begin inline asm
	sub.cc.u64 %rd24174, %rd24174, %rd19446;
	// end inline asm
	sub.s64 	%rd19448, %rd24175, %rd5843;
	// begin inline asm
	sub.cc.u64 %rd24175, %rd19448, %rd4732;
	// end inline asm
	sub.s64 	%rd19451, %rd24179, %rd5843;
	// begin inline asm
	sub.cc.u64 %rd24179, %rd19451, %rd4731;
	// end inline asm
	add.s64 	%rd19454, %rd5843, %rd19440;
	sub.s64 	%rd24178, %rd24178, %rd19454;
$L__BB0_1334:
	mov.b32 	%r4827, 0;
	mov.u64 	%rd24182, %rd24178;
	mov.u64 	%rd24183, %rd24179;
	mov.u64 	%rd24184, %rd24175;
	mov.u64 	%rd24185, %rd24174;
$L__BB0_1335:
	mul.hi.u64 	%rd19455, %rd24185, %rd24185;
	mul.lo.s64 	%rd19456, %rd24184, %rd24184;
	mul.hi.u64 	%rd24190, %rd24184, %rd24184;
	mul.lo.s64 	%rd24191, %rd24183, %rd24183;
	mul.hi.u64 	%rd24192, %rd24183, %rd24183;
	mul.lo.s64 	%rd24193, %rd24182, %rd24182;
	mul.hi.u64 	%rd24194, %rd24182, %rd24182;
	mul.lo.s64 	%rd19457, %rd24184, %rd24185;
	mul.hi.u64 	%rd19458, %rd24185, %rd24184;
	mov.b64 	{%r1238, %r1239}, %rd19458;
	mov.b64 	{%r1240, %r1241}, %rd19457;
	shf.l.wrap.b32 	%r1242, %r1241, %r1238, 1;
	shf.l.wrap.b32 	%r1243, %r1238, %r1239, 1;
	mov.b64 	%rd19459, {%r1242, %r1243};
	shl.b64 	%rd19460, %rd19457, 1;
	add.s64 	%rd4750, %rd19460, %rd19455;
	setp.lt.u64 	%p3613, %rd4750, %rd19460;
	selp.u64 	%rd19461, 1, 0, %p3613;
	add.s64 	%rd19462, %rd19456, %rd19459;
	add.s64 	%rd4751, %rd19462, %rd19461;
	setp.ge.u64 	%p3614, %rd4751, %rd19456;
	@%p3614 bra 	$L__BB0_1340;
	mul.hi.u64 	%rd19463, %rd24184, %rd24184;
	add.s64 	%rd24190, %rd19463, 1;
	setp.ne.s64 	%p3615, %rd24190, 0;
	@%p3615 bra 	$L__BB0_1340;
	mad.lo.s64 	%rd24191, %rd24183, %rd24183, 1;
	mov.b64 	%rd24190, 0;
	mov.pred 	%p3616, -1;
	@%p3616 bra 	$L__BB0_1340;
	mul.hi.u64 	%rd19466, %rd24183, %rd24183;
	add.s64 	%rd24192, %rd19466, 1;
	setp.ne.s64 	%p3617, %rd24192, 0;
	mov.b64 	%rd24190, 0;
	mov.u64 	%rd24191, %rd24190;
	@%p3617 bra 	$L__BB0_1340;
	mad.lo.s64 	%rd24193, %rd24182, %rd24182, 1;
	mov.b64 	%rd24190, 0;
	mov.u64 	%rd24192, %rd24190;
$L__BB0_1340:
	mul.lo.s64 	%rd19468, %rd24183, %rd24185;
	mul.hi.u64 	%rd19469, %rd24185, %rd24183;
	mov.b64 	{%r1244, %r1245}, %rd19469;
	mov.b64 	{%r1246, %r1247}, %rd19468;
	shf.l.wrap.b32 	%r1248, %r1247, %r1244, 1;
	shf.l.wrap.b32 	%r1249, %r1244, %r1245, 1;
	mov.b64 	%rd19470, {%r1248, %r1249};
	shl.b64 	%rd19471, %rd19468, 1;
	add.s64 	%rd4780, %rd19471, %rd4751;
	setp.lt.u64 	%p3618, %rd4780, %rd19471;
	selp.u64 	%rd19472, 1, 0, %p3618;
	add.s64 	%rd19473, %rd24190, %rd19470;
	add.s64 	%rd4781, %rd19473, %rd19472;
	setp.ge.u64 	%p3619, %rd4781, %rd24190;
	@%p3619 bra 	$L__BB0_1344;
	add.s64 	%rd24191, %rd24191, 1;
	setp.ne.s64 	%p3620, %rd24191, 0;
	@%p3620 bra 	$L__BB0_1344;
	add.s64 	%rd24192, %rd24192, 1;
	setp.ne.s64 	%p3621, %rd24192, 0;
	mov.b64 	%rd24191, 0;
	@%p3621 bra 	$L__BB0_1344;
	add.s64 	%rd24193, %rd24193, 1;
	setp.eq.s64 	%p3622, %rd24193, 0;
	selp.u64 	%rd19476, 1, 0, %p3622;
	add.s64 	%rd24194, %rd24194, %rd19476;
	mov.b64 	%rd24191, 0;
	mov.u64 	%rd24192, %rd24191;
$L__BB0_1344:
	mul.lo.s64 	%rd19477, %rd24182, %rd24185;
	mul.hi.u64 	%rd19478, %rd24185, %rd24182;
	mov.b64 	{%r1250, %r1251}, %rd19478;
	mov.b64 	{%r1252, %r1253}, %rd19477;
	shf.l.wrap.b32 	%r1254, %r1253, %r1250, 1;
	shf.l.wrap.b32 	%r1255, %r1250, %r1251, 1;
	mov.b64 	%rd19479, {%r1254, %r1255};
	shl.b64 	%rd19480, %rd19477, 1;
	add.s64 	%rd4770, %rd19480, %rd4781;
	setp.lt.u64 	%p3623, %rd4770, %rd19480;
	selp.u64 	%rd19481, 1, 0, %p3623;
	add.s64 	%rd19482, %rd24191, %rd19479;
	add.s64 	%rd4771, %rd19482, %rd19481;
	setp.ge.u64 	%p3624, %rd4771, %rd24191;
	@%p3624 bra 	$L__BB0_1347;
	add.s64 	%rd24192, %rd24192, 1;
	setp.ne.s64 	%p3625, %rd24192, 0;
	@%p3625 bra 	$L__BB0_1347;
	add.s64 	%rd24193, %rd24193, 1;
	setp.eq.s64 	%p3626, %rd24193, 0;
	selp.u64 	%rd19484, 1, 0, %p3626;
	add.s64 	%rd24194, %rd24194, %rd19484;
	mov.b64 	%rd24192, 0;
$L__BB0_1347:
	mul.lo.s64 	%rd19485, %rd24183, %rd24184;
	mul.hi.u64 	%rd19486, %rd24184, %rd24183;
	mov.b64 	{%r1256, %r1257}, %rd19486;
	mov.b64 	{%r1258, %r1259}, %rd19485;
	shf.l.wrap.b32 	%r1260, %r1259, %r1256, 1;
	shf.l.wrap.b32 	%r1261, %r1256, %r1257, 1;
	mov.b64 	%rd19487, {%r1260, %r1261};
	mad.lo.s64 	%rd19488, %rd24182, %rd24185, %rd19485;
	shl.b64 	%rd19489, %rd19488, 1;
	add.s64 	%rd4789, %rd19489, %rd4781;
	setp.lt.u64 	%p3627, %rd4789, %rd4770;
	selp.u64 	%rd19490, 1, 0, %p3627;
	add.s64 	%rd19491, %rd4771, %rd19487;
	add.s64 	%rd4790, %rd19491, %rd19490;
	setp.ge.u64 	%p3628, %rd4790, %rd4771;
	@%p3628 bra 	$L__BB0_1350;
	add.s64 	%rd24192, %rd24192, 1;
	setp.ne.s64 	%p3629, %rd24192, 0;
	@%p3629 bra 	$L__BB0_1350;
	add.s64 	%rd24193, %rd24193, 1;
	setp.eq.s64 	%p3630, %rd24193, 0;
	selp.u64 	%rd19493, 1, 0, %p3630;
	add.s64 	%rd24194, %rd24194, %rd19493;
	mov.b64 	%rd24192, 0;
$L__BB0_1350:
	mul.lo.s64 	%rd19494, %rd24182, %rd24184;
	mul.hi.u64 	%rd19495, %rd24184, %rd24182;
	mov.b64 	{%r1262, %r1263}, %rd19495;
	mov.b64 	{%r1264, %r1265}, %rd19494;
	shf.l.wrap.b32 	%r1266, %r1265, %r1262, 1;
	shf.l.wrap.b32 	%r1267, %r1262, %r1263, 1;
	mov.b64 	%rd19496, {%r1266, %r1267};
	shl.b64 	%rd19497, %rd19494, 1;
	add.s64 	%rd4797, %rd19497, %rd4790;
	setp.lt.u64 	%p3631, %rd4797, %rd19497;
	selp.u64 	%rd19498, 1, 0, %p3631;
	add.s64 	%rd19499, %rd24192, %rd19496;
	add.s64 	%rd4798, %rd19499, %rd19498;
	setp.ge.u64 	%p3632, %rd4798, %rd24192;
	@%p3632 bra 	$L__BB0_1352;
	add.s64 	%rd24193, %rd24193, 1;
	setp.eq.s64 	%p3633, %rd24193, 0;
	selp.u64 	%rd19500, 1, 0, %p3633;
	add.s64 	%rd24194, %rd24194, %rd19500;
$L__BB0_1352:
	mul.lo.s64 	%rd19501, %rd24182, %rd24183;
	mul.hi.u64 	%rd19502, %rd24183, %rd24182;
	mov.b64 	{%r1268, %r1269}, %rd19502;
	mov.b64 	{%r1270, %r1271}, %rd19501;
	shf.l.wrap.b32 	%r1272, %r1271, %r1268, 1;
	shf.l.wrap.b32 	%r1273, %r1268, %r1269, 1;
	mov.b64 	%rd19503, {%r1272, %r1273};
	shl.b64 	%rd19504, %rd19501, 1;
	add.s64 	%rd19505, %rd19504, %rd4798;
	setp.lt.u64 	%p3634, %rd19505, %rd19504;
	selp.u64 	%rd19506, 1, 0, %p3634;
	add.s64 	%rd19507, %rd24193, %rd19503;
	add.s64 	%rd19508, %rd19507, %rd19506;
	setp.lt.u64 	%p3635, %rd19508, %rd24193;
	selp.u64 	%rd19509, 1, 0, %p3635;
	add.s64 	%rd19510, %rd24194, %rd19509;
	mul.lo.s64 	%rd19511, %rd4797, 4294968273;
	mov.b64 	%rd19512, 4294968273;
	mul.hi.u64 	%rd19513, %rd4797, %rd19512;
	mad.lo.s64 	%rd24185, %rd24185, %rd24185, %rd19511;
	setp.lt.u64 	%p3636, %rd24185, %rd19511;
	selp.u64 	%rd19514, 1, 0, %p3636;
	add.s64 	%rd19515, %rd19513, %rd19514;
	mul.lo.s64 	%rd19516, %rd19505, 4294968273;
	mul.hi.u64 	%rd19517, %rd19505, %rd19512;
	add.s64 	%rd19518, %rd19516, %rd4750;
	setp.lt.u64 	%p3637, %rd19518, %rd19516;
	selp.u64 	%rd19519, 1, 0, %p3637;
	add.s64 	%rd19520, %rd19517, %rd19519;
	add.s64 	%rd24184, %rd19518, %rd19515;
	setp.lt.u64 	%p3638, %rd24184, %rd19518;
	selp.u64 	%rd19521, 1, 0, %p3638;
	add.s64 	%rd19522, %rd19520, %rd19521;
	mul.lo.s64 	%rd19523, %rd19508, 4294968273;
	mul.hi.u64 	%rd19524, %rd19508, %rd19512;
	add.s64 	%rd19525, %rd19523, %rd4780;
	setp.lt.u64 	%p3639, %rd19525, %rd19523;
	selp.u64 	%rd19526, 1, 0, %p3639;
	add.s64 	%rd19527, %rd19524, %rd19526;
	add.s64 	%rd24183, %rd19525, %rd19522;
	setp.lt.u64 	%p3640, %rd24183, %rd19525;
	selp.u64 	%rd19528, 1, 0, %p3640;
	add.s64 	%rd19529, %rd19527, %rd19528;
	mul.lo.s64 	%rd19530, %rd19510, 4294968273;
	mul.hi.u64 	%rd19531, %rd19510, %rd19512;
	add.s64 	%rd19532, %rd19530, %rd4789;
	setp.lt.u64 	%p3641, %rd19532, %rd19530;
	selp.u64 	%rd19533, 1, 0, %p3641;
	add.s64 	%rd19534, %rd19531, %rd19533;
	add.s64 	%rd24182, %rd19532, %rd19529;
	setp.lt.u64 	%p3642, %rd24182, %rd19532;
	selp.u64 	%rd19535, 1, 0, %p3642;
	add.s64 	%rd4807, %rd19534, %rd19535;
	setp.eq.s64 	%p3643, %rd4807, 0;
	@%p3643 bra 	$L__BB0_1356;
	mov.b64 	%rd19536, 4294968273;
	mul.hi.u64 	%rd19537, %rd4807, %rd19536;
	mad.lo.s64 	%rd4808, %rd4807, 4294968273, %rd24185;
	setp.lt.u64 	%p3644, %rd4808, %rd24185;
	selp.u64 	%rd19538, 1, 0, %p3644;
	add.s64 	%rd4809, %rd19537, %rd19538;
	setp.eq.s64 	%p3645, %rd4809, 0;
	mov.u64 	%rd24185, %rd4808;
	@%p3645 bra 	$L__BB0_1356;
	add.s64 	%rd4810, %rd24184, %rd4809;
	setp.ge.u64 	%p3646, %rd4810, %rd24184;
	mov.u64 	%rd24185, %rd4808;
	mov.u64 	%rd24184, %rd4810;
	@%p3646 bra 	$L__BB0_1356;
	add.s64 	%rd24183, %rd24183, 1;
	setp.eq.s64 	%p3647, %rd24183, 0;
	selp.u64 	%rd19539, 1, 0, %p3647;
	add.s64 	%rd24182, %rd24182, %rd19539;
	mov.u64 	%rd24185, %rd4808;
	mov.u64 	%rd24184, %rd4810;
$L__BB0_1356:
	ld.const.u64 	%rd19540, [_ZN8collider3gpu9optimized6SECP_PE+24];
	setp.gt.u64 	%p3648, %rd24182, %rd19540;
	@%p3648 bra 	$L__BB0_1358;
	ld.const.u64 	%rd19541, [_ZN8collider3gpu9optimized6SECP_PE+24];
	setp.ne.s64 	%p3649, %rd24182, %rd19541;
	ld.const.u64 	%rd19542, [_ZN8collider3gpu9optimized6SECP_PE+16];
	setp.ne.s64 	%p3650, %rd24183, %rd19542;
	or.pred  	%p3651, %p3649, %p3650;
	ld.const.u64 	%rd19544, [_ZN8collider3gpu9optimized6SECP_PE+8];
	setp.ne.s64 	%p3652, %rd24184, %rd19544;
	or.pred  	%p3653, %p3651, %p3652;
	ld.const.u64 	%rd19546, [_ZN8collider3gpu9optimized6SECP_PE];
	setp.lt.u64 	%p3654, %rd24185, %rd19546;
	or.pred  	%p3655, %p3653, %p3654;
	@%p3655 bra 	$L__BB0_1359;
$L__BB0_1358:
	ld.const.u64 	%rd19550, [_ZN8collider3gpu9optimized6SECP_PE];
	// begin inline asm
	sub.cc.u64 %rd24185, %rd24185, %rd19550;
	// end inline asm
	sub.s64 	%rd19552, %rd24184, %rd5843;
	ld.const.u64 	%rd19553, [_ZN8collider3gpu9optimized6SECP_PE+8];
	// begin inline asm
	sub.cc.u64 %rd24184, %rd19552, %rd19553;
	// end inline asm
	sub.s64 	%rd19555, %rd24183, %rd5843;
	ld.const.u64 	%rd19556, [_ZN8collider3gpu9optimized6SECP_PE+16];
	// begin inline asm
	sub.cc.u64 %rd24183, %rd19555, %rd19556;
	// end inline asm
	ld.const.u64 	%rd19557, [_ZN8collider3gpu9optimized6SECP_PE+24];
	add.s64 	%rd19558, %rd5843, %rd19557;
	sub.s64 	%rd24182, %rd24182, %rd19558;
$L__BB0_1359:
	add.s32 	%r4827, %r4827, 1;
	setp.ne.s32 	%p3656, %r4827, 44;
	@%p3656 bra 	$L__BB0_1335;
	mul.hi.u64 	%rd19559, %rd24185, %rd24174;
	mul.lo.s64 	%rd19560, %rd24175, %rd24185;
	mul.hi.u64 	%rd19561, %rd24185, %rd24175;
	add.s64 	%rd19562, %rd19560, %rd19559;
	setp.lt.u64 	%p3657, %rd19562, %rd19560;
	selp.u64 	%rd19563, 1, 0, %p3657;
	add.s64 	%rd19564, %rd19561, %rd19563;
	mul.lo.s64 	%rd19565, %rd24179, %rd24185;
	mul.hi.u64 	%rd19566, %rd24185, %rd24179;
	add.s64 	%rd19567, %rd19565, %rd19564;
	setp.lt.u64 	%p3658, %rd19567, %rd19565;
	selp.u64 	%rd19568, 1, 0, %p3658;
	add.s64 	%rd19569, %rd19566, %rd19568;
	mul.lo.s64 	%rd19570, %rd24178, %rd24185;
	mul.hi.u64 	%rd19571, %rd24185, %rd24178;
	add.s64 	%rd19572, %rd19570, %rd19569;
	setp.lt.u64 	%p3659, %rd19572, %rd19570;
	selp.u64 	%rd19573, 1, 0, %p3659;
	add.s64 	%rd19574, %rd19571, %rd19573;
	mul.lo.s64 	%rd19575, %rd24174, %rd24184;
	mul.hi.u64 	%rd19576, %rd24184, %rd24174;
	add.s64 	%rd19577, %rd19575, %rd19562;
	setp.lt.u64 	%p3660, %rd19577, %rd19575;
	selp.u64 	%rd19578, 1, 0, %p3660;
	add.s64 	%rd19579, %rd19576, %rd19578;
	mul.lo.s64 	%rd19580, %rd24175, %rd24184;
	mul.hi.u64 	%rd19581, %rd24184, %rd24175;
	add.s64 	%rd19582, %rd19580, %rd19567;
	setp.lt.u64 	%p3661, %rd19582, %rd19580;
	selp.u64 	%rd19583, 1, 0, %p3661;
	add.s64 	%rd19584, %rd19581, %rd19583;
	add.s64 	%rd19585, %rd19582, %rd19579;
	setp.lt.u64 	%p3662, %rd19585, %rd19582;
	selp.u64 	%rd19586, 1, 0, %p3662;
	add.s64 	%rd19587, %rd19584, %rd19586;
	mul.lo.s64 	%rd19588, %rd24179, %rd24184;
	mul.hi.u64 	%rd19589, %rd24184, %rd24179;
	add.s64 	%rd19590, %rd19588, %rd19572;
	setp.lt.u64 	%p3663, %rd19590, %rd19588;
	selp.u64 	%rd19591, 1, 0, %p3663;
	add.s64 	%rd19592, %rd19589, %rd19591;
	add.s64 	%rd19593, %rd19590, %rd19587;
	setp.lt.u64 	%p3664, %rd19593, %rd19590;
	selp.u64 	%rd19594, 1, 0, %p3664;
	add.s64 	%rd19595, %rd19592, %rd19594;
	mul.lo.s64 	%rd19596, %rd24178, %rd24184;
	mul.hi.u64 	%rd19597, %rd24184, %rd24178;
	add.s64 	%rd19598, %rd19596, %rd19574;
	setp.lt.u64 	%p3665, %rd19598, %rd19596;
	selp.u64 	%rd19599, 1, 0, %p3665;
	add.s64 	%rd19600, %rd19597, %rd19599;
	add.s64 	%rd19601, %rd19598, %rd19595;
	setp.lt.u64 	%p3666, %rd19601, %rd19598;
	selp.u64 	%rd19602, 1, 0, %p3666;
	add.s64 	%rd19603, %rd19600, %rd19602;
	mul.lo.s64 	%rd19604, %rd24174, %rd24183;
	mul.hi.u64 	%rd19605, %rd24183, %rd24174;
	add.s64 	%rd19606, %rd19604, %rd19585;
	setp.lt.u64 	%p3667, %rd19606, %rd19604;
	selp.u64 	%rd19607, 1, 0, %p3667;
	add.s64 	%rd19608, %rd19605, %rd19607;
	mul.lo.s64 	%rd19609, %rd24175, %rd24183;
	mul.hi.u64 	%rd19610, %rd24183, %rd24175;
	add.s64 	%rd19611, %rd19609, %rd19593;
	setp.lt.u64 	%p3668, %rd19611, %rd19609;
	selp.u64 	%rd19612, 1, 0, %p3668;
	add.s64 	%rd19613, %rd19610, %rd19612;
	add.s64 	%rd19614, %rd19611, %rd19608;
	setp.lt.u64 	%p3669, %rd19614, %rd19611;
	selp.u64 	%rd19615, 1, 0, %p3669;
	add.s64 	%rd19616, %rd19613, %rd19615;
	mul.lo.s64 	%rd19617, %rd24179, %rd24183;
	mul.hi.u64 	%rd19618, %rd24183, %rd24179;
	add.s64 	%rd19619, %rd19617, %rd19601;
	setp.lt.u64 	%p3670, %rd19619, %rd19617;
	selp.u64 	%rd19620, 1, 0, %p3670;
	add.s64 	%rd19621, %rd19618, %rd19620;
	add.s64 	%rd19622, %rd19619, %rd19616;
	setp.lt.u64 	%p3671, %rd19622, %rd19619;
	selp.u64 	%rd19623, 1, 0, %p3671;
	add.s64 	%rd19624, %rd19621, %rd19623;
	mul.lo.s64 	%rd19625, %rd24178, %rd24183;
	mul.hi.u64 	%rd19626, %rd24183, %rd24178;
	add.s64 	%rd19627, %rd19625, %rd19603;
	setp.lt.u64 	%p3672, %rd19627, %rd19625;
	selp.u64 	%rd19628, 1, 0, %p3672;
	add.s64 	%rd19629, %rd19626, %rd19628;
	add.s64 	%rd19630, %rd19627, %rd19624;
	setp.lt.u64 	%p3673, %rd19630, %rd19627;
	selp.u64 	%rd19631, 1, 0, %p3673;
	add.s64 	%rd19632, %rd19629, %rd19631;
	mul.lo.s64 	%rd19633, %rd24174, %rd24182;
	mul.hi.u64 	%rd19634, %rd24182, %rd24174;
	add.s64 	%rd19635, %rd19633, %rd19614;
	setp.lt.u64 	%p3674, %rd19635, %rd19633;
	selp.u64 	%rd19636, 1, 0, %p3674;
	add.s64 	%rd19637, %rd19634, %rd19636;
	mul.lo.s64 	%rd19638, %rd24175, %rd24182;
	mul.hi.u64 	%rd19639, %rd24182, %rd24175;
	add.s64 	%rd19640, %rd19638, %rd19622;
	setp.lt.u64 	%p3675, %rd19640, %rd19638;
	selp.u64 	%rd19641, 1, 0, %p3675;
	add.s64 	%rd19642, %rd19639, %rd19641;
	add.s64 	%rd19643, %rd19640, %rd19637;
	setp.lt.u64 	%p3676, %rd19643, %rd19640;
	selp.u64 	%rd19644, 1, 0, %p3676;
	add.s64 	%rd19645, %rd19642, %rd19644;
	mul.lo.s64 	%rd19646, %rd24179, %rd24182;
	mul.hi.u64 	%rd19647, %rd24182, %rd24179;
	add.s64 	%rd19648, %rd19646, %rd19630;
	setp.lt.u64 	%p3677, %rd19648, %rd19646;
	selp.u64 	%rd19649, 1, 0, %p3677;
	add.s64 	%rd19650, %rd19647, %rd19649;
	add.s64 	%rd19651, %rd19648, %rd19645;
	setp.lt.u64 	%p3678, %rd19651, %rd19648;
	selp.u64 	%rd19652, 1, 0, %p3678;
	add.s64 	%rd19653, %rd19650, %rd19652;
	mul.lo.s64 	%rd19654, %rd24178, %rd24182;
	mul.hi.u64 	%rd19655, %rd24182, %rd24178;
	add.s64 	%rd19656, %rd19654, %rd19632;
	setp.lt.u64 	%p3679, %rd19656, %rd19654;
	selp.u64 	%rd19657, 1, 0, %p3679;
	add.s64 	%rd19658, %rd19655, %rd19657;
	add.s64 	%rd19659, %rd19656, %rd19653;
	setp.lt.u64 	%p3680, %rd19659, %rd19656;
	selp.u64 	%rd19660, 1, 0, %p3680;
	add.s64 	%rd19661, %rd19658, %rd19660;
	mul.lo.s64 	%rd19662, %rd19643, 4294968273;
	mov.b64 	%rd19663, 4294968273;
	mul.hi.u64 	%rd19664, %rd19643, %rd19663;
	mad.lo.s64 	%rd24211, %rd24174, %rd24185, %rd19662;
	setp.lt.u64 	%p3681, %rd24211, %rd19662;
	selp.u64 	%rd19665, 1, 0, %p3681;
	add.s64 	%rd19666, %rd19664, %rd19665;
	mul.lo.s64 	%rd19667, %rd19651, 4294968273;
	mul.hi.u64 	%rd19668, %rd19651, %rd19663;
	add.s64 	%rd19669, %rd19667, %rd19577;
	setp.lt.u64 	%p3682, %rd19669, %rd19667;
	selp.u64 	%rd19670, 1, 0, %p3682;
	add.s64 	%rd19671, %rd19668, %rd19670;
	add.s64 	%rd24212, %rd19669, %rd19666;
	setp.lt.u64 	%p3683, %rd24212, %rd19669;
	selp.u64 	%rd19672, 1, 0, %p3683;
	add.s64 	%rd19673, %rd19671, %rd19672;
	mul.lo.s64 	%rd19674, %rd19659, 4294968273;
	mul.hi.u64 	%rd19675, %rd19659, %rd19663;
	add.s64 	%rd19676, %rd19674, %rd19606;
	setp.lt.u64 	%p3684, %rd19676, %rd19674;
	selp.u64 	%rd19677, 1, 0, %p3684;
	add.s64 	%rd19678, %rd19675, %rd19677;
	add.s64 	%rd24216, %rd19676, %rd19673;
	setp.lt.u64 	%p3685, %rd24216, %rd19676;
	selp.u64 	%rd19679, 1, 0, %p3685;
	add.s64 	%rd19680, %rd19678, %rd19679;
	mul.lo.s64 	%rd19681, %rd19661, 4294968273;
	mul.hi.u64 	%rd19682, %rd19661, %rd19663;
	add.s64 	%rd19683, %rd19681, %rd19635;
	setp.lt.u64 	%p3686, %rd19683, %rd19681;
	selp.u64 	%rd19684, 1, 0, %p3686;
	add.s64 	%rd19685, %rd19682, %rd19684;
	add.s64 	%rd24215, %rd19683, %rd19680;
	setp.lt.u64 	%p3687, %rd24215, %rd19683;
	selp.u64 	%rd19686, 1, 0, %p3687;
	add.s64 	%rd4829, %rd19685, %rd19686;
	setp.eq.s64 	%p3688, %rd4829, 0;
	@%p3688 bra 	$L__BB0_1364;
	mov.b64 	%rd19687, 4294968273;
	mul.hi.u64 	%rd19688, %rd4829, %rd19687;
	mad.lo.s64 	%rd4830, %rd4829, 4294968273, %rd24211;
	setp.lt.u64 	%p3689, %rd4830, %rd24211;
	selp.u64 	%rd19689, 1, 0, %p3689;
	add.s64 	%rd4831, %rd19688, %rd19689;
	setp.eq.s64 	%p3690, %rd4831, 0;
	mov.u64 	%rd24211, %rd4830;
	@%p3690 bra 	$L__BB0_1364;
	add.s64 	%rd4832, %rd24212, %rd4831;
	setp.ge.u64 	%p3691, %rd4832, %rd24212;
	mov.u64 	%rd24211, %rd4830;
	mov.u64 	%rd24212, %rd4832;
	@%p3691 bra 	$L__BB0_1364;
	add.s64 	%rd24216, %rd24216, 1;
	setp.eq.s64 	%p3692, %rd24216, 0;
	selp.u64 	%rd19690, 1, 0, %p3692;
	add.s64 	%rd24215, %rd24215, %rd19690;
	mov.u64 	%rd24211, %rd4830;
	mov.u64 	%rd24212, %rd4832;
$L__BB0_1364:
	ld.const.u64 	%rd19691, [_ZN8collider3gpu9optimized6SECP_PE+24];
	setp.gt.u64 	%p3693, %rd24215, %rd19691;
	@%p3693 bra 	$L__BB0_1366;
	setp.ne.s64 	%p3694, %rd24215, %rd19691;
	ld.const.u64 	%rd19693, [_ZN8collider3gpu9optimized6SECP_PE+16];
	setp.ne.s64 	%p3695, %rd24216, %rd19693;
	or.pred  	%p3696, %p3694, %p3695;
	ld.const.u64 	%rd19695, [_ZN8collider3gpu9optimized6SECP_PE+8];
	setp.ne.s64 	%p3697, %rd24212, %rd19695;
	or.pred  	%p3698, %p3696, %p3697;
	ld.const.u64 	%rd19697, [_ZN8collider3gpu9optimized6SECP_PE];
	setp.lt.u64 	%p3699, %rd24211, %rd19697;
	or.pred  	%p3700, %p3698, %p3699;
	@%p3700 bra 	$L__BB0_1367;
$L__BB0_1366:
	ld.const.u64 	%rd19701, [_ZN8collider3gpu9optimized6SECP_PE];
	// begin inline asm
	sub.cc.u64 %rd24211, %rd24211, %rd19701;
	// end inline asm
	sub.s64 	%rd19703, %rd24212, %rd5843;
	ld.const.u64 	%rd19704, [_ZN8collider3gpu9optimized6SECP_PE+8];
	// begin inline asm
	sub.cc.u64 %rd24212, %rd19703, %rd19704;
	// end inline asm
	sub.s64 	%rd19706, %rd24216, %rd5843;
	ld.const.u64 	%rd19707, [_ZN8collider3gpu9optimized6SECP_PE+16];
	// begin inline asm
	sub.cc.u64 %rd24216, %rd19706, %rd19707;
	// end inline asm
	add.s64 	%rd19709, %rd5843, %rd19691;
	sub.s64 	%rd24215, %rd24215, %rd19709;
$L__BB0_1367:
	mov.b32 	%r4828, 0;
	mov.u64 	%rd24219, %rd24215;
	mov.u64 	%rd24220, %rd24216;
	mov.u64 	%rd24221, %rd24212;
	mov.u64 	%rd24222, %rd24211;
$L__BB0_1368:
	mul.hi.u64 	%rd19710, %rd24222, %rd24222;
	mul.lo.s64 	%rd19711, %rd24221, %rd24221;
	mul.hi.u64 	%rd24227, %rd24221, %rd24221;
	mul.lo.s64 	%rd24228, %rd24220, %rd24220;
	mul.hi.u64 	%rd24229, %rd24220, %rd24220;
	mul.lo.s64 	%rd24230, %rd24219, %rd24219;
	mul.hi.u64 	%rd24231, %rd24219, %rd24219;
	mul.lo.s64 	%rd19712, %rd24221, %rd24222;
	mul.hi.u64 	%rd19713, %rd24222, %rd24221;
	mov.b64 	{%r1275, %r1276}, %rd19713;
	mov.b64 	{%r1277, %r1278}, %rd19712;
	shf.l.wrap.b32 	%r1279, %r1278, %r1275, 1;
	shf.l.wrap.b32 	%r1280, %r1275, %r1276, 1;
	mov.b64 	%rd19714, {%r1279, %r1280};
	shl.b64 	%rd19715, %rd19712, 1;
	add.s64 	%rd4856, %rd19715, %rd19710;
	setp.lt.u64 	%p3701, %rd4856, %rd19715;
	selp.u64 	%rd19716, 1, 0, %p3701;
	add.s64 	%rd19717, %rd19711, %rd19714;
	add.s64 	%rd4857, %rd19717, %rd19716;
	setp.ge.u64 	%p3702, %rd4857, %rd19711;
	@%p3702 bra 	$L__BB0_1376;
	mul.hi.u64 	%rd19718, %rd24221, %rd24221;
	add.s64 	%rd24227, %rd19718, 1;
	setp.ne.s64 	%p3703, %rd24227, 0;
	@%p3703 bra 	$L__BB0_1376;
	mad.lo.s64 	%rd24228, %rd24220, %rd24220, 1;
	mov.b64 	%rd24227, 0;
	mov.pred 	%p3704, -1;
	@%p3704 bra 	$L__BB0_1376;
	mul.hi.u64 	%rd19721, %rd24220, %rd24220;
	add.s64 	%rd24229, %rd19721, 1;
	setp.ne.s64 	%p3705, %rd24229, 0;
	mov.b64 	%rd24227, 0;
	mov.u64 	%rd24228, %rd24227;
	@%p3705 bra 	$L__BB0_1376;
	mad.lo.s64 	%rd24230, %rd24219, %rd24219, 1;
	mov.b64 	%rd24227, 0;
	mov.u64 	%rd24229, %rd24227;
	bra.uni 	$L__BB0_1376;
$L__BB0_1373:
	add.s64 	%rd24154, %rd24154, 1;
	setp.ne.s64 	%p3532, %rd24154, 0;
	@%p3532 bra 	$L__BB0_1311;
	add.s64 	%rd24155, %rd24155, 1;
	setp.ne.s64 	%p3533, %rd24155, 0;
	mov.b64 	%rd24154, 0;
	@%p3533 bra 	$L__BB0_1311;
	add.s64 	%rd24156, %rd24156, 1;
	setp.eq.s64 	%p3534, %rd24156, 0;
	selp.u64 	%rd19227, 1, 0, %p3534;
	add.s64 	%rd24157, %rd24157, %rd19227;
	mov.b64 	%rd24154, 0;
	mov.u64 	%rd24155, %rd24154;
	bra.uni 	$L__BB0_1311;
$L__BB0_1376:
	mul.lo.s64 	%rd19723, %rd24220, %rd24222;
	mul.hi.u64 	%rd19724, %rd24222, %rd24220;
	mov.b64 	{%r1281, %r1282}, %rd19724;
	mov.b64 	{%r1283, %r1284}, %rd19723;
	shf.l.wrap.b32 	%r1285, %r1284, %r1281, 1;
	shf.l.wrap.b32 	%r1286, %r1281, %r1282, 1;
	mov.b64 	%rd19725, {%r1285, %r1286};
	shl.b64 	%rd19726, %rd19723, 1;
	add.s64 	%rd4886, %rd19726, %rd4857;
	setp.lt.u64 	%p3706, %rd4886, %rd19726;
	selp.u64 	%rd19727, 1, 0, %p3706;
	add.s64 	%rd19728, %rd24227, %rd19725;
	add.s64 	%rd4887, %rd19728, %rd19727;
	setp.ge.u64 	%p3707, %rd4887, %rd24227;
	@%p3707 bra 	$L__BB0_1377;
	bra.uni 	$L__BB0_1439;
$L__BB0_1377:
	mul.lo.s64 	%rd19732, %rd24219, %rd24222;
	mul.hi.u64 	%rd19733, %rd24222, %rd24219;
	mov.b64 	{%r1287, %r1288}, %rd19733;
	mov.b64 	{%r1289, %r1290}, %rd19732;
	shf.l.wrap.b32 	%r1291, %r1290, %r1287, 1;
	shf.l.wrap.b32 	%r1292, %r1287, %r1288, 1;
	mov.b64 	%rd19734, {%r1291, %r1292};
	shl.b64 	%rd19735, %rd19732, 1;
	add.s64 	%rd4876, %rd19735, %rd4887;
	setp.lt.u64 	%p3711, %rd4876, %rd19735;
	selp.u64 	%rd19736, 1, 0, %p3711;
	add.s64 	%rd19737, %rd24228, %rd19734;
	add.s64 	%rd4877, %rd19737, %rd19736;
	setp.ge.u64 	%p3712, %rd4877, %rd24228;
	@%p3712 bra 	$L__BB0_1380;
	add.s64 	%rd24229, %rd24229, 1;
	setp.ne.s64 	%p3713, %rd24229, 0;
	@%p3713 bra 	$L__BB0_1380;
	add.s64 	%rd24230, %rd24230, 1;
	setp.eq.s64 	%p3714, %rd24230, 0;
	selp.u64 	%rd19739, 1, 0, %p3714;
	add.s64 	%rd24231, %rd24231, %rd19739;
	mov.b64 	%rd24229, 0;
$L__BB0_1380:
	mul.lo.s64 	%rd19740, %rd24220, %rd24221;
	mul.hi.u64 	%rd19741, %rd24221, %rd24220;
	mov.b64 	{%r1293, %r1294}, %rd19741;
	mov.b64 	{%r1295, %r1296}, %rd19740;
	shf.l.wrap.b32 	%r1297, %r1296, %r1293, 1;
	shf.l.wrap.b32 	%r1298, %r1293, %r1294, 1;
	mov.b64 	%rd19742, {%r1297, %r1298};
	mad.lo.s64 	%rd19743, %rd24219, %rd24222, %rd19740;
	shl.b64 	%rd19744, %rd19743, 1;
	add.s64 	%rd4895, %rd19744, %rd4887;
	setp.lt.u64 	%p3715, %rd4895, %rd4876;
	selp.u64 	%rd19745, 1, 0, %p3715;
	add.s64 	%rd19746, %rd4877, %rd19742;
	add.s64 	%rd4896, %rd19746, %rd19745;
	setp.ge.u64 	%p3716, %rd4896, %rd4877;
	@%p3716 bra 	$L__BB0_1383;
	add.s64 	%rd24229, %rd24229, 1;
	setp.ne.s64 	%p3717, %rd24229, 0;
	@%p3717 bra 	$L__BB0_1383;
	add.s64 	%rd24230, %rd24230, 1;
	setp.eq.s64 	%p3718, %rd24230, 0;
	selp.u64 	%rd19748, 1, 0, %p3718;
	add.s64 	%rd24231, %rd24231, %rd19748;
	mov.b64 	%rd24229, 0;
$L__BB0_1383:
	mul.lo.s64 	%rd19749, %rd24219, %rd24221;
	mul.hi.u64 	%rd19750, %rd24221, %rd24219;
	mov.b64 	{%r1299, %r1300}, %rd19750;
	mov.b64 	{%r1301, %r1302}, %rd19749;
	shf.l.wrap.b32 	%r1303, %r1302, %r1299, 1;
	shf.l.wrap.b32 	%r1304, %r1299, %r1300, 1;
	mov.b64 	%rd19751, {%r1303, %r1304};
	shl.b64 	%rd19752, %rd19749, 1;
	add.s64 	%rd4903, %rd19752, %rd4896;
	setp.lt.u64 	%p3719, %rd4903, %rd19752;
	selp.u64 	%rd19753, 1, 0, %p3719;
	add.s64 	%rd19754, %rd24229, %rd19751;
	add.s64 	%rd4904, %rd19754, %rd19753;
	setp.ge.u64 	%p3720, %rd4904, %rd24229;
	@%p3720 bra 	$L__BB0_1385;
	add.s64 	%rd24230, %rd24230, 1;
	setp.eq.s64 	%p3721, %rd24230, 0;
	selp.u64 	%rd19755, 1, 0, %p3721;
	add.s64 	%rd24231, %rd24231, %rd19755;
$L__BB0_1385:
	mul.lo.s64 	%rd19756, %rd24219, %rd24220;
	mul.hi.u64 	%rd19757, %rd24220, %rd24219;
	mov.b64 	{%r1305, %r1306}, %rd19757;
	mov.b64 	{%r1307, %r1308}, %rd19756;
	shf.l.wrap.b32 	%r1309, %r1308, %r1305, 1;
	shf.l.wrap.b32 	%r1310, %r1305, %r1306, 1;
	mov.b64 	%rd19758, {%r1309, %r1310};
	shl.b64 	%rd19759, %rd19756, 1;
	add.s64 	%rd19760, %rd19759, %rd4904;
	setp.lt.u64 	%p3722, %rd19760, %rd19759;
	selp.u64 	%rd19761, 1, 0, %p3722;
	add.s64 	%rd19762, %rd24230, %rd19758;
	add.s64 	%rd19763, %rd19762, %rd19761;
	setp.lt.u64 	%p3723, %rd19763, %rd24230;
	selp.u64 	%rd19764, 1, 0, %p3723;
	add.s64 	%rd19765, %rd24231, %rd19764;
	mul.lo.s64 	%rd19766, %rd4903, 4294968273;
	mov.b64 	%rd19767, 4294968273;
	mul.hi.u64 	%rd19768, %rd4903, %rd19767;
	mad.lo.s64 	%rd24222, %rd24222, %rd24222, %rd19766;
	setp.lt.u64 	%p3724, %rd24222, %rd19766;
	selp.u64 	%rd19769, 1, 0, %p3724;
	add.s64 	%rd19770, %rd19768, %rd19769;
	mul.lo.s64 	%rd19771, %rd19760, 4294968273;
	mul.hi.u64 	%rd19772, %rd19760, %rd19767;
	add.s64 	%rd19773, %rd19771, %rd4856;
	setp.lt.u64 	%p3725, %rd19773, %rd19771;
	selp.u64 	%rd19774, 1, 0, %p3725;
	add.s64 	%rd19775, %rd19772, %rd19774;
	add.s64 	%rd24221, %rd19773, %rd19770;
	setp.lt.u64 	%p3726, %rd24221, %rd19773;
	selp.u64 	%rd19776, 1, 0, %p3726;
	add.s64 	%rd19777, %rd19775, %rd19776;
	mul.lo.s64 	%rd19778, %rd19763, 4294968273;
	mul.hi.u64 	%rd19779, %rd19763, %rd19767;
	add.s64 	%rd19780, %rd19778, %rd4886;
	setp.lt.u64 	%p3727, %rd19780, %rd19778;
	selp.u64 	%rd19781, 1, 0, %p3727;
	add.s64 	%rd19782, %rd19779, %rd19781;
	add.s64 	%rd24220, %rd19780, %rd19777;
	setp.lt.u64 	%p3728, %rd24220, %rd19780;
	selp.u64 	%rd19783, 1, 0, %p3728;
	add.s64 	%rd19784, %rd19782, %rd19783;
	mul.lo.s64 	%rd19785, %rd19765, 4294968273;
	mul.hi.u64 	%rd19786, %rd19765, %rd19767;
	add.s64 	%rd19787, %rd19785, %rd4895;
	setp.lt.u64 	%p3729, %rd19787, %rd19785;
	selp.u64 	%rd19788, 1, 0, %p3729;
	add.s64 	%rd19789, %rd19786, %rd19788;
	add.s64 	%rd24219, %rd19787, %rd19784;
	setp.lt.u64 	%p3730, %rd24219, %rd19787;
	selp.u64 	%rd19790, 1, 0, %p3730;
	add.s64 	%rd4913, %rd19789, %rd19790;
	setp.eq.s64 	%p3731, %rd4913, 0;
	@%p3731 bra 	$L__BB0_1389;
	mov.b64 	%rd19791, 4294968273;
	mul.hi.u64 	%rd19792, %rd4913, %rd19791;
	mad.lo.s64 	%rd4914, %rd4913, 4294968273, %rd24222;
	setp.lt.u64 	%p3732, %rd4914, %rd24222;
	selp.u64 	%rd19793, 1, 0, %p3732;
	add.s64 	%rd4915, %rd19792, %rd19793;
	setp.eq.s64 	%p3733, %rd4915, 0;
	mov.u64 	%rd24222, %rd4914;
	@%p3733 bra 	$L__BB0_1389;
	add.s64 	%rd4916, %rd24221, %rd4915;
	setp.ge.u64 	%p3734, %rd4916, %rd24221;
	mov.u64 	%rd24222, %rd4914;
	mov.u64 	%rd24221, %rd4916;
	@%p3734 bra 	$L__BB0_1389;
	add.s64 	%rd24220, %rd24220, 1;
	setp.eq.s64 	%p3735, %rd24220, 0;
	selp.u64 	%rd19794, 1, 0, %p3735;
	add.s64 	%rd24219, %rd24219, %rd19794;
	mov.u64 	%rd24222, %rd4914;
	mov.u64 	%rd24221, %rd4916;
$L__BB0_1389:
	ld.const.u64 	%rd19795, [_ZN8collider3gpu9optimized6SECP_PE+24];
	setp.gt.u64 	%p3736, %rd24219, %rd19795;
	@%p3736 bra 	$L__BB0_1391;
	ld.const.u64 	%rd19796, [_ZN8collider3gpu9optimized6SECP_PE+24];
	setp.ne.s64 	%p3737, %rd24219, %rd19796;
	ld.const.u64 	%rd19797, [_ZN8collider3gpu9optimized6SECP_PE+16];
	setp.ne.s64 	%p3738, %rd24220, %rd19797;
	or.pred  	%p3739, %p3737, %p3738;
	ld.const.u64 	%rd19799, [_ZN8collider3gpu9optimized6SECP_PE+8];
	setp.ne.s64 	%p3740, %rd24221, %rd19799;
	or.pred  	%p3741, %p3739, %p3740;
	ld.const.u64 	%rd19801, [_ZN8collider3gpu9optimized6SECP_PE];
	setp.lt.u64 	%p3742, %rd24222, %rd19801;
	or.pred  	%p3743, %p3741, %p3742;
	@%p3743 bra 	$L__BB0_1392;
$L__BB0_1391:
	ld.const.u64 	%rd19805, [_ZN8collider3gpu9optimized6SECP_PE];
	// begin inline asm
	sub.cc.u64 %rd24222, %rd24222, %rd19805;
	// end inline asm
	sub.s64 	%rd19807, %rd24221, %rd5843;
	ld.const.u64 	%rd19808, [_ZN8collider3gpu9optimized6SECP_PE+8];
	// begin inline asm
	sub.cc.u64 %rd24221, %rd19807, %rd19808;
	// end inline asm
	sub.s64 	%rd19810, %rd24220, %rd5843;
	ld.const.u64 	%rd19811, [_ZN8collider3gpu9optimized6SECP_PE+16];
	// begin inline asm
	sub.cc.u64 %rd24220, %rd19810, %rd19811;
	// end inline asm
	ld.const.u64 	%rd19812, [_ZN8collider3gpu9optimized6SECP_PE+24];
	add.s64 	%rd19813, %rd5843, %rd19812;
	sub.s64 	%rd24219, %rd24219, %rd19813;
$L__BB0_1392:
	add.s32 	%r4828, %r4828, 1;
	setp.ne.s32 	%p3744, %r4828, 88;
	@%p3744 bra 	$L__BB0_1368;
	mul.hi.u64 	%rd19814, %rd24222, %rd24211;
	mul.lo.s64 	%rd19815, %rd24212, %rd24222;
	mul.hi.u64 	%rd19816, %rd24222, %rd24212;
	add.s64 	%rd19817, %rd19815, %rd19814;
	setp.lt.u64 	%p3745, %rd19817, %rd19815;
	selp.u64 	%rd19818, 1, 0, %p3745;
	add.s64 	%rd19819, %rd19816, %rd19818;
	mul.lo.s64 	%rd19820, %rd24216, %rd24222;
	mul.hi.u64 	%rd19821, %rd24222, %rd24216;
	add.s64 	%rd19822, %rd19820, %rd19819;
	setp.lt.u64 	%p3746, %rd19822, %rd19820;
	selp.u64 	%rd19823, 1, 0, %p3746;
	add.s64 	%rd19824, %rd19821, %rd19823;
	mul.lo.s64 	%rd19825, %rd24215, %rd24222;
	mul.hi.u64 	%rd19826, %rd24222, %rd24215;
	add.s64 	%rd19827, %rd19825, %rd19824;
	setp.lt.u64 	%p3747, %rd19827, %rd19825;
	selp.u64 	%rd19828, 1, 0, %p3747;
	add.s64 	%rd19829, %rd19826, %rd19828;
	mul.lo.s64 	%rd19830, %rd24211, %rd24221;
	mul.hi.u64 	%rd19831, %rd24221, %rd24211;
	add.s64 	%rd19832, %rd19830, %rd19817;
	setp.lt.u64 	%p3748, %rd19832, %rd19830;
	selp.u64 	%rd19833, 1, 0, %p3748;
	add.s64 	%rd19834, %rd19831, %rd19833;
	mul.lo.s64 	%rd19835, %rd24212, %rd24221;
	mul.hi.u64 	%rd19836, %rd24221, %rd24212;
	add.s64 	%rd19837, %rd19835, %rd19822;
	setp.lt.u64 	%p3749, %rd19837, %rd19835;
	selp.u64 	%rd19838, 1, 0, %p3749;
	add.s64 	%rd19839, %rd19836, %rd19838;
	add.s64 	%rd19840, %rd19837, %rd19834;
	setp.lt.u64 	%p3750, %rd19840, %rd19837;
	selp.u64 	%rd19841, 1, 0, %p3750;
	add.s64 	%rd19842, %rd19839, %rd19841;
	mul.lo.s64 	%rd19843, %rd24216, %rd24221;
	mul.hi.u64 	%rd19844, %rd24221, %rd24216;
	add.s64 	%rd19845, %rd19843, %rd19827;
	setp.lt.u64 	%p3751, %rd19845, %rd19843;
	selp.u64 	%rd19846, 1, 0, %p3751;
	add.s64 	%rd19847, %rd19844, %rd19846;
	add.s64 	%rd19848, %rd19845, %rd19842;
	setp.lt.u64 	%p3752, %rd19848, %rd19845;
	selp.u64 	%rd19849, 1, 0, %p3752;
	add.s64 	%rd19850, %rd19847, %rd19849;
	mul.lo.s64 	%rd19851, %rd24215, %rd24221;
	mul.hi.u64 	%rd19852, %rd24221, %rd24215;
	add.s64 	%rd19853, %rd19851, %rd19829;
	setp.lt.u64 	%p3753, %rd19853, %rd19851;
	selp.u64 	%rd19854, 1, 0, %p3753;
	add.s64 	%rd19855, %rd19852, %rd19854;
	add.s64 	%rd19856, %rd19853, %rd19850;
	setp.lt.u64 	%p3754, %rd19856, %rd19853;
	selp.u64 	%rd19857, 1, 0, %p3754;
	add.s64 	%rd19858, %rd19855, %rd19857;
	mul.lo.s64 	%rd19859, %rd24211, %rd24220;
	mul.hi.u64 	%rd19860, %rd24220, %rd24211;
	add.s64 	%rd19861, %rd19859, %rd19840;
	setp.lt.u64 	%p3755, %rd19861, %rd19859;
	selp.u64 	%rd19862, 1, 0, %p3755;
	add.s64 	%rd19863, %rd19860, %rd19862;
	mul.lo.s64 	%rd19864, %rd24212, %rd24220;
	mul.hi.u64 	%rd19865, %rd24220, %rd24212;
	add.s64 	%rd19866, %rd19864, %rd19848;
	setp.lt.u64 	%p3756, %rd19866, %rd19864;
	selp.u64 	%rd19867, 1, 0, %p3756;
	add.s64 	%rd19868, %rd19865, %rd19867;
	add.s64 	%rd19869, %rd19866, %rd19863;
	setp.lt.u64 	%p3757, %rd19869, %rd19866;
	selp.u64 	%rd19870, 1, 0, %p3757;
	add.s64 	%rd19871, %rd19868, %rd19870;
	mul.lo.s64 	%rd19872, %rd24216, %rd24220;
	mul.hi.u64 	%rd19873, %rd24220, %rd24216;
	add.s64 	%rd19874, %rd19872, %rd19856;
	setp.lt.u64 	%p3758, %rd19874, %rd19872;
	selp.u64 	%rd19875, 1, 0, %p3758;
	add.s64 	%rd19876, %rd19873, %rd19875;
	add.s64 	%rd19877, %rd19874, %rd19871;
	setp.lt.u64 	%p3759, %rd19877, %rd19874;
	selp.u64 	%rd19878, 1, 0, %p3759;
	add.s64 	%rd19879, %rd19876, %rd19878;
	mul.lo.s64 	%rd19880, %rd24215, %rd24220;
	mul.hi.u64 	%rd19881, %rd24220, %rd24215;
	add.s64 	%rd19882, %rd19880, %rd19858;
	setp.lt.u64 	%p3760, %rd19882, %rd19880;
	selp.u64 	%rd19883, 1, 0, %p3760;
	add.s64 	%rd19884, %rd19881, %rd19883;
	add.s64 	%rd19885, %rd19882, %rd19879;
	setp.lt.u64 	%p3761, %rd19885, %rd19882;
	selp.u64 	%rd19886, 1, 0, %p3761;
	add.s64 	%rd19887, %rd19884, %rd19886;
	mul.lo.s64 	%rd19888, %rd24211, %rd24219;
	mul.hi.u64 	%rd19889, %rd24219, %rd24211;
	add.s64 	%rd19890, %rd19888, %rd19869;
	setp.lt.u64 	%p3762, %rd19890, %rd19888;
	selp.u64 	%rd19891, 1, 0, %p3762;
	add.s64 	%rd19892, %rd19889, %rd19891;
	mul.lo.s64 	%rd19893, %rd24212, %rd24219;
	mul.hi.u64 	%rd19894, %rd24219, %rd24212;
	add.s64 	%rd19895, %rd19893, %rd19877;
	setp.lt.u64 	%p3763, %rd19895, %rd19893;
	selp.u64 	%rd19896, 1, 0, %p3763;
	add.s64 	%rd19897, %rd19894, %rd19896;
	add.s64 	%rd19898, %rd19895, %rd19892;
	setp.lt.u64 	%p3764, %rd19898, %rd19895;
	selp.u64 	%rd19899, 1, 0, %p3764;
	add.s64 	%rd19900, %rd19897, %rd19899;
	mul.lo.s64 	%rd19901, %rd24216, %rd24219;
	mul.hi.u64 	%rd19902, %rd24219, %rd24216;
	add.s64 	%rd19903, %rd19901, %rd19885;
	setp.lt.u64 	%p3765, %rd19903, %rd19901;
	selp.u64 	%rd19904, 1, 0, %p3765;
	add.s64 	%rd19905, %rd19902, %rd19904;
	add.s64 	%rd19906, %rd19903, %rd19900;
	setp.lt.u64 	%p3766, %rd19906, %rd19903;
	selp.u64 	%rd19907, 1, 0, %p3766;
	add.s64 	%rd19908, %rd19905, %rd19907;
	mul.lo.s64 	%rd19909, %rd24215, %rd24219;
	mul.hi.u64 	%rd19910, %rd24219, %rd24215;
	add.s64 	%rd19911, %rd19909, %rd19887;
	setp.lt.u64 	%p3767, %rd19911, %rd19909;
	selp.u64 	%rd19912, 1, 0, %p3767;
	add.s64 	%rd19913, %rd19910, %rd19912;
	add.s64 	%rd19914, %rd19911, %rd19908;
	setp.lt.u64 	%p3768, %rd19914, %rd19911;
	selp.u64 	%rd19915, 1, 0, %p3768;
	add.s64 	%rd19916, %rd19913, %rd19915;
	mul.lo.s64 	%rd19917, %rd19898, 4294968273;
	mov.b64 	%rd19918, 4294968273;
	mul.hi.u64 	%rd19919, %rd19898, %rd19918;
	mad.lo.s64 	%rd24259, %rd24211, %rd24222, %rd19917;
	setp.lt.u64 	%p3769, %rd24259, %rd19917;
	selp.u64 	%rd19920, 1, 0, %p3769;
	add.s64 	%rd19921, %rd19919, %rd19920;
	mul.lo.s64 	%rd19922, %rd19906, 4294968273;
	mul.hi.u64 	%rd19923, %rd19906, %rd19918;
	add.s64 	%rd19924, %rd19922, %rd19832;
	setp.lt.u64 	%p3770, %rd19924, %rd19922;
	selp.u64 	%rd19925, 1, 0, %p3770;
	add.s64 	%rd19926, %rd19923, %rd19925;
	add.s64 	%rd24258, %rd19924, %rd19921;
	setp.lt.u64 	%p3771, %rd24258, %rd19924;
	selp.u64 	%rd19927, 1, 0, %p3771;
	add.s64 	%rd19928, %rd19926, %rd19927;
	mul.lo.s64 	%rd19929, %rd19914, 4294968273;
	mul.hi.u64 	%rd19930, %rd19914, %rd19918;
	add.s64 	%rd19931, %rd19929, %rd19861;
	setp.lt.u64 	%p3772, %rd19931, %rd19929;
	selp.u64 	%rd19932, 1, 0, %p3772;
	add.s64 	%rd19933, %rd19930, %rd19932;
	add.s64 	%rd24257, %rd19931, %rd19928;
	setp.lt.u64 	%p3773, %rd24257, %rd19931;
	selp.u64 	%rd19934, 1, 0, %p3773;
	add.s64 	%rd19935, %rd19933, %rd19934;
	mul.lo.s64 	%rd19936, %rd19916, 4294968273;
	mul.hi.u64 	%rd19937, %rd19916, %rd19918;
	add.s64 	%rd19938, %rd19936, %rd19890;
	setp.lt.u64 	%p3774, %rd19938, %rd19936;
	selp.u64 	%rd19939, 1, 0, %p3774;
	add.s64 	%rd19940, %rd19937, %rd19939;
	add.s64 	%rd24256, %rd19938, %rd19935;
	setp.lt.u64 	%p3775, %rd24256, %rd19938;
	selp.u64 	%rd19941, 1, 0, %p3775;
	add.s64 	%rd4935, %rd19940, %rd19941;
	setp.eq.s64 	%p3776, %rd4935, 0;
	@%p3776 bra 	$L__BB0_1397;
	mov.b64 	%rd19942, 4294968273;
	mul.hi.u64 	%rd19943, %rd4935, %rd19942;
	mad.lo.s64 	%rd4936, %rd4935, 4294968273, %rd24259;
	setp.lt.u64 	%p3777, %rd4936, %rd24259;
	selp.u64 	%rd19944, 1, 0, %p3777;
	add.s64 	%rd4937, %rd19943, %rd19944;
	setp.eq.s64 	%p3778, %rd4937, 0;
	mov.u64 	%rd24259, %rd4936;
	@%p3778 bra 	$L__BB0_1397;
	add.s64 	%rd4938, %rd24258, %rd4937;
	setp.ge.u64 	%p3779, %rd4938, %rd24258;
	mov.u64 	%rd24259, %rd4936;
	mov.u64 	%rd24258, %rd4938;
	@%p3779 bra 	$L__BB0_1397;
	add.s64 	%rd24257, %rd24257, 1;
	setp.eq.s64 	%p3780, %rd24257, 0;
	selp.u64 	%rd19945, 1, 0, %p3780;
	add.s64 	%rd24256, %rd24256, %rd19945;
	mov.u64 	%rd24259, %rd4936;
	mov.u64 	%rd24258, %rd4938;
$L__BB0_1397:
	ld.const.u64 	%rd19946, [_ZN8collider3gpu9optimized6SECP_PE+24];
	setp.gt.u64 	%p3781, %rd24256, %rd19946;
	@%p3781 bra 	$L__BB0_1399;
	setp.ne.s64 	%p3782, %rd24256, %rd19946;
	ld.const.u64 	%rd19948, [_ZN8collider3gpu9optimized6SECP_PE+16];
	setp.ne.s64 	%p3783, %rd24257, %rd19948;
	or.pred  	%p3784, %p3782, %p3783;
	ld.const.u64 	%rd19950, [_ZN8collider3gpu9optimized6SECP_PE+8];
	setp.ne.s64 	%p3785, %rd24258, %rd19950;
	or.pred  	%p3786, %p3784, %p3785;
	ld.const.u64 	%rd19952, [_ZN8collider3gpu9optimized6SECP_PE];
	setp.lt.u64 	%p3787, %rd24259, %rd19952;
	or.pred  	%p3788, %p3786, %p3787;
	@%p3788 bra 	$L__BB0_1400;
$L__BB0_1399:
	ld.const.u64 	%rd19956, [_ZN8collider3gpu9optimized6SECP_PE];
	// begin inline asm
	sub.cc.u64 %rd24259, %rd24259, %rd19956;
	// end inline asm
	sub.s64 	%rd19958, %rd24258, %rd5843;
	ld.const.u64 	%rd19959, [_ZN8collider3gpu9optimized6SECP_PE+8];
	// begin inline asm
	sub.cc.u64 %rd24258, %rd19958, %rd19959;
	// end inline asm
	sub.s64 	%rd19961, %rd24257, %rd5843;
	ld.const.u64 	%rd19962, [_ZN8collider3gpu9optimized6SECP_PE+16];
	// begin inline asm
	sub.cc.u64 %rd24257, %rd19961, %rd19962;
	// end inline asm
	add.s64 	%rd19964, %rd5843, %rd19946;
	sub.s64 	%rd24256, %rd24256, %rd19964;
$L__BB0_1400:
	mov.b32 	%r4829, 0;
$L__BB0_1401:
	mul.hi.u64 	%rd19965, %rd24259, %rd24259;
	mul.lo.s64 	%rd19966, %rd24258, %rd24258;
	mul.hi.u64 	%rd24264, %rd24258, %rd24258;
	mul.lo.s64 	%rd24265, %rd24257, %rd24257;
	mul.hi.u64 	%rd24266, %rd24257, %rd24257;
	mul.lo.s64 	%rd24267, %rd24256, %rd24256;
	mul.hi.u64 	%rd24268, %rd24256, %rd24256;
	mul.lo.s64 	%rd19967, %rd24258, %rd24259;
	mul.hi.u64 	%rd19968, %rd24259, %rd24258;
	mov.b64 	{%r1312, %r1313}, %rd19968;
	mov.b64 	{%r1314, %r1315}, %rd19967;
	shf.l.wrap.b32 	%r1316, %r1315, %r1312, 1;
	shf.l.wrap.b32 	%r1317, %r1312, %r1313, 1;
	mov.b64 	%rd19969, {%r1316, %r1317};
	shl.b64 	%rd19970, %rd19967, 1;
	add.s64 	%rd4962, %rd19970, %rd19965;
	setp.lt.u64 	%p3789, %rd4962, %rd19970;
	selp.u64 	%rd19971, 1, 0, %p3789;
	add.s64 	%rd19972, %rd19966, %rd19969;
	add.s64 	%rd4963, %rd19972, %rd19971;
	setp.ge.u64 	%p3790, %rd4963, %rd19966;
	@%p3790 bra 	$L__BB0_1406;
	mul.hi.u64 	%rd19973, %rd24258, %rd24258;
	add.s64 	%rd24264, %rd19973, 1;
	setp.ne.s64 	%p3791, %rd24264, 0;
	@%p3791 bra 	$L__BB0_1406;
	mad.lo.s64 	%rd24265, %rd24257, %rd24257, 1;
	mov.b64 	%rd24264, 0;
	mov.pred 	%p3792, -1;
	@%p3792 bra 	$L__BB0_1406;
	mul.hi.u64 	%rd19976, %rd24257, %rd24257;
	add.s64 	%rd24266, %rd19976, 1;
	setp.ne.s64 	%p3793, %rd24266, 0;
	mov.b64 	%rd24264, 0;
	mov.u64 	%rd24265, %rd24264;
	@%p3793 bra 	$L__BB0_1406;
	mad.lo.s64 	%rd24267, %rd24256, %rd24256, 1;
	mov.b64 	%rd24264, 0;
	mov.u64 	%rd24266, %rd24264;
$L__BB0_1406:
	mul.lo.s64 	%rd19978, %rd24257, %rd24259;
	mul.hi.u64 	%rd19979, %rd24259, %rd24257;
	mov.b64 	{%r1318, %r1319}, %rd19979;
	mov.b64 	{%r1320, %r1321}, %rd19978;
	shf.l.wrap.b32 	%r1322, %r1321, %r1318, 1;
	shf.l.wrap.b32 	%r1323, %r1318, %r1319, 1;
	mov.b64 	%rd19980, {%r1322, %r1323};
	shl.b64 	%rd19981, %rd19978, 1;
	add.s64 	%rd4992, %rd19981, %rd4963;
	setp.lt.u64 	%p3794, %rd4992, %rd19981;
	selp.u64 	%rd19982, 1, 0, %p3794;
	add.s64 	%rd19983, %rd24264, %rd19980;
	add.s64 	%rd4993, %rd19983, %rd19982;
	setp.ge.u64 	%p3795, %rd4993, %rd24264;
	@%p3795 bra 	$L__BB0_1410;
	add.s64 	%rd24265, %rd24265, 1;
	setp.ne.s64 	%p3796, %rd24265, 0;
	@%p3796 bra 	$L__BB0_1410;
	add.s64 	%rd24266, %rd24266, 1;
	setp.ne.s64 	%p3797, %rd24266, 0;
	mov.b64 	%rd24265, 0;
	@%p3797 bra 	$L__BB0_1410;
	add.s64 	%rd24267, %rd24267, 1;
	setp.eq.s64 	%p3798, %rd24267, 0;
	selp.u64 	%rd19986, 1, 0, %p3798;
	add.s64 	%rd24268, %rd24268, %rd19986;
	mov.b64 	%rd24265, 0;
	mov.u64 	%rd24266, %rd24265;
$L__BB0_1410:
	mul.lo.s64 	%rd19987, %rd24256, %rd24259;
	mul.hi.u64 	%rd19988, %rd24259, %rd24256;
	mov.b64 	{%r1324, %r1325}, %rd19988;
	mov.b64 	{%r1326, %r1327}, %rd19987;
	shf.l.wrap.b32 	%r1328, %r1327, %r1324, 1;
	shf.l.wrap.b32 	%r1329, %r1324, %r1325, 1;
	mov.b64 	%rd19989, {%r1328, %r1329};
	shl.b64 	%rd19990, %rd19987, 1;
	add.s64 	%rd4982, %rd19990, %rd4993;
	setp.lt.u64 	%p3799, %rd4982, %rd19990;
	selp.u64 	%rd19991, 1, 0, %p3799;
	add.s64 	%rd19992, %rd24265, %rd19989;
	add.s64 	%rd4983, %rd19992, %rd19991;
	setp.ge.u64 	%p3800, %rd4983, %rd24265;
	@%p3800 bra 	$L__BB0_1413;
	add.s64 	%rd24266, %rd24266, 1;
	setp.ne.s64 	%p3801, %rd24266, 0;
	@%p3801 bra 	$L__BB0_1413;
	add.s64 	%rd24267, %rd24267, 1;
	setp.eq.s64 	%p3802, %rd24267, 0;
	selp.u64 	%rd19994, 1, 0, %p3802;
	add.s64 	%rd24268, %rd24268, %rd19994;
	mov.b64 	%rd24266, 0;
$L__BB0_1413:
	mul.lo.s64 	%rd19995, %rd24257, %rd24258;
	mul.hi.u64 	%rd19996, %rd24258, %rd24257;
	mov.b64 	{%r1330, %r1331}, %rd19996;
	mov.b64 	{%r1332, %r1333}, %rd19995;
	shf.l.wrap.b32 	%r1334, %r1333, %r1330, 1;
	shf.l.wrap.b32 	%r1335, %r1330, %r1331, 1;
	mov.b64 	%rd19997, {%r1334, %r1335};
	mad.lo.s64 	%rd19998, %rd24256, %rd24259, %rd19995;
	shl.b64 	%rd19999, %rd19998, 1;
	add.s64 	%rd5001, %rd19999, %rd4993;
	setp.lt.u64 	%p3803, %rd5001, %rd4982;
	selp.u64 	%rd20000, 1, 0, %p3803;
	add.s64 	%rd20001, %rd4983, %rd19997;
	add.s64 	%rd5002, %rd20001, %rd20000;
	setp.ge.u64 	%p3804, %rd5002, %rd4983;
	@%p3804 bra 	$L__BB0_1416;
	add.s64 	%rd24266, %rd24266, 1;
	setp.ne.s64 	%p3805, %rd24266, 0;
	@%p3805 bra 	$L__BB0_1416;
	add.s64 	%rd24267, %rd24267, 1;
	setp.eq.s64 	%p3806, %rd24267, 0;
	selp.u64 	%rd20003, 1, 0, %p3806;
	add.s64 	%rd24268, %rd24268, %rd20003;
	mov.b64 	%rd24266, 0;
$L__BB0_1416:
	mul.lo.s64 	%rd20004, %rd24256, %rd24258;
	mul.hi.u64 	%rd20005, %rd24258, %rd24256;
	mov.b64 	{%r1336, %r1337}, %rd20005;
	mov.b64 	{%r1338, %r1339}, %rd20004;
	shf.l.wrap.b32 	%r1340, %r1339, %r1336, 1;
	shf.l.wrap.b32 	%r1341, %r1336, %r1337, 1;
	mov.b64 	%rd20006, {%r1340, %r1341};
	shl.b64 	%rd20007, %rd20004, 1;
	add.s64 	%rd5009, %rd20007, %rd5002;
	setp.lt.u64 	%p3807, %rd5009, %rd20007;
	selp.u64 	%rd20008, 1, 0, %p3807;
	add.s64 	%rd20009, %rd24266, %rd20006;
	add.s64 	%rd5010, %rd20009, %rd20008;
	setp.ge.u64 	%p3808, %rd5010, %rd24266;
	@%p3808 bra 	$L__BB0_1418;
	add.s64 	%rd24267, %rd24267, 1;
	setp.eq.s64 	%p3809, %rd24267, 0;
	selp.u64 	%rd20010, 1, 0, %p3809;
	add.s64 	%rd24268, %rd24268, %rd20010;
$L__BB0_1418:
	mul.lo.s64 	%rd20011, %rd24256, %rd24257;
	mul.hi.u64 	%rd20012, %rd24257, %rd24256;
	mov.b64 	{%r1342, %r1343}, %rd20012;
	mov.b64 	{%r1344, %r1345}, %rd20011;
	shf.l.wrap.b32 	%r1346, %r1345, %r1342, 1;
	shf.l.wrap.b32 	%r1347, %r1342, %r1343, 1;
	mov.b64 	%rd20013, {%r1346, %r1347};
	shl.b64 	%rd20014, %rd20011, 1;
	add.s64 	%rd20015, %rd20014, %rd5010;
	setp.lt.u64 	%p3810, %rd20015, %rd20014;
	selp.u64 	%rd20016, 1, 0, %p3810;
	add.s64 	%rd20017, %rd24267, %rd20013;
	add.s64 	%rd20018, %rd20017, %rd20016;
	setp.lt.u64 	%p3811, %rd20018, %rd24267;
	selp.u64 	%rd20019, 1, 0, %p3811;
	add.s64 	%rd20020, %rd24268, %rd20019;
	mul.lo.s64 	%rd20021, %rd5009, 4294968273;
	mov.b64 	%rd20022, 4294968273;
	mul.hi.u64 	%rd20023, %rd5009, %rd20022;
	mad.lo.s64 	%rd24259, %rd24259, %rd24259, %rd20021;
	setp.lt.u64 	%p3812, %rd24259, %rd20021;
	selp.u64 	%rd20024, 1, 0, %p3812;
	add.s64 	%rd20025, %rd20023, %rd20024;
	mul.lo.s64 	%rd20026, %rd20015, 4294968273;
	mul.hi.u64 	%rd20027, %rd20015, %rd20022;
	add.s64 	%rd20028, %rd20026, %rd4962;
	setp.lt.u64 	%p3813, %rd20028, %rd20026;
	selp.u64 	%rd20029, 1, 0, %p3813;
	add.s64 	%rd20030, %rd20027, %rd20029;
	add.s64 	%rd24258, %rd20028, %rd20025;
	setp.lt.u64 	%p3814, %rd24258, %rd20028;
	selp.u64 	%rd20031, 1, 0, %p3814;
	add.s64 	%rd20032, %rd20030, %rd20031;
	mul.lo.s64 	%rd20033, %rd20018, 4294968273;
	mul.hi.u64 	%rd20034, %rd20018, %rd20022;
	add.s64 	%rd20035, %rd20033, %rd4992;
	setp.lt.u64 	%p3815, %rd20035, %rd20033;
	selp.u64 	%rd20036, 1, 0, %p3815;
	add.s64 	%rd20037, %rd20034, %rd20036;
	add.s64 	%rd24257, %rd20035, %rd20032;
	setp.lt.u64 	%p3816, %rd24257, %rd20035;
	selp.u64 	%rd20038, 1, 0, %p3816;
	add.s64 	%rd20039, %rd20037, %rd20038;
	mul.lo.s64 	%rd20040, %rd20020, 4294968273;
	mul.hi.u64 	%rd20041, %rd20020, %rd20022;
	add.s64 	%rd20042, %rd20040, %rd5001;
	setp.lt.u64 	%p3817, %rd20042, %rd20040;
	selp.u64 	%rd20043, 1, 0, %p3817;
	add.s64 	%rd20044, %rd20041, %rd20043;
	add.s64 	%rd24256, %rd20042, %rd20039;
	setp.lt.u64 	%p3818, %rd24256, %rd20042;
	selp.u64 	%rd20045, 1, 0, %p3818;
	add.s64 	%rd5019, %rd20044, %rd20045;
	setp.eq.s64 	%p3819, %rd5019, 0;
	@%p3819 bra 	$L__BB0_1422;
	mov.b64 	%rd20046, 4294968273;
	mul.hi.u64 	%rd20047, %rd5019, %rd20046;
	mad.lo.s64 	%rd5020, %rd5019, 4294968273, %rd24259;
	setp.lt.u64 	%p3820, %rd5020, %rd24259;
	selp.u64 	%rd20048, 1, 0, %p3820;
	add.s64 	%rd5021, %rd20047, %rd20048;
	setp.eq.s64 	%p3821, %rd5021, 0;
	mov.u64 	%rd24259, %rd5020;
	@%p3821 bra 	$L__BB0_1422;
	add.s64 	%rd5022, %rd24258, %rd5021;
	setp.ge.u64 	%p3822, %rd5022, %rd24258;
	mov.u64 	%rd24259, %rd5020;
	mov.u64 	%rd24258, %rd5022;
	@%p3822 bra 	$L__BB0_1422;
	add.s64 	%rd24257, %rd24257, 1;
	setp.eq.s64 	%p3823, %rd24257, 0;
	selp.u64 	%rd20049, 1, 0, %p3823;
	add.s64 	%rd24256, %rd24256, %rd20049;
	mov.u64 	%rd24259, %rd5020;
	mov.u64 	%rd24258, %rd5022;
$L__BB0_1422:
	ld.const.u64 	%rd20050, [_ZN8collider3gpu9optimized6SECP_PE+24];
	setp.gt.u64 	%p3824, %rd24256, %rd20050;
	@%p3824 bra 	$L__BB0_1424;
	ld.const.u64 	%rd20051, [_ZN8collider3gpu9optimized6SECP_PE+24];
	setp.ne.s64 	%p3825, %rd24256, %rd20051;
	ld.const.u64 	%rd20052, [_ZN8collider3gpu9optimized6SECP_PE+16];
	setp.ne.s64 	%p3826, %rd24257, %rd20052;
	or.pred  	%p3827, %p3825, %p3826;
	ld.const.u64 	%rd20054, [_ZN8collider3gpu9optimized6SECP_PE+8];
	setp.ne.s64 	%p3828, %rd24258, %rd20054;
	or.pred  	%p3829, %p3827, %p3828;
	ld.const.u64 	%rd20056, [_ZN8collider3gpu9optimized6SECP_PE];
	setp.lt.u64 	%p3830, %rd24259, %rd20056;
	or.pred  	%p3831, %p3829, %p3830;
	@%p3831 bra 	$L__BB0_1425;
$L__BB0_1424:
	ld.const.u64 	%rd20060, [_ZN8collider3gpu9optimized6SECP_PE];
	// begin inline asm
	sub.cc.u64 %rd24259, %rd24259, %rd20060;
	// end inline asm
	sub.s64 	%rd20062, %rd24258, %rd5843;
	ld.const.u64 	%rd20063, [_ZN8collider3gpu9optimized6SECP_PE+8];
	// begin inline asm
	sub.cc.u64 %rd24258, %rd20062, %rd20063;
	// end inline asm
	sub.s64 	%rd20065, %rd24257, %rd5843;
	ld.const.u64 	%rd20066, [_ZN8collider3gpu9optimized6SECP_PE+16];
	// begin inline asm
	sub.cc.u64 %rd24257, %rd20065, %rd20066;
	// end inline asm
	ld.const.u64 	%rd20067, [_ZN8collider3gpu9optimized6SECP_PE+24];
	add.s64 	%rd20068, %rd5843, %rd20067;
	sub.s64 	%rd24256, %rd24256, %rd20068;
$L__BB0_1425:
	add.s32 	%r4829, %r4829, 1;
	setp.ne.s32 	%p3832, %r4829, 44;
	@%p3832 bra 	$L__BB0_1401;
	mul.hi.u64 	%rd20069, %rd24259, %rd24174;
	mul.lo.s64 	%rd20070, %rd24175, %rd24259;
	mul.hi.u64 	%rd20071, %rd24259, %rd24175;
	add.s64 	%rd20072, %rd20070, %rd20069;
	setp.lt.u64 	%p3833, %rd20072, %rd20070;
	selp.u64 	%rd20073, 1, 0, %p3833;
	add.s64 	%rd20074, %rd20071, %rd20073;
	mul.lo.s64 	%rd20075, %rd24179, %rd24259;
	mul.hi.u64 	%rd20076, %rd24259, %rd24179;
	add.s64 	%rd20077, %rd20075, %rd20074;
	setp.lt.u64 	%p3834, %rd20077, %rd20075;
	selp.u64 	%rd20078, 1, 0, %p3834;
	add.s64 	%rd20079, %rd20076, %rd20078;
	mul.lo.s64 	%rd20080, %rd24178, %rd24259;
	mul.hi.u64 	%rd20081, %rd24259, %rd24178;
	add.s64 	%rd20082, %rd20080, %rd20079;
	setp.lt.u64 	%p3835, %rd20082, %rd20080;
	selp.u64 	%rd20083, 1, 0, %p3835;
	add.s64 	%rd20084, %rd20081, %rd20083;
	mul.lo.s64 	%rd20085, %rd24174, %rd24258;
	mul.hi.u64 	%rd20086, %rd24258, %rd24174;
	add.s64 	%rd20087, %rd20085, %rd20072;
	setp.lt.u64 	%p3836, %rd20087, %rd20085;
	selp.u64 	%rd20088, 1, 0, %p3836;
	add.s64 	%rd20089, %rd20086, %rd20088;
	mul.lo.s64 	%rd20090, %rd24175, %rd24258;
	mul.hi.u64 	%rd20091, %rd24258, %rd24175;
	add.s64 	%rd20092, %rd20090, %rd20077;
	setp.lt.u64 	%p3837, %rd20092, %rd20090;
	selp.u64 	%rd20093, 1, 0, %p3837;
	add.s64 	%rd20094, %rd20091, %rd20093;
	add.s64 	%rd20095, %rd20092, %rd20089;
	setp.lt.u64 	%p3838, %rd20095, %rd20092;
	selp.u64 	%rd20096, 1, 0, %p3838;
	add.s64 	%rd20097, %rd20094, %rd20096;
	mul.lo.s64 	%rd20098, %rd24179, %rd24258;
	mul.hi.u64 	%rd20099, %rd24258, %rd24179;
	add.s64 	%rd20100, %rd20098, %rd20082;
	setp.lt.u64 	%p3839, %rd20100, %rd20098;
	selp.u64 	%rd20101, 1, 0, %p3839;
	add.s64 	%rd20102, %rd20099, %rd20101;
	add.s64 	%rd20103, %rd20100, %rd20097;
	setp.lt.u64 	%p3840, %rd20103, %rd20100;
	selp.u64 	%rd20104, 1, 0, %p3840;
	add.s64 	%rd20105, %rd20102, %rd20104;
	mul.lo.s64 	%rd20106, %rd24178, %rd24258;
	mul.hi.u64 	%rd20107, %rd24258, %rd24178;
	add.s64 	%rd20108, %rd20106, %rd20084;
	setp.lt.u64 	%p3841, %rd20108, %rd20106;
	selp.u64 	%rd20109, 1, 0, %p3841;
	add.s64 	%rd20110, %rd20107, %rd20109;
	add.s64 	%rd20111, %rd20108, %rd20105;
	setp.lt.u64 	%p3842, %rd20111, %rd20108;
	selp.u64 	%rd20112, 1, 0, %p3842;
	add.s64 	%rd20113, %rd20110, %rd20112;
	mul.lo.s64 	%rd20114, %rd24174, %rd24257;
	mul.hi.u64 	%rd20115, %rd24257, %rd24174;
	add.s64 	%rd20116, %rd20114, %rd20095;
	setp.lt.u64 	%p3843, %rd20116, %rd20114;
	selp.u64 	%rd20117, 1, 0, %p3843;
	add.s64 	%rd20118, %rd20115, %rd20117;
	mul.lo.s64 	%rd20119, %rd24175, %rd24257;
	mul.hi.u64 	%rd20120, %rd24257, %rd24175;
	add.s64 	%rd20121, %rd20119, %rd20103;
	setp.lt.u64 	%p3844, %rd20121, %rd20119;
	selp.u64 	%rd20122, 1, 0, %p3844;
	add.s64 	%rd20123, %rd20120, %rd20122;
	add.s64 	%rd20124, %rd20121, %rd20118;
	setp.lt.u64 	%p3845, %rd20124, %rd20121;
	selp.u64 	%rd20125, 1, 0, %p3845;
	add.s64 	%rd20126, %rd20123, %rd20125;
	mul.lo.s64 	%rd20127, %rd24179, %rd24257;
	mul.hi.u64 	%rd20128, %rd24257, %rd24179;
	add.s64 	%rd20129, %rd20127, %rd20111;
	setp.lt.u64 	%p3846, %rd20129, %rd20127;
	selp.u64 	%rd20130, 1, 0, %p3846;
	add.s64 	%rd20131, %rd20128, %rd20130;
	add.s64 	%rd20132, %rd20129, %rd20126;
	setp.lt.u64 	%p3847, %rd20132, %rd20129;
	selp.u64 	%rd20133, 1, 0, %p3847;
	add.s64 	%rd20134, %rd20131, %rd20133;
	mul.lo.s64 	%rd20135, %rd24178, %rd24257;
	mul.hi.u64 	%rd20136, %rd24257, %rd24178;
	add.s64 	%rd20137, %rd20135, %rd20113;
	setp.lt.u64 	%p3848, %rd20137, %rd20135;
	selp.u64 	%rd20138, 1, 0, %p3848;
	add.s64 	%rd20139, %rd20136, %rd20138;
	add.s64 	%rd20140, %rd20137, %rd20134;
	setp.lt.u64 	%p3849, %rd20140, %rd20137;
	selp.u64 	%rd20141, 1, 0, %p3849;
	add.s64 	%rd20142, %rd20139, %rd20141;
	mul.lo.s64 	%rd20143, %rd24174, %rd24256;
	mul.hi.u64 	%rd20144, %rd24256, %rd24174;
	add.s64 	%rd20145, %rd20143, %rd20124;
	setp.lt.u64 	%p3850, %rd20145, %rd20143;
	selp.u64 	%rd20146, 1, 0, %p3850;
	add.s64 	%rd20147, %rd20144, %rd20146;
	mul.lo.s64 	%rd20148, %rd24175, %rd24256;
	mul.hi.u64 	%rd20149, %rd24256, %rd24175;
	add.s64 	%rd20150, %rd20148, %rd20132;
	setp.lt.u64 	%p3851, %rd20150, %rd20148;
	selp.u64 	%rd20151, 1, 0, %p3851;
	add.s64 	%rd20152, %rd20149, %rd20151;
	add.s64 	%rd20153, %rd20150, %rd20147;
	setp.lt.u64 	%p3852, %rd20153, %rd20150;
	selp.u64 	%rd20154, 1, 0, %p3852;
	add.s64 	%rd20155, %rd20152, %rd20154;
	mul.lo.s64 	%rd20156, %rd24179, %rd24256;
	mul.hi.u64 	%rd20157, %rd24256, %rd24179;
	add.s64 	%rd20158, %rd20156, %rd20140;
	setp.lt.u64 	%p3853, %rd20158, %rd20156;
	selp.u64 	%rd20159, 1, 0, %p3853;
	add.s64 	%rd20160, %rd20157, %rd20159;
	add.s64 	%rd20161, %rd20158, %rd20155;
	setp.lt.u64 	%p3854, %rd20161, %rd20158;
	selp.u64 	%rd20162, 1, 0, %p3854;
	add.s64 	%rd20163, %rd20160, %rd20162;
	mul.lo.s64 	%rd20164, %rd24178, %rd24256;
	mul.hi.u64 	%rd20165, %rd24256, %rd24178;
	add.s64 	%rd20166, %rd20164, %rd20142;
	setp.lt.u64 	%p3855, %rd20166, %rd20164;
	selp.u64 	%rd20167, 1, 0, %p3855;
	add.s64 	%rd20168, %rd20165, %rd20167;
	add.s64 	%rd20169, %rd20166, %rd20163;
	setp.lt.u64 	%p3856, %rd20169, %rd20166;
	selp.u64 	%rd20170, 1, 0, %p3856;
	add.s64 	%rd20171, %rd20168, %rd20170;
	mul.lo.s64 	%rd20172, %rd20153, 4294968273;
	mov.b64 	%rd20173, 4294968273;
	mul.hi.u64 	%rd20174, %rd20153, %rd20173;
	mad.lo.s64 	%rd24296, %rd24174, %rd24259, %rd20172;
	setp.lt.u64 	%p3857, %rd24296, %rd20172;
	selp.u64 	%rd20175, 1, 0, %p3857;
	add.s64 	%rd20176, %rd20174, %rd20175;
	mul.lo.s64 	%rd20177, %rd20161, 4294968273;
	mul.hi.u64 	%rd20178, %rd20161, %rd20173;
	add.s64 	%rd20179, %rd20177, %rd20087;
	setp.lt.u64 	%p3858, %rd20179, %rd20177;
	selp.u64 	%rd20180, 1, 0, %p3858;
	add.s64 	%rd20181, %rd20178, %rd20180;
	add.s64 	%rd24295, %rd20179, %rd20176;
	setp.lt.u64 	%p3859, %rd24295, %rd20179;
	selp.u64 	%rd20182, 1, 0, %p3859;
	add.s64 	%rd20183, %rd20181, %rd20182;
	mul.lo.s64 	%rd20184, %rd20169, 4294968273;
	mul.hi.u64 	%rd20185, %rd20169, %rd20173;
	add.s64 	%rd20186, %rd20184, %rd20116;
	setp.lt.u64 	%p3860, %rd20186, %rd20184;
	selp.u64 	%rd20187, 1, 0, %p3860;
	add.s64 	%rd20188, %rd20185, %rd20187;
	add.s64 	%rd24294, %rd20186, %rd20183;
	setp.lt.u64 	%p3861, %rd24294, %rd20186;
	selp.u64 	%rd20189, 1, 0, %p3861;
	add.s64 	%rd20190, %rd20188, %rd20189;
	mul.lo.s64 	%rd20191, %rd20171, 4294968273;
	mul.hi.u64 	%rd20192, %rd20171, %rd20173;
	add.s64 	%rd20193, %rd20191, %rd20145;
	setp.lt.u64 	%p3862, %rd20193, %rd20191;
	selp.u64 	%rd20194, 1, 0, %p3862;
	add.s64 	%rd20195, %rd20192, %rd20194;
	add.s64 	%rd24293, %rd20193, %rd20190;
	setp.lt.u64 	%p3863, %rd24293, %rd20193;
	selp.u64 	%rd20196, 1, 0, %p3863;
	add.s64 	%rd5041, %rd20195, %rd20196;
	setp.eq.s64 	%p3864, %rd5041, 0;
	@%p3864 bra 	$L__BB0_1430;
	mov.b64 	%rd20197, 4294968273;
	mul.hi.u64 	%rd20198, %rd5041, %rd20197;
	mad.lo.s64 	%rd5042, %rd5041, 4294968273, %rd24296;
	setp.lt.u64 	%p3865, %rd5042, %rd24296;
	selp.u64 	%rd20199, 1, 0, %p3865;
	add.s64 	%rd5043, %rd20198, %rd20199;
	setp.eq.s64 	%p3866, %rd5043, 0;
	mov.u64 	%rd24296, %rd5042;
	@%p3866 bra 	$L__BB0_1430;
	add.s64 	%rd5044, %rd24295, %rd5043;
	setp.ge.u64 	%p3867, %rd5044, %rd24295;
	mov.u64 	%rd24296, %rd5042;
	mov.u64 	%rd24295, %rd5044;
	@%p3867 bra 	$L__BB0_1430;
	add.s64 	%rd24294, %rd24294, 1;
	setp.eq.s64 	%p3868, %rd24294, 0;
	selp.u64 	%rd20200, 1, 0, %p3868;
	add.s64 	%rd24293, %rd24293, %rd20200;
	mov.u64 	%rd24296, %rd5042;
	mov.u64 	%rd24295, %rd5044;
$L__BB0_1430:
	ld.const.u64 	%rd5051, [_ZN8collider3gpu9optimized6SECP_PE+16];
	ld.const.u64 	%rd5052, [_ZN8collider3gpu9optimized6SECP_PE+8];
	ld.const.u64 	%rd20201, [_ZN8collider3gpu9optimized6SECP_PE+24];
	setp.gt.u64 	%p3869, %rd24293, %rd20201;
	@%p3869 bra 	$L__BB0_1432;
	setp.ne.s64 	%p3870, %rd24293, %rd20201;
	setp.ne.s64 	%p3871, %rd24294, %rd5051;
	or.pred  	%p3872, %p3870, %p3871;
	setp.ne.s64 	%p3873, %rd24295, %rd5052;
	or.pred  	%p3874, %p3872, %p3873;
	ld.const.u64 	%rd20203, [_ZN8collider3gpu9optimized6SECP_PE];
	setp.lt.u64 	%p3875, %rd24296, %rd20203;
	or.pred  	%p3876, %p3874, %p3875;
	@%p3876 bra 	$L__BB0_1433;
$L__BB0_1432:
	ld.const.u64 	%rd20207, [_ZN8collider3gpu9optimized6SECP_PE];
	// begin inline asm
	sub.cc.u64 %rd24296, %rd24296, %rd20207;
	// end inline asm
	sub.s64 	%rd20209, %rd24295, %rd5843;
	// begin inline asm
	sub.cc.u64 %rd24295, %rd20209, %rd5052;
	// end inline asm
	sub.s64 	%rd20212, %rd24294, %rd5843;
	// begin inline asm
	sub.cc.u64 %rd24294, %rd20212, %rd5051;
	// end inline asm
	add.s64 	%rd20215, %rd5843, %rd20201;
	sub.s64 	%rd24293, %rd24293, %rd20215;
$L__BB0_1433:
	mov.b32 	%r4830, 0;
$L__BB0_1434:
	mul.hi.u64 	%rd20216, %rd24296, %rd24296;
	mul.lo.s64 	%rd20217, %rd24295, %rd24295;
	mul.hi.u64 	%rd24301, %rd24295, %rd24295;
	mul.lo.s64 	%rd24302, %rd24294, %rd24294;
	mul.hi.u64 	%rd24303, %rd24294, %rd24294;
	mul.lo.s64 	%rd24304, %rd24293, %rd24293;
	mul.hi.u64 	%rd24305, %rd24293, %rd24293;
	mul.lo.s64 	%rd20218, %rd24295, %rd24296;
	mul.hi.u64 	%rd20219, %rd24296, %rd24295;
	mov.b64 	{%r1349, %r1350}, %rd20219;
	mov.b64 	{%r1351, %r1352}, %rd20218;
	shf.l.wrap.b32 	%r1353, %r1352, %r1349, 1;
	shf.l.wrap.b32 	%r1354, %r1349, %r1350, 1;
	mov.b64 	%rd20220, {%r1353, %r1354};
	shl.b64 	%rd20221, %rd20218, 1;
	add.s64 	%rd5070, %rd20221, %rd20216;
	setp.lt.u64 	%p3877, %rd5070, %rd20221;
	selp.u64 	%rd20222, 1, 0, %p3877;
	add.s64 	%rd20223, %rd20217, %rd20220;
	add.s64 	%rd5071, %rd20223, %rd20222;
	setp.ge.u64 	%p3878, %rd5071, %rd20217;
	@%p3878 bra 	$L__BB0_1442;
	mul.hi.u64 	%rd20224, %rd24295, %rd24295;
	add.s64 	%rd24301, %rd20224, 1;
	setp.ne.s64 	%p3879, %rd24301, 0;
	@%p3879 bra 	$L__BB0_1442;
	mad.lo.s64 	%rd24302, %rd24294, %rd24294, 1;
	mov.b64 	%rd24301, 0;
	mov.pred 	%p3880, -1;
	@%p3880 bra 	$L__BB0_1442;
	mul.hi.u64 	%rd20227, %rd24294, %rd24294;
	add.s64 	%rd24303, %rd20227, 1;
	setp.ne.s64 	%p3881, %rd24303, 0;
	mov.b64 	%rd24301, 0;
	mov.u64 	%rd24302, %rd24301;
	@%p3881 bra 	$L__BB0_1442;
	mad.lo.s64 	%rd24304, %rd24293, %rd24293, 1;
	mov.b64 	%rd24301, 0;
	mov.u64 	%rd24303, %rd24301;
	bra.uni 	$L__BB0_1442;
$L__BB0_1439:
	add.s64 	%rd24228, %rd24228, 1;
	setp.ne.s64 	%p3708, %rd24228, 0;
	@%p3708 bra 	$L__BB0_1377;
	add.s64 	%rd24229, %rd24229, 1;
	setp.ne.s64 	%p3709, %rd24229, 0;
	mov.b64 	%rd24228, 0;
	@%p3709 bra 	$L__BB0_1377;
	add.s64 	%rd24230, %rd24230, 1;
	setp.eq.s64 	%p3710, %rd24230, 0;
	selp.u64 	%rd19731, 1, 0, %p3710;
	add.s64 	%rd24231, %rd24231, %rd19731;
	mov.b64 	%rd24228, 0;
	mov.u64 	%rd24229, %rd24228;
	bra.uni 	$L__BB0_1377;
$L__BB0_1442:
	mul.lo.s64 	%rd20229, %rd24294, %rd24296;
	mul.hi.u64 	%rd20230, %rd24296, %rd24294;
	mov.b64 	{%r1355, %r1356}, %rd20230;
	mov.b64 	{%r1357, %r1358}, %rd20229;
	shf.l.wrap.b32 	%r1359, %r1358, %r1355, 1;
	shf.l.wrap.b32 	%r1360, %r1355, %r1356, 1;
	mov.b64 	%rd20231, {%r1359, %r1360};
	shl.b64 	%rd20232, %rd20229, 1;
	add.s64 	%rd5100, %rd20232, %rd5071;
	setp.lt.u64 	%p3882, %rd5100, %rd20232;
	selp.u64 	%rd20233, 1, 0, %p3882;
	add.s64 	%rd20234, %rd24301, %rd20231;
	add.s64 	%rd5101, %rd20234, %rd20233;
	setp.ge.u64 	%p3883, %rd5101, %rd24301;
	@%p3883 bra 	$L__BB0_1443;
	bra.uni 	$L__BB0_1505;
$L__BB0_1443:
	mul.lo.s64 	%rd20238, %rd24293, %rd24296;
	mul.hi.u64 	%rd20239, %rd24296, %rd24293;
	mov.b64 	{%r1361, %r1362}, %rd20239;
	mov.b64 	{%r1363, %r1364}, %rd20238;
	shf.l.wrap.b32 	%r1365, %r1364, %r1361, 1;
	shf.l.wrap.b32 	%r1366, %r1361, %r1362, 1;
	mov.b64 	%rd20240, {%r1365, %r1366};
	shl.b64 	%rd20241, %rd20238, 1;
	add.s64 	%rd5090, %rd20241, %rd5101;
	setp.lt.u64 	%p3887, %rd5090, %rd20241;
	selp.u64 	%rd20242, 1, 0, %p3887;
	add.s64 	%rd20243, %rd24302, %rd20240;
	add.s64 	%rd5091, %rd20243, %rd20242;
	setp.ge.u64 	%p3888, %rd5091, %rd24302;
	@%p3888 bra 	$L__BB0_1446;
	add.s64 	%rd24303, %rd24303, 1;
	setp.ne.s64 	%p3889, %rd24303, 0;
	@%p3889 bra 	$L__BB0_1446;
	add.s64 	%rd24304, %rd24304, 1;
	setp.eq.s64 	%p3890, %rd24304, 0;
	selp.u64 	%rd20245, 1, 0, %p3890;
	add.s64 	%rd24305, %rd24305, %rd20245;
	mov.b64 	%rd24303, 0;
$L__BB0_1446:
	mul.lo.s64 	%rd20246, %rd24294, %rd24295;
	mul.hi.u64 	%rd20247, %rd24295, %rd24294;
	mov.b64 	{%r1367, %r1368}, %rd20247;
	mov.b64 	{%r1369, %r1370}, %rd20246;
	shf.l.wrap.b32 	%r1371, %r1370, %r1367, 1;
	shf.l.wrap.b32 	%r1372, %r1367, %r1368, 1;
	mov.b64 	%rd20248, {%r1371, %r1372};
	mad.lo.s64 	%rd20249, %rd24293, %rd24296, %rd20246;
	shl.b64 	%rd20250, %rd20249, 1;
	add.s64 	%rd5109, %rd20250, %rd5101;
	setp.lt.u64 	%p3891, %rd5109, %rd5090;
	selp.u64 	%rd20251, 1, 0, %p3891;
	add.s64 	%rd20252, %rd5091, %rd20248;
	add.s64 	%rd5110, %rd20252, %rd20251;
	setp.ge.u64 	%p3892, %rd5110, %rd5091;
	@%p3892 bra 	$L__BB0_1449;
	add.s64 	%rd24303, %rd24303, 1;
	setp.ne.s64 	%p3893, %rd24303, 0;
	@%p3893 bra 	$L__BB0_1449;
	add.s64 	%rd24304, %rd24304, 1;
	setp.eq.s64 	%p3894, %rd24304, 0;
	selp.u64 	%rd20254, 1, 0, %p3894;
	add.s64 	%rd24305, %rd24305, %rd20254;
	mov.b64 	%rd24303, 0;
$L__BB0_1449:
	mul.lo.s64 	%rd20255, %rd24293, %rd24295;
	mul.hi.u64 	%rd20256, %rd24295, %rd24293;
	mov.b64 	{%r1373, %r1374}, %rd20256;
	mov.b64 	{%r1375, %r1376}, %rd20255;
	shf.l.wrap.b32 	%r1377, %r1376, %r1373, 1;
	shf.l.wrap.b32 	%r1378, %r1373, %r1374, 1;
	mov.b64 	%rd20257, {%r1377, %r1378};
	shl.b64 	%rd20258, %rd20255, 1;
	add.s64 	%rd5117, %rd20258, %rd5110;
	setp.lt.u64 	%p3895, %rd5117, %rd20258;
	selp.u64 	%rd20259, 1, 0, %p3895;
	add.s64 	%rd20260, %rd24303, %rd20257;
	add.s64 	%rd5118, %rd20260, %rd20259;
	setp.ge.u64 	%p3896, %rd5118, %rd24303;
	@%p3896 bra 	$L__BB0_1451;
	add.s64 	%rd24304, %rd24304, 1;
	setp.eq.s64 	%p3897, %rd24304, 0;
	selp.u64 	%rd20261, 1, 0, %p3897;
	add.s64 	%rd24305, %rd24305, %rd20261;
$L__BB0_1451:
	mul.lo.s64 	%rd20262, %rd24293, %rd24294;
	mul.hi.u64 	%rd20263, %rd24294, %rd24293;
	mov.b64 	{%r1379, %r1380}, %rd20263;
	mov.b64 	{%r1381, %r1382}, %rd20262;
	shf.l.wrap.b32 	%r1383, %r1382, %r1379, 1;
	shf.l.wrap.b32 	%r1384, %r1379, %r1380, 1;
	mov.b64 	%rd20264, {%r1383, %r1384};
	shl.b64 	%rd20265, %rd20262, 1;
	add.s64 	%rd20266, %rd20265, %rd5118;
	setp.lt.u64 	%p3898, %rd20266, %rd20265;
	selp.u64 	%rd20267, 1, 0, %p3898;
	add.s64 	%rd20268, %rd24304, %rd20264;
	add.s64 	%rd20269, %rd20268, %rd20267;
	setp.lt.u64 	%p3899, %rd20269, %rd24304;
	selp.u64 	%rd20270, 1, 0, %p3899;
	add.s64 	%rd20271, %rd24305, %rd20270;
	mul.lo.s64 	%rd20272, %rd5117, 4294968273;
	mov.b64 	%rd20273, 4294968273;
	mul.hi.u64 	%rd20274, %rd5117, %rd20273;
	mad.lo.s64 	%rd24296, %rd24296, %rd24296, %rd20272;
	setp.lt.u64 	%p3900, %rd24296, %rd20272;
	selp.u64 	%rd20275, 1, 0, %p3900;
	add.s64 	%rd20276, %rd20274, %rd20275;
	mul.lo.s64 	%rd20277, %rd20266, 4294968273;
	mul.hi.u64 	%rd20278, %rd20266, %rd20273;
	add.s64 	%rd20279, %rd20277, %rd5070;
	setp.lt.u64 	%p3901, %rd20279, %rd20277;
	selp.u64 	%rd20280, 1, 0, %p3901;
	add.s64 	%rd20281, %rd20278, %rd20280;
	add.s64 	%rd24295, %rd20279, %rd20276;
	setp.lt.u64 	%p3902, %rd24295, %rd20279;
	selp.u64 	%rd20282, 1, 0, %p3902;
	add.s64 	%rd20283, %rd20281, %rd20282;
	mul.lo.s64 	%rd20284, %rd20269, 4294968273;
	mul.hi.u64 	%rd20285, %rd20269, %rd20273;
	add.s64 	%rd20286, %rd20284, %rd5100;
	setp.lt.u64 	%p3903, %rd20286, %rd20284;
	selp.u64 	%rd20287, 1, 0, %p3903;
	add.s64 	%rd20288, %rd20285, %rd20287;
	add.s64 	%rd24294, %rd20286, %rd20283;
	setp.lt.u64 	%p3904, %rd24294, %rd20286;
	selp.u64 	%rd20289, 1, 0, %p3904;
	add.s64 	%rd20290, %rd20288, %rd20289;
	mul.lo.s64 	%rd20291, %rd20271, 4294968273;
	mul.hi.u64 	%rd20292, %rd20271, %rd20273;
	add.s64 	%rd20293, %rd20291, %rd5109;
	setp.lt.u64 	%p3905, %rd20293, %rd20291;
	selp.u64 	%rd20294, 1, 0, %p3905;
	add.s64 	%rd20295, %rd20292, %rd20294;
	add.s64 	%rd24293, %rd20293, %rd20290;
	setp.lt.u64 	%p3906, %rd24293, %rd20293;
	selp.u64 	%rd20296, 1, 0, %p3906;
	add.s64 	%rd5127, %rd20295, %rd20296;
	setp.eq.s64 	%p3907, %rd5127, 0;
	@%p3907 bra 	$L__BB0_1455;
	mov.b64 	%rd20297, 4294968273;
	mul.hi.u64 	%rd20298, %rd5127, %rd20297;
	mad.lo.s64 	%rd5128, %rd5127, 4294968273, %rd24296;
	setp.lt.u64 	%p3908, %rd5128, %rd24296;
	selp.u64 	%rd20299, 1, 0, %p3908;
	add.s64 	%rd5129, %rd20298, %rd20299;
	setp.eq.s64 	%p3909, %rd5129, 0;
	mov.u64 	%rd24296, %rd5128;
	@%p3909 bra 	$L__BB0_1455;
	add.s64 	%rd5130, %rd24295, %rd5129;
	setp.ge.u64 	%p3910, %rd5130, %rd24295;
	mov.u64 	%rd24296, %rd5128;
	mov.u64 	%rd24295, %rd5130;
	@%p3910 bra 	$L__BB0_1455;
	add.s64 	%rd24294, %rd24294, 1;
	setp.eq.s64 	%p3911, %rd24294, 0;
	selp.u64 	%rd20300, 1, 0, %p3911;
	add.s64 	%rd24293, %rd24293, %rd20300;
	mov.u64 	%rd24296, %rd5128;
	mov.u64 	%rd24295, %rd5130;
$L__BB0_1455:
	ld.const.u64 	%rd5137, [_ZN8collider3gpu9optimized6SECP_PE+16];
	ld.const.u64 	%rd20301, [_ZN8collider3gpu9optimized6SECP_PE+24];
	setp.gt.u64 	%p3912, %rd24293, %rd20301;
	@%p3912 bra 	$L__BB0_1457;
	setp.ne.s64 	%p3913, %rd24293, %rd20301;
	setp.ne.s64 	%p3914, %rd24294, %rd5137;
	or.pred  	%p3915, %p3913, %p3914;
	ld.const.u64 	%rd20303, [_ZN8collider3gpu9optimized6SECP_PE+8];
	setp.ne.s64 	%p3916, %rd24295, %rd20303;
	or.pred  	%p3917, %p3915, %p3916;
	ld.const.u64 	%rd20305, [_ZN8collider3gpu9optimized6SECP_PE];
	setp.lt.u64 	%p3918, %rd24296, %rd20305;
	or.pred  	%p3919, %p3917, %p3918;
	@%p3919 bra 	$L__BB0_1458;
$L__BB0_1457:
	ld.const.u64 	%rd20309, [_ZN8collider3gpu9optimized6SECP_PE];
	// begin inline asm
	sub.cc.u64 %rd24296, %rd24296, %rd20309;
	// end inline asm
	sub.s64 	%rd20311, %rd24295, %rd5843;
	ld.const.u64 	%rd20312, [_ZN8collider3gpu9optimized6SECP_PE+8];
	// begin inline asm
	sub.cc.u64 %rd24295, %rd20311, %rd20312;
	// end inline asm
	sub.s64 	%rd20314, %rd24294, %rd5843;
	// begin inline asm
	sub.cc.u64 %rd24294, %rd20314, %rd5137;
	// end inline asm
	add.s64 	%rd20317, %rd5843, %rd20301;
	sub.s64 	%rd24293, %rd24293, %rd20317;
$L__BB0_1458:
	add.s32 	%r4830, %r4830, 1;
	setp.ne.s32 	%p3920, %r4830, 3;
	@%p3920 bra 	$L__BB0_1434;
	mul.hi.u64 	%rd20318, %rd24296, %rd23992;
	mul.lo.s64 	%rd20319, %rd23991, %rd24296;
	mul.hi.u64 	%rd20320, %rd24296, %rd23991;
	add.s64 	%rd20321, %rd20319, %rd20318;
	setp.lt.u64 	%p3921, %rd20321, %rd20319;
	selp.u64 	%rd20322, 1, 0, %p3921;
	add.s64 	%rd20323, %rd20320, %rd20322;
	mul.lo.s64 	%rd20324, %rd23994, %rd24296;
	mul.hi.u64 	%rd20325, %rd24296, %rd23994;
	add.s64 	%rd20326, %rd20324, %rd20323;
	setp.lt.u64 	%p3922, %rd20326, %rd20324;
	selp.u64 	%rd20327, 1, 0, %p3922;
	add.s64 	%rd20328, %rd20325, %rd20327;
	mul.lo.s64 	%rd20329, %rd23993, %rd24296;
	mul.hi.u64 	%rd20330, %rd24296, %rd23993;
	add.s64 	%rd20331, %rd20329, %rd20328;
	setp.lt.u64 	%p3923, %rd20331, %rd20329;
	selp.u64 	%rd20332, 1, 0, %p3923;
	add.s64 	%rd20333, %rd20330, %rd20332;
	mul.lo.s64 	%rd20334, %rd23992, %rd24295;
	mul.hi.u64 	%rd20335, %rd24295, %rd23992;
	add.s64 	%rd20336, %rd20334, %rd20321;
	setp.lt.u64 	%p3924, %rd20336, %rd20334;
	selp.u64 	%rd20337, 1, 0, %p3924;
	add.s64 	%rd20338, %rd20335, %rd20337;
	mul.lo.s64 	%rd20339, %rd23991, %rd24295;
	mul.hi.u64 	%rd20340, %rd24295, %rd23991;
	add.s64 	%rd20341, %rd20339, %rd20326;
	setp.lt.u64 	%p3925, %rd20341, %rd20339;
	selp.u64 	%rd20342, 1, 0, %p3925;
	add.s64 	%rd20343, %rd20340, %rd20342;
	add.s64 	%rd20344, %rd20341, %rd20338;
	setp.lt.u64 	%p3926, %rd20344, %rd20341;
	selp.u64 	%rd20345, 1, 0, %p3926;
	add.s64 	%rd20346, %rd20343, %rd20345;
	mul.lo.s64 	%rd20347, %rd23994, %rd24295;
	mul.hi.u64 	%rd20348, %rd24295, %rd23994;
	add.s64 	%rd20349, %rd20347, %rd20331;
	setp.lt.u64 	%p3927, %rd20349, %rd20347;
	selp.u64 	%rd20350, 1, 0, %p3927;
	add.s64 	%rd20351, %rd20348, %rd20350;
	add.s64 	%rd20352, %rd20349, %rd20346;
	setp.lt.u64 	%p3928, %rd20352, %rd20349;
	selp.u64 	%rd20353, 1, 0, %p3928;
	add.s64 	%rd20354, %rd20351, %rd20353;
	mul.lo.s64 	%rd20355, %rd23993, %rd24295;
	mul.hi.u64 	%rd20356, %rd24295, %rd23993;
	add.s64 	%rd20357, %rd20355, %rd20333;
	setp.lt.u64 	%p3929, %rd20357, %rd20355;
	selp.u64 	%rd20358, 1, 0, %p3929;
	add.s64 	%rd20359, %rd20356, %rd20358;
	add.s64 	%rd20360, %rd20357, %rd20354;
	setp.lt.u64 	%p3930, %rd20360, %rd20357;
	selp.u64 	%rd20361, 1, 0, %p3930;
	add.s64 	%rd20362, %rd20359, %rd20361;
	mul.lo.s64 	%rd20363, %rd23992, %rd24294;
	mul.hi.u64 	%rd20364, %rd24294, %rd23992;
	add.s64 	%rd20365, %rd20363, %rd20344;
	setp.lt.u64 	%p3931, %rd20365, %rd20363;
	selp.u64 	%rd20366, 1, 0, %p3931;
	add.s64 	%rd20367, %rd20364, %rd20366;
	mul.lo.s64 	%rd20368, %rd23991, %rd24294;
	mul.hi.u64 	%rd20369, %rd24294, %rd23991;
	add.s64 	%rd20370, %rd20368, %rd20352;
	setp.lt.u64 	%p3932, %rd20370, %rd20368;
	selp.u64 	%rd20371, 1, 0, %p3932;
	add.s64 	%rd20372, %rd20369, %rd20371;
	add.s64 	%rd20373, %rd20370, %rd20367;
	setp.lt.u64 	%p3933, %rd20373, %rd20370;
	selp.u64 	%rd20374, 1, 0, %p3933;
	add.s64 	%rd20375, %rd20372, %rd20374;
	mul.lo.s64 	%rd20376, %rd23994, %rd24294;
	mul.hi.u64 	%rd20377, %rd24294, %rd23994;
	add.s64 	%rd20378, %rd20376, %rd20360;
	setp.lt.u64 	%p3934, %rd20378, %rd20376;
	selp.u64 	%rd20379, 1, 0, %p3934;
	add.s64 	%rd20380, %rd20377, %rd20379;
	add.s64 	%rd20381, %rd20378, %rd20375;
	setp.lt.u64 	%p3935, %rd20381, %rd20378;
	selp.u64 	%rd20382, 1, 0, %p3935;
	add.s64 	%rd20383, %rd20380, %rd20382;
	mul.lo.s64 	%rd20384, %rd23993, %rd24294;
	mul.hi.u64 	%rd20385, %rd24294, %rd23993;
	add.s64 	%rd20386, %rd20384, %rd20362;
	setp.lt.u64 	%p3936, %rd20386, %rd20384;
	selp.u64 	%rd20387, 1, 0, %p3936;
	add.s64 	%rd20388, %rd20385, %rd20387;
	add.s64 	%rd20389, %rd20386, %rd20383;
	setp.lt.u64 	%p3937, %rd20389, %rd20386;
	selp.u64 	%rd20390, 1, 0, %p3937;
	add.s64 	%rd20391, %rd20388, %rd20390;
	mul.lo.s64 	%rd20392, %rd23992, %rd24293;
	mul.hi.u64 	%rd20393, %rd24293, %rd23992;
	add.s64 	%rd20394, %rd20392, %rd20373;
	setp.lt.u64 	%p3938, %rd20394, %rd20392;
	selp.u64 	%rd20395, 1, 0, %p3938;
	add.s64 	%rd20396, %rd20393, %rd20395;
	mul.lo.s64 	%rd20397, %rd23991, %rd24293;
	mul.hi.u64 	%rd20398, %rd24293, %rd23991;
	add.s64 	%rd20399, %rd20397, %rd20381;
	setp.lt.u64 	%p3939, %rd20399, %rd20397;
	selp.u64 	%rd20400, 1, 0, %p3939;
	add.s64 	%rd20401, %rd20398, %rd20400;
	add.s64 	%rd20402, %rd20399, %rd20396;
	setp.lt.u64 	%p3940, %rd20402, %rd20399;
	selp.u64 	%rd20403, 1, 0, %p3940;
	add.s64 	%rd20404, %rd20401, %rd20403;
	mul.lo.s64 	%rd20405, %rd23994, %rd24293;
	mul.hi.u64 	%rd20406, %rd24293, %rd23994;
	add.s64 	%rd20407, %rd20405, %rd20389;
	setp.lt.u64 	%p3941, %rd20407, %rd20405;
	selp.u64 	%rd20408, 1, 0, %p3941;
	add.s64 	%rd20409, %rd20406, %rd20408;
	add.s64 	%rd20410, %rd20407, %rd20404;
	setp.lt.u64 	%p3942, %rd20410, %rd20407;
	selp.u64 	%rd20411, 1, 0, %p3942;
	add.s64 	%rd20412, %rd20409, %rd20411;
	mul.lo.s64 	%rd20413, %rd23993, %rd24293;
	mul.hi.u64 	%rd20414, %rd24293, %rd23993;
	add.s64 	%rd20415, %rd20413, %rd20391;
	setp.lt.u64 	%p3943, %rd20415, %rd20413;
	selp.u64 	%rd20416, 1, 0, %p3943;
	add.s64 	%rd20417, %rd20414, %rd20416;
	add.s64 	%rd20418, %rd20415, %rd20412;
	setp.lt.u64 	%p3944, %rd20418, %rd20415;
	selp.u64 	%rd20419, 1, 0, %p3944;
	add.s64 	%rd20420, %rd20417, %rd20419;
	mul.lo.s64 	%rd20421, %rd20402, 4294968273;
	mov.b64 	%rd20422, 4294968273;
	mul.hi.u64 	%rd20423, %rd20402, %rd20422;
	mad.lo.s64 	%rd24333, %rd23992, %rd24296, %rd20421;
	setp.lt.u64 	%p3945, %rd24333, %rd20421;
	selp.u64 	%rd20424, 1, 0, %p3945;
	add.s64 	%rd20425, %rd20423, %rd20424;
	mul.lo.s64 	%rd20426, %rd20410, 4294968273;
	mul.hi.u64 	%rd20427, %rd20410, %rd20422;
	add.s64 	%rd20428, %rd20426, %rd20336;
	setp.lt.u64 	%p3946, %rd20428, %rd20426;
	selp.u64 	%rd20429, 1, 0, %p3946;
	add.s64 	%rd20430, %rd20427, %rd20429;
	add.s64 	%rd24332, %rd20428, %rd20425;
	setp.lt.u64 	%p3947, %rd24332, %rd20428;
	selp.u64 	%rd20431, 1, 0, %p3947;
	add.s64 	%rd20432, %rd20430, %rd20431;
	mul.lo.s64 	%rd20433, %rd20418, 4294968273;
	mul.hi.u64 	%rd20434, %rd20418, %rd20422;
	add.s64 	%rd20435, %rd20433, %rd20365;
	setp.lt.u64 	%p3948, %rd20435, %rd20433;
	selp.u64 	%rd20436, 1, 0, %p3948;
	add.s64 	%rd20437, %rd20434, %rd20436;
	add.s64 	%rd24331, %rd20435, %rd20432;
	setp.lt.u64 	%p3949, %rd24331, %rd20435;
	selp.u64 	%rd20438, 1, 0, %p3949;
	add.s64 	%rd20439, %rd20437, %rd20438;
	mul.lo.s64 	%rd20440, %rd20420, 4294968273;
	mul.hi.u64 	%rd20441, %rd20420, %rd20422;
	add.s64 	%rd20442, %rd20440, %rd20394;
	setp.lt.u64 	%p3950, %rd20442, %rd20440;
	selp.u64 	%rd20443, 1, 0, %p3950;
	add.s64 	%rd20444, %rd20441, %rd20443;
	add.s64 	%rd24330, %rd20442, %rd20439;
	setp.lt.u64 	%p3951, %rd24330, %rd20442;
	selp.u64 	%rd20445, 1, 0, %p3951;
	add.s64 	%rd5150, %rd20444, %rd20445;
	setp.eq.s64 	%p3952, %rd5150, 0;
	@%p3952 bra 	$L__BB0_1463;
	mov.b64 	%rd20446, 4294968273;
	mul.hi.u64 	%rd20447, %rd5150, %rd20446;
	mad.lo.s64 	%rd5151, %rd5150, 4294968273, %rd24333;
	setp.lt.u64 	%p3953, %rd5151, %rd24333;
	selp.u64 	%rd20448, 1, 0, %p3953;
	add.s64 	%rd5152, %rd20447, %rd20448;
	setp.eq.s64 	%p3954, %rd5152, 0;
	mov.u64 	%rd24333, %rd5151;
	@%p3954 bra 	$L__BB0_1463;
	add.s64 	%rd5153, %rd24332, %rd5152;
	setp.ge.u64 	%p3955, %rd5153, %rd24332;
	mov.u64 	%rd24333, %rd5151;
	mov.u64 	%rd24332, %rd5153;
	@%p3955 bra 	$L__BB0_1463;
	add.s64 	%rd24331, %rd24331, 1;
	setp.eq.s64 	%p3956, %rd24331, 0;
	selp.u64 	%rd20449, 1, 0, %p3956;
	add.s64 	%rd24330, %rd24330, %rd20449;
	mov.u64 	%rd24333, %rd5151;
	mov.u64 	%rd24332, %rd5153;
$L__BB0_1463:
	ld.const.u64 	%rd5160, [_ZN8collider3gpu9optimized6SECP_PE+16];
	ld.const.u64 	%rd5161, [_ZN8collider3gpu9optimized6SECP_PE+8];
	ld.const.u64 	%rd5162, [_ZN8collider3gpu9optimized6SECP_PE];
	ld.const.u64 	%rd5163, [_ZN8collider3gpu9optimized6SECP_PE+24];
	setp.gt.u64 	%p3957, %rd24330, %rd5163;
	@%p3957 bra 	$L__BB0_1465;
	setp.ne.s64 	%p3958, %rd24330, %rd5163;
	setp.ne.s64 	%p3959, %rd24331, %rd5160;
	or.pred  	%p3960, %p3958, %p3959;
	setp.ne.s64 	%p3961, %rd24332, %rd5161;
	or.pred  	%p3962, %p3960, %p3961;
	setp.lt.u64 	%p3963, %rd24333, %rd5162;
	or.pred  	%p3964, %p3962, %p3963;
	@%p3964 bra 	$L__BB0_1466;
$L__BB0_1465:
	// begin inline asm
	sub.cc.u64 %rd24333, %rd24333, %rd5162;
	// end inline asm
	sub.s64 	%rd20454, %rd24332, %rd5843;
	// begin inline asm
	sub.cc.u64 %rd24332, %rd20454, %rd5161;
	// end inline asm
	sub.s64 	%rd20457, %rd24331, %rd5843;
	// begin inline asm
	sub.cc.u64 %rd24331, %rd20457, %rd5160;
	// end inline asm
	add.s64 	%rd20459, %rd5843, %rd5163;
	sub.s64 	%rd24330, %rd24330, %rd20459;
$L__BB0_1466:
	mov.b32 	%r4831, 0;
$L__BB0_1467:
	mul.hi.u64 	%rd20460, %rd24333, %rd24333;
	mul.lo.s64 	%rd20461, %rd24332, %rd24332;
	mul.hi.u64 	%rd24338, %rd24332, %rd24332;
	mul.lo.s64 	%rd24339, %rd24331, %rd24331;
	mul.hi.u64 	%rd24340, %rd24331, %rd24331;
	mul.lo.s64 	%rd24341, %rd24330, %rd24330;
	mul.hi.u64 	%rd24342, %rd24330, %rd24330;
	mul.lo.s64 	%rd20462, %rd24332, %rd24333;
	mul.hi.u64 	%rd20463, %rd24333, %rd24332;
	mov.b64 	{%r1386, %r1387}, %rd20463;
	mov.b64 	{%r1388, %r1389}, %rd20462;
	shf.l.wrap.b32 	%r1390, %r1389, %r1386, 1;
	shf.l.wrap.b32 	%r1391, %r1386, %r1387, 1;
	mov.b64 	%rd20464, {%r1390, %r1391};
	shl.b64 	%rd20465, %rd20462, 1;
	add.s64 	%rd5181, %rd20465, %rd20460;
	setp.lt.u64 	%p3965, %rd5181, %rd20465;
	selp.u64 	%rd20466, 1, 0, %p3965;
	add.s64 	%rd20467, %rd20461, %rd20464;
	add.s64 	%rd5182, %rd20467, %rd20466;
	setp.ge.u64 	%p3966, %rd5182, %rd20461;
	@%p3966 bra 	$L__BB0_1472;
	mul.hi.u64 	%rd20468, %rd24332, %rd24332;
	add.s64 	%rd24338, %rd20468, 1;
	setp.ne.s64 	%p3967, %rd24338, 0;
	@%p3967 bra 	$L__BB0_1472;
	mad.lo.s64 	%rd24339, %rd24331, %rd24331, 1;
	mov.b64 	%rd24338, 0;
	mov.pred 	%p3968, -1;
	@%p3968 bra 	$L__BB0_1472;
	mul.hi.u64 	%rd20471, %rd24331, %rd24331;
	add.s64 	%rd24340, %rd20471, 1;
	setp.ne.s64 	%p3969, %rd24340, 0;
	mov.b64 	%rd24338, 0;
	mov.u64 	%rd24339, %rd24338;
	@%p3969 bra 	$L__BB0_1472;
	mad.lo.s64 	%rd24341, %rd24330, %rd24330, 1;
	mov.b64 	%rd24338, 0;
	mov.u64 	%rd24340, %rd24338;
$L__BB0_1472:
	mul.lo.s64 	%rd20473, %rd24331, %rd24333;
	mul.hi.u64 	%rd20474, %rd24333, %rd24331;
	mov.b64 	{%r1392, %r1393}, %rd20474;
	mov.b64 	{%r1394, %r1395}, %rd20473;
	shf.l.wrap.b32 	%r1396, %r1395, %r1392, 1;
	shf.l.wrap.b32 	%r1397, %r1392, %r1393, 1;
	mov.b64 	%rd20475, {%r1396, %r1397};
	shl.b64 	%rd20476, %rd20473, 1;
	add.s64 	%rd5211, %rd20476, %rd5182;
	setp.lt.u64 	%p3970, %rd5211, %rd20476;
	selp.u64 	%rd20477, 1, 0, %p3970;
	add.s64 	%rd20478, %rd24338, %rd20475;
	add.s64 	%rd5212, %rd20478, %rd20477;
	setp.ge.u64 	%p3971, %rd5212, %rd24338;
	@%p3971 bra 	$L__BB0_1476;
	add.s64 	%rd24339, %rd24339, 1;
	setp.ne.s64 	%p3972, %rd24339, 0;
	@%p3972 bra 	$L__BB0_1476;
	add.s64 	%rd24340, %rd24340, 1;
	setp.ne.s64 	%p3973, %rd24340, 0;
	mov.b64 	%rd24339, 0;
	@%p3973 bra 	$L__BB0_1476;
	add.s64 	%rd24341, %rd24341, 1;
	setp.eq.s64 	%p3974, %rd24341, 0;
	selp.u64 	%rd20481, 1, 0, %p3974;
	add.s64 	%rd24342, %rd24342, %rd20481;
	mov.b64 	%rd24339, 0;
	mov.u64 	%rd24340, %rd24339;
$L__BB0_1476:
	mul.lo.s64 	%rd20482, %rd24330, %rd24333;
	mul.hi.u64 	%rd20483, %rd24333, %rd24330;
	mov.b64 	{%r1398, %r1399}, %rd20483;
	mov.b64 	{%r1400, %r1401}, %rd20482;
	shf.l.wrap.b32 	%r1402, %r1401, %r1398, 1;
	shf.l.wrap.b32 	%r1403, %r1398, %r1399, 1;
	mov.b64 	%rd20484, {%r1402, %r1403};
	shl.b64 	%rd20485, %rd20482, 1;
	add.s64 	%rd5201, %rd20485, %rd5212;
	setp.lt.u64 	%p3975, %rd5201, %rd20485;
	selp.u64 	%rd20486, 1, 0, %p3975;
	add.s64 	%rd20487, %rd24339, %rd20484;
	add.s64 	%rd5202, %rd20487, %rd20486;
	setp.ge.u64 	%p3976, %rd5202, %rd24339;
	@%p3976 bra 	$L__BB0_1479;
	add.s64 	%rd24340, %rd24340, 1;
	setp.ne.s64 	%p3977, %rd24340, 0;
	@%p3977 bra 	$L__BB0_1479;
	add.s64 	%rd24341, %rd24341, 1;
	setp.eq.s64 	%p3978, %rd24341, 0;
	selp.u64 	%rd20489, 1, 0, %p3978;
	add.s64 	%rd24342, %rd24342, %rd20489;
	mov.b64 	%rd24340, 0;
$L__BB0_1479:
	mul.lo.s64 	%rd20490, %rd24331, %rd24332;
	mul.hi.u64 	%rd20491, %rd24332, %rd24331;
	mov.b64 	{%r1404, %r1405}, %rd20491;
	mov.b64 	{%r1406, %r1407}, %rd20490;
	shf.l.wrap.b32 	%r1408, %r1407, %r1404, 1;
	shf.l.wrap.b32 	%r1409, %r1404, %r1405, 1;
	mov.b64 	%rd20492, {%r1408, %r1409};
	mad.lo.s64 	%rd20493, %rd24330, %rd24333, %rd20490;
	shl.b64 	%rd20494, %rd20493, 1;
	add.s64 	%rd5220, %rd20494, %rd5212;
	setp.lt.u64 	%p3979, %rd5220, %rd5201;
	selp.u64 	%rd20495, 1, 0, %p3979;
	add.s64 	%rd20496, %rd5202, %rd20492;
	add.s64 	%rd5221, %rd20496, %rd20495;
	setp.ge.u64 	%p3980, %rd5221, %rd5202;
	@%p3980 bra 	$L__BB0_1482;
	add.s64 	%rd24340, %rd24340, 1;
	setp.ne.s64 	%p3981, %rd24340, 0;
	@%p3981 bra 	$L__BB0_1482;
	add.s64 	%rd24341, %rd24341, 1;
	setp.eq.s64 	%p3982, %rd24341, 0;
	selp.u64 	%rd20498, 1, 0, %p3982;
	add.s64 	%rd24342, %rd24342, %rd20498;
	mov.b64 	%rd24340, 0;
$L__BB0_1482:
	mul.lo.s64 	%rd20499, %rd24330, %rd24332;
	mul.hi.u64 	%rd20500, %rd24332, %rd24330;
	mov.b64 	{%r1410, %r1411}, %rd20500;
	mov.b64 	{%r1412, %r1413}, %rd20499;
	shf.l.wrap.b32 	%r1414, %r1413, %r1410, 1;
	shf.l.wrap.b32 	%r1415, %r1410, %r1411, 1;
	mov.b64 	%rd20501, {%r1414, %r1415};
	shl.b64 	%rd20502, %rd20499, 1;
	add.s64 	%rd5228, %rd20502, %rd5221;
	setp.lt.u64 	%p3983, %rd5228, %rd20502;
	selp.u64 	%rd20503, 1, 0, %p3983;
	add.s64 	%rd20504, %rd24340, %rd20501;
	add.s64 	%rd5229, %rd20504, %rd20503;
	setp.ge.u64 	%p3984, %rd5229, %rd24340;
	@%p3984 bra 	$L__BB0_1484;
	add.s64 	%rd24341, %rd24341, 1;
	setp.eq.s64 	%p3985, %rd24341, 0;
	selp.u64 	%rd20505, 1, 0, %p3985;
	add.s64 	%rd24342, %rd24342, %rd20505;
$L__BB0_1484:
	mul.lo.s64 	%rd20506, %rd24330, %rd24331;
	mul.hi.u64 	%rd20507, %rd24331, %rd24330;
	mov.b64 	{%r1416, %r1417}, %rd20507;
	mov.b64 	{%r1418, %r1419}, %rd20506;
	shf.l.wrap.b32 	%r1420, %r1419, %r1416, 1;
	shf.l.wrap.b32 	%r1421, %r1416, %r1417, 1;
	mov.b64 	%rd20508, {%r1420, %r1421};
	shl.b64 	%rd20509, %rd20506, 1;
	add.s64 	%rd20510, %rd20509, %rd5229;
	setp.lt.u64 	%p3986, %rd20510, %rd20509;
	selp.u64 	%rd20511, 1, 0, %p3986;
	add.s64 	%rd20512, %rd24341, %rd20508;
	add.s64 	%rd20513, %rd20512, %rd20511;
	setp.lt.u64 	%p3987, %rd20513, %rd24341;
	selp.u64 	%rd20514, 1, 0, %p3987;
	add.s64 	%rd20515, %rd24342, %rd20514;
	mul.lo.s64 	%rd20516, %rd5228, 4294968273;
	mov.b64 	%rd20517, 4294968273;
	mul.hi.u64 	%rd20518, %rd5228, %rd20517;
	mad.lo.s64 	%rd24333, %rd24333, %rd24333, %rd20516;
	setp.lt.u64 	%p3988, %rd24333, %rd20516;
	selp.u64 	%rd20519, 1, 0, %p3988;
	add.s64 	%rd20520, %rd20518, %rd20519;
	mul.lo.s64 	%rd20521, %rd20510, 4294968273;
	mul.hi.u64 	%rd20522, %rd20510, %rd20517;
	add.s64 	%rd20523, %rd20521, %rd5181;
	setp.lt.u64 	%p3989, %rd20523, %rd20521;
	selp.u64 	%rd20524, 1, 0, %p3989;
	add.s64 	%rd20525, %rd20522, %rd20524;
	add.s64 	%rd24332, %rd20523, %rd20520;
	setp.lt.u64 	%p3990, %rd24332, %rd20523;
	selp.u64 	%rd20526, 1, 0, %p3990;
	add.s64 	%rd20527, %rd20525, %rd20526;
	mul.lo.s64 	%rd20528, %rd20513, 4294968273;
	mul.hi.u64 	%rd20529, %rd20513, %rd20517;
	add.s64 	%rd20530, %rd20528, %rd5211;
	setp.lt.u64 	%p3991, %rd20530, %rd20528;
	selp.u64 	%rd20531, 1, 0, %p3991;
	add.s64 	%rd20532, %rd20529, %rd20531;
	add.s64 	%rd24331, %rd20530, %rd20527;
	setp.lt.u64 	%p3992, %rd24331, %rd20530;
	selp.u64 	%rd20533, 1, 0, %p3992;
	add.s64 	%rd20534, %rd20532, %rd20533;
	mul.lo.s64 	%rd20535, %rd20515, 4294968273;
	mul.hi.u64 	%rd20536, %rd20515, %rd20517;
	add.s64 	%rd20537, %rd20535, %rd5220;
	setp.lt.u64 	%p3993, %rd20537, %rd20535;
	selp.u64 	%rd20538, 1, 0, %p3993;
	add.s64 	%rd20539, %rd20536, %rd20538;
	add.s64 	%rd24330, %rd20537, %rd20534;
	setp.lt.u64 	%p3994, %rd24330, %rd20537;
	selp.u64 	%rd20540, 1, 0, %p3994;
	add.s64 	%rd5238, %rd20539, %rd20540;
	setp.eq.s64 	%p3995, %rd5238, 0;
	@%p3995 bra 	$L__BB0_1488;
	mov.b64 	%rd20541, 4294968273;
	mul.hi.u64 	%rd20542, %rd5238, %rd20541;
	mad.lo.s64 	%rd5239, %rd5238, 4294968273, %rd24333;
	setp.lt.u64 	%p3996, %rd5239, %rd24333;
	selp.u64 	%rd20543, 1, 0, %p3996;
	add.s64 	%rd5240, %rd20542, %rd20543;
	setp.eq.s64 	%p3997, %rd5240, 0;
	mov.u64 	%rd24333, %rd5239;
	@%p3997 bra 	$L__BB0_1488;
	add.s64 	%rd5241, %rd24332, %rd5240;
	setp.ge.u64 	%p3998, %rd5241, %rd24332;
	mov.u64 	%rd24333, %rd5239;
	mov.u64 	%rd24332, %rd5241;
	@%p3998 bra 	$L__BB0_1488;
	add.s64 	%rd24331, %rd24331, 1;
	setp.eq.s64 	%p3999, %rd24331, 0;
	selp.u64 	%rd20544, 1, 0, %p3999;
	add.s64 	%rd24330, %rd24330, %rd20544;
	mov.u64 	%rd24333, %rd5239;
	mov.u64 	%rd24332, %rd5241;
$L__BB0_1488:
	ld.const.u64 	%rd5248, [_ZN8collider3gpu9optimized6SECP_PE+16];
	ld.const.u64 	%rd5249, [_ZN8collider3gpu9optimized6SECP_PE+8];
	ld.const.u64 	%rd5250, [_ZN8collider3gpu9optimized6SECP_PE];
	ld.const.u64 	%rd5251, [_ZN8collider3gpu9optimized6SECP_PE+24];
	setp.gt.u64 	%p4000, %rd24330, %rd5251;
	@%p4000 bra 	$L__BB0_1490;
	setp.ne.s64 	%p4001, %rd24330, %rd5251;
	setp.ne.s64 	%p4002, %rd24331, %rd5248;
	or.pred  	%p4003, %p4001, %p4002;
	setp.ne.s64 	%p4004, %rd24332, %rd5249;
	or.pred  	%p4005, %p4003, %p4004;
	setp.lt.u64 	%p4006, %rd24333, %rd5250;
	or.pred  	%p4007, %p4005, %p4006;
	@%p4007 bra 	$L__BB0_1491;
$L__BB0_1490:
	// begin inline asm
	sub.cc.u64 %rd24333, %rd24333, %rd5250;
	// end inline asm
	sub.s64 	%rd20549, %rd24332, %rd5843;
	// begin inline asm
	sub.cc.u64 %rd24332, %rd20549, %rd5249;
	// end inline asm
	sub.s64 	%rd20552, %rd24331, %rd5843;
	// begin inline asm
	sub.cc.u64 %rd24331, %rd20552, %rd5248;
	// end inline asm
	add.s64 	%rd20554, %rd5843, %rd5251;
	sub.s64 	%rd24330, %rd24330, %rd20554;
$L__BB0_1491:
	add.s32 	%r4831, %r4831, 1;
	setp.ne.s32 	%p4008, %r4831, 23;
	@%p4008 bra 	$L__BB0_1467;
	mul.hi.u64 	%rd20555, %rd24333, %rd24137;
	mul.lo.s64 	%rd20556, %rd24138, %rd24333;
	mul.hi.u64 	%rd20557, %rd24333, %rd24138;
	add.s64 	%rd20558, %rd20556, %rd20555;
	setp.lt.u64 	%p4009, %rd20558, %rd20556;
	selp.u64 	%rd20559, 1, 0, %p4009;
	add.s64 	%rd20560, %rd20557, %rd20559;
	mul.lo.s64 	%rd20561, %rd24142, %rd24333;
	mul.hi.u64 	%rd20562, %rd24333, %rd24142;
	add.s64 	%rd20563, %rd20561, %rd20560;
	setp.lt.u64 	%p4010, %rd20563, %rd20561;
	selp.u64 	%rd20564, 1, 0, %p4010;
	add.s64 	%rd20565, %rd20562, %rd20564;
	mul.lo.s64 	%rd20566, %rd24141, %rd24333;
	mul.hi.u64 	%rd20567, %rd24333, %rd24141;
	add.s64 	%rd20568, %rd20566, %rd20565;
	setp.lt.u64 	%p4011, %rd20568, %rd20566;
	selp.u64 	%rd20569, 1, 0, %p4011;
	add.s64 	%rd20570, %rd20567, %rd20569;
	mul.lo.s64 	%rd20571, %rd24137, %rd24332;
	mul.hi.u64 	%rd20572, %rd24332, %rd24137;
	add.s64 	%rd20573, %rd20571, %rd20558;
	setp.lt.u64 	%p4012, %rd20573, %rd20571;
	selp.u64 	%rd20574, 1, 0, %p4012;
	add.s64 	%rd20575, %rd20572, %rd20574;
	mul.lo.s64 	%rd20576, %rd24138, %rd24332;
	mul.hi.u64 	%rd20577, %rd24332, %rd24138;
	add.s64 	%rd20578, %rd20576, %rd20563;
	setp.lt.u64 	%p4013, %rd20578, %rd20576;
	selp.u64 	%rd20579, 1, 0, %p4013;
	add.s64 	%rd20580, %rd20577, %rd20579;
	add.s64 	%rd20581, %rd20578, %rd20575;
	setp.lt.u64 	%p4014, %rd20581, %rd20578;
	selp.u64 	%rd20582, 1, 0, %p4014;
	add.s64 	%rd20583, %rd20580, %rd20582;
	mul.lo.s64 	%rd20584, %rd24142, %rd24332;
	mul.hi.u64 	%rd20585, %rd24332, %rd24142;
	add.s64 	%rd20586, %rd20584, %rd20568;
	setp.lt.u64 	%p4015, %rd20586, %rd20584;
	selp.u64 	%rd20587, 1, 0, %p4015;
	add.s64 	%rd20588, %rd20585, %rd20587;
	add.s64 	%rd20589, %rd20586, %rd20583;
	setp.lt.u64 	%p4016, %rd20589, %rd20586;
	selp.u64 	%rd20590, 1, 0, %p4016;
	add.s64 	%rd20591, %rd20588, %rd20590;
	mul.lo.s64 	%rd20592, %rd24141, %rd24332;
	mul.hi.u64 	%rd20593, %rd24332, %rd24141;
	add.s64 	%rd20594, %rd20592, %rd20570;
	setp.lt.u64 	%p4017, %rd20594, %rd20592;
	selp.u64 	%rd20595, 1, 0, %p4017;
	add.s64 	%rd20596, %rd20593, %rd20595;
	add.s64 	%rd20597, %rd20594, %rd20591;
	setp.lt.u64 	%p4018, %rd20597, %rd20594;
	selp.u64 	%rd20598, 1, 0, %p4018;
	add.s64 	%rd20599, %rd20596, %rd20598;
	mul.lo.s64 	%rd20600, %rd24137, %rd24331;
	mul.hi.u64 	%rd20601, %rd24331, %rd24137;
	add.s64 	%rd20602, %rd20600, %rd20581;
	setp.lt.u64 	%p4019, %rd20602, %rd20600;
	selp.u64 	%rd20603, 1, 0, %p4019;
	add.s64 	%rd20604, %rd20601, %rd20603;
	mul.lo.s64 	%rd20605, %rd24138, %rd24331;
	mul.hi.u64 	%rd20606, %rd24331, %rd24138;
	add.s64 	%rd20607, %rd20605, %rd20589;
	setp.lt.u64 	%p4020, %rd20607, %rd20605;
	selp.u64 	%rd20608, 1, 0, %p4020;
	add.s64 	%rd20609, %rd20606, %rd20608;
	add.s64 	%rd20610, %rd20607, %rd20604;
	setp.lt.u64 	%p4021, %rd20610, %rd20607;
	selp.u64 	%rd20611, 1, 0, %p4021;
	add.s64 	%rd20612, %rd20609, %rd20611;
	mul.lo.s64 	%rd20613, %rd24142, %rd24331;
	mul.hi.u64 	%rd20614, %rd24331, %rd24142;
	add.s64 	%rd20615, %rd20613, %rd20597;
	setp.lt.u64 	%p4022, %rd20615, %rd20613;
	selp.u64 	%rd20616, 1, 0, %p4022;
	add.s64 	%rd20617, %rd20614, %rd20616;
	add.s64 	%rd20618, %rd20615, %rd20612;
	setp.lt.u64 	%p4023, %rd20618, %rd20615;
	selp.u64 	%rd20619, 1, 0, %p4023;
	add.s64 	%rd20620, %rd20617, %rd20619;
	mul.lo.s64 	%rd20621, %rd24141, %rd24331;
	mul.hi.u64 	%rd20622, %rd24331, %rd24141;
	add.s64 	%rd20623, %rd20621, %rd20599;
	setp.lt.u64 	%p4024, %rd20623, %rd20621;
	selp.u64 	%rd20624, 1, 0, %p4024;
	add.s64 	%rd20625, %rd20622, %rd20624;
	add.s64 	%rd20626, %rd20623, %rd20620;
	setp.lt.u64 	%p4025, %rd20626, %rd20623;
	selp.u64 	%rd20627, 1, 0, %p4025;
	add.s64 	%rd20628, %rd20625, %rd20627;
	mul.lo.s64 	%rd20629, %rd24137, %rd24330;
	mul.hi.u64 	%rd20630, %rd24330, %rd24137;
	add.s64 	%rd20631, %rd20629, %rd20610;
	setp.lt.u64 	%p4026, %rd20631, %rd20629;
	selp.u64 	%rd20632, 1, 0, %p4026;
	add.s64 	%rd20633, %rd20630, %rd20632;
	mul.lo.s64 	%rd20634, %rd24138, %rd24330;
	mul.hi.u64 	%rd20635, %rd24330, %rd24138;
	add.s64 	%rd20636, %rd20634, %rd20618;
	setp.lt.u64 	%p4027, %rd20636, %rd20634;
	selp.u64 	%rd20637, 1, 0, %p4027;
	add.s64 	%rd20638, %rd20635, %rd20637;
	add.s64 	%rd20639, %rd20636, %rd20633;
	setp.lt.u64 	%p4028, %rd20639, %rd20636;
	selp.u64 	%rd20640, 1, 0, %p4028;
	add.s64 	%rd20641, %rd20638, %rd20640;
	mul.lo.s64 	%rd20642, %rd24142, %rd24330;
	mul.hi.u64 	%rd20643, %rd24330, %rd24142;
	add.s64 	%rd20644, %rd20642, %rd20626;
	setp.lt.u64 	%p4029, %rd20644, %rd20642;
	selp.u64 	%rd20645, 1, 0, %p4029;
	add.s64 	%rd20646, %rd20643, %rd20645;
	add.s64 	%rd20647, %rd20644, %rd20641;
	setp.lt.u64 	%p4030, %rd20647, %rd20644;
	selp.u64 	%rd20648, 1, 0, %p4030;
	add.s64 	%rd20649, %rd20646, %rd20648;
	mul.lo.s64 	%rd20650, %rd24141, %rd24330;
	mul.hi.u64 	%rd20651, %rd24330, %rd24141;
	add.s64 	%rd20652, %rd20650, %rd20628;
	setp.lt.u64 	%p4031, %rd20652, %rd20650;
	selp.u64 	%rd20653, 1, 0, %p4031;
	add.s64 	%rd20654, %rd20651, %rd20653;
	add.s64 	%rd20655, %rd20652, %rd20649;
	setp.lt.u64 	%p4032, %rd20655, %rd20652;
	selp.u64 	%rd20656, 1, 0, %p4032;
	add.s64 	%rd20657, %rd20654, %rd20656;
	mul.lo.s64 	%rd20658, %rd20639, 4294968273;
	mov.b64 	%rd20659, 4294968273;
	mul.hi.u64 	%rd20660, %rd20639, %rd20659;
	mad.lo.s64 	%rd24370, %rd24137, %rd24333, %rd20658;
	setp.lt.u64 	%p4033, %rd24370, %rd20658;
	selp.u64 	%rd20661, 1, 0, %p4033;
	add.s64 	%rd20662, %rd20660, %rd20661;
	mul.lo.s64 	%rd20663, %rd20647, 4294968273;
	mul.hi.u64 	%rd20664, %rd20647, %rd20659;
	add.s64 	%rd20665, %rd20663, %rd20573;
	setp.lt.u64 	%p4034, %rd20665, %rd20663;
	selp.u64 	%rd20666, 1, 0, %p4034;
	add.s64 	%rd20667, %rd20664, %rd20666;
	add.s64 	%rd24369, %rd20665, %rd20662;
	setp.lt.u64 	%p4035, %rd24369, %rd20665;
	selp.u64 	%rd20668, 1, 0, %p4035;
	add.s64 	%rd20669, %rd20667, %rd20668;
	mul.lo.s64 	%rd20670, %rd20655, 4294968273;
	mul.hi.u64 	%rd20671, %rd20655, %rd20659;
	add.s64 	%rd20672, %rd20670, %rd20602;
	setp.lt.u64 	%p4036, %rd20672, %rd20670;
	selp.u64 	%rd20673, 1, 0, %p4036;
	add.s64 	%rd20674, %rd20671, %rd20673;
	add.s64 	%rd24368, %rd20672, %rd20669;
	setp.lt.u64 	%p4037, %rd24368, %rd20672;
	selp.u64 	%rd20675, 1, 0, %p4037;
	add.s64 	%rd20676, %rd20674, %rd20675;
	mul.lo.s64 	%rd20677, %rd20657, 4294968273;
	mul.hi.u64 	%rd20678, %rd20657, %rd20659;
	add.s64 	%rd20679, %rd20677, %rd20631;
	setp.lt.u64 	%p4038, %rd20679, %rd20677;
	selp.u64 	%rd20680, 1, 0, %p4038;
	add.s64 	%rd20681, %rd20678, %rd20680;
	add.s64 	%rd24367, %rd20679, %rd20676;
	setp.lt.u64 	%p4039, %rd24367, %rd20679;
	selp.u64 	%rd20682, 1, 0, %p4039;
	add.s64 	%rd5264, %rd20681, %rd20682;
	setp.eq.s64 	%p4040, %rd5264, 0;
	@%p4040 bra 	$L__BB0_1496;
	mov.b64 	%rd20683, 4294968273;
	mul.hi.u64 	%rd20684, %rd5264, %rd20683;
	mad.lo.s64 	%rd5265, %rd5264, 4294968273, %rd24370;
	setp.lt.u64 	%p4041, %rd5265, %rd24370;
	selp.u64 	%rd20685, 1, 0, %p4041;
	add.s64 	%rd5266, %rd20684, %rd20685;
	setp.eq.s64 	%p4042, %rd5266, 0;
	mov.u64 	%rd24370, %rd5265;
	@%p4042 bra 	$L__BB0_1496;
	add.s64 	%rd5267, %rd24369, %rd5266;
	setp.ge.u64 	%p4043, %rd5267, %rd24369;
	mov.u64 	%rd24370, %rd5265;
	mov.u64 	%rd24369, %rd5267;
	@%p4043 bra 	$L__BB0_1496;
	add.s64 	%rd24368, %rd24368, 1;
	setp.eq.s64 	%p4044, %rd24368, 0;
	selp.u64 	%rd20686, 1, 0, %p4044;
	add.s64 	%rd24367, %rd24367, %rd20686;
	mov.u64 	%rd24370, %rd5265;
	mov.u64 	%rd24369, %rd5267;
$L__BB0_1496:
	ld.const.u64 	%rd5276, [_ZN8collider3gpu9optimized6SECP_PE];
	ld.const.u64 	%rd5277, [_ZN8collider3gpu9optimized6SECP_PE+24];
	setp.gt.u64 	%p4045, %rd24367, %rd5277;
	@%p4045 bra 	$L__BB0_1498;
	setp.ne.s64 	%p4046, %rd24367, %rd5277;
	setp.ne.s64 	%p4047, %rd24368, %rd5248;
	or.pred  	%p4048, %p4046, %p4047;
	setp.ne.s64 	%p4049, %rd24369, %rd5249;
	or.pred  	%p4050, %p4048, %p4049;
	setp.lt.u64 	%p4051, %rd24370, %rd5276;
	or.pred  	%p4052, %p4050, %p4051;
	@%p4052 bra 	$L__BB0_1499;
$L__BB0_1498:
	// begin inline asm
	sub.cc.u64 %rd24370, %rd24370, %rd5276;
	// end inline asm
	sub.s64 	%rd20691, %rd24369, %rd5843;
	// begin inline asm
	sub.cc.u64 %rd24369, %rd20691, %rd5249;
	// end inline asm
	sub.s64 	%rd20694, %rd24368, %rd5843;
	// begin inline asm
	sub.cc.u64 %rd24368, %rd20694, %rd5248;
	// end inline asm
	add.s64 	%rd20696, %rd5843, %rd5277;
	sub.s64 	%rd24367, %rd24367, %rd20696;
$L__BB0_1499:
	mov.b32 	%r4832, 0;
$L__BB0_1500:
	mul.hi.u64 	%rd20697, %rd24370, %rd24370;
	mul.lo.s64 	%rd20698, %rd24369, %rd24369;
	mul.hi.u64 	%rd24375, %rd24369, %rd24369;
	mul.lo.s64 	%rd24376, %rd24368, %rd24368;
	mul.hi.u64 	%rd24377, %rd24368, %rd24368;
	mul.lo.s64 	%rd24378, %rd24367, %rd24367;
	mul.hi.u64 	%rd24379, %rd24367, %rd24367;
	mul.lo.s64 	%rd20699, %rd24369, %rd24370;
	mul.hi.u64 	%rd20700, %rd24370, %rd24369;
	mov.b64 	{%r1423, %r1424}, %rd20700;
	mov.b64 	{%r1425, %r1426}, %rd20699;
	shf.l.wrap.b32 	%r1427, %r1426, %r1423, 1;
	shf.l.wrap.b32 	%r1428, %r1423, %r1424, 1;
	mov.b64 	%rd20701, {%r1427, %r1428};
	shl.b64 	%rd20702, %rd20699, 1;
	add.s64 	%rd5295, %rd20702, %rd20697;
	setp.lt.u64 	%p4053, %rd5295, %rd20702;
	selp.u64 	%rd20703, 1, 0, %p4053;
	add.s64 	%rd20704, %rd20698, %rd20701;
	add.s64 	%rd5296, %rd20704, %rd20703;
	setp.ge.u64 	%p4054, %rd5296, %rd20698;
	@%p4054 bra 	$L__BB0_1508;
	mul.hi.u64 	%rd20705, %rd24369, %rd24369;
	add.s64 	%rd24375, %rd20705, 1;
	setp.ne.s64 	%p4055, %rd24375, 0;
	@%p4055 bra 	$L__BB0_1508;
	add.s64 	%rd24376, %rd24376, 1;
	setp.ne.s64 	%p4056, %rd24376, 0;
	mov.b64 	%rd24375, 0;
	@%p4056 bra 	$L__BB0_1508;
	add.s64 	%rd24377, %rd24377, 1;
	setp.ne.s64 	%p4057, %rd24377, 0;
	mov.b64 	%rd24375, 0;
	mov.u64 	%rd24376, %rd24375;
	@%p4057 bra 	$L__BB0_1508;
	add.s64 	%rd24378, %rd24378, 1;
	setp.eq.s64 	%p4058, %rd24378, 0;
	selp.u64 	%rd20709, 1, 0, %p4058;
	add.s64 	%rd24379, %rd24379, %rd20709;
	mov.b64 	%rd24375, 0;
	mov.u64 	%rd24377, %rd24375;
	bra.uni 	$L__BB0_1508;
$L__BB0_1505:
	add.s64 	%rd24302, %rd24302, 1;
	setp.ne.s64 	%p3884, %rd24302, 0;
	@%p3884 bra 	$L__BB0_1443;
	add.s64 	%rd24303, %rd24303, 1;
	setp.ne.s64 	%p3885, %rd24303, 0;
	mov.b64 	%rd24302, 0;
	@%p3885 bra 	$L__BB0_1443;
	add.s64 	%rd24304, %rd24304, 1;
	setp.eq.s64 	%p3886, %rd24304, 0;
	selp.u64 	%rd20237, 1, 0, %p3886;
	add.s64 	%rd24305, %rd24305, %rd20237;
	mov.b64 	%rd24302, 0;
	mov.u64 	%rd24303, %rd24302;
	bra.uni 	$L__BB0_1443;
$L__BB0_1508:
	mul.lo.s64 	%rd20710, %rd24368, %rd24370;
	mul.hi.u64 	%rd20711, %rd24370, %rd24368;
	mov.b64 	{%r1429, %r1430}, %rd20711;
	mov.b64 	{%r1431, %r1432}, %rd20710;
	shf.l.wrap.b32 	%r1433, %r1432, %r1429, 1;
	shf.l.wrap.b32 	%r1434, %r1429, %r1430, 1;
	mov.b64 	%rd20712, {%r1433, %r1434};
	shl.b64 	%rd20713, %rd20710, 1;
	add.s64 	%rd5316, %rd20713, %rd5296;
	setp.lt.u64 	%p4059, %rd5316, %rd20713;
	selp.u64 	%rd20714, 1, 0, %p4059;
	add.s64 	%rd20715, %rd24375, %rd20712;
	add.s64 	%rd5317, %rd20715, %rd20714;
	setp.ge.u64 	%p4060, %rd5317, %rd24375;
	@%p4060 bra 	$L__BB0_1509;
	bra.uni 	$L__BB0_1570;
$L__BB0_1509:
	mul.lo.s64 	%rd20719, %rd24367, %rd24370;
	mul.hi.u64 	%rd20720, %rd24370, %rd24367;
	mov.b64 	{%r1435, %r1436}, %rd20720;
	mov.b64 	{%r1437, %r1438}, %rd20719;
	shf.l.wrap.b32 	%r1439, %r1438, %r1435, 1;
	shf.l.wrap.b32 	%r1440, %r1435, %r1436, 1;
	mov.b64 	%rd20721, {%r1439, %r1440};
	shl.b64 	%rd20722, %rd20719, 1;
	add.s64 	%rd5306, %rd20722, %rd5317;
	setp.lt.u64 	%p4064, %rd5306, %rd20722;
	selp.u64 	%rd20723, 1, 0, %p4064;
	add.s64 	%rd20724, %rd24376, %rd20721;
	add.s64 	%rd5307, %rd20724, %rd20723;
	setp.ge.u64 	%p4065, %rd5307, %rd24376;
	@%p4065 bra 	$L__BB0_1512;
	add.s64 	%rd24377, %rd24377, 1;
	setp.ne.s64 	%p4066, %rd24377, 0;
	@%p4066 bra 	$L__BB0_1512;
	add.s64 	%rd24378, %rd24378, 1;
	setp.eq.s64 	%p4067, %rd24378, 0;
	selp.u64 	%rd20726, 1, 0, %p4067;
	add.s64 	%rd24379, %rd24379, %rd20726;
	mov.b64 	%rd24377, 0;
$L__BB0_1512:
	mul.lo.s64 	%rd20727, %rd24368, %rd24369;
	mul.hi.u64 	%rd20728, %rd24369, %rd24368;
	mov.b64 	{%r1441, %r1442}, %rd20728;
	mov.b64 	{%r1443, %r1444}, %rd20727;
	shf.l.wrap.b32 	%r1445, %r1444, %r1441, 1;
	shf.l.wrap.b32 	%r1446, %r1441, %r1442, 1;
	mov.b64 	%rd20729, {%r1445, %r1446};
	mad.lo.s64 	%rd20730, %rd24367, %rd24370, %rd20727;
	shl.b64 	%rd20731, %rd20730, 1;
	add.s64 	%rd5325, %rd20731, %rd5317;
	setp.lt.u64 	%p4068, %rd5325, %rd5306;
	selp.u64 	%rd20732, 1, 0, %p4068;
	add.s64 	%rd20733, %rd5307, %rd20729;
	add.s64 	%rd5326, %rd20733, %rd20732;
	setp.ge.u64 	%p4069, %rd5326, %rd5307;
	@%p4069 bra 	$L__BB0_1515;
	add.s64 	%rd24377, %rd24377, 1;
	setp.ne.s64 	%p4070, %rd24377, 0;
	@%p4070 bra 	$L__BB0_1515;
	add.s64 	%rd24378, %rd24378, 1;
	setp.eq.s64 	%p4071, %rd24378, 0;
	selp.u64 	%rd20735, 1, 0, %p4071;
	add.s64 	%rd24379, %rd24379, %rd20735;
	mov.b64 	%rd24377, 0;
$L__BB0_1515:
	mul.lo.s64 	%rd20736, %rd24367, %rd24369;
	mul.hi.u64 	%rd20737, %rd24369, %rd24367;
	mov.b64 	{%r1447, %r1448}, %rd20737;
	mov.b64 	{%r1449, %r1450}, %rd20736;
	shf.l.wrap.b32 	%r1451, %r1450, %r1447, 1;
	shf.l.wrap.b32 	%r1452, %r1447, %r1448, 1;
	mov.b64 	%rd20738, {%r1451, %r1452};
	shl.b64 	%rd20739, %rd20736, 1;
	add.s64 	%rd5333, %rd20739, %rd5326;
	setp.lt.u64 	%p4072, %rd5333, %rd20739;
	selp.u64 	%rd20740, 1, 0, %p4072;
	add.s64 	%rd20741, %rd24377, %rd20738;
	add.s64 	%rd5334, %rd20741, %rd20740;
	setp.ge.u64 	%p4073, %rd5334, %rd24377;
	@%p4073 bra 	$L__BB0_1517;
	add.s64 	%rd24378, %rd24378, 1;
	setp.eq.s64 	%p4074, %rd24378, 0;
	selp.u64 	%rd20742, 1, 0, %p4074;
	add.s64 	%rd24379, %rd24379, %rd20742;
$L__BB0_1517:
	mul.lo.s64 	%rd20743, %rd24367, %rd24368;
	mul.hi.u64 	%rd20744, %rd24368, %rd24367;
	mov.b64 	{%r1453, %r1454}, %rd20744;
	mov.b64 	{%r1455, %r1456}, %rd20743;
	shf.l.wrap.b32 	%r1457, %r1456, %r1453, 1;
	shf.l.wrap.b32 	%r1458, %r1453, %r1454, 1;
	mov.b64 	%rd20745, {%r1457, %r1458};
	shl.b64 	%rd20746, %rd20743, 1;
	add.s64 	%rd20747, %rd20746, %rd5334;
	setp.lt.u64 	%p4075, %rd20747, %rd20746;
	selp.u64 	%rd20748, 1, 0, %p4075;
	add.s64 	%rd20749, %rd24378, %rd20745;
	add.s64 	%rd20750, %rd20749, %rd20748;
	setp.lt.u64 	%p4076, %rd20750, %rd24378;
	selp.u64 	%rd20751, 1, 0, %p4076;
	add.s64 	%rd20752, %rd24379, %rd20751;
	mul.lo.s64 	%rd20753, %rd5333, 4294968273;
	mov.b64 	%rd20754, 4294968273;
	mul.hi.u64 	%rd20755, %rd5333, %rd20754;
	mad.lo.s64 	%rd24370, %rd24370, %rd24370, %rd20753;
	setp.lt.u64 	%p4077, %rd24370, %rd20753;
	selp.u64 	%rd20756, 1, 0, %p4077;
	add.s64 	%rd20757, %rd20755, %rd20756;
	mul.lo.s64 	%rd20758, %rd20747, 4294968273;
	mul.hi.u64 	%rd20759, %rd20747, %rd20754;
	add.s64 	%rd20760, %rd20758, %rd5295;
	setp.lt.u64 	%p4078, %rd20760, %rd20758;
	selp.u64 	%rd20761, 1, 0, %p4078;
	add.s64 	%rd20762, %rd20759, %rd20761;
	add.s64 	%rd24369, %rd20760, %rd20757;
	setp.lt.u64 	%p4079, %rd24369, %rd20760;
	selp.u64 	%rd20763, 1, 0, %p4079;
	add.s64 	%rd20764, %rd20762, %rd20763;
	mul.lo.s64 	%rd20765, %rd20750, 4294968273;
	mul.hi.u64 	%rd20766, %rd20750, %rd20754;
	add.s64 	%rd20767, %rd20765, %rd5316;
	setp.lt.u64 	%p4080, %rd20767, %rd20765;
	selp.u64 	%rd20768, 1, 0, %p4080;
	add.s64 	%rd20769, %rd20766, %rd20768;
	add.s64 	%rd24368, %rd20767, %rd20764;
	setp.lt.u64 	%p4081, %rd24368, %rd20767;
	selp.u64 	%rd20770, 1, 0, %p4081;
	add.s64 	%rd20771, %rd20769, %rd20770;
	mul.lo.s64 	%rd20772, %rd20752, 4294968273;
	mul.hi.u64 	%rd20773, %rd20752, %rd20754;
	add.s64 	%rd20774, %rd20772, %rd5325;
	setp.lt.u64 	%p4082, %rd20774, %rd20772;
	selp.u64 	%rd20775, 1, 0, %p4082;
	add.s64 	%rd20776, %rd20773, %rd20775;
	add.s64 	%rd24367, %rd20774, %rd20771;
	setp.lt.u64 	%p4083, %rd24367, %rd20774;
	selp.u64 	%rd20777, 1, 0, %p4083;
	add.s64 	%rd5343, %rd20776, %rd20777;
	setp.eq.s64 	%p4084, %rd5343, 0;
	@%p4084 bra 	$L__BB0_1521;
	mov.b64 	%rd20778, 4294968273;
	mul.hi.u64 	%rd20779, %rd5343, %rd20778;
	mad.lo.s64 	%rd5344, %rd5343, 4294968273, %rd24370;
	setp.lt.u64 	%p4085, %rd5344, %rd24370;
	selp.u64 	%rd20780, 1, 0, %p4085;
	add.s64 	%rd5345, %rd20779, %rd20780;
	setp.eq.s64 	%p4086, %rd5345, 0;
	mov.u64 	%rd24370, %rd5344;
	@%p4086 bra 	$L__BB0_1521;
	add.s64 	%rd5346, %rd24369, %rd5345;
	setp.ge.u64 	%p4087, %rd5346, %rd24369;
	mov.u64 	%rd24370, %rd5344;
	mov.u64 	%rd24369, %rd5346;
	@%p4087 bra 	$L__BB0_1521;
	add.s64 	%rd24368, %rd24368, 1;
	setp.eq.s64 	%p4088, %rd24368, 0;
	selp.u64 	%rd20781, 1, 0, %p4088;
	add.s64 	%rd24367, %rd24367, %rd20781;
	mov.u64 	%rd24370, %rd5344;
	mov.u64 	%rd24369, %rd5346;
$L__BB0_1521:
	ld.const.u64 	%rd5354, [_ZN8collider3gpu9optimized6SECP_PE+8];
	ld.const.u64 	%rd5356, [_ZN8collider3gpu9optimized6SECP_PE+24];
	setp.gt.u64 	%p4089, %rd24367, %rd5356;
	@%p4089 bra 	$L__BB0_1523;
	setp.ne.s64 	%p4090, %rd24367, %rd5356;
	setp.ne.s64 	%p4091, %rd24368, %rd5248;
	or.pred  	%p4092, %p4090, %p4091;
	setp.ne.s64 	%p4093, %rd24369, %rd5354;
	or.pred  	%p4094, %p4092, %p4093;
	setp.lt.u64 	%p4095, %rd24370, %rd5276;
	or.pred  	%p4096, %p4094, %p4095;
	@%p4096 bra 	$L__BB0_1524;
$L__BB0_1523:
	// begin inline asm
	sub.cc.u64 %rd24370, %rd24370, %rd5276;
	// end inline asm
	sub.s64 	%rd20786, %rd24369, %rd5843;
	// begin inline asm
	sub.cc.u64 %rd24369, %rd20786, %rd5354;
	// end inline asm
	sub.s64 	%rd20789, %rd24368, %rd5843;
	// begin inline asm
	sub.cc.u64 %rd24368, %rd20789, %rd5248;
	// end inline asm
	add.s64 	%rd20791, %rd5843, %rd5356;
	sub.s64 	%rd24367, %rd24367, %rd20791;
$L__BB0_1524:
	add.s32 	%r4832, %r4832, 1;
	setp.ne.s32 	%p4097, %r4832, 5;
	@%p4097 bra 	$L__BB0_1500;
	shl.b64 	%rd20792, %rd14, 32;
	add.s64 	%rd20793, %rd20792, -4294967296;
	shr.s64 	%rd20794, %rd20793, 27;
	add.s64 	%rd20795, %rd7, %rd20794;
	ld.local.v2.u64 	{%rd5365, %rd5366}, [%rd20795];
	mul.hi.u64 	%rd20796, %rd24370, %rd5365;
	mul.lo.s64 	%rd20797, %rd5366, %rd24370;
	mul.hi.u64 	%rd20798, %rd24370, %rd5366;
	add.s64 	%rd20799, %rd20797, %rd20796;
	setp.lt.u64 	%p4098, %rd20799, %rd20797;
	selp.u64 	%rd20800, 1, 0, %p4098;
	add.s64 	%rd20801, %rd20798, %rd20800;
	ld.local.v2.u64 	{%rd5367, %rd5368}, [%rd20795+16];
	mul.lo.s64 	%rd20802, %rd5367, %rd24370;
	mul.hi.u64 	%rd20803, %rd24370, %rd5367;
	add.s64 	%rd20804, %rd20802, %rd20801;
	setp.lt.u64 	%p4099, %rd20804, %rd20802;
	selp.u64 	%rd20805, 1, 0, %p4099;
	add.s64 	%rd20806, %rd20803, %rd20805;
	mul.lo.s64 	%rd20807, %rd5368, %rd24370;
	mul.hi.u64 	%rd20808, %rd24370, %rd5368;
	add.s64 	%rd20809, %rd20807, %rd20806;
	setp.lt.u64 	%p4100, %rd20809, %rd20807;
	selp.u64 	%rd20810, 1, 0, %p4100;
	add.s64 	%rd20811, %rd20808, %rd20810;
	mul.lo.s64 	%rd20812, %rd5365, %rd24369;
	mul.hi.u64 	%rd20813, %rd24369, %rd5365;
	add.s64 	%rd20814, %rd20812, %rd20799;
	setp.lt.u64 	%p4101, %rd20814, %rd20812;
	selp.u64 	%rd20815, 1, 0, %p4101;
	add.s64 	%rd20816, %rd20813, %rd20815;
	mul.lo.s64 	%rd20817, %rd5366, %rd24369;
	mul.hi.u64 	%rd20818, %rd24369, %rd5366;
	add.s64 	%rd20819, %rd20817, %rd20804;
	setp.lt.u64 	%p4102, %rd20819, %rd20817;
	selp.u64 	%rd20820, 1, 0, %p4102;
	add.s64 	%rd20821, %rd20818, %rd20820;
	add.s64 	%rd20822, %rd20819, %rd20816;
	setp.lt.u64 	%p4103, %rd20822, %rd20819;
	selp.u64 	%rd20823, 1, 0, %p4103;
	add.s64 	%rd20824, %rd20821, %rd20823;
	mul.lo.s64 	%rd20825, %rd5367, %rd24369;
	mul.hi.u64 	%rd20826, %rd24369, %rd5367;
	add.s64 	%rd20827, %rd20825, %rd20809;
	setp.lt.u64 	%p4104, %rd20827, %rd20825;
	selp.u64 	%rd20828, 1, 0, %p4104;
	add.s64 	%rd20829, %rd20826, %rd20828;
	add.s64 	%rd20830, %rd20827, %rd20824;
	setp.lt.u64 	%p4105, %rd20830, %rd20827;
	selp.u64 	%rd20831, 1, 0, %p4105;
	add.s64 	%rd20832, %rd20829, %rd20831;
	mul.lo.s64 	%rd20833, %rd5368, %rd24369;
	mul.hi.u64 	%rd20834, %rd24369, %rd5368;
	add.s64 	%rd20835, %rd20833, %rd20811;
	setp.lt.u64 	%p4106, %rd20835, %rd20833;
	selp.u64 	%rd20836, 1, 0, %p4106;
	add.s64 	%rd20837, %rd20834, %rd20836;
	add.s64 	%rd20838, %rd20835, %rd20832;
	setp.lt.u64 	%p4107, %rd20838, %rd20835;
	selp.u64 	%rd20839, 1, 0, %p4107;
	add.s64 	%rd20840, %rd20837, %rd20839;
	mul.lo.s64 	%rd20841, %rd5365, %rd24368;
	mul.hi.u64 	%rd20842, %rd24368, %rd5365;
	add.s64 	%rd20843, %rd20841, %rd20822;
	setp.lt.u64 	%p4108, %rd20843, %rd20841;
	selp.u64 	%rd20844, 1, 0, %p4108;
	add.s64 	%rd20845, %rd20842, %rd20844;
	mul.lo.s64 	%rd20846, %rd5366, %rd24368;
	mul.hi.u64 	%rd20847, %rd24368, %rd5366;
	add.s64 	%rd20848, %rd20846, %rd20830;
	setp.lt.u64 	%p4109, %rd20848, %rd20846;
	selp.u64 	%rd20849, 1, 0, %p4109;
	add.s64 	%rd20850, %rd20847, %rd20849;
	add.s64 	%rd20851, %rd20848, %rd20845;
	setp.lt.u64 	%p4110, %rd20851, %rd20848;
	selp.u64 	%rd20852, 1, 0, %p4110;
	add.s64 	%rd20853, %rd20850, %rd20852;
	mul.lo.s64 	%rd20854, %rd5367, %rd24368;
	mul.hi.u64 	%rd20855, %rd24368, %rd5367;
	add.s64 	%rd20856, %rd20854, %rd20838;
	setp.lt.u64 	%p4111, %rd20856, %rd20854;
	selp.u64 	%rd20857, 1, 0, %p4111;
	add.s64 	%rd20858, %rd20855, %rd20857;
	add.s64 	%rd20859, %rd20856, %rd20853;
	setp.lt.u64 	%p4112, %rd20859, %rd20856;
	selp.u64 	%rd20860, 1, 0, %p4112;
	add.s64 	%rd20861, %rd20858, %rd20860;
	mul.lo.s64 	%rd20862, %rd5368, %rd24368;
	mul.hi.u64 	%rd20863, %rd24368, %rd5368;
	add.s64 	%rd20864, %rd20862, %rd20840;
	setp.lt.u64 	%p4113, %rd20864, %rd20862;
	selp.u64 	%rd20865, 1, 0, %p4113;
	add.s64 	%rd20866, %rd20863, %rd20865;
	add.s64 	%rd20867, %rd20864, %rd20861;
	setp.lt.u64 	%p4114, %rd20867, %rd20864;
	selp.u64 	%rd20868, 1, 0, %p4114;
	add.s64 	%rd20869, %rd20866, %rd20868;
	mul.lo.s64 	%rd20870, %rd5365, %rd24367;
	mul.hi.u64 	%rd20871, %rd24367, %rd5365;
	add.s64 	%rd20872, %rd20870, %rd20851;
	setp.lt.u64 	%p4115, %rd20872, %rd20870;
	selp.u64 	%rd20873, 1, 0, %p4115;
	add.s64 	%rd20874, %rd20871, %rd20873;
	mul.lo.s64 	%rd20875, %rd5366, %rd24367;
	mul.hi.u64 	%rd20876, %rd24367, %rd5366;
	add.s64 	%rd20877, %rd20875, %rd20859;
	setp.lt.u64 	%p4116, %rd20877, %rd20875;
	selp.u64 	%rd20878, 1, 0, %p4116;
	add.s64 	%rd20879, %rd20876, %rd20878;
	add.s64 	%rd20880, %rd20877, %rd20874;
	setp.lt.u64 	%p4117, %rd20880, %rd20877;
	selp.u64 	%rd20881, 1, 0, %p4117;
	add.s64 	%rd20882, %rd20879, %rd20881;
	mul.lo.s64 	%rd20883, %rd5367, %rd24367;
	mul.hi.u64 	%rd20884, %rd24367, %rd5367;
	add.s64 	%rd20885, %rd20883, %rd20867;
	setp.lt.u64 	%p4118, %rd20885, %rd20883;
	selp.u64 	%rd20886, 1, 0, %p4118;
	add.s64 	%rd20887, %rd20884, %rd20886;
	add.s64 	%rd20888, %rd20885, %rd20882;
	setp.lt.u64 	%p4119, %rd20888, %rd20885;
	selp.u64 	%rd20889, 1, 0, %p4119;
	add.s64 	%rd20890, %rd20887, %rd20889;
	mul.lo.s64 	%rd20891, %rd5368, %rd24367;
	mul.hi.u64 	%rd20892, %rd24367, %rd5368;
	add.s64 	%rd20893, %rd20891, %rd20869;
	setp.lt.u64 	%p4120, %rd20893, %rd20891;
	selp.u64 	%rd20894, 1, 0, %p4120;
	add.s64 	%rd20895, %rd20892, %rd20894;
	add.s64 	%rd20896, %rd20893, %rd20890;
	setp.lt.u64 	%p4121, %rd20896, %rd20893;
	selp.u64 	%rd20897, 1, 0, %p4121;
	add.s64 	%rd20898, %rd20895, %rd20897;
	mul.lo.s64 	%rd20899, %rd20880, 4294968273;
	mov.b64 	%rd20900, 4294968273;
	mul.hi.u64 	%rd20901, %rd20880, %rd20900;
	mad.lo.s64 	%rd24407, %rd5365, %rd24370, %rd20899;
	setp.lt.u64 	%p4122, %rd24407, %rd20899;
	selp.u64 	%rd20902, 1, 0, %p4122;
	add.s64 	%rd20903, %rd20901, %rd20902;
	mul.lo.s64 	%rd20904, %rd20888, 4294968273;
	mul.hi.u64 	%rd20905, %rd20888, %rd20900;
	add.s64 	%rd20906, %rd20904, %rd20814;
	setp.lt.u64 	%p4123, %rd20906, %rd20904;
	selp.u64 	%rd20907, 1, 0, %p4123;
	add.s64 	%rd20908, %rd20905, %rd20907;
	add.s64 	%rd24406, %rd20906, %rd20903;
	setp.lt.u64 	%p4124, %rd24406, %rd20906;
	selp.u64 	%rd20909, 1, 0, %p4124;
	add.s64 	%rd20910, %rd20908, %rd20909;
	mul.lo.s64 	%rd20911, %rd20896, 4294968273;
	mul.hi.u64 	%rd20912, %rd20896, %rd20900;
	add.s64 	%rd20913, %rd20911, %rd20843;
	setp.lt.u64 	%p4125, %rd20913, %rd20911;
	selp.u64 	%rd20914, 1, 0, %p4125;
	add.s64 	%rd20915, %rd20912, %rd20914;
	add.s64 	%rd24405, %rd20913, %rd20910;
	setp.lt.u64 	%p4126, %rd24405, %rd20913;
	selp.u64 	%rd20916, 1, 0, %p4126;
	add.s64 	%rd20917, %rd20915, %rd20916;
	mul.lo.s64 	%rd20918, %rd20898, 4294968273;
	mul.hi.u64 	%rd20919, %rd20898, %rd20900;
	add.s64 	%rd20920, %rd20918, %rd20872;
	setp.lt.u64 	%p4127, %rd20920, %rd20918;
	selp.u64 	%rd20921, 1, 0, %p4127;
	add.s64 	%rd20922, %rd20919, %rd20921;
	add.s64 	%rd24404, %rd20920, %rd20917;
	setp.lt.u64 	%p4128, %rd24404, %rd20920;
	selp.u64 	%rd20923, 1, 0, %p4128;
	add.s64 	%rd5373, %rd20922, %rd20923;
	setp.eq.s64 	%p4129, %rd5373, 0;
	@%p4129 bra 	$L__BB0_1529;
	mov.b64 	%rd20924, 4294968273;
	mul.hi.u64 	%rd20925, %rd5373, %rd20924;
	mad.lo.s64 	%rd5374, %rd5373, 4294968273, %rd24407;
	setp.lt.u64 	%p4130, %rd5374, %rd24407;
	selp.u64 	%rd20926, 1, 0, %p4130;
	add.s64 	%rd5375, %rd20925, %rd20926;
	setp.eq.s64 	%p4131, %rd5375, 0;
	mov.u64 	%rd24407, %rd5374;
	@%p4131 bra 	$L__BB0_1529;
	add.s64 	%rd5376, %rd24406, %rd5375;
	setp.ge.u64 	%p4132, %rd5376, %rd24406;
	mov.u64 	%rd24407, %rd5374;
	mov.u64 	%rd24406, %rd5376;
	@%p4132 bra 	$L__BB0_1529;
	add.s64 	%rd24405, %rd24405, 1;
	setp.eq.s64 	%p4133, %rd24405, 0;
	selp.u64 	%rd20927, 1, 0, %p4133;
	add.s64 	%rd24404, %rd24404, %rd20927;
	mov.u64 	%rd24407, %rd5374;
	mov.u64 	%rd24406, %rd5376;
$L__BB0_1529:
	ld.const.u64 	%rd5385, [_ZN8collider3gpu9optimized6SECP_PE];
	ld.const.u64 	%rd5386, [_ZN8collider3gpu9optimized6SECP_PE+24];
	setp.gt.u64 	%p4134, %rd24404, %rd5386;
	@%p4134 bra 	$L__BB0_1531;
	setp.ne.s64 	%p4135, %rd24404, %rd5386;
	setp.ne.s64 	%p4136, %rd24405, %rd5248;
	or.pred  	%p4137, %p4135, %p4136;
	setp.ne.s64 	%p4138, %rd24406, %rd5354;
	or.pred  	%p4139, %p4137, %p4138;
	setp.lt.u64 	%p4140, %rd24407, %rd5385;
	or.pred  	%p4141, %p4139, %p4140;
	@%p4141 bra 	$L__BB0_1532;
$L__BB0_1531:
	// begin inline asm
	sub.cc.u64 %rd24407, %rd24407, %rd5385;
	// end inline asm
	sub.s64 	%rd20932, %rd24406, %rd5843;
	// begin inline asm
	sub.cc.u64 %rd24406, %rd20932, %rd5354;
	// end inline asm
	sub.s64 	%rd20935, %rd24405, %rd5843;
	// begin inline asm
	sub.cc.u64 %rd24405, %rd20935, %rd5248;
	// end inline asm
	add.s64 	%rd20937, %rd5843, %rd5386;
	sub.s64 	%rd24404, %rd24404, %rd20937;
$L__BB0_1532:
	mov.b32 	%r4833, 0;
$L__BB0_1533:
	mul.hi.u64 	%rd20938, %rd24407, %rd24407;
	mul.lo.s64 	%rd20939, %rd24406, %rd24406;
	mul.hi.u64 	%rd24412, %rd24406, %rd24406;
	mul.lo.s64 	%rd24413, %rd24405, %rd24405;
	mul.hi.u64 	%rd24414, %rd24405, %rd24405;
	mul.lo.s64 	%rd24415, %rd24404, %rd24404;
	mul.hi.u64 	%rd24416, %rd24404, %rd24404;
	mul.lo.s64 	%rd20940, %rd24406, %rd24407;
	mul.hi.u64 	%rd20941, %rd24407, %rd24406;
	mov.b64 	{%r1460, %r1461}, %rd20941;
	mov.b64 	{%r1462, %r1463}, %rd20940;
	shf.l.wrap.b32 	%r1464, %r1463, %r1460, 1;
	shf.l.wrap.b32 	%r1465, %r1460, %r1461, 1;
	mov.b64 	%rd20942, {%r1464, %r1465};
	shl.b64 	%rd20943, %rd20940, 1;
	add.s64 	%rd5404, %rd20943, %rd20938;
	setp.lt.u64 	%p4142, %rd5404, %rd20943;
	selp.u64 	%rd20944, 1, 0, %p4142;
	add.s64 	%rd20945, %rd20939, %rd20942;
	add.s64 	%rd5405, %rd20945, %rd20944;
	setp.ge.u64 	%p4143, %rd5405, %rd20939;
	@%p4143 bra 	$L__BB0_1538;
	mul.hi.u64 	%rd20946, %rd24406, %rd24406;
	add.s64 	%rd24412, %rd20946, 1;
	setp.ne.s64 	%p4144, %rd24412, 0;
	@%p4144 bra 	$L__BB0_1538;
	mad.lo.s64 	%rd24413, %rd24405, %rd24405, 1;
	mov.b64 	%rd24412, 0;
	mov.pred 	%p4145, -1;
	@%p4145 bra 	$L__BB0_1538;
	mul.hi.u64 	%rd20949, %rd24405, %rd24405;
	add.s64 	%rd24414, %rd20949, 1;
	setp.ne.s64 	%p4146, %rd24414, 0;
	mov.b64 	%rd24412, 0;
	mov.u64 	%rd24413, %rd24412;
	@%p4146 bra 	$L__BB0_1538;
	mad.lo.s64 	%rd24415, %rd24404, %rd24404, 1;
	mov.b64 	%rd24412, 0;
	mov.u64 	%rd24414, %rd24412;
$L__BB0_1538:
	mul.lo.s64 	%rd20951, %rd24405, %rd24407;
	mul.hi.u64 	%rd20952, %rd24407, %rd24405;
	mov.b64 	{%r1466, %r1467}, %rd20952;
	mov.b64 	{%r1468, %r1469}, %rd20951;
	shf.l.wrap.b32 	%r1470, %r1469, %r1466, 1;
	shf.l.wrap.b32 	%r1471, %r1466, %r1467, 1;
	mov.b64 	%rd20953, {%r1470, %r1471};
	shl.b64 	%rd20954, %rd20951, 1;
	add.s64 	%rd5434, %rd20954, %rd5405;
	setp.lt.u64 	%p4147, %rd5434, %rd20954;
	selp.u64 	%rd20955, 1, 0, %p4147;
	add.s64 	%rd20956, %rd24412, %rd20953;
	add.s64 	%rd5435, %rd20956, %rd20955;
	setp.ge.u64 	%p4148, %rd5435, %rd24412;
	@%p4148 bra 	$L__BB0_1542;
	add.s64 	%rd24413, %rd24413, 1;
	setp.ne.s64 	%p4149, %rd24413, 0;
	@%p4149 bra 	$L__BB0_1542;
	add.s64 	%rd24414, %rd24414, 1;
	setp.ne.s64 	%p4150, %rd24414, 0;
	mov.b64 	%rd24413, 0;
	@%p4150 bra 	$L__BB0_1542;
	add.s64 	%rd24415, %rd24415, 1;
	setp.eq.s64 	%p4151, %rd24415, 0;
	selp.u64 	%rd20959, 1, 0, %p4151;
	add.s64 	%rd24416, %rd24416, %rd20959;
	mov.b64 	%rd24413, 0;
	mov.u64 	%rd24414, %rd24413;
$L__BB0_1542:
	mul.lo.s64 	%rd20960, %rd24404, %rd24407;
	mul.hi.u64 	%rd20961, %rd24407, %rd24404;
	mov.b64 	{%r1472, %r1473}, %rd20961;
	mov.b64 	{%r1474, %r1475}, %rd20960;
	shf.l.wrap.b32 	%r1476, %r1475, %r1472, 1;
	shf.l.wrap.b32 	%r1477, %r1472, %r1473, 1;
	mov.b64 	%rd20962, {%r1476, %r1477};
	shl.b64 	%rd20963, %rd20960, 1;
	add.s64 	%rd5424, %rd20963, %rd5435;
	setp.lt.u64 	%p4152, %rd5424, %rd20963;
	selp.u64 	%rd20964, 1, 0, %p4152;
	add.s64 	%rd20965, %rd24413, %rd20962;
	add.s64 	%rd5425, %rd20965, %rd20964;
	setp.ge.u64 	%p4153, %rd5425, %rd24413;
	@%p4153 bra 	$L__BB0_1545;
	add.s64 	%rd24414, %rd24414, 1;
	setp.ne.s64 	%p4154, %rd24414, 0;
	@%p4154 bra 	$L__BB0_1545;
	add.s64 	%rd24415, %rd24415, 1;
	setp.eq.s64 	%p4155, %rd24415, 0;
	selp.u64 	%rd20967, 1, 0, %p4155;
	add.s64 	%rd24416, %rd24416, %rd20967;
	mov.b64 	%rd24414, 0;
$L__BB0_1545:
	mul.lo.s64 	%rd20968, %rd24405, %rd24406;
	mul.hi.u64 	%rd20969, %rd24406, %rd24405;
	mov.b64 	{%r1478, %r1479}, %rd20969;
	mov.b64 	{%r1480, %r1481}, %rd20968;
	shf.l.wrap.b32 	%r1482, %r1481, %r1478, 1;
	shf.l.wrap.b32 	%r1483, %r1478, %r1479, 1;
	mov.b64 	%rd20970, {%r1482, %r1483};
	mad.lo.s64 	%rd20971, %rd24404, %rd24407, %rd20968;
	shl.b64 	%rd20972, %rd20971, 1;
	add.s64 	%rd5443, %rd20972, %rd5435;
	setp.lt.u64 	%p4156, %rd5443, %rd5424;
	selp.u64 	%rd20973, 1, 0, %p4156;
	add.s64 	%rd20974, %rd5425, %rd20970;
	add.s64 	%rd5444, %rd20974, %rd20973;
	setp.ge.u64 	%p4157, %rd5444, %rd5425;
	@%p4157 bra 	$L__BB0_1548;
	add.s64 	%rd24414, %rd24414, 1;
	setp.ne.s64 	%p4158, %rd24414, 0;
	@%p4158 bra 	$L__BB0_1548;
	add.s64 	%rd24415, %rd24415, 1;
	setp.eq.s64 	%p4159, %rd24415, 0;
	selp.u64 	%rd20976, 1, 0, %p4159;
	add.s64 	%rd24416, %rd24416, %rd20976;
	mov.b64 	%rd24414, 0;
$L__BB0_1548:
	mul.lo.s64 	%rd20977, %rd24404, %rd24406;
	mul.hi.u64 	%rd20978, %rd24406, %rd24404;
	mov.b64 	{%r1484, %r1485}, %rd20978;
	mov.b64 	{%r1486, %r1487}, %rd20977;
	shf.l.wrap.b32 	%r1488, %r1487, %r1484, 1;
	shf.l.wrap.b32 	%r1489, %r1484, %r1485, 1;
	mov.b64 	%rd20979, {%r1488, %r1489};
	shl.b64 	%rd20980, %rd20977, 1;
	add.s64 	%rd5451, %rd20980, %rd5444;
	setp.lt.u64 	%p4160, %rd5451, %rd20980;
	selp.u64 	%rd20981, 1, 0, %p4160;
	add.s64 	%rd20982, %rd24414, %rd20979;
	add.s64 	%rd5452, %rd20982, %rd20981;
	setp.ge.u64 	%p4161, %rd5452, %rd24414;
	@%p4161 bra 	$L__BB0_1550;
	add.s64 	%rd24415, %rd24415, 1;
	setp.eq.s64 	%p4162, %rd24415, 0;
	selp.u64 	%rd20983, 1, 0, %p4162;
	add.s64 	%rd24416, %rd24416, %rd20983;
$L__BB0_1550:
	mul.lo.s64 	%rd20984, %rd24404, %rd24405;
	mul.hi.u64 	%rd20985, %rd24405, %rd24404;
	mov.b64 	{%r1490, %r1491}, %rd20985;
	mov.b64 	{%r1492, %r1493}, %rd20984;
	shf.l.wrap.b32 	%r1494, %r1493, %r1490, 1;
	shf.l.wrap.b32 	%r1495, %r1490, %r1491, 1;
	mov.b64 	%rd20986, {%r1494, %r1495};
	shl.b64 	%rd20987, %rd20984, 1;
	add.s64 	%rd20988, %rd20987, %rd5452;
	setp.lt.u64 	%p4163, %rd20988, %rd20987;
	selp.u64 	%rd20989, 1, 0, %p4163;
	add.s64 	%rd20990, %rd24415, %rd20986;
	add.s64 	%rd20991, %rd20990, %rd20989;
	setp.lt.u64 	%p4164, %rd20991, %rd24415;
	selp.u64 	%rd20992, 1, 0, %p4164;
	add.s64 	%rd20993, %rd24416, %rd20992;
	mul.lo.s64 	%rd20994, %rd5451, 4294968273;
	mov.b64 	%rd20995, 4294968273;
	mul.hi.u64 	%rd20996, %rd5451, %rd20995;
	mad.lo.s64 	%rd24407, %rd24407, %rd24407, %rd20994;
	setp.lt.u64 	%p4165, %rd24407, %rd20994;
	selp.u64 	%rd20997, 1, 0, %p4165;
	add.s64 	%rd20998, %rd20996, %rd20997;
	mul.lo.s64 	%rd20999, %rd20988, 4294968273;
	mul.hi.u64 	%rd21000, %rd20988, %rd20995;
	add.s64 	%rd21001, %rd20999, %rd5404;
	setp.lt.u64 	%p4166, %rd21001, %rd20999;
	selp.u64 	%rd21002, 1, 0, %p4166;
	add.s64 	%rd21003, %rd21000, %rd21002;
	add.s64 	%rd24406, %rd21001, %rd20998;
	setp.lt.u64 	%p4167, %rd24406, %rd21001;
	selp.u64 	%rd21004, 1, 0, %p4167;
	add.s64 	%rd21005, %rd21003, %rd21004;
	mul.lo.s64 	%rd21006, %rd20991, 4294968273;
	mul.hi.u64 	%rd21007, %rd20991, %rd20995;
	add.s64 	%rd21008, %rd21006, %rd5434;
	setp.lt.u64 	%p4168, %rd21008, %rd21006;
	selp.u64 	%rd21009, 1, 0, %p4168;
	add.s64 	%rd21010, %rd21007, %rd21009;
	add.s64 	%rd24405, %rd21008, %rd21005;
	setp.lt.u64 	%p4169, %rd24405, %rd21008;
	selp.u64 	%rd21011, 1, 0, %p4169;
	add.s64 	%rd21012, %rd21010, %rd21011;
	mul.lo.s64 	%rd21013, %rd20993, 4294968273;
	mul.hi.u64 	%rd21014, %rd20993, %rd20995;
	add.s64 	%rd21015, %rd21013, %rd5443;
	setp.lt.u64 	%p4170, %rd21015, %rd21013;
	selp.u64 	%rd21016, 1, 0, %p4170;
	add.s64 	%rd21017, %rd21014, %rd21016;
	add.s64 	%rd24404, %rd21015, %rd21012;
	setp.lt.u64 	%p4171, %rd24404, %rd21015;
	selp.u64 	%rd21018, 1, 0, %p4171;
	add.s64 	%rd5461, %rd21017, %rd21018;
	setp.eq.s64 	%p4172, %rd5461, 0;
	@%p4172 bra 	$L__BB0_1554;
	mov.b64 	%rd21019, 4294968273;
	mul.hi.u64 	%rd21020, %rd5461, %rd21019;
	mad.lo.s64 	%rd5462, %rd5461, 4294968273, %rd24407;
	setp.lt.u64 	%p4173, %rd5462, %rd24407;
	selp.u64 	%rd21021, 1, 0, %p4173;
	add.s64 	%rd5463, %rd21020, %rd21021;
	setp.eq.s64 	%p4174, %rd5463, 0;
	mov.u64 	%rd24407, %rd5462;
	@%p4174 bra 	$L__BB0_1554;
	add.s64 	%rd5464, %rd24406, %rd5463;
	setp.ge.u64 	%p4175, %rd5464, %rd24406;
	mov.u64 	%rd24407, %rd5462;
	mov.u64 	%rd24406, %rd5464;
	@%p4175 bra 	$L__BB0_1554;
	add.s64 	%rd24405, %rd24405, 1;
	setp.eq.s64 	%p4176, %rd24405, 0;
	selp.u64 	%rd21022, 1, 0, %p4176;
	add.s64 	%rd24404, %rd24404, %rd21022;
	mov.u64 	%rd24407, %rd5462;
	mov.u64 	%rd24406, %rd5464;
$L__BB0_1554:
	ld.const.u64 	%rd5471, [_ZN8collider3gpu9optimized6SECP_PE+16];
	ld.const.u64 	%rd5472, [_ZN8collider3gpu9optimized6SECP_PE+8];
	ld.const.u64 	%rd5473, [_ZN8collider3gpu9optimized6SECP_PE];
	ld.const.u64 	%rd5474, [_ZN8collider3gpu9optimized6SECP_PE+24];
	setp.gt.u64 	%p4177, %rd24404, %rd5474;
	@%p4177 bra 	$L__BB0_1556;
	setp.ne.s64 	%p4178, %rd24404, %rd5474;
	setp.ne.s64 	%p4179, %rd24405, %rd5471;
	or.pred  	%p4180, %p4178, %p4179;
	setp.ne.s64 	%p4181, %rd24406, %rd5472;
	or.pred  	%p4182, %p4180, %p4181;
	setp.lt.u64 	%p4183, %rd24407, %rd5473;
	or.pred  	%p4184, %p4182, %p4183;
	@%p4184 bra 	$L__BB0_1557;
$L__BB0_1556:
	// begin inline asm
	sub.cc.u64 %rd24407, %rd24407, %rd5473;
	// end inline asm
	sub.s64 	%rd21027, %rd24406, %rd5843;
	// begin inline asm
	sub.cc.u64 %rd24406, %rd21027, %rd5472;
	// end inline asm
	sub.s64 	%rd21030, %rd24405, %rd5843;
	// begin inline asm
	sub.cc.u64 %rd24405, %rd21030, %rd5471;
	// end inline asm
	add.s64 	%rd21032, %rd5843, %rd5474;
	sub.s64 	%rd24404, %rd24404, %rd21032;
$L__BB0_1557:
	add.s32 	%r4833, %r4833, 1;
	setp.ne.s32 	%p4185, %r4833, 3;
	@%p4185 bra 	$L__BB0_1533;
	mul.hi.u64 	%rd21033, %rd24407, %rd5365;
	mul.lo.s64 	%rd21034, %rd5366, %rd24407;
	mul.hi.u64 	%rd21035, %rd24407, %rd5366;
	add.s64 	%rd21036, %rd21034, %rd21033;
	setp.lt.u64 	%p4186, %rd21036, %rd21034;
	selp.u64 	%rd21037, 1, 0, %p4186;
	add.s64 	%rd21038, %rd21035, %rd21037;
	mul.lo.s64 	%rd21039, %rd5367, %rd24407;
	mul.hi.u64 	%rd21040, %rd24407, %rd5367;
	add.s64 	%rd21041, %rd21039, %rd21038;
	setp.lt.u64 	%p4187, %rd21041, %rd21039;
	selp.u64 	%rd21042, 1, 0, %p4187;
	add.s64 	%rd21043, %rd21040, %rd21042;
	mul.lo.s64 	%rd21044, %rd5368, %rd24407;
	mul.hi.u64 	%rd21045, %rd24407, %rd5368;
	add.s64 	%rd21046, %rd21044, %rd21043;
	setp.lt.u64 	%p4188, %rd21046, %rd21044;
	selp.u64 	%rd21047, 1, 0, %p4188;
	add.s64 	%rd21048, %rd21045, %rd21047;
	mul.lo.s64 	%rd21049, %rd5365, %rd24406;
	mul.hi.u64 	%rd21050, %rd24406, %rd5365;
	add.s64 	%rd21051, %rd21049, %rd21036;
	setp.lt.u64 	%p4189, %rd21051, %rd21049;
	selp.u64 	%rd21052, 1, 0, %p4189;
	add.s64 	%rd21053, %rd21050, %rd21052;
	mul.lo.s64 	%rd21054, %rd5366, %rd24406;
	mul.hi.u64 	%rd21055, %rd24406, %rd5366;
	add.s64 	%rd21056, %rd21054, %rd21041;
	setp.lt.u64 	%p4190, %rd21056, %rd21054;
	selp.u64 	%rd21057, 1, 0, %p4190;
	add.s64 	%rd21058, %rd21055, %rd21057;
	add.s64 	%rd21059, %rd21056, %rd21053;
	setp.lt.u64 	%p4191, %rd21059, %rd21056;
	selp.u64 	%rd21060, 1, 0, %p4191;
	add.s64 	%rd21061, %rd21058, %rd21060;
	mul.lo.s64 	%rd21062, %rd5367, %rd24406;
	mul.hi.u64 	%rd21063, %rd24406, %rd5367;
	add.s64 	%rd21064, %rd21062, %rd21046;
	setp.lt.u64 	%p4192, %rd21064, %rd21062;
	selp.u64 	%rd21065, 1, 0, %p4192;
	add.s64 	%rd21066, %rd21063, %rd21065;
	add.s64 	%rd21067, %rd21064, %rd21061;
	setp.lt.u64 	%p4193, %rd21067, %rd21064;
	selp.u64 	%rd21068, 1, 0, %p4193;
	add.s64 	%rd21069, %rd21066, %rd21068;
	mul.lo.s64 	%rd21070, %rd5368, %rd24406;
	mul.hi.u64 	%rd21071, %rd24406, %rd5368;
	add.s64 	%rd21072, %rd21070, %rd21048;
	setp.lt.u64 	%p4194, %rd21072, %rd21070;
	selp.u64 	%rd21073, 1, 0, %p4194;
	add.s64 	%rd21074, %rd21071, %rd21073;
	add.s64 	%rd21075, %rd21072, %rd21069;
	setp.lt.u64 	%p4195, %rd21075, %rd21072;
	selp.u64 	%rd21076, 1, 0, %p4195;
	add.s64 	%rd21077, %rd21074, %rd21076;
	mul.lo.s64 	%rd21078, %rd5365, %rd24405;
	mul.hi.u64 	%rd21079, %rd24405, %rd5365;
	add.s64 	%rd21080, %rd21078, %rd21059;
	setp.lt.u64 	%p4196, %rd21080, %rd21078;
	selp.u64 	%rd21081, 1, 0, %p4196;
	add.s64 	%rd21082, %rd21079, %rd21081;
	mul.lo.s64 	%rd21083, %rd5366, %rd24405;
	mul.hi.u64 	%rd21084, %rd24405, %rd5366;
	add.s64 	%rd21085, %rd21083, %rd21067;
	setp.lt.u64 	%p4197, %rd21085, %rd21083;
	selp.u64 	%rd21086, 1, 0, %p4197;
	add.s64 	%rd21087, %rd21084, %rd21086;
	add.s64 	%rd21088, %rd21085, %rd21082;
	setp.lt.u64 	%p4198, %rd21088, %rd21085;
	selp.u64 	%rd21089, 1, 0, %p4198;
	add.s64 	%rd21090, %rd21087, %rd21089;
	mul.lo.s64 	%rd21091, %rd5367, %rd24405;
	mul.hi.u64 	%rd21092, %rd24405, %rd5367;
	add.s64 	%rd21093, %rd21091, %rd21075;
	setp.lt.u64 	%p4199, %rd21093, %rd21091;
	selp.u64 	%rd21094, 1, 0, %p4199;
	add.s64 	%rd21095, %rd21092, %rd21094;
	add.s64 	%rd21096, %rd21093, %rd21090;
	setp.lt.u64 	%p4200, %rd21096, %rd21093;
	selp.u64 	%rd21097, 1, 0, %p4200;
	add.s64 	%rd21098, %rd21095, %rd21097;
	mul.lo.s64 	%rd21099, %rd5368, %rd24405;
	mul.hi.u64 	%rd21100, %rd24405, %rd5368;
	add.s64 	%rd21101, %rd21099, %rd21077;
	setp.lt.u64 	%p4201, %rd21101, %rd21099;
	selp.u64 	%rd21102, 1, 0, %p4201;
	add.s64 	%rd21103, %rd21100, %rd21102;
	add.s64 	%rd21104, %rd21101, %rd21098;
	setp.lt.u64 	%p4202, %rd21104, %rd21101;
	selp.u64 	%rd21105, 1, 0, %p4202;
	add.s64 	%rd21106, %rd21103, %rd21105;
	mul.lo.s64 	%rd21107, %rd5365, %rd24404;
	mul.hi.u64 	%rd21108, %rd24404, %rd5365;
	add.s64 	%rd21109, %rd21107, %rd21088;
	setp.lt.u64 	%p4203, %rd21109, %rd21107;
	selp.u64 	%rd21110, 1, 0, %p4203;
	add.s64 	%rd21111, %rd21108, %rd21110;
	mul.lo.s64 	%rd21112, %rd5366, %rd24404;
	mul.hi.u64 	%rd21113, %rd24404, %rd5366;
	add.s64 	%rd21114, %rd21112, %rd21096;
	setp.lt.u64 	%p4204, %rd21114, %rd21112;
	selp.u64 	%rd21115, 1, 0, %p4204;
	add.s64 	%rd21116, %rd21113, %rd21115;
	add.s64 	%rd21117, %rd21114, %rd21111;
	setp.lt.u64 	%p4205, %rd21117, %rd21114;
	selp.u64 	%rd21118, 1, 0, %p4205;
	add.s64 	%rd21119, %rd21116, %rd21118;
	mul.lo.s64 	%rd21120, %rd5367, %rd24404;
	mul.hi.u64 	%rd21121, %rd24404, %rd5367;
	add.s64 	%rd21122, %rd21120, %rd21104;
	setp.lt.u64 	%p4206, %rd21122, %rd21120;
	selp.u64 	%rd21123, 1, 0, %p4206;
	add.s64 	%rd21124, %rd21121, %rd21123;
	add.s64 	%rd21125, %rd21122, %rd21119;
	setp.lt.u64 	%p4207, %rd21125, %rd21122;
	selp.u64 	%rd21126, 1, 0, %p4207;
	add.s64 	%rd21127, %rd21124, %rd21126;
	mul.lo.s64 	%rd21128, %rd5368, %rd24404;
	mul.hi.u64 	%rd21129, %rd24404, %rd5368;
	add.s64 	%rd21130, %rd21128, %rd21106;
	setp.lt.u64 	%p4208, %rd21130, %rd21128;
	selp.u64 	%rd21131, 1, 0, %p4208;
	add.s64 	%rd21132, %rd21129, %rd21131;
	add.s64 	%rd21133, %rd21130, %rd21127;
	setp.lt.u64 	%p4209, %rd21133, %rd21130;
	selp.u64 	%rd21134, 1, 0, %p4209;
	add.s64 	%rd21135, %rd21132, %rd21134;
	mul.lo.s64 	%rd21136, %rd21117, 4294968273;
	mov.b64 	%rd21137, 4294968273;
	mul.hi.u64 	%rd21138, %rd21117, %rd21137;
	mad.lo.s64 	%rd24433, %rd5365, %rd24407, %rd21136;
	setp.lt.u64 	%p4210, %rd24433, %rd21136;
	selp.u64 	%rd21139, 1, 0, %p4210;
	add.s64 	%rd21140, %rd21138, %rd21139;
	mul.lo.s64 	%rd21141, %rd21125, 4294968273;
	mul.hi.u64 	%rd21142, %rd21125, %rd21137;
	add.s64 	%rd21143, %rd21141, %rd21051;
	setp.lt.u64 	%p4211, %rd21143, %rd21141;
	selp.u64 	%rd21144, 1, 0, %p4211;
	add.s64 	%rd21145, %rd21142, %rd21144;
	add.s64 	%rd24434, %rd21143, %rd21140;
	setp.lt.u64 	%p4212, %rd24434, %rd21143;
	selp.u64 	%rd21146, 1, 0, %p4212;
	add.s64 	%rd21147, %rd21145, %rd21146;
	mul.lo.s64 	%rd21148, %rd21133, 4294968273;
	mul.hi.u64 	%rd21149, %rd21133, %rd21137;
	add.s64 	%rd21150, %rd21148, %rd21080;
	setp.lt.u64 	%p4213, %rd21150, %rd21148;
	selp.u64 	%rd21151, 1, 0, %p4213;
	add.s64 	%rd21152, %rd21149, %rd21151;
	add.s64 	%rd24438, %rd21150, %rd21147;
	setp.lt.u64 	%p4214, %rd24438, %rd21150;
	selp.u64 	%rd21153, 1, 0, %p4214;
	add.s64 	%rd21154, %rd21152, %rd21153;
	mul.lo.s64 	%rd21155, %rd21135, 4294968273;
	mul.hi.u64 	%rd21156, %rd21135, %rd21137;
	add.s64 	%rd21157, %rd21155, %rd21109;
	setp.lt.u64 	%p4215, %rd21157, %rd21155;
	selp.u64 	%rd21158, 1, 0, %p4215;
	add.s64 	%rd21159, %rd21156, %rd21158;
	add.s64 	%rd24437, %rd21157, %rd21154;
	setp.lt.u64 	%p4216, %rd24437, %rd21157;
	selp.u64 	%rd21160, 1, 0, %p4216;
	add.s64 	%rd5487, %rd21159, %rd21160;
	setp.eq.s64 	%p4217, %rd5487, 0;
	@%p4217 bra 	$L__BB0_1562;
	mov.b64 	%rd21161, 4294968273;
	mul.hi.u64 	%rd21162, %rd5487, %rd21161;
	mad.lo.s64 	%rd5488, %rd5487, 4294968273, %rd24433;
	setp.lt.u64 	%p4218, %rd5488, %rd24433;
	selp.u64 	%rd21163, 1, 0, %p4218;
	add.s64 	%rd5489, %rd21162, %rd21163;
	setp.eq.s64 	%p4219, %rd5489, 0;
	mov.u64 	%rd24433, %rd5488;
	@%p4219 bra 	$L__BB0_1562;
	add.s64 	%rd5490, %rd24434, %rd5489;
	setp.ge.u64 	%p4220, %rd5490, %rd24434;
	mov.u64 	%rd24433, %rd5488;
	mov.u64 	%rd24434, %rd5490;
	@%p4220 bra 	$L__BB0_1562;
	add.s64 	%rd24438, %rd24438, 1;
	setp.eq.s64 	%p4221, %rd24438, 0;
	selp.u64 	%rd21164, 1, 0, %p4221;
	add.s64 	%rd24437, %rd24437, %rd21164;
	mov.u64 	%rd24433, %rd5488;
	mov.u64 	%rd24434, %rd5490;
$L__BB0_1562:
	ld.const.u64 	%rd5499, [_ZN8collider3gpu9optimized6SECP_PE];
	ld.const.u64 	%rd5500, [_ZN8collider3gpu9optimized6SECP_PE+24];
	setp.gt.u64 	%p4222, %rd24437, %rd5500;
	@%p4222 bra 	$L__BB0_1564;
	setp.ne.s64 	%p4223, %rd24437, %rd5500;
	setp.ne.s64 	%p4224, %rd24438, %rd5471;
	or.pred  	%p4225, %p4223, %p4224;
	setp.ne.s64 	%p4226, %rd24434, %rd5472;
	or.pred  	%p4227, %p4225, %p4226;
	setp.lt.u64 	%p4228, %rd24433, %rd5499;
	or.pred  	%p4229, %p4227, %p4228;
	@%p4229 bra 	$L__BB0_1565;
$L__BB0_1564:
	// begin inline asm
	sub.cc.u64 %rd24433, %rd24433, %rd5499;
	// end inline asm
	sub.s64 	%rd21169, %rd24434, %rd5843;
	// begin inline asm
	sub.cc.u64 %rd24434, %rd21169, %rd5472;
	// end inline asm
	sub.s64 	%rd21172, %rd24438, %rd5843;
	// begin inline asm
	sub.cc.u64 %rd24438, %rd21172, %rd5471;
	// end inline asm
	add.s64 	%rd21174, %rd5843, %rd5500;
	sub.s64 	%rd24437, %rd24437, %rd21174;
$L__BB0_1565:
	mul.hi.u64 	%rd21175, %rd24433, %rd24433;
	mul.lo.s64 	%rd21176, %rd24434, %rd24434;
	mul.hi.u64 	%rd24445, %rd24434, %rd24434;
	mul.lo.s64 	%rd24446, %rd24438, %rd24438;
	mul.hi.u64 	%rd24447, %rd24438, %rd24438;
	mul.lo.s64 	%rd24448, %rd24437, %rd24437;
	mul.hi.u64 	%rd24449, %rd24437, %rd24437;
	mul.lo.s64 	%rd21177, %rd24434, %rd24433;
	mul.hi.u64 	%rd21178, %rd24433, %rd24434;
	mov.b64 	{%r1496, %r1497}, %rd21178;
	mov.b64 	{%r1498, %r1499}, %rd21177;
	shf.l.wrap.b32 	%r1500, %r1499, %r1496, 1;
	shf.l.wrap.b32 	%r1501, %r1496, %r1497, 1;
	mov.b64 	%rd21179, {%r1500, %r1501};
	shl.b64 	%rd21180, %rd21177, 1;
	add.s64 	%rd5514, %rd21180, %rd21175;
	setp.lt.u64 	%p4230, %rd5514, %rd21180;
	selp.u64 	%rd21181, 1, 0, %p4230;
	add.s64 	%rd21182, %rd21176, %rd21179;
	add.s64 	%rd5515, %rd21182, %rd21181;
	setp.ge.u64 	%p4231, %rd5515, %rd21176;
	@%p4231 bra 	$L__BB0_1573;
	mul.hi.u64 	%rd21183, %rd24434, %rd24434;
	add.s64 	%rd24445, %rd21183, 1;
	setp.ne.s64 	%p4232, %rd24445, 0;
	@%p4232 bra 	$L__BB0_1573;
	mad.lo.s64 	%rd24446, %rd24438, %rd24438, 1;
	mov.b64 	%rd24445, 0;
	mov.pred 	%p4233, -1;
	@%p4233 bra 	$L__BB0_1573;
	mul.hi.u64 	%rd21186, %rd24438, %rd24438;
	add.s64 	%rd24447, %rd21186, 1;
	setp.ne.s64 	%p4234, %rd24447, 0;
	mov.b64 	%rd24445, 0;
	mov.u64 	%rd24446, %rd24445;
	@%p4234 bra 	$L__BB0_1573;
	mad.lo.s64 	%rd24448, %rd24437, %rd24437, 1;
	mov.b64 	%rd24445, 0;
	mov.u64 	%rd24447, %rd24445;
	bra.uni 	$L__BB0_1573;
$L__BB0_1570:
	add.s64 	%rd24376, %rd24376, 1;
	setp.ne.s64 	%p4061, %rd24376, 0;
	@%p4061 bra 	$L__BB0_1509;
	add.s64 	%rd24377, %rd24377, 1;
	setp.ne.s64 	%p4062, %rd24377, 0;
	mov.b64 	%rd24376, 0;
	@%p4062 bra 	$L__BB0_1509;
	add.s64 	%rd24378, %rd24378, 1;
	setp.eq.s64 	%p4063, %rd24378, 0;
	selp.u64 	%rd20718, 1, 0, %p4063;
	add.s64 	%rd24379, %rd24379, %rd20718;
	mov.b64 	%rd24376, 0;
	mov.u64 	%rd24377, %rd24376;
	bra.uni 	$L__BB0_1509;
$L__BB0_1573:
	mul.lo.s64 	%rd21188, %rd24438, %rd24433;
	mul.hi.u64 	%rd21189, %rd24433, %rd24438;
	mov.b64 	{%r1502, %r1503}, %rd21189;
	mov.b64 	{%r1504, %r1505}, %rd21188;
	shf.l.wrap.b32 	%r1506, %r1505, %r1502, 1;
	shf.l.wrap.b32 	%r1507, %r1502, %r1503, 1;
	mov.b64 	%rd21190, {%r1506, %r1507};
	shl.b64 	%rd21191, %rd21188, 1;
	add.s64 	%rd5541, %rd21191, %rd5515;
	setp.lt.u64 	%p4235, %rd5541, %rd21191;
	selp.u64 	%rd21192, 1, 0, %p4235;
	add.s64 	%rd21193, %rd24445, %rd21190;
	add.s64 	%rd5542, %rd21193, %rd21192;
	setp.ge.u64 	%p4236, %rd5542, %rd24445;
	@%p4236 bra 	$L__BB0_1574;
	bra.uni 	$L__BB0_1684;
$L__BB0_1574:
	mul.lo.s64 	%rd21197, %rd24437, %rd24433;
	mul.hi.u64 	%rd21198, %rd24433, %rd24437;
	mov.b64 	{%r1508, %r1509}, %rd21198;
	mov.b64 	{%r1510, %r1511}, %rd21197;
	shf.l.wrap.b32 	%r1512, %r1511, %r1508, 1;
	shf.l.wrap.b32 	%r1513, %r1508, %r1509, 1;
	mov.b64 	%rd21199, {%r1512, %r1513};
	shl.b64 	%rd21200, %rd21197, 1;
	add.s64 	%rd5531, %rd21200, %rd5542;
	setp.lt.u64 	%p4240, %rd5531, %rd21200;
	selp.u64 	%rd21201, 1, 0, %p4240;
	add.s64 	%rd21202, %rd24446, %rd21199;
	add.s64 	%rd5532, %rd21202, %rd21201;
	setp.ge.u64 	%p4241, %rd5532, %rd24446;
	@%p4241 bra 	$L__BB0_1577;
	add.s64 	%rd24447, %rd24447, 1;
	setp.ne.s64 	%p4242, %rd24447, 0;
	@%p4242 bra 	$L__BB0_1577;
	add.s64 	%rd24448, %rd24448, 1;
	setp.eq.s64 	%p4243, %rd24448, 0;
	selp.u64 	%rd21204, 1, 0, %p4243;
	add.s64 	%rd24449, %rd24449, %rd21204;
	mov.b64 	%rd24447, 0;
$L__BB0_1577:
	mul.lo.s64 	%rd21205, %rd24438, %rd24434;
	mul.hi.u64 	%rd21206, %rd24434, %rd24438;
	mov.b64 	{%r1514, %r1515}, %rd21206;
	mov.b64 	{%r1516, %r1517}, %rd21205;
	shf.l.wrap.b32 	%r1518, %r1517, %r1514, 1;
	shf.l.wrap.b32 	%r1519, %r1514, %r1515, 1;
	mov.b64 	%rd21207, {%r1518, %r1519};
	mad.lo.s64 	%rd21208, %rd24437, %rd24433, %rd21205;
	shl.b64 	%rd21209, %rd21208, 1;
	add.s64 	%rd5550, %rd21209, %rd5542;
	setp.lt.u64 	%p4244, %rd5550, %rd5531;
	selp.u64 	%rd21210, 1, 0, %p4244;
	add.s64 	%rd21211, %rd5532, %rd21207;
	add.s64 	%rd5551, %rd21211, %rd21210;
	setp.ge.u64 	%p4245, %rd5551, %rd5532;
	@%p4245 bra 	$L__BB0_1580;
	add.s64 	%rd24447, %rd24447, 1;
	setp.ne.s64 	%p4246, %rd24447, 0;
	@%p4246 bra 	$L__BB0_1580;
	add.s64 	%rd24448, %rd24448, 1;
	setp.eq.s64 	%p4247, %rd24448, 0;
	selp.u64 	%rd21213, 1, 0, %p4247;
	add.s64 	%rd24449, %rd24449, %rd21213;
	mov.b64 	%rd24447, 0;
$L__BB0_1580:
	mul.lo.s64 	%rd21214, %rd24437, %rd24434;
	mul.hi.u64 	%rd21215, %rd24434, %rd24437;
	mov.b64 	{%r1520, %r1521}, %rd21215;
	mov.b64 	{%r1522, %r1523}, %rd21214;
	shf.l.wrap.b32 	%r1524, %r1523, %r1520, 1;
	shf.l.wrap.b32 	%r1525, %r1520, %r1521, 1;
	mov.b64 	%rd21216, {%r1524, %r1525};
	shl.b64 	%rd21217, %rd21214, 1;
	add.s64 	%rd5558, %rd21217, %rd5551;
	setp.lt.u64 	%p4248, %rd5558, %rd21217;
	selp.u64 	%rd21218, 1, 0, %p4248;
	add.s64 	%rd21219, %rd24447, %rd21216;
	add.s64 	%rd5559, %rd21219, %rd21218;
	setp.ge.u64 	%p4249, %rd5559, %rd24447;
	@%p4249 bra 	$L__BB0_1582;
	add.s64 	%rd24448, %rd24448, 1;
	setp.eq.s64 	%p4250, %rd24448, 0;
	selp.u64 	%rd21220, 1, 0, %p4250;
	add.s64 	%rd24449, %rd24449, %rd21220;
$L__BB0_1582:
	mul.lo.s64 	%rd21221, %rd24437, %rd24438;
	mul.hi.u64 	%rd21222, %rd24438, %rd24437;
	mov.b64 	{%r1526, %r1527}, %rd21222;
	mov.b64 	{%r1528, %r1529}, %rd21221;
	shf.l.wrap.b32 	%r1530, %r1529, %r1526, 1;
	shf.l.wrap.b32 	%r1531, %r1526, %r1527, 1;
	mov.b64 	%rd21223, {%r1530, %r1531};
	shl.b64 	%rd21224, %rd21221, 1;
	add.s64 	%rd21225, %rd21224, %rd5559;
	setp.lt.u64 	%p4251, %rd21225, %rd21224;
	selp.u64 	%rd21226, 1, 0, %p4251;
	add.s64 	%rd21227, %rd24448, %rd21223;
	add.s64 	%rd21228, %rd21227, %rd21226;
	setp.lt.u64 	%p4252, %rd21228, %rd24448;
	selp.u64 	%rd21229, 1, 0, %p4252;
	add.s64 	%rd21230, %rd24449, %rd21229;
	mul.lo.s64 	%rd21231, %rd5558, 4294968273;
	mov.b64 	%rd21232, 4294968273;
	mul.hi.u64 	%rd21233, %rd5558, %rd21232;
	mad.lo.s64 	%rd24458, %rd24433, %rd24433, %rd21231;
	setp.lt.u64 	%p4253, %rd24458, %rd21231;
	selp.u64 	%rd21234, 1, 0, %p4253;
	add.s64 	%rd21235, %rd21233, %rd21234;
	mul.lo.s64 	%rd21236, %rd21225, 4294968273;
	mul.hi.u64 	%rd21237, %rd21225, %rd21232;
	add.s64 	%rd21238, %rd21236, %rd5514;
	setp.lt.u64 	%p4254, %rd21238, %rd21236;
	selp.u64 	%rd21239, 1, 0, %p4254;
	add.s64 	%rd21240, %rd21237, %rd21239;
	add.s64 	%rd24459, %rd21238, %rd21235;
	setp.lt.u64 	%p4255, %rd24459, %rd21238;
	selp.u64 	%rd21241, 1, 0, %p4255;
	add.s64 	%rd21242, %rd21240, %rd21241;
	mul.lo.s64 	%rd21243, %rd21228, 4294968273;
	mul.hi.u64 	%rd21244, %rd21228, %rd21232;
	add.s64 	%rd21245, %rd21243, %rd5541;
	setp.lt.u64 	%p4256, %rd21245, %rd21243;
	selp.u64 	%rd21246, 1, 0, %p4256;
	add.s64 	%rd21247, %rd21244, %rd21246;
	add.s64 	%rd24463, %rd21245, %rd21242;
	setp.lt.u64 	%p4257, %rd24463, %rd21245;
	selp.u64 	%rd21248, 1, 0, %p4257;
	add.s64 	%rd21249, %rd21247, %rd21248;
	mul.lo.s64 	%rd21250, %rd21230, 4294968273;
	mul.hi.u64 	%rd21251, %rd21230, %rd21232;
	add.s64 	%rd21252, %rd21250, %rd5550;
	setp.lt.u64 	%p4258, %rd21252, %rd21250;
	selp.u64 	%rd21253, 1, 0, %p4258;
	add.s64 	%rd21254, %rd21251, %rd21253;
	add.s64 	%rd24462, %rd21252, %rd21249;
	setp.lt.u64 	%p4259, %rd24462, %rd21252;
	selp.u64 	%rd21255, 1, 0, %p4259;
	add.s64 	%rd5568, %rd21254, %rd21255;
	setp.eq.s64 	%p4260, %rd5568, 0;
	@%p4260 bra 	$L__BB0_1586;
	mov.b64 	%rd21256, 4294968273;
	mul.hi.u64 	%rd21257, %rd5568, %rd21256;
	mad.lo.s64 	%rd5569, %rd5568, 4294968273, %rd24458;
	setp.lt.u64 	%p4261, %rd5569, %rd24458;
	selp.u64 	%rd21258, 1, 0, %p4261;
	add.s64 	%rd5570, %rd21257, %rd21258;
	setp.eq.s64 	%p4262, %rd5570, 0;
	mov.u64 	%rd24458, %rd5569;
	@%p4262 bra 	$L__BB0_1586;
	add.s64 	%rd5571, %rd24459, %rd5570;
	setp.ge.u64 	%p4263, %rd5571, %rd24459;
	mov.u64 	%rd24458, %rd5569;
	mov.u64 	%rd24459, %rd5571;
	@%p4263 bra 	$L__BB0_1586;
	add.s64 	%rd24463, %rd24463, 1;
	setp.eq.s64 	%p4264, %rd24463, 0;
	selp.u64 	%rd21259, 1, 0, %p4264;
	add.s64 	%rd24462, %rd24462, %rd21259;
	mov.u64 	%rd24458, %rd5569;
	mov.u64 	%rd24459, %rd5571;
$L__BB0_1586:
	ld.const.u64 	%rd5578, [_ZN8collider3gpu9optimized6SECP_PE+16];
	ld.const.u64 	%rd5579, [_ZN8collider3gpu9optimized6SECP_PE+8];
	ld.const.u64 	%rd5580, [_ZN8collider3gpu9optimized6SECP_PE];
	ld.const.u64 	%rd5581, [_ZN8collider3gpu9optimized6SECP_PE+24];
	setp.gt.u64 	%p4265, %rd24462, %rd5581;
	@%p4265 bra 	$L__BB0_1588;
	setp.ne.s64 	%p4266, %rd24462, %rd5581;
	setp.ne.s64 	%p4267, %rd24463, %rd5578;
	or.pred  	%p4268, %p4266, %p4267;
	setp.ne.s64 	%p4269, %rd24459, %rd5579;
	or.pred  	%p4270, %p4268, %p4269;
	setp.lt.u64 	%p4271, %rd24458, %rd5580;
	or.pred  	%p4272, %p4270, %p4271;
	@%p4272 bra 	$L__BB0_1589;
$L__BB0_1588:
	// begin inline asm
	sub.cc.u64 %rd24458, %rd24458, %rd5580;
	// end inline asm
	sub.s64 	%rd21264, %rd24459, %rd5843;
	// begin inline asm
	sub.cc.u64 %rd24459, %rd21264, %rd5579;
	// end inline asm
	sub.s64 	%rd21267, %rd24463, %rd5843;
	// begin inline asm
	sub.cc.u64 %rd24463, %rd21267, %rd5578;
	// end inline asm
	add.s64 	%rd21269, %rd5843, %rd5581;
	sub.s64 	%rd24462, %rd24462, %rd21269;
$L__BB0_1589:
	mul.hi.u64 	%rd21270, %rd24458, %rd5365;
	mul.lo.s64 	%rd21271, %rd5366, %rd24458;
	mul.hi.u64 	%rd21272, %rd24458, %rd5366;
	add.s64 	%rd21273, %rd21271, %rd21270;
	setp.lt.u64 	%p4273, %rd21273, %rd21271;
	selp.u64 	%rd21274, 1, 0, %p4273;
	add.s64 	%rd21275, %rd21272, %rd21274;
	mul.lo.s64 	%rd21276, %rd5367, %rd24458;
	mul.hi.u64 	%rd21277, %rd24458, %rd5367;
	add.s64 	%rd21278, %rd21276, %rd21275;
	setp.lt.u64 	%p4274, %rd21278, %rd21276;
	selp.u64 	%rd21279, 1, 0, %p4274;
	add.s64 	%rd21280, %rd21277, %rd21279;
	mul.lo.s64 	%rd21281, %rd5368, %rd24458;
	mul.hi.u64 	%rd21282, %rd24458, %rd5368;
	add.s64 	%rd21283, %rd21281, %rd21280;
	setp.lt.u64 	%p4275, %rd21283, %rd21281;
	selp.u64 	%rd21284, 1, 0, %p4275;
	add.s64 	%rd21285, %rd21282, %rd21284;
	mul.lo.s64 	%rd21286, %rd5365, %rd24459;
	mul.hi.u64 	%rd21287, %rd24459, %rd5365;
	add.s64 	%rd21288, %rd21286, %rd21273;
	setp.lt.u64 	%p4276, %rd21288, %rd21286;
	selp.u64 	%rd21289, 1, 0, %p4276;
	add.s64 	%rd21290, %rd21287, %rd21289;
	mul.lo.s64 	%rd21291, %rd5366, %rd24459;
	mul.hi.u64 	%rd21292, %rd24459, %rd5366;
	add.s64 	%rd21293, %rd21291, %rd21278;
	setp.lt.u64 	%p4277, %rd21293, %rd21291;
	selp.u64 	%rd21294, 1, 0, %p4277;
	add.s64 	%rd21295, %rd21292, %rd21294;
	add.s64 	%rd21296, %rd21293, %rd21290;
	setp.lt.u64 	%p4278, %rd21296, %rd21293;
	selp.u64 	%rd21297, 1, 0, %p4278;
	add.s64 	%rd21298, %rd21295, %rd21297;
	mul.lo.s64 	%rd21299, %rd5367, %rd24459;
	mul.hi.u64 	%rd21300, %rd24459, %rd5367;
	add.s64 	%rd21301, %rd21299, %rd21283;
	setp.lt.u64 	%p4279, %rd21301, %rd21299;
	selp.u64 	%rd21302, 1, 0, %p4279;
	add.s64 	%rd21303, %rd21300, %rd21302;
	add.s64 	%rd21304, %rd21301, %rd21298;
	setp.lt.u64 	%p4280, %rd21304, %rd21301;
	selp.u64 	%rd21305, 1, 0, %p4280;
	add.s64 	%rd21306, %rd21303, %rd21305;
	mul.lo.s64 	%rd21307, %rd5368, %rd24459;
	mul.hi.u64 	%rd21308, %rd24459, %rd5368;
	add.s64 	%rd21309, %rd21307, %rd21285;
	setp.lt.u64 	%p4281, %rd21309, %rd21307;
	selp.u64 	%rd21310, 1, 0, %p4281;
	add.s64 	%rd21311, %rd21308, %rd21310;
	add.s64 	%rd21312, %rd21309, %rd21306;
	setp.lt.u64 	%p4282, %rd21312, %rd21309;
	selp.u64 	%rd21313, 1, 0, %p4282;
	add.s64 	%rd21314, %rd21311, %rd21313;
	mul.lo.s64 	%rd21315, %rd5365, %rd24463;
	mul.hi.u64 	%rd21316, %rd24463, %rd5365;
	add.s64 	%rd21317, %rd21315, %rd21296;
	setp.lt.u64 	%p4283, %rd21317, %rd21315;
	selp.u64 	%rd21318, 1, 0, %p4283;
	add.s64 	%rd21319, %rd21316, %rd21318;
	mul.lo.s64 	%rd21320, %rd5366, %rd24463;
	mul.hi.u64 	%rd21321, %rd24463, %rd5366;
	add.s64 	%rd21322, %rd21320, %rd21304;
	setp.lt.u64 	%p4284, %rd21322, %rd21320;
	selp.u64 	%rd21323, 1, 0, %p4284;
	add.s64 	%rd21324, %rd21321, %rd21323;
	add.s64 	%rd21325, %rd21322, %rd21319;
	setp.lt.u64 	%p4285, %rd21325, %rd21322;
	selp.u64 	%rd21326, 1, 0, %p4285;
	add.s64 	%rd21327, %rd21324, %rd21326;
	mul.lo.s64 	%rd21328, %rd5367, %rd24463;
	mul.hi.u64 	%rd21329, %rd24463, %rd5367;
	add.s64 	%rd21330, %rd21328, %rd21312;
	setp.lt.u64 	%p4286, %rd21330, %rd21328;
	selp.u64 	%rd21331, 1, 0, %p4286;
	add.s64 	%rd21332, %rd21329, %rd21331;
	add.s64 	%rd21333, %rd21330, %rd21327;
	setp.lt.u64 	%p4287, %rd21333, %rd21330;
	selp.u64 	%rd21334, 1, 0, %p4287;
	add.s64 	%rd21335, %rd21332, %rd21334;
	mul.lo.s64 	%rd21336, %rd5368, %rd24463;
	mul.hi.u64 	%rd21337, %rd24463, %rd5368;
	add.s64 	%rd21338, %rd21336, %rd21314;
	setp.lt.u64 	%p4288, %rd21338, %rd21336;
	selp.u64 	%rd21339, 1, 0, %p4288;
	add.s64 	%rd21340, %rd21337, %rd21339;
	add.s64 	%rd21341, %rd21338, %rd21335;
	setp.lt.u64 	%p4289, %rd21341, %rd21338;
	selp.u64 	%rd21342, 1, 0, %p4289;
	add.s64 	%rd21343, %rd21340, %rd21342;
	mul.lo.s64 	%rd21344, %rd5365, %rd24462;
	mul.hi.u64 	%rd21345, %rd24462, %rd5365;
	add.s64 	%rd21346, %rd21344, %rd21325;
	setp.lt.u64 	%p4290, %rd21346, %rd21344;
	selp.u64 	%rd21347, 1, 0, %p4290;
	add.s64 	%rd21348, %rd21345, %rd21347;
	mul.lo.s64 	%rd21349, %rd5366, %rd24462;
	mul.hi.u64 	%rd21350, %rd24462, %rd5366;
	add.s64 	%rd21351, %rd21349, %rd21333;
	setp.lt.u64 	%p4291, %rd21351, %rd21349;
	selp.u64 	%rd21352, 1, 0, %p4291;
	add.s64 	%rd21353, %rd21350, %rd21352;
	add.s64 	%rd21354, %rd21351, %rd21348;
	setp.lt.u64 	%p4292, %rd21354, %rd21351;
	selp.u64 	%rd21355, 1, 0, %p4292;
	add.s64 	%rd21356, %rd21353, %rd21355;
	mul.lo.s64 	%rd21357, %rd5367, %rd24462;
	mul.hi.u64 	%rd21358, %rd24462, %rd5367;
	add.s64 	%rd21359, %rd21357, %rd21341;
	setp.lt.u64 	%p4293, %rd21359, %rd21357;
	selp.u64 	%rd21360, 1, 0, %p4293;
	add.s64 	%rd21361, %rd21358, %rd21360;
	add.s64 	%rd21362, %rd21359, %rd21356;
	setp.lt.u64 	%p4294, %rd21362, %rd21359;
	selp.u64 	%rd21363, 1, 0, %p4294;
	add.s64 	%rd21364, %rd21361, %rd21363;
	mul.lo.s64 	%rd21365, %rd5368, %rd24462;
	mul.hi.u64 	%rd21366, %rd24462, %rd5368;
	add.s64 	%rd21367, %rd21365, %rd21343;
	setp.lt.u64 	%p4295, %rd21367, %rd21365;
	selp.u64 	%rd21368, 1, 0, %p4295;
	add.s64 	%rd21369, %rd21366, %rd21368;
	add.s64 	%rd21370, %rd21367, %rd21364;
	setp.lt.u64 	%p4296, %rd21370, %rd21367;
	selp.u64 	%rd21371, 1, 0, %p4296;
	add.s64 	%rd21372, %rd21369, %rd21371;
	mul.lo.s64 	%rd21373, %rd21354, 4294968273;
	mov.b64 	%rd21374, 4294968273;
	mul.hi.u64 	%rd21375, %rd21354, %rd21374;
	mad.lo.s64 	%rd24477, %rd5365, %rd24458, %rd21373;
	setp.lt.u64 	%p4297, %rd24477, %rd21373;
	selp.u64 	%rd21376, 1, 0, %p4297;
	add.s64 	%rd21377, %rd21375, %rd21376;
	mul.lo.s64 	%rd21378, %rd21362, 4294968273;
	mul.hi.u64 	%rd21379, %rd21362, %rd21374;
	add.s64 	%rd21380, %rd21378, %rd21288;
	setp.lt.u64 	%p4298, %rd21380, %rd21378;
	selp.u64 	%rd21381, 1, 0, %p4298;
	add.s64 	%rd21382, %rd21379, %rd21381;
	add.s64 	%rd24476, %rd21380, %rd21377;
	setp.lt.u64 	%p4299, %rd24476, %rd21380;
	selp.u64 	%rd21383, 1, 0, %p4299;
	add.s64 	%rd21384, %rd21382, %rd21383;
	mul.lo.s64 	%rd21385, %rd21370, 4294968273;
	mul.hi.u64 	%rd21386, %rd21370, %rd21374;
	add.s64 	%rd21387, %rd21385, %rd21317;
	setp.lt.u64 	%p4300, %rd21387, %rd21385;
	selp.u64 	%rd21388, 1, 0, %p4300;
	add.s64 	%rd21389, %rd21386, %rd21388;
	add.s64 	%rd24475, %rd21387, %rd21384;
	setp.lt.u64 	%p4301, %rd24475, %rd21387;
	selp.u64 	%rd21390, 1, 0, %p4301;
	add.s64 	%rd21391, %rd21389, %rd21390;
	mul.lo.s64 	%rd21392, %rd21372, 4294968273;
	mul.hi.u64 	%rd21393, %rd21372, %rd21374;
	add.s64 	%rd21394, %rd21392, %rd21346;
	setp.lt.u64 	%p4302, %rd21394, %rd21392;
	selp.u64 	%rd21395, 1, 0, %p4302;
	add.s64 	%rd21396, %rd21393, %rd21395;
	add.s64 	%rd24474, %rd21394, %rd21391;
	setp.lt.u64 	%p4303, %rd24474, %rd21394;
	selp.u64 	%rd21397, 1, 0, %p4303;
	add.s64 	%rd5594, %rd21396, %rd21397;
	setp.eq.s64 	%p4304, %rd5594, 0;
	@%p4304 bra 	$L__BB0_1593;
	mov.b64 	%rd21398, 4294968273;
	mul.hi.u64 	%rd21399, %rd5594, %rd21398;
	mad.lo.s64 	%rd5595, %rd5594, 4294968273, %rd24477;
	setp.lt.u64 	%p4305, %rd5595, %rd24477;
	selp.u64 	%rd21400, 1, 0, %p4305;
	add.s64 	%rd5596, %rd21399, %rd21400;
	setp.eq.s64 	%p4306, %rd5596, 0;
	mov.u64 	%rd24477, %rd5595;
	@%p4306 bra 	$L__BB0_1593;
	add.s64 	%rd5597, %rd24476, %rd5596;
	setp.ge.u64 	%p4307, %rd5597, %rd24476;
	mov.u64 	%rd24477, %rd5595;
	mov.u64 	%rd24476, %rd5597;
	@%p4307 bra 	$L__BB0_1593;
	add.s64 	%rd24475, %rd24475, 1;
	setp.eq.s64 	%p4308, %rd24475, 0;
	selp.u64 	%rd21401, 1, 0, %p4308;
	add.s64 	%rd24474, %rd24474, %rd21401;
	mov.u64 	%rd24477, %rd5595;
	mov.u64 	%rd24476, %rd5597;
$L__BB0_1593:
	ld.const.u64 	%rd5606, [_ZN8collider3gpu9optimized6SECP_PE];
	ld.const.u64 	%rd5607, [_ZN8collider3gpu9optimized6SECP_PE+24];
	setp.gt.u64 	%p4309, %rd24474, %rd5607;
	@%p4309 bra 	$L__BB0_1595;
	setp.ne.s64 	%p4310, %rd24474, %rd5607;
	setp.ne.s64 	%p4311, %rd24475, %rd5578;
	or.pred  	%p4312, %p4310, %p4311;
	setp.ne.s64 	%p4313, %rd24476, %rd5579;
	or.pred  	%p4314, %p4312, %p4313;
	setp.lt.u64 	%p4315, %rd24477, %rd5606;
	or.pred  	%p4316, %p4314, %p4315;
	@%p4316 bra 	$L__BB0_1596;
$L__BB0_1595:
	// begin inline asm
	sub.cc.u64 %rd24477, %rd24477, %rd5606;
	// end inline asm
	sub.s64 	%rd21406, %rd24476, %rd5843;
	// begin inline asm
	sub.cc.u64 %rd24476, %rd21406, %rd5579;
	// end inline asm
	sub.s64 	%rd21409, %rd24475, %rd5843;
	// begin inline asm
	sub.cc.u64 %rd24475, %rd21409, %rd5578;
	// end inline asm
	add.s64 	%rd21411, %rd5843, %rd5607;
	sub.s64 	%rd24474, %rd24474, %rd21411;
$L__BB0_1596:
	ld.param.u64 	%rd22588, [_ZN8collider3gpu9optimized23puzzle_search_optimizedEmmmPKhPmS4_Pj_param_2];
	sub.s64 	%rd21412, %rd22588, %rd22597;
	setp.eq.s64 	%p4317, %rd21412, 1;
	@%p4317 bra 	$L__BB0_1613;
	cvt.u32.u64 	%r4834, %rd14;
$L__BB0_1598:
	add.s32 	%r1532, %r4834, -2;
	mul.wide.u32 	%rd21413, %r1532, 32;
	add.s64 	%rd21414, %rd7, %rd21413;
	ld.local.v2.u64 	{%rd21415, %rd21416}, [%rd21414];
	mul.hi.u64 	%rd21417, %rd24477, %rd21415;
	mul.lo.s64 	%rd21418, %rd21416, %rd24477;
	mul.hi.u64 	%rd21419, %rd24477, %rd21416;
	add.s64 	%rd21420, %rd21418, %rd21417;
	setp.lt.u64 	%p4318, %rd21420, %rd21418;
	selp.u64 	%rd21421, 1, 0, %p4318;
	add.s64 	%rd21422, %rd21419, %rd21421;
	ld.local.v2.u64 	{%rd21423, %rd21424}, [%rd21414+16];
	mul.lo.s64 	%rd21425, %rd21423, %rd24477;
	mul.hi.u64 	%rd21426, %rd24477, %rd21423;
	add.s64 	%rd21427, %rd21425, %rd21422;
	setp.lt.u64 	%p4319, %rd21427, %rd21425;
	selp.u64 	%rd21428, 1, 0, %p4319;
	add.s64 	%rd21429, %rd21426, %rd21428;
	mul.lo.s64 	%rd21430, %rd21424, %rd24477;
	mul.hi.u64 	%rd21431, %rd24477, %rd21424;
	add.s64 	%rd21432, %rd21430, %rd21429;
	setp.lt.u64 	%p4320, %rd21432, %rd21430;
	selp.u64 	%rd21433, 1, 0, %p4320;
	add.s64 	%rd21434, %rd21431, %rd21433;
	mul.lo.s64 	%rd21435, %rd21415, %rd24476;
	mul.hi.u64 	%rd21436, %rd24476, %rd21415;
	add.s64 	%rd21437, %rd21435, %rd21420;
	setp.lt.u64 	%p4321, %rd21437, %rd21435;
	selp.u64 	%rd21438, 1, 0, %p4321;
	add.s64 	%rd21439, %rd21436, %rd21438;
	mul.lo.s64 	%rd21440, %rd21416, %rd24476;
	mul.hi.u64 	%rd21441, %rd24476, %rd21416;
	add.s64 	%rd21442, %rd21440, %rd21427;
	setp.lt.u64 	%p4322, %rd21442, %rd21440;
	selp.u64 	%rd21443, 1, 0, %p4322;
	add.s64 	%rd21444, %rd21441, %rd21443;
	add.s64 	%rd21445, %rd21442, %rd21439;
	setp.lt.u64 	%p4323, %rd21445, %rd21442;
	selp.u64 	%rd21446, 1, 0, %p4323;
	add.s64 	%rd21447, %rd21444, %rd21446;
	mul.lo.s64 	%rd21448, %rd21423, %rd24476;
	mul.hi.u64 	%rd21449, %rd24476, %rd21423;
	add.s64 	%rd21450, %rd21448, %rd21432;
	setp.lt.u64 	%p4324, %rd21450, %rd21448;
	selp.u64 	%rd21451, 1, 0, %p4324;
	add.s64 	%rd21452, %rd21449, %rd21451;
	add.s64 	%rd21453, %rd21450, %rd21447;
	setp.lt.u64 	%p4325, %rd21453, %rd21450;
	selp.u64 	%rd21454, 1, 0, %p4325;
	add.s64 	%rd21455, %rd21452, %rd21454;
	mul.lo.s64 	%rd21456, %rd21424, %rd24476;
	mul.hi.u64 	%rd21457, %rd24476, %rd21424;
	add.s64 	%rd21458, %rd21456, %rd21434;
	setp.lt.u64 	%p4326, %rd21458, %rd21456;
	selp.u64 	%rd21459, 1, 0, %p4326;
	add.s64 	%rd21460, %rd21457, %rd21459;
	add.s64 	%rd21461, %rd21458, %rd21455;
	setp.lt.u64 	%p4327, %rd21461, %rd21458;
	selp.u64 	%rd21462, 1, 0, %p4327;
	add.s64 	%rd21463, %rd21460, %rd21462;
	mul.lo.s64 	%rd21464, %rd21415, %rd24475;
	mul.hi.u64 	%rd21465, %rd24475, %rd21415;
	add.s64 	%rd21466, %rd21464, %rd21445;
	setp.lt.u64 	%p4328, %rd21466, %rd21464;
	selp.u64 	%rd21467, 1, 0, %p4328;
	add.s64 	%rd21468, %rd21465, %rd21467;
	mul.lo.s64 	%rd21469, %rd21416, %rd24475;
	mul.hi.u64 	%rd21470, %rd24475, %rd21416;
	add.s64 	%rd21471, %rd21469, %rd21453;
	setp.lt.u64 	%p4329, %rd21471, %rd21469;
	selp.u64 	%rd21472, 1, 0, %p4329;
	add.s64 	%rd21473, %rd21470, %rd21472;
	add.s64 	%rd21474, %rd21471, %rd21468;
	setp.lt.u64 	%p4330, %rd21474, %rd21471;
	selp.u64 	%rd21475, 1, 0, %p4330;
	add.s64 	%rd21476, %rd21473, %rd21475;
	mul.lo.s64 	%rd21477, %rd21423, %rd24475;
	mul.hi.u64 	%rd21478, %rd24475, %rd21423;
	add.s64 	%rd21479, %rd21477, %rd21461;
	setp.lt.u64 	%p4331, %rd21479, %rd21477;
	selp.u64 	%rd21480, 1, 0, %p4331;
	add.s64 	%rd21481, %rd21478, %rd21480;
	add.s64 	%rd21482, %rd21479, %rd21476;
	setp.lt.u64 	%p4332, %rd21482, %rd21479;
	selp.u64 	%rd21483, 1, 0, %p4332;
	add.s64 	%rd21484, %rd21481, %rd21483;
	mul.lo.s64 	%rd21485, %rd21424, %rd24475;
	mul.hi.u64 	%rd21486, %rd24475, %rd21424;
	add.s64 	%rd21487, %rd21485, %rd21463;
	setp.lt.u64 	%p4333, %rd21487, %rd21485;
	selp.u64 	%rd21488, 1, 0, %p4333;
	add.s64 	%rd21489, %rd21486, %rd21488;
	add.s64 	%rd21490, %rd21487, %rd21484;
	setp.lt.u64 	%p4334, %rd21490, %rd21487;
	selp.u64 	%rd21491, 1, 0, %p4334;
	add.s64 	%rd21492, %rd21489, %rd21491;
	mul.lo.s64 	%rd21493, %rd21415, %rd24474;
	mul.hi.u64 	%rd21494, %rd24474, %rd21415;
	add.s64 	%rd21495, %rd21493, %rd21474;
	setp.lt.u64 	%p4335, %rd21495, %rd21493;
	selp.u64 	%rd21496, 1, 0, %p4335;
	add.s64 	%rd21497, %rd21494, %rd21496;
	mul.lo.s64 	%rd21498, %rd21416, %rd24474;
	mul.hi.u64 	%rd21499, %rd24474, %rd21416;
	add.s64 	%rd21500, %rd21498, %rd21482;
	setp.lt.u64 	%p4336, %rd21500, %rd21498;
	selp.u64 	%rd21501, 1, 0, %p4336;
	add.s64 	%rd21502, %rd21499, %rd21501;
	add.s64 	%rd21503, %rd21500, %rd21497;
	setp.lt.u64 	%p4337, %rd21503, %rd21500;
	selp.u64 	%rd21504, 1, 0, %p4337;
	add.s64 	%rd21505, %rd21502, %rd21504;
	mul.lo.s64 	%rd21506, %rd21423, %rd24474;
	mul.hi.u64 	%rd21507, %rd24474, %rd21423;
	add.s64 	%rd21508, %rd21506, %rd21490;
	setp.lt.u64 	%p4338, %rd21508, %rd21506;
	selp.u64 	%rd21509, 1, 0, %p4338;
	add.s64 	%rd21510, %rd21507, %rd21509;
	add.s64 	%rd21511, %rd21508, %rd21505;
	setp.lt.u64 	%p4339, %rd21511, %rd21508;
	selp.u64 	%rd21512, 1, 0, %p4339;
	add.s64 	%rd21513, %rd21510, %rd21512;
	mul.lo.s64 	%rd21514, %rd21424, %rd24474;
	mul.hi.u64 	%rd21515, %rd24474, %rd21424;
	add.s64 	%rd21516, %rd21514, %rd21492;
	setp.lt.u64 	%p4340, %rd21516, %rd21514;
	selp.u64 	%rd21517, 1, 0, %p4340;
	add.s64 	%rd21518, %rd21515, %rd21517;
	add.s64 	%rd21519, %rd21516, %rd21513;
	setp.lt.u64 	%p4341, %rd21519, %rd21516;
	selp.u64 	%rd21520, 1, 0, %p4341;
	add.s64 	%rd21521, %rd21518, %rd21520;
	mul.lo.s64 	%rd21522, %rd21503, 4294968273;
	mov.b64 	%rd21523, 4294968273;
	mul.hi.u64 	%rd21524, %rd21503, %rd21523;
	mad.lo.s64 	%rd24478, %rd21415, %rd24477, %rd21522;
	setp.lt.u64 	%p4342, %rd24478, %rd21522;
	selp.u64 	%rd21525, 1, 0, %p4342;
	add.s64 	%rd21526, %rd21524, %rd21525;
	mul.lo.s64 	%rd21527, %rd21511, 4294968273;
	mul.hi.u64 	%rd21528, %rd21511, %rd21523;
	add.s64 	%rd21529, %rd21527, %rd21437;
	setp.lt.u64 	%p4343, %rd21529, %rd21527;
	selp.u64 	%rd21530, 1, 0, %p4343;
	add.s64 	%rd21531, %rd21528, %rd21530;
	add.s64 	%rd24479, %rd21529, %rd21526;
	setp.lt.u64 	%p4344, %rd24479, %rd21529;
	selp.u64 	%rd21532, 1, 0, %p4344;
	add.s64 	%rd21533, %rd21531, %rd21532;
	mul.lo.s64 	%rd21534, %rd21519, 4294968273;
	mul.hi.u64 	%rd21535, %rd21519, %rd21523;
	add.s64 	%rd21536, %rd21534, %rd21466;
	setp.lt.u64 	%p4345, %rd21536, %rd21534;
	selp.u64 	%rd21537, 1, 0, %p4345;
	add.s64 	%rd21538, %rd21535, %rd21537;
	add.s64 	%rd24480, %rd21536, %rd21533;
	setp.lt.u64 	%p4346, %rd24480, %rd21536;
	selp.u64 	%rd21539, 1, 0, %p4346;
	add.s64 	%rd21540, %rd21538, %rd21539;
	mul.lo.s64 	%rd21541, %rd21521, 4294968273;
	mul.hi.u64 	%rd21542, %rd21521, %rd21523;
	add.s64 	%rd21543, %rd21541, %rd21495;
	setp.lt.u64 	%p4347, %rd21543, %rd21541;
	selp.u64 	%rd21544, 1, 0, %p4347;
	add.s64 	%rd21545, %rd21542, %rd21544;
	add.s64 	%rd24481, %rd21543, %rd21540;
	setp.lt.u64 	%p4348, %rd24481, %rd21543;
	selp.u64 	%rd21546, 1, 0, %p4348;
	add.s64 	%rd5624, %rd21545, %rd21546;
	setp.eq.s64 	%p4349, %rd5624, 0;
	@%p4349 bra 	$L__BB0_1602;
	mov.b64 	%rd21547, 4294968273;
	mul.hi.u64 	%rd21548, %rd5624, %rd21547;
	mad.lo.s64 	%rd5625, %rd5624, 4294968273, %rd24478;
	setp.lt.u64 	%p4350, %rd5625, %rd24478;
	selp.u64 	%rd21549, 1, 0, %p4350;
	add.s64 	%rd5626, %rd21548, %rd21549;
	setp.eq.s64 	%p4351, %rd5626, 0;
	mov.u64 	%rd24478, %rd5625;
	@%p4351 bra 	$L__BB0_1602;
	add.s64 	%rd5627, %rd24479, %rd5626;
	setp.ge.u64 	%p4352, %rd5627, %rd24479;
	mov.u64 	%rd24478, %rd5625;
	mov.u64 	%rd24479, %rd5627;
	@%p4352 bra 	$L__BB0_1602;
	add.s64 	%rd24480, %rd24480, 1;
	setp.eq.s64 	%p4353, %rd24480, 0;
	selp.u64 	%rd21550, 1, 0, %p4353;
	add.s64 	%rd24481, %rd24481, %rd21550;
	mov.u64 	%rd24478, %rd5625;
	mov.u64 	%rd24479, %rd5627;
$L__BB0_1602:
	ld.const.u64 	%rd5635, [_ZN8collider3gpu9optimized6SECP_PE+8];
	ld.const.u64 	%rd5636, [_ZN8collider3gpu9optimized6SECP_PE];
	add.s32 	%r1533, %r4834, -1;
	mul.wide.u32 	%rd21551, %r1533, 32;
	add.s64 	%rd5637, %rd7, %rd21551;
	st.local.v2.u64 	[%rd5637], {%rd24478, %rd24479};
	st.local.v2.u64 	[%rd5637+16], {%rd24480, %rd24481};
	ld.const.u64 	%rd5638, [_ZN8collider3gpu9optimized6SECP_PE+24];
	setp.gt.u64 	%p4354, %rd24481, %rd5638;
	@%p4354 bra 	$L__BB0_1604;
	setp.ne.s64 	%p4355, %rd24481, %rd5638;
	setp.ne.s64 	%p4356, %rd24480, %rd5578;
	or.pred  	%p4357, %p4355, %p4356;
	setp.ne.s64 	%p4358, %rd24479, %rd5635;
	or.pred  	%p4359, %p4357, %p4358;
	setp.lt.u64 	%p4360, %rd24478, %rd5636;
	or.pred  	%p4361, %p4359, %p4360;
	@%p4361 bra 	$L__BB0_1605;
$L__BB0_1604:
	// begin inline asm
	sub.cc.u64 %rd21552, %rd24478, %rd5636;
	// end inline asm
	sub.s64 	%rd21556, %rd24479, %rd5843;
	// begin inline asm
	sub.cc.u64 %rd21555, %rd21556, %rd5635;
	// end inline asm
	st.local.v2.u64 	[%rd5637], {%rd21552, %rd21555};
	sub.s64 	%rd21559, %rd24480, %rd5843;
	// begin inline asm
	sub.cc.u64 %rd21558, %rd21559, %rd5578;
	// end inline asm
	add.s64 	%rd21561, %rd5843, %rd5638;
	sub.s64 	%rd21562, %rd24481, %rd21561;
	st.local.v2.u64 	[%rd5637+16], {%rd21558, %rd21562};
$L__BB0_1605:
	mul.wide.u32 	%rd21563, %r1533, 32;
	add.s64 	%rd21564, %rd5, %rd21563;
	ld.local.v2.u64 	{%rd21565, %rd21566}, [%rd21564];
	mul.hi.u64 	%rd21567, %rd24477, %rd21565;
	mul.lo.s64 	%rd21568, %rd21566, %rd24477;
	mul.hi.u64 	%rd21569, %rd24477, %rd21566;
	add.s64 	%rd21570, %rd21568, %rd21567;
	setp.lt.u64 	%p4362, %rd21570, %rd21568;
	selp.u64 	%rd21571, 1, 0, %p4362;
	add.s64 	%rd21572, %rd21569, %rd21571;
	ld.local.v2.u64 	{%rd21573, %rd21574}, [%rd21564+16];
	mul.lo.s64 	%rd21575, %rd21573, %rd24477;
	mul.hi.u64 	%rd21576, %rd24477, %rd21573;
	add.s64 	%rd21577, %rd21575, %rd21572;
	setp.lt.u64 	%p4363, %rd21577, %rd21575;
	selp.u64 	%rd21578, 1, 0, %p4363;
	add.s64 	%rd21579, %rd21576, %rd21578;
	mul.lo.s64 	%rd21580, %rd21574, %rd24477;
	mul.hi.u64 	%rd21581, %rd24477, %rd21574;
	add.s64 	%rd21582, %rd21580, %rd21579;
	setp.lt.u64 	%p4364, %rd21582, %rd21580;
	selp.u64 	%rd21583, 1, 0, %p4364;
	add.s64 	%rd21584, %rd21581, %rd21583;
	mul.lo.s64 	%rd21585, %rd21565, %rd24476;
	mul.hi.u64 	%rd21586, %rd24476, %rd21565;
	add.s64 	%rd21587, %rd21585, %rd21570;
	setp.lt.u64 	%p4365, %rd21587, %rd21585;
	selp.u64 	%rd21588, 1, 0, %p4365;
	add.s64 	%rd21589, %rd21586, %rd21588;
	mul.lo.s64 	%rd21590, %rd21566, %rd24476;
	mul.hi.u64 	%rd21591, %rd24476, %rd21566;
	add.s64 	%rd21592, %rd21590, %rd21577;
	setp.lt.u64 	%p4366, %rd21592, %rd21590;
	selp.u64 	%rd21593, 1, 0, %p4366;
	add.s64 	%rd21594, %rd21591, %rd21593;
	add.s64 	%rd21595, %rd21592, %rd21589;
	setp.lt.u64 	%p4367, %rd21595, %rd21592;
	selp.u64 	%rd21596, 1, 0, %p4367;
	add.s64 	%rd21597, %rd21594, %rd21596;
	mul.lo.s64 	%rd21598, %rd21573, %rd24476;
	mul.hi.u64 	%rd21599, %rd24476, %rd21573;
	add.s64 	%rd21600, %rd21598, %rd21582;
	setp.lt.u64 	%p4368, %rd21600, %rd21598;
	selp.u64 	%rd21601, 1, 0, %p4368;
	add.s64 	%rd21602, %rd21599, %rd21601;
	add.s64 	%rd21603, %rd21600, %rd21597;
	setp.lt.u64 	%p4369, %rd21603, %rd21600;
	selp.u64 	%rd21604, 1, 0, %p4369;
	add.s64 	%rd21605, %rd21602, %rd21604;
	mul.lo.s64 	%rd21606, %rd21574, %rd24476;
	mul.hi.u64 	%rd21607, %rd24476, %rd21574;
	add.s64 	%rd21608, %rd21606, %rd21584;
	setp.lt.u64 	%p4370, %rd21608, %rd21606;
	selp.u64 	%rd21609, 1, 0, %p4370;
	add.s64 	%rd21610, %rd21607, %rd21609;
	add.s64 	%rd21611, %rd21608, %rd21605;
	setp.lt.u64 	%p4371, %rd21611, %rd21608;
	selp.u64 	%rd21612, 1, 0, %p4371;
	add.s64 	%rd21613, %rd21610, %rd21612;
	mul.lo.s64 	%rd21614, %rd21565, %rd24475;
	mul.hi.u64 	%rd21615, %rd24475, %rd21565;
	add.s64 	%rd21616, %rd21614, %rd21595;
	setp.lt.u64 	%p4372, %rd21616, %rd21614;
	selp.u64 	%rd21617, 1, 0, %p4372;
	add.s64 	%rd21618, %rd21615, %rd21617;
	mul.lo.s64 	%rd21619, %rd21566, %rd24475;
	mul.hi.u64 	%rd21620, %rd24475, %rd21566;
	add.s64 	%rd21621, %rd21619, %rd21603;
	setp.lt.u64 	%p4373, %rd21621, %rd21619;
	selp.u64 	%rd21622, 1, 0, %p4373;
	add.s64 	%rd21623, %rd21620, %rd21622;
	add.s64 	%rd21624, %rd21621, %rd21618;
	setp.lt.u64 	%p4374, %rd21624, %rd21621;
	selp.u64 	%rd21625, 1, 0, %p4374;
	add.s64 	%rd21626, %rd21623, %rd21625;
	mul.lo.s64 	%rd21627, %rd21573, %rd24475;
	mul.hi.u64 	%rd21628, %rd24475, %rd21573;
	add.s64 	%rd21629, %rd21627, %rd21611;
	setp.lt.u64 	%p4375, %rd21629, %rd21627;
	selp.u64 	%rd21630, 1, 0, %p4375;
	add.s64 	%rd21631, %rd21628, %rd21630;
	add.s64 	%rd21632, %rd21629, %rd21626;
	setp.lt.u64 	%p4376, %rd21632, %rd21629;
	selp.u64 	%rd21633, 1, 0, %p4376;
	add.s64 	%rd21634, %rd21631, %rd21633;
	mul.lo.s64 	%rd21635, %rd21574, %rd24475;
	mul.hi.u64 	%rd21636, %rd24475, %rd21574;
	add.s64 	%rd21637, %rd21635, %rd21613;
	setp.lt.u64 	%p4377, %rd21637, %rd21635;
	selp.u64 	%rd21638, 1, 0, %p4377;
	add.s64 	%rd21639, %rd21636, %rd21638;
	add.s64 	%rd21640, %rd21637, %rd21634;
	setp.lt.u64 	%p4378, %rd21640, %rd21637;
	selp.u64 	%rd21641, 1, 0, %p4378;
	add.s64 	%rd21642, %rd21639, %rd21641;
	mul.lo.s64 	%rd21643, %rd21565, %rd24474;
	mul.hi.u64 	%rd21644, %rd24474, %rd21565;
	add.s64 	%rd21645, %rd21643, %rd21624;
	setp.lt.u64 	%p4379, %rd21645, %rd21643;
	selp.u64 	%rd21646, 1, 0, %p4379;
	add.s64 	%rd21647, %rd21644, %rd21646;
	mul.lo.s64 	%rd21648, %rd21566, %rd24474;
	mul.hi.u64 	%rd21649, %rd24474, %rd21566;
	add.s64 	%rd21650, %rd21648, %rd21632;
	setp.lt.u64 	%p4380, %rd21650, %rd21648;
	selp.u64 	%rd21651, 1, 0, %p4380;
	add.s64 	%rd21652, %rd21649, %rd21651;
	add.s64 	%rd21653, %rd21650, %rd21647;
	setp.lt.u64 	%p4381, %rd21653, %rd21650;
	selp.u64 	%rd21654, 1, 0, %p4381;
	add.s64 	%rd21655, %rd21652, %rd21654;
	mul.lo.s64 	%rd21656, %rd21573, %rd24474;
	mul.hi.u64 	%rd21657, %rd24474, %rd21573;
	add.s64 	%rd21658, %rd21656, %rd21640;
	setp.lt.u64 	%p4382, %rd21658, %rd21656;
	selp.u64 	%rd21659, 1, 0, %p4382;
	add.s64 	%rd21660, %rd21657, %rd21659;
	add.s64 	%rd21661, %rd21658, %rd21655;
	setp.lt.u64 	%p4383, %rd21661, %rd21658;
	selp.u64 	%rd21662, 1, 0, %p4383;
	add.s64 	%rd21663, %rd21660, %rd21662;
	mul.lo.s64 	%rd21664, %rd21574, %rd24474;
	mul.hi.u64 	%rd21665, %rd24474, %rd21574;
	add.s64 	%rd21666, %rd21664, %rd21642;
	setp.lt.u64 	%p4384, %rd21666, %rd21664;
	selp.u64 	%rd21667, 1, 0, %p4384;
	add.s64 	%rd21668, %rd21665, %rd21667;
	add.s64 	%rd21669, %rd21666, %rd21663;
	setp.lt.u64 	%p4385, %rd21669, %rd21666;
	selp.u64 	%rd21670, 1, 0, %p4385;
	add.s64 	%rd21671, %rd21668, %rd21670;
	mul.lo.s64 	%rd21672, %rd21653, 4294968273;
	mov.b64 	%rd21673, 4294968273;
	mul.hi.u64 	%rd21674, %rd21653, %rd21673;
	mad.lo.s64 	%rd24477, %rd21565, %rd24477, %rd21672;
	setp.lt.u64 	%p4386, %rd24477, %rd21672;
	selp.u64 	%rd21675, 1, 0, %p4386;
	add.s64 	%rd21676, %rd21674, %rd21675;
	mul.lo.s64 	%rd21677, %rd21661, 4294968273;
	mul.hi.u64 	%rd21678, %rd21661, %rd21673;
	add.s64 	%rd21679, %rd21677, %rd21587;
	setp.lt.u64 	%p4387, %rd21679, %rd21677;
	selp.u64 	%rd21680, 1, 0, %p4387;
	add.s64 	%rd21681, %rd21678, %rd21680;
	add.s64 	%rd24476, %rd21679, %rd21676;
	setp.lt.u64 	%p4388, %rd24476, %rd21679;
	selp.u64 	%rd21682, 1, 0, %p4388;
	add.s64 	%rd21683, %rd21681, %rd21682;
	mul.lo.s64 	%rd21684, %rd21669, 4294968273;
	mul.hi.u64 	%rd21685, %rd21669, %rd21673;
	add.s64 	%rd21686, %rd21684, %rd21616;
	setp.lt.u64 	%p4389, %rd21686, %rd21684;
	selp.u64 	%rd21687, 1, 0, %p4389;
	add.s64 	%rd21688, %rd21685, %rd21687;
	add.s64 	%rd24475, %rd21686, %rd21683;
	setp.lt.u64 	%p4390, %rd24475, %rd21686;
	selp.u64 	%rd21689, 1, 0, %p4390;
	add.s64 	%rd21690, %rd21688, %rd21689;
	mul.lo.s64 	%rd21691, %rd21671, 4294968273;
	mul.hi.u64 	%rd21692, %rd21671, %rd21673;
	add.s64 	%rd21693, %rd21691, %rd21645;
	setp.lt.u64 	%p4391, %rd21693, %rd21691;
	selp.u64 	%rd21694, 1, 0, %p4391;
	add.s64 	%rd21695, %rd21692, %rd21694;
	add.s64 	%rd24474, %rd21693, %rd21690;
	setp.lt.u64 	%p4392, %rd24474, %rd21693;
	selp.u64 	%rd21696, 1, 0, %p4392;
	add.s64 	%rd5643, %rd21695, %rd21696;
	setp.eq.s64 	%p4393, %rd5643, 0;
	@%p4393 bra 	$L__BB0_1609;
	mov.b64 	%rd21697, 4294968273;
	mul.hi.u64 	%rd21698, %rd5643, %rd21697;
	mad.lo.s64 	%rd5644, %rd5643, 4294968273, %rd24477;
	setp.lt.u64 	%p4394, %rd5644, %rd24477;
	selp.u64 	%rd21699, 1, 0, %p4394;
	add.s64 	%rd5645, %rd21698, %rd21699;
	setp.eq.s64 	%p4395, %rd5645, 0;
	mov.u64 	%rd24477, %rd5644;
	@%p4395 bra 	$L__BB0_1609;
	add.s64 	%rd5646, %rd24476, %rd5645;
	setp.ge.u64 	%p4396, %rd5646, %rd24476;
	mov.u64 	%rd24477, %rd5644;
	mov.u64 	%rd24476, %rd5646;
	@%p4396 bra 	$L__BB0_1609;
	add.s64 	%rd24475, %rd24475, 1;
	setp.eq.s64 	%p4397, %rd24475, 0;
	selp.u64 	%rd21700, 1, 0, %p4397;
	add.s64 	%rd24474, %rd24474, %rd21700;
	mov.u64 	%rd24477, %rd5644;
	mov.u64 	%rd24476, %rd5646;
$L__BB0_1609:
	ld.const.u64 	%rd5654, [_ZN8collider3gpu9optimized6SECP_PE+8];
	ld.const.u64 	%rd5655, [_ZN8collider3gpu9optimized6SECP_PE];
	ld.const.u64 	%rd5656, [_ZN8collider3gpu9optimized6SECP_PE+24];
	setp.gt.u64 	%p4398, %rd24474, %rd5656;
	@%p4398 bra 	$L__BB0_1611;
	setp.ne.s64 	%p4399, %rd24474, %rd5656;
	setp.ne.s64 	%p4400, %rd24475, %rd5578;
	or.pred  	%p4401, %p4399, %p4400;
	setp.ne.s64 	%p4402, %rd24476, %rd5654;
	or.pred  	%p4403, %p4401, %p4402;
	setp.lt.u64 	%p4404, %rd24477, %rd5655;
	or.pred  	%p4405, %p4403, %p4404;
	@%p4405 bra 	$L__BB0_1612;
$L__BB0_1611:
	// begin inline asm
	sub.cc.u64 %rd24477, %rd24477, %rd5655;
	// end inline asm
	sub.s64 	%rd21705, %rd24476, %rd5843;
	// begin inline asm
	sub.cc.u64 %rd24476, %rd21705, %rd5654;
	// end inline asm
	sub.s64 	%rd21708, %rd24475, %rd5843;
	// begin inline asm
	sub.cc.u64 %rd24475, %rd21708, %rd5578;
	// end inline asm
	add.s64 	%rd21710, %rd5843, %rd5656;
	sub.s64 	%rd24474, %rd24474, %rd21710;
$L__BB0_1612:
	setp.gt.s32 	%p4406, %r4834, 2;
	mov.u32 	%r4834, %r1533;
	@%p4406 bra 	$L__BB0_1598;
$L__BB0_1613:
	ld.param.u64 	%rd22594, [_ZN8collider3gpu9optimized23puzzle_search_optimizedEmmmPKhPmS4_Pj_param_6];
	st.local.v2.u64 	[%rd7], {%rd24477, %rd24476};
	st.local.v2.u64 	[%rd7+16], {%rd24475, %rd24474};
	cvta.to.global.u64 	%rd21711, %rd22594;
	ld.global.u32 	%r37, [%rd21711];
	mov.b32 	%r4835, 0;
$L__BB0_1614:
	setp.ne.s32 	%p4407, %r37, 0;
	@%p4407 bra 	$L__BB0_1688;
	mul.wide.u32 	%rd21712, %r4835, 32;
	add.s64 	%rd21713, %rd7, %rd21712;
	ld.local.v2.u64 	{%rd5669, %rd5670}, [%rd21713];
	mul.hi.u64 	%rd21714, %rd5669, %rd5669;
	mul.lo.s64 	%rd21715, %rd5670, %rd5670;
	mul.hi.u64 	%rd24502, %rd5670, %rd5670;
	ld.local.v2.u64 	{%rd5672, %rd5673}, [%rd21713+16];
	mul.lo.s64 	%rd24501, %rd5672, %rd5672;
	mul.hi.u64 	%rd24500, %rd5672, %rd5672;
	mul.lo.s64 	%rd24499, %rd5673, %rd5673;
	mul.hi.u64 	%rd24498, %rd5673, %rd5673;
	mul.lo.s64 	%rd21716, %rd5670, %rd5669;
	mul.hi.u64 	%rd21717, %rd5669, %rd5670;
	mov.b64 	{%r1535, %r1536}, %rd21717;
	mov.b64 	{%r1537, %r1538}, %rd21716;
	shf.l.wrap.b32 	%r1539, %r1538, %r1535, 1;
	shf.l.wrap.b32 	%r1540, %r1535, %r1536, 1;
	mov.b64 	%rd21718, {%r1539, %r1540};
	shl.b64 	%rd21719, %rd21716, 1;
	add.s64 	%rd5678, %rd21719, %rd21714;
	setp.lt.u64 	%p4408, %rd5678, %rd21719;
	selp.u64 	%rd21720, 1, 0, %p4408;
	add.s64 	%rd21721, %rd21715, %rd21718;
	add.s64 	%rd5679, %rd21721, %rd21720;
	setp.ge.u64 	%p4409, %rd5679, %rd21715;
	@%p4409 bra 	$L__BB0_1620;
	add.s64 	%rd24502, %rd24502, 1;
	setp.ne.s64 	%p4410, %rd24502, 0;
	@%p4410 bra 	$L__BB0_1620;
	add.s64 	%rd24501, %rd24501, 1;
	setp.ne.s64 	%p4411, %rd24501, 0;
	mov.b64 	%rd24502, 0;
	@%p4411 bra 	$L__BB0_1620;
	add.s64 	%rd24500, %rd24500, 1;
	setp.ne.s64 	%p4412, %rd24500, 0;
	mov.b64 	%rd24501, 0;
	mov.u64 	%rd24502, %rd24501;
	@%p4412 bra 	$L__BB0_1620;
	add.s64 	%rd24499, %rd24499, 1;
	setp.eq.s64 	%p4413, %rd24499, 0;
	selp.u64 	%rd21725, 1, 0, %p4413;
	add.s64 	%rd24498, %rd24498, %rd21725;
	mov.b64 	%rd24500, 0;
	mov.u64 	%rd24501, %rd24500;
	mov.u64 	%rd24502, %rd24500;
$L__BB0_1620:
	mul.lo.s64 	%rd21726, %rd5672, %rd5669;
	mul.hi.u64 	%rd21727, %rd5669, %rd5672;
	mov.b64 	{%r1541, %r1542}, %rd21727;
	mov.b64 	{%r1543, %r1544}, %rd21726;
	shf.l.wrap.b32 	%r1545, %r1544, %r1541, 1;
	shf.l.wrap.b32 	%r1546, %r1541, %r1542, 1;
	mov.b64 	%rd21728, {%r1545, %r1546};
	shl.b64 	%rd21729, %rd21726, 1;
	add.s64 	%rd5699, %rd21729, %rd5679;
	setp.lt.u64 	%p4414, %rd5699, %rd21729;
	selp.u64 	%rd21730, 1, 0, %p4414;
	add.s64 	%rd21731, %rd24502, %rd21728;
	add.s64 	%rd5700, %rd21731, %rd21730;
	setp.ge.u64 	%p4415, %rd5700, %rd24502;
	@%p4415 bra 	$L__BB0_1624;
	add.s64 	%rd24501, %rd24501, 1;
	setp.ne.s64 	%p4416, %rd24501, 0;
	@%p4416 bra 	$L__BB0_1624;
	add.s64 	%rd24500, %rd24500, 1;
	setp.ne.s64 	%p4417, %rd24500, 0;
	mov.b64 	%rd24501, 0;
	@%p4417 bra 	$L__BB0_1624;
	add.s64 	%rd24499, %rd24499, 1;
	setp.eq.s64 	%p4418, %rd24499, 0;
	selp.u64 	%rd21734, 1, 0, %p4418;
	add.s64 	%rd24498, %rd24498, %rd21734;
	mov.b64 	%rd24500, 0;
	mov.u64 	%rd24501, %rd24500;
$L__BB0_1624:
	mul.lo.s64 	%rd21735, %rd5673, %rd5669;
	mul.hi.u64 	%rd21736, %rd5669, %rd5673;
	mov.b64 	{%r1547, %r1548}, %rd21736;
	mov.b64 	{%r1549, %r1550}, %rd21735;
	shf.l.wrap.b32 	%r1551, %r1550, %r1547, 1;
	shf.l.wrap.b32 	%r1552, %r1547, %r1548, 1;
	mov.b64 	%rd21737, {%r1551, %r1552};
	shl.b64 	%rd21738, %rd21735, 1;
	add.s64 	%rd5689, %rd21738, %rd5700;
	setp.lt.u64 	%p4419, %rd5689, %rd21738;
	selp.u64 	%rd21739, 1, 0, %p4419;
	add.s64 	%rd21740, %rd24501, %rd21737;
	add.s64 	%rd5690, %rd21740, %rd21739;
	setp.ge.u64 	%p4420, %rd5690, %rd24501;
	@%p4420 bra 	$L__BB0_1627;
	add.s64 	%rd24500, %rd24500, 1;
	setp.ne.s64 	%p4421, %rd24500, 0;
	@%p4421 bra 	$L__BB0_1627;
	add.s64 	%rd24499, %rd24499, 1;
	setp.eq.s64 	%p4422, %rd24499, 0;
	selp.u64 	%rd21742, 1, 0, %p4422;
	add.s64 	%rd24498, %rd24498, %rd21742;
	mov.b64 	%rd24500, 0;
$L__BB0_1627:
	mul.lo.s64 	%rd21743, %rd5672, %rd5670;
	mul.hi.u64 	%rd21744, %rd5670, %rd5672;
	mov.b64 	{%r1553, %r1554}, %rd21744;
	mov.b64 	{%r1555, %r1556}, %rd21743;
	shf.l.wrap.b32 	%r1557, %r1556, %r1553, 1;
	shf.l.wrap.b32 	%r1558, %r1553, %r1554, 1;
	mov.b64 	%rd21745, {%r1557, %r1558};
	mad.lo.s64 	%rd21746, %rd5673, %rd5669, %rd21743;
	shl.b64 	%rd21747, %rd21746, 1;
	add.s64 	%rd5708, %rd21747, %rd5700;
	setp.lt.u64 	%p4423, %rd5708, %rd5689;
	selp.u64 	%rd21748, 1, 0, %p4423;
	add.s64 	%rd21749, %rd5690, %rd21745;
	add.s64 	%rd5709, %rd21749, %rd21748;
	setp.ge.u64 	%p4424, %rd5709, %rd5690;
	@%p4424 bra 	$L__BB0_1630;
	add.s64 	%rd24500, %rd24500, 1;
	setp.ne.s64 	%p4425, %rd24500, 0;
	@%p4425 bra 	$L__BB0_1630;
	add.s64 	%rd24499, %rd24499, 1;
	setp.eq.s64 	%p4426, %rd24499, 0;
	selp.u64 	%rd21751, 1, 0, %p4426;
	add.s64 	%rd24498, %rd24498, %rd21751;
	mov.b64 	%rd24500, 0;
$L__BB0_1630:
	mul.lo.s64 	%rd21752, %rd5673, %rd5670;
	mul.hi.u64 	%rd21753, %rd5670, %rd5673;
	mov.b64 	{%r1559, %r1560}, %rd21753;
	mov.b64 	{%r1561, %r1562}, %rd21752;
	shf.l.wrap.b32 	%r1563, %r1562, %r1559, 1;
	shf.l.wrap.b32 	%r1564, %r1559, %r1560, 1;
	mov.b64 	%rd21754, {%r1563, %r1564};
	shl.b64 	%rd21755, %rd21752, 1;
	add.s64 	%rd5716, %rd21755, %rd5709;
	setp.lt.u64 	%p4427, %rd5716, %rd21755;
	selp.u64 	%rd21756, 1, 0, %p4427;
	add.s64 	%rd21757, %rd24500, %rd21754;
	add.s64 	%rd5717, %rd21757, %rd21756;
	setp.ge.u64 	%p4428, %rd5717, %rd24500;
	@%p4428 bra 	$L__BB0_1632;
	add.s64 	%rd24499, %rd24499, 1;
	setp.eq.s64 	%p4429, %rd24499, 0;
	selp.u64 	%rd21758, 1, 0, %p4429;
	add.s64 	%rd24498, %rd24498, %rd21758;
$L__BB0_1632:
	mul.lo.s64 	%rd21759, %rd5673, %rd5672;
	mul.hi.u64 	%rd21760, %rd5672, %rd5673;
	mov.b64 	{%r1565, %r1566}, %rd21760;
	mov.b64 	{%r1567, %r1568}, %rd21759;
	shf.l.wrap.b32 	%r1569, %r1568, %r1565, 1;
	shf.l.wrap.b32 	%r1570, %r1565, %r1566, 1;
	mov.b64 	%rd21761, {%r1569, %r1570};
	shl.b64 	%rd21762, %rd21759, 1;
	add.s64 	%rd21763, %rd21762, %rd5717;
	setp.lt.u64 	%p4430, %rd21763, %rd21762;
	selp.u64 	%rd21764, 1, 0, %p4430;
	add.s64 	%rd21765, %rd24499, %rd21761;
	add.s64 	%rd21766, %rd21765, %rd21764;
	setp.lt.u64 	%p4431, %rd21766, %rd24499;
	selp.u64 	%rd21767, 1, 0, %p4431;
	add.s64 	%rd21768, %rd24498, %rd21767;
	mul.lo.s64 	%rd21769, %rd5716, 4294968273;
	mov.b64 	%rd21770, 4294968273;
	mul.hi.u64 	%rd21771, %rd5716, %rd21770;
	mad.lo.s64 	%rd24514, %rd5669, %rd5669, %rd21769;
	setp.lt.u64 	%p4432, %rd24514, %rd21769;
	selp.u64 	%rd21772, 1, 0, %p4432;
	add.s64 	%rd21773, %rd21771, %rd21772;
	mul.lo.s64 	%rd21774, %rd21763, 4294968273;
	mul.hi.u64 	%rd21775, %rd21763, %rd21770;
	add.s64 	%rd21776, %rd21774, %rd5678;
	setp.lt.u64 	%p4433, %rd21776, %rd21774;
	selp.u64 	%rd21777, 1, 0, %p4433;
	add.s64 	%rd21778, %rd21775, %rd21777;
	add.s64 	%rd24513, %rd21776, %rd21773;
	setp.lt.u64 	%p4434, %rd24513, %rd21776;
	selp.u64 	%rd21779, 1, 0, %p4434;
	add.s64 	%rd21780, %rd21778, %rd21779;
	mul.lo.s64 	%rd21781, %rd21766, 4294968273;
	mul.hi.u64 	%rd21782, %rd21766, %rd21770;
	add.s64 	%rd21783, %rd21781, %rd5699;
	setp.lt.u64 	%p4435, %rd21783, %rd21781;
	selp.u64 	%rd21784, 1, 0, %p4435;
	add.s64 	%rd21785, %rd21782, %rd21784;
	add.s64 	%rd24516, %rd21783, %rd21780;
	setp.lt.u64 	%p4436, %rd24516, %rd21783;
	selp.u64 	%rd21786, 1, 0, %p4436;
	add.s64 	%rd21787, %rd21785, %rd21786;
	mul.lo.s64 	%rd21788, %rd21768, 4294968273;
	mul.hi.u64 	%rd21789, %rd21768, %rd21770;
	add.s64 	%rd21790, %rd21788, %rd5708;
	setp.lt.u64 	%p4437, %rd21790, %rd21788;
	selp.u64 	%rd21791, 1, 0, %p4437;
	add.s64 	%rd21792, %rd21789, %rd21791;
	add.s64 	%rd24515, %rd21790, %rd21787;
	setp.lt.u64 	%p4438, %rd24515, %rd21790;
	selp.u64 	%rd21793, 1, 0, %p4438;
	add.s64 	%rd5726, %rd21792, %rd21793;
	setp.eq.s64 	%p4439, %rd5726, 0;
	@%p4439 bra 	$L__BB0_1636;
	mov.b64 	%rd21794, 4294968273;
	mul.hi.u64 	%rd21795, %rd5726, %rd21794;
	mad.lo.s64 	%rd5727, %rd5726, 4294968273, %rd24514;
	setp.lt.u64 	%p4440, %rd5727, %rd24514;
	selp.u64 	%rd21796, 1, 0, %p4440;
	add.s64 	%rd5728, %rd21795, %rd21796;
	setp.eq.s64 	%p4441, %rd5728, 0;
	mov.u64 	%rd24514, %rd5727;
	@%p4441 bra 	$L__BB0_1636;
	add.s64 	%rd5729, %rd24513, %rd5728;
	setp.ge.u64 	%p4442, %rd5729, %rd24513;
	mov.u64 	%rd24513, %rd5729;
	mov.u64 	%rd24514, %rd5727;
	@%p4442 bra 	$L__BB0_1636;
	add.s64 	%rd24516, %rd24516, 1;
	setp.eq.s64 	%p4443, %rd24516, 0;
	selp.u64 	%rd21797, 1, 0, %p4443;
	add.s64 	%rd24515, %rd24515, %rd21797;
	mov.u64 	%rd24513, %rd5729;
	mov.u64 	%rd24514, %rd5727;
$L__BB0_1636:
	ld.const.u64 	%rd5736, [_ZN8collider3gpu9optimized6SECP_PE+16];
	ld.const.u64 	%rd5737, [_ZN8collider3gpu9optimized6SECP_PE+8];
	ld.const.u64 	%rd5738, [_ZN8collider3gpu9optimized6SECP_PE];
	ld.const.u64 	%rd5739, [_ZN8collider3gpu9optimized6SECP_PE+24];
	setp.gt.u64 	%p4444, %rd24515, %rd5739;
	@%p4444 bra 	$L__BB0_1638;
	setp.ne.s64 	%p4445, %rd24515, %rd5739;
	setp.ne.s64 	%p4446, %rd24516, %rd5736;
	or.pred  	%p4447, %p4445, %p4446;
	setp.ne.s64 	%p4448, %rd24513, %rd5737;
	or.pred  	%p4449, %p4447, %p4448;
	setp.lt.u64 	%p4450, %rd24514, %rd5738;
	or.pred  	%p4451, %p4449, %p4450;
	@%p4451 bra 	$L__BB0_1639;
$L__BB0_1638:
	// begin inline asm
	sub.cc.u64 %rd24514, %rd24514, %rd5738;
	// end inline asm
	sub.s64 	%rd21802, %rd24513, %rd5843;
	// begin inline asm
	sub.cc.u64 %rd24513, %rd21802, %rd5737;
	// end inline asm
	sub.s64 	%rd21805, %rd24516, %rd5843;
	// begin inline asm
	sub.cc.u64 %rd24516, %rd21805, %rd5736;
	// end inline asm
	add.s64 	%rd21807, %rd5843, %rd5739;
	sub.s64 	%rd24515, %rd24515, %rd21807;
$L__BB0_1639:
	mul.hi.u64 	%rd21808, %rd24514, %rd5669;
	mul.lo.s64 	%rd21809, %rd5670, %rd24514;
	mul.hi.u64 	%rd21810, %rd24514, %rd5670;
	add.s64 	%rd21811, %rd21809, %rd21808;
	setp.lt.u64 	%p4452, %rd21811, %rd21809;
	selp.u64 	%rd21812, 1, 0, %p4452;
	add.s64 	%rd21813, %rd21810, %rd21812;
	mul.lo.s64 	%rd21814, %rd5672, %rd24514;
	mul.hi.u64 	%rd21815, %rd24514, %rd5672;
	add.s64 	%rd21816, %rd21814, %rd21813;
	setp.lt.u64 	%p4453, %rd21816, %rd21814;
	selp.u64 	%rd21817, 1, 0, %p4453;
	add.s64 	%rd21818, %rd21815, %rd21817;
	mul.lo.s64 	%rd21819, %rd5673, %rd24514;
	mul.hi.u64 	%rd21820, %rd24514, %rd5673;
	add.s64 	%rd21821, %rd21819, %rd21818;
	setp.lt.u64 	%p4454, %rd21821, %rd21819;
	selp.u64 	%rd21822, 1, 0, %p4454;
	add.s64 	%rd21823, %rd21820, %rd21822;
	mul.lo.s64 	%rd21824, %rd5669, %rd24513;
	mul.hi.u64 	%rd21825, %rd24513, %rd5669;
	add.s64 	%rd21826, %rd21824, %rd21811;
	setp.lt.u64 	%p4455, %rd21826, %rd21824;
	selp.u64 	%rd21827, 1, 0, %p4455;
	add.s64 	%rd21828, %rd21825, %rd21827;
	mul.lo.s64 	%rd21829, %rd5670, %rd24513;
	mul.hi.u64 	%rd21830, %rd24513, %rd5670;
	add.s64 	%rd21831, %rd21829, %rd21816;
	setp.lt.u64 	%p4456, %rd21831, %rd21829;
	selp.u64 	%rd21832, 1, 0, %p4456;
	add.s64 	%rd21833, %rd21830, %rd21832;
	add.s64 	%rd21834, %rd21831, %rd21828;
	setp.lt.u64 	%p4457, %rd21834, %rd21831;
	selp.u64 	%rd21835, 1, 0, %p4457;
	add.s64 	%rd21836, %rd21833, %rd21835;
	mul.lo.s64 	%rd21837, %rd5672, %rd24513;
	mul.hi.u64 	%rd21838, %rd24513, %rd5672;
	add.s64 	%rd21839, %rd21837, %rd21821;
	setp.lt.u64 	%p4458, %rd21839, %rd21837;
	selp.u64 	%rd21840, 1, 0, %p4458;
	add.s64 	%rd21841, %rd21838, %rd21840;
	add.s64 	%rd21842, %rd21839, %rd21836;
	setp.lt.u64 	%p4459, %rd21842, %rd21839;
	selp.u64 	%rd21843, 1, 0, %p4459;
	add.s64 	%rd21844, %rd21841, %rd21843;
	mul.lo.s64 	%rd21845, %rd5673, %rd24513;
	mul.hi.u64 	%rd21846, %rd24513, %rd5673;
	add.s64 	%rd21847, %rd21845, %rd21823;
	setp.lt.u64 	%p4460, %rd21847, %rd21845;
	selp.u64 	%rd21848, 1, 0, %p4460;
	add.s64 	%rd21849, %rd21846, %rd21848;
	add.s64 	%rd21850, %rd21847, %rd21844;
	setp.lt.u64 	%p4461, %rd21850, %rd21847;
	selp.u64 	%rd21851, 1, 0, %p4461;
	add.s64 	%rd21852, %rd21849, %rd21851;
	mul.lo.s64 	%rd21853, %rd5669, %rd24516;
	mul.hi.u64 	%rd21854, %rd24516, %rd5669;
	add.s64 	%rd21855, %rd21853, %rd21834;
	setp.lt.u64 	%p4462, %rd21855, %rd21853;
	selp.u64 	%rd21856, 1, 0, %p4462;
	add.s64 	%rd21857, %rd21854, %rd21856;
	mul.lo.s64 	%rd21858, %rd5670, %rd24516;
	mul.hi.u64 	%rd21859, %rd24516, %rd5670;
	add.s64 	%rd21860, %rd21858, %rd21842;
	setp.lt.u64 	%p4463, %rd21860, %rd21858;
	selp.u64 	%rd21861, 1, 0, %p4463;
	add.s64 	%rd21862, %rd21859, %rd21861;
	add.s64 	%rd21863, %rd21860, %rd21857;
	setp.lt.u64 	%p4464, %rd21863, %rd21860;
	selp.u64 	%rd21864, 1, 0, %p4464;
	add.s64 	%rd21865, %rd21862, %rd21864;
	mul.lo.s64 	%rd21866, %rd5672, %rd24516;
	mul.hi.u64 	%rd21867, %rd24516, %rd5672;
	add.s64 	%rd21868, %rd21866, %rd21850;
	setp.lt.u64 	%p4465, %rd21868, %rd21866;
	selp.u64 	%rd21869, 1, 0, %p4465;
	add.s64 	%rd21870, %rd21867, %rd21869;
	add.s64 	%rd21871, %rd21868, %rd21865;
	setp.lt.u64 	%p4466, %rd21871, %rd21868;
	selp.u64 	%rd21872, 1, 0, %p4466;
	add.s64 	%rd21873, %rd21870, %rd21872;
	mul.lo.s64 	%rd21874, %rd5673, %rd24516;
	mul.hi.u64 	%rd21875, %rd24516, %rd5673;
	add.s64 	%rd21876, %rd21874, %rd21852;
	setp.lt.u64 	%p4467, %rd21876, %rd21874;
	selp.u64 	%rd21877, 1, 0, %p4467;
	add.s64 	%rd21878, %rd21875, %rd21877;
	add.s64 	%rd21879, %rd21876, %rd21873;
	setp.lt.u64 	%p4468, %rd21879, %rd21876;
	selp.u64 	%rd21880, 1, 0, %p4468;
	add.s64 	%rd21881, %rd21878, %rd21880;
	mul.lo.s64 	%rd21882, %rd5669, %rd24515;
	mul.hi.u64 	%rd21883, %rd24515, %rd5669;
	add.s64 	%rd21884, %rd21882, %rd21863;
	setp.lt.u64 	%p4469, %rd21884, %rd21882;
	selp.u64 	%rd21885, 1, 0, %p4469;
	add.s64 	%rd21886, %rd21883, %rd21885;
	mul.lo.s64 	%rd21887, %rd5670, %rd24515;
	mul.hi.u64 	%rd21888, %rd24515, %rd5670;
	add.s64 	%rd21889, %rd21887, %rd21871;
	setp.lt.u64 	%p4470, %rd21889, %rd21887;
	selp.u64 	%rd21890, 1, 0, %p4470;
	add.s64 	%rd21891, %rd21888, %rd21890;
	add.s64 	%rd21892, %rd21889, %rd21886;
	setp.lt.u64 	%p4471, %rd21892, %rd21889;
	selp.u64 	%rd21893, 1, 0, %p4471;
	add.s64 	%rd21894, %rd21891, %rd21893;
	mul.lo.s64 	%rd21895, %rd5672, %rd24515;
	mul.hi.u64 	%rd21896, %rd24515, %rd5672;
	add.s64 	%rd21897, %rd21895, %rd21879;
	setp.lt.u64 	%p4472, %rd21897, %rd21895;
	selp.u64 	%rd21898, 1, 0, %p4472;
	add.s64 	%rd21899, %rd21896, %rd21898;
	add.s64 	%rd21900, %rd21897, %rd21894;
	setp.lt.u64 	%p4473, %rd21900, %rd21897;
	selp.u64 	%rd21901, 1, 0, %p4473;
	add.s64 	%rd21902, %rd21899, %rd21901;
	mul.lo.s64 	%rd21903, %rd5673, %rd24515;
	mul.hi.u64 	%rd21904, %rd24515, %rd5673;
	add.s64 	%rd21905, %rd21903, %rd21881;
	setp.lt.u64 	%p4474, %rd21905, %rd21903;
	selp.u64 	%rd21906, 1, 0, %p4474;
	add.s64 	%rd21907, %rd21904, %rd21906;
	add.s64 	%rd21908, %rd21905, %rd21902;
	setp.lt.u64 	%p4475, %rd21908, %rd21905;
	selp.u64 	%rd21909, 1, 0, %p4475;
	add.s64 	%rd21910, %rd21907, %rd21909;
	mul.lo.s64 	%rd21911, %rd21892, 4294968273;
	mov.b64 	%rd21912, 4294968273;
	mul.hi.u64 	%rd21913, %rd21892, %rd21912;
	mad.lo.s64 	%rd24522, %rd5669, %rd24514, %rd21911;
	setp.lt.u64 	%p4476, %rd24522, %rd21911;
	selp.u64 	%rd21914, 1, 0, %p4476;
	add.s64 	%rd21915, %rd21913, %rd21914;
	mul.lo.s64 	%rd21916, %rd21900, 4294968273;
	mul.hi.u64 	%rd21917, %rd21900, %rd21912;
	add.s64 	%rd21918, %rd21916, %rd21826;
	setp.lt.u64 	%p4477, %rd21918, %rd21916;
	selp.u64 	%rd21919, 1, 0, %p4477;
	add.s64 	%rd21920, %rd21917, %rd21919;
	add.s64 	%rd24521, %rd21918, %rd21915;
	setp.lt.u64 	%p4478, %rd24521, %rd21918;
	selp.u64 	%rd21921, 1, 0, %p4478;
	add.s64 	%rd21922, %rd21920, %rd21921;
	mul.lo.s64 	%rd21923, %rd21908, 4294968273;
	mul.hi.u64 	%rd21924, %rd21908, %rd21912;
	add.s64 	%rd21925, %rd21923, %rd21855;
	setp.lt.u64 	%p4479, %rd21925, %rd21923;
	selp.u64 	%rd21926, 1, 0, %p4479;
	add.s64 	%rd21927, %rd21924, %rd21926;
	add.s64 	%rd24524, %rd21925, %rd21922;
	setp.lt.u64 	%p4480, %rd24524, %rd21925;
	selp.u64 	%rd21928, 1, 0, %p4480;
	add.s64 	%rd21929, %rd21927, %rd21928;
	mul.lo.s64 	%rd21930, %rd21910, 4294968273;
	mul.hi.u64 	%rd21931, %rd21910, %rd21912;
	add.s64 	%rd21932, %rd21930, %rd21884;
	setp.lt.u64 	%p4481, %rd21932, %rd21930;
	selp.u64 	%rd21933, 1, 0, %p4481;
	add.s64 	%rd21934, %rd21931, %rd21933;
	add.s64 	%rd24523, %rd21932, %rd21929;
	setp.lt.u64 	%p4482, %rd24523, %rd21932;
	selp.u64 	%rd21935, 1, 0, %p4482;
	add.s64 	%rd5752, %rd21934, %rd21935;
	setp.eq.s64 	%p4483, %rd5752, 0;
	@%p4483 bra 	$L__BB0_1643;
	mov.b64 	%rd21936, 4294968273;
	mul.hi.u64 	%rd21937, %rd5752, %rd21936;
	mad.lo.s64 	%rd5753, %rd5752, 4294968273, %rd24522;
	setp.lt.u64 	%p4484, %rd5753, %rd24522;
	selp.u64 	%rd21938, 1, 0, %p4484;
	add.s64 	%rd5754, %rd21937, %rd21938;
	setp.eq.s64 	%p4485, %rd5754, 0;
	mov.u64 	%rd24522, %rd5753;
	@%p4485 bra 	$L__BB0_1643;
	add.s64 	%rd5755, %rd24521, %rd5754;
	setp.ge.u64 	%p4486, %rd5755, %rd24521;
	mov.u64 	%rd24521, %rd5755;
	mov.u64 	%rd24522, %rd5753;
	@%p4486 bra 	$L__BB0_1643;
	add.s64 	%rd24524, %rd24524, 1;
	setp.eq.s64 	%p4487, %rd24524, 0;
	selp.u64 	%rd21939, 1, 0, %p4487;
	add.s64 	%rd24523, %rd24523, %rd21939;
	mov.u64 	%rd24521, %rd5755;
	mov.u64 	%rd24522, %rd5753;
$L__BB0_1643:
	ld.const.u64 	%rd5763, [_ZN8collider3gpu9optimized6SECP_PE+8];
	ld.const.u64 	%rd5764, [_ZN8collider3gpu9optimized6SECP_PE];
	ld.const.u64 	%rd5765, [_ZN8collider3gpu9optimized6SECP_PE+24];
	setp.gt.u64 	%p4488, %rd24523, %rd5765;
	@%p4488 bra 	$L__BB0_1645;
	setp.ne.s64 	%p4489, %rd24523, %rd5765;
	setp.ne.s64 	%p4490, %rd24524, %rd5736;
	or.pred  	%p4491, %p4489, %p4490;
	setp.ne.s64 	%p4492, %rd24521, %rd5763;
	or.pred  	%p4493, %p4491, %p4492;
	setp.lt.u64 	%p4494, %rd24522, %rd5764;
	or.pred  	%p4495, %p4493, %p4494;
	@%p4495 bra 	$L__BB0_1646;
$L__BB0_1645:
	// begin inline asm
	sub.cc.u64 %rd24522, %rd24522, %rd5764;
	// end inline asm
	sub.s64 	%rd21944, %rd24521, %rd5843;
	// begin inline asm
	sub.cc.u64 %rd24521, %rd21944, %rd5763;
	// end inline asm
	sub.s64 	%rd21947, %rd24524, %rd5843;
	// begin inline asm
	sub.cc.u64 %rd24524, %rd21947, %rd5736;
	// end inline asm
	add.s64 	%rd21949, %rd5843, %rd5765;
	sub.s64 	%rd24523, %rd24523, %rd21949;
$L__BB0_1646:
	mul.wide.u32 	%rd21950, %r4835, 96;
	add.s64 	%rd21951, %rd6, %rd21950;
	ld.local.v2.u64 	{%rd21952, %rd21953}, [%rd21951];
	mul.hi.u64 	%rd21954, %rd21952, %rd24514;
	mul.lo.s64 	%rd21955, %rd24513, %rd21952;
	mul.hi.u64 	%rd21956, %rd21952, %rd24513;
	add.s64 	%rd21957, %rd21955, %rd21954;
	setp.lt.u64 	%p4496, %rd21957, %rd21955;
	selp.u64 	%rd21958, 1, 0, %p4496;
	add.s64 	%rd21959, %rd21956, %rd21958;
	mul.lo.s64 	%rd21960, %rd24516, %rd21952;
	mul.hi.u64 	%rd21961, %rd21952, %rd24516;
	add.s64 	%rd21962, %rd21960, %rd21959;
	setp.lt.u64 	%p4497, %rd21962, %rd21960;
	selp.u64 	%rd21963, 1, 0, %p4497;
	add.s64 	%rd21964, %rd21961, %rd21963;
	mul.lo.s64 	%rd21965, %rd24515, %rd21952;
	mul.hi.u64 	%rd21966, %rd21952, %rd24515;
	add.s64 	%rd21967, %rd21965, %rd21964;
	setp.lt.u64 	%p4498, %rd21967, %rd21965;
	selp.u64 	%rd21968, 1, 0, %p4498;
	add.s64 	%rd21969, %rd21966, %rd21968;
	mul.lo.s64 	%rd21970, %rd24514, %rd21953;
	mul.hi.u64 	%rd21971, %rd21953, %rd24514;
	add.s64 	%rd21972, %rd21970, %rd21957;
	setp.lt.u64 	%p4499, %rd21972, %rd21970;
	selp.u64 	%rd21973, 1, 0, %p4499;
	add.s64 	%rd21974, %rd21971, %rd21973;
	mul.lo.s64 	%rd21975, %rd24513, %rd21953;
	mul.hi.u64 	%rd21976, %rd21953, %rd24513;
	add.s64 	%rd21977, %rd21975, %rd21962;
	setp.lt.u64 	%p4500, %rd21977, %rd21975;
	selp.u64 	%rd21978, 1, 0, %p4500;
	add.s64 	%rd21979, %rd21976, %rd21978;
	add.s64 	%rd21980, %rd21977, %rd21974;
	setp.lt.u64 	%p4501, %rd21980, %rd21977;
	selp.u64 	%rd21981, 1, 0, %p4501;
	add.s64 	%rd21982, %rd21979, %rd21981;
	mul.lo.s64 	%rd21983, %rd24516, %rd21953;
	mul.hi.u64 	%rd21984, %rd21953, %rd24516;
	add.s64 	%rd21985, %rd21983, %rd21967;
	setp.lt.u64 	%p4502, %rd21985, %rd21983;
	selp.u64 	%rd21986, 1, 0, %p4502;
	add.s64 	%rd21987, %rd21984, %rd21986;
	add.s64 	%rd21988, %rd21985, %rd21982;
	setp.lt.u64 	%p4503, %rd21988, %rd21985;
	selp.u64 	%rd21989, 1, 0, %p4503;
	add.s64 	%rd21990, %rd21987, %rd21989;
	mul.lo.s64 	%rd21991, %rd24515, %rd21953;
	mul.hi.u64 	%rd21992, %rd21953, %rd24515;
	add.s64 	%rd21993, %rd21991, %rd21969;
	setp.lt.u64 	%p4504, %rd21993, %rd21991;
	selp.u64 	%rd21994, 1, 0, %p4504;
	add.s64 	%rd21995, %rd21992, %rd21994;
	add.s64 	%rd21996, %rd21993, %rd21990;
	setp.lt.u64 	%p4505, %rd21996, %rd21993;
	selp.u64 	%rd21997, 1, 0, %p4505;
	add.s64 	%rd21998, %rd21995, %rd21997;
	ld.local.v2.u64 	{%rd21999, %rd22000}, [%rd21951+16];
	mul.lo.s64 	%rd22001, %rd24514, %rd21999;
	mul.hi.u64 	%rd22002, %rd21999, %rd24514;
	add.s64 	%rd22003, %rd22001, %rd21980;
	setp.lt.u64 	%p4506, %rd22003, %rd22001;
	selp.u64 	%rd22004, 1, 0, %p4506;
	add.s64 	%rd22005, %rd22002, %rd22004;
	mul.lo.s64 	%rd22006, %rd24513, %rd21999;
	mul.hi.u64 	%rd22007, %rd21999, %rd24513;
	add.s64 	%rd22008, %rd22006, %rd21988;
	setp.lt.u64 	%p4507, %rd22008, %rd22006;
	selp.u64 	%rd22009, 1, 0, %p4507;
	add.s64 	%rd22010, %rd22007, %rd22009;
	add.s64 	%rd22011, %rd22008, %rd22005;
	setp.lt.u64 	%p4508, %rd22011, %rd22008;
	selp.u64 	%rd22012, 1, 0, %p4508;
	add.s64 	%rd22013, %rd22010, %rd22012;
	mul.lo.s64 	%rd22014, %rd24516, %rd21999;
	mul.hi.u64 	%rd22015, %rd21999, %rd24516;
	add.s64 	%rd22016, %rd22014, %rd21996;
	setp.lt.u64 	%p4509, %rd22016, %rd22014;
	selp.u64 	%rd22017, 1, 0, %p4509;
	add.s64 	%rd22018, %rd22015, %rd22017;
	add.s64 	%rd22019, %rd22016, %rd22013;
	setp.lt.u64 	%p4510, %rd22019, %rd22016;
	selp.u64 	%rd22020, 1, 0, %p4510;
	add.s64 	%rd22021, %rd22018, %rd22020;
	mul.lo.s64 	%rd22022, %rd24515, %rd21999;
	mul.hi.u64 	%rd22023, %rd21999, %rd24515;
	add.s64 	%rd22024, %rd22022, %rd21998;
	setp.lt.u64 	%p4511, %rd22024, %rd22022;
	selp.u64 	%rd22025, 1, 0, %p4511;
	add.s64 	%rd22026, %rd22023, %rd22025;
	add.s64 	%rd22027, %rd22024, %rd22021;
	setp.lt.u64 	%p4512, %rd22027, %rd22024;
	selp.u64 	%rd22028, 1, 0, %p4512;
	add.s64 	%rd22029, %rd22026, %rd22028;
	mul.lo.s64 	%rd22030, %rd24514, %rd22000;
	mul.hi.u64 	%rd22031, %rd22000, %rd24514;
	add.s64 	%rd22032, %rd22030, %rd22011;
	setp.lt.u64 	%p4513, %rd22032, %rd22030;
	selp.u64 	%rd22033, 1, 0, %p4513;
	add.s64 	%rd22034, %rd22031, %rd22033;
	mul.lo.s64 	%rd22035, %rd24513, %rd22000;
	mul.hi.u64 	%rd22036, %rd22000, %rd24513;
	add.s64 	%rd22037, %rd22035, %rd22019;
	setp.lt.u64 	%p4514, %rd22037, %rd22035;
	selp.u64 	%rd22038, 1, 0, %p4514;
	add.s64 	%rd22039, %rd22036, %rd22038;
	add.s64 	%rd22040, %rd22037, %rd22034;
	setp.lt.u64 	%p4515, %rd22040, %rd22037;
	selp.u64 	%rd22041, 1, 0, %p4515;
	add.s64 	%rd22042, %rd22039, %rd22041;
	mul.lo.s64 	%rd22043, %rd24516, %rd22000;
	mul.hi.u64 	%rd22044, %rd22000, %rd24516;
	add.s64 	%rd22045, %rd22043, %rd22027;
	setp.lt.u64 	%p4516, %rd22045, %rd22043;
	selp.u64 	%rd22046, 1, 0, %p4516;
	add.s64 	%rd22047, %rd22044, %rd22046;
	add.s64 	%rd22048, %rd22045, %rd22042;
	setp.lt.u64 	%p4517, %rd22048, %rd22045;
	selp.u64 	%rd22049, 1, 0, %p4517;
	add.s64 	%rd22050, %rd22047, %rd22049;
	mul.lo.s64 	%rd22051, %rd24515, %rd22000;
	mul.hi.u64 	%rd22052, %rd22000, %rd24515;
	add.s64 	%rd22053, %rd22051, %rd22029;
	setp.lt.u64 	%p4518, %rd22053, %rd22051;
	selp.u64 	%rd22054, 1, 0, %p4518;
	add.s64 	%rd22055, %rd22052, %rd22054;
	add.s64 	%rd22056, %rd22053, %rd22050;
	setp.lt.u64 	%p4519, %rd22056, %rd22053;
	selp.u64 	%rd22057, 1, 0, %p4519;
	add.s64 	%rd22058, %rd22055, %rd22057;
	mul.lo.s64 	%rd22059, %rd22040, 4294968273;
	mov.b64 	%rd22060, 4294968273;
	mul.hi.u64 	%rd22061, %rd22040, %rd22060;
	mad.lo.s64 	%rd24530, %rd24514, %rd21952, %rd22059;
	setp.lt.u64 	%p4520, %rd24530, %rd22059;
	selp.u64 	%rd22062, 1, 0, %p4520;
	add.s64 	%rd22063, %rd22061, %rd22062;
	mul.lo.s64 	%rd22064, %rd22048, 4294968273;
	mul.hi.u64 	%rd22065, %rd22048, %rd22060;
	add.s64 	%rd22066, %rd22064, %rd21972;
	setp.lt.u64 	%p4521, %rd22066, %rd22064;
	selp.u64 	%rd22067, 1, 0, %p4521;
	add.s64 	%rd22068, %rd22065, %rd22067;
	add.s64 	%rd24529, %rd22066, %rd22063;
	setp.lt.u64 	%p4522, %rd24529, %rd22066;
	selp.u64 	%rd22069, 1, 0, %p4522;
	add.s64 	%rd22070, %rd22068, %rd22069;
	mul.lo.s64 	%rd22071, %rd22056, 4294968273;
	mul.hi.u64 	%rd22072, %rd22056, %rd22060;
	add.s64 	%rd22073, %rd22071, %rd22003;
	setp.lt.u64 	%p4523, %rd22073, %rd22071;
	selp.u64 	%rd22074, 1, 0, %p4523;
	add.s64 	%rd22075, %rd22072, %rd22074;
	add.s64 	%rd24532, %rd22073, %rd22070;
	setp.lt.u64 	%p4524, %rd24532, %rd22073;
	selp.u64 	%rd22076, 1, 0, %p4524;
	add.s64 	%rd22077, %rd22075, %rd22076;
	mul.lo.s64 	%rd22078, %rd22058, 4294968273;
	mul.hi.u64 	%rd22079, %rd22058, %rd22060;
	add.s64 	%rd22080, %rd22078, %rd22032;
	setp.lt.u64 	%p4525, %rd22080, %rd22078;
	selp.u64 	%rd22081, 1, 0, %p4525;
	add.s64 	%rd22082, %rd22079, %rd22081;
	add.s64 	%rd24531, %rd22080, %rd22077;
	setp.lt.u64 	%p4526, %rd24531, %rd22080;
	selp.u64 	%rd22083, 1, 0, %p4526;
	add.s64 	%rd5778, %rd22082, %rd22083;
	setp.eq.s64 	%p4527, %rd5778, 0;
	@%p4527 bra 	$L__BB0_1650;
	mov.b64 	%rd22084, 4294968273;
	mul.hi.u64 	%rd22085, %rd5778, %rd22084;
	mad.lo.s64 	%rd5779, %rd5778, 4294968273, %rd24530;
	setp.lt.u64 	%p4528, %rd5779, %rd24530;
	selp.u64 	%rd22086, 1, 0, %p4528;
	add.s64 	%rd5780, %rd22085, %rd22086;
	setp.eq.s64 	%p4529, %rd5780, 0;
	mov.u64 	%rd24530, %rd5779;
	@%p4529 bra 	$L__BB0_1650;
	add.s64 	%rd5781, %rd24529, %rd5780;
	setp.ge.u64 	%p4530, %rd5781, %rd24529;
	mov.u64 	%rd24529, %rd5781;
	mov.u64 	%rd24530, %rd5779;
	@%p4530 bra 	$L__BB0_1650;
	add.s64 	%rd24532, %rd24532, 1;
	setp.eq.s64 	%p4531, %rd24532, 0;
	selp.u64 	%rd22087, 1, 0, %p4531;
	add.s64 	%rd24531, %rd24531, %rd22087;
	mov.u64 	%rd24529, %rd5781;
	mov.u64 	%rd24530, %rd5779;
$L__BB0_1650:
	ld.const.u64 	%rd5788, [_ZN8collider3gpu9optimized6SECP_PE+16];
	ld.const.u64 	%rd5789, [_ZN8collider3gpu9optimized6SECP_PE+8];
	ld.const.u64 	%rd5790, [_ZN8collider3gpu9optimized6SECP_PE];
	ld.const.u64 	%rd5791, [_ZN8collider3gpu9optimized6SECP_PE+24];
	setp.gt.u64 	%p4532, %rd24531, %rd5791;
	@%p4532 bra 	$L__BB0_1652;
	setp.ne.s64 	%p4533, %rd24531, %rd5791;
	setp.ne.s64 	%p4534, %rd24532, %rd5788;
	or.pred  	%p4535, %p4533, %p4534;
	setp.ne.s64 	%p4536, %rd24529, %rd5789;
	or.pred  	%p4537, %p4535, %p4536;
	setp.lt.u64 	%p4538, %rd24530, %rd5790;
	or.pred  	%p4539, %p4537, %p4538;
	@%p4539 bra 	$L__BB0_1653;
$L__BB0_1652:
	// begin inline asm
	sub.cc.u64 %rd24530, %rd24530, %rd5790;
	// end inline asm
	sub.s64 	%rd22092, %rd24529, %rd5843;
	// begin inline asm
	sub.cc.u64 %rd24529, %rd22092, %rd5789;
	// end inline asm
	sub.s64 	%rd22095, %rd24532, %rd5843;
	// begin inline asm
	sub.cc.u64 %rd24532, %rd22095, %rd5788;
	// end inline asm
	add.s64 	%rd22097, %rd5843, %rd5791;
	sub.s64 	%rd24531, %rd24531, %rd22097;
$L__BB0_1653:
	mul.wide.u32 	%rd22098, %r4835, 96;
	add.s64 	%rd22099, %rd6, %rd22098;
	ld.local.v2.u64 	{%rd22100, %rd22101}, [%rd22099+32];
	mul.hi.u64 	%rd22102, %rd22100, %rd24522;
	mul.lo.s64 	%rd22103, %rd24521, %rd22100;
	mul.hi.u64 	%rd22104, %rd22100, %rd24521;
	add.s64 	%rd22105, %rd22103, %rd22102;
	setp.lt.u64 	%p4540, %rd22105, %rd22103;
	selp.u64 	%rd22106, 1, 0, %p4540;
	add.s64 	%rd22107, %rd22104, %rd22106;
	mul.lo.s64 	%rd22108, %rd24524, %rd22100;
	mul.hi.u64 	%rd22109, %rd22100, %rd24524;
	add.s64 	%rd22110, %rd22108, %rd22107;
	setp.lt.u64 	%p4541, %rd22110, %rd22108;
	selp.u64 	%rd22111, 1, 0, %p4541;
	add.s64 	%rd22112, %rd22109, %rd22111;
	mul.lo.s64 	%rd22113, %rd24523, %rd22100;
	mul.hi.u64 	%rd22114, %rd22100, %rd24523;
	add.s64 	%rd22115, %rd22113, %rd22112;
	setp.lt.u64 	%p4542, %rd22115, %rd22113;
	selp.u64 	%rd22116, 1, 0, %p4542;
	add.s64 	%rd22117, %rd22114, %rd22116;
	mul.lo.s64 	%rd22118, %rd24522, %rd22101;
	mul.hi.u64 	%rd22119, %rd22101, %rd24522;
	add.s64 	%rd22120, %rd22118, %rd22105;
	setp.lt.u64 	%p4543, %rd22120, %rd22118;
	selp.u64 	%rd22121, 1, 0, %p4543;
	add.s64 	%rd22122, %rd22119, %rd22121;
	mul.lo.s64 	%rd22123, %rd24521, %rd22101;
	mul.hi.u64 	%rd22124, %rd22101, %rd24521;
	add.s64 	%rd22125, %rd22123, %rd22110;
	setp.lt.u64 	%p4544, %rd22125, %rd22123;
	selp.u64 	%rd22126, 1, 0, %p4544;
	add.s64 	%rd22127, %rd22124, %rd22126;
	add.s64 	%rd22128, %rd22125, %rd22122;
	setp.lt.u64 	%p4545, %rd22128, %rd22125;
	selp.u64 	%rd22129, 1, 0, %p4545;
	add.s64 	%rd22130, %rd22127, %rd22129;
	mul.lo.s64 	%rd22131, %rd24524, %rd22101;
	mul.hi.u64 	%rd22132, %rd22101, %rd24524;
	add.s64 	%rd22133, %rd22131, %rd22115;
	setp.lt.u64 	%p4546, %rd22133, %rd22131;
	selp.u64 	%rd22134, 1, 0, %p4546;
	add.s64 	%rd22135, %rd22132, %rd22134;
	add.s64 	%rd22136, %rd22133, %rd22130;
	setp.lt.u64 	%p4547, %rd22136, %rd22133;
	selp.u64 	%rd22137, 1, 0, %p4547;
	add.s64 	%rd22138, %rd22135, %rd22137;
	mul.lo.s64 	%rd22139, %rd24523, %rd22101;
	mul.hi.u64 	%rd22140, %rd22101, %rd24523;
	add.s64 	%rd22141, %rd22139, %rd22117;
	setp.lt.u64 	%p4548, %rd22141, %rd22139;
	selp.u64 	%rd22142, 1, 0, %p4548;
	add.s64 	%rd22143, %rd22140, %rd22142;
	add.s64 	%rd22144, %rd22141, %rd22138;
	setp.lt.u64 	%p4549, %rd22144, %rd22141;
	selp.u64 	%rd22145, 1, 0, %p4549;
	add.s64 	%rd22146, %rd22143, %rd22145;
	ld.local.v2.u64 	{%rd22147, %rd22148}, [%rd22099+48];
	mul.lo.s64 	%rd22149, %rd24522, %rd22147;
	mul.hi.u64 	%rd22150, %rd22147, %rd24522;
	add.s64 	%rd22151, %rd22149, %rd22128;
	setp.lt.u64 	%p4550, %rd22151, %rd22149;
	selp.u64 	%rd22152, 1, 0, %p4550;
	add.s64 	%rd22153, %rd22150, %rd22152;
	mul.lo.s64 	%rd22154, %rd24521, %rd22147;
	mul.hi.u64 	%rd22155, %rd22147, %rd24521;
	add.s64 	%rd22156, %rd22154, %rd22136;
	setp.lt.u64 	%p4551, %rd22156, %rd22154;
	selp.u64 	%rd22157, 1, 0, %p4551;
	add.s64 	%rd22158, %rd22155, %rd22157;
	add.s64 	%rd22159, %rd22156, %rd22153;
	setp.lt.u64 	%p4552, %rd22159, %rd22156;
	selp.u64 	%rd22160, 1, 0, %p4552;
	add.s64 	%rd22161, %rd22158, %rd22160;
	mul.lo.s64 	%rd22162, %rd24524, %rd22147;
	mul.hi.u64 	%rd22163, %rd22147, %rd24524;
	add.s64 	%rd22164, %rd22162, %rd22144;
	setp.lt.u64 	%p4553, %rd22164, %rd22162;
	selp.u64 	%rd22165, 1, 0, %p4553;
	add.s64 	%rd22166, %rd22163, %rd22165;
	add.s64 	%rd22167, %rd22164, %rd22161;
	setp.lt.u64 	%p4554, %rd22167, %rd22164;
	selp.u64 	%rd22168, 1, 0, %p4554;
	add.s64 	%rd22169, %rd22166, %rd22168;
	mul.lo.s64 	%rd22170, %rd24523, %rd22147;
	mul.hi.u64 	%rd22171, %rd22147, %rd24523;
	add.s64 	%rd22172, %rd22170, %rd22146;
	setp.lt.u64 	%p4555, %rd22172, %rd22170;
	selp.u64 	%rd22173, 1, 0, %p4555;
	add.s64 	%rd22174, %rd22171, %rd22173;
	add.s64 	%rd22175, %rd22172, %rd22169;
	setp.lt.u64 	%p4556, %rd22175, %rd22172;
	selp.u64 	%rd22176, 1, 0, %p4556;
	add.s64 	%rd22177, %rd22174, %rd22176;
	mul.lo.s64 	%rd22178, %rd24522, %rd22148;
	mul.hi.u64 	%rd22179, %rd22148, %rd24522;
	add.s64 	%rd22180, %rd22178, %rd22159;
	setp.lt.u64 	%p4557, %rd22180, %rd22178;
	selp.u64 	%rd22181, 1, 0, %p4557;
	add.s64 	%rd22182, %rd22179, %rd22181;
	mul.lo.s64 	%rd22183, %rd24521, %rd22148;
	mul.hi.u64 	%rd22184, %rd22148, %rd24521;
	add.s64 	%rd22185, %rd22183, %rd22167;
	setp.lt.u64 	%p4558, %rd22185, %rd22183;
	selp.u64 	%rd22186, 1, 0, %p4558;
	add.s64 	%rd22187, %rd22184, %rd22186;
	add.s64 	%rd22188, %rd22185, %rd22182;
	setp.lt.u64 	%p4559, %rd22188, %rd22185;
	selp.u64 	%rd22189, 1, 0, %p4559;
	add.s64 	%rd22190, %rd22187, %rd22189;
	mul.lo.s64 	%rd22191, %rd24524, %rd22148;
	mul.hi.u64 	%rd22192, %rd22148, %rd24524;
	add.s64 	%rd22193, %rd22191, %rd22175;
	setp.lt.u64 	%p4560, %rd22193, %rd22191;
	selp.u64 	%rd22194, 1, 0, %p4560;
	add.s64 	%rd22195, %rd22192, %rd22194;
	add.s64 	%rd22196, %rd22193, %rd22190;
	setp.lt.u64 	%p4561, %rd22196, %rd22193;
	selp.u64 	%rd22197, 1, 0, %p4561;
	add.s64 	%rd22198, %rd22195, %rd22197;
	mul.lo.s64 	%rd22199, %rd24523, %rd22148;
	mul.hi.u64 	%rd22200, %rd22148, %rd24523;
	add.s64 	%rd22201, %rd22199, %rd22177;
	setp.lt.u64 	%p4562, %rd22201, %rd22199;
	selp.u64 	%rd22202, 1, 0, %p4562;
	add.s64 	%rd22203, %rd22200, %rd22202;
	add.s64 	%rd22204, %rd22201, %rd22198;
	setp.lt.u64 	%p4563, %rd22204, %rd22201;
	selp.u64 	%rd22205, 1, 0, %p4563;
	add.s64 	%rd22206, %rd22203, %rd22205;
	mul.lo.s64 	%rd22207, %rd22188, 4294968273;
	mov.b64 	%rd22208, 4294968273;
	mul.hi.u64 	%rd22209, %rd22188, %rd22208;
	mad.lo.s64 	%rd24538, %rd24522, %rd22100, %rd22207;
	setp.lt.u64 	%p4564, %rd24538, %rd22207;
	selp.u64 	%rd22210, 1, 0, %p4564;
	add.s64 	%rd22211, %rd22209, %rd22210;
	mul.lo.s64 	%rd22212, %rd22196, 4294968273;
	mul.hi.u64 	%rd22213, %rd22196, %rd22208;
	add.s64 	%rd22214, %rd22212, %rd22120;
	setp.lt.u64 	%p4565, %rd22214, %rd22212;
	selp.u64 	%rd22215, 1, 0, %p4565;
	add.s64 	%rd22216, %rd22213, %rd22215;
	add.s64 	%rd24537, %rd22214, %rd22211;
	setp.lt.u64 	%p4566, %rd24537, %rd22214;
	selp.u64 	%rd22217, 1, 0, %p4566;
	add.s64 	%rd22218, %rd22216, %rd22217;
	mul.lo.s64 	%rd22219, %rd22204, 4294968273;
	mul.hi.u64 	%rd22220, %rd22204, %rd22208;
	add.s64 	%rd22221, %rd22219, %rd22151;
	setp.lt.u64 	%p4567, %rd22221, %rd22219;
	selp.u64 	%rd22222, 1, 0, %p4567;
	add.s64 	%rd22223, %rd22220, %rd22222;
	add.s64 	%rd24536, %rd22221, %rd22218;
	setp.lt.u64 	%p4568, %rd24536, %rd22221;
	selp.u64 	%rd22224, 1, 0, %p4568;
	add.s64 	%rd22225, %rd22223, %rd22224;
	mul.lo.s64 	%rd22226, %rd22206, 4294968273;
	mul.hi.u64 	%rd22227, %rd22206, %rd22208;
	add.s64 	%rd22228, %rd22226, %rd22180;
	setp.lt.u64 	%p4569, %rd22228, %rd22226;
	selp.u64 	%rd22229, 1, 0, %p4569;
	add.s64 	%rd22230, %rd22227, %rd22229;
	add.s64 	%rd24535, %rd22228, %rd22225;
	setp.lt.u64 	%p4570, %rd24535, %rd22228;
	selp.u64 	%rd22231, 1, 0, %p4570;
	add.s64 	%rd5804, %rd22230, %rd22231;
	setp.eq.s64 	%p4571, %rd5804, 0;
	@%p4571 bra 	$L__BB0_1657;
	mov.b64 	%rd22232, 4294968273;
	mul.hi.u64 	%rd22233, %rd5804, %rd22232;
	mad.lo.s64 	%rd5805, %rd5804, 4294968273, %rd24538;
	setp.lt.u64 	%p4572, %rd5805, %rd24538;
	selp.u64 	%rd22234, 1, 0, %p4572;
	add.s64 	%rd5806, %rd22233, %rd22234;
	setp.eq.s64 	%p4573, %rd5806, 0;
	mov.u64 	%rd24538, %rd5805;
	@%p4573 bra 	$L__BB0_1657;
	add.s64 	%rd5807, %rd24537, %rd5806;
	setp.ge.u64 	%p4574, %rd5807, %rd24537;
	mov.u64 	%rd24537, %rd5807;
	mov.u64 	%rd24538, %rd5805;
	@%p4574 bra 	$L__BB0_1657;
	add.s64 	%rd24536, %rd24536, 1;
	setp.eq.s64 	%p4575, %rd24536, 0;
	selp.u64 	%rd22235, 1, 0, %p4575;
	add.s64 	%rd24535, %rd24535, %rd22235;
	mov.u64 	%rd24537, %rd5807;
	mov.u64 	%rd24538, %rd5805;
$L__BB0_1657:
	ld.const.u64 	%rd5814, [_ZN8collider3gpu9optimized6SECP_PE];
	ld.const.u64 	%rd5815, [_ZN8collider3gpu9optimized6SECP_PE+24];
	setp.gt.u64 	%p4576, %rd24535, %rd5815;
	@%p4576 bra 	$L__BB0_1659;
	setp.ne.s64 	%p4577, %rd24535, %rd5815;
	ld.const.u64 	%rd22236, [_ZN8collider3gpu9optimized6SECP_PE+16];
	setp.ne.s64 	%p4578, %rd24536, %rd22236;
	or.pred  	%p4579, %p4577, %p4578;
	ld.const.u64 	%rd22238, [_ZN8collider3gpu9optimized6SECP_PE+8];
	setp.ne.s64 	%p4580, %rd24537, %rd22238;
	or.pred  	%p4581, %p4579, %p4580;
	setp.lt.u64 	%p4582, %rd24538, %rd5814;
	or.pred  	%p4583, %p4581, %p4582;
	@%p4583 bra 	$L__BB0_1660;
$L__BB0_1659:
	// begin inline asm
	sub.cc.u64 %rd24538, %rd24538, %rd5814;
	// end inline asm
$L__BB0_1660:
	and.b64  	%rd22243, %rd24538, 1;
	setp.eq.b64 	%p4584, %rd22243, 1;
	shr.u64 	%rd22244, %rd24531, 40;
	cvt.u32.u64 	%r1580, %rd22244;
	cvt.u32.u64 	%r1581, %rd24531;
	shr.u32 	%r1582, %r1581, 8;
	shr.u64 	%rd22245, %rd24532, 40;
	cvt.u32.u64 	%r1583, %rd22245;
	cvt.u32.u64 	%r1584, %rd24532;
	shr.u32 	%r1585, %r1584, 8;
	shr.u64 	%rd22246, %rd24529, 40;
	cvt.u32.u64 	%r1586, %rd22246;
	cvt.u32.u64 	%r1587, %rd24529;
	shr.u32 	%r1588, %r1587, 8;
	shr.u64 	%rd22247, %rd24530, 40;
	cvt.u32.u64 	%r1589, %rd22247;
	cvt.u32.u64 	%r1590, %rd24530;
	shr.u32 	%r1591, %r1590, 8;
	selp.b32 	%r1592, 50331648, 33554432, %p4584;
	or.b32  	%r1593, %r1592, %r1580;
	shr.u64 	%rd22248, %rd24531, 8;
	cvt.u32.u64 	%r1594, %rd22248;
	and.b32  	%r1595, %r1594, -16777216;
	or.b32  	%r1596, %r1582, %r1595;
	shl.b32 	%r1597, %r1581, 24;
	or.b32  	%r1598, %r1597, %r1583;
	shr.u64 	%rd22249, %rd24532, 8;
	cvt.u32.u64 	%r1599, %rd22249;
	and.b32  	%r1600, %r1599, -16777216;
	or.b32  	%r1601, %r1585, %r1600;
	st.local.v4.u32 	[%rd2], {%r1593, %r1596, %r1598, %r1601};
	shl.b32 	%r1602, %r1584, 24;
	or.b32  	%r1603, %r1602, %r1586;
	shr.u64 	%rd22250, %rd24529, 8;
	cvt.u32.u64 	%r1604, %rd22250;
	and.b32  	%r1605, %r1604, -16777216;
	or.b32  	%r1606, %r1588, %r1605;
	shl.b32 	%r1607, %r1587, 24;
	or.b32  	%r1608, %r1607, %r1589;
	shr.u64 	%rd22251, %rd24530, 8;
	cvt.u32.u64 	%r1609, %rd22251;
	and.b32  	%r1610, %r1609, -16777216;
	or.b32  	%r1611, %r1591, %r1610;
	st.local.v4.u32 	[%rd2+16], {%r1603, %r1606, %r1608, %r1611};
	shl.b32 	%r1612, %r1590, 24;
	or.b32  	%r1613, %r1612, 8388608;
	mov.b32 	%r4836, 0;
	st.local.v4.u32 	[%rd2+32], {%r1613, %r4836, %r4836, %r4836};
	mov.b32 	%r1614, 264;
	st.local.v4.u32 	[%rd2+48], {%r4836, %r4836, %r4836, %r1614};
	shf.l.wrap.b32 	%r1615, %r1596, %r1582, 25;
	shf.l.wrap.b32 	%r1616, %r1596, %r1582, 14;
	xor.b32  	%r1617, %r1615, %r1616;
	shr.u32 	%r1618, %r1596, 3;
	xor.b32  	%r1619, %r1617, %r1618;
	add.s32 	%r1620, %r1593, %r1619;
	shf.l.wrap.b32 	%r1621, %r1598, %r1583, 25;
	shf.l.wrap.b32 	%r1622, %r1598, %r1583, 14;
	xor.b32  	%r1623, %r1621, %r1622;
	shr.u32 	%r1624, %r1598, 3;
	xor.b32  	%r1625, %r1623, %r1624;
	add.s32 	%r1626, %r1596, %r1625;
	add.s32 	%r1627, %r1626, 10813440;
	shf.l.wrap.b32 	%r1628, %r1620, %r1620, 15;
	shf.l.wrap.b32 	%r1629, %r1620, %r1620, 13;
	xor.b32  	%r1630, %r1628, %r1629;
	shr.u32 	%r1631, %r1620, 10;
	xor.b32  	%r1632, %r1630, %r1631;
	shf.l.wrap.b32 	%r1633, %r1601, %r1585, 25;
	shf.l.wrap.b32 	%r1634, %r1601, %r1585, 14;
	xor.b32  	%r1635, %r1633, %r1634;
	shr.u32 	%r1636, %r1601, 3;
	xor.b32  	%r1637, %r1635, %r1636;
	add.s32 	%r1638, %r1632, %r1598;
	add.s32 	%r1639, %r1638, %r1637;
	shf.l.wrap.b32 	%r1640, %r1627, %r1627, 15;
	shf.l.wrap.b32 	%r1641, %r1627, %r1627, 13;
	xor.b32  	%r1642, %r1640, %r1641;
	shr.u32 	%r1643, %r1627, 10;
	xor.b32  	%r1644, %r1642, %r1643;
	shf.l.wrap.b32 	%r1645, %r1603, %r1586, 25;
	shf.l.wrap.b32 	%r1646, %r1603, %r1586, 14;
	xor.b32  	%r1647, %r1645, %r1646;
	shr.u32 	%r1648, %r1603, 3;
	xor.b32  	%r1649, %r1647, %r1648;
	add.s32 	%r1650, %r1644, %r1601;
	add.s32 	%r1651, %r1650, %r1649;
	st.local.v4.u32 	[%rd2+64], {%r1620, %r1627, %r1639, %r1651};
	shf.l.wrap.b32 	%r1652, %r1639, %r1639, 15;
	shf.l.wrap.b32 	%r1653, %r1639, %r1639, 13;
	xor.b32  	%r1654, %r1652, %r1653;
	shr.u32 	%r1655, %r1639, 10;
	xor.b32  	%r1656, %r1654, %r1655;
	shf.l.wrap.b32 	%r1657, %r1606, %r1588, 25;
	shf.l.wrap.b32 	%r1658, %r1606, %r1588, 14;
	xor.b32  	%r1659, %r1657, %r1658;
	shr.u32 	%r1660, %r1606, 3;
	xor.b32  	%r1661, %r1659, %r1660;
	add.s32 	%r1662, %r1656, %r1603;
	add.s32 	%r1663, %r1662, %r1661;
	shf.l.wrap.b32 	%r1664, %r1651, %r1651, 15;
	shf.l.wrap.b32 	%r1665, %r1651, %r1651, 13;
	xor.b32  	%r1666, %r1664, %r1665;
	shr.u32 	%r1667, %r1651, 10;
	xor.b32  	%r1668, %r1666, %r1667;
	shf.l.wrap.b32 	%r1669, %r1608, %r1589, 25;
	shf.l.wrap.b32 	%r1670, %r1608, %r1589, 14;
	xor.b32  	%r1671, %r1669, %r1670;
	shr.u32 	%r1672, %r1608, 3;
	xor.b32  	%r1673, %r1671, %r1672;
	add.s32 	%r1674, %r1668, %r1606;
	add.s32 	%r1675, %r1674, %r1673;
	shf.l.wrap.b32 	%r1676, %r1663, %r1663, 15;
	shf.l.wrap.b32 	%r1677, %r1663, %r1663, 13;
	xor.b32  	%r1678, %r1676, %r1677;
	shr.u32 	%r1679, %r1663, 10;
	xor.b32  	%r1680, %r1678, %r1679;
	add.s32 	%r1681, %r1680, %r1608;
	shf.l.wrap.b32 	%r1682, %r1611, %r1591, 25;
	shf.l.wrap.b32 	%r1683, %r1611, %r1591, 14;
	xor.b32  	%r1684, %r1682, %r1683;
	shr.u32 	%r1685, %r1611, 3;
	xor.b32  	%r1686, %r1684, %r1685;
	add.s32 	%r1687, %r1681, %r1686;
	add.s32 	%r1688, %r1687, 264;
	shf.l.wrap.b32 	%r1689, %r1675, %r1675, 15;
	shf.l.wrap.b32 	%r1690, %r1675, %r1675, 13;
	xor.b32  	%r1691, %r1689, %r1690;
	shr.u32 	%r1692, %r1675, 10;
	xor.b32  	%r1693, %r1691, %r1692;
	add.s32 	%r1694, %r1693, %r1620;
	mov.b32 	%r1695, 8388608;
	shf.l.wrap.b32 	%r1696, %r1613, %r1695, 25;
	shf.l.wrap.b32 	%r1697, %r1613, %r1695, 14;
	or.b32  	%r1698, %r1696, %r1697;
	shr.u32 	%r1699, %r1613, 3;
	xor.b32  	%r1700, %r1698, %r1699;
	add.s32 	%r1701, %r1694, %r1611;
	add.s32 	%r1702, %r1701, %r1700;
	st.local.v4.u32 	[%rd2+80], {%r1663, %r1675, %r1688, %r1702};
	shf.l.wrap.b32 	%r1703, %r1688, %r1688, 15;
	shf.l.wrap.b32 	%r1704, %r1688, %r1688, 13;
	xor.b32  	%r1705, %r1703, %r1704;
	shr.u32 	%r1706, %r1688, 10;
	xor.b32  	%r1707, %r1705, %r1706;
	add.s32 	%r1708, %r1707, %r1627;
	add.s32 	%r1709, %r1708, %r1613;
	shf.l.wrap.b32 	%r1710, %r1702, %r1702, 15;
	shf.l.wrap.b32 	%r1711, %r1702, %r1702, 13;
	xor.b32  	%r1712, %r1710, %r1711;
	shr.u32 	%r1713, %r1702, 10;
	xor.b32  	%r1714, %r1712, %r1713;
	add.s32 	%r1715, %r1714, %r1639;
	shf.l.wrap.b32 	%r1716, %r1709, %r1709, 15;
	shf.l.wrap.b32 	%r1717, %r1709, %r1709, 13;
	xor.b32  	%r1718, %r1716, %r1717;
	shr.u32 	%r1719, %r1709, 10;
	xor.b32  	%r1720, %r1718, %r1719;
	add.s32 	%r1721, %r1720, %r1651;
	shf.l.wrap.b32 	%r1722, %r1715, %r1715, 15;
	shf.l.wrap.b32 	%r1723, %r1715, %r1715, 13;
	xor.b32  	%r1724, %r1722, %r1723;
	shr.u32 	%r1725, %r1715, 10;
	xor.b32  	%r1726, %r1724, %r1725;
	add.s32 	%r1727, %r1726, %r1663;
	st.local.v4.u32 	[%rd2+96], {%r1709, %r1715, %r1721, %r1727};
	shf.l.wrap.b32 	%r1728, %r1721, %r1721, 15;
	shf.l.wrap.b32 	%r1729, %r1721, %r1721, 13;
	xor.b32  	%r1730, %r1728, %r1729;
	shr.u32 	%r1731, %r1721, 10;
	xor.b32  	%r1732, %r1730, %r1731;
	add.s32 	%r1733, %r1732, %r1675;
	shf.l.wrap.b32 	%r1734, %r1727, %r1727, 15;
	shf.l.wrap.b32 	%r1735, %r1727, %r1727, 13;
	xor.b32  	%r1736, %r1734, %r1735;
	shr.u32 	%r1737, %r1727, 10;
	xor.b32  	%r1738, %r1736, %r1737;
	add.s32 	%r1739, %r1738, %r1688;
	shf.l.wrap.b32 	%r1740, %r1733, %r1733, 15;
	shf.l.wrap.b32 	%r1741, %r1733, %r1733, 13;
	xor.b32  	%r1742, %r1740, %r1741;
	shr.u32 	%r1743, %r1733, 10;
	xor.b32  	%r1744, %r1742, %r1743;
	add.s32 	%r1745, %r1744, %r1702;
	add.s32 	%r1746, %r1745, 272760867;
	shf.l.wrap.b32 	%r1747, %r1739, %r1739, 15;
	shf.l.wrap.b32 	%r1748, %r1739, %r1739, 13;
	xor.b32  	%r1749, %r1747, %r1748;
	shr.u32 	%r1750, %r1739, 10;
	xor.b32  	%r1751, %r1749, %r1750;
	add.s32 	%r1752, %r1751, %r1709;
	shf.l.wrap.b32 	%r1753, %r1620, %r1620, 25;
	shf.l.wrap.b32 	%r1754, %r1620, %r1620, 14;
	xor.b32  	%r1755, %r1753, %r1754;
	shr.u32 	%r1756, %r1620, 3;
	xor.b32  	%r1757, %r1755, %r1756;
	add.s32 	%r1758, %r1752, %r1757;
	add.s32 	%r1759, %r1758, 264;
	st.local.v4.u32 	[%rd2+112], {%r1733, %r1739, %r1746, %r1759};
	shf.l.wrap.b32 	%r1760, %r1746, %r1746, 15;
	shf.l.wrap.b32 	%r1761, %r1746, %r1746, 13;
	xor.b32  	%r1762, %r1760, %r1761;
	shr.u32 	%r1763, %r1746, 10;
	xor.b32  	%r1764, %r1762, %r1763;
	add.s32 	%r1765, %r1764, %r1715;
	shf.l.wrap.b32 	%r1766, %r1627, %r1627, 25;
	shf.l.wrap.b32 	%r1767, %r1627, %r1627, 14;
	xor.b32  	%r1768, %r1766, %r1767;
	shr.u32 	%r1769, %r1627, 3;
	xor.b32  	%r1770, %r1768, %r1769;
	add.s32 	%r1771, %r1765, %r1620;
	add.s32 	%r1772, %r1771, %r1770;
	shf.l.wrap.b32 	%r1773, %r1759, %r1759, 15;
	shf.l.wrap.b32 	%r1774, %r1759, %r1759, 13;
	xor.b32  	%r1775, %r1773, %r1774;
	shr.u32 	%r1776, %r1759, 10;
	xor.b32  	%r1777, %r1775, %r1776;
	add.s32 	%r1778, %r1777, %r1721;
	shf.l.wrap.b32 	%r1779, %r1639, %r1639, 25;
	shf.l.wrap.b32 	%r1780, %r1639, %r1639, 14;
	xor.b32  	%r1781, %r1779, %r1780;
	shr.u32 	%r1782, %r1639, 3;
	xor.b32  	%r1783, %r1781, %r1782;
	add.s32 	%r1784, %r1778, %r1627;
	add.s32 	%r1785, %r1784, %r1783;
	shf.l.wrap.b32 	%r1786, %r1772, %r1772, 15;
	shf.l.wrap.b32 	%r1787, %r1772, %r1772, 13;
	xor.b32  	%r1788, %r1786, %r1787;
	shr.u32 	%r1789, %r1772, 10;
	xor.b32  	%r1790, %r1788, %r1789;
	add.s32 	%r1791, %r1790, %r1727;
	shf.l.wrap.b32 	%r1792, %r1651, %r1651, 25;
	shf.l.wrap.b32 	%r1793, %r1651, %r1651, 14;
	xor.b32  	%r1794, %r1792, %r1793;
	shr.u32 	%r1795, %r1651, 3;
	xor.b32  	%r1796, %r1794, %r1795;
	add.s32 	%r1797, %r1791, %r1639;
	add.s32 	%r1798, %r1797, %r1796;
	shf.l.wrap.b32 	%r1799, %r1785, %r1785, 15;
	shf.l.wrap.b32 	%r1800, %r1785, %r1785, 13;
	xor.b32  	%r1801, %r1799, %r1800;
	shr.u32 	%r1802, %r1785, 10;
	xor.b32  	%r1803, %r1801, %r1802;
	add.s32 	%r1804, %r1803, %r1733;
	shf.l.wrap.b32 	%r1805, %r1663, %r1663, 25;
	shf.l.wrap.b32 	%r1806, %r1663, %r1663, 14;
	xor.b32  	%r1807, %r1805, %r1806;
	shr.u32 	%r1808, %r1663, 3;
	xor.b32  	%r1809, %r1807, %r1808;
	add.s32 	%r1810, %r1804, %r1651;
	add.s32 	%r1811, %r1810, %r1809;
	st.local.v4.u32 	[%rd2+128], {%r1772, %r1785, %r1798, %r1811};
	shf.l.wrap.b32 	%r1812, %r1798, %r1798, 15;
	shf.l.wrap.b32 	%r1813, %r1798, %r1798, 13;
	xor.b32  	%r1814, %r1812, %r1813;
	shr.u32 	%r1815, %r1798, 10;
	xor.b32  	%r1816, %r1814, %r1815;
	add.s32 	%r1817, %r1816, %r1739;
	shf.l.wrap.b32 	%r1818, %r1675, %r1675, 25;
	shf.l.wrap.b32 	%r1819, %r1675, %r1675, 14;
	xor.b32  	%r1820, %r1818, %r1819;
	shr.u32 	%r1821, %r1675, 3;
	xor.b32  	%r1822, %r1820, %r1821;
	add.s32 	%r1823, %r1817, %r1663;
	add.s32 	%r1824, %r1823, %r1822;
	shf.l.wrap.b32 	%r1825, %r1811, %r1811, 15;
	shf.l.wrap.b32 	%r1826, %r1811, %r1811, 13;
	xor.b32  	%r1827, %r1825, %r1826;
	shr.u32 	%r1828, %r1811, 10;
	xor.b32  	%r1829, %r1827, %r1828;
	add.s32 	%r1830, %r1829, %r1746;
	shf.l.wrap.b32 	%r1831, %r1688, %r1688, 25;
	shf.l.wrap.b32 	%r1832, %r1688, %r1688, 14;
	xor.b32  	%r1833, %r1831, %r1832;
	shr.u32 	%r1834, %r1688, 3;
	xor.b32  	%r1835, %r1833, %r1834;
	add.s32 	%r1836, %r1830, %r1675;
	add.s32 	%r1837, %r1836, %r1835;
	shf.l.wrap.b32 	%r1838, %r1824, %r1824, 15;
	shf.l.wrap.b32 	%r1839, %r1824, %r1824, 13;
	xor.b32  	%r1840, %r1838, %r1839;
	shr.u32 	%r1841, %r1824, 10;
	xor.b32  	%r1842, %r1840, %r1841;
	add.s32 	%r1843, %r1842, %r1759;
	shf.l.wrap.b32 	%r1844, %r1702, %r1702, 25;
	shf.l.wrap.b32 	%r1845, %r1702, %r1702, 14;
	xor.b32  	%r1846, %r1844, %r1845;
	shr.u32 	%r1847, %r1702, 3;
	xor.b32  	%r1848, %r1846, %r1847;
	add.s32 	%r1849, %r1843, %r1688;
	add.s32 	%r1850, %r1849, %r1848;
	shf.l.wrap.b32 	%r1851, %r1837, %r1837, 15;
	shf.l.wrap.b32 	%r1852, %r1837, %r1837, 13;
	xor.b32  	%r1853, %r1851, %r1852;
	shr.u32 	%r1854, %r1837, 10;
	xor.b32  	%r1855, %r1853, %r1854;
	add.s32 	%r1856, %r1855, %r1772;
	shf.l.wrap.b32 	%r1857, %r1709, %r1709, 25;
	shf.l.wrap.b32 	%r1858, %r1709, %r1709, 14;
	xor.b32  	%r1859, %r1857, %r1858;
	shr.u32 	%r1860, %r1709, 3;
	xor.b32  	%r1861, %r1859, %r1860;
	add.s32 	%r1862, %r1856, %r1702;
	add.s32 	%r1863, %r1862, %r1861;
	st.local.v4.u32 	[%rd2+144], {%r1824, %r1837, %r1850, %r1863};
	shf.l.wrap.b32 	%r1864, %r1850, %r1850, 15;
	shf.l.wrap.b32 	%r1865, %r1850, %r1850, 13;
	xor.b32  	%r1866, %r1864, %r1865;
	shr.u32 	%r1867, %r1850, 10;
	xor.b32  	%r1868, %r1866, %r1867;
	add.s32 	%r1869, %r1868, %r1785;
	shf.l.wrap.b32 	%r1870, %r1715, %r1715, 25;
	shf.l.wrap.b32 	%r1871, %r1715, %r1715, 14;
	xor.b32  	%r1872, %r1870, %r1871;
	shr.u32 	%r1873, %r1715, 3;
	xor.b32  	%r1874, %r1872, %r1873;
	add.s32 	%r1875, %r1869, %r1709;
	add.s32 	%r1876, %r1875, %r1874;
	shf.l.wrap.b32 	%r1877, %r1863, %r1863, 15;
	shf.l.wrap.b32 	%r1878, %r1863, %r1863, 13;
	xor.b32  	%r1879, %r1877, %r1878;
	shr.u32 	%r1880, %r1863, 10;
	xor.b32  	%r1881, %r1879, %r1880;
	add.s32 	%r1882, %r1881, %r1798;
	shf.l.wrap.b32 	%r1883, %r1721, %r1721, 25;
	shf.l.wrap.b32 	%r1884, %r1721, %r1721, 14;
	xor.b32  	%r1885, %r1883, %r1884;
	shr.u32 	%r1886, %r1721, 3;
	xor.b32  	%r1887, %r1885, %r1886;
	add.s32 	%r1888, %r1882, %r1715;
	add.s32 	%r1889, %r1888, %r1887;
	shf.l.wrap.b32 	%r1890, %r1876, %r1876, 15;
	shf.l.wrap.b32 	%r1891, %r1876, %r1876, 13;
	xor.b32  	%r1892, %r1890, %r1891;
	shr.u32 	%r1893, %r1876, 10;
	xor.b32  	%r1894, %r1892, %r1893;
	add.s32 	%r1895, %r1894, %r1811;
	shf.l.wrap.b32 	%r1896, %r1727, %r1727, 25;
	shf.l.wrap.b32 	%r1897, %r1727, %r1727, 14;
	xor.b32  	%r1898, %r1896, %r1897;
	shr.u32 	%r1899, %r1727, 3;
	xor.b32  	%r1900, %r1898, %r1899;
	add.s32 	%r1901, %r1895, %r1721;
	add.s32 	%r1902, %r1901, %r1900;
	shf.l.wrap.b32 	%r1903, %r1889, %r1889, 15;
	shf.l.wrap.b32 	%r1904, %r1889, %r1889, 13;
	xor.b32  	%r1905, %r1903, %r1904;
	shr.u32 	%r1906, %r1889, 10;
	xor.b32  	%r1907, %r1905, %r1906;
	add.s32 	%r1908, %r1907, %r1824;
	shf.l.wrap.b32 	%r1909, %r1733, %r1733, 25;
	shf.l.wrap.b32 	%r1910, %r1733, %r1733, 14;
	xor.b32  	%r1911, %r1909, %r1910;
	shr.u32 	%r1912, %r1733, 3;
	xor.b32  	%r1913, %r1911, %r1912;
	add.s32 	%r1914, %r1908, %r1727;
	add.s32 	%r1915, %r1914, %r1913;
	st.local.v4.u32 	[%rd2+160], {%r1876, %r1889, %r1902, %r1915};
	shf.l.wrap.b32 	%r1916, %r1902, %r1902, 15;
	shf.l.wrap.b32 	%r1917, %r1902, %r1902, 13;
	xor.b32  	%r1918, %r1916, %r1917;
	shr.u32 	%r1919, %r1902, 10;
	xor.b32  	%r1920, %r1918, %r1919;
	add.s32 	%r1921, %r1920, %r1837;
	shf.l.wrap.b32 	%r1922, %r1739, %r1739, 25;
	shf.l.wrap.b32 	%r1923, %r1739, %r1739, 14;
	xor.b32  	%r1924, %r1922, %r1923;
	shr.u32 	%r1925, %r1739, 3;
	xor.b32  	%r1926, %r1924, %r1925;
	add.s32 	%r1927, %r1921, %r1733;
	add.s32 	%r1928, %r1927, %r1926;
	shf.l.wrap.b32 	%r1929, %r1915, %r1915, 15;
	shf.l.wrap.b32 	%r1930, %r1915, %r1915, 13;
	xor.b32  	%r1931, %r1929, %r1930;
	shr.u32 	%r1932, %r1915, 10;
	xor.b32  	%r1933, %r1931, %r1932;
	add.s32 	%r1934, %r1933, %r1850;
	shf.l.wrap.b32 	%r1935, %r1746, %r1746, 25;
	shf.l.wrap.b32 	%r1936, %r1746, %r1746, 14;
	xor.b32  	%r1937, %r1935, %r1936;
	shr.u32 	%r1938, %r1746, 3;
	xor.b32  	%r1939, %r1937, %r1938;
	add.s32 	%r1940, %r1934, %r1739;
	add.s32 	%r1941, %r1940, %r1939;
	shf.l.wrap.b32 	%r1942, %r1928, %r1928, 15;
	shf.l.wrap.b32 	%r1943, %r1928, %r1928, 13;
	xor.b32  	%r1944, %r1942, %r1943;
	shr.u32 	%r1945, %r1928, 10;
	xor.b32  	%r1946, %r1944, %r1945;
	add.s32 	%r1947, %r1946, %r1863;
	shf.l.wrap.b32 	%r1948, %r1759, %r1759, 25;
	shf.l.wrap.b32 	%r1949, %r1759, %r1759, 14;
	xor.b32  	%r1950, %r1948, %r1949;
	shr.u32 	%r1951, %r1759, 3;
	xor.b32  	%r1952, %r1950, %r1951;
	add.s32 	%r1953, %r1947, %r1746;
	add.s32 	%r1954, %r1953, %r1952;
	shf.l.wrap.b32 	%r1955, %r1941, %r1941, 15;
	shf.l.wrap.b32 	%r1956, %r1941, %r1941, 13;
	xor.b32  	%r1957, %r1955, %r1956;
	shr.u32 	%r1958, %r1941, 10;
	xor.b32  	%r1959, %r1957, %r1958;
	add.s32 	%r1960, %r1959, %r1876;
	shf.l.wrap.b32 	%r1961, %r1772, %r1772, 25;
	shf.l.wrap.b32 	%r1962, %r1772, %r1772, 14;
	xor.b32  	%r1963, %r1961, %r1962;
	shr.u32 	%r1964, %r1772, 3;
	xor.b32  	%r1965, %r1963, %r1964;
	add.s32 	%r1966, %r1960, %r1759;
	add.s32 	%r1967, %r1966, %r1965;
	st.local.v4.u32 	[%rd2+176], {%r1928, %r1941, %r1954, %r1967};
	shf.l.wrap.b32 	%r1968, %r1954, %r1954, 15;
	shf.l.wrap.b32 	%r1969, %r1954, %r1954, 13;
	xor.b32  	%r1970, %r1968, %r1969;
	shr.u32 	%r1971, %r1954, 10;
	xor.b32  	%r1972, %r1970, %r1971;
	add.s32 	%r1973, %r1972, %r1889;
	shf.l.wrap.b32 	%r1974, %r1785, %r1785, 25;
	shf.l.wrap.b32 	%r1975, %r1785, %r1785, 14;
	xor.b32  	%r1976, %r1974, %r1975;
	shr.u32 	%r1977, %r1785, 3;
	xor.b32  	%r1978, %r1976, %r1977;
	add.s32 	%r1979, %r1973, %r1772;
	add.s32 	%r1980, %r1979, %r1978;
	shf.l.wrap.b32 	%r1981, %r1967, %r1967, 15;
	shf.l.wrap.b32 	%r1982, %r1967, %r1967, 13;
	xor.b32  	%r1983, %r1981, %r1982;
	shr.u32 	%r1984, %r1967, 10;
	xor.b32  	%r1985, %r1983, %r1984;
	add.s32 	%r1986, %r1985, %r1902;
	shf.l.wrap.b32 	%r1987, %r1798, %r1798, 25;
	shf.l.wrap.b32 	%r1988, %r1798, %r1798, 14;
	xor.b32  	%r1989, %r1987, %r1988;
	shr.u32 	%r1990, %r1798, 3;
	xor.b32  	%r1991, %r1989, %r1990;
	add.s32 	%r1992, %r1986, %r1785;
	add.s32 	%r1993, %r1992, %r1991;
	shf.l.wrap.b32 	%r1994, %r1980, %r1980, 15;
	shf.l.wrap.b32 	%r1995, %r1980, %r1980, 13;
	xor.b32  	%r1996, %r1994, %r1995;
	shr.u32 	%r1997, %r1980, 10;
	xor.b32  	%r1998, %r1996, %r1997;
	add.s32 	%r1999, %r1998, %r1915;
	shf.l.wrap.b32 	%r2000, %r1811, %r1811, 25;
	shf.l.wrap.b32 	%r2001, %r1811, %r1811, 14;
	xor.b32  	%r2002, %r2000, %r2001;
	shr.u32 	%r2003, %r1811, 3;
	xor.b32  	%r2004, %r2002, %r2003;
	add.s32 	%r2005, %r1999, %r1798;
	add.s32 	%r2006, %r2005, %r2004;
	shf.l.wrap.b32 	%r2007, %r1993, %r1993, 15;
	shf.l.wrap.b32 	%r2008, %r1993, %r1993, 13;
	xor.b32  	%r2009, %r2007, %r2008;
	shr.u32 	%r2010, %r1993, 10;
	xor.b32  	%r2011, %r2009, %r2010;
	add.s32 	%r2012, %r2011, %r1928;
	shf.l.wrap.b32 	%r2013, %r1824, %r1824, 25;
	shf.l.wrap.b32 	%r2014, %r1824, %r1824, 14;
	xor.b32  	%r2015, %r2013, %r2014;
	shr.u32 	%r2016, %r1824, 3;
	xor.b32  	%r2017, %r2015, %r2016;
	add.s32 	%r2018, %r2012, %r1811;
	add.s32 	%r2019, %r2018, %r2017;
	st.local.v4.u32 	[%rd2+192], {%r1980, %r1993, %r2006, %r2019};
	shf.l.wrap.b32 	%r2020, %r2006, %r2006, 15;
	shf.l.wrap.b32 	%r2021, %r2006, %r2006, 13;
	xor.b32  	%r2022, %r2020, %r2021;
	shr.u32 	%r2023, %r2006, 10;
	xor.b32  	%r2024, %r2022, %r2023;
	add.s32 	%r2025, %r2024, %r1941;
	shf.l.wrap.b32 	%r2026, %r1837, %r1837, 25;
	shf.l.wrap.b32 	%r2027, %r1837, %r1837, 14;
	xor.b32  	%r2028, %r2026, %r2027;
	shr.u32 	%r2029, %r1837, 3;
	xor.b32  	%r2030, %r2028, %r2029;
	add.s32 	%r2031, %r2025, %r1824;
	add.s32 	%r2032, %r2031, %r2030;
	shf.l.wrap.b32 	%r2033, %r2019, %r2019, 15;
	shf.l.wrap.b32 	%r2034, %r2019, %r2019, 13;
	xor.b32  	%r2035, %r2033, %r2034;
	shr.u32 	%r2036, %r2019, 10;
	xor.b32  	%r2037, %r2035, %r2036;
	add.s32 	%r2038, %r2037, %r1954;
	shf.l.wrap.b32 	%r2039, %r1850, %r1850, 25;
	shf.l.wrap.b32 	%r2040, %r1850, %r1850, 14;
	xor.b32  	%r2041, %r2039, %r2040;
	shr.u32 	%r2042, %r1850, 3;
	xor.b32  	%r2043, %r2041, %r2042;
	add.s32 	%r2044, %r2038, %r1837;
	add.s32 	%r2045, %r2044, %r2043;
	shf.l.wrap.b32 	%r2046, %r2032, %r2032, 15;
	shf.l.wrap.b32 	%r2047, %r2032, %r2032, 13;
	xor.b32  	%r2048, %r2046, %r2047;
	shr.u32 	%r2049, %r2032, 10;
	xor.b32  	%r2050, %r2048, %r2049;
	add.s32 	%r2051, %r2050, %r1967;
	shf.l.wrap.b32 	%r2052, %r1863, %r1863, 25;
	shf.l.wrap.b32 	%r2053, %r1863, %r1863, 14;
	xor.b32  	%r2054, %r2052, %r2053;
	shr.u32 	%r2055, %r1863, 3;
	xor.b32  	%r2056, %r2054, %r2055;
	add.s32 	%r2057, %r2051, %r1850;
	add.s32 	%r2058, %r2057, %r2056;
	shf.l.wrap.b32 	%r2059, %r2045, %r2045, 15;
	shf.l.wrap.b32 	%r2060, %r2045, %r2045, 13;
	xor.b32  	%r2061, %r2059, %r2060;
	shr.u32 	%r2062, %r2045, 10;
	xor.b32  	%r2063, %r2061, %r2062;
	add.s32 	%r2064, %r2063, %r1980;
	shf.l.wrap.b32 	%r2065, %r1876, %r1876, 25;
	shf.l.wrap.b32 	%r2066, %r1876, %r1876, 14;
	xor.b32  	%r2067, %r2065, %r2066;
	shr.u32 	%r2068, %r1876, 3;
	xor.b32  	%r2069, %r2067, %r2068;
	add.s32 	%r2070, %r2064, %r1863;
	add.s32 	%r2071, %r2070, %r2069;
	st.local.v4.u32 	[%rd2+208], {%r2032, %r2045, %r2058, %r2071};
	shf.l.wrap.b32 	%r2072, %r2058, %r2058, 15;
	shf.l.wrap.b32 	%r2073, %r2058, %r2058, 13;
	xor.b32  	%r2074, %r2072, %r2073;
	shr.u32 	%r2075, %r2058, 10;
	xor.b32  	%r2076, %r2074, %r2075;
	add.s32 	%r2077, %r2076, %r1993;
	shf.l.wrap.b32 	%r2078, %r1889, %r1889, 25;
	shf.l.wrap.b32 	%r2079, %r1889, %r1889, 14;
	xor.b32  	%r2080, %r2078, %r2079;
	shr.u32 	%r2081, %r1889, 3;
	xor.b32  	%r2082, %r2080, %r2081;
	add.s32 	%r2083, %r2077, %r1876;
	add.s32 	%r2084, %r2083, %r2082;
	shf.l.wrap.b32 	%r2085, %r2071, %r2071, 15;
	shf.l.wrap.b32 	%r2086, %r2071, %r2071, 13;
	xor.b32  	%r2087, %r2085, %r2086;
	shr.u32 	%r2088, %r2071, 10;
	xor.b32  	%r2089, %r2087, %r2088;
	add.s32 	%r2090, %r2089, %r2006;
	shf.l.wrap.b32 	%r2091, %r1902, %r1902, 25;
	shf.l.wrap.b32 	%r2092, %r1902, %r1902, 14;
	xor.b32  	%r2093, %r2091, %r2092;
	shr.u32 	%r2094, %r1902, 3;
	xor.b32  	%r2095, %r2093, %r2094;
	add.s32 	%r2096, %r2090, %r1889;
	add.s32 	%r2097, %r2096, %r2095;
	shf.l.wrap.b32 	%r2098, %r2084, %r2084, 15;
	shf.l.wrap.b32 	%r2099, %r2084, %r2084, 13;
	xor.b32  	%r2100, %r2098, %r2099;
	shr.u32 	%r2101, %r2084, 10;
	xor.b32  	%r2102, %r2100, %r2101;
	add.s32 	%r2103, %r2102, %r2019;
	shf.l.wrap.b32 	%r2104, %r1915, %r1915, 25;
	shf.l.wrap.b32 	%r2105, %r1915, %r1915, 14;
	xor.b32  	%r2106, %r2104, %r2105;
	shr.u32 	%r2107, %r1915, 3;
	xor.b32  	%r2108, %r2106, %r2107;
	add.s32 	%r2109, %r2103, %r1902;
	add.s32 	%r2110, %r2109, %r2108;
	shf.l.wrap.b32 	%r2111, %r2097, %r2097, 15;
	shf.l.wrap.b32 	%r2112, %r2097, %r2097, 13;
	xor.b32  	%r2113, %r2111, %r2112;
	shr.u32 	%r2114, %r2097, 10;
	xor.b32  	%r2115, %r2113, %r2114;
	add.s32 	%r2116, %r2115, %r2032;
	shf.l.wrap.b32 	%r2117, %r1928, %r1928, 25;
	shf.l.wrap.b32 	%r2118, %r1928, %r1928, 14;
	xor.b32  	%r2119, %r2117, %r2118;
	shr.u32 	%r2120, %r1928, 3;
	xor.b32  	%r2121, %r2119, %r2120;
	add.s32 	%r2122, %r2116, %r1915;
	add.s32 	%r2123, %r2122, %r2121;
	st.local.v4.u32 	[%rd2+224], {%r2084, %r2097, %r2110, %r2123};
	shf.l.wrap.b32 	%r2124, %r2110, %r2110, 15;
	shf.l.wrap.b32 	%r2125, %r2110, %r2110, 13;
	xor.b32  	%r2126, %r2124, %r2125;
	shr.u32 	%r2127, %r2110, 10;
	xor.b32  	%r2128, %r2126, %r2127;
	add.s32 	%r2129, %r2128, %r2045;
	shf.l.wrap.b32 	%r2130, %r1941, %r1941, 25;
	shf.l.wrap.b32 	%r2131, %r1941, %r1941, 14;
	xor.b32  	%r2132, %r2130, %r2131;
	shr.u32 	%r2133, %r1941, 3;
	xor.b32  	%r2134, %r2132, %r2133;
	add.s32 	%r2135, %r2129, %r1928;
	add.s32 	%r2136, %r2135, %r2134;
	shf.l.wrap.b32 	%r2137, %r2123, %r2123, 15;
	shf.l.wrap.b32 	%r2138, %r2123, %r2123, 13;
	xor.b32  	%r2139, %r2137, %r2138;
	shr.u32 	%r2140, %r2123, 10;
	xor.b32  	%r2141, %r2139, %r2140;
	add.s32 	%r2142, %r2141, %r2058;
	shf.l.wrap.b32 	%r2143, %r1954, %r1954, 25;
	shf.l.wrap.b32 	%r2144, %r1954, %r1954, 14;
	xor.b32  	%r2145, %r2143, %r2144;
	shr.u32 	%r2146, %r1954, 3;
	xor.b32  	%r2147, %r2145, %r2146;
	add.s32 	%r2148, %r2142, %r1941;
	add.s32 	%r2149, %r2148, %r2147;
	shf.l.wrap.b32 	%r2150, %r2136, %r2136, 15;
	shf.l.wrap.b32 	%r2151, %r2136, %r2136, 13;
	xor.b32  	%r2152, %r2150, %r2151;
	shr.u32 	%r2153, %r2136, 10;
	xor.b32  	%r2154, %r2152, %r2153;
	add.s32 	%r2155, %r2154, %r2071;
	shf.l.wrap.b32 	%r2156, %r1967, %r1967, 25;
	shf.l.wrap.b32 	%r2157, %r1967, %r1967, 14;
	xor.b32  	%r2158, %r2156, %r2157;
	shr.u32 	%r2159, %r1967, 3;
	xor.b32  	%r2160, %r2158, %r2159;
	add.s32 	%r2161, %r2155, %r1954;
	add.s32 	%r2162, %r2161, %r2160;
	shf.l.wrap.b32 	%r2163, %r2149, %r2149, 15;
	shf.l.wrap.b32 	%r2164, %r2149, %r2149, 13;
	xor.b32  	%r2165, %r2163, %r2164;
	shr.u32 	%r2166, %r2149, 10;
	xor.b32  	%r2167, %r2165, %r2166;
	add.s32 	%r2168, %r2167, %r2084;
	shf.l.wrap.b32 	%r2169, %r1980, %r1980, 25;
	shf.l.wrap.b32 	%r2170, %r1980, %r1980, 14;
	xor.b32  	%r2171, %r2169, %r2170;
	shr.u32 	%r2172, %r1980, 3;
	xor.b32  	%r2173, %r2171, %r2172;
	add.s32 	%r2174, %r2168, %r1967;
	add.s32 	%r2175, %r2174, %r2173;
	st.local.v4.u32 	[%rd2+240], {%r2136, %r2149, %r2162, %r2175};
	mov.b32 	%r4844, 1541459225;
	mov.b32 	%r4843, 528734635;
	mov.b32 	%r4842, -1694144372;
	mov.b32 	%r4841, 1359893119;
	mov.b32 	%r4840, -1521486534;
	mov.b32 	%r4839, 1013904242;
	mov.b32 	%r4838, -1150833019;
	mov.b32 	%r4837, 1779033703;
$L__BB0_1661:
	.pragma "nounroll";
	shf.l.wrap.b32 	%r2176, %r4841, %r4841, 26;
	shf.l.wrap.b32 	%r2177, %r4841, %r4841, 21;
	xor.b32  	%r2178, %r2176, %r2177;
	shf.l.wrap.b32 	%r2179, %r4841, %r4841, 7;
	xor.b32  	%r2180, %r2178, %r2179;
	and.b32  	%r2181, %r4841, %r4842;
	not.b32 	%r2182, %r4841;
	and.b32  	%r2183, %r4843, %r2182;
	or.b32  	%r2184, %r2181, %r2183;
	mul.wide.u32 	%rd22252, %r4836, 4;
	mov.u64 	%rd22253, _ZN34_INTERNAL_0e36e92b_4_k_cu_82ed34548collider3gpu9optimized8SHA256_KE;
	add.s64 	%rd22254, %rd22253, %rd22252;
	ld.const.u32 	%r2185, [%rd22254];
	add.s64 	%rd22255, %rd2, %rd22252;
	ld.local.v4.u32 	{%r2186, %r2187, %r2188, %r2189}, [%rd22255];
	add.s32 	%r2190, %r2184, %r4844;
	add.s32 	%r2191, %r2190, %r2180;
	add.s32 	%r2192, %r2191, %r2185;
	add.s32 	%r2193, %r2192, %r2186;
	shf.l.wrap.b32 	%r2194, %r4837, %r4837, 30;
	shf.l.wrap.b32 	%r2195, %r4837, %r4837, 19;
	xor.b32  	%r2196, %r2194, %r2195;
	shf.l.wrap.b32 	%r2197, %r4837, %r4837, 10;
	xor.b32  	%r2198, %r2196, %r2197;
	xor.b32  	%r2199, %r4838, %r4839;
	and.b32  	%r2200, %r4837, %r2199;
	and.b32  	%r2201, %r4838, %r4839;
	xor.b32  	%r2202, %r2200, %r2201;
	add.s32 	%r2203, %r2198, %r2202;
	add.s32 	%r2204, %r2193, %r4840;
	add.s32 	%r2205, %r2203, %r2193;
	shf.l.wrap.b32 	%r2206, %r2204, %r2204, 26;
	shf.l.wrap.b32 	%r2207, %r2204, %r2204, 21;
	xor.b32  	%r2208, %r2206, %r2207;
	shf.l.wrap.b32 	%r2209, %r2204, %r2204, 7;
	xor.b32  	%r2210, %r2208, %r2209;
	and.b32  	%r2211, %r2204, %r4841;
	not.b32 	%r2212, %r2204;
	and.b32  	%r2213, %r4842, %r2212;
	or.b32  	%r2214, %r2211, %r2213;
	ld.const.u32 	%r2215, [%rd22254+4];
	add.s32 	%r2216, %r2214, %r4843;
	add.s32 	%r2217, %r2216, %r2210;
	add.s32 	%r2218, %r2217, %r2215;
	add.s32 	%r2219, %r2218, %r2187;
	shf.l.wrap.b32 	%r2220, %r2205, %r2205, 30;
	shf.l.wrap.b32 	%r2221, %r2205, %r2205, 19;
	xor.b32  	%r2222, %r2220, %r2221;
	shf.l.wrap.b32 	%r2223, %r2205, %r2205, 10;
	xor.b32  	%r2224, %r2222, %r2223;
	xor.b32  	%r2225, %r4837, %r4838;
	and.b32  	%r2226, %r2205, %r2225;
	and.b32  	%r2227, %r4837, %r4838;
	xor.b32  	%r2228, %r2226, %r2227;
	add.s32 	%r2229, %r2224, %r2228;
	add.s32 	%r2230, %r2219, %r4839;
	add.s32 	%r2231, %r2229, %r2219;
	shf.l.wrap.b32 	%r2232, %r2230, %r2230, 26;
	shf.l.wrap.b32 	%r2233, %r2230, %r2230, 21;
	xor.b32  	%r2234, %r2232, %r2233;
	shf.l.wrap.b32 	%r2235, %r2230, %r2230, 7;
	xor.b32  	%r2236, %r2234, %r2235;
	and.b32  	%r2237, %r2230, %r2204;
	not.b32 	%r2238, %r2230;
	and.b32  	%r2239, %r4841, %r2238;
	or.b32  	%r2240, %r2237, %r2239;
	ld.const.u32 	%r2241, [%rd22254+8];
	add.s32 	%r2242, %r2240, %r4842;
	add.s32 	%r2243, %r2242, %r2236;
	add.s32 	%r2244, %r2243, %r2241;
	add.s32 	%r2245, %r2244, %r2188;
	shf.l.wrap.b32 	%r2246, %r2231, %r2231, 30;
	shf.l.wrap.b32 	%r2247, %r2231, %r2231, 19;
	xor.b32  	%r2248, %r2246, %r2247;
	shf.l.wrap.b32 	%r2249, %r2231, %r2231, 10;
	xor.b32  	%r2250, %r2248, %r2249;
	xor.b32  	%r2251, %r2205, %r4837;
	and.b32  	%r2252, %r2231, %r2251;
	and.b32  	%r2253, %r2205, %r4837;
	xor.b32  	%r2254, %r2252, %r2253;
	add.s32 	%r2255, %r2250, %r2254;
	add.s32 	%r2256, %r2245, %r4838;
	add.s32 	%r2257, %r2255, %r2245;
	shf.l.wrap.b32 	%r2258, %r2256, %r2256, 26;
	shf.l.wrap.b32 	%r2259, %r2256, %r2256, 21;
	xor.b32  	%r2260, %r2258, %r2259;
	shf.l.wrap.b32 	%r2261, %r2256, %r2256, 7;
	xor.b32  	%r2262, %r2260, %r2261;
	and.b32  	%r2263, %r2256, %r2230;
	not.b32 	%r2264, %r2256;
	and.b32  	%r2265, %r2204, %r2264;
	or.b32  	%r2266, %r2263, %r2265;
	ld.const.u32 	%r2267, [%rd22254+12];
	add.s32 	%r2268, %r2266, %r4841;
	add.s32 	%r2269, %r2268, %r2262;
	add.s32 	%r2270, %r2269, %r2267;
	add.s32 	%r2271, %r2270, %r2189;
	shf.l.wrap.b32 	%r2272, %r2257, %r2257, 30;
	shf.l.wrap.b32 	%r2273, %r2257, %r2257, 19;
	xor.b32  	%r2274, %r2272, %r2273;
	shf.l.wrap.b32 	%r2275, %r2257, %r2257, 10;
	xor.b32  	%r2276, %r2274, %r2275;
	xor.b32  	%r2277, %r2231, %r2205;
	and.b32  	%r2278, %r2257, %r2277;
	and.b32  	%r2279, %r2231, %r2205;
	xor.b32  	%r2280, %r2278, %r2279;
	add.s32 	%r2281, %r2276, %r2280;
	add.s32 	%r2282, %r2271, %r4837;
	add.s32 	%r2283, %r2281, %r2271;
	shf.l.wrap.b32 	%r2284, %r2282, %r2282, 26;
	shf.l.wrap.b32 	%r2285, %r2282, %r2282, 21;
	xor.b32  	%r2286, %r2284, %r2285;
	shf.l.wrap.b32 	%r2287, %r2282, %r2282, 7;
	xor.b32  	%r2288, %r2286, %r2287;
	and.b32  	%r2289, %r2282, %r2256;
	not.b32 	%r2290, %r2282;
	and.b32  	%r2291, %r2230, %r2290;
	or.b32  	%r2292, %r2289, %r2291;
	ld.const.u32 	%r2293, [%rd22254+16];
	ld.local.v4.u32 	{%r2294, %r2295, %r2296, %r2297}, [%rd22255+16];
	add.s32 	%r2298, %r2292, %r2204;
	add.s32 	%r2299, %r2298, %r2288;
	add.s32 	%r2300, %r2299, %r2293;
	add.s32 	%r2301, %r2300, %r2294;
	shf.l.wrap.b32 	%r2302, %r2283, %r2283, 30;
	shf.l.wrap.b32 	%r2303, %r2283, %r2283, 19;
	xor.b32  	%r2304, %r2302, %r2303;
	shf.l.wrap.b32 	%r2305, %r2283, %r2283, 10;
	xor.b32  	%r2306, %r2304, %r2305;
	xor.b32  	%r2307, %r2257, %r2231;
	and.b32  	%r2308, %r2283, %r2307;
	and.b32  	%r2309, %r2257, %r2231;
	xor.b32  	%r2310, %r2308, %r2309;
	add.s32 	%r2311, %r2306, %r2310;
	add.s32 	%r4844, %r2301, %r2205;
	add.s32 	%r4840, %r2311, %r2301;
	shf.l.wrap.b32 	%r2312, %r4844, %r4844, 26;
	shf.l.wrap.b32 	%r2313, %r4844, %r4844, 21;
	xor.b32  	%r2314, %r2312, %r2313;
	shf.l.wrap.b32 	%r2315, %r4844, %r4844, 7;
	xor.b32  	%r2316, %r2314, %r2315;
	and.b32  	%r2317, %r4844, %r2282;
	not.b32 	%r2318, %r4844;
	and.b32  	%r2319, %r2256, %r2318;
	or.b32  	%r2320, %r2317, %r2319;
	ld.const.u32 	%r2321, [%rd22254+20];
	add.s32 	%r2322, %r2320, %r2230;
	add.s32 	%r2323, %r2322, %r2316;
	add.s32 	%r2324, %r2323, %r2321;
	add.s32 	%r2325, %r2324, %r2295;
	shf.l.wrap.b32 	%r2326, %r4840, %r4840, 30;
	shf.l.wrap.b32 	%r2327, %r4840, %r4840, 19;
	xor.b32  	%r2328, %r2326, %r2327;
	shf.l.wrap.b32 	%r2329, %r4840, %r4840, 10;
	xor.b32  	%r2330, %r2328, %r2329;
	xor.b32  	%r2331, %r2283, %r2257;
	and.b32  	%r2332, %r4840, %r2331;
	and.b32  	%r2333, %r2283, %r2257;
	xor.b32  	%r2334, %r2332, %r2333;
	add.s32 	%r2335, %r2330, %r2334;
	add.s32 	%r4843, %r2325, %r2231;
	add.s32 	%r4839, %r2335, %r2325;
	shf.l.wrap.b32 	%r2336, %r4843, %r4843, 26;
	shf.l.wrap.b32 	%r2337, %r4843, %r4843, 21;
	xor.b32  	%r2338, %r2336, %r2337;
	shf.l.wrap.b32 	%r2339, %r4843, %r4843, 7;
	xor.b32  	%r2340, %r2338, %r2339;
	and.b32  	%r2341, %r4843, %r4844;
	not.b32 	%r2342, %r4843;
	and.b32  	%r2343, %r2282, %r2342;
	or.b32  	%r2344, %r2341, %r2343;
	ld.const.u32 	%r2345, [%rd22254+24];
	add.s32 	%r2346, %r2344, %r2256;
	add.s32 	%r2347, %r2346, %r2340;
	add.s32 	%r2348, %r2347, %r2345;
	add.s32 	%r2349, %r2348, %r2296;
	shf.l.wrap.b32 	%r2350, %r4839, %r4839, 30;
	shf.l.wrap.b32 	%r2351, %r4839, %r4839, 19;
	xor.b32  	%r2352, %r2350, %r2351;
	shf.l.wrap.b32 	%r2353, %r4839, %r4839, 10;
	xor.b32  	%r2354, %r2352, %r2353;
	xor.b32  	%r2355, %r4840, %r2283;
	and.b32  	%r2356, %r4839, %r2355;
	and.b32  	%r2357, %r4840, %r2283;
	xor.b32  	%r2358, %r2356, %r2357;
	add.s32 	%r2359, %r2354, %r2358;
	add.s32 	%r4842, %r2349, %r2257;
	add.s32 	%r4838, %r2359, %r2349;
	shf.l.wrap.b32 	%r2360, %r4842, %r4842, 26;
	shf.l.wrap.b32 	%r2361, %r4842, %r4842, 21;
	xor.b32  	%r2362, %r2360, %r2361;
	shf.l.wrap.b32 	%r2363, %r4842, %r4842, 7;
	xor.b32  	%r2364, %r2362, %r2363;
	and.b32  	%r2365, %r4842, %r4843;
	not.b32 	%r2366, %r4842;
	and.b32  	%r2367, %r4844, %r2366;
	or.b32  	%r2368, %r2365, %r2367;
	ld.const.u32 	%r2369, [%rd22254+28];
	add.s32 	%r2370, %r2368, %r2282;
	add.s32 	%r2371, %r2370, %r2364;
	add.s32 	%r2372, %r2371, %r2369;
	add.s32 	%r2373, %r2372, %r2297;
	shf.l.wrap.b32 	%r2374, %r4838, %r4838, 30;
	shf.l.wrap.b32 	%r2375, %r4838, %r4838, 19;
	xor.b32  	%r2376, %r2374, %r2375;
	shf.l.wrap.b32 	%r2377, %r4838, %r4838, 10;
	xor.b32  	%r2378, %r2376, %r2377;
	xor.b32  	%r2379, %r4839, %r4840;
	and.b32  	%r2380, %r4838, %r2379;
	and.b32  	%r2381, %r4839, %r4840;
	xor.b32  	%r2382, %r2380, %r2381;
	add.s32 	%r2383, %r2378, %r2382;
	add.s32 	%r4841, %r2373, %r2283;
	add.s32 	%r4837, %r2383, %r2373;
	add.s32 	%r4836, %r4836, 8;
	setp.ne.s32 	%p4585, %r4836, 64;
	@%p4585 bra 	$L__BB0_1661;
	ld.param.u64 	%rd22590, [_ZN8collider3gpu9optimized23puzzle_search_optimizedEmmmPKhPmS4_Pj_param_3];
	add.s32 	%r2384, %r4837, 1779033703;
	add.s32 	%r2385, %r4838, -1150833019;
	add.s32 	%r2386, %r4839, 1013904242;
	add.s32 	%r2387, %r4840, -1521486534;
	add.s32 	%r2388, %r4841, 1359893119;
	add.s32 	%r2389, %r4842, -1694144372;
	add.s32 	%r2390, %r4843, 528734635;
	add.s32 	%r2391, %r4844, 1541459225;
	prmt.b32 	%r2392, %r2384, 0, 291;
	prmt.b32 	%r2393, %r2385, 0, 291;
	prmt.b32 	%r2394, %r2386, 0, 291;
	prmt.b32 	%r2395, %r2387, 0, 291;
	st.local.v4.u32 	[%rd1], {%r2392, %r2393, %r2394, %r2395};
	prmt.b32 	%r2396, %r2388, 0, 291;
	prmt.b32 	%r2397, %r2389, 0, 291;
	prmt.b32 	%r2398, %r2390, 0, 291;
	prmt.b32 	%r2399, %r2391, 0, 291;
	st.local.v4.u32 	[%rd1+16], {%r2396, %r2397, %r2398, %r2399};
	mov.b32 	%r2400, 0;
	mov.b32 	%r2401, 128;
	st.local.v4.u32 	[%rd1+32], {%r2401, %r2400, %r2400, %r2400};
	mov.b32 	%r2402, 256;
	st.local.v4.u32 	[%rd1+48], {%r2400, %r2400, %r2402, %r2400};
	ld.const.u32 	%r2403, [_ZN34_INTERNAL_0e36e92b_4_k_cu_82ed34548collider3gpu9optimized6RMD_RLE];
	mul.wide.s32 	%rd22256, %r2403, 4;
	add.s64 	%rd22257, %rd1, %rd22256;
	ld.local.u32 	%r2404, [%rd22257];
	ld.const.u32 	%r2405, [_ZN34_INTERNAL_0e36e92b_4_k_cu_82ed34548collider3gpu9optimized6RMD_KLE];
	add.s32 	%r2406, %r2405, %r2404;
	add.s32 	%r2407, %r2406, -829798910;
	ld.const.u32 	%r2408, [_ZN34_INTERNAL_0e36e92b_4_k_cu_82ed34548collider3gpu9optimized6RMD_SLE];
	shf.l.wrap.b32 	%r2409, %r2407, %r2407, %r2408;
	add.s32 	%r2410, %r2409, -1009589776;
	ld.const.u32 	%r2411, [_ZN34_INTERNAL_0e36e92b_4_k_cu_82ed34548collider3gpu9optimized6RMD_RRE];
	mul.wide.s32 	%rd22258, %r2411, 4;
	add.s64 	%rd22259, %rd1, %rd22258;
	ld.local.u32 	%r2412, [%rd22259];
	ld.const.u32 	%r2413, [_ZN34_INTERNAL_0e36e92b_4_k_cu_82ed34548collider3gpu9optimized6RMD_KRE];
	add.s32 	%r2414, %r2413, %r2412;
	add.s32 	%r2415, %r2414, 2004318071;
	ld.const.u32 	%r2416, [_ZN34_INTERNAL_0e36e92b_4_k_cu_82ed34548collider3gpu9optimized6RMD_SRE];
	shf.l.wrap.b32 	%r2417, %r2415, %r2415, %r2416;
	add.s32 	%r2418, %r2417, -1009589776;
	xor.b32  	%r2419, %r2410, 79581675;
	ld.const.u32 	%r2420, [_ZN34_INTERNAL_0e36e92b_4_k_cu_82ed34548collider3gpu9optimized6RMD_RLE+4];
	mul.wide.s32 	%rd22260, %r2420, 4;
	add.s64 	%rd22261, %rd1, %rd22260;
	ld.local.u32 	%r2421, [%rd22261];
	add.s32 	%r2422, %r2419, %r2421;
	add.s32 	%r2423, %r2422, %r2405;
	add.s32 	%r2424, %r2423, -1009589776;
	ld.const.u32 	%r2425, [_ZN34_INTERNAL_0e36e92b_4_k_cu_82ed34548collider3gpu9optimized6RMD_SLE+4];
	shf.l.wrap.b32 	%r2426, %r2424, %r2424, %r2425;
	add.s32 	%r2427, %r2426, 271733878;
	xor.b32  	%r2428, %r2418, -3297379;
	ld.const.u32 	%r2429, [_ZN34_INTERNAL_0e36e92b_4_k_cu_82ed34548collider3gpu9optimized6RMD_RRE+4];
	mul.wide.s32 	%rd22262, %r2429, 4;
	add.s64 	%rd22263, %rd1, %rd22262;
	ld.local.u32 	%r2430, [%rd22263];
	add.s32 	%r2431, %r2428, %r2430;
	add.s32 	%r2432, %r2431, %r2413;
	add.s32 	%r2433, %r2432, -1009589776;
	ld.const.u32 	%r2434, [_ZN34_INTERNAL_0e36e92b_4_k_cu_82ed34548collider3gpu9optimized6RMD_SRE+4];
	shf.l.wrap.b32 	%r2435, %r2433, %r2433, %r2434;
	add.s32 	%r2436, %r2435, 271733878;
	xor.b32  	%r2437, %r2410, %r2427;
	xor.b32  	%r2438, %r2437, 917383103;
	ld.const.u32 	%r2439, [_ZN34_INTERNAL_0e36e92b_4_k_cu_82ed34548collider3gpu9optimized6RMD_RLE+8];
	mul.wide.s32 	%rd22264, %r2439, 4;
	add.s64 	%rd22265, %rd1, %rd22264;
	ld.local.u32 	%r2440, [%rd22265];
	add.s32 	%r2441, %r2438, %r2440;
	add.s32 	%r2442, %r2441, %r2405;
	add.s32 	%r2443, %r2442, 271733878;
	ld.const.u32 	%r2444, [_ZN34_INTERNAL_0e36e92b_4_k_cu_82ed34548collider3gpu9optimized6RMD_SLE+8];
	shf.l.wrap.b32 	%r2445, %r2443, %r2443, %r2444;
	add.s32 	%r2446, %r2445, -344720798;
	shf.l.wrap.b32 	%r2447, %r2410, %r2410, 10;
	or.b32  	%r2448, %r2418, -917383104;
	xor.b32  	%r2449, %r2436, %r2448;
	ld.const.u32 	%r2450, [_ZN34_INTERNAL_0e36e92b_4_k_cu_82ed34548collider3gpu9optimized6RMD_RRE+8];
	mul.wide.s32 	%rd22266, %r2450, 4;
	add.s64 	%rd22267, %rd1, %rd22266;
	ld.local.u32 	%r2451, [%rd22267];
	add.s32 	%r2452, %r2449, %r2451;
	add.s32 	%r2453, %r2452, %r2413;
	add.s32 	%r2454, %r2453, 271733878;
	ld.const.u32 	%r2455, [_ZN34_INTERNAL_0e36e92b_4_k_cu_82ed34548collider3gpu9optimized6RMD_SRE+8];
	shf.l.wrap.b32 	%r2456, %r2454, %r2454, %r2455;
	add.s32 	%r2457, %r2456, -344720798;
	shf.l.wrap.b32 	%r2458, %r2418, %r2418, 10;
	xor.b32  	%r2459, %r2427, %r2447;
	xor.b32  	%r2460, %r2459, %r2446;
	ld.const.u32 	%r2461, [_ZN34_INTERNAL_0e36e92b_4_k_cu_82ed34548collider3gpu9optimized6RMD_RLE+12];
	mul.wide.s32 	%rd22268, %r2461, 4;
	add.s64 	%rd22269, %rd1, %rd22268;
	ld.local.u32 	%r2462, [%rd22269];
	add.s32 	%r2463, %r2460, %r2462;
	add.s32 	%r2464, %r2463, %r2405;
	add.s32 	%r2465, %r2464, -344720798;
	ld.const.u32 	%r2466, [_ZN34_INTERNAL_0e36e92b_4_k_cu_82ed34548collider3gpu9optimized6RMD_SLE+12];
	shf.l.wrap.b32 	%r2467, %r2465, %r2465, %r2466;
	add.s32 	%r2468, %r2467, 917383103;
	shf.l.wrap.b32 	%r2469, %r2427, %r2427, 10;
	not.b32 	%r2470, %r2458;
	or.b32  	%r2471, %r2436, %r2470;
	xor.b32  	%r2472, %r2457, %r2471;
	ld.const.u32 	%r2473, [_ZN34_INTERNAL_0e36e92b_4_k_cu_82ed34548collider3gpu9optimized6RMD_RRE+12];
	mul.wide.s32 	%rd22270, %r2473, 4;
	add.s64 	%rd22271, %rd1, %rd22270;
	ld.local.u32 	%r2474, [%rd22271];
	add.s32 	%r2475, %r2472, %r2474;
	add.s32 	%r2476, %r2475, %r2413;
	add.s32 	%r2477, %r2476, -344720798;
	ld.const.u32 	%r2478, [_ZN34_INTERNAL_0e36e92b_4_k_cu_82ed34548collider3gpu9optimized6RMD_SRE+12];
	shf.l.wrap.b32 	%r2479, %r2477, %r2477, %r2478;
	add.s32 	%r2480, %r2479, 917383103;
	shf.l.wrap.b32 	%r2481, %r2436, %r2436, 10;
	xor.b32  	%r2482, %r2446, %r2469;
	xor.b32  	%r2483, %r2482, %r2468;
	ld.const.u32 	%r2484, [_ZN34_INTERNAL_0e36e92b_4_k_cu_82ed34548collider3gpu9optimized6RMD_RLE+16];
	mul.wide.s32 	%rd22272, %r2484, 4;
	add.s64 	%rd22273, %rd1, %rd22272;
	ld.local.u32 	%r2485, [%rd22273];
	add.s32 	%r2486, %r2483, %r2485;
	add.s32 	%r2487, %r2486, %r2405;
	add.s32 	%r2488, %r2487, 917383103;
	ld.const.u32 	%r2489, [_ZN34_INTERNAL_0e36e92b_4_k_cu_82ed34548collider3gpu9optimized6RMD_SLE+16];
	shl.b32 	%r2490, %r2488, %r2489;
	sub.s32 	%r2491, 32, %r2489;
	shr.u32 	%r2492, %r2488, %r2491;
	add.s32 	%r2493, %r2490, %r2447;
	add.s32 	%r2494, %r2493, %r2492;
	shf.l.wrap.b32 	%r2495, %r2446, %r2446, 10;
	not.b32 	%r2496, %r2481;
	or.b32  	%r2497, %r2457, %r2496;
	xor.b32  	%r2498, %r2480, %r2497;
	ld.const.u32 	%r2499, [_ZN34_INTERNAL_0e36e92b_4_k_cu_82ed34548collider3gpu9optimized6RMD_RRE+16];
	mul.wide.s32 	%rd22274, %r2499, 4;
	add.s64 	%rd22275, %rd1, %rd22274;
	ld.local.u32 	%r2500, [%rd22275];
	add.s32 	%r2501, %r2498, %r2500;
	add.s32 	%r2502, %r2501, %r2413;
	add.s32 	%r2503, %r2502, 917383103;
	ld.const.u32 	%r2504, [_ZN34_INTERNAL_0e36e92b_4_k_cu_82ed34548collider3gpu9optimized6RMD_SRE+16];
	shl.b32 	%r2505, %r2503, %r2504;
	sub.s32 	%r2506, 32, %r2504;
	shr.u32 	%r2507, %r2503, %r2506;
	add.s32 	%r2508, %r2505, %r2458;
	add.s32 	%r2509, %r2508, %r2507;
	shf.l.wrap.b32 	%r2510, %r2457, %r2457, 10;
	xor.b32  	%r2511, %r2468, %r2495;
	xor.b32  	%r2512, %r2511, %r2494;
	add.s32 	%r2513, %r2512, %r2447;
	ld.const.u32 	%r2514, [_ZN34_INTERNAL_0e36e92b_4_k_cu_82ed34548collider3gpu9optimized6RMD_RLE+20];
	mul.wide.s32 	%rd22276, %r2514, 4;
	add.s64 	%rd22277, %rd1, %rd22276;
	ld.local.u32 	%r2515, [%rd22277];
	add.s32 	%r2516, %r2513, %r2515;
	add.s32 	%r2517, %r2516, %r2405;
	ld.const.u32 	%r2518, [_ZN34_INTERNAL_0e36e92b_4_k_cu_82ed34548collider3gpu9optimized6RMD_SLE+20];
	shl.b32 	%r2519, %r2517, %r2518;
	sub.s32 	%r2520, 32, %r2518;
	shr.u32 	%r2521, %r2517, %r2520;
	add.s32 	%r2522, %r2519, %r2469;
	add.s32 	%r2523, %r2522, %r2521;
	shf.l.wrap.b32 	%r2524, %r2468, %r2468, 10;
	not.b32 	%r2525, %r2510;
	or.b32  	%r2526, %r2480, %r2525;
	xor.b32  	%r2527, %r2509, %r2526;
	add.s32 	%r2528, %r2458, %r2527;
	ld.const.u32 	%r2529, [_ZN34_INTERNAL_0e36e92b_4_k_cu_82ed34548collider3gpu9optimized6RMD_RRE+20];
	mul.wide.s32 	%rd22278, %r2529, 4;
	add.s64 	%rd22279, %rd1, %rd22278;
	ld.local.u32 	%r2530, [%rd22279];
	add.s32 	%r2531, %r2528, %r2530;
	add.s32 	%r2532, %r2531, %r2413;
	ld.const.u32 	%r2533, [_ZN34_INTERNAL_0e36e92b_4_k_cu_82ed34548collider3gpu9optimized6RMD_SRE+20];
	shl.b32 	%r2534, %r2532, %r2533;
	sub.s32 	%r2535, 32, %r2533;
	shr.u32 	%r2536, %r2532, %r2535;
	add.s32 	%r2537, %r2534, %r2481;
	add.s32 	%r2538, %r2537, %r2536;
	shf.l.wrap.b32 	%r2539, %r2480, %r2480, 10;
	xor.b32  	%r2540, %r2494, %r2524;
	xor.b32  	%r2541, %r2540, %r2523;
	add.s32 	%r2542, %r2541, %r2469;
	ld.const.u32 	%r2543, [_ZN34_INTERNAL_0e36e92b_4_k_cu_82ed34548collider3gpu9optimized6RMD_RLE+24];
	mul.wide.s32 	%rd22280, %r2543, 4;
	add.s64 	%rd22281, %rd1, %rd22280;
	ld.local.u32 	%r2544, [%rd22281];
	add.s32 	%r2545, %r2542, %r2544;
	add.s32 	%r2546, %r2545, %r2405;
	ld.const.u32 	%r2547, [_ZN34_INTERNAL_0e36e92b_4_k_cu_82ed34548collider3gpu9optimized6RMD_SLE+24];
	shl.b32 	%r2548, %r2546, %r2547;
	sub.s32 	%r2549, 32, %r2547;
	shr.u32 	%r2550, %r2546, %r2549;
	add.s32 	%r2551, %r2548, %r2495;
	add.s32 	%r2552, %r2551, %r2550;
	shf.l.wrap.b32 	%r2553, %r2494, %r2494, 10;
	not.b32 	%r2554, %r2539;
	or.b32  	%r2555, %r2509, %r2554;
	xor.b32  	%r2556, %r2538, %r2555;
	add.s32 	%r2557, %r2481, %r2556;
	ld.const.u32 	%r2558, [_ZN34_INTERNAL_0e36e92b_4_k_cu_82ed34548collider3gpu9optimized6RMD_RRE+24];
	mul.wide.s32 	%rd22282, %r2558, 4;
	add.s64 	%rd22283, %rd1, %rd22282;
	ld.local.u32 	%r2559, [%rd22283];
	add.s32 	%r2560, %r2557, %r2559;
	add.s32 	%r2561, %r2560, %r2413;
	ld.const.u32 	%r2562, [_ZN34_INTERNAL_0e36e92b_4_k_cu_82ed34548collider3gpu9optimized6RMD_SRE+24];
	shl.b32 	%r2563, %r2561, %r2562;
	sub.s32 	%r2564, 32, %r2562;
	shr.u32 	%r2565, %r2561, %r2564;
	add.s32 	%r2566, %r2563, %r2510;
	add.s32 	%r2567, %r2566, %r2565;
	shf.l.wrap.b32 	%r2568, %r2509, %r2509, 10;
	xor.b32  	%r2569, %r2523, %r2553;
	xor.b32  	%r2570, %r2569, %r2552;
	add.s32 	%r2571, %r2570, %r2495;
	ld.const.u32 	%r2572, [_ZN34_INTERNAL_0e36e92b_4_k_cu_82ed34548collider3gpu9optimized6RMD_RLE+28];
	mul.wide.s32 	%rd22284, %r2572, 4;
	add.s64 	%rd22285, %rd1, %rd22284;
	ld.local.u32 	%r2573, [%rd22285];
	add.s32 	%r2574, %r2571, %r2573;
	add.s32 	%r2575, %r2574, %r2405;
	ld.const.u32 	%r2576, [_ZN34_INTERNAL_0e36e92b_4_k_cu_82ed34548collider3gpu9optimized6RMD_SLE+28];
	shl.b32 	%r2577, %r2575, %r2576;
	sub.s32 	%r2578, 32, %r2576;
	shr.u32 	%r2579, %r2575, %r2578;
	add.s32 	%r2580, %r2577, %r2524;
	add.s32 	%r2581, %r2580, %r2579;
	shf.l.wrap.b32 	%r2582, %r2523, %r2523, 10;
	not.b32 	%r2583, %r2568;
	or.b32  	%r2584, %r2538, %r2583;
	xor.b32  	%r2585, %r2567, %r2584;
	add.s32 	%r2586, %r2510, %r2585;
	ld.const.u32 	%r2587, [_ZN34_INTERNAL_0e36e92b_4_k_cu_82ed34548collider3gpu9optimized6RMD_RRE+28];
	mul.wide.s32 	%rd22286, %r2587, 4;
	add.s64 	%rd22287, %rd1, %rd22286;
	ld.local.u32 	%r2588, [%rd22287];
	add.s32 	%r2589, %r2586, %r2588;
	add.s32 	%r2590, %r2589, %r2413;
	ld.const.u32 	%r2591, [_ZN34_INTERNAL_0e36e92b_4_k_cu_82ed34548collider3gpu9optimized6RMD_SRE+28];
	shl.b32 	%r2592, %r2590, %r2591;
	sub.s32 	%r2593, 32, %r2591;
	shr.u32 	%r2594, %r2590, %r2593;
	add.s32 	%r2595, %r2592, %r2539;
	add.s32 	%r2596, %r2595, %r2594;
	shf.l.wrap.b32 	%r2597, %r2538, %r2538, 10;
	xor.b32  	%r2598, %r2552, %r2582;
	xor.b32  	%r2599, %r2598, %r2581;
	add.s32 	%r2600, %r2599, %r2524;
	ld.const.u32 	%r2601, [_ZN34_INTERNAL_0e36e92b_4_k_cu_82ed34548collider3gpu9optimized6RMD_RLE+32];
	mul.wide.s32 	%rd22288, %r2601, 4;
	add.s64 	%rd22289, %rd1, %rd22288;
	ld.local.u32 	%r2602, [%rd22289];
	add.s32 	%r2603, %r2600, %r2602;
	add.s32 	%r2604, %r2603, %r2405;
	ld.const.u32 	%r2605, [_ZN34_INTERNAL_0e36e92b_4_k_cu_82ed34548collider3gpu9optimized6RMD_SLE+32];
	shl.b32 	%r2606, %r2604, %r2605;
	sub.s32 	%r2607, 32, %r2605;
	shr.u32 	%r2608, %r2604, %r2607;
	add.s32 	%r2609, %r2606, %r2553;
	add.s32 	%r2610, %r2609, %r2608;
	shf.l.wrap.b32 	%r2611, %r2552, %r2552, 10;
	not.b32 	%r2612, %r2597;
	or.b32  	%r2613, %r2567, %r2612;
	xor.b32  	%r2614, %r2596, %r2613;
	add.s32 	%r2615, %r2539, %r2614;
	ld.const.u32 	%r2616, [_ZN34_INTERNAL_0e36e92b_4_k_cu_82ed34548collider3gpu9optimized6RMD_RRE+32];
	mul.wide.s32 	%rd22290, %r2616, 4;
	add.s64 	%rd22291, %rd1, %rd22290;
	ld.local.u32 	%r2617, [%rd22291];
	add.s32 	%r2618, %r2615, %r2617;
	add.s32 	%r2619, %r2618, %r2413;
	ld.const.u32 	%r2620, [_ZN34_INTERNAL_0e36e92b_4_k_cu_82ed34548collider3gpu9optimized6RMD_SRE+32];
	shl.b32 	%r2621, %r2619, %r2620;
	sub.s32 	%r2622, 32, %r2620;
	shr.u32 	%r2623, %r2619, %r2622;
	add.s32 	%r2624, %r2621, %r2568;
	add.s32 	%r2625, %r2624, %r2623;
	shf.l.wrap.b32 	%r2626, %r2567, %r2567, 10;
	xor.b32  	%r2627, %r2581, %r2611;
	xor.b32  	%r2628, %r2627, %r2610;
	add.s32 	%r2629, %r2628, %r2553;
	ld.const.u32 	%r2630, [_ZN34_INTERNAL_0e36e92b_4_k_cu_82ed34548collider3gpu9optimized6RMD_RLE+36];
	mul.wide.s32 	%rd22292, %r2630, 4;
	add.s64 	%rd22293, %rd1, %rd22292;
	ld.local.u32 	%r2631, [%rd22293];
	add.s32 	%r2632, %r2629, %r2631;
	add.s32 	%r2633, %r2632, %r2405;
	ld.const.u32 	%r2634, [_ZN34_INTERNAL_0e36e92b_4_k_cu_82ed34548collider3gpu9optimized6RMD_SLE+36];
	shl.b32 	%r2635, %r2633, %r2634;
	sub.s32 	%r2636, 32, %r2634;
	shr.u32 	%r2637, %r2633, %r2636;
	add.s32 	%r2638, %r2635, %r2582;
	add.s32 	%r2639, %r2638, %r2637;
	shf.l.wrap.b32 	%r2640, %r2581, %r2581, 10;
	not.b32 	%r2641, %r2626;
	or.b32  	%r2642, %r2596, %r2641;
	xor.b32  	%r2643, %r2625, %r2642;
	add.s32 	%r2644, %r2568, %r2643;
	ld.const.u32 	%r2645, [_ZN34_INTERNAL_0e36e92b_4_k_cu_82ed34548collider3gpu9optimized6RMD_RRE+36];
	mul.wide.s32 	%rd22294, %r2645, 4;
	add.s64 	%rd22295, %rd1, %rd22294;
	ld.local.u32 	%r2646, [%rd22295];
	add.s32 	%r2647, %r2644, %r2646;
	add.s32 	%r2648, %r2647, %r2413;
	ld.const.u32 	%r2649, [_ZN34_INTERNAL_0e36e92b_4_k_cu_82ed34548collider3gpu9optimized6RMD_SRE+36];
	shl.b32 	%r2650, %r2648, %r2649;
	sub.s32 	%r2651, 32, %r2649;
	shr.u32 	%r2652, %r2648, %r2651;
	add.s32 	%r2653, %r2650, %r2597;
	add.s32 	%r2654, %r2653, %r2652;
	shf.l.wrap.b32 	%r2655, %r2596, %r2596, 10;
	xor.b32  	%r2656, %r2610, %r2640;
	xor.b32  	%r2657, %r2656, %r2639;
	add.s32 	%r2658, %r2657, %r2582;
	ld.const.u32 	%r2659, [_ZN34_INTERNAL_0e36e92b_4_k_cu_82ed34548collider3gpu9optimized6RMD_RLE+40];
	mul.wide.s32 	%rd22296, %r2659, 4;
	add.s64 	%rd22297, %rd1, %rd22296;
	ld.local.u32 	%r2660, [%rd22297];
	add.s32 	%r2661, %r2658, %r2660;
	add.s32 	%r2662, %r2661, %r2405;
	ld.const.u32 	%r2663, [_ZN34_INTERNAL_0e36e92b_4_k_cu_82ed34548collider3gpu9optimized6RMD_SLE+40];
	shl.b32 	%r2664, %r2662, %r2663;
	sub.s32 	%r2665, 32, %r2663;
	shr.u32 	%r2666, %r2662, %r2665;
	add.s32 	%r2667, %r2664, %r2611;
	add.s32 	%r2668, %r2667, %r2666;
	shf.l.wrap.b32 	%r2669, %r2610, %r2610, 10;
	not.b32 	%r2670, %r2655;
	or.b32  	%r2671, %r2625, %r2670;
	xor.b32  	%r2672, %r2654, %r2671;
	add.s32 	%r2673, %r2597, %r2672;
	ld.const.u32 	%r2674, [_ZN34_INTERNAL_0e36e92b_4_k_cu_82ed34548collider3gpu9optimized6RMD_RRE+40];
	mul.wide.s32 	%rd22298, %r2674, 4;
	add.s64 	%rd22299, %rd1, %rd22298;
	ld.local.u32 	%r2675, [%rd22299];
	add.s32 	%r2676, %r2673, %r2675;
	add.s32 	%r2677, %r2676, %r2413;
	ld.const.u32 	%r2678, [_ZN34_INTERNAL_0e36e92b_4_k_cu_82ed34548collider3gpu9optimized6RMD_SRE+40];
	shl.b32 	%r2679, %r2677, %r2678;
	sub.s32 	%r2680, 32, %r2678;
	shr.u32 	%r2681, %r2677, %r2680;
	add.s32 	%r2682, %r2679, %r2626;
	add.s32 	%r2683, %r2682, %r2681;
	shf.l.wrap.b32 	%r2684, %r2625, %r2625, 10;
	xor.b32  	%r2685, %r2639, %r2669;
	xor.b32  	%r2686, %r2685, %r2668;
	add.s32 	%r2687, %r2686, %r2611;
	ld.const.u32 	%r2688, [_ZN34_INTERNAL_0e36e92b_4_k_cu_82ed34548collider3gpu9optimized6RMD_RLE+44];
	mul.wide.s32 	%rd22300, %r2688, 4;
	add.s64 	%rd22301, %rd1, %rd22300;
	ld.local.u32 	%r2689, [%rd22301];
	add.s32 	%r2690, %r2687, %r2689;
	add.s32 	%r2691, %r2690, %r2405;
	ld.const.u32 	%r2692, [_ZN34_INTERNAL_0e36e92b_4_k_cu_82ed34548collider3gpu9optimized6RMD_SLE+44];
	shl.b32 	%r2693, %r2691, %r2692;
	sub.s32 	%r2694, 32, %r2692;
	shr.u32 	%r2695, %r2691, %r2694;
	add.s32 	%r2696, %r2693, %r2640;
	add.s32 	%r2697, %r2696, %r2695;
	shf.l.wrap.b32 	%r2698, %r2639, %r2639, 10;
	not.b32 	%r2699, %r2684;
	or.b32  	%r2700, %r2654, %r2699;
	xor.b32  	%r2701, %r2683, %r2700;
	add.s32 	%r2702, %r2626, %r2701;
	ld.const.u32 	%r2703, [_ZN34_INTERNAL_0e36e92b_4_k_cu_82ed34548collider3gpu9optimized6RMD_RRE+44];
	mul.wide.s32 	%rd22302, %r2703, 4;
	add.s64 	%rd22303, %rd1, %rd22302;
	ld.local.u32 	%r2704, [%rd22303];
	add.s32 	%r2705, %r2702, %r2704;
	add.s32 	%r2706, %r2705, %r2413;
	ld.const.u32 	%r2707, [_ZN34_INTERNAL_0e36e92b_4_k_cu_82ed34548collider3gpu9optimized6RMD_SRE+44];
	shl.b32 	%r2708, %r2706, %r2707;
	sub.s32 	%r2709, 32, %r2707;
	shr.u32 	%r2710, %r2706, %r2709;
	add.s32 	%r2711, %r2708, %r2655;
	add.s32 	%r2712, %r2711, %r2710;
	shf.l.wrap.b32 	%r2713, %r2654, %r2654, 10;
	xor.b32  	%r2714, %r2668, %r2698;
	xor.b32  	%r2715, %r2714, %r2697;
	add.s32 	%r2716, %r2715, %r2640;
	ld.const.u32 	%r2717, [_ZN34_INTERNAL_0e36e92b_4_k_cu_82ed34548collider3gpu9optimized6RMD_RLE+48];
	mul.wide.s32 	%rd22304, %r2717, 4;
	add.s64 	%rd22305, %rd1, %rd22304;
	ld.local.u32 	%r2718, [%rd22305];
	add.s32 	%r2719, %r2716, %r2718;
	add.s32 	%r2720, %r2719, %r2405;
	ld.const.u32 	%r2721, [_ZN34_INTERNAL_0e36e92b_4_k_cu_82ed34548collider3gpu9optimized6RMD_SLE+48];
	shl.b32 	%r2722, %r2720, %r2721;
	sub.s32 	%r2723, 32, %r2721;
	shr.u32 	%r2724, %r2720, %r2723;
	add.s32 	%r2725, %r2722, %r2669;
	add.s32 	%r2726, %r2725, %r2724;
	shf.l.wrap.b32 	%r2727, %r2668, %r2668, 10;
	not.b32 	%r2728, %r2713;
	or.b32  	%r2729, %r2683, %r2728;
	xor.b32  	%r2730, %r2712, %r2729;
	add.s32 	%r2731, %r2655, %r2730;
	ld.const.u32 	%r2732, [_ZN34_INTERNAL_0e36e92b_4_k_cu_82ed34548collider3gpu9optimized6RMD_RRE+48];
	mul.wide.s32 	%rd22306, %r2732, 4;
	add.s64 	%rd22307, %rd1, %rd22306;
	ld.local.u32 	%r2733, [%rd22307];
	add.s32 	%r2734, %r2731, %r2733;
	add.s32 	%r2735, %r2734, %r2413;
	ld.const.u32 	%r2736, [_ZN34_INTERNAL_0e36e92b_4_k_cu_82ed34548collider3gpu9optimized6RMD_SRE+48];
	shl.b32 	%r2737, %r2735, %r2736;
	sub.s32 	%r2738, 32, %r2736;
	shr.u32 	%r2739, %r2735, %r2738;
	add.s32 	%r2740, %r2737, %r2684;
	add.s32 	%r2741, %r2740, %r2739;
	shf.l.wrap.b32 	%r2742, %r2683, %r2683, 10;
	xor.b32  	%r2743, %r2697, %r2727;
	xor.b32  	%r2744, %r2743, %r2726;
	add.s32 	%r2745, %r2744, %r2669;
	ld.const.u32 	%r2746, [_ZN34_INTERNAL_0e36e92b_4_k_cu_82ed34548collider3gpu9optimized6RMD_RLE+52];
	mul.wide.s32 	%rd22308, %r2746, 4;
	add.s64 	%rd22309, %rd1, %rd22308;
	ld.local.u32 	%r2747, [%rd22309];
	add.s32 	%r2748, %r2745, %r2747;
	add.s32 	%r2749, %r2748, %r2405;
	ld.const.u32 	%r2750, [_ZN34_INTERNAL_0e36e92b_4_k_cu_82ed34548collider3gpu9optimized6RMD_SLE+52];
	shl.b32 	%r2751, %r2749, %r2750;
	sub.s32 	%r2752, 32, %r2750;
	shr.u32 	%r2753, %r2749, %r2752;
	add.s32 	%r2754, %r2751, %r2698;
	add.s32 	%r2755, %r2754, %r2753;
	shf.l.wrap.b32 	%r2756, %r2697, %r2697, 10;
	not.b32 	%r2757, %r2742;
	or.b32  	%r2758, %r2712, %r2757;
	xor.b32  	%r2759, %r2741, %r2758;
	add.s32 	%r2760, %r2684, %r2759;
	ld.const.u32 	%r2761, [_ZN34_INTERNAL_0e36e92b_4_k_cu_82ed34548collider3gpu9optimized6RMD_RRE+52];
	mul.wide.s32 	%rd22310, %r2761, 4;
	add.s64 	%rd22311, %rd1, %rd22310;
	ld.local.u32 	%r2762, [%rd22311];
	add.s32 	%r2763, %r2760, %r2762;
	add.s32 	%r2764, %r2763, %r2413;
	ld.const.u32 	%r2765, [_ZN34_INTERNAL_0e36e92b_4_k_cu_82ed34548collider3gpu9optimized6RMD_SRE+52];
	shl.b32 	%r2766, %r2764, %r2765;
	sub.s32 	%r2767, 32, %r2765;
	shr.u32 	%r2768, %r2764, %r2767;
	add.s32 	%r2769, %r2766, %r2713;
	add.s32 	%r2770, %r2769, %r2768;
	shf.l.wrap.b32 	%r2771, %r2712, %r2712, 10;
	xor.b32  	%r2772, %r2726, %r2756;
	xor.b32  	%r2773, %r2772, %r2755;
	add.s32 	%r2774, %r2773, %r2698;
	ld.const.u32 	%r2775, [_ZN34_INTERNAL_0e36e92b_4_k_cu_82ed34548collider3gpu9optimized6RMD_RLE+56];
	mul.wide.s32 	%rd22312, %r2775, 4;
	add.s64 	%rd22313, %rd1, %rd22312;
	ld.local.u32 	%r2776, [%rd22313];
	add.s32 	%r2777, %r2774, %r2776;
	add.s32 	%r2778, %r2777, %r2405;
	ld.const.u32 	%r2779, [_ZN34_INTERNAL_0e36e92b_4_k_cu_82ed34548collider3gpu9optimized6RMD_SLE+56];
	shl.b32 	%r2780, %r2778, %r2779;
	sub.s32 	%r2781, 32, %r2779;
	shr.u32 	%r2782, %r2778, %r2781;
	add.s32 	%r2783, %r2780, %r2727;
	add.s32 	%r2784, %r2783, %r2782;
	shf.l.wrap.b32 	%r2785, %r2726, %r2726, 10;
	not.b32 	%r2786, %r2771;
	or.b32  	%r2787, %r2741, %r2786;
	xor.b32  	%r2788, %r2770, %r2787;
	add.s32 	%r2789, %r2713, %r2788;
	ld.const.u32 	%r2790, [_ZN34_INTERNAL_0e36e92b_4_k_cu_82ed34548collider3gpu9optimized6RMD_RRE+56];
	mul.wide.s32 	%rd22314, %r2790, 4;
	add.s64 	%rd22315, %rd1, %rd22314;
	ld.local.u32 	%r2791, [%rd22315];
	add.s32 	%r2792, %r2789, %r2791;
	add.s32 	%r2793, %r2792, %r2413;
	ld.const.u32 	%r2794, [_ZN34_INTERNAL_0e36e92b_4_k_cu_82ed34548collider3gpu9optimized6RMD_SRE+56];
	shl.b32 	%r2795, %r2793, %r2794;
	sub.s32 	%r2796, 32, %r2794;
	shr.u32 	%r2797, %r2793, %r2796;
	add.s32 	%r2798, %r2795, %r2742;
	add.s32 	%r2799, %r2798, %r2797;
	shf.l.wrap.b32 	%r2800, %r2741, %r2741, 10;
	xor.b32  	%r2801, %r2755, %r2785;
	xor.b32  	%r2802, %r2801, %r2784;
	add.s32 	%r2803, %r2802, %r2727;
	ld.const.u32 	%r2804, [_ZN34_INTERNAL_0e36e92b_4_k_cu_82ed34548collider3gpu9optimized6RMD_RLE+60];
	mul.wide.s32 	%rd22316, %r2804, 4;
	add.s64 	%rd22317, %rd1, %rd22316;
	ld.local.u32 	%r2805, [%rd22317];
	add.s32 	%r2806, %r2803, %r2805;
	add.s32 	%r2807, %r2806, %r2405;
	ld.const.u32 	%r2808, [_ZN34_INTERNAL_0e36e92b_4_k_cu_82ed34548collider3gpu9optimized6RMD_SLE+60];
	shl.b32 	%r2809, %r2807, %r2808;
	sub.s32 	%r2810, 32, %r2808;
	shr.u32 	%r2811, %r2807, %r2810;
	add.s32 	%r2812, %r2809, %r2756;
	add.s32 	%r2813, %r2812, %r2811;
	not.b32 	%r2814, %r2800;
	or.b32  	%r2815, %r2770, %r2814;
	xor.b32  	%r2816, %r2799, %r2815;
	add.s32 	%r2817, %r2742, %r2816;
	ld.const.u32 	%r2818, [_ZN34_INTERNAL_0e36e92b_4_k_cu_82ed34548collider3gpu9optimized6RMD_RRE+60];
	mul.wide.s32 	%rd22318, %r2818, 4;
	add.s64 	%rd22319, %rd1, %rd22318;
	ld.local.u32 	%r2819, [%rd22319];
	add.s32 	%r2820, %r2817, %r2819;
	add.s32 	%r2821, %r2820, %r2413;
	ld.const.u32 	%r2822, [_ZN34_INTERNAL_0e36e92b_4_k_cu_82ed34548collider3gpu9optimized6RMD_SRE+60];
	shl.b32 	%r2823, %r2821, %r2822;
	sub.s32 	%r2824, 32, %r2822;
	shr.u32 	%r2825, %r2821, %r2824;
	add.s32 	%r2826, %r2823, %r2771;
	add.s32 	%r2827, %r2826, %r2825;
	shf.l.wrap.b32 	%r2828, %r2770, %r2770, 10;
	shf.l.wrap.b32 	%r2829, %r2755, %r2755, 10;
	and.b32  	%r2830, %r2813, %r2784;
	not.b32 	%r2831, %r2813;
	and.b32  	%r2832, %r2829, %r2831;
	or.b32  	%r2833, %r2830, %r2832;
	add.s32 	%r2834, %r2833, %r2756;
	ld.const.u32 	%r2835, [_ZN34_INTERNAL_0e36e92b_4_k_cu_82ed34548collider3gpu9optimized6RMD_RLE+64];
	mul.wide.s32 	%rd22320, %r2835, 4;
	add.s64 	%rd22321, %rd1, %rd22320;
	ld.local.u32 	%r2836, [%rd22321];
	add.s32 	%r2837, %r2834, %r2836;
	ld.const.u32 	%r2838, [_ZN34_INTERNAL_0e36e92b_4_k_cu_82ed34548collider3gpu9optimized6RMD_KLE+4];
	add.s32 	%r2839, %r2837, %r2838;
	ld.const.u32 	%r2840, [_ZN34_INTERNAL_0e36e92b_4_k_cu_82ed34548collider3gpu9optimized6RMD_SLE+64];
	shl.b32 	%r2841, %r2839, %r2840;
	sub.s32 	%r2842, 32, %r2840;
	shr.u32 	%r2843, %r2839, %r2842;
	add.s32 	%r2844, %r2841, %r2785;
	add.s32 	%r2845, %r2844, %r2843;
	shf.l.wrap.b32 	%r2846, %r2784, %r2784, 10;
	and.b32  	%r2847, %r2827, %r2828;
	not.b32 	%r2848, %r2828;
	and.b32  	%r2849, %r2799, %r2848;
	or.b32  	%r2850, %r2847, %r2849;
	add.s32 	%r2851, %r2850, %r2771;
	ld.const.u32 	%r2852, [_ZN34_INTERNAL_0e36e92b_4_k_cu_82ed34548collider3gpu9optimized6RMD_RRE+64];
	mul.wide.s32 	%rd22322, %r2852, 4;
	add.s64 	%rd22323, %rd1, %rd22322;
	ld.local.u32 	%r2853, [%rd22323];
	add.s32 	%r2854, %r2851, %r2853;
	ld.const.u32 	%r2855, [_ZN34_INTERNAL_0e36e92b_4_k_cu_82ed34548collider3gpu9optimized6RMD_KRE+4];
	add.s32 	%r2856, %r2854, %r2855;
	ld.const.u32 	%r2857, [_ZN34_INTERNAL_0e36e92b_4_k_cu_82ed34548collider3gpu9optimized6RMD_SRE+64];
	shl.b32 	%r2858, %r2856, %r2857;
	sub.s32 	%r2859, 32, %r2857;
	shr.u32 	%r2860, %r2856, %r2859;
	add.s32 	%r2861, %r2858, %r2800;
	add.s32 	%r2862, %r2861, %r2860;
	shf.l.wrap.b32 	%r2863, %r2799, %r2799, 10;
	and.b32  	%r2864, %r2845, %r2813;
	not.b32 	%r2865, %r2845;
	and.b32  	%r2866, %r2846, %r2865;
	or.b32  	%r2867, %r2864, %r2866;
	add.s32 	%r2868, %r2867, %r2785;
	ld.const.u32 	%r2869, [_ZN34_INTERNAL_0e36e92b_4_k_cu_82ed34548collider3gpu9optimized6RMD_RLE+68];
	mul.wide.s32 	%rd22324, %r2869, 4;
	add.s64 	%rd22325, %rd1, %rd22324;
	ld.local.u32 	%r2870, [%rd22325];
	add.s32 	%r2871, %r2868, %r2870;
	add.s32 	%r2872, %r2871, %r2838;
	ld.const.u32 	%r2873, [_ZN34_INTERNAL_0e36e92b_4_k_cu_82ed34548collider3gpu9optimized6RMD_SLE+68];
	shl.b32 	%r2874, %r2872, %r2873;
	sub.s32 	%r2875, 32, %r2873;
	shr.u32 	%r2876, %r2872, %r2875;
	add.s32 	%r2877, %r2874, %r2829;
	add.s32 	%r2878, %r2877, %r2876;
	shf.l.wrap.b32 	%r2879, %r2813, %r2813, 10;
	and.b32  	%r2880, %r2862, %r2863;
	not.b32 	%r2881, %r2863;
	and.b32  	%r2882, %r2827, %r2881;
	or.b32  	%r2883, %r2880, %r2882;
	add.s32 	%r2884, %r2883, %r2800;
	ld.const.u32 	%r2885, [_ZN34_INTERNAL_0e36e92b_4_k_cu_82ed34548collider3gpu9optimized6RMD_RRE+68];
	mul.wide.s32 	%rd22326, %r2885, 4;
	add.s64 	%rd22327, %rd1, %rd22326;
	ld.local.u32 	%r2886, [%rd22327];
	add.s32 	%r2887, %r2884, %r2886;
	add.s32 	%r2888, %r2887, %r2855;
	ld.const.u32 	%r2889, [_ZN34_INTERNAL_0e36e92b_4_k_cu_82ed34548collider3gpu9optimized6RMD_SRE+68];
	shl.b32 	%r2890, %r2888, %r2889;
	sub.s32 	%r2891, 32, %r2889;
	shr.u32 	%r2892, %r2888, %r2891;
	add.s32 	%r2893, %r2890, %r2828;
	add.s32 	%r2894, %r2893, %r2892;
	shf.l.wrap.b32 	%r2895, %r2827, %r2827, 10;
	and.b32  	%r2896, %r2878, %r2845;
	not.b32 	%r2897, %r2878;
	and.b32  	%r2898, %r2879, %r2897;
	or.b32  	%r2899, %r2896, %r2898;
	add.s32 	%r2900, %r2899, %r2829;
	ld.const.u32 	%r2901, [_ZN34_INTERNAL_0e36e92b_4_k_cu_82ed34548collider3gpu9optimized6RMD_RLE+72];
	mul.wide.s32 	%rd22328, %r2901, 4;
	add.s64 	%rd22329, %rd1, %rd22328;
	ld.local.u32 	%r2902, [%rd22329];
	add.s32 	%r2903, %r2900, %r2902;
	add.s32 	%r2904, %r2903, %r2838;
	ld.const.u32 	%r2905, [_ZN34_INTERNAL_0e36e92b_4_k_cu_82ed34548collider3gpu9optimized6RMD_SLE+72];
	shl.b32 	%r2906, %r2904, %r2905;
	sub.s32 	%r2907, 32, %r2905;
	shr.u32 	%r2908, %r2904, %r2907;
	add.s32 	%r2909, %r2906, %r2846;
	add.s32 	%r2910, %r2909, %r2908;
	shf.l.wrap.b32 	%r2911, %r2845, %r2845, 10;
	and.b32  	%r2912, %r2894, %r2895;
	not.b32 	%r2913, %r2895;
	and.b32  	%r2914, %r2862, %r2913;
	or.b32  	%r2915, %r2912, %r2914;
	add.s32 	%r2916, %r2915, %r2828;
	ld.const.u32 	%r2917, [_ZN34_INTERNAL_0e36e92b_4_k_cu_82ed34548collider3gpu9optimized6RMD_RRE+72];
	mul.wide.s32 	%rd22330, %r2917, 4;
	add.s64 	%rd22331, %rd1, %rd22330;
	ld.local.u32 	%r2918, [%rd22331];
	add.s32 	%r2919, %r2916, %r2918;
	add.s32 	%r2920, %r2919, %r2855;
	ld.const.u32 	%r2921, [_ZN34_INTERNAL_0e36e92b_4_k_cu_82ed34548collider3gpu9optimized6RMD_SRE+72];
	shl.b32 	%r2922, %r2920, %r2921;
	sub.s32 	%r2923, 32, %r2921;
	shr.u32 	%r2924, %r2920, %r2923;
	add.s32 	%r2925, %r2922, %r2863;
	add.s32 	%r2926, %r2925, %r2924;
	shf.l.wrap.b32 	%r2927, %r2862, %r2862, 10;
	and.b32  	%r2928, %r2910, %r2878;
	not.b32 	%r2929, %r2910;
	and.b32  	%r2930, %r2911, %r2929;
	or.b32  	%r2931, %r2928, %r2930;
	add.s32 	%r2932, %r2931, %r2846;
	ld.const.u32 	%r2933, [_ZN34_INTERNAL_0e36e92b_4_k_cu_82ed34548collider3gpu9optimized6RMD_RLE+76];
	mul.wide.s32 	%rd22332, %r2933, 4;
	add.s64 	%rd22333, %rd1, %rd22332;
	ld.local.u32 	%r2934, [%rd22333];
	add.s32 	%r2935, %r2932, %r2934;
	add.s32 	%r2936, %r2935, %r2838;
	ld.const.u32 	%r2937, [_ZN34_INTERNAL_0e36e92b_4_k_cu_82ed34548collider3gpu9optimized6RMD_SLE+76];
	shl.b32 	%r2938, %r2936, %r2937;
	sub.s32 	%r2939, 32, %r2937;
	shr.u32 	%r2940, %r2936, %r2939;
	add.s32 	%r2941, %r2938, %r2879;
	add.s32 	%r2942, %r2941, %r2940;
	shf.l.wrap.b32 	%r2943, %r2878, %r2878, 10;
	and.b32  	%r2944, %r2926, %r2927;
	not.b32 	%r2945, %r2927;
	and.b32  	%r2946, %r2894, %r2945;
	or.b32  	%r2947, %r2944, %r2946;
	add.s32 	%r2948, %r2947, %r2863;
	ld.const.u32 	%r2949, [_ZN34_INTERNAL_0e36e92b_4_k_cu_82ed34548collider3gpu9optimized6RMD_RRE+76];
	mul.wide.s32 	%rd22334, %r2949, 4;
	add.s64 	%rd22335, %rd1, %rd22334;
	ld.local.u32 	%r2950, [%rd22335];
	add.s32 	%r2951, %r2948, %r2950;
	add.s32 	%r2952, %r2951, %r2855;
	ld.const.u32 	%r2953, [_ZN34_INTERNAL_0e36e92b_4_k_cu_82ed34548collider3gpu9optimized6RMD_SRE+76];
	shl.b32 	%r2954, %r2952, %r2953;
	sub.s32 	%r2955, 32, %r2953;
	shr.u32 	%r2956, %r2952, %r2955;
	add.s32 	%r2957, %r2954, %r2895;
	add.s32 	%r2958, %r2957, %r2956;
	shf.l.wrap.b32 	%r2959, %r2894, %r2894, 10;
	and.b32  	%r2960, %r2942, %r2910;
	not.b32 	%r2961, %r2942;
	and.b32  	%r2962, %r2943, %r2961;
	or.b32  	%r2963, %r2960, %r2962;
	add.s32 	%r2964, %r2963, %r2879;
	ld.const.u32 	%r2965, [_ZN34_INTERNAL_0e36e92b_4_k_cu_82ed34548collider3gpu9optimized6RMD_RLE+80];
	mul.wide.s32 	%rd22336, %r2965, 4;
	add.s64 	%rd22337, %rd1, %rd22336;
	ld.local.u32 	%r2966, [%rd22337];
	add.s32 	%r2967, %r2964, %r2966;
	add.s32 	%r2968, %r2967, %r2838;
	ld.const.u32 	%r2969, [_ZN34_INTERNAL_0e36e92b_4_k_cu_82ed34548collider3gpu9optimized6RMD_SLE+80];
	shl.b32 	%r2970, %r2968, %r2969;
	sub.s32 	%r2971, 32, %r2969;
	shr.u32 	%r2972, %r2968, %r2971;
	add.s32 	%r2973, %r2970, %r2911;
	add.s32 	%r2974, %r2973, %r2972;
	shf.l.wrap.b32 	%r2975, %r2910, %r2910, 10;
	and.b32  	%r2976, %r2958, %r2959;
	not.b32 	%r2977, %r2959;
	and.b32  	%r2978, %r2926, %r2977;
	or.b32  	%r2979, %r2976, %r2978;
	add.s32 	%r2980, %r2979, %r2895;
	ld.const.u32 	%r2981, [_ZN34_INTERNAL_0e36e92b_4_k_cu_82ed34548collider3gpu9optimized6RMD_RRE+80];
	mul.wide.s32 	%rd22338, %r2981, 4;
	add.s64 	%rd22339, %rd1, %rd22338;
	ld.local.u32 	%r2982, [%rd22339];
	add.s32 	%r2983, %r2980, %r2982;
	add.s32 	%r2984, %r2983, %r2855;
	ld.const.u32 	%r2985, [_ZN34_INTERNAL_0e36e92b_4_k_cu_82ed34548collider3gpu9optimized6RMD_SRE+80];
	shl.b32 	%r2986, %r2984, %r2985;
	sub.s32 	%r2987, 32, %r2985;
	shr.u32 	%r2988, %r2984, %r2987;
	add.s32 	%r2989, %r2986, %r2927;
	add.s32 	%r2990, %r2989, %r2988;
	shf.l.wrap.b32 	%r2991, %r2926, %r2926, 10;
	and.b32  	%r2992, %r2974, %r2942;
	not.b32 	%r2993, %r2974;
	and.b32  	%r2994, %r2975, %r2993;
	or.b32  	%r2995, %r2992, %r2994;
	add.s32 	%r2996, %r2995, %r2911;
	ld.const.u32 	%r2997, [_ZN34_INTERNAL_0e36e92b_4_k_cu_82ed34548collider3gpu9optimized6RMD_RLE+84];
	mul.wide.s32 	%rd22340, %r2997, 4;
	add.s64 	%rd22341, %rd1, %rd22340;
	ld.local.u32 	%r2998, [%rd22341];
	add.s32 	%r2999, %r2996, %r2998;
	add.s32 	%r3000, %r2999, %r2838;
	ld.const.u32 	%r3001, [_ZN34_INTERNAL_0e36e92b_4_k_cu_82ed34548collider3gpu9optimized6RMD_SLE+84];
	shl.b32 	%r3002, %r3000, %r3001;
	sub.s32 	%r3003, 32, %r3001;
	shr.u32 	%r3004, %r3000, %r3003;
	add.s32 	%r3005, %r3002, %r2943;
	add.s32 	%r3006, %r3005, %r3004;
	shf.l.wrap.b32 	%r3007, %r2942, %r2942, 10;
	and.b32  	%r3008, %r2990, %r2991;
	not.b32 	%r3009, %r2991;
	and.b32  	%r3010, %r2958, %r3009;
	or.b32  	%r3011, %r3008, %r3010;
	add.s32 	%r3012, %r3011, %r2927;
	ld.const.u32 	%r3013, [_ZN34_INTERNAL_0e36e92b_4_k_cu_82ed34548collider3gpu9optimized6RMD_RRE+84];
	mul.wide.s32 	%rd22342, %r3013, 4;
	add.s64 	%rd22343, %rd1, %rd22342;
	ld.local.u32 	%r3014, [%rd22343];
	add.s32 	%r3015, %r3012, %r3014;
	add.s32 	%r3016, %r3015, %r2855;
	ld.const.u32 	%r3017, [_ZN34_INTERNAL_0e36e92b_4_k_cu_82ed34548collider3gpu9optimized6RMD_SRE+84];
	shl.b32 	%r3018, %r3016, %r3017;
	sub.s32 	%r3019, 32, %r3017;
	shr.u32 	%r3020, %r3016, %r3019;
	add.s32 	%r3021, %r3018, %r2959;
	add.s32 	%r3022, %r3021, %r3020;
	shf.l.wrap.b32 	%r3023, %r2958, %r2958, 10;
	and.b32  	%r3024, %r3006, %r2974;
	not.b32 	%r3025, %r3006;
	and.b32  	%r3026, %r3007, %r3025;
	or.b32  	%r3027, %r3024, %r3026;
	add.s32 	%r3028, %r3027, %r2943;
	ld.const.u32 	%r3029, [_ZN34_INTERNAL_0e36e92b_4_k_cu_82ed34548collider3gpu9optimized6RMD_RLE+88];
	mul.wide.s32 	%rd22344, %r3029, 4;
	add.s64 	%rd22345, %rd1, %rd22344;
	ld.local.u32 	%r3030, [%rd22345];
	add.s32 	%r3031, %r3028, %r3030;
	add.s32 	%r3032, %r3031, %r2838;
	ld.const.u32 	%r3033, [_ZN34_INTERNAL_0e36e92b_4_k_cu_82ed34548collider3gpu9optimized6RMD_SLE+88];
	shl.b32 	%r3034, %r3032, %r3033;
	sub.s32 	%r3035, 32, %r3033;
	shr.u32 	%r3036, %r3032, %r3035;
	add.s32 	%r3037, %r3034, %r2975;
	add.s32 	%r3038, %r3037, %r3036;
	shf.l.wrap.b32 	%r3039, %r2974, %r2974, 10;
	and.b32  	%r3040, %r3022, %r3023;
	not.b32 	%r3041, %r3023;
	and.b32  	%r3042, %r2990, %r3041;
	or.b32  	%r3043, %r3040, %r3042;
	add.s32 	%r3044, %r3043, %r2959;
	ld.const.u32 	%r3045, [_ZN34_INTERNAL_0e36e92b_4_k_cu_82ed34548collider3gpu9optimized6RMD_RRE+88];
	mul.wide.s32 	%rd22346, %r3045, 4;
	add.s64 	%rd22347, %rd1, %rd22346;
	ld.local.u32 	%r3046, [%rd22347];
	add.s32 	%r3047, %r3044, %r3046;
	add.s32 	%r3048, %r3047, %r2855;
	ld.const.u32 	%r3049, [_ZN34_INTERNAL_0e36e92b_4_k_cu_82ed34548collider3gpu9optimized6RMD_SRE+88];
	shl.b32 	%r3050, %r3048, %r3049;
	sub.s32 	%r3051, 32, %r3049;
	shr.u32 	%r3052, %r3048, %r3051;
	add.s32 	%r3053, %r3050, %r2991;
	add.s32 	%r3054, %r3053, %r3052;
	shf.l.wrap.b32 	%r3055, %r2990, %r2990, 10;
	and.b32  	%r3056, %r3038, %r3006;
	not.b32 	%r3057, %r3038;
	and.b32  	%r3058, %r3039, %r3057;
	or.b32  	%r3059, %r3056, %r3058;
	add.s32 	%r3060, %r3059, %r2975;
	ld.const.u32 	%r3061, [_ZN34_INTERNAL_0e36e92b_4_k_cu_82ed34548collider3gpu9optimized6RMD_RLE+92];
	mul.wide.s32 	%rd22348, %r3061, 4;
	add.s64 	%rd22349, %rd1, %rd22348;
	ld.local.u32 	%r3062, [%rd22349];
	add.s32 	%r3063, %r3060, %r3062;
	add.s32 	%r3064, %r3063, %r2838;
	ld.const.u32 	%r3065, [_ZN34_INTERNAL_0e36e92b_4_k_cu_82ed34548collider3gpu9optimized6RMD_SLE+92];
	shl.b32 	%r3066, %r3064, %r3065;
	sub.s32 	%r3067, 32, %r3065;
	shr.u32 	%r3068, %r3064, %r3067;
	add.s32 	%r3069, %r3066, %r3007;
	add.s32 	%r3070, %r3069, %r3068;
	shf.l.wrap.b32 	%r3071, %r3006, %r3006, 10;
	and.b32  	%r3072, %r3054, %r3055;
	not.b32 	%r3073, %r3055;
	and.b32  	%r3074, %r3022, %r3073;
	or.b32  	%r3075, %r3072, %r3074;
	add.s32 	%r3076, %r3075, %r2991;
	ld.const.u32 	%r3077, [_ZN34_INTERNAL_0e36e92b_4_k_cu_82ed34548collider3gpu9optimized6RMD_RRE+92];
	mul.wide.s32 	%rd22350, %r3077, 4;
	add.s64 	%rd22351, %rd1, %rd22350;
	ld.local.u32 	%r3078, [%rd22351];
	add.s32 	%r3079, %r3076, %r3078;
	add.s32 	%r3080, %r3079, %r2855;
	ld.const.u32 	%r3081, [_ZN34_INTERNAL_0e36e92b_4_k_cu_82ed34548collider3gpu9optimized6RMD_SRE+92];
	shl.b32 	%r3082, %r3080, %r3081;
	sub.s32 	%r3083, 32, %r3081;
	shr.u32 	%r3084, %r3080, %r3083;
	add.s32 	%r3085, %r3082, %r3023;
	add.s32 	%r3086, %r3085, %r3084;
	shf.l.wrap.b32 	%r3087, %r3022, %r3022, 10;
	and.b32  	%r3088, %r3070, %r3038;
	not.b32 	%r3089, %r3070;
	and.b32  	%r3090, %r3071, %r3089;
	or.b32  	%r3091, %r3088, %r3090;
	add.s32 	%r3092, %r3091, %r3007;
	ld.const.u32 	%r3093, [_ZN34_INTERNAL_0e36e92b_4_k_cu_82ed34548collider3gpu9optimized6RMD_RLE+96];
	mul.wide.s32 	%rd22352, %r3093, 4;
	add.s64 	%rd22353, %rd1, %rd22352;
	ld.local.u32 	%r3094, [%rd22353];
	add.s32 	%r3095, %r3092, %r3094;
	add.s32 	%r3096, %r3095, %r2838;
	ld.const.u32 	%r3097, [_ZN34_INTERNAL_0e36e92b_4_k_cu_82ed34548collider3gpu9optimized6RMD_SLE+96];
	shl.b32 	%r3098, %r3096, %r3097;
	sub.s32 	%r3099, 32, %r3097;
	shr.u32 	%r3100, %r3096, %r3099;
	add.s32 	%r3101, %r3098, %r3039;
	add.s32 	%r3102, %r3101, %r3100;
	shf.l.wrap.b32 	%r3103, %r3038, %r3038, 10;
	and.b32  	%r3104, %r3086, %r3087;
	not.b32 	%r3105, %r3087;
	and.b32  	%r3106, %r3054, %r3105;
	or.b32  	%r3107, %r3104, %r3106;
	add.s32 	%r3108, %r3107, %r3023;
	ld.const.u32 	%r3109, [_ZN34_INTERNAL_0e36e92b_4_k_cu_82ed34548collider3gpu9optimized6RMD_RRE+96];
	mul.wide.s32 	%rd22354, %r3109, 4;
	add.s64 	%rd22355, %rd1, %rd22354;
	ld.local.u32 	%r3110, [%rd22355];
	add.s32 	%r3111, %r3108, %r3110;
	add.s32 	%r3112, %r3111, %r2855;
	ld.const.u32 	%r3113, [_ZN34_INTERNAL_0e36e92b_4_k_cu_82ed34548collider3gpu9optimized6RMD_SRE+96];
	shl.b32 	%r3114, %r3112, %r3113;
	sub.s32 	%r3115, 32, %r3113;
	shr.u32 	%r3116, %r3112, %r3115;
	add.s32 	%r3117, %r3114, %r3055;
	add.s32 	%r3118, %r3117, %r3116;
	shf.l.wrap.b32 	%r3119, %r3054, %r3054, 10;
	and.b32  	%r3120, %r3102, %r3070;
	not.b32 	%r3121, %r3102;
	and.b32  	%r3122, %r3103, %r3121;
	or.b32  	%r3123, %r3120, %r3122;
	add.s32 	%r3124, %r3123, %r3039;
	ld.const.u32 	%r3125, [_ZN34_INTERNAL_0e36e92b_4_k_cu_82ed34548collider3gpu9optimized6RMD_RLE+100];
	mul.wide.s32 	%rd22356, %r3125, 4;
	add.s64 	%rd22357, %rd1, %rd22356;
	ld.local.u32 	%r3126, [%rd22357];
	add.s32 	%r3127, %r3124, %r3126;
	add.s32 	%r3128, %r3127, %r2838;
	ld.const.u32 	%r3129, [_ZN34_INTERNAL_0e36e92b_4_k_cu_82ed34548collider3gpu9optimized6RMD_SLE+100];
	shl.b32 	%r3130, %r3128, %r3129;
	sub.s32 	%r3131, 32, %r3129;
	shr.u32 	%r3132, %r3128, %r3131;
	add.s32 	%r3133, %r3130, %r3071;
	add.s32 	%r3134, %r3133, %r3132;
	shf.l.wrap.b32 	%r3135, %r3070, %r3070, 10;
	and.b32  	%r3136, %r3118, %r3119;
	not.b32 	%r3137, %r3119;
	and.b32  	%r3138, %r3086, %r3137;
	or.b32  	%r3139, %r3136, %r3138;
	add.s32 	%r3140, %r3139, %r3055;
	ld.const.u32 	%r3141, [_ZN34_INTERNAL_0e36e92b_4_k_cu_82ed34548collider3gpu9optimized6RMD_RRE+100];
	mul.wide.s32 	%rd22358, %r3141, 4;
	add.s64 	%rd22359, %rd1, %rd22358;
	ld.local.u32 	%r3142, [%rd22359];
	add.s32 	%r3143, %r3140, %r3142;
	add.s32 	%r3144, %r3143, %r2855;
	ld.const.u32 	%r3145, [_ZN34_INTERNAL_0e36e92b_4_k_cu_82ed34548collider3gpu9optimized6RMD_SRE+100];
	shl.b32 	%r3146, %r3144, %r3145;
	sub.s32 	%r3147, 32, %r3145;
	shr.u32 	%r3148, %r3144, %r3147;
	add.s32 	%r3149, %r3146, %r3087;
	add.s32 	%r3150, %r3149, %r3148;
	shf.l.wrap.b32 	%r3151, %r3086, %r3086, 10;
	and.b32  	%r3152, %r3134, %r3102;
	not.b32 	%r3153, %r3134;
	and.b32  	%r3154, %r3135, %r3153;
	or.b32  	%r3155, %r3152, %r3154;
	add.s32 	%r3156, %r3155, %r3071;
	ld.const.u32 	%r3157, [_ZN34_INTERNAL_0e36e92b_4_k_cu_82ed34548collider3gpu9optimized6RMD_RLE+104];
	mul.wide.s32 	%rd22360, %r3157, 4;
	add.s64 	%rd22361, %rd1, %rd22360;
	ld.local.u32 	%r3158, [%rd22361];
	add.s32 	%r3159, %r3156, %r3158;
	add.s32 	%r3160, %r3159, %r2838;
	ld.const.u32 	%r3161, [_ZN34_INTERNAL_0e36e92b_4_k_cu_82ed34548collider3gpu9optimized6RMD_SLE+104];
	shl.b32 	%r3162, %r3160, %r3161;
	sub.s32 	%r3163, 32, %r3161;
	shr.u32 	%r3164, %r3160, %r3163;
	add.s32 	%r3165, %r3162, %r3103;
	add.s32 	%r3166, %r3165, %r3164;
	shf.l.wrap.b32 	%r3167, %r3102, %r3102, 10;
	and.b32  	%r3168, %r3150, %r3151;
	not.b32 	%r3169, %r3151;
	and.b32  	%r3170, %r3118, %r3169;
	or.b32  	%r3171, %r3168, %r3170;
	add.s32 	%r3172, %r3171, %r3087;
	ld.const.u32 	%r3173, [_ZN34_INTERNAL_0e36e92b_4_k_cu_82ed34548collider3gpu9optimized6RMD_RRE+104];
	mul.wide.s32 	%rd22362, %r3173, 4;
	add.s64 	%rd22363, %rd1, %rd22362;
	ld.local.u32 	%r3174, [%rd22363];
	add.s32 	%r3175, %r3172, %r3174;
	add.s32 	%r3176, %r3175, %r2855;
	ld.const.u32 	%r3177, [_ZN34_INTERNAL_0e36e92b_4_k_cu_82ed34548collider3gpu9optimized6RMD_SRE+104];
	shl.b32 	%r3178, %r3176, %r3177;
	sub.s32 	%r3179, 32, %r3177;
	shr.u32 	%r3180, %r3176, %r3179;
	add.s32 	%r3181, %r3178, %r3119;
	add.s32 	%r3182, %r3181, %r3180;
	shf.l.wrap.b32 	%r3183, %r3118, %r3118, 10;
	and.b32  	%r3184, %r3166, %r3134;
	not.b32 	%r3185, %r3166;
	and.b32  	%r3186, %r3167, %r3185;
	or.b32  	%r3187, %r3184, %r3186;
	add.s32 	%r3188, %r3187, %r3103;
	ld.const.u32 	%r3189, [_ZN34_INTERNAL_0e36e92b_4_k_cu_82ed34548collider3gpu9optimized6RMD_RLE+108];
	mul.wide.s32 	%rd22364, %r3189, 4;
	add.s64 	%rd22365, %rd1, %rd22364;
	ld.local.u32 	%r3190, [%rd22365];
	add.s32 	%r3191, %r3188, %r3190;
	add.s32 	%r3192, %r3191, %r2838;
	ld.const.u32 	%r3193, [_ZN34_INTERNAL_0e36e92b_4_k_cu_82ed34548collider3gpu9optimized6RMD_SLE+108];
	shl.b32 	%r3194, %r3192, %r3193;
	sub.s32 	%r3195, 32, %r3193;
	shr.u32 	%r3196, %r3192, %r3195;
	add.s32 	%r3197, %r3194, %r3135;
	add.s32 	%r3198, %r3197, %r3196;
	shf.l.wrap.b32 	%r3199, %r3134, %r3134, 10;
	and.b32  	%r3200, %r3182, %r3183;
	not.b32 	%r3201, %r3183;
	and.b32  	%r3202, %r3150, %r3201;
	or.b32  	%r3203, %r3200, %r3202;
	add.s32 	%r3204, %r3203, %r3119;
	ld.const.u32 	%r3205, [_ZN34_INTERNAL_0e36e92b_4_k_cu_82ed34548collider3gpu9optimized6RMD_RRE+108];
	mul.wide.s32 	%rd22366, %r3205, 4;
	add.s64 	%rd22367, %rd1, %rd22366;
	ld.local.u32 	%r3206, [%rd22367];
	add.s32 	%r3207, %r3204, %r3206;
	add.s32 	%r3208, %r3207, %r2855;
	ld.const.u32 	%r3209, [_ZN34_INTERNAL_0e36e92b_4_k_cu_82ed34548collider3gpu9optimized6RMD_SRE+108];
	shl.b32 	%r3210, %r3208, %r3209;
	sub.s32 	%r3211, 32, %r3209;
	shr.u32 	%r3212, %r3208, %r3211;
	add.s32 	%r3213, %r3210, %r3151;
	add.s32 	%r3214, %r3213, %r3212;
	shf.l.wrap.b32 	%r3215, %r3150, %r3150, 10;
	and.b32  	%r3216, %r3198, %r3166;
	not.b32 	%r3217, %r3198;
	and.b32  	%r3218, %r3199, %r3217;
	or.b32  	%r3219, %r3216, %r3218;
	add.s32 	%r3220, %r3219, %r3135;
	ld.const.u32 	%r3221, [_ZN34_INTERNAL_0e36e92b_4_k_cu_82ed34548collider3gpu9optimized6RMD_RLE+112];
	mul.wide.s32 	%rd22368, %r3221, 4;
	add.s64 	%rd22369, %rd1, %rd22368;
	ld.local.u32 	%r3222, [%rd22369];
	add.s32 	%r3223, %r3220, %r3222;
	add.s32 	%r3224, %r3223, %r2838;
	ld.const.u32 	%r3225, [_ZN34_INTERNAL_0e36e92b_4_k_cu_82ed34548collider3gpu9optimized6RMD_SLE+112];
	shl.b32 	%r3226, %r3224, %r3225;
	sub.s32 	%r3227, 32, %r3225;
	shr.u32 	%r3228, %r3224, %r3227;
	add.s32 	%r3229, %r3226, %r3167;
	add.s32 	%r3230, %r3229, %r3228;
	shf.l.wrap.b32 	%r3231, %r3166, %r3166, 10;
	and.b32  	%r3232, %r3214, %r3215;
	not.b32 	%r3233, %r3215;
	and.b32  	%r3234, %r3182, %r3233;
	or.b32  	%r3235, %r3232, %r3234;
	add.s32 	%r3236, %r3235, %r3151;
	ld.const.u32 	%r3237, [_ZN34_INTERNAL_0e36e92b_4_k_cu_82ed34548collider3gpu9optimized6RMD_RRE+112];
	mul.wide.s32 	%rd22370, %r3237, 4;
	add.s64 	%rd22371, %rd1, %rd22370;
	ld.local.u32 	%r3238, [%rd22371];
	add.s32 	%r3239, %r3236, %r3238;
	add.s32 	%r3240, %r3239, %r2855;
	ld.const.u32 	%r3241, [_ZN34_INTERNAL_0e36e92b_4_k_cu_82ed34548collider3gpu9optimized6RMD_SRE+112];
	shl.b32 	%r3242, %r3240, %r3241;
	sub.s32 	%r3243, 32, %r3241;
	shr.u32 	%r3244, %r3240, %r3243;
	add.s32 	%r3245, %r3242, %r3183;
	add.s32 	%r3246, %r3245, %r3244;
	shf.l.wrap.b32 	%r3247, %r3182, %r3182, 10;
	and.b32  	%r3248, %r3230, %r3198;
	not.b32 	%r3249, %r3230;
	and.b32  	%r3250, %r3231, %r3249;
	or.b32  	%r3251, %r3248, %r3250;
	add.s32 	%r3252, %r3251, %r3167;
	ld.const.u32 	%r3253, [_ZN34_INTERNAL_0e36e92b_4_k_cu_82ed34548collider3gpu9optimized6RMD_RLE+116];
	mul.wide.s32 	%rd22372, %r3253, 4;
	add.s64 	%rd22373, %rd1, %rd22372;
	ld.local.u32 	%r3254, [%rd22373];
	add.s32 	%r3255, %r3252, %r3254;
	add.s32 	%r3256, %r3255, %r2838;
	ld.const.u32 	%r3257, [_ZN34_INTERNAL_0e36e92b_4_k_cu_82ed34548collider3gpu9optimized6RMD_SLE+116];
	shl.b32 	%r3258, %r3256, %r3257;
	sub.s32 	%r3259, 32, %r3257;
	shr.u32 	%r3260, %r3256, %r3259;
	add.s32 	%r3261, %r3258, %r3199;
	add.s32 	%r3262, %r3261, %r3260;
	shf.l.wrap.b32 	%r3263, %r3198, %r3198, 10;
	and.b32  	%r3264, %r3246, %r3247;
	not.b32 	%r3265, %r3247;
	and.b32  	%r3266, %r3214, %r3265;
	or.b32  	%r3267, %r3264, %r3266;
	add.s32 	%r3268, %r3267, %r3183;
	ld.const.u32 	%r3269, [_ZN34_INTERNAL_0e36e92b_4_k_cu_82ed34548collider3gpu9optimized6RMD_RRE+116];
	mul.wide.s32 	%rd22374, %r3269, 4;
	add.s64 	%rd22375, %rd1, %rd22374;
	ld.local.u32 	%r3270, [%rd22375];
	add.s32 	%r3271, %r3268, %r3270;
	add.s32 	%r3272, %r3271, %r2855;
	ld.const.u32 	%r3273, [_ZN34_INTERNAL_0e36e92b_4_k_cu_82ed34548collider3gpu9optimized6RMD_SRE+116];
	shl.b32 	%r3274, %r3272, %r3273;
	sub.s32 	%r3275, 32, %r3273;
	shr.u32 	%r3276, %r3272, %r3275;
	add.s32 	%r3277, %r3274, %r3215;
	add.s32 	%r3278, %r3277, %r3276;
	shf.l.wrap.b32 	%r3279, %r3214, %r3214, 10;
	and.b32  	%r3280, %r3262, %r3230;
	not.b32 	%r3281, %r3262;
	and.b32  	%r3282, %r3263, %r3281;
	or.b32  	%r3283, %r3280, %r3282;
	add.s32 	%r3284, %r3283, %r3199;
	ld.const.u32 	%r3285, [_ZN34_INTERNAL_0e36e92b_4_k_cu_82ed34548collider3gpu9optimized6RMD_RLE+120];
	mul.wide.s32 	%rd22376, %r3285, 4;
	add.s64 	%rd22377, %rd1, %rd22376;
	ld.local.u32 	%r3286, [%rd22377];
	add.s32 	%r3287, %r3284, %r3286;
	add.s32 	%r3288, %r3287, %r2838;
	ld.const.u32 	%r3289, [_ZN34_INTERNAL_0e36e92b_4_k_cu_82ed34548collider3gpu9optimized6RMD_SLE+120];
	shl.b32 	%r3290, %r3288, %r3289;
	sub.s32 	%r3291, 32, %r3289;
	shr.u32 	%r3292, %r3288, %r3291;
	add.s32 	%r3293, %r3290, %r3231;
	add.s32 	%r3294, %r3293, %r3292;
	shf.l.wrap.b32 	%r3295, %r3230, %r3230, 10;
	and.b32  	%r3296, %r3278, %r3279;
	not.b32 	%r3297, %r3279;
	and.b32  	%r3298, %r3246, %r3297;
	or.b32  	%r3299, %r3296, %r3298;
	add.s32 	%r3300, %r3299, %r3215;
	ld.const.u32 	%r3301, [_ZN34_INTERNAL_0e36e92b_4_k_cu_82ed34548collider3gpu9optimized6RMD_RRE+120];
	mul.wide.s32 	%rd22378, %r3301, 4;
	add.s64 	%rd22379, %rd1, %rd22378;
	ld.local.u32 	%r3302, [%rd22379];
	add.s32 	%r3303, %r3300, %r3302;
	add.s32 	%r3304, %r3303, %r2855;
	ld.const.u32 	%r3305, [_ZN34_INTERNAL_0e36e92b_4_k_cu_82ed34548collider3gpu9optimized6RMD_SRE+120];
	shl.b32 	%r3306, %r3304, %r3305;
	sub.s32 	%r3307, 32, %r3305;
	shr.u32 	%r3308, %r3304, %r3307;
	add.s32 	%r3309, %r3306, %r3247;
	add.s32 	%r3310, %r3309, %r3308;
	shf.l.wrap.b32 	%r3311, %r3246, %r3246, 10;
	and.b32  	%r3312, %r3294, %r3262;
	not.b32 	%r3313, %r3294;
	and.b32  	%r3314, %r3295, %r3313;
	or.b32  	%r3315, %r3312, %r3314;
	add.s32 	%r3316, %r3315, %r3231;
	ld.const.u32 	%r3317, [_ZN34_INTERNAL_0e36e92b_4_k_cu_82ed34548collider3gpu9optimized6RMD_RLE+124];
	mul.wide.s32 	%rd22380, %r3317, 4;
	add.s64 	%rd22381, %rd1, %rd22380;
	ld.local.u32 	%r3318, [%rd22381];
	add.s32 	%r3319, %r3316, %r3318;
	add.s32 	%r3320, %r3319, %r2838;
	ld.const.u32 	%r3321, [_ZN34_INTERNAL_0e36e92b_4_k_cu_82ed34548collider3gpu9optimized6RMD_SLE+124];
	shl.b32 	%r3322, %r3320, %r3321;
	sub.s32 	%r3323, 32, %r3321;
	shr.u32 	%r3324, %r3320, %r3323;
	add.s32 	%r3325, %r3322, %r3263;
	add.s32 	%r3326, %r3325, %r3324;
	and.b32  	%r3327, %r3310, %r3311;
	not.b32 	%r3328, %r3311;
	and.b32  	%r3329, %r3278, %r3328;
	or.b32  	%r3330, %r3327, %r3329;
	add.s32 	%r3331, %r3330, %r3247;
	ld.const.u32 	%r3332, [_ZN34_INTERNAL_0e36e92b_4_k_cu_82ed34548collider3gpu9optimized6RMD_RRE+124];
	mul.wide.s32 	%rd22382, %r3332, 4;
	add.s64 	%rd22383, %rd1, %rd22382;
	ld.local.u32 	%r3333, [%rd22383];
	add.s32 	%r3334, %r3331, %r3333;
	add.s32 	%r3335, %r3334, %r2855;
	ld.const.u32 	%r3336, [_ZN34_INTERNAL_0e36e92b_4_k_cu_82ed34548collider3gpu9optimized6RMD_SRE+124];
	shl.b32 	%r3337, %r3335, %r3336;
	sub.s32 	%r3338, 32, %r3336;
	shr.u32 	%r3339, %r3335, %r3338;
	add.s32 	%r3340, %r3337, %r3279;
	add.s32 	%r3341, %r3340, %r3339;
	shf.l.wrap.b32 	%r3342, %r3278, %r3278, 10;
	shf.l.wrap.b32 	%r3343, %r3262, %r3262, 10;
	or.b32  	%r3344, %r3326, %r3313;
	xor.b32  	%r3345, %r3344, %r3343;
	add.s32 	%r3346, %r3345, %r3263;
	ld.const.u32 	%r3347, [_ZN34_INTERNAL_0e36e92b_4_k_cu_82ed34548collider3gpu9optimized6RMD_RLE+128];
	mul.wide.s32 	%rd22384, %r3347, 4;
	add.s64 	%rd22385, %rd1, %rd22384;
	ld.local.u32 	%r3348, [%rd22385];
	add.s32 	%r3349, %r3346, %r3348;
	ld.const.u32 	%r3350, [_ZN34_INTERNAL_0e36e92b_4_k_cu_82ed34548collider3gpu9optimized6RMD_KLE+8];
	add.s32 	%r3351, %r3349, %r3350;
	ld.const.u32 	%r3352, [_ZN34_INTERNAL_0e36e92b_4_k_cu_82ed34548collider3gpu9optimized6RMD_SLE+128];
	shl.b32 	%r3353, %r3351, %r3352;
	sub.s32 	%r3354, 32, %r3352;
	shr.u32 	%r3355, %r3351, %r3354;
	add.s32 	%r3356, %r3353, %r3295;
	add.s32 	%r3357, %r3356, %r3355;
	shf.l.wrap.b32 	%r3358, %r3294, %r3294, 10;
	not.b32 	%r3359, %r3310;
	or.b32  	%r3360, %r3341, %r3359;
	xor.b32  	%r3361, %r3360, %r3342;
	add.s32 	%r3362, %r3361, %r3279;
	ld.const.u32 	%r3363, [_ZN34_INTERNAL_0e36e92b_4_k_cu_82ed34548collider3gpu9optimized6RMD_RRE+128];
	mul.wide.s32 	%rd22386, %r3363, 4;
	add.s64 	%rd22387, %rd1, %rd22386;
	ld.local.u32 	%r3364, [%rd22387];
	add.s32 	%r3365, %r3362, %r3364;
	ld.const.u32 	%r3366, [_ZN34_INTERNAL_0e36e92b_4_k_cu_82ed34548collider3gpu9optimized6RMD_KRE+8];
	add.s32 	%r3367, %r3365, %r3366;
	ld.const.u32 	%r3368, [_ZN34_INTERNAL_0e36e92b_4_k_cu_82ed34548collider3gpu9optimized6RMD_SRE+128];
	shl.b32 	%r3369, %r3367, %r3368;
	sub.s32 	%r3370, 32, %r3368;
	shr.u32 	%r3371, %r3367, %r3370;
	add.s32 	%r3372, %r3369, %r3311;
	add.s32 	%r3373, %r3372, %r3371;
	shf.l.wrap.b32 	%r3374, %r3310, %r3310, 10;
	not.b32 	%r3375, %r3326;
	or.b32  	%r3376, %r3357, %r3375;
	xor.b32  	%r3377, %r3376, %r3358;
	add.s32 	%r3378, %r3377, %r3295;
	ld.const.u32 	%r3379, [_ZN34_INTERNAL_0e36e92b_4_k_cu_82ed34548collider3gpu9optimized6RMD_RLE+132];
	mul.wide.s32 	%rd22388, %r3379, 4;
	add.s64 	%rd22389, %rd1, %rd22388;
	ld.local.u32 	%r3380, [%rd22389];
	add.s32 	%r3381, %r3378, %r3380;
	add.s32 	%r3382, %r3381, %r3350;
	ld.const.u32 	%r3383, [_ZN34_INTERNAL_0e36e92b_4_k_cu_82ed34548collider3gpu9optimized6RMD_SLE+132];
	shl.b32 	%r3384, %r3382, %r3383;
	sub.s32 	%r3385, 32, %r3383;
	shr.u32 	%r3386, %r3382, %r3385;
	add.s32 	%r3387, %r3384, %r3343;
	add.s32 	%r3388, %r3387, %r3386;
	shf.l.wrap.b32 	%r3389, %r3326, %r3326, 10;
	not.b32 	%r3390, %r3341;
	or.b32  	%r3391, %r3373, %r3390;
	xor.b32  	%r3392, %r3391, %r3374;
	add.s32 	%r3393, %r3392, %r3311;
	ld.const.u32 	%r3394, [_ZN34_INTERNAL_0e36e92b_4_k_cu_82ed34548collider3gpu9optimized6RMD_RRE+132];
	mul.wide.s32 	%rd22390, %r3394, 4;
	add.s64 	%rd22391, %rd1, %rd22390;
	ld.local.u32 	%r3395, [%rd22391];
	add.s32 	%r3396, %r3393, %r3395;
	add.s32 	%r3397, %r3396, %r3366;
	ld.const.u32 	%r3398, [_ZN34_INTERNAL_0e36e92b_4_k_cu_82ed34548collider3gpu9optimized6RMD_SRE+132];
	shl.b32 	%r3399, %r3397, %r3398;
	sub.s32 	%r3400, 32, %r3398;
	shr.u32 	%r3401, %r3397, %r3400;
	add.s32 	%r3402, %r3399, %r3342;
	add.s32 	%r3403, %r3402, %r3401;
	shf.l.wrap.b32 	%r3404, %r3341, %r3341, 10;
	not.b32 	%r3405, %r3357;
	or.b32  	%r3406, %r3388, %r3405;
	xor.b32  	%r3407, %r3406, %r3389;
	add.s32 	%r3408, %r3407, %r3343;
	ld.const.u32 	%r3409, [_ZN34_INTERNAL_0e36e92b_4_k_cu_82ed34548collider3gpu9optimized6RMD_RLE+136];
	mul.wide.s32 	%rd22392, %r3409, 4;
	add.s64 	%rd22393, %rd1, %rd22392;
	ld.local.u32 	%r3410, [%rd22393];
	add.s32 	%r3411, %r3408, %r3410;
	add.s32 	%r3412, %r3411, %r3350;
	ld.const.u32 	%r3413, [_ZN34_INTERNAL_0e36e92b_4_k_cu_82ed34548collider3gpu9optimized6RMD_SLE+136];
	shl.b32 	%r3414, %r3412, %r3413;
	sub.s32 	%r3415, 32, %r3413;
	shr.u32 	%r3416, %r3412, %r3415;
	add.s32 	%r3417, %r3414, %r3358;
	add.s32 	%r3418, %r3417, %r3416;
	shf.l.wrap.b32 	%r3419, %r3357, %r3357, 10;
	not.b32 	%r3420, %r3373;
	or.b32  	%r3421, %r3403, %r3420;
	xor.b32  	%r3422, %r3421, %r3404;
	add.s32 	%r3423, %r3422, %r3342;
	ld.const.u32 	%r3424, [_ZN34_INTERNAL_0e36e92b_4_k_cu_82ed34548collider3gpu9optimized6RMD_RRE+136];
	mul.wide.s32 	%rd22394, %r3424, 4;
	add.s64 	%rd22395, %rd1, %rd22394;
	ld.local.u32 	%r3425, [%rd22395];
	add.s32 	%r3426, %r3423, %r3425;
	add.s32 	%r3427, %r3426, %r3366;
	ld.const.u32 	%r3428, [_ZN34_INTERNAL_0e36e92b_4_k_cu_82ed34548collider3gpu9optimized6RMD_SRE+136];
	shl.b32 	%r3429, %r3427, %r3428;
	sub.s32 	%r3430, 32, %r3428;
	shr.u32 	%r3431, %r3427, %r3430;
	add.s32 	%r3432, %r3429, %r3374;
	add.s32 	%r3433, %r3432, %r3431;
	shf.l.wrap.b32 	%r3434, %r3373, %r3373, 10;
	not.b32 	%r3435, %r3388;
	or.b32  	%r3436, %r3418, %r3435;
	xor.b32  	%r3437, %r3436, %r3419;
	add.s32 	%r3438, %r3437, %r3358;
	ld.const.u32 	%r3439, [_ZN34_INTERNAL_0e36e92b_4_k_cu_82ed34548collider3gpu9optimized6RMD_RLE+140];
	mul.wide.s32 	%rd22396, %r3439, 4;
	add.s64 	%rd22397, %rd1, %rd22396;
	ld.local.u32 	%r3440, [%rd22397];
	add.s32 	%r3441, %r3438, %r3440;
	add.s32 	%r3442, %r3441, %r3350;
	ld.const.u32 	%r3443, [_ZN34_INTERNAL_0e36e92b_4_k_cu_82ed34548collider3gpu9optimized6RMD_SLE+140];
	shl.b32 	%r3444, %r3442, %r3443;
	sub.s32 	%r3445, 32, %r3443;
	shr.u32 	%r3446, %r3442, %r3445;
	add.s32 	%r3447, %r3444, %r3389;
	add.s32 	%r3448, %r3447, %r3446;
	shf.l.wrap.b32 	%r3449, %r3388, %r3388, 10;
	not.b32 	%r3450, %r3403;
	or.b32  	%r3451, %r3433, %r3450;
	xor.b32  	%r3452, %r3451, %r3434;
	add.s32 	%r3453, %r3452, %r3374;
	ld.const.u32 	%r3454, [_ZN34_INTERNAL_0e36e92b_4_k_cu_82ed34548collider3gpu9optimized6RMD_RRE+140];
	mul.wide.s32 	%rd22398, %r3454, 4;
	add.s64 	%rd22399, %rd1, %rd22398;
	ld.local.u32 	%r3455, [%rd22399];
	add.s32 	%r3456, %r3453, %r3455;
	add.s32 	%r3457, %r3456, %r3366;
	ld.const.u32 	%r3458, [_ZN34_INTERNAL_0e36e92b_4_k_cu_82ed34548collider3gpu9optimized6RMD_SRE+140];
	shl.b32 	%r3459, %r3457, %r3458;
	sub.s32 	%r3460, 32, %r3458;
	shr.u32 	%r3461, %r3457, %r3460;
	add.s32 	%r3462, %r3459, %r3404;
	add.s32 	%r3463, %r3462, %r3461;
	shf.l.wrap.b32 	%r3464, %r3403, %r3403, 10;
	not.b32 	%r3465, %r3418;
	or.b32  	%r3466, %r3448, %r3465;
	xor.b32  	%r3467, %r3466, %r3449;
	add.s32 	%r3468, %r3467, %r3389;
	ld.const.u32 	%r3469, [_ZN34_INTERNAL_0e36e92b_4_k_cu_82ed34548collider3gpu9optimized6RMD_RLE+144];
	mul.wide.s32 	%rd22400, %r3469, 4;
	add.s64 	%rd22401, %rd1, %rd22400;
	ld.local.u32 	%r3470, [%rd22401];
	add.s32 	%r3471, %r3468, %r3470;
	add.s32 	%r3472, %r3471, %r3350;
	ld.const.u32 	%r3473, [_ZN34_INTERNAL_0e36e92b_4_k_cu_82ed34548collider3gpu9optimized6RMD_SLE+144];
	shl.b32 	%r3474, %r3472, %r3473;
	sub.s32 	%r3475, 32, %r3473;
	shr.u32 	%r3476, %r3472, %r3475;
	add.s32 	%r3477, %r3474, %r3419;
	add.s32 	%r3478, %r3477, %r3476;
	shf.l.wrap.b32 	%r3479, %r3418, %r3418, 10;
	not.b32 	%r3480, %r3433;
	or.b32  	%r3481, %r3463, %r3480;
	xor.b32  	%r3482, %r3481, %r3464;
	add.s32 	%r3483, %r3482, %r3404;
	ld.const.u32 	%r3484, [_ZN34_INTERNAL_0e36e92b_4_k_cu_82ed34548collider3gpu9optimized6RMD_RRE+144];
	mul.wide.s32 	%rd22402, %r3484, 4;
	add.s64 	%rd22403, %rd1, %rd22402;
	ld.local.u32 	%r3485, [%rd22403];
	add.s32 	%r3486, %r3483, %r3485;
	add.s32 	%r3487, %r3486, %r3366;
	ld.const.u32 	%r3488, [_ZN34_INTERNAL_0e36e92b_4_k_cu_82ed34548collider3gpu9optimized6RMD_SRE+144];
	shl.b32 	%r3489, %r3487, %r3488;
	sub.s32 	%r3490, 32, %r3488;
	shr.u32 	%r3491, %r3487, %r3490;
	add.s32 	%r3492, %r3489, %r3434;
	add.s32 	%r3493, %r3492, %r3491;
	shf.l.wrap.b32 	%r3494, %r3433, %r3433, 10;
	not.b32 	%r3495, %r3448;
	or.b32  	%r3496, %r3478, %r3495;
	xor.b32  	%r3497, %r3496, %r3479;
	add.s32 	%r3498, %r3497, %r3419;
	ld.const.u32 	%r3499, [_ZN34_INTERNAL_0e36e92b_4_k_cu_82ed34548collider3gpu9optimized6RMD_RLE+148];
	mul.wide.s32 	%rd22404, %r3499, 4;
	add.s64 	%rd22405, %rd1, %rd22404;
	ld.local.u32 	%r3500, [%rd22405];
	add.s32 	%r3501, %r3498, %r3500;
	add.s32 	%r3502, %r3501, %r3350;
	ld.const.u32 	%r3503, [_ZN34_INTERNAL_0e36e92b_4_k_cu_82ed34548collider3gpu9optimized6RMD_SLE+148];
	shl.b32 	%r3504, %r3502, %r3503;
	sub.s32 	%r3505, 32, %r3503;
	shr.u32 	%r3506, %r3502, %r3505;
	add.s32 	%r3507, %r3504, %r3449;
	add.s32 	%r3508, %r3507, %r3506;
	shf.l.wrap.b32 	%r3509, %r3448, %r3448, 10;
	not.b32 	%r3510, %r3463;
	or.b32  	%r3511, %r3493, %r3510;
	xor.b32  	%r3512, %r3511, %r3494;
	add.s32 	%r3513, %r3512, %r3434;
	ld.const.u32 	%r3514, [_ZN34_INTERNAL_0e36e92b_4_k_cu_82ed34548collider3gpu9optimized6RMD_RRE+148];
	mul.wide.s32 	%rd22406, %r3514, 4;
	add.s64 	%rd22407, %rd1, %rd22406;
	ld.local.u32 	%r3515, [%rd22407];
	add.s32 	%r3516, %r3513, %r3515;
	add.s32 	%r3517, %r3516, %r3366;
	ld.const.u32 	%r3518, [_ZN34_INTERNAL_0e36e92b_4_k_cu_82ed34548collider3gpu9optimized6RMD_SRE+148];
	shl.b32 	%r3519, %r3517, %r3518;
	sub.s32 	%r3520, 32, %r3518;
	shr.u32 	%r3521, %r3517, %r3520;
	add.s32 	%r3522, %r3519, %r3464;
	add.s32 	%r3523, %r3522, %r3521;
	shf.l.wrap.b32 	%r3524, %r3463, %r3463, 10;
	not.b32 	%r3525, %r3478;
	or.b32  	%r3526, %r3508, %r3525;
	xor.b32  	%r3527, %r3526, %r3509;
	add.s32 	%r3528, %r3527, %r3449;
	ld.const.u32 	%r3529, [_ZN34_INTERNAL_0e36e92b_4_k_cu_82ed34548collider3gpu9optimized6RMD_RLE+152];
	mul.wide.s32 	%rd22408, %r3529, 4;
	add.s64 	%rd22409, %rd1, %rd22408;
	ld.local.u32 	%r3530, [%rd22409];
	add.s32 	%r3531, %r3528, %r3530;
	add.s32 	%r3532, %r3531, %r3350;
	ld.const.u32 	%r3533, [_ZN34_INTERNAL_0e36e92b_4_k_cu_82ed34548collider3gpu9optimized6RMD_SLE+152];
	shl.b32 	%r3534, %r3532, %r3533;
	sub.s32 	%r3535, 32, %r3533;
	shr.u32 	%r3536, %r3532, %r3535;
	add.s32 	%r3537, %r3534, %r3479;
	add.s32 	%r3538, %r3537, %r3536;
	shf.l.wrap.b32 	%r3539, %r3478, %r3478, 10;
	not.b32 	%r3540, %r3493;
	or.b32  	%r3541, %r3523, %r3540;
	xor.b32  	%r3542, %r3541, %r3524;
	add.s32 	%r3543, %r3542, %r3464;
	ld.const.u32 	%r3544, [_ZN34_INTERNAL_0e36e92b_4_k_cu_82ed34548collider3gpu9optimized6RMD_RRE+152];
	mul.wide.s32 	%rd22410, %r3544, 4;
	add.s64 	%rd22411, %rd1, %rd22410;
	ld.local.u32 	%r3545, [%rd22411];
	add.s32 	%r3546, %r3543, %r3545;
	add.s32 	%r3547, %r3546, %r3366;
	ld.const.u32 	%r3548, [_ZN34_INTERNAL_0e36e92b_4_k_cu_82ed34548collider3gpu9optimized6RMD_SRE+152];
	shl.b32 	%r3549, %r3547, %r3548;
	sub.s32 	%r3550, 32, %r3548;
	shr.u32 	%r3551, %r3547, %r3550;
	add.s32 	%r3552, %r3549, %r3494;
	add.s32 	%r3553, %r3552, %r3551;
	shf.l.wrap.b32 	%r3554, %r3493, %r3493, 10;
	not.b32 	%r3555, %r3508;
	or.b32  	%r3556, %r3538, %r3555;
	xor.b32  	%r3557, %r3556, %r3539;
	add.s32 	%r3558, %r3557, %r3479;
	ld.const.u32 	%r3559, [_ZN34_INTERNAL_0e36e92b_4_k_cu_82ed34548collider3gpu9optimized6RMD_RLE+156];
	mul.wide.s32 	%rd22412, %r3559, 4;
	add.s64 	%rd22413, %rd1, %rd22412;
	ld.local.u32 	%r3560, [%rd22413];
	add.s32 	%r3561, %r3558, %r3560;
	add.s32 	%r3562, %r3561, %r3350;
	ld.const.u32 	%r3563, [_ZN34_INTERNAL_0e36e92b_4_k_cu_82ed34548collider3gpu9optimized6RMD_SLE+156];
	shl.b32 	%r3564, %r3562, %r3563;
	sub.s32 	%r3565, 32, %r3563;
	shr.u32 	%r3566, %r3562, %r3565;
	add.s32 	%r3567, %r3564, %r3509;
	add.s32 	%r3568, %r3567, %r3566;
	shf.l.wrap.b32 	%r3569, %r3508, %r3508, 10;
	not.b32 	%r3570, %r3523;
	or.b32  	%r3571, %r3553, %r3570;
	xor.b32  	%r3572, %r3571, %r3554;
	add.s32 	%r3573, %r3572, %r3494;
	ld.const.u32 	%r3574, [_ZN34_INTERNAL_0e36e92b_4_k_cu_82ed34548collider3gpu9optimized6RMD_RRE+156];
	mul.wide.s32 	%rd22414, %r3574, 4;
	add.s64 	%rd22415, %rd1, %rd22414;
	ld.local.u32 	%r3575, [%rd22415];
	add.s32 	%r3576, %r3573, %r3575;
	add.s32 	%r3577, %r3576, %r3366;
	ld.const.u32 	%r3578, [_ZN34_INTERNAL_0e36e92b_4_k_cu_82ed34548collider3gpu9optimized6RMD_SRE+156];
	shl.b32 	%r3579, %r3577, %r3578;
	sub.s32 	%r3580, 32, %r3578;
	shr.u32 	%r3581, %r3577, %r3580;
	add.s32 	%r3582, %r3579, %r3524;
	add.s32 	%r3583, %r3582, %r3581;
	shf.l.wrap.b32 	%r3584, %r3523, %r3523, 10;
	not.b32 	%r3585, %r3538;
	or.b32  	%r3586, %r3568, %r3585;
	xor.b32  	%r3587, %r3586, %r3569;
	add.s32 	%r3588, %r3587, %r3509;
	ld.const.u32 	%r3589, [_ZN34_INTERNAL_0e36e92b_4_k_cu_82ed34548collider3gpu9optimized6RMD_RLE+160];
	mul.wide.s32 	%rd22416, %r3589, 4;
	add.s64 	%rd22417, %rd1, %rd22416;
	ld.local.u32 	%r3590, [%rd22417];
	add.s32 	%r3591, %r3588, %r3590;
	add.s32 	%r3592, %r3591, %r3350;
	ld.const.u32 	%r3593, [_ZN34_INTERNAL_0e36e92b_4_k_cu_82ed34548collider3gpu9optimized6RMD_SLE+160];
	shl.b32 	%r3594, %r3592, %r3593;
	sub.s32 	%r3595, 32, %r3593;
	shr.u32 	%r3596, %r3592, %r3595;
	add.s32 	%r3597, %r3594, %r3539;
	add.s32 	%r3598, %r3597, %r3596;
	shf.l.wrap.b32 	%r3599, %r3538, %r3538, 10;
	not.b32 	%r3600, %r3553;
	or.b32  	%r3601, %r3583, %r3600;
	xor.b32  	%r3602, %r3601, %r3584;
	add.s32 	%r3603, %r3602, %r3524;
	ld.const.u32 	%r3604, [_ZN34_INTERNAL_0e36e92b_4_k_cu_82ed34548collider3gpu9optimized6RMD_RRE+160];
	mul.wide.s32 	%rd22418, %r3604, 4;
	add.s64 	%rd22419, %rd1, %rd22418;
	ld.local.u32 	%r3605, [%rd22419];
	add.s32 	%r3606, %r3603, %r3605;
	add.s32 	%r3607, %r3606, %r3366;
	ld.const.u32 	%r3608, [_ZN34_INTERNAL_0e36e92b_4_k_cu_82ed34548collider3gpu9optimized6RMD_SRE+160];
	shl.b32 	%r3609, %r3607, %r3608;
	sub.s32 	%r3610, 32, %r3608;
	shr.u32 	%r3611, %r3607, %r3610;
	add.s32 	%r3612, %r3609, %r3554;
	add.s32 	%r3613, %r3612, %r3611;
	shf.l.wrap.b32 	%r3614, %r3553, %r3553, 10;
	not.b32 	%r3615, %r3568;
	or.b32  	%r3616, %r3598, %r3615;
	xor.b32  	%r3617, %r3616, %r3599;
	add.s32 	%r3618, %r3617, %r3539;
	ld.const.u32 	%r3619, [_ZN34_INTERNAL_0e36e92b_4_k_cu_82ed34548collider3gpu9optimized6RMD_RLE+164];
	mul.wide.s32 	%rd22420, %r3619, 4;
	add.s64 	%rd22421, %rd1, %rd22420;
	ld.local.u32 	%r3620, [%rd22421];
	add.s32 	%r3621, %r3618, %r3620;
	add.s32 	%r3622, %r3621, %r3350;
	ld.const.u32 	%r3623, [_ZN34_INTERNAL_0e36e92b_4_k_cu_82ed34548collider3gpu9optimized6RMD_SLE+164];
	shl.b32 	%r3624, %r3622, %r3623;
	sub.s32 	%r3625, 32, %r3623;
	shr.u32 	%r3626, %r3622, %r3625;
	add.s32 	%r3627, %r3624, %r3569;
	add.s32 	%r3628, %r3627, %r3626;
	shf.l.wrap.b32 	%r3629, %r3568, %r3568, 10;
	not.b32 	%r3630, %r3583;
	or.b32  	%r3631, %r3613, %r3630;
	xor.b32  	%r3632, %r3631, %r3614;
	add.s32 	%r3633, %r3632, %r3554;
	ld.const.u32 	%r3634, [_ZN34_INTERNAL_0e36e92b_4_k_cu_82ed34548collider3gpu9optimized6RMD_RRE+164];
	mul.wide.s32 	%rd22422, %r3634, 4;
	add.s64 	%rd22423, %rd1, %rd22422;
	ld.local.u32 	%r3635, [%rd22423];
	add.s32 	%r3636, %r3633, %r3635;
	add.s32 	%r3637, %r3636, %r3366;
	ld.const.u32 	%r3638, [_ZN34_INTERNAL_0e36e92b_4_k_cu_82ed34548collider3gpu9optimized6RMD_SRE+164];
	shl.b32 	%r3639, %r3637, %r3638;
	sub.s32 	%r3640, 32, %r3638;
	shr.u32 	%r3641, %r3637, %r3640;
	add.s32 	%r3642, %r3639, %r3584;
	add.s32 	%r3643, %r3642, %r3641;
	shf.l.wrap.b32 	%r3644, %r3583, %r3583, 10;
	not.b32 	%r3645, %r3598;
	or.b32  	%r3646, %r3628, %r3645;
	xor.b32  	%r3647, %r3646, %r3629;
	add.s32 	%r3648, %r3647, %r3569;
	ld.const.u32 	%r3649, [_ZN34_INTERNAL_0e36e92b_4_k_cu_82ed34548collider3gpu9optimized6RMD_RLE+168];
	mul.wide.s32 	%rd22424, %r3649, 4;
	add.s64 	%rd22425, %rd1, %rd22424;
	ld.local.u32 	%r3650, [%rd22425];
	add.s32 	%r3651, %r3648, %r3650;
	add.s32 	%r3652, %r3651, %r3350;
	ld.const.u32 	%r3653, [_ZN34_INTERNAL_0e36e92b_4_k_cu_82ed34548collider3gpu9optimized6RMD_SLE+168];
	shl.b32 	%r3654, %r3652, %r3653;
	sub.s32 	%r3655, 32, %r3653;
	shr.u32 	%r3656, %r3652, %r3655;
	add.s32 	%r3657, %r3654, %r3599;
	add.s32 	%r3658, %r3657, %r3656;
	shf.l.wrap.b32 	%r3659, %r3598, %r3598, 10;
	not.b32 	%r3660, %r3613;
	or.b32  	%r3661, %r3643, %r3660;
	xor.b32  	%r3662, %r3661, %r3644;
	add.s32 	%r3663, %r3662, %r3584;
	ld.const.u32 	%r3664, [_ZN34_INTERNAL_0e36e92b_4_k_cu_82ed34548collider3gpu9optimized6RMD_RRE+168];
	mul.wide.s32 	%rd22426, %r3664, 4;
	add.s64 	%rd22427, %rd1, %rd22426;
	ld.local.u32 	%r3665, [%rd22427];
	add.s32 	%r3666, %r3663, %r3665;
	add.s32 	%r3667, %r3666, %r3366;
	ld.const.u32 	%r3668, [_ZN34_INTERNAL_0e36e92b_4_k_cu_82ed34548collider3gpu9optimized6RMD_SRE+168];
	shl.b32 	%r3669, %r3667, %r3668;
	sub.s32 	%r3670, 32, %r3668;
	shr.u32 	%r3671, %r3667, %r3670;
	add.s32 	%r3672, %r3669, %r3614;
	add.s32 	%r3673, %r3672, %r3671;
	shf.l.wrap.b32 	%r3674, %r3613, %r3613, 10;
	not.b32 	%r3675, %r3628;
	or.b32  	%r3676, %r3658, %r3675;
	xor.b32  	%r3677, %r3676, %r3659;
	add.s32 	%r3678, %r3677, %r3599;
	ld.const.u32 	%r3679, [_ZN34_INTERNAL_0e36e92b_4_k_cu_82ed34548collider3gpu9optimized6RMD_RLE+172];
	mul.wide.s32 	%rd22428, %r3679, 4;
	add.s64 	%rd22429, %rd1, %rd22428;
	ld.local.u32 	%r3680, [%rd22429];
	add.s32 	%r3681, %r3678, %r3680;
	add.s32 	%r3682, %r3681, %r3350;
	ld.const.u32 	%r3683, [_ZN34_INTERNAL_0e36e92b_4_k_cu_82ed34548collider3gpu9optimized6RMD_SLE+172];
	shl.b32 	%r3684, %r3682, %r3683;
	sub.s32 	%r3685, 32, %r3683;
	shr.u32 	%r3686, %r3682, %r3685;
	add.s32 	%r3687, %r3684, %r3629;
	add.s32 	%r3688, %r3687, %r3686;
	shf.l.wrap.b32 	%r3689, %r3628, %r3628, 10;
	not.b32 	%r3690, %r3643;
	or.b32  	%r3691, %r3673, %r3690;
	xor.b32  	%r3692, %r3691, %r3674;
	add.s32 	%r3693, %r3692, %r3614;
	ld.const.u32 	%r3694, [_ZN34_INTERNAL_0e36e92b_4_k_cu_82ed34548collider3gpu9optimized6RMD_RRE+172];
	mul.wide.s32 	%rd22430, %r3694, 4;
	add.s64 	%rd22431, %rd1, %rd22430;
	ld.local.u32 	%r3695, [%rd22431];
	add.s32 	%r3696, %r3693, %r3695;
	add.s32 	%r3697, %r3696, %r3366;
	ld.const.u32 	%r3698, [_ZN34_INTERNAL_0e36e92b_4_k_cu_82ed34548collider3gpu9optimized6RMD_SRE+172];
	shl.b32 	%r3699, %r3697, %r3698;
	sub.s32 	%r3700, 32, %r3698;
	shr.u32 	%r3701, %r3697, %r3700;
	add.s32 	%r3702, %r3699, %r3644;
	add.s32 	%r3703, %r3702, %r3701;
	shf.l.wrap.b32 	%r3704, %r3643, %r3643, 10;
	not.b32 	%r3705, %r3658;
	or.b32  	%r3706, %r3688, %r3705;
	xor.b32  	%r3707, %r3706, %r3689;
	add.s32 	%r3708, %r3707, %r3629;
	ld.const.u32 	%r3709, [_ZN34_INTERNAL_0e36e92b_4_k_cu_82ed34548collider3gpu9optimized6RMD_RLE+176];
	mul.wide.s32 	%rd22432, %r3709, 4;
	add.s64 	%rd22433, %rd1, %rd22432;
	ld.local.u32 	%r3710, [%rd22433];
	add.s32 	%r3711, %r3708, %r3710;
	add.s32 	%r3712, %r3711, %r3350;
	ld.const.u32 	%r3713, [_ZN34_INTERNAL_0e36e92b_4_k_cu_82ed34548collider3gpu9optimized6RMD_SLE+176];
	shl.b32 	%r3714, %r3712, %r3713;
	sub.s32 	%r3715, 32, %r3713;
	shr.u32 	%r3716, %r3712, %r3715;
	add.s32 	%r3717, %r3714, %r3659;
	add.s32 	%r3718, %r3717, %r3716;
	shf.l.wrap.b32 	%r3719, %r3658, %r3658, 10;
	not.b32 	%r3720, %r3673;
	or.b32  	%r3721, %r3703, %r3720;
	xor.b32  	%r3722, %r3721, %r3704;
	add.s32 	%r3723, %r3722, %r3644;
	ld.const.u32 	%r3724, [_ZN34_INTERNAL_0e36e92b_4_k_cu_82ed34548collider3gpu9optimized6RMD_RRE+176];
	mul.wide.s32 	%rd22434, %r3724, 4;
	add.s64 	%rd22435, %rd1, %rd22434;
	ld.local.u32 	%r3725, [%rd22435];
	add.s32 	%r3726, %r3723, %r3725;
	add.s32 	%r3727, %r3726, %r3366;
	ld.const.u32 	%r3728, [_ZN34_INTERNAL_0e36e92b_4_k_cu_82ed34548collider3gpu9optimized6RMD_SRE+176];
	shl.b32 	%r3729, %r3727, %r3728;
	sub.s32 	%r3730, 32, %r3728;
	shr.u32 	%r3731, %r3727, %r3730;
	add.s32 	%r3732, %r3729, %r3674;
	add.s32 	%r3733, %r3732, %r3731;
	shf.l.wrap.b32 	%r3734, %r3673, %r3673, 10;
	not.b32 	%r3735, %r3688;
	or.b32  	%r3736, %r3718, %r3735;
	xor.b32  	%r3737, %r3736, %r3719;
	add.s32 	%r3738, %r3737, %r3659;
	ld.const.u32 	%r3739, [_ZN34_INTERNAL_0e36e92b_4_k_cu_82ed34548collider3gpu9optimized6RMD_RLE+180];
	mul.wide.s32 	%rd22436, %r3739, 4;
	add.s64 	%rd22437, %rd1, %rd22436;
	ld.local.u32 	%r3740, [%rd22437];
	add.s32 	%r3741, %r3738, %r3740;
	add.s32 	%r3742, %r3741, %r3350;
	ld.const.u32 	%r3743, [_ZN34_INTERNAL_0e36e92b_4_k_cu_82ed34548collider3gpu9optimized6RMD_SLE+180];
	shl.b32 	%r3744, %r3742, %r3743;
	sub.s32 	%r3745, 32, %r3743;
	shr.u32 	%r3746, %r3742, %r3745;
	add.s32 	%r3747, %r3744, %r3689;
	add.s32 	%r3748, %r3747, %r3746;
	shf.l.wrap.b32 	%r3749, %r3688, %r3688, 10;
	not.b32 	%r3750, %r3703;
	or.b32  	%r3751, %r3733, %r3750;
	xor.b32  	%r3752, %r3751, %r3734;
	add.s32 	%r3753, %r3752, %r3674;
	ld.const.u32 	%r3754, [_ZN34_INTERNAL_0e36e92b_4_k_cu_82ed34548collider3gpu9optimized6RMD_RRE+180];
	mul.wide.s32 	%rd22438, %r3754, 4;
	add.s64 	%rd22439, %rd1, %rd22438;
	ld.local.u32 	%r3755, [%rd22439];
	add.s32 	%r3756, %r3753, %r3755;
	add.s32 	%r3757, %r3756, %r3366;
	ld.const.u32 	%r3758, [_ZN34_INTERNAL_0e36e92b_4_k_cu_82ed34548collider3gpu9optimized6RMD_SRE+180];
	shl.b32 	%r3759, %r3757, %r3758;
	sub.s32 	%r3760, 32, %r3758;
	shr.u32 	%r3761, %r3757, %r3760;
	add.s32 	%r3762, %r3759, %r3704;
	add.s32 	%r3763, %r3762, %r3761;
	shf.l.wrap.b32 	%r3764, %r3703, %r3703, 10;
	not.b32 	%r3765, %r3718;
	or.b32  	%r3766, %r3748, %r3765;
	xor.b32  	%r3767, %r3766, %r3749;
	add.s32 	%r3768, %r3767, %r3689;
	ld.const.u32 	%r3769, [_ZN34_INTERNAL_0e36e92b_4_k_cu_82ed34548collider3gpu9optimized6RMD_RLE+184];
	mul.wide.s32 	%rd22440, %r3769, 4;
	add.s64 	%rd22441, %rd1, %rd22440;
	ld.local.u32 	%r3770, [%rd22441];
	add.s32 	%r3771, %r3768, %r3770;
	add.s32 	%r3772, %r3771, %r3350;
	ld.const.u32 	%r3773, [_ZN34_INTERNAL_0e36e92b_4_k_cu_82ed34548collider3gpu9optimized6RMD_SLE+184];
	shl.b32 	%r3774, %r3772, %r3773;
	sub.s32 	%r3775, 32, %r3773;
	shr.u32 	%r3776, %r3772, %r3775;
	add.s32 	%r3777, %r3774, %r3719;
	add.s32 	%r3778, %r3777, %r3776;
	shf.l.wrap.b32 	%r3779, %r3718, %r3718, 10;
	not.b32 	%r3780, %r3733;
	or.b32  	%r3781, %r3763, %r3780;
	xor.b32  	%r3782, %r3781, %r3764;
	add.s32 	%r3783, %r3782, %r3704;
	ld.const.u32 	%r3784, [_ZN34_INTERNAL_0e36e92b_4_k_cu_82ed34548collider3gpu9optimized6RMD_RRE+184];
	mul.wide.s32 	%rd22442, %r3784, 4;
	add.s64 	%rd22443, %rd1, %rd22442;
	ld.local.u32 	%r3785, [%rd22443];
	add.s32 	%r3786, %r3783, %r3785;
	add.s32 	%r3787, %r3786, %r3366;
	ld.const.u32 	%r3788, [_ZN34_INTERNAL_0e36e92b_4_k_cu_82ed34548collider3gpu9optimized6RMD_SRE+184];
	shl.b32 	%r3789, %r3787, %r3788;
	sub.s32 	%r3790, 32, %r3788;
	shr.u32 	%r3791, %r3787, %r3790;
	add.s32 	%r3792, %r3789, %r3734;
	add.s32 	%r3793, %r3792, %r3791;
	shf.l.wrap.b32 	%r3794, %r3733, %r3733, 10;
	not.b32 	%r3795, %r3748;
	or.b32  	%r3796, %r3778, %r3795;
	xor.b32  	%r3797, %r3796, %r3779;
	add.s32 	%r3798, %r3797, %r3719;
	ld.const.u32 	%r3799, [_ZN34_INTERNAL_0e36e92b_4_k_cu_82ed34548collider3gpu9optimized6RMD_RLE+188];
	mul.wide.s32 	%rd22444, %r3799, 4;
	add.s64 	%rd22445, %rd1, %rd22444;
	ld.local.u32 	%r3800, [%rd22445];
	add.s32 	%r3801, %r3798, %r3800;
	add.s32 	%r3802, %r3801, %r3350;
	ld.const.u32 	%r3803, [_ZN34_INTERNAL_0e36e92b_4_k_cu_82ed34548collider3gpu9optimized6RMD_SLE+188];
	shl.b32 	%r3804, %r3802, %r3803;
	sub.s32 	%r3805, 32, %r3803;
	shr.u32 	%r3806, %r3802, %r3805;
	add.s32 	%r3807, %r3804, %r3749;
	add.s32 	%r3808, %r3807, %r3806;
	not.b32 	%r3809, %r3763;
	or.b32  	%r3810, %r3793, %r3809;
	xor.b32  	%r3811, %r3810, %r3794;
	add.s32 	%r3812, %r3811, %r3734;
	ld.const.u32 	%r3813, [_ZN34_INTERNAL_0e36e92b_4_k_cu_82ed34548collider3gpu9optimized6RMD_RRE+188];
	mul.wide.s32 	%rd22446, %r3813, 4;
	add.s64 	%rd22447, %rd1, %rd22446;
	ld.local.u32 	%r3814, [%rd22447];
	add.s32 	%r3815, %r3812, %r3814;
	add.s32 	%r3816, %r3815, %r3366;
	ld.const.u32 	%r3817, [_ZN34_INTERNAL_0e36e92b_4_k_cu_82ed34548collider3gpu9optimized6RMD_SRE+188];
	shl.b32 	%r3818, %r3816, %r3817;
	sub.s32 	%r3819, 32, %r3817;
	shr.u32 	%r3820, %r3816, %r3819;
	add.s32 	%r3821, %r3818, %r3764;
	add.s32 	%r3822, %r3821, %r3820;
	shf.l.wrap.b32 	%r3823, %r3763, %r3763, 10;
	shf.l.wrap.b32 	%r3824, %r3748, %r3748, 10;
	and.b32  	%r3825, %r3808, %r3824;
	not.b32 	%r3826, %r3824;
	and.b32  	%r3827, %r3778, %r3826;
	or.b32  	%r3828, %r3825, %r3827;
	add.s32 	%r3829, %r3828, %r3749;
	ld.const.u32 	%r3830, [_ZN34_INTERNAL_0e36e92b_4_k_cu_82ed34548collider3gpu9optimized6RMD_RLE+192];
	mul.wide.s32 	%rd22448, %r3830, 4;
	add.s64 	%rd22449, %rd1, %rd22448;
	ld.local.u32 	%r3831, [%rd22449];
	add.s32 	%r3832, %r3829, %r3831;
	ld.const.u32 	%r3833, [_ZN34_INTERNAL_0e36e92b_4_k_cu_82ed34548collider3gpu9optimized6RMD_KLE+12];
	add.s32 	%r3834, %r3832, %r3833;
	ld.const.u32 	%r3835, [_ZN34_INTERNAL_0e36e92b_4_k_cu_82ed34548collider3gpu9optimized6RMD_SLE+192];
	shl.b32 	%r3836, %r3834, %r3835;
	sub.s32 	%r3837, 32, %r3835;
	shr.u32 	%r3838, %r3834, %r3837;
	add.s32 	%r3839, %r3836, %r3779;
	add.s32 	%r3840, %r3839, %r3838;
	shf.l.wrap.b32 	%r3841, %r3778, %r3778, 10;
	and.b32  	%r3842, %r3822, %r3793;
	not.b32 	%r3843, %r3822;
	and.b32  	%r3844, %r3823, %r3843;
	or.b32  	%r3845, %r3842, %r3844;
	add.s32 	%r3846, %r3845, %r3764;
	ld.const.u32 	%r3847, [_ZN34_INTERNAL_0e36e92b_4_k_cu_82ed34548collider3gpu9optimized6RMD_RRE+192];
	mul.wide.s32 	%rd22450, %r3847, 4;
	add.s64 	%rd22451, %rd1, %rd22450;
	ld.local.u32 	%r3848, [%rd22451];
	add.s32 	%r3849, %r3846, %r3848;
	ld.const.u32 	%r3850, [_ZN34_INTERNAL_0e36e92b_4_k_cu_82ed34548collider3gpu9optimized6RMD_KRE+12];
	add.s32 	%r3851, %r3849, %r3850;
	ld.const.u32 	%r3852, [_ZN34_INTERNAL_0e36e92b_4_k_cu_82ed34548collider3gpu9optimized6RMD_SRE+192];
	shl.b32 	%r3853, %r3851, %r3852;
	sub.s32 	%r3854, 32, %r3852;
	shr.u32 	%r3855, %r3851, %r3854;
	add.s32 	%r3856, %r3853, %r3794;
	add.s32 	%r3857, %r3856, %r3855;
	shf.l.wrap.b32 	%r3858, %r3793, %r3793, 10;
	and.b32  	%r3859, %r3840, %r3841;
	not.b32 	%r3860, %r3841;
	and.b32  	%r3861, %r3808, %r3860;
	or.b32  	%r3862, %r3859, %r3861;
	add.s32 	%r3863, %r3862, %r3779;
	ld.const.u32 	%r3864, [_ZN34_INTERNAL_0e36e92b_4_k_cu_82ed34548collider3gpu9optimized6RMD_RLE+196];
	mul.wide.s32 	%rd22452, %r3864, 4;
	add.s64 	%rd22453, %rd1, %rd22452;
	ld.local.u32 	%r3865, [%rd22453];
	add.s32 	%r3866, %r3863, %r3865;
	add.s32 	%r3867, %r3866, %r3833;
	ld.const.u32 	%r3868, [_ZN34_INTERNAL_0e36e92b_4_k_cu_82ed34548collider3gpu9optimized6RMD_SLE+196];
	shl.b32 	%r3869, %r3867, %r3868;
	sub.s32 	%r3870, 32, %r3868;
	shr.u32 	%r3871, %r3867, %r3870;
	add.s32 	%r3872, %r3869, %r3824;
	add.s32 	%r3873, %r3872, %r3871;
	shf.l.wrap.b32 	%r3874, %r3808, %r3808, 10;
	and.b32  	%r3875, %r3857, %r3822;
	not.b32 	%r3876, %r3857;
	and.b32  	%r3877, %r3858, %r3876;
	or.b32  	%r3878, %r3875, %r3877;
	add.s32 	%r3879, %r3878, %r3794;
	ld.const.u32 	%r3880, [_ZN34_INTERNAL_0e36e92b_4_k_cu_82ed34548collider3gpu9optimized6RMD_RRE+196];
	mul.wide.s32 	%rd22454, %r3880, 4;
	add.s64 	%rd22455, %rd1, %rd22454;
	ld.local.u32 	%r3881, [%rd22455];
	add.s32 	%r3882, %r3879, %r3881;
	add.s32 	%r3883, %r3882, %r3850;
	ld.const.u32 	%r3884, [_ZN34_INTERNAL_0e36e92b_4_k_cu_82ed34548collider3gpu9optimized6RMD_SRE+196];
	shl.b32 	%r3885, %r3883, %r3884;
	sub.s32 	%r3886, 32, %r3884;
	shr.u32 	%r3887, %r3883, %r3886;
	add.s32 	%r3888, %r3885, %r3823;
	add.s32 	%r3889, %r3888, %r3887;
	shf.l.wrap.b32 	%r3890, %r3822, %r3822, 10;
	and.b32  	%r3891, %r3873, %r3874;
	not.b32 	%r3892, %r3874;
	and.b32  	%r3893, %r3840, %r3892;
	or.b32  	%r3894, %r3891, %r3893;
	add.s32 	%r3895, %r3894, %r3824;
	ld.const.u32 	%r3896, [_ZN34_INTERNAL_0e36e92b_4_k_cu_82ed34548collider3gpu9optimized6RMD_RLE+200];
	mul.wide.s32 	%rd22456, %r3896, 4;
	add.s64 	%rd22457, %rd1, %rd22456;
	ld.local.u32 	%r3897, [%rd22457];
	add.s32 	%r3898, %r3895, %r3897;
	add.s32 	%r3899, %r3898, %r3833;
	ld.const.u32 	%r3900, [_ZN34_INTERNAL_0e36e92b_4_k_cu_82ed34548collider3gpu9optimized6RMD_SLE+200];
	shl.b32 	%r3901, %r3899, %r3900;
	sub.s32 	%r3902, 32, %r3900;
	shr.u32 	%r3903, %r3899, %r3902;
	add.s32 	%r3904, %r3901, %r3841;
	add.s32 	%r3905, %r3904, %r3903;
	shf.l.wrap.b32 	%r3906, %r3840, %r3840, 10;
	and.b32  	%r3907, %r3889, %r3857;
	not.b32 	%r3908, %r3889;
	and.b32  	%r3909, %r3890, %r3908;
	or.b32  	%r3910, %r3907, %r3909;
	add.s32 	%r3911, %r3910, %r3823;
	ld.const.u32 	%r3912, [_ZN34_INTERNAL_0e36e92b_4_k_cu_82ed34548collider3gpu9optimized6RMD_RRE+200];
	mul.wide.s32 	%rd22458, %r3912, 4;
	add.s64 	%rd22459, %rd1, %rd22458;
	ld.local.u32 	%r3913, [%rd22459];
	add.s32 	%r3914, %r3911, %r3913;
	add.s32 	%r3915, %r3914, %r3850;
	ld.const.u32 	%r3916, [_ZN34_INTERNAL_0e36e92b_4_k_cu_82ed34548collider3gpu9optimized6RMD_SRE+200];
	shl.b32 	%r3917, %r3915, %r3916;
	sub.s32 	%r3918, 32, %r3916;
	shr.u32 	%r3919, %r3915, %r3918;
	add.s32 	%r3920, %r3917, %r3858;
	add.s32 	%r3921, %r3920, %r3919;
	shf.l.wrap.b32 	%r3922, %r3857, %r3857, 10;
	and.b32  	%r3923, %r3905, %r3906;
	not.b32 	%r3924, %r3906;
	and.b32  	%r3925, %r3873, %r3924;
	or.b32  	%r3926, %r3923, %r3925;
	add.s32 	%r3927, %r3926, %r3841;
	ld.const.u32 	%r3928, [_ZN34_INTERNAL_0e36e92b_4_k_cu_82ed34548collider3gpu9optimized6RMD_RLE+204];
	mul.wide.s32 	%rd22460, %r3928, 4;
	add.s64 	%rd22461, %rd1, %rd22460;
	ld.local.u32 	%r3929, [%rd22461];
	add.s32 	%r3930, %r3927, %r3929;
	add.s32 	%r3931, %r3930, %r3833;
	ld.const.u32 	%r3932, [_ZN34_INTERNAL_0e36e92b_4_k_cu_82ed34548collider3gpu9optimized6RMD_SLE+204];
	shl.b32 	%r3933, %r3931, %r3932;
	sub.s32 	%r3934, 32, %r3932;
	shr.u32 	%r3935, %r3931, %r3934;
	add.s32 	%r3936, %r3933, %r3874;
	add.s32 	%r3937, %r3936, %r3935;
	shf.l.wrap.b32 	%r3938, %r3873, %r3873, 10;
	and.b32  	%r3939, %r3921, %r3889;
	not.b32 	%r3940, %r3921;
	and.b32  	%r3941, %r3922, %r3940;
	or.b32  	%r3942, %r3939, %r3941;
	add.s32 	%r3943, %r3942, %r3858;
	ld.const.u32 	%r3944, [_ZN34_INTERNAL_0e36e92b_4_k_cu_82ed34548collider3gpu9optimized6RMD_RRE+204];
	mul.wide.s32 	%rd22462, %r3944, 4;
	add.s64 	%rd22463, %rd1, %rd22462;
	ld.local.u32 	%r3945, [%rd22463];
	add.s32 	%r3946, %r3943, %r3945;
	add.s32 	%r3947, %r3946, %r3850;
	ld.const.u32 	%r3948, [_ZN34_INTERNAL_0e36e92b_4_k_cu_82ed34548collider3gpu9optimized6RMD_SRE+204];
	shl.b32 	%r3949, %r3947, %r3948;
	sub.s32 	%r3950, 32, %r3948;
	shr.u32 	%r3951, %r3947, %r3950;
	add.s32 	%r3952, %r3949, %r3890;
	add.s32 	%r3953, %r3952, %r3951;
	shf.l.wrap.b32 	%r3954, %r3889, %r3889, 10;
	and.b32  	%r3955, %r3937, %r3938;
	not.b32 	%r3956, %r3938;
	and.b32  	%r3957, %r3905, %r3956;
	or.b32  	%r3958, %r3955, %r3957;
	add.s32 	%r3959, %r3958, %r3874;
	ld.const.u32 	%r3960, [_ZN34_INTERNAL_0e36e92b_4_k_cu_82ed34548collider3gpu9optimized6RMD_RLE+208];
	mul.wide.s32 	%rd22464, %r3960, 4;
	add.s64 	%rd22465, %rd1, %rd22464;
	ld.local.u32 	%r3961, [%rd22465];
	add.s32 	%r3962, %r3959, %r3961;
	add.s32 	%r3963, %r3962, %r3833;
	ld.const.u32 	%r3964, [_ZN34_INTERNAL_0e36e92b_4_k_cu_82ed34548collider3gpu9optimized6RMD_SLE+208];
	shl.b32 	%r3965, %r3963, %r3964;
	sub.s32 	%r3966, 32, %r3964;
	shr.u32 	%r3967, %r3963, %r3966;
	add.s32 	%r3968, %r3965, %r3906;
	add.s32 	%r3969, %r3968, %r3967;
	shf.l.wrap.b32 	%r3970, %r3905, %r3905, 10;
	and.b32  	%r3971, %r3953, %r3921;
	not.b32 	%r3972, %r3953;
	and.b32  	%r3973, %r3954, %r3972;
	or.b32  	%r3974, %r3971, %r3973;
	add.s32 	%r3975, %r3974, %r3890;
	ld.const.u32 	%r3976, [_ZN34_INTERNAL_0e36e92b_4_k_cu_82ed34548collider3gpu9optimized6RMD_RRE+208];
	mul.wide.s32 	%rd22466, %r3976, 4;
	add.s64 	%rd22467, %rd1, %rd22466;
	ld.local.u32 	%r3977, [%rd22467];
	add.s32 	%r3978, %r3975, %r3977;
	add.s32 	%r3979, %r3978, %r3850;
	ld.const.u32 	%r3980, [_ZN34_INTERNAL_0e36e92b_4_k_cu_82ed34548collider3gpu9optimized6RMD_SRE+208];
	shl.b32 	%r3981, %r3979, %r3980;
	sub.s32 	%r3982, 32, %r3980;
	shr.u32 	%r3983, %r3979, %r3982;
	add.s32 	%r3984, %r3981, %r3922;
	add.s32 	%r3985, %r3984, %r3983;
	shf.l.wrap.b32 	%r3986, %r3921, %r3921, 10;
	and.b32  	%r3987, %r3969, %r3970;
	not.b32 	%r3988, %r3970;
	and.b32  	%r3989, %r3937, %r3988;
	or.b32  	%r3990, %r3987, %r3989;
	add.s32 	%r3991, %r3990, %r3906;
	ld.const.u32 	%r3992, [_ZN34_INTERNAL_0e36e92b_4_k_cu_82ed34548collider3gpu9optimized6RMD_RLE+212];
	mul.wide.s32 	%rd22468, %r3992, 4;
	add.s64 	%rd22469, %rd1, %rd22468;
	ld.local.u32 	%r3993, [%rd22469];
	add.s32 	%r3994, %r3991, %r3993;
	add.s32 	%r3995, %r3994, %r3833;
	ld.const.u32 	%r3996, [_ZN34_INTERNAL_0e36e92b_4_k_cu_82ed34548collider3gpu9optimized6RMD_SLE+212];
	shl.b32 	%r3997, %r3995, %r3996;
	sub.s32 	%r3998, 32, %r3996;
	shr.u32 	%r3999, %r3995, %r3998;
	add.s32 	%r4000, %r3997, %r3938;
	add.s32 	%r4001, %r4000, %r3999;
	shf.l.wrap.b32 	%r4002, %r3937, %r3937, 10;
	and.b32  	%r4003, %r3985, %r3953;
	not.b32 	%r4004, %r3985;
	and.b32  	%r4005, %r3986, %r4004;
	or.b32  	%r4006, %r4003, %r4005;
	add.s32 	%r4007, %r4006, %r3922;
	ld.const.u32 	%r4008, [_ZN34_INTERNAL_0e36e92b_4_k_cu_82ed34548collider3gpu9optimized6RMD_RRE+212];
	mul.wide.s32 	%rd22470, %r4008, 4;
	add.s64 	%rd22471, %rd1, %rd22470;
	ld.local.u32 	%r4009, [%rd22471];
	add.s32 	%r4010, %r4007, %r4009;
	add.s32 	%r4011, %r4010, %r3850;
	ld.const.u32 	%r4012, [_ZN34_INTERNAL_0e36e92b_4_k_cu_82ed34548collider3gpu9optimized6RMD_SRE+212];
	shl.b32 	%r4013, %r4011, %r4012;
	sub.s32 	%r4014, 32, %r4012;
	shr.u32 	%r4015, %r4011, %r4014;
	add.s32 	%r4016, %r4013, %r3954;
	add.s32 	%r4017, %r4016, %r4015;
	shf.l.wrap.b32 	%r4018, %r3953, %r3953, 10;
	and.b32  	%r4019, %r4001, %r4002;
	not.b32 	%r4020, %r4002;
	and.b32  	%r4021, %r3969, %r4020;
	or.b32  	%r4022, %r4019, %r4021;
	add.s32 	%r4023, %r4022, %r3938;
	ld.const.u32 	%r4024, [_ZN34_INTERNAL_0e36e92b_4_k_cu_82ed34548collider3gpu9optimized6RMD_RLE+216];
	mul.wide.s32 	%rd22472, %r4024, 4;
	add.s64 	%rd22473, %rd1, %rd22472;
	ld.local.u32 	%r4025, [%rd22473];
	add.s32 	%r4026, %r4023, %r4025;
	add.s32 	%r4027, %r4026, %r3833;
	ld.const.u32 	%r4028, [_ZN34_INTERNAL_0e36e92b_4_k_cu_82ed34548collider3gpu9optimized6RMD_SLE+216];
	shl.b32 	%r4029, %r4027, %r4028;
	sub.s32 	%r4030, 32, %r4028;
	shr.u32 	%r4031, %r4027, %r4030;
	add.s32 	%r4032, %r4029, %r3970;
	add.s32 	%r4033, %r4032, %r4031;
	shf.l.wrap.b32 	%r4034, %r3969, %r3969, 10;
	and.b32  	%r4035, %r4017, %r3985;
	not.b32 	%r4036, %r4017;
	and.b32  	%r4037, %r4018, %r4036;
	or.b32  	%r4038, %r4035, %r4037;
	add.s32 	%r4039, %r4038, %r3954;
	ld.const.u32 	%r4040, [_ZN34_INTERNAL_0e36e92b_4_k_cu_82ed34548collider3gpu9optimized6RMD_RRE+216];
	mul.wide.s32 	%rd22474, %r4040, 4;
	add.s64 	%rd22475, %rd1, %rd22474;
	ld.local.u32 	%r4041, [%rd22475];
	add.s32 	%r4042, %r4039, %r4041;
	add.s32 	%r4043, %r4042, %r3850;
	ld.const.u32 	%r4044, [_ZN34_INTERNAL_0e36e92b_4_k_cu_82ed34548collider3gpu9optimized6RMD_SRE+216];
	shl.b32 	%r4045, %r4043, %r4044;
	sub.s32 	%r4046, 32, %r4044;
	shr.u32 	%r4047, %r4043, %r4046;
	add.s32 	%r4048, %r4045, %r3986;
	add.s32 	%r4049, %r4048, %r4047;
	shf.l.wrap.b32 	%r4050, %r3985, %r3985, 10;
	and.b32  	%r4051, %r4033, %r4034;
	not.b32 	%r4052, %r4034;
	and.b32  	%r4053, %r4001, %r4052;
	or.b32  	%r4054, %r4051, %r4053;
	add.s32 	%r4055, %r4054, %r3970;
	ld.const.u32 	%r4056, [_ZN34_INTERNAL_0e36e92b_4_k_cu_82ed34548collider3gpu9optimized6RMD_RLE+220];
	mul.wide.s32 	%rd22476, %r4056, 4;
	add.s64 	%rd22477, %rd1, %rd22476;
	ld.local.u32 	%r4057, [%rd22477];
	add.s32 	%r4058, %r4055, %r4057;
	add.s32 	%r4059, %r4058, %r3833;
	ld.const.u32 	%r4060, [_ZN34_INTERNAL_0e36e92b_4_k_cu_82ed34548collider3gpu9optimized6RMD_SLE+220];
	shl.b32 	%r4061, %r4059, %r4060;
	sub.s32 	%r4062, 32, %r4060;
	shr.u32 	%r4063, %r4059, %r4062;
	add.s32 	%r4064, %r4061, %r4002;
	add.s32 	%r4065, %r4064, %r4063;
	shf.l.wrap.b32 	%r4066, %r4001, %r4001, 10;
	and.b32  	%r4067, %r4049, %r4017;
	not.b32 	%r4068, %r4049;
	and.b32  	%r4069, %r4050, %r4068;
	or.b32  	%r4070, %r4067, %r4069;
	add.s32 	%r4071, %r4070, %r3986;
	ld.const.u32 	%r4072, [_ZN34_INTERNAL_0e36e92b_4_k_cu_82ed34548collider3gpu9optimized6RMD_RRE+220];
	mul.wide.s32 	%rd22478, %r4072, 4;
	add.s64 	%rd22479, %rd1, %rd22478;
	ld.local.u32 	%r4073, [%rd22479];
	add.s32 	%r4074, %r4071, %r4073;
	add.s32 	%r4075, %r4074, %r3850;
	ld.const.u32 	%r4076, [_ZN34_INTERNAL_0e36e92b_4_k_cu_82ed34548collider3gpu9optimized6RMD_SRE+220];
	shl.b32 	%r4077, %r4075, %r4076;
	sub.s32 	%r4078, 32, %r4076;
	shr.u32 	%r4079, %r4075, %r4078;
	add.s32 	%r4080, %r4077, %r4018;
	add.s32 	%r4081, %r4080, %r4079;
	shf.l.wrap.b32 	%r4082, %r4017, %r4017, 10;
	and.b32  	%r4083, %r4065, %r4066;
	not.b32 	%r4084, %r4066;
	and.b32  	%r4085, %r4033, %r4084;
	or.b32  	%r4086, %r4083, %r4085;
	add.s32 	%r4087, %r4086, %r4002;
	ld.const.u32 	%r4088, [_ZN34_INTERNAL_0e36e92b_4_k_cu_82ed34548collider3gpu9optimized6RMD_RLE+224];
	mul.wide.s32 	%rd22480, %r4088, 4;
	add.s64 	%rd22481, %rd1, %rd22480;
	ld.local.u32 	%r4089, [%rd22481];
	add.s32 	%r4090, %r4087, %r4089;
	add.s32 	%r4091, %r4090, %r3833;
	ld.const.u32 	%r4092, [_ZN34_INTERNAL_0e36e92b_4_k_cu_82ed34548collider3gpu9optimized6RMD_SLE+224];
	shl.b32 	%r4093, %r4091, %r4092;
	sub.s32 	%r4094, 32, %r4092;
	shr.u32 	%r4095, %r4091, %r4094;
	add.s32 	%r4096, %r4093, %r4034;
	add.s32 	%r4097, %r4096, %r4095;
	shf.l.wrap.b32 	%r4098, %r4033, %r4033, 10;
	and.b32  	%r4099, %r4081, %r4049;
	not.b32 	%r4100, %r4081;
	and.b32  	%r4101, %r4082, %r4100;
	or.b32  	%r4102, %r4099, %r4101;
	add.s32 	%r4103, %r4102, %r4018;
	ld.const.u32 	%r4104, [_ZN34_INTERNAL_0e36e92b_4_k_cu_82ed34548collider3gpu9optimized6RMD_RRE+224];
	mul.wide.s32 	%rd22482, %r4104, 4;
	add.s64 	%rd22483, %rd1, %rd22482;
	ld.local.u32 	%r4105, [%rd22483];
	add.s32 	%r4106, %r4103, %r4105;
	add.s32 	%r4107, %r4106, %r3850;
	ld.const.u32 	%r4108, [_ZN34_INTERNAL_0e36e92b_4_k_cu_82ed34548collider3gpu9optimized6RMD_SRE+224];
	shl.b32 	%r4109, %r4107, %r4108;
	sub.s32 	%r4110, 32, %r4108;
	shr.u32 	%r4111, %r4107, %r4110;
	add.s32 	%r4112, %r4109, %r4050;
	add.s32 	%r4113, %r4112, %r4111;
	shf.l.wrap.b32 	%r4114, %r4049, %r4049, 10;
	and.b32  	%r4115, %r4097, %r4098;
	not.b32 	%r4116, %r4098;
	and.b32  	%r4117, %r4065, %r4116;
	or.b32  	%r4118, %r4115, %r4117;
	add.s32 	%r4119, %r4118, %r4034;
	ld.const.u32 	%r4120, [_ZN34_INTERNAL_0e36e92b_4_k_cu_82ed34548collider3gpu9optimized6RMD_RLE+228];
	mul.wide.s32 	%rd22484, %r4120, 4;
	add.s64 	%rd22485, %rd1, %rd22484;
	ld.local.u32 	%r4121, [%rd22485];
	add.s32 	%r4122, %r4119, %r4121;
	add.s32 	%r4123, %r4122, %r3833;
	ld.const.u32 	%r4124, [_ZN34_INTERNAL_0e36e92b_4_k_cu_82ed34548collider3gpu9optimized6RMD_SLE+228];
	shl.b32 	%r4125, %r4123, %r4124;
	sub.s32 	%r4126, 32, %r4124;
	shr.u32 	%r4127, %r4123, %r4126;
	add.s32 	%r4128, %r4125, %r4066;
	add.s32 	%r4129, %r4128, %r4127;
	shf.l.wrap.b32 	%r4130, %r4065, %r4065, 10;
	and.b32  	%r4131, %r4113, %r4081;
	not.b32 	%r4132, %r4113;
	and.b32  	%r4133, %r4114, %r4132;
	or.b32  	%r4134, %r4131, %r4133;
	add.s32 	%r4135, %r4134, %r4050;
	ld.const.u32 	%r4136, [_ZN34_INTERNAL_0e36e92b_4_k_cu_82ed34548collider3gpu9optimized6RMD_RRE+228];
	mul.wide.s32 	%rd22486, %r4136, 4;
	add.s64 	%rd22487, %rd1, %rd22486;
	ld.local.u32 	%r4137, [%rd22487];
	add.s32 	%r4138, %r4135, %r4137;
	add.s32 	%r4139, %r4138, %r3850;
	ld.const.u32 	%r4140, [_ZN34_INTERNAL_0e36e92b_4_k_cu_82ed34548collider3gpu9optimized6RMD_SRE+228];
	shl.b32 	%r4141, %r4139, %r4140;
	sub.s32 	%r4142, 32, %r4140;
	shr.u32 	%r4143, %r4139, %r4142;
	add.s32 	%r4144, %r4141, %r4082;
	add.s32 	%r4145, %r4144, %r4143;
	shf.l.wrap.b32 	%r4146, %r4081, %r4081, 10;
	and.b32  	%r4147, %r4129, %r4130;
	not.b32 	%r4148, %r4130;
	and.b32  	%r4149, %r4097, %r4148;
	or.b32  	%r4150, %r4147, %r4149;
	add.s32 	%r4151, %r4150, %r4066;
	ld.const.u32 	%r4152, [_ZN34_INTERNAL_0e36e92b_4_k_cu_82ed34548collider3gpu9optimized6RMD_RLE+232];
	mul.wide.s32 	%rd22488, %r4152, 4;
	add.s64 	%rd22489, %rd1, %rd22488;
	ld.local.u32 	%r4153, [%rd22489];
	add.s32 	%r4154, %r4151, %r4153;
	add.s32 	%r4155, %r4154, %r3833;
	ld.const.u32 	%r4156, [_ZN34_INTERNAL_0e36e92b_4_k_cu_82ed34548collider3gpu9optimized6RMD_SLE+232];
	shl.b32 	%r4157, %r4155, %r4156;
	sub.s32 	%r4158, 32, %r4156;
	shr.u32 	%r4159, %r4155, %r4158;
	add.s32 	%r4160, %r4157, %r4098;
	add.s32 	%r4161, %r4160, %r4159;
	shf.l.wrap.b32 	%r4162, %r4097, %r4097, 10;
	and.b32  	%r4163, %r4145, %r4113;
	not.b32 	%r4164, %r4145;
	and.b32  	%r4165, %r4146, %r4164;
	or.b32  	%r4166, %r4163, %r4165;
	add.s32 	%r4167, %r4166, %r4082;
	ld.const.u32 	%r4168, [_ZN34_INTERNAL_0e36e92b_4_k_cu_82ed34548collider3gpu9optimized6RMD_RRE+232];
	mul.wide.s32 	%rd22490, %r4168, 4;
	add.s64 	%rd22491, %rd1, %rd22490;
	ld.local.u32 	%r4169, [%rd22491];
	add.s32 	%r4170, %r4167, %r4169;
	add.s32 	%r4171, %r4170, %r3850;
	ld.const.u32 	%r4172, [_ZN34_INTERNAL_0e36e92b_4_k_cu_82ed34548collider3gpu9optimized6RMD_SRE+232];
	shl.b32 	%r4173, %r4171, %r4172;
	sub.s32 	%r4174, 32, %r4172;
	shr.u32 	%r4175, %r4171, %r4174;
	add.s32 	%r4176, %r4173, %r4114;
	add.s32 	%r4177, %r4176, %r4175;
	shf.l.wrap.b32 	%r4178, %r4113, %r4113, 10;
	and.b32  	%r4179, %r4161, %r4162;
	not.b32 	%r4180, %r4162;
	and.b32  	%r4181, %r4129, %r4180;
	or.b32  	%r4182, %r4179, %r4181;
	add.s32 	%r4183, %r4182, %r4098;
	ld.const.u32 	%r4184, [_ZN34_INTERNAL_0e36e92b_4_k_cu_82ed34548collider3gpu9optimized6RMD_RLE+236];
	mul.wide.s32 	%rd22492, %r4184, 4;
	add.s64 	%rd22493, %rd1, %rd22492;
	ld.local.u32 	%r4185, [%rd22493];
	add.s32 	%r4186, %r4183, %r4185;
	add.s32 	%r4187, %r4186, %r3833;
	ld.const.u32 	%r4188, [_ZN34_INTERNAL_0e36e92b_4_k_cu_82ed34548collider3gpu9optimized6RMD_SLE+236];
	shl.b32 	%r4189, %r4187, %r4188;
	sub.s32 	%r4190, 32, %r4188;
	shr.u32 	%r4191, %r4187, %r4190;
	add.s32 	%r4192, %r4189, %r4130;
	add.s32 	%r4193, %r4192, %r4191;
	shf.l.wrap.b32 	%r4194, %r4129, %r4129, 10;
	and.b32  	%r4195, %r4177, %r4145;
	not.b32 	%r4196, %r4177;
	and.b32  	%r4197, %r4178, %r4196;
	or.b32  	%r4198, %r4195, %r4197;
	add.s32 	%r4199, %r4198, %r4114;
	ld.const.u32 	%r4200, [_ZN34_INTERNAL_0e36e92b_4_k_cu_82ed34548collider3gpu9optimized6RMD_RRE+236];
	mul.wide.s32 	%rd22494, %r4200, 4;
	add.s64 	%rd22495, %rd1, %rd22494;
	ld.local.u32 	%r4201, [%rd22495];
	add.s32 	%r4202, %r4199, %r4201;
	add.s32 	%r4203, %r4202, %r3850;
	ld.const.u32 	%r4204, [_ZN34_INTERNAL_0e36e92b_4_k_cu_82ed34548collider3gpu9optimized6RMD_SRE+236];
	shl.b32 	%r4205, %r4203, %r4204;
	sub.s32 	%r4206, 32, %r4204;
	shr.u32 	%r4207, %r4203, %r4206;
	add.s32 	%r4208, %r4205, %r4146;
	add.s32 	%r4209, %r4208, %r4207;
	shf.l.wrap.b32 	%r4210, %r4145, %r4145, 10;
	and.b32  	%r4211, %r4193, %r4194;
	not.b32 	%r4212, %r4194;
	and.b32  	%r4213, %r4161, %r4212;
	or.b32  	%r4214, %r4211, %r4213;
	add.s32 	%r4215, %r4214, %r4130;
	ld.const.u32 	%r4216, [_ZN34_INTERNAL_0e36e92b_4_k_cu_82ed34548collider3gpu9optimized6RMD_RLE+240];
	mul.wide.s32 	%rd22496, %r4216, 4;
	add.s64 	%rd22497, %rd1, %rd22496;
	ld.local.u32 	%r4217, [%rd22497];
	add.s32 	%r4218, %r4215, %r4217;
	add.s32 	%r4219, %r4218, %r3833;
	ld.const.u32 	%r4220, [_ZN34_INTERNAL_0e36e92b_4_k_cu_82ed34548collider3gpu9optimized6RMD_SLE+240];
	shl.b32 	%r4221, %r4219, %r4220;
	sub.s32 	%r4222, 32, %r4220;
	shr.u32 	%r4223, %r4219, %r4222;
	add.s32 	%r4224, %r4221, %r4162;
	add.s32 	%r4225, %r4224, %r4223;
	shf.l.wrap.b32 	%r4226, %r4161, %r4161, 10;
	and.b32  	%r4227, %r4209, %r4177;
	not.b32 	%r4228, %r4209;
	and.b32  	%r4229, %r4210, %r4228;
	or.b32  	%r4230, %r4227, %r4229;
	add.s32 	%r4231, %r4230, %r4146;
	ld.const.u32 	%r4232, [_ZN34_INTERNAL_0e36e92b_4_k_cu_82ed34548collider3gpu9optimized6RMD_RRE+240];
	mul.wide.s32 	%rd22498, %r4232, 4;
	add.s64 	%rd22499, %rd1, %rd22498;
	ld.local.u32 	%r4233, [%rd22499];
	add.s32 	%r4234, %r4231, %r4233;
	add.s32 	%r4235, %r4234, %r3850;
	ld.const.u32 	%r4236, [_ZN34_INTERNAL_0e36e92b_4_k_cu_82ed34548collider3gpu9optimized6RMD_SRE+240];
	shl.b32 	%r4237, %r4235, %r4236;
	sub.s32 	%r4238, 32, %r4236;
	shr.u32 	%r4239, %r4235, %r4238;
	add.s32 	%r4240, %r4237, %r4178;
	add.s32 	%r4241, %r4240, %r4239;
	shf.l.wrap.b32 	%r4242, %r4177, %r4177, 10;
	and.b32  	%r4243, %r4225, %r4226;
	not.b32 	%r4244, %r4226;
	and.b32  	%r4245, %r4193, %r4244;
	or.b32  	%r4246, %r4243, %r4245;
	add.s32 	%r4247, %r4246, %r4162;
	ld.const.u32 	%r4248, [_ZN34_INTERNAL_0e36e92b_4_k_cu_82ed34548collider3gpu9optimized6RMD_RLE+244];
	mul.wide.s32 	%rd22500, %r4248, 4;
	add.s64 	%rd22501, %rd1, %rd22500;
	ld.local.u32 	%r4249, [%rd22501];
	add.s32 	%r4250, %r4247, %r4249;
	add.s32 	%r4251, %r4250, %r3833;
	ld.const.u32 	%r4252, [_ZN34_INTERNAL_0e36e92b_4_k_cu_82ed34548collider3gpu9optimized6RMD_SLE+244];
	shl.b32 	%r4253, %r4251, %r4252;
	sub.s32 	%r4254, 32, %r4252;
	shr.u32 	%r4255, %r4251, %r4254;
	add.s32 	%r4256, %r4253, %r4194;
	add.s32 	%r4257, %r4256, %r4255;
	shf.l.wrap.b32 	%r4258, %r4193, %r4193, 10;
	and.b32  	%r4259, %r4241, %r4209;
	not.b32 	%r4260, %r4241;
	and.b32  	%r4261, %r4242, %r4260;
	or.b32  	%r4262, %r4259, %r4261;
	add.s32 	%r4263, %r4262, %r4178;
	ld.const.u32 	%r4264, [_ZN34_INTERNAL_0e36e92b_4_k_cu_82ed34548collider3gpu9optimized6RMD_RRE+244];
	mul.wide.s32 	%rd22502, %r4264, 4;
	add.s64 	%rd22503, %rd1, %rd22502;
	ld.local.u32 	%r4265, [%rd22503];
	add.s32 	%r4266, %r4263, %r4265;
	add.s32 	%r4267, %r4266, %r3850;
	ld.const.u32 	%r4268, [_ZN34_INTERNAL_0e36e92b_4_k_cu_82ed34548collider3gpu9optimized6RMD_SRE+244];
	shl.b32 	%r4269, %r4267, %r4268;
	sub.s32 	%r4270, 32, %r4268;
	shr.u32 	%r4271, %r4267, %r4270;
	add.s32 	%r4272, %r4269, %r4210;
	add.s32 	%r4273, %r4272, %r4271;
	shf.l.wrap.b32 	%r4274, %r4209, %r4209, 10;
	and.b32  	%r4275, %r4257, %r4258;
	not.b32 	%r4276, %r4258;
	and.b32  	%r4277, %r4225, %r4276;
	or.b32  	%r4278, %r4275, %r4277;
	add.s32 	%r4279, %r4278, %r4194;
	ld.const.u32 	%r4280, [_ZN34_INTERNAL_0e36e92b_4_k_cu_82ed34548collider3gpu9optimized6RMD_RLE+248];
	mul.wide.s32 	%rd22504, %r4280, 4;
	add.s64 	%rd22505, %rd1, %rd22504;
	ld.local.u32 	%r4281, [%rd22505];
	add.s32 	%r4282, %r4279, %r4281;
	add.s32 	%r4283, %r4282, %r3833;
	ld.const.u32 	%r4284, [_ZN34_INTERNAL_0e36e92b_4_k_cu_82ed34548collider3gpu9optimized6RMD_SLE+248];
	shl.b32 	%r4285, %r4283, %r4284;
	sub.s32 	%r4286, 32, %r4284;
	shr.u32 	%r4287, %r4283, %r4286;
	add.s32 	%r4288, %r4285, %r4226;
	add.s32 	%r4289, %r4288, %r4287;
	shf.l.wrap.b32 	%r4290, %r4225, %r4225, 10;
	and.b32  	%r4291, %r4273, %r4241;
	not.b32 	%r4292, %r4273;
	and.b32  	%r4293, %r4274, %r4292;
	or.b32  	%r4294, %r4291, %r4293;
	add.s32 	%r4295, %r4294, %r4210;
	ld.const.u32 	%r4296, [_ZN34_INTERNAL_0e36e92b_4_k_cu_82ed34548collider3gpu9optimized6RMD_RRE+248];
	mul.wide.s32 	%rd22506, %r4296, 4;
	add.s64 	%rd22507, %rd1, %rd22506;
	ld.local.u32 	%r4297, [%rd22507];
	add.s32 	%r4298, %r4295, %r4297;
	add.s32 	%r4299, %r4298, %r3850;
	ld.const.u32 	%r4300, [_ZN34_INTERNAL_0e36e92b_4_k_cu_82ed34548collider3gpu9optimized6RMD_SRE+248];
	shl.b32 	%r4301, %r4299, %r4300;
	sub.s32 	%r4302, 32, %r4300;
	shr.u32 	%r4303, %r4299, %r4302;
	add.s32 	%r4304, %r4301, %r4242;
	add.s32 	%r4305, %r4304, %r4303;
	shf.l.wrap.b32 	%r4306, %r4241, %r4241, 10;
	and.b32  	%r4307, %r4289, %r4290;
	not.b32 	%r4308, %r4290;
	and.b32  	%r4309, %r4257, %r4308;
	or.b32  	%r4310, %r4307, %r4309;
	add.s32 	%r4311, %r4310, %r4226;
	ld.const.u32 	%r4312, [_ZN34_INTERNAL_0e36e92b_4_k_cu_82ed34548collider3gpu9optimized6RMD_RLE+252];
	mul.wide.s32 	%rd22508, %r4312, 4;
	add.s64 	%rd22509, %rd1, %rd22508;
	ld.local.u32 	%r4313, [%rd22509];
	add.s32 	%r4314, %r4311, %r4313;
	add.s32 	%r4315, %r4314, %r3833;
	ld.const.u32 	%r4316, [_ZN34_INTERNAL_0e36e92b_4_k_cu_82ed34548collider3gpu9optimized6RMD_SLE+252];
	shl.b32 	%r4317, %r4315, %r4316;
	sub.s32 	%r4318, 32, %r4316;
	shr.u32 	%r4319, %r4315, %r4318;
	add.s32 	%r4320, %r4317, %r4258;
	add.s32 	%r4321, %r4320, %r4319;
	and.b32  	%r4322, %r4305, %r4273;
	not.b32 	%r4323, %r4305;
	and.b32  	%r4324, %r4306, %r4323;
	or.b32  	%r4325, %r4322, %r4324;
	add.s32 	%r4326, %r4325, %r4242;
	ld.const.u32 	%r4327, [_ZN34_INTERNAL_0e36e92b_4_k_cu_82ed34548collider3gpu9optimized6RMD_RRE+252];
	mul.wide.s32 	%rd22510, %r4327, 4;
	add.s64 	%rd22511, %rd1, %rd22510;
	ld.local.u32 	%r4328, [%rd22511];
	add.s32 	%r4329, %r4326, %r4328;
	add.s32 	%r4330, %r4329, %r3850;
	ld.const.u32 	%r4331, [_ZN34_INTERNAL_0e36e92b_4_k_cu_82ed34548collider3gpu9optimized6RMD_SRE+252];
	shl.b32 	%r4332, %r4330, %r4331;
	sub.s32 	%r4333, 32, %r4331;
	shr.u32 	%r4334, %r4330, %r4333;
	add.s32 	%r4335, %r4332, %r4274;
	add.s32 	%r4336, %r4335, %r4334;
	shf.l.wrap.b32 	%r4337, %r4273, %r4273, 10;
	shf.l.wrap.b32 	%r4338, %r4257, %r4257, 10;
	not.b32 	%r4339, %r4338;
	or.b32  	%r4340, %r4289, %r4339;
	xor.b32  	%r4341, %r4321, %r4340;
	add.s32 	%r4342, %r4258, %r4341;
	ld.const.u32 	%r4343, [_ZN34_INTERNAL_0e36e92b_4_k_cu_82ed34548collider3gpu9optimized6RMD_RLE+256];
	mul.wide.s32 	%rd22512, %r4343, 4;
	add.s64 	%rd22513, %rd1, %rd22512;
	ld.local.u32 	%r4344, [%rd22513];
	add.s32 	%r4345, %r4342, %r4344;
	ld.const.u32 	%r4346, [_ZN34_INTERNAL_0e36e92b_4_k_cu_82ed34548collider3gpu9optimized6RMD_KLE+16];
	add.s32 	%r4347, %r4345, %r4346;
	ld.const.u32 	%r4348, [_ZN34_INTERNAL_0e36e92b_4_k_cu_82ed34548collider3gpu9optimized6RMD_SLE+256];
	shl.b32 	%r4349, %r4347, %r4348;
	sub.s32 	%r4350, 32, %r4348;
	shr.u32 	%r4351, %r4347, %r4350;
	add.s32 	%r4352, %r4349, %r4290;
	add.s32 	%r4353, %r4352, %r4351;
	shf.l.wrap.b32 	%r4354, %r4289, %r4289, 10;
	xor.b32  	%r4355, %r4305, %r4337;
	xor.b32  	%r4356, %r4355, %r4336;
	add.s32 	%r4357, %r4356, %r4274;
	ld.const.u32 	%r4358, [_ZN34_INTERNAL_0e36e92b_4_k_cu_82ed34548collider3gpu9optimized6RMD_RRE+256];
	mul.wide.s32 	%rd22514, %r4358, 4;
	add.s64 	%rd22515, %rd1, %rd22514;
	ld.local.u32 	%r4359, [%rd22515];
	add.s32 	%r4360, %r4357, %r4359;
	ld.const.u32 	%r4361, [_ZN34_INTERNAL_0e36e92b_4_k_cu_82ed34548collider3gpu9optimized6RMD_KRE+16];
	add.s32 	%r4362, %r4360, %r4361;
	ld.const.u32 	%r4363, [_ZN34_INTERNAL_0e36e92b_4_k_cu_82ed34548collider3gpu9optimized6RMD_SRE+256];
	shl.b32 	%r4364, %r4362, %r4363;
	sub.s32 	%r4365, 32, %r4363;
	shr.u32 	%r4366, %r4362, %r4365;
	add.s32 	%r4367, %r4364, %r4306;
	add.s32 	%r4368, %r4367, %r4366;
	shf.l.wrap.b32 	%r4369, %r4305, %r4305, 10;
	not.b32 	%r4370, %r4354;
	or.b32  	%r4371, %r4321, %r4370;
	xor.b32  	%r4372, %r4353, %r4371;
	add.s32 	%r4373, %r4290, %r4372;
	ld.const.u32 	%r4374, [_ZN34_INTERNAL_0e36e92b_4_k_cu_82ed34548collider3gpu9optimized6RMD_RLE+260];
	mul.wide.s32 	%rd22516, %r4374, 4;
	add.s64 	%rd22517, %rd1, %rd22516;
	ld.local.u32 	%r4375, [%rd22517];
	add.s32 	%r4376, %r4373, %r4375;
	add.s32 	%r4377, %r4376, %r4346;
	ld.const.u32 	%r4378, [_ZN34_INTERNAL_0e36e92b_4_k_cu_82ed34548collider3gpu9optimized6RMD_SLE+260];
	shl.b32 	%r4379, %r4377, %r4378;
	sub.s32 	%r4380, 32, %r4378;
	shr.u32 	%r4381, %r4377, %r4380;
	add.s32 	%r4382, %r4379, %r4338;
	add.s32 	%r4383, %r4382, %r4381;
	shf.l.wrap.b32 	%r4384, %r4321, %r4321, 10;
	xor.b32  	%r4385, %r4336, %r4369;
	xor.b32  	%r4386, %r4385, %r4368;
	add.s32 	%r4387, %r4386, %r4306;
	ld.const.u32 	%r4388, [_ZN34_INTERNAL_0e36e92b_4_k_cu_82ed34548collider3gpu9optimized6RMD_RRE+260];
	mul.wide.s32 	%rd22518, %r4388, 4;
	add.s64 	%rd22519, %rd1, %rd22518;
	ld.local.u32 	%r4389, [%rd22519];
	add.s32 	%r4390, %r4387, %r4389;
	add.s32 	%r4391, %r4390, %r4361;
	ld.const.u32 	%r4392, [_ZN34_INTERNAL_0e36e92b_4_k_cu_82ed34548collider3gpu9optimized6RMD_SRE+260];
	shl.b32 	%r4393, %r4391, %r4392;
	sub.s32 	%r4394, 32, %r4392;
	shr.u32 	%r4395, %r4391, %r4394;
	add.s32 	%r4396, %r4393, %r4337;
	add.s32 	%r4397, %r4396, %r4395;
	shf.l.wrap.b32 	%r4398, %r4336, %r4336, 10;
	not.b32 	%r4399, %r4384;
	or.b32  	%r4400, %r4353, %r4399;
	xor.b32  	%r4401, %r4383, %r4400;
	add.s32 	%r4402, %r4338, %r4401;
	ld.const.u32 	%r4403, [_ZN34_INTERNAL_0e36e92b_4_k_cu_82ed34548collider3gpu9optimized6RMD_RLE+264];
	mul.wide.s32 	%rd22520, %r4403, 4;
	add.s64 	%rd22521, %rd1, %rd22520;
	ld.local.u32 	%r4404, [%rd22521];
	add.s32 	%r4405, %r4402, %r4404;
	add.s32 	%r4406, %r4405, %r4346;
	ld.const.u32 	%r4407, [_ZN34_INTERNAL_0e36e92b_4_k_cu_82ed34548collider3gpu9optimized6RMD_SLE+264];
	shl.b32 	%r4408, %r4406, %r4407;
	sub.s32 	%r4409, 32, %r4407;
	shr.u32 	%r4410, %r4406, %r4409;
	add.s32 	%r4411, %r4408, %r4354;
	add.s32 	%r4412, %r4411, %r4410;
	shf.l.wrap.b32 	%r4413, %r4353, %r4353, 10;
	xor.b32  	%r4414, %r4368, %r4398;
	xor.b32  	%r4415, %r4414, %r4397;
	add.s32 	%r4416, %r4415, %r4337;
	ld.const.u32 	%r4417, [_ZN34_INTERNAL_0e36e92b_4_k_cu_82ed34548collider3gpu9optimized6RMD_RRE+264];
	mul.wide.s32 	%rd22522, %r4417, 4;
	add.s64 	%rd22523, %rd1, %rd22522;
	ld.local.u32 	%r4418, [%rd22523];
	add.s32 	%r4419, %r4416, %r4418;
	add.s32 	%r4420, %r4419, %r4361;
	ld.const.u32 	%r4421, [_ZN34_INTERNAL_0e36e92b_4_k_cu_82ed34548collider3gpu9optimized6RMD_SRE+264];
	shl.b32 	%r4422, %r4420, %r4421;
	sub.s32 	%r4423, 32, %r4421;
	shr.u32 	%r4424, %r4420, %r4423;
	add.s32 	%r4425, %r4422, %r4369;
	add.s32 	%r4426, %r4425, %r4424;
	shf.l.wrap.b32 	%r4427, %r4368, %r4368, 10;
	not.b32 	%r4428, %r4413;
	or.b32  	%r4429, %r4383, %r4428;
	xor.b32  	%r4430, %r4412, %r4429;
	add.s32 	%r4431, %r4354, %r4430;
	ld.const.u32 	%r4432, [_ZN34_INTERNAL_0e36e92b_4_k_cu_82ed34548collider3gpu9optimized6RMD_RLE+268];
	mul.wide.s32 	%rd22524, %r4432, 4;
	add.s64 	%rd22525, %rd1, %rd22524;
	ld.local.u32 	%r4433, [%rd22525];
	add.s32 	%r4434, %r4431, %r4433;
	add.s32 	%r4435, %r4434, %r4346;
	ld.const.u32 	%r4436, [_ZN34_INTERNAL_0e36e92b_4_k_cu_82ed34548collider3gpu9optimized6RMD_SLE+268];
	shl.b32 	%r4437, %r4435, %r4436;
	sub.s32 	%r4438, 32, %r4436;
	shr.u32 	%r4439, %r4435, %r4438;
	add.s32 	%r4440, %r4437, %r4384;
	add.s32 	%r4441, %r4440, %r4439;
	shf.l.wrap.b32 	%r4442, %r4383, %r4383, 10;
	xor.b32  	%r4443, %r4397, %r4427;
	xor.b32  	%r4444, %r4443, %r4426;
	add.s32 	%r4445, %r4444, %r4369;
	ld.const.u32 	%r4446, [_ZN34_INTERNAL_0e36e92b_4_k_cu_82ed34548collider3gpu9optimized6RMD_RRE+268];
	mul.wide.s32 	%rd22526, %r4446, 4;
	add.s64 	%rd22527, %rd1, %rd22526;
	ld.local.u32 	%r4447, [%rd22527];
	add.s32 	%r4448, %r4445, %r4447;
	add.s32 	%r4449, %r4448, %r4361;
	ld.const.u32 	%r4450, [_ZN34_INTERNAL_0e36e92b_4_k_cu_82ed34548collider3gpu9optimized6RMD_SRE+268];
	shl.b32 	%r4451, %r4449, %r4450;
	sub.s32 	%r4452, 32, %r4450;
	shr.u32 	%r4453, %r4449, %r4452;
	add.s32 	%r4454, %r4451, %r4398;
	add.s32 	%r4455, %r4454, %r4453;
	shf.l.wrap.b32 	%r4456, %r4397, %r4397, 10;
	not.b32 	%r4457, %r4442;
	or.b32  	%r4458, %r4412, %r4457;
	xor.b32  	%r4459, %r4441, %r4458;
	add.s32 	%r4460, %r4384, %r4459;
	ld.const.u32 	%r4461, [_ZN34_INTERNAL_0e36e92b_4_k_cu_82ed34548collider3gpu9optimized6RMD_RLE+272];
	mul.wide.s32 	%rd22528, %r4461, 4;
	add.s64 	%rd22529, %rd1, %rd22528;
	ld.local.u32 	%r4462, [%rd22529];
	add.s32 	%r4463, %r4460, %r4462;
	add.s32 	%r4464, %r4463, %r4346;
	ld.const.u32 	%r4465, [_ZN34_INTERNAL_0e36e92b_4_k_cu_82ed34548collider3gpu9optimized6RMD_SLE+272];
	shl.b32 	%r4466, %r4464, %r4465;
	sub.s32 	%r4467, 32, %r4465;
	shr.u32 	%r4468, %r4464, %r4467;
	add.s32 	%r4469, %r4466, %r4413;
	add.s32 	%r4470, %r4469, %r4468;
	shf.l.wrap.b32 	%r4471, %r4412, %r4412, 10;
	xor.b32  	%r4472, %r4426, %r4456;
	xor.b32  	%r4473, %r4472, %r4455;
	add.s32 	%r4474, %r4473, %r4398;
	ld.const.u32 	%r4475, [_ZN34_INTERNAL_0e36e92b_4_k_cu_82ed34548collider3gpu9optimized6RMD_RRE+272];
	mul.wide.s32 	%rd22530, %r4475, 4;
	add.s64 	%rd22531, %rd1, %rd22530;
	ld.local.u32 	%r4476, [%rd22531];
	add.s32 	%r4477, %r4474, %r4476;
	add.s32 	%r4478, %r4477, %r4361;
	ld.const.u32 	%r4479, [_ZN34_INTERNAL_0e36e92b_4_k_cu_82ed34548collider3gpu9optimized6RMD_SRE+272];
	shl.b32 	%r4480, %r4478, %r4479;
	sub.s32 	%r4481, 32, %r4479;
	shr.u32 	%r4482, %r4478, %r4481;
	add.s32 	%r4483, %r4480, %r4427;
	add.s32 	%r4484, %r4483, %r4482;
	shf.l.wrap.b32 	%r4485, %r4426, %r4426, 10;
	not.b32 	%r4486, %r4471;
	or.b32  	%r4487, %r4441, %r4486;
	xor.b32  	%r4488, %r4470, %r4487;
	add.s32 	%r4489, %r4413, %r4488;
	ld.const.u32 	%r4490, [_ZN34_INTERNAL_0e36e92b_4_k_cu_82ed34548collider3gpu9optimized6RMD_RLE+276];
	mul.wide.s32 	%rd22532, %r4490, 4;
	add.s64 	%rd22533, %rd1, %rd22532;
	ld.local.u32 	%r4491, [%rd22533];
	add.s32 	%r4492, %r4489, %r4491;
	add.s32 	%r4493, %r4492, %r4346;
	ld.const.u32 	%r4494, [_ZN34_INTERNAL_0e36e92b_4_k_cu_82ed34548collider3gpu9optimized6RMD_SLE+276];
	shl.b32 	%r4495, %r4493, %r4494;
	sub.s32 	%r4496, 32, %r4494;
	shr.u32 	%r4497, %r4493, %r4496;
	add.s32 	%r4498, %r4495, %r4442;
	add.s32 	%r4499, %r4498, %r4497;
	shf.l.wrap.b32 	%r4500, %r4441, %r4441, 10;
	xor.b32  	%r4501, %r4455, %r4485;
	xor.b32  	%r4502, %r4501, %r4484;
	add.s32 	%r4503, %r4502, %r4427;
	ld.const.u32 	%r4504, [_ZN34_INTERNAL_0e36e92b_4_k_cu_82ed34548collider3gpu9optimized6RMD_RRE+276];
	mul.wide.s32 	%rd22534, %r4504, 4;
	add.s64 	%rd22535, %rd1, %rd22534;
	ld.local.u32 	%r4505, [%rd22535];
	add.s32 	%r4506, %r4503, %r4505;
	add.s32 	%r4507, %r4506, %r4361;
	ld.const.u32 	%r4508, [_ZN34_INTERNAL_0e36e92b_4_k_cu_82ed34548collider3gpu9optimized6RMD_SRE+276];
	shl.b32 	%r4509, %r4507, %r4508;
	sub.s32 	%r4510, 32, %r4508;
	shr.u32 	%r4511, %r4507, %r4510;
	add.s32 	%r4512, %r4509, %r4456;
	add.s32 	%r4513, %r4512, %r4511;
	shf.l.wrap.b32 	%r4514, %r4455, %r4455, 10;
	not.b32 	%r4515, %r4500;
	or.b32  	%r4516, %r4470, %r4515;
	xor.b32  	%r4517, %r4499, %r4516;
	add.s32 	%r4518, %r4442, %r4517;
	ld.const.u32 	%r4519, [_ZN34_INTERNAL_0e36e92b_4_k_cu_82ed34548collider3gpu9optimized6RMD_RLE+280];
	mul.wide.s32 	%rd22536, %r4519, 4;
	add.s64 	%rd22537, %rd1, %rd22536;
	ld.local.u32 	%r4520, [%rd22537];
	add.s32 	%r4521, %r4518, %r4520;
	add.s32 	%r4522, %r4521, %r4346;
	ld.const.u32 	%r4523, [_ZN34_INTERNAL_0e36e92b_4_k_cu_82ed34548collider3gpu9optimized6RMD_SLE+280];
	shl.b32 	%r4524, %r4522, %r4523;
	sub.s32 	%r4525, 32, %r4523;
	shr.u32 	%r4526, %r4522, %r4525;
	add.s32 	%r4527, %r4524, %r4471;
	add.s32 	%r4528, %r4527, %r4526;
	shf.l.wrap.b32 	%r4529, %r4470, %r4470, 10;
	xor.b32  	%r4530, %r4484, %r4514;
	xor.b32  	%r4531, %r4530, %r4513;
	add.s32 	%r4532, %r4531, %r4456;
	ld.const.u32 	%r4533, [_ZN34_INTERNAL_0e36e92b_4_k_cu_82ed34548collider3gpu9optimized6RMD_RRE+280];
	mul.wide.s32 	%rd22538, %r4533, 4;
	add.s64 	%rd22539, %rd1, %rd22538;
	ld.local.u32 	%r4534, [%rd22539];
	add.s32 	%r4535, %r4532, %r4534;
	add.s32 	%r4536, %r4535, %r4361;
	ld.const.u32 	%r4537, [_ZN34_INTERNAL_0e36e92b_4_k_cu_82ed34548collider3gpu9optimized6RMD_SRE+280];
	shl.b32 	%r4538, %r4536, %r4537;
	sub.s32 	%r4539, 32, %r4537;
	shr.u32 	%r4540, %r4536, %r4539;
	add.s32 	%r4541, %r4538, %r4485;
	add.s32 	%r4542, %r4541, %r4540;
	shf.l.wrap.b32 	%r4543, %r4484, %r4484, 10;
	not.b32 	%r4544, %r4529;
	or.b32  	%r4545, %r4499, %r4544;
	xor.b32  	%r4546, %r4528, %r4545;
	add.s32 	%r4547, %r4471, %r4546;
	ld.const.u32 	%r4548, [_ZN34_INTERNAL_0e36e92b_4_k_cu_82ed34548collider3gpu9optimized6RMD_RLE+284];
	mul.wide.s32 	%rd22540, %r4548, 4;
	add.s64 	%rd22541, %rd1, %rd22540;
	ld.local.u32 	%r4549, [%rd22541];
	add.s32 	%r4550, %r4547, %r4549;
	add.s32 	%r4551, %r4550, %r4346;
	ld.const.u32 	%r4552, [_ZN34_INTERNAL_0e36e92b_4_k_cu_82ed34548collider3gpu9optimized6RMD_SLE+284];
	shl.b32 	%r4553, %r4551, %r4552;
	sub.s32 	%r4554, 32, %r4552;
	shr.u32 	%r4555, %r4551, %r4554;
	add.s32 	%r4556, %r4553, %r4500;
	add.s32 	%r4557, %r4556, %r4555;
	shf.l.wrap.b32 	%r4558, %r4499, %r4499, 10;
	xor.b32  	%r4559, %r4513, %r4543;
	xor.b32  	%r4560, %r4559, %r4542;
	add.s32 	%r4561, %r4560, %r4485;
	ld.const.u32 	%r4562, [_ZN34_INTERNAL_0e36e92b_4_k_cu_82ed34548collider3gpu9optimized6RMD_RRE+284];
	mul.wide.s32 	%rd22542, %r4562, 4;
	add.s64 	%rd22543, %rd1, %rd22542;
	ld.local.u32 	%r4563, [%rd22543];
	add.s32 	%r4564, %r4561, %r4563;
	add.s32 	%r4565, %r4564, %r4361;
	ld.const.u32 	%r4566, [_ZN34_INTERNAL_0e36e92b_4_k_cu_82ed34548collider3gpu9optimized6RMD_SRE+284];
	shl.b32 	%r4567, %r4565, %r4566;
	sub.s32 	%r4568, 32, %r4566;
	shr.u32 	%r4569, %r4565, %r4568;
	add.s32 	%r4570, %r4567, %r4514;
	add.s32 	%r4571, %r4570, %r4569;
	shf.l.wrap.b32 	%r4572, %r4513, %r4513, 10;
	not.b32 	%r4573, %r4558;
	or.b32  	%r4574, %r4528, %r4573;
	xor.b32  	%r4575, %r4557, %r4574;
	add.s32 	%r4576, %r4500, %r4575;
	ld.const.u32 	%r4577, [_ZN34_INTERNAL_0e36e92b_4_k_cu_82ed34548collider3gpu9optimized6RMD_RLE+288];
	mul.wide.s32 	%rd22544, %r4577, 4;
	add.s64 	%rd22545, %rd1, %rd22544;
	ld.local.u32 	%r4578, [%rd22545];
	add.s32 	%r4579, %r4576, %r4578;
	add.s32 	%r4580, %r4579, %r4346;
	ld.const.u32 	%r4581, [_ZN34_INTERNAL_0e36e92b_4_k_cu_82ed34548collider3gpu9optimized6RMD_SLE+288];
	shl.b32 	%r4582, %r4580, %r4581;
	sub.s32 	%r4583, 32, %r4581;
	shr.u32 	%r4584, %r4580, %r4583;
	add.s32 	%r4585, %r4582, %r4529;
	add.s32 	%r4586, %r4585, %r4584;
	shf.l.wrap.b32 	%r4587, %r4528, %r4528, 10;
	xor.b32  	%r4588, %r4542, %r4572;
	xor.b32  	%r4589, %r4588, %r4571;
	add.s32 	%r4590, %r4589, %r4514;
	ld.const.u32 	%r4591, [_ZN34_INTERNAL_0e36e92b_4_k_cu_82ed34548collider3gpu9optimized6RMD_RRE+288];
	mul.wide.s32 	%rd22546, %r4591, 4;
	add.s64 	%rd22547, %rd1, %rd22546;
	ld.local.u32 	%r4592, [%rd22547];
	add.s32 	%r4593, %r4590, %r4592;
	add.s32 	%r4594, %r4593, %r4361;
	ld.const.u32 	%r4595, [_ZN34_INTERNAL_0e36e92b_4_k_cu_82ed34548collider3gpu9optimized6RMD_SRE+288];
	shl.b32 	%r4596, %r4594, %r4595;
	sub.s32 	%r4597, 32, %r4595;
	shr.u32 	%r4598, %r4594, %r4597;
	add.s32 	%r4599, %r4596, %r4543;
	add.s32 	%r4600, %r4599, %r4598;
	shf.l.wrap.b32 	%r4601, %r4542, %r4542, 10;
	not.b32 	%r4602, %r4587;
	or.b32  	%r4603, %r4557, %r4602;
	xor.b32  	%r4604, %r4586, %r4603;
	add.s32 	%r4605, %r4529, %r4604;
	ld.const.u32 	%r4606, [_ZN34_INTERNAL_0e36e92b_4_k_cu_82ed34548collider3gpu9optimized6RMD_RLE+292];
	mul.wide.s32 	%rd22548, %r4606, 4;
	add.s64 	%rd22549, %rd1, %rd22548;
	ld.local.u32 	%r4607, [%rd22549];
	add.s32 	%r4608, %r4605, %r4607;
	add.s32 	%r4609, %r4608, %r4346;
	ld.const.u32 	%r4610, [_ZN34_INTERNAL_0e36e92b_4_k_cu_82ed34548collider3gpu9optimized6RMD_SLE+292];
	shl.b32 	%r4611, %r4609, %r4610;
	sub.s32 	%r4612, 32, %r4610;
	shr.u32 	%r4613, %r4609, %r4612;
	add.s32 	%r4614, %r4611, %r4558;
	add.s32 	%r4615, %r4614, %r4613;
	shf.l.wrap.b32 	%r4616, %r4557, %r4557, 10;
	xor.b32  	%r4617, %r4571, %r4601;
	xor.b32  	%r4618, %r4617, %r4600;
	add.s32 	%r4619, %r4618, %r4543;
	ld.const.u32 	%r4620, [_ZN34_INTERNAL_0e36e92b_4_k_cu_82ed34548collider3gpu9optimized6RMD_RRE+292];
	mul.wide.s32 	%rd22550, %r4620, 4;
	add.s64 	%rd22551, %rd1, %rd22550;
	ld.local.u32 	%r4621, [%rd22551];
	add.s32 	%r4622, %r4619, %r4621;
	add.s32 	%r4623, %r4622, %r4361;
	ld.const.u32 	%r4624, [_ZN34_INTERNAL_0e36e92b_4_k_cu_82ed34548collider3gpu9optimized6RMD_SRE+292];
	shl.b32 	%r4625, %r4623, %r4624;
	sub.s32 	%r4626, 32, %r4624;
	shr.u32 	%r4627, %r4623, %r4626;
	add.s32 	%r4628, %r4625, %r4572;
	add.s32 	%r4629, %r4628, %r4627;
	shf.l.wrap.b32 	%r4630, %r4571, %r4571, 10;
	not.b32 	%r4631, %r4616;
	or.b32  	%r4632, %r4586, %r4631;
	xor.b32  	%r4633, %r4615, %r4632;
	add.s32 	%r4634, %r4558, %r4633;
	ld.const.u32 	%r4635, [_ZN34_INTERNAL_0e36e92b_4_k_cu_82ed34548collider3gpu9optimized6RMD_RLE+296];
	mul.wide.s32 	%rd22552, %r4635, 4;
	add.s64 	%rd22553, %rd1, %rd22552;
	ld.local.u32 	%r4636, [%rd22553];
	add.s32 	%r4637, %r4634, %r4636;
	add.s32 	%r4638, %r4637, %r4346;
	ld.const.u32 	%r4639, [_ZN34_INTERNAL_0e36e92b_4_k_cu_82ed34548collider3gpu9optimized6RMD_SLE+296];
	shl.b32 	%r4640, %r4638, %r4639;
	sub.s32 	%r4641, 32, %r4639;
	shr.u32 	%r4642, %r4638, %r4641;
	add.s32 	%r4643, %r4640, %r4587;
	add.s32 	%r4644, %r4643, %r4642;
	shf.l.wrap.b32 	%r4645, %r4586, %r4586, 10;
	xor.b32  	%r4646, %r4600, %r4630;
	xor.b32  	%r4647, %r4646, %r4629;
	add.s32 	%r4648, %r4647, %r4572;
	ld.const.u32 	%r4649, [_ZN34_INTERNAL_0e36e92b_4_k_cu_82ed34548collider3gpu9optimized6RMD_RRE+296];
	mul.wide.s32 	%rd22554, %r4649, 4;
	add.s64 	%rd22555, %rd1, %rd22554;
	ld.local.u32 	%r4650, [%rd22555];
	add.s32 	%r4651, %r4648, %r4650;
	add.s32 	%r4652, %r4651, %r4361;
	ld.const.u32 	%r4653, [_ZN34_INTERNAL_0e36e92b_4_k_cu_82ed34548collider3gpu9optimized6RMD_SRE+296];
	shl.b32 	%r4654, %r4652, %r4653;
	sub.s32 	%r4655, 32, %r4653;
	shr.u32 	%r4656, %r4652, %r4655;
	add.s32 	%r4657, %r4654, %r4601;
	add.s32 	%r4658, %r4657, %r4656;
	shf.l.wrap.b32 	%r4659, %r4600, %r4600, 10;
	not.b32 	%r4660, %r4645;
	or.b32  	%r4661, %r4615, %r4660;
	xor.b32  	%r4662, %r4644, %r4661;
	add.s32 	%r4663, %r4587, %r4662;
	ld.const.u32 	%r4664, [_ZN34_INTERNAL_0e36e92b_4_k_cu_82ed34548collider3gpu9optimized6RMD_RLE+300];
	mul.wide.s32 	%rd22556, %r4664, 4;
	add.s64 	%rd22557, %rd1, %rd22556;
	ld.local.u32 	%r4665, [%rd22557];
	add.s32 	%r4666, %r4663, %r4665;
	add.s32 	%r4667, %r4666, %r4346;
	ld.const.u32 	%r4668, [_ZN34_INTERNAL_0e36e92b_4_k_cu_82ed34548collider3gpu9optimized6RMD_SLE+300];
	shl.b32 	%r4669, %r4667, %r4668;
	sub.s32 	%r4670, 32, %r4668;
	shr.u32 	%r4671, %r4667, %r4670;
	add.s32 	%r4672, %r4669, %r4616;
	add.s32 	%r4673, %r4672, %r4671;
	shf.l.wrap.b32 	%r4674, %r4615, %r4615, 10;
	xor.b32  	%r4675, %r4629, %r4659;
	xor.b32  	%r4676, %r4675, %r4658;
	add.s32 	%r4677, %r4676, %r4601;
	ld.const.u32 	%r4678, [_ZN34_INTERNAL_0e36e92b_4_k_cu_82ed34548collider3gpu9optimized6RMD_RRE+300];
	mul.wide.s32 	%rd22558, %r4678, 4;
	add.s64 	%rd22559, %rd1, %rd22558;
	ld.local.u32 	%r4679, [%rd22559];
	add.s32 	%r4680, %r4677, %r4679;
	add.s32 	%r4681, %r4680, %r4361;
	ld.const.u32 	%r4682, [_ZN34_INTERNAL_0e36e92b_4_k_cu_82ed34548collider3gpu9optimized6RMD_SRE+300];
	shl.b32 	%r4683, %r4681, %r4682;
	sub.s32 	%r4684, 32, %r4682;
	shr.u32 	%r4685, %r4681, %r4684;
	add.s32 	%r4686, %r4683, %r4630;
	add.s32 	%r4687, %r4686, %r4685;
	shf.l.wrap.b32 	%r4688, %r4629, %r4629, 10;
	not.b32 	%r4689, %r4674;
	or.b32  	%r4690, %r4644, %r4689;
	xor.b32  	%r4691, %r4673, %r4690;
	add.s32 	%r4692, %r4616, %r4691;
	ld.const.u32 	%r4693, [_ZN34_INTERNAL_0e36e92b_4_k_cu_82ed34548collider3gpu9optimized6RMD_RLE+304];
	mul.wide.s32 	%rd22560, %r4693, 4;
	add.s64 	%rd22561, %rd1, %rd22560;
	ld.local.u32 	%r4694, [%rd22561];
	add.s32 	%r4695, %r4692, %r4694;
	add.s32 	%r4696, %r4695, %r4346;
	ld.const.u32 	%r4697, [_ZN34_INTERNAL_0e36e92b_4_k_cu_82ed34548collider3gpu9optimized6RMD_SLE+304];
	shl.b32 	%r4698, %r4696, %r4697;
	sub.s32 	%r4699, 32, %r4697;
	shr.u32 	%r4700, %r4696, %r4699;
	add.s32 	%r4701, %r4698, %r4645;
	add.s32 	%r4702, %r4701, %r4700;
	shf.l.wrap.b32 	%r4703, %r4644, %r4644, 10;
	xor.b32  	%r4704, %r4658, %r4688;
	xor.b32  	%r4705, %r4704, %r4687;
	add.s32 	%r4706, %r4705, %r4630;
	ld.const.u32 	%r4707, [_ZN34_INTERNAL_0e36e92b_4_k_cu_82ed34548collider3gpu9optimized6RMD_RRE+304];
	mul.wide.s32 	%rd22562, %r4707, 4;
	add.s64 	%rd22563, %rd1, %rd22562;
	ld.local.u32 	%r4708, [%rd22563];
	add.s32 	%r4709, %r4706, %r4708;
	add.s32 	%r4710, %r4709, %r4361;
	ld.const.u32 	%r4711, [_ZN34_INTERNAL_0e36e92b_4_k_cu_82ed34548collider3gpu9optimized6RMD_SRE+304];
	shl.b32 	%r4712, %r4710, %r4711;
	sub.s32 	%r4713, 32, %r4711;
	shr.u32 	%r4714, %r4710, %r4713;
	add.s32 	%r4715, %r4712, %r4659;
	add.s32 	%r4716, %r4715, %r4714;
	shf.l.wrap.b32 	%r4717, %r4658, %r4658, 10;
	not.b32 	%r4718, %r4703;
	or.b32  	%r4719, %r4673, %r4718;
	xor.b32  	%r4720, %r4702, %r4719;
	add.s32 	%r4721, %r4645, %r4720;
	ld.const.u32 	%r4722, [_ZN34_INTERNAL_0e36e92b_4_k_cu_82ed34548collider3gpu9optimized6RMD_RLE+308];
	mul.wide.s32 	%rd22564, %r4722, 4;
	add.s64 	%rd22565, %rd1, %rd22564;
	ld.local.u32 	%r4723, [%rd22565];
	add.s32 	%r4724, %r4721, %r4723;
	add.s32 	%r4725, %r4724, %r4346;
	ld.const.u32 	%r4726, [_ZN34_INTERNAL_0e36e92b_4_k_cu_82ed34548collider3gpu9optimized6RMD_SLE+308];
	shl.b32 	%r4727, %r4725, %r4726;
	sub.s32 	%r4728, 32, %r4726;
	shr.u32 	%r4729, %r4725, %r4728;
	add.s32 	%r4730, %r4727, %r4674;
	add.s32 	%r4731, %r4730, %r4729;
	shf.l.wrap.b32 	%r4732, %r4673, %r4673, 10;
	xor.b32  	%r4733, %r4687, %r4717;
	xor.b32  	%r4734, %r4733, %r4716;
	add.s32 	%r4735, %r4734, %r4659;
	ld.const.u32 	%r4736, [_ZN34_INTERNAL_0e36e92b_4_k_cu_82ed34548collider3gpu9optimized6RMD_RRE+308];
	mul.wide.s32 	%rd22566, %r4736, 4;
	add.s64 	%rd22567, %rd1, %rd22566;
	ld.local.u32 	%r4737, [%rd22567];
	add.s32 	%r4738, %r4735, %r4737;
	add.s32 	%r4739, %r4738, %r4361;
	ld.const.u32 	%r4740, [_ZN34_INTERNAL_0e36e92b_4_k_cu_82ed34548collider3gpu9optimized6RMD_SRE+308];
	shl.b32 	%r4741, %r4739, %r4740;
	sub.s32 	%r4742, 32, %r4740;
	shr.u32 	%r4743, %r4739, %r4742;
	add.s32 	%r4744, %r4741, %r4688;
	add.s32 	%r4745, %r4744, %r4743;
	shf.l.wrap.b32 	%r4746, %r4687, %r4687, 10;
	not.b32 	%r4747, %r4732;
	or.b32  	%r4748, %r4702, %r4747;
	xor.b32  	%r4749, %r4731, %r4748;
	add.s32 	%r4750, %r4674, %r4749;
	ld.const.u32 	%r4751, [_ZN34_INTERNAL_0e36e92b_4_k_cu_82ed34548collider3gpu9optimized6RMD_RLE+312];
	mul.wide.s32 	%rd22568, %r4751, 4;
	add.s64 	%rd22569, %rd1, %rd22568;
	ld.local.u32 	%r4752, [%rd22569];
	add.s32 	%r4753, %r4750, %r4752;
	add.s32 	%r4754, %r4753, %r4346;
	ld.const.u32 	%r4755, [_ZN34_INTERNAL_0e36e92b_4_k_cu_82ed34548collider3gpu9optimized6RMD_SLE+312];
	shl.b32 	%r4756, %r4754, %r4755;
	sub.s32 	%r4757, 32, %r4755;
	shr.u32 	%r4758, %r4754, %r4757;
	add.s32 	%r4759, %r4756, %r4703;
	add.s32 	%r4760, %r4759, %r4758;
	shf.l.wrap.b32 	%r4761, %r4702, %r4702, 10;
	xor.b32  	%r4762, %r4716, %r4746;
	xor.b32  	%r4763, %r4762, %r4745;
	add.s32 	%r4764, %r4763, %r4688;
	ld.const.u32 	%r4765, [_ZN34_INTERNAL_0e36e92b_4_k_cu_82ed34548collider3gpu9optimized6RMD_RRE+312];
	mul.wide.s32 	%rd22570, %r4765, 4;
	add.s64 	%rd22571, %rd1, %rd22570;
	ld.local.u32 	%r4766, [%rd22571];
	add.s32 	%r4767, %r4764, %r4766;
	add.s32 	%r4768, %r4767, %r4361;
	ld.const.u32 	%r4769, [_ZN34_INTERNAL_0e36e92b_4_k_cu_82ed34548collider3gpu9optimized6RMD_SRE+312];
	shl.b32 	%r4770, %r4768, %r4769;
	sub.s32 	%r4771, 32, %r4769;
	shr.u32 	%r4772, %r4768, %r4771;
	add.s32 	%r4773, %r4770, %r4717;
	add.s32 	%r4774, %r4773, %r4772;
	shf.l.wrap.b32 	%r4775, %r4716, %r4716, 10;
	not.b32 	%r4776, %r4761;
	or.b32  	%r4777, %r4731, %r4776;
	xor.b32  	%r4778, %r4760, %r4777;
	add.s32 	%r4779, %r4703, %r4778;
	ld.const.u32 	%r4780, [_ZN34_INTERNAL_0e36e92b_4_k_cu_82ed34548collider3gpu9optimized6RMD_RLE+316];
	mul.wide.s32 	%rd22572, %r4780, 4;
	add.s64 	%rd22573, %rd1, %rd22572;
	ld.local.u32 	%r4781, [%rd22573];
	add.s32 	%r4782, %r4779, %r4781;
	add.s32 	%r4783, %r4782, %r4346;
	ld.const.u32 	%r4784, [_ZN34_INTERNAL_0e36e92b_4_k_cu_82ed34548collider3gpu9optimized6RMD_SLE+316];
	shl.b32 	%r4785, %r4783, %r4784;
	sub.s32 	%r4786, 32, %r4784;
	shr.u32 	%r4787, %r4783, %r4786;
	add.s32 	%r4788, %r4785, %r4732;
	add.s32 	%r4789, %r4788, %r4787;
	shf.l.wrap.b32 	%r4790, %r4731, %r4731, 10;
	xor.b32  	%r4791, %r4745, %r4775;
	xor.b32  	%r4792, %r4791, %r4774;
	add.s32 	%r4793, %r4792, %r4717;
	ld.const.u32 	%r4794, [_ZN34_INTERNAL_0e36e92b_4_k_cu_82ed34548collider3gpu9optimized6RMD_RRE+316];
	mul.wide.s32 	%rd22574, %r4794, 4;
	add.s64 	%rd22575, %rd1, %rd22574;
	ld.local.u32 	%r4795, [%rd22575];
	add.s32 	%r4796, %r4793, %r4795;
	add.s32 	%r4797, %r4796, %r4361;
	ld.const.u32 	%r4798, [_ZN34_INTERNAL_0e36e92b_4_k_cu_82ed34548collider3gpu9optimized6RMD_SRE+316];
	shl.b32 	%r4799, %r4797, %r4798;
	sub.s32 	%r4800, 32, %r4798;
	shr.u32 	%r4801, %r4797, %r4800;
	add.s32 	%r4802, %r4799, %r4746;
	add.s32 	%r4803, %r4802, %r4801;
	shf.l.wrap.b32 	%r4804, %r4745, %r4745, 10;
	add.s32 	%r4805, %r4760, %r4804;
	add.s32 	%r57, %r4805, -271733879;
	add.s32 	%r4806, %r4790, %r4775;
	add.s32 	%r58, %r4806, -1732584194;
	add.s32 	%r4807, %r4761, %r4746;
	add.s32 	%r59, %r4807, 271733878;
	add.s32 	%r4808, %r4732, %r4803;
	add.s32 	%r60, %r4808, -1009589776;
	add.s32 	%r4809, %r4789, %r4774;
	add.s32 	%r61, %r4809, 1732584193;
	cvt.u16.u32 	%rs1, %r57;
	and.b16  	%rs2, %rs1, 255;
	cvta.to.global.u64 	%rd5818, %rd22590;
	ld.global.nc.u8 	%rs3, [%rd5818];
	cvt.u16.u8 	%rs4, %rs3;
	setp.ne.s16 	%p4586, %rs4, %rs2;
	@%p4586 bra 	$L__BB0_1687;
	shr.u16 	%rs6, %rs1, 8;
	ld.global.nc.u8 	%rs7, [%rd5818+1];
	cvt.u16.u8 	%rs8, %rs7;
	setp.ne.s16 	%p4587, %rs8, %rs6;
	@%p4587 bra 	$L__BB0_1687;
	ld.global.nc.u8 	%rs9, [%rd5818+2];
	cvt.u16.u8 	%rs10, %rs9;
	{ .reg .b16 tmp; mov.b32 {tmp, %rs11}, %r57; }
	and.b16  	%rs12, %rs11, 255;
	setp.ne.s16 	%p4588, %rs10, %rs12;
	@%p4588 bra 	$L__BB0_1687;
	ld.global.nc.u8 	%rs13, [%rd5818+3];
	cvt.u16.u8 	%rs14, %rs13;
	shr.u32 	%r4810, %r57, 24;
	cvt.u16.u32 	%rs15, %r4810;
	setp.ne.s16 	%p4589, %rs14, %rs15;
	@%p4589 bra 	$L__BB0_1687;
	ld.global.nc.u8 	%rs16, [%rd5818+4];
	cvt.u16.u8 	%rs17, %rs16;
	cvt.u16.u32 	%rs18, %r58;
	and.b16  	%rs19, %rs18, 255;
	setp.ne.s16 	%p4590, %rs17, %rs19;
	@%p4590 bra 	$L__BB0_1687;
	ld.global.nc.u8 	%rs20, [%rd5818+5];
	cvt.u16.u8 	%rs21, %rs20;
	shr.u16 	%rs23, %rs18, 8;
	setp.ne.s16 	%p4591, %rs21, %rs23;
	@%p4591 bra 	$L__BB0_1687;
	ld.global.nc.u8 	%rs24, [%rd5818+6];
	cvt.u16.u8 	%rs25, %rs24;
	{ .reg .b16 tmp; mov.b32 {tmp, %rs26}, %r58; }
	and.b16  	%rs27, %rs26, 255;
	setp.ne.s16 	%p4592, %rs25, %rs27;
	@%p4592 bra 	$L__BB0_1687;
	ld.global.nc.u8 	%rs28, [%rd5818+7];
	cvt.u16.u8 	%rs29, %rs28;
	shr.u32 	%r4811, %r58, 24;
	cvt.u16.u32 	%rs30, %r4811;
	setp.ne.s16 	%p4593, %rs29, %rs30;
	@%p4593 bra 	$L__BB0_1687;
	ld.global.nc.u8 	%rs31, [%rd5818+8];
	cvt.u16.u8 	%rs32, %rs31;
	cvt.u16.u32 	%rs33, %r59;
	and.b16  	%rs34, %rs33, 255;
	setp.ne.s16 	%p4594, %rs32, %rs34;
	@%p4594 bra 	$L__BB0_1687;
	ld.global.nc.u8 	%rs35, [%rd5818+9];
	cvt.u16.u8 	%rs36, %rs35;
	shr.u16 	%rs38, %rs33, 8;
	setp.ne.s16 	%p4595, %rs36, %rs38;
	@%p4595 bra 	$L__BB0_1687;
	ld.global.nc.u8 	%rs39, [%rd5818+10];
	cvt.u16.u8 	%rs40, %rs39;
	{ .reg .b16 tmp; mov.b32 {tmp, %rs41}, %r59; }
	and.b16  	%rs42, %rs41, 255;
	setp.ne.s16 	%p4596, %rs40, %rs42;
	@%p4596 bra 	$L__BB0_1687;
	ld.global.nc.u8 	%rs43, [%rd5818+11];
	cvt.u16.u8 	%rs44, %rs43;
	shr.u32 	%r4812, %r59, 24;
	cvt.u16.u32 	%rs45, %r4812;
	setp.ne.s16 	%p4597, %rs44, %rs45;
	@%p4597 bra 	$L__BB0_1687;
	ld.global.nc.u8 	%rs46, [%rd5818+12];
	cvt.u16.u8 	%rs47, %rs46;
	cvt.u16.u32 	%rs48, %r60;
	and.b16  	%rs49, %rs48, 255;
	setp.ne.s16 	%p4598, %rs47, %rs49;
	@%p4598 bra 	$L__BB0_1687;
	ld.global.nc.u8 	%rs50, [%rd5818+13];
	cvt.u16.u8 	%rs51, %rs50;
	shr.u16 	%rs53, %rs48, 8;
	setp.ne.s16 	%p4599, %rs51, %rs53;
	@%p4599 bra 	$L__BB0_1687;
	ld.global.nc.u8 	%rs54, [%rd5818+14];
	cvt.u16.u8 	%rs55, %rs54;
	{ .reg .b16 tmp; mov.b32 {tmp, %rs56}, %r60; }
	and.b16  	%rs57, %rs56, 255;
	setp.ne.s16 	%p4600, %rs55, %rs57;
	@%p4600 bra 	$L__BB0_1687;
	ld.global.nc.u8 	%rs58, [%rd5818+15];
	cvt.u16.u8 	%rs59, %rs58;
	shr.u32 	%r4813, %r60, 24;
	cvt.u16.u32 	%rs60, %r4813;
	setp.ne.s16 	%p4601, %rs59, %rs60;
	@%p4601 bra 	$L__BB0_1687;
	ld.global.nc.u8 	%rs61, [%rd5818+16];
	cvt.u16.u8 	%rs62, %rs61;
	cvt.u16.u32 	%rs63, %r61;
	and.b16  	%rs64, %rs63, 255;
	setp.ne.s16 	%p4602, %rs62, %rs64;
	@%p4602 bra 	$L__BB0_1687;
	ld.global.nc.u8 	%rs65, [%rd5818+17];
	cvt.u16.u8 	%rs66, %rs65;
	shr.u16 	%rs68, %rs63, 8;
	setp.ne.s16 	%p4603, %rs66, %rs68;
	@%p4603 bra 	$L__BB0_1687;
	ld.global.nc.u8 	%rs69, [%rd5818+18];
	cvt.u16.u8 	%rs70, %rs69;
	{ .reg .b16 tmp; mov.b32 {tmp, %rs71}, %r61; }
	and.b16  	%rs72, %rs71, 255;
	setp.ne.s16 	%p4604, %rs70, %rs72;
	@%p4604 bra 	$L__BB0_1687;
	ld.global.nc.u8 	%rs73, [%rd5818+19];
	cvt.u16.u8 	%rs74, %rs73;
	shr.u32 	%r4814, %r61, 24;
	cvt.u16.u32 	%rs75, %r4814;
	setp.ne.s16 	%p4605, %rs74, %rs75;
	@%p4605 bra 	$L__BB0_1687;
	ld.param.u64 	%rd22595, [_ZN8collider3gpu9optimized23puzzle_search_optimizedEmmmPKhPmS4_Pj_param_6];
	cvt.u64.u32 	%rd22576, %r4835;
	add.s64 	%rd5819, %rd12, %rd22576;
	setp.lt.u64 	%p4607, %rd5819, %rd12;
	selp.u64 	%rd22577, 1, 0, %p4607;
	add.s64 	%rd5820, %rd5845, %rd22577;
	cvta.to.global.u64 	%rd22578, %rd22595;
	atom.relaxed.global.cas.b32 	%r4815, [%rd22578], 0, 1;
	setp.ne.s32 	%p4608, %r4815, 0;
	@%p4608 bra 	$L__BB0_1688;
	ld.param.u64 	%rd22592, [_ZN8collider3gpu9optimized23puzzle_search_optimizedEmmmPKhPmS4_Pj_param_5];
	ld.param.u64 	%rd22591, [_ZN8collider3gpu9optimized23puzzle_search_optimizedEmmmPKhPmS4_Pj_param_4];
	cvta.to.global.u64 	%rd22579, %rd22591;
	st.global.u64 	[%rd22579], %rd5819;
	cvta.to.global.u64 	%rd22580, %rd22592;
	st.global.u64 	[%rd22580], %rd5820;
	bra.uni 	$L__BB0_1688;
$L__BB0_1684:
	add.s64 	%rd24446, %rd24446, 1;
	setp.ne.s64 	%p4237, %rd24446, 0;
	@%p4237 bra 	$L__BB0_1574;
	add.s64 	%rd24447, %rd24447, 1;
	setp.ne.s64 	%p4238, %rd24447, 0;
	mov.b64 	%rd24446, 0;
	@%p4238 bra 	$L__BB0_1574;
	add.s64 	%rd24448, %rd24448, 1;
	setp.eq.s64 	%p4239, %rd24448, 0;
	selp.u64 	%rd21196, 1, 0, %p4239;
	add.s64 	%rd24449, %rd24449, %rd21196;
	mov.b64 	%rd24446, 0;
	mov.u64 	%rd24447, %rd24446;
	bra.uni 	$L__BB0_1574;
$L__BB0_1687:
	add.s32 	%r4835, %r4835, 1;
	setp.ne.s32 	%p4606, %r4835, %r2;
	@%p4606 bra 	$L__BB0_1614;
$L__BB0_1688:
	ld.param.u64 	%rd22589, [_ZN8collider3gpu9optimized23puzzle_search_optimizedEmmmPKhPmS4_Pj_param_2];
	mul.wide.u32 	%rd22581, %r4818, 256;
	add.s64 	%rd22597, %rd22597, %rd22581;
	setp.lt.u64 	%p4609, %rd22597, %rd22589;
	sub.s64 	%rd22596, %rd22596, %rd22581;
	@%p4609 bra 	$L__BB0_2;
$L__BB0_1689:
	ret;

}
	// .globl	_ZN8collider3gpu9optimized37generate_precomputed_table_kernel_optEPNS1_6PointAES3_
.visible .entry _ZN8collider3gpu9optimized37generate_precomputed_table_kernel_optEPNS1_6PointAES3_(
	.param .u64 .ptr .align 1 _ZN8collider3gpu9optimized37generate_precomputed_table_kernel_optEPNS1_6PointAES3__param_0,
	.param .u64 .ptr .align 1 _ZN8collider3gpu9optimized37generate_precomputed_table_kernel_optEPNS1_6PointAES3__param_1
)
{
	.local .align 32 .b8 	__local_depot1[3072];
	.reg .b64 	%SP;
	.reg .b64 	%SPL;
	.reg .pred 	%p<8478>;
	.reg .b32 	%r<3299>;
	.reg .b64 	%rd<38290>;

	mov.u64 	%SPL, __local_depot1;
	ld.param.u64 	%rd9500, [_ZN8collider3gpu9optimized37generate_precomputed_table_kernel_optEPNS1_6PointAES3__param_0];
	ld.param.u64 	%rd9501, [_ZN8collider3gpu9optimized37generate_precomputed_table_kernel_optEPNS1_6PointAES3__param_1];
	cvta.to.global.u64 	%rd1, %rd9501;
	cvta.to.global.u64 	%rd2, %rd9500;
	add.u64 	%rd3, %SPL, 0;
	add.u64 	%rd4, %SPL, 1536;
	ld.const.u64 	%rd5, [_ZN8collider3gpu9optimized7SECP_GXE];
	ld.const.u64 	%rd6, [_ZN8collider3gpu9optimized7SECP_GXE+8];
	ld.const.u64 	%rd7, [_ZN8collider3gpu9optimized7SECP_GXE+16];
	ld.const.u64 	%rd8, [_ZN8collider3gpu9optimized7SECP_GXE+24];
	ld.const.u64 	%rd9, [_ZN8collider3gpu9optimized7SECP_GYE];
	ld.const.u64 	%rd10, [_ZN8collider3gpu9optimized7SECP_GYE+8];
	ld.const.u64 	%rd11, [_ZN8collider3gpu9optimized7SECP_GYE+16];
	ld.const.u64 	%rd12, [_ZN8collider3gpu9optimized7SECP_GYE+24];
	ld.const.u64 	%rd9504, [_ZN8collider3gpu9optimized8GLV_BETAE];
	ld.const.u64 	%rd9505, [_ZN8collider3gpu9optimized8GLV_BETAE+8];
	ld.const.u64 	%rd9506, [_ZN8collider3gpu9optimized8GLV_BETAE+16];
	ld.const.u64 	%rd9507, [_ZN8collider3gpu9optimized8GLV_BETAE+24];
	mul.hi.u64 	%rd9508, %rd5, %rd9504;
	mul.lo.s64 	%rd9509, %rd9505, %rd5;
	mul.hi.u64 	%rd9510, %rd5, %rd9505;
	add.s64 	%rd9511, %rd9509, %rd9508;
	setp.lt.u64 	%p5, %rd9511, %rd9509;
	selp.u64 	%rd9512, 1, 0, %p5;
	add.s64 	%rd9513, %rd9510, %rd9512;
	mul.lo.s64 	%rd9514, %rd9506, %rd5;
	mul.hi.u64 	%rd9515, %rd5, %rd9506;
	add.s64 	%rd9516, %rd9514, %rd9513;
	setp.lt.u64 	%p6, %rd9516, %rd9514;
	selp.u64 	%rd9517, 1, 0, %p6;
	add.s64 	%rd9518, %rd9515, %rd9517;
	mul.lo.s64 	%rd9519, %rd9507, %rd5;
	mul.hi.u64 	%rd9520, %rd5, %rd9507;
	add.s64 	%rd9521, %rd9519, %rd9518;
	setp.lt.u64 	%p7, %rd9521, %rd9519;
	selp.u64 	%rd9522, 1, 0, %p7;
	add.s64 	%rd9523, %rd9520, %rd9522;
	mul.lo.s64 	%rd9524, %rd9504, %rd6;
	mul.hi.u64 	%rd9525, %rd6, %rd9504;
	add.s64 	%rd9526, %rd9524, %rd9511;
	setp.lt.u64 	%p8, %rd9526, %rd9524;
	selp.u64 	%rd9527, 1, 0, %p8;
	add.s64 	%rd9528, %rd9525, %rd9527;
	mul.lo.s64 	%rd9529, %rd9505, %rd6;
	mul.hi.u64 	%rd9530, %rd6, %rd9505;
	add.s64 	%rd9531, %rd9529, %rd9516;
	setp.lt.u64 	%p9, %rd9531, %rd9529;
	selp.u64 	%rd9532, 1, 0, %p9;
	add.s64 	%rd9533, %rd9530, %rd9532;
	add.s64 	%rd9534, %rd9531, %rd9528;
	setp.lt.u64 	%p10, %rd9534, %rd9531;
	selp.u64 	%rd9535, 1, 0, %p10;
	add.s64 	%rd9536, %rd9533, %rd9535;
	mul.lo.s64 	%rd9537, %rd9506, %rd6;
	mul.hi.u64 	%rd9538, %rd6, %rd9506;
	add.s64 	%rd9539, %rd9537, %rd9521;
	setp.lt.u64 	%p11, %rd9539, %rd9537;
	selp.u64 	%rd9540, 1, 0, %p11;
	add.s64 	%rd9541, %rd9538, %rd9540;
	add.s64 	%rd9542, %rd9539, %rd9536;
	setp.lt.u64 	%p12, %rd9542, %rd9539;
	selp.u64 	%rd9543, 1, 0, %p12;
	add.s64 	%rd9544, %rd9541, %rd9543;
	mul.lo.s64 	%rd9545, %rd9507, %rd6;
	mul.hi.u64 	%rd9546, %rd6, %rd9507;
	add.s64 	%rd9547, %rd9545, %rd9523;
	setp.lt.u64 	%p13, %rd9547, %rd9545;
	selp.u64 	%rd9548, 1, 0, %p13;
	add.s64 	%rd9549, %rd9546, %rd9548;
	add.s64 	%rd9550, %rd9547, %rd9544;
	setp.lt.u64 	%p14, %rd9550, %rd9547;
	selp.u64 	%rd9551, 1, 0, %p14;
	add.s64 	%rd9552, %rd9549, %rd9551;
	mul.lo.s64 	%rd9553, %rd9504, %rd7;
	mul.hi.u64 	%rd9554, %rd7, %rd9504;
	add.s64 	%rd9555, %rd9553, %rd9534;
	setp.lt.u64 	%p15, %rd9555, %rd9553;
	selp.u64 	%rd9556, 1, 0, %p15;
	add.s64 	%rd9557, %rd9554, %rd9556;
	mul.lo.s64 	%rd9558, %rd9505, %rd7;
	mul.hi.u64 	%rd9559, %rd7, %rd9505;
	add.s64 	%rd9560, %rd9558, %rd9542;
	setp.lt.u64 	%p16, %rd9560, %rd9558;
	selp.u64 	%rd9561, 1, 0, %p16;
	add.s64 	%rd9562, %rd9559, %rd9561;
	add.s64 	%rd9563, %rd9560, %rd9557;
	setp.lt.u64 	%p17, %rd9563, %rd9560;
	selp.u64 	%rd9564, 1, 0, %p17;
	add.s64 	%rd9565, %rd9562, %rd9564;
	mul.lo.s64 	%rd9566, %rd9506, %rd7;
	mul.hi.u64 	%rd9567, %rd7, %rd9506;
	add.s64 	%rd9568, %rd9566, %rd9550;
	setp.lt.u64 	%p18, %rd9568, %rd9566;
	selp.u64 	%rd9569, 1, 0, %p18;
	add.s64 	%rd9570, %rd9567, %rd9569;
	add.s64 	%rd9571, %rd9568, %rd9565;
	setp.lt.u64 	%p19, %rd9571, %rd9568;
	selp.u64 	%rd9572, 1, 0, %p19;
	add.s64 	%rd9573, %rd9570, %rd9572;
	mul.lo.s64 	%rd9574, %rd9507, %rd7;
	mul.hi.u64 	%rd9575, %rd7, %rd9507;
	add.s64 	%rd9576, %rd9574, %rd9552;
	setp.lt.u64 	%p20, %rd9576, %rd9574;
	selp.u64 	%rd9577, 1, 0, %p20;
	add.s64 	%rd9578, %rd9575, %rd9577;
	add.s64 	%rd9579, %rd9576, %rd9573;
	setp.lt.u64 	%p21, %rd9579, %rd9576;
	selp.u64 	%rd9580, 1, 0, %p21;
	add.s64 	%rd9581, %rd9578, %rd9580;
	mul.lo.s64 	%rd9582, %rd9504, %rd8;
	mul.hi.u64 	%rd9583, %rd8, %rd9504;
	add.s64 	%rd9584, %rd9582, %rd9563;
	setp.lt.u64 	%p22, %rd9584, %rd9582;
	selp.u64 	%rd9585, 1, 0, %p22;
	add.s64 	%rd9586, %rd9583, %rd9585;
	mul.lo.s64 	%rd9587, %rd9505, %rd8;
	mul.hi.u64 	%rd9588, %rd8, %rd9505;
	add.s64 	%rd9589, %rd9587, %rd9571;
	setp.lt.u64 	%p23, %rd9589, %rd9587;
	selp.u64 	%rd9590, 1, 0, %p23;
	add.s64 	%rd9591, %rd9588, %rd9590;
	add.s64 	%rd9592, %rd9589, %rd9586;
	setp.lt.u64 	%p24, %rd9592, %rd9589;
	selp.u64 	%rd9593, 1, 0, %p24;
	add.s64 	%rd9594, %rd9591, %rd9593;
	mul.lo.s64 	%rd9595, %rd9506, %rd8;
	mul.hi.u64 	%rd9596, %rd8, %rd9506;
	add.s64 	%rd9597, %rd9595, %rd9579;
	setp.lt.u64 	%p25, %rd9597, %rd9595;
	selp.u64 	%rd9598, 1, 0, %p25;
	add.s64 	%rd9599, %rd9596, %rd9598;
	add.s64 	%rd9600, %rd9597, %rd9594;
	setp.lt.u64 	%p26, %rd9600, %rd9597;
	selp.u64 	%rd9601, 1, 0, %p26;
	add.s64 	%rd9602, %rd9599, %rd9601;
	mul.lo.s64 	%rd9603, %rd9507, %rd8;
	mul.hi.u64 	%rd9604, %rd8, %rd9507;
	add.s64 	%rd9605, %rd9603, %rd9581;
	setp.lt.u64 	%p27, %rd9605, %rd9603;
	selp.u64 	%rd9606, 1, 0, %p27;
	add.s64 	%rd9607, %rd9604, %rd9606;
	add.s64 	%rd9608, %rd9605, %rd9602;
	setp.lt.u64 	%p28, %rd9608, %rd9605;
	selp.u64 	%rd9609, 1, 0, %p28;
	add.s64 	%rd9610, %rd9607, %rd9609;
	mul.lo.s64 	%rd9611, %rd9592, 4294968273;
	mov.b64 	%rd9612, 4294968273;
	mul.hi.u64 	%rd9613, %rd9592, %rd9612;
	mad.lo.s64 	%rd13, %rd9504, %rd5, %rd9611;
	setp.lt.u64 	%p29, %rd13, %rd9611;
	selp.u64 	%rd9614, 1, 0, %p29;
	add.s64 	%rd9615, %rd9613, %rd9614;
	mul.lo.s64 	%rd9616, %rd9600, 4294968273;
	mul.hi.u64 	%rd9617, %rd9600, %rd9612;
	add.s64 	%rd9618, %rd9616, %rd9526;
	setp.lt.u64 	%p30, %rd9618, %rd9616;
	selp.u64 	%rd9619, 1, 0, %p30;
	add.s64 	%rd9620, %rd9617, %rd9619;
	add.s64 	%rd34904, %rd9618, %rd9615;
	setp.lt.u64 	%p31, %rd34904, %rd9618;
	selp.u64 	%rd9621, 1, 0, %p31;
	add.s64 	%rd9622, %rd9620, %rd9621;
	mul.lo.s64 	%rd9623, %rd9608, 4294968273;
	mul.hi.u64 	%rd9624, %rd9608, %rd9612;
	add.s64 	%rd9625, %rd9623, %rd9555;
	setp.lt.u64 	%p32, %rd9625, %rd9623;
	selp.u64 	%rd9626, 1, 0, %p32;
	add.s64 	%rd9627, %rd9624, %rd9626;
	add.s64 	%rd34903, %rd9625, %rd9622;
	setp.lt.u64 	%p33, %rd34903, %rd9625;
	selp.u64 	%rd9628, 1, 0, %p33;
	add.s64 	%rd9629, %rd9627, %rd9628;
	mul.lo.s64 	%rd9630, %rd9610, 4294968273;
	mul.hi.u64 	%rd9631, %rd9610, %rd9612;
	add.s64 	%rd9632, %rd9630, %rd9584;
	setp.lt.u64 	%p34, %rd9632, %rd9630;
	selp.u64 	%rd9633, 1, 0, %p34;
	add.s64 	%rd9634, %rd9631, %rd9633;
	add.s64 	%rd34902, %rd9632, %rd9629;
	setp.lt.u64 	%p35, %rd34902, %rd9632;
	selp.u64 	%rd9635, 1, 0, %p35;
	add.s64 	%rd17, %rd9634, %rd9635;
	setp.eq.s64 	%p36, %rd17, 0;
	mov.u64 	%rd34905, %rd13;
	@%p36 bra 	$L__BB1_4;
	mov.b64 	%rd9636, 4294968273;
	mul.hi.u64 	%rd9637, %rd17, %rd9636;
	mad.lo.s64 	%rd34905, %rd17, 4294968273, %rd13;
	setp.lt.u64 	%p37, %rd34905, %rd13;
	selp.u64 	%rd9638, 1, 0, %p37;
	add.s64 	%rd19, %rd9637, %rd9638;
	setp.eq.s64 	%p38, %rd19, 0;
	@%p38 bra 	$L__BB1_4;
	add.s64 	%rd20, %rd34904, %rd19;
	setp.ge.u64 	%p39, %rd20, %rd34904;
	mov.u64 	%rd34904, %rd20;
	@%p39 bra 	$L__BB1_4;
	add.s64 	%rd34903, %rd34903, 1;
	setp.eq.s64 	%p40, %rd34903, 0;
	selp.u64 	%rd9639, 1, 0, %p40;
	add.s64 	%rd34902, %rd34902, %rd9639;
	mov.u64 	%rd34904, %rd20;
$L__BB1_4:
	ld.const.u64 	%rd27, [_ZN8collider3gpu9optimized6SECP_PE+24];
	setp.le.u64 	%p41, %rd34902, %rd27;
	@%p41 bra 	$L__BB1_6;
	ld.const.u64 	%rd34899, [_ZN8collider3gpu9optimized6SECP_PE];
	ld.const.u64 	%rd34900, [_ZN8collider3gpu9optimized6SECP_PE+8];
	ld.const.u64 	%rd34901, [_ZN8collider3gpu9optimized6SECP_PE+16];
	bra.uni 	$L__BB1_11;
$L__BB1_6:
	setp.eq.s64 	%p42, %rd34902, %rd27;
	ld.const.u64 	%rd34901, [_ZN8collider3gpu9optimized6SECP_PE+16];
	@%p42 bra 	$L__BB1_8;
	ld.const.u64 	%rd34900, [_ZN8collider3gpu9optimized6SECP_PE+8];
	bra.uni 	$L__BB1_12;
$L__BB1_8:
	setp.ne.s64 	%p43, %rd34903, %rd34901;
	ld.const.u64 	%rd34900, [_ZN8collider3gpu9optimized6SECP_PE+8];
	@%p43 bra 	$L__BB1_12;
	setp.ne.s64 	%p44, %rd34904, %rd34900;
	mov.u64 	%rd34901, %rd34903;
	@%p44 bra 	$L__BB1_12;
	ld.const.u64 	%rd34899, [_ZN8collider3gpu9optimized6SECP_PE];
	setp.lt.u64 	%p45, %rd34905, %rd34899;
	mov.u64 	%rd34901, %rd34903;
	mov.u64 	%rd34900, %rd34904;
	@%p45 bra 	$L__BB1_12;
$L__BB1_11:
	// begin inline asm
	sub.cc.u64 %rd34905, %rd34905, %rd34899;
	// end inline asm
	// begin inline asm
	subc.u64 %rd9643, 0, 0;
	// end inline asm
	sub.s64 	%rd9645, %rd34904, %rd9643;
	// begin inline asm
	sub.cc.u64 %rd34904, %rd9645, %rd34900;
	// end inline asm
	sub.s64 	%rd9648, %rd34903, %rd9643;
	// begin inline asm
	sub.cc.u64 %rd34903, %rd9648, %rd34901;
	// end inline asm
	add.s64 	%rd9650, %rd9643, %rd27;
	sub.s64 	%rd34902, %rd34902, %rd9650;
$L__BB1_12:
	mov.b64 	%rd9651, 0;
	st.local.v2.u64 	[%rd3+16], {%rd9651, %rd9651};
	mov.b64 	%rd9652, 1;
	st.local.v2.u64 	[%rd3], {%rd9652, %rd9651};
	st.local.v2.u64 	[%rd3+48], {%rd9651, %rd9651};
	st.local.v2.u64 	[%rd3+32], {%rd9652, %rd9651};
	st.local.v2.u64 	[%rd3+80], {%rd9651, %rd9651};
	st.local.v2.u64 	[%rd3+64], {%rd9651, %rd9651};
	st.local.v2.u64 	[%rd4+16], {%rd9651, %rd9651};
	st.local.v2.u64 	[%rd4], {%rd9652, %rd9651};
	st.local.v2.u64 	[%rd4+48], {%rd9651, %rd9651};
	st.local.v2.u64 	[%rd4+32], {%rd9652, %rd9651};
	st.local.v2.u64 	[%rd4+80], {%rd9651, %rd9651};
	st.local.v2.u64 	[%rd4+64], {%rd9651, %rd9651};
	st.local.v2.u64 	[%rd3+96], {%rd5, %rd6};
	st.local.v2.u64 	[%rd3+112], {%rd7, %rd8};
	st.local.v2.u64 	[%rd3+128], {%rd9, %rd10};
	st.local.v2.u64 	[%rd3+144], {%rd11, %rd12};
	add.s64 	%rd50, %rd3, 176;
	st.local.v2.u64 	[%rd3+176], {%rd9651, %rd9651};
	st.local.v2.u64 	[%rd3+160], {%rd9652, %rd9651};
	st.local.v2.u64 	[%rd4+96], {%rd34905, %rd34904};
	st.local.v2.u64 	[%rd4+112], {%rd34903, %rd34902};
	st.local.v2.u64 	[%rd4+128], {%rd9, %rd10};
	st.local.v2.u64 	[%rd4+144], {%rd11, %rd12};
	add.s64 	%rd51, %rd4, 176;
	st.local.v2.u64 	[%rd4+176], {%rd9651, %rd9651};
	st.local.v2.u64 	[%rd4+160], {%rd9652, %rd9651};
	mov.b32 	%r3249, 2;
	ld.const.u64 	%rd52, [_ZN8collider3gpu9optimized6SECP_PE];
$L__BB1_13:
	mul.wide.u32 	%rd9653, %r3249, 96;
	add.s64 	%rd53, %rd3, %rd9653;
	ld.local.v2.u64 	{%rd54, %rd55}, [%rd53+-32];
	or.b64  	%rd9654, %rd55, %rd54;
	ld.local.v2.u64 	{%rd56, %rd57}, [%rd53+-16];
	or.b64  	%rd9655, %rd9654, %rd56;
	or.b64  	%rd9656, %rd9655, %rd57;
	setp.ne.s64 	%p46, %rd9656, 0;
	@%p46 bra 	$L__BB1_15;
	st.local.v2.u64 	[%rd53], {%rd5, %rd6};
	st.local.v2.u64 	[%rd53+16], {%rd7, %rd8};
	st.local.v2.u64 	[%rd53+32], {%rd9, %rd10};
	st.local.v2.u64 	[%rd53+48], {%rd11, %rd12};
	mov.b64 	%rd12804, 0;
	st.local.v2.u64 	[%rd53+80], {%rd12804, %rd12804};
	mov.b64 	%rd12805, 1;
	st.local.v2.u64 	[%rd53+64], {%rd12805, %rd12804};
	bra.uni 	$L__BB1_336;
$L__BB1_15:
	mul.hi.u64 	%rd9657, %rd54, %rd54;
	mul.lo.s64 	%rd9658, %rd55, %rd55;
	mul.hi.u64 	%rd34914, %rd55, %rd55;
	mul.lo.s64 	%rd34913, %rd56, %rd56;
	mul.hi.u64 	%rd34912, %rd56, %rd56;
	mul.lo.s64 	%rd34911, %rd57, %rd57;
	mul.hi.u64 	%rd34910, %rd57, %rd57;
	mul.lo.s64 	%rd9659, %rd55, %rd54;
	mul.hi.u64 	%rd9660, %rd54, %rd55;
	mov.b64 	{%r104, %r105}, %rd9660;
	mov.b64 	{%r106, %r107}, %rd9659;
	shf.l.wrap.b32 	%r108, %r107, %r104, 1;
	shf.l.wrap.b32 	%r109, %r104, %r105, 1;
	mov.b64 	%rd9661, {%r108, %r109};
	shl.b64 	%rd9662, %rd9659, 1;
	add.s64 	%rd63, %rd9662, %rd9657;
	setp.lt.u64 	%p47, %rd63, %rd9662;
	selp.u64 	%rd9663, 1, 0, %p47;
	add.s64 	%rd9664, %rd9658, %rd9661;
	add.s64 	%rd64, %rd9664, %rd9663;
	setp.ge.u64 	%p48, %rd64, %rd9658;
	@%p48 bra 	$L__BB1_20;
	add.s64 	%rd34914, %rd34914, 1;
	setp.ne.s64 	%p49, %rd34914, 0;
	@%p49 bra 	$L__BB1_20;
	add.s64 	%rd34913, %rd34913, 1;
	setp.ne.s64 	%p50, %rd34913, 0;
	mov.b64 	%rd34914, 0;
	@%p50 bra 	$L__BB1_20;
	add.s64 	%rd34912, %rd34912, 1;
	setp.ne.s64 	%p51, %rd34912, 0;
	mov.b64 	%rd34913, 0;
	mov.u64 	%rd34914, %rd34913;
	@%p51 bra 	$L__BB1_20;
	add.s64 	%rd34911, %rd34911, 1;
	setp.eq.s64 	%p52, %rd34911, 0;
	selp.u64 	%rd9668, 1, 0, %p52;
	add.s64 	%rd34910, %rd34910, %rd9668;
	mov.b64 	%rd34912, 0;
	mov.u64 	%rd34913, %rd34912;
	mov.u64 	%rd34914, %rd34912;
$L__BB1_20:
	mul.lo.s64 	%rd9669, %rd56, %rd54;
	mul.hi.u64 	%rd9670, %rd54, %rd56;
	mov.b64 	{%r110, %r111}, %rd9670;
	mov.b64 	{%r112, %r113}, %rd9669;
	shf.l.wrap.b32 	%r114, %r113, %r110, 1;
	shf.l.wrap.b32 	%r115, %r110, %r111, 1;
	mov.b64 	%rd9671, {%r114, %r115};
	shl.b64 	%rd9672, %rd9669, 1;
	add.s64 	%rd85, %rd9672, %rd64;
	setp.lt.u64 	%p53, %rd85, %rd9672;
	selp.u64 	%rd9673, 1, 0, %p53;
	add.s64 	%rd9674, %rd34914, %rd9671;
	add.s64 	%rd86, %rd9674, %rd9673;
	setp.ge.u64 	%p54, %rd86, %rd34914;
	@%p54 bra 	$L__BB1_21;
	bra.uni 	$L__BB1_108;
$L__BB1_21:
	mul.lo.s64 	%rd74, %rd57, %rd54;
	mul.hi.u64 	%rd9678, %rd54, %rd57;
	mov.b64 	{%r116, %r117}, %rd9678;
	mov.b64 	{%r118, %r119}, %rd74;
	shf.l.wrap.b32 	%r120, %r119, %r116, 1;
	shf.l.wrap.b32 	%r121, %r116, %r117, 1;
	mov.b64 	%rd9679, {%r120, %r121};
	shl.b64 	%rd9680, %rd74, 1;
	add.s64 	%rd75, %rd9680, %rd86;
	setp.lt.u64 	%p58, %rd75, %rd9680;
	selp.u64 	%rd9681, 1, 0, %p58;
	add.s64 	%rd9682, %rd34913, %rd9679;
	add.s64 	%rd76, %rd9682, %rd9681;
	setp.ge.u64 	%p59, %rd76, %rd34913;
	@%p59 bra 	$L__BB1_24;
	add.s64 	%rd34912, %rd34912, 1;
	setp.ne.s64 	%p60, %rd34912, 0;
	@%p60 bra 	$L__BB1_24;
	add.s64 	%rd34911, %rd34911, 1;
	setp.eq.s64 	%p61, %rd34911, 0;
	selp.u64 	%rd9684, 1, 0, %p61;
	add.s64 	%rd34910, %rd34910, %rd9684;
	mov.b64 	%rd34912, 0;
$L__BB1_24:
	mul.lo.s64 	%rd9685, %rd56, %rd55;
	mul.hi.u64 	%rd9686, %rd55, %rd56;
	mov.b64 	{%r122, %r123}, %rd9686;
	mov.b64 	{%r124, %r125}, %rd9685;
	shf.l.wrap.b32 	%r126, %r125, %r122, 1;
	shf.l.wrap.b32 	%r127, %r122, %r123, 1;
	mov.b64 	%rd9687, {%r126, %r127};
	add.s64 	%rd9688, %rd74, %rd9685;
	shl.b64 	%rd9689, %rd9688, 1;
	add.s64 	%rd94, %rd9689, %rd86;
	setp.lt.u64 	%p62, %rd94, %rd75;
	selp.u64 	%rd9690, 1, 0, %p62;
	add.s64 	%rd9691, %rd76, %rd9687;
	add.s64 	%rd95, %rd9691, %rd9690;
	setp.ge.u64 	%p63, %rd95, %rd76;
	@%p63 bra 	$L__BB1_27;
	add.s64 	%rd34912, %rd34912, 1;
	setp.ne.s64 	%p64, %rd34912, 0;
	@%p64 bra 	$L__BB1_27;
	add.s64 	%rd34911, %rd34911, 1;
	setp.eq.s64 	%p65, %rd34911, 0;
	selp.u64 	%rd9693, 1, 0, %p65;
	add.s64 	%rd34910, %rd34910, %rd9693;
	mov.b64 	%rd34912, 0;
$L__BB1_27:
	mul.lo.s64 	%rd9694, %rd57, %rd55;
	mul.hi.u64 	%rd9695, %rd55, %rd57;
	mov.b64 	{%r128, %r129}, %rd9695;
	mov.b64 	{%r130, %r131}, %rd9694;
	shf.l.wrap.b32 	%r132, %r131, %r128, 1;
	shf.l.wrap.b32 	%r133, %r128, %r129, 1;
	mov.b64 	%rd9696, {%r132, %r133};
	shl.b64 	%rd9697, %rd9694, 1;
	add.s64 	%rd102, %rd9697, %rd95;
	setp.lt.u64 	%p66, %rd102, %rd9697;
	selp.u64 	%rd9698, 1, 0, %p66;
	add.s64 	%rd9699, %rd34912, %rd9696;
	add.s64 	%rd103, %rd9699, %rd9698;
	setp.ge.u64 	%p67, %rd103, %rd34912;
	@%p67 bra 	$L__BB1_29;
	add.s64 	%rd34911, %rd34911, 1;
	setp.eq.s64 	%p68, %rd34911, 0;
	selp.u64 	%rd9700, 1, 0, %p68;
	add.s64 	%rd34910, %rd34910, %rd9700;
$L__BB1_29:
	mul.lo.s64 	%rd9701, %rd57, %rd56;
	mul.hi.u64 	%rd9702, %rd56, %rd57;
	mov.b64 	{%r134, %r135}, %rd9702;
	mov.b64 	{%r136, %r137}, %rd9701;
	shf.l.wrap.b32 	%r138, %r137, %r134, 1;
	shf.l.wrap.b32 	%r139, %r134, %r135, 1;
	mov.b64 	%rd9703, {%r138, %r139};
	shl.b64 	%rd9704, %rd9701, 1;
	add.s64 	%rd9705, %rd9704, %rd103;
	setp.lt.u64 	%p69, %rd9705, %rd9704;
	selp.u64 	%rd9706, 1, 0, %p69;
	add.s64 	%rd9707, %rd34911, %rd9703;
	add.s64 	%rd9708, %rd9707, %rd9706;
	setp.lt.u64 	%p70, %rd9708, %rd34911;
	selp.u64 	%rd9709, 1, 0, %p70;
	add.s64 	%rd9710, %rd34910, %rd9709;
	mul.lo.s64 	%rd9711, %rd102, 4294968273;
	mov.b64 	%rd9712, 4294968273;
	mul.hi.u64 	%rd9713, %rd102, %rd9712;
	mad.lo.s64 	%rd34926, %rd54, %rd54, %rd9711;
	setp.lt.u64 	%p71, %rd34926, %rd9711;
	selp.u64 	%rd9714, 1, 0, %p71;
	add.s64 	%rd9715, %rd9713, %rd9714;
	mul.lo.s64 	%rd9716, %rd9705, 4294968273;
	mul.hi.u64 	%rd9717, %rd9705, %rd9712;
	add.s64 	%rd9718, %rd9716, %rd63;
	setp.lt.u64 	%p72, %rd9718, %rd9716;
	selp.u64 	%rd9719, 1, 0, %p72;
	add.s64 	%rd9720, %rd9717, %rd9719;
	add.s64 	%rd34925, %rd9718, %rd9715;
	setp.lt.u64 	%p73, %rd34925, %rd9718;
	selp.u64 	%rd9721, 1, 0, %p73;
	add.s64 	%rd9722, %rd9720, %rd9721;
	mul.lo.s64 	%rd9723, %rd9708, 4294968273;
	mul.hi.u64 	%rd9724, %rd9708, %rd9712;
	add.s64 	%rd9725, %rd9723, %rd85;
	setp.lt.u64 	%p74, %rd9725, %rd9723;
	selp.u64 	%rd9726, 1, 0, %p74;
	add.s64 	%rd9727, %rd9724, %rd9726;
	add.s64 	%rd34928, %rd9725, %rd9722;
	setp.lt.u64 	%p75, %rd34928, %rd9725;
	selp.u64 	%rd9728, 1, 0, %p75;
	add.s64 	%rd9729, %rd9727, %rd9728;
	mul.lo.s64 	%rd9730, %rd9710, 4294968273;
	mul.hi.u64 	%rd9731, %rd9710, %rd9712;
	add.s64 	%rd9732, %rd9730, %rd94;
	setp.lt.u64 	%p76, %rd9732, %rd9730;
	selp.u64 	%rd9733, 1, 0, %p76;
	add.s64 	%rd9734, %rd9731, %rd9733;
	add.s64 	%rd34927, %rd9732, %rd9729;
	setp.lt.u64 	%p77, %rd34927, %rd9732;
	selp.u64 	%rd9735, 1, 0, %p77;
	add.s64 	%rd112, %rd9734, %rd9735;
	setp.eq.s64 	%p78, %rd112, 0;
	@%p78 bra 	$L__BB1_33;
	mov.b64 	%rd9736, 4294968273;
	mul.hi.u64 	%rd9737, %rd112, %rd9736;
	mad.lo.s64 	%rd113, %rd112, 4294968273, %rd34926;
	setp.lt.u64 	%p79, %rd113, %rd34926;
	selp.u64 	%rd9738, 1, 0, %p79;
	add.s64 	%rd114, %rd9737, %rd9738;
	setp.eq.s64 	%p80, %rd114, 0;
	mov.u64 	%rd34926, %rd113;
	@%p80 bra 	$L__BB1_33;
	add.s64 	%rd115, %rd34925, %rd114;
	setp.ge.u64 	%p81, %rd115, %rd34925;
	mov.u64 	%rd34925, %rd115;
	mov.u64 	%rd34926, %rd113;
	@%p81 bra 	$L__BB1_33;
	add.s64 	%rd34928, %rd34928, 1;
	setp.eq.s64 	%p82, %rd34928, 0;
	selp.u64 	%rd9739, 1, 0, %p82;
	add.s64 	%rd34927, %rd34927, %rd9739;
	mov.u64 	%rd34925, %rd115;
	mov.u64 	%rd34926, %rd113;
$L__BB1_33:
	setp.gt.u64 	%p83, %rd34927, %rd27;
	@%p83 bra 	$L__BB1_35;
	setp.ne.s64 	%p84, %rd34927, %rd27;
	setp.ne.s64 	%p85, %rd34928, %rd34901;
	or.pred  	%p86, %p84, %p85;
	setp.ne.s64 	%p87, %rd34925, %rd34900;
	or.pred  	%p88, %p86, %p87;
	setp.lt.u64 	%p89, %rd34926, %rd52;
	or.pred  	%p90, %p88, %p89;
	@%p90 bra 	$L__BB1_36;
$L__BB1_35:
	// begin inline asm
	sub.cc.u64 %rd34926, %rd34926, %rd52;
	// end inline asm
	// begin inline asm
	subc.u64 %rd9743, 0, 0;
	// end inline asm
	sub.s64 	%rd9745, %rd34925, %rd9743;
	// begin inline asm
	sub.cc.u64 %rd34925, %rd9745, %rd34900;
	// end inline asm
	sub.s64 	%rd9748, %rd34928, %rd9743;
	// begin inline asm
	sub.cc.u64 %rd34928, %rd9748, %rd34901;
	// end inline asm
	add.s64 	%rd9750, %rd9743, %rd27;
	sub.s64 	%rd34927, %rd34927, %rd9750;
$L__BB1_36:
	mul.hi.u64 	%rd9751, %rd5, %rd34926;
	mul.lo.s64 	%rd9752, %rd34925, %rd5;
	mul.hi.u64 	%rd9753, %rd5, %rd34925;
	add.s64 	%rd9754, %rd9752, %rd9751;
	setp.lt.u64 	%p91, %rd9754, %rd9752;
	selp.u64 	%rd9755, 1, 0, %p91;
	add.s64 	%rd9756, %rd9753, %rd9755;
	mul.lo.s64 	%rd9757, %rd34928, %rd5;
	mul.hi.u64 	%rd9758, %rd5, %rd34928;
	add.s64 	%rd9759, %rd9757, %rd9756;
	setp.lt.u64 	%p92, %rd9759, %rd9757;
	selp.u64 	%rd9760, 1, 0, %p92;
	add.s64 	%rd9761, %rd9758, %rd9760;
	mul.lo.s64 	%rd9762, %rd34927, %rd5;
	mul.hi.u64 	%rd9763, %rd5, %rd34927;
	add.s64 	%rd9764, %rd9762, %rd9761;
	setp.lt.u64 	%p93, %rd9764, %rd9762;
	selp.u64 	%rd9765, 1, 0, %p93;
	add.s64 	%rd9766, %rd9763, %rd9765;
	mul.lo.s64 	%rd9767, %rd34926, %rd6;
	mul.hi.u64 	%rd9768, %rd6, %rd34926;
	add.s64 	%rd9769, %rd9767, %rd9754;
	setp.lt.u64 	%p94, %rd9769, %rd9767;
	selp.u64 	%rd9770, 1, 0, %p94;
	add.s64 	%rd9771, %rd9768, %rd9770;
	mul.lo.s64 	%rd9772, %rd34925, %rd6;
	mul.hi.u64 	%rd9773, %rd6, %rd34925;
	add.s64 	%rd9774, %rd9772, %rd9759;
	setp.lt.u64 	%p95, %rd9774, %rd9772;
	selp.u64 	%rd9775, 1, 0, %p95;
	add.s64 	%rd9776, %rd9773, %rd9775;
	add.s64 	%rd9777, %rd9774, %rd9771;
	setp.lt.u64 	%p96, %rd9777, %rd9774;
	selp.u64 	%rd9778, 1, 0, %p96;
	add.s64 	%rd9779, %rd9776, %rd9778;
	mul.lo.s64 	%rd9780, %rd34928, %rd6;
	mul.hi.u64 	%rd9781, %rd6, %rd34928;
	add.s64 	%rd9782, %rd9780, %rd9764;
	setp.lt.u64 	%p97, %rd9782, %rd9780;
	selp.u64 	%rd9783, 1, 0, %p97;
	add.s64 	%rd9784, %rd9781, %rd9783;
	add.s64 	%rd9785, %rd9782, %rd9779;
	setp.lt.u64 	%p98, %rd9785, %rd9782;
	selp.u64 	%rd9786, 1, 0, %p98;
	add.s64 	%rd9787, %rd9784, %rd9786;
	mul.lo.s64 	%rd9788, %rd34927, %rd6;
	mul.hi.u64 	%rd9789, %rd6, %rd34927;
	add.s64 	%rd9790, %rd9788, %rd9766;
	setp.lt.u64 	%p99, %rd9790, %rd9788;
	selp.u64 	%rd9791, 1, 0, %p99;
	add.s64 	%rd9792, %rd9789, %rd9791;
	add.s64 	%rd9793, %rd9790, %rd9787;
	setp.lt.u64 	%p100, %rd9793, %rd9790;
	selp.u64 	%rd9794, 1, 0, %p100;
	add.s64 	%rd9795, %rd9792, %rd9794;
	mul.lo.s64 	%rd9796, %rd34926, %rd7;
	mul.hi.u64 	%rd9797, %rd7, %rd34926;
	add.s64 	%rd9798, %rd9796, %rd9777;
	setp.lt.u64 	%p101, %rd9798, %rd9796;
	selp.u64 	%rd9799, 1, 0, %p101;
	add.s64 	%rd9800, %rd9797, %rd9799;
	mul.lo.s64 	%rd9801, %rd34925, %rd7;
	mul.hi.u64 	%rd9802, %rd7, %rd34925;
	add.s64 	%rd9803, %rd9801, %rd9785;
	setp.lt.u64 	%p102, %rd9803, %rd9801;
	selp.u64 	%rd9804, 1, 0, %p102;
	add.s64 	%rd9805, %rd9802, %rd9804;
	add.s64 	%rd9806, %rd9803, %rd9800;
	setp.lt.u64 	%p103, %rd9806, %rd9803;
	selp.u64 	%rd9807, 1, 0, %p103;
	add.s64 	%rd9808, %rd9805, %rd9807;
	mul.lo.s64 	%rd9809, %rd34928, %rd7;
	mul.hi.u64 	%rd9810, %rd7, %rd34928;
	add.s64 	%rd9811, %rd9809, %rd9793;
	setp.lt.u64 	%p104, %rd9811, %rd9809;
	selp.u64 	%rd9812, 1, 0, %p104;
	add.s64 	%rd9813, %rd9810, %rd9812;
	add.s64 	%rd9814, %rd9811, %rd9808;
	setp.lt.u64 	%p105, %rd9814, %rd9811;
	selp.u64 	%rd9815, 1, 0, %p105;
	add.s64 	%rd9816, %rd9813, %rd9815;
	mul.lo.s64 	%rd9817, %rd34927, %rd7;
	mul.hi.u64 	%rd9818, %rd7, %rd34927;
	add.s64 	%rd9819, %rd9817, %rd9795;
	setp.lt.u64 	%p106, %rd9819, %rd9817;
	selp.u64 	%rd9820, 1, 0, %p106;
	add.s64 	%rd9821, %rd9818, %rd9820;
	add.s64 	%rd9822, %rd9819, %rd9816;
	setp.lt.u64 	%p107, %rd9822, %rd9819;
	selp.u64 	%rd9823, 1, 0, %p107;
	add.s64 	%rd9824, %rd9821, %rd9823;
	mul.lo.s64 	%rd9825, %rd34926, %rd8;
	mul.hi.u64 	%rd9826, %rd8, %rd34926;
	add.s64 	%rd9827, %rd9825, %rd9806;
	setp.lt.u64 	%p108, %rd9827, %rd9825;
	selp.u64 	%rd9828, 1, 0, %p108;
	add.s64 	%rd9829, %rd9826, %rd9828;
	mul.lo.s64 	%rd9830, %rd34925, %rd8;
	mul.hi.u64 	%rd9831, %rd8, %rd34925;
	add.s64 	%rd9832, %rd9830, %rd9814;
	setp.lt.u64 	%p109, %rd9832, %rd9830;
	selp.u64 	%rd9833, 1, 0, %p109;
	add.s64 	%rd9834, %rd9831, %rd9833;
	add.s64 	%rd9835, %rd9832, %rd9829;
	setp.lt.u64 	%p110, %rd9835, %rd9832;
	selp.u64 	%rd9836, 1, 0, %p110;
	add.s64 	%rd9837, %rd9834, %rd9836;
	mul.lo.s64 	%rd9838, %rd34928, %rd8;
	mul.hi.u64 	%rd9839, %rd8, %rd34928;
	add.s64 	%rd9840, %rd9838, %rd9822;
	setp.lt.u64 	%p111, %rd9840, %rd9838;
	selp.u64 	%rd9841, 1, 0, %p111;
	add.s64 	%rd9842, %rd9839, %rd9841;
	add.s64 	%rd9843, %rd9840, %rd9837;
	setp.lt.u64 	%p112, %rd9843, %rd9840;
	selp.u64 	%rd9844, 1, 0, %p112;
	add.s64 	%rd9845, %rd9842, %rd9844;
	mul.lo.s64 	%rd9846, %rd34927, %rd8;
	mul.hi.u64 	%rd9847, %rd8, %rd34927;
	add.s64 	%rd9848, %rd9846, %rd9824;
	setp.lt.u64 	%p113, %rd9848, %rd9846;
	selp.u64 	%rd9849, 1, 0, %p113;
	add.s64 	%rd9850, %rd9847, %rd9849;
	add.s64 	%rd9851, %rd9848, %rd9845;
	setp.lt.u64 	%p114, %rd9851, %rd9848;
	selp.u64 	%rd9852, 1, 0, %p114;
	add.s64 	%rd9853, %rd9850, %rd9852;
	mul.lo.s64 	%rd9854, %rd9835, 4294968273;
	mov.b64 	%rd9855, 4294968273;
	mul.hi.u64 	%rd9856, %rd9835, %rd9855;
	mad.lo.s64 	%rd34934, %rd34926, %rd5, %rd9854;
	setp.lt.u64 	%p115, %rd34934, %rd9854;
	selp.u64 	%rd9857, 1, 0, %p115;
	add.s64 	%rd9858, %rd9856, %rd9857;
	mul.lo.s64 	%rd9859, %rd9843, 4294968273;
	mul.hi.u64 	%rd9860, %rd9843, %rd9855;
	add.s64 	%rd9861, %rd9859, %rd9769;
	setp.lt.u64 	%p116, %rd9861, %rd9859;
	selp.u64 	%rd9862, 1, 0, %p116;
	add.s64 	%rd9863, %rd9860, %rd9862;
	add.s64 	%rd34933, %rd9861, %rd9858;
	setp.lt.u64 	%p117, %rd34933, %rd9861;
	selp.u64 	%rd9864, 1, 0, %p117;
	add.s64 	%rd9865, %rd9863, %rd9864;
	mul.lo.s64 	%rd9866, %rd9851, 4294968273;
	mul.hi.u64 	%rd9867, %rd9851, %rd9855;
	add.s64 	%rd9868, %rd9866, %rd9798;
	setp.lt.u64 	%p118, %rd9868, %rd9866;
	selp.u64 	%rd9869, 1, 0, %p118;
	add.s64 	%rd9870, %rd9867, %rd9869;
	add.s64 	%rd34936, %rd9868, %rd9865;
	setp.lt.u64 	%p119, %rd34936, %rd9868;
	selp.u64 	%rd9871, 1, 0, %p119;
	add.s64 	%rd9872, %rd9870, %rd9871;
	mul.lo.s64 	%rd9873, %rd9853, 4294968273;
	mul.hi.u64 	%rd9874, %rd9853, %rd9855;
	add.s64 	%rd9875, %rd9873, %rd9827;
	setp.lt.u64 	%p120, %rd9875, %rd9873;
	selp.u64 	%rd9876, 1, 0, %p120;
	add.s64 	%rd9877, %rd9874, %rd9876;
	add.s64 	%rd34935, %rd9875, %rd9872;
	setp.lt.u64 	%p121, %rd34935, %rd9875;
	selp.u64 	%rd9878, 1, 0, %p121;
	add.s64 	%rd134, %rd9877, %rd9878;
	setp.eq.s64 	%p122, %rd134, 0;
	@%p122 bra 	$L__BB1_40;
	mov.b64 	%rd9879, 4294968273;
	mul.hi.u64 	%rd9880, %rd134, %rd9879;
	mad.lo.s64 	%rd135, %rd134, 4294968273, %rd34934;
	setp.lt.u64 	%p123, %rd135, %rd34934;
	selp.u64 	%rd9881, 1, 0, %p123;
	add.s64 	%rd136, %rd9880, %rd9881;
	setp.eq.s64 	%p124, %rd136, 0;
	mov.u64 	%rd34934, %rd135;
	@%p124 bra 	$L__BB1_40;
	add.s64 	%rd137, %rd34933, %rd136;
	setp.ge.u64 	%p125, %rd137, %rd34933;
	mov.u64 	%rd34933, %rd137;
	mov.u64 	%rd34934, %rd135;
	@%p125 bra 	$L__BB1_40;
	add.s64 	%rd34936, %rd34936, 1;
	setp.eq.s64 	%p126, %rd34936, 0;
	selp.u64 	%rd9882, 1, 0, %p126;
	add.s64 	%rd34935, %rd34935, %rd9882;
	mov.u64 	%rd34933, %rd137;
	mov.u64 	%rd34934, %rd135;
$L__BB1_40:
	setp.gt.u64 	%p127, %rd34935, %rd27;
	@%p127 bra 	$L__BB1_42;
	setp.ne.s64 	%p128, %rd34935, %rd27;
	setp.ne.s64 	%p129, %rd34936, %rd34901;
	or.pred  	%p130, %p128, %p129;
	setp.ne.s64 	%p131, %rd34933, %rd34900;
	or.pred  	%p132, %p130, %p131;
	setp.lt.u64 	%p133, %rd34934, %rd52;
	or.pred  	%p134, %p132, %p133;
	@%p134 bra 	$L__BB1_43;
$L__BB1_42:
	// begin inline asm
	sub.cc.u64 %rd34934, %rd34934, %rd52;
	// end inline asm
	// begin inline asm
	subc.u64 %rd9886, 0, 0;
	// end inline asm
	sub.s64 	%rd9888, %rd34933, %rd9886;
	// begin inline asm
	sub.cc.u64 %rd34933, %rd9888, %rd34900;
	// end inline asm
	sub.s64 	%rd9891, %rd34936, %rd9886;
	// begin inline asm
	sub.cc.u64 %rd34936, %rd9891, %rd34901;
	// end inline asm
	add.s64 	%rd9893, %rd9886, %rd27;
	sub.s64 	%rd34935, %rd34935, %rd9893;
$L__BB1_43:
	mul.hi.u64 	%rd9894, %rd9, %rd54;
	mul.lo.s64 	%rd9895, %rd55, %rd9;
	mul.hi.u64 	%rd9896, %rd9, %rd55;
	add.s64 	%rd9897, %rd9895, %rd9894;
	setp.lt.u64 	%p135, %rd9897, %rd9895;
	selp.u64 	%rd9898, 1, 0, %p135;
	add.s64 	%rd9899, %rd9896, %rd9898;
	mul.lo.s64 	%rd9900, %rd56, %rd9;
	mul.hi.u64 	%rd9901, %rd9, %rd56;
	add.s64 	%rd9902, %rd9900, %rd9899;
	setp.lt.u64 	%p136, %rd9902, %rd9900;
	selp.u64 	%rd9903, 1, 0, %p136;
	add.s64 	%rd9904, %rd9901, %rd9903;
	mul.lo.s64 	%rd9905, %rd57, %rd9;
	mul.hi.u64 	%rd9906, %rd9, %rd57;
	add.s64 	%rd9907, %rd9905, %rd9904;
	setp.lt.u64 	%p137, %rd9907, %rd9905;
	selp.u64 	%rd9908, 1, 0, %p137;
	add.s64 	%rd9909, %rd9906, %rd9908;
	mul.lo.s64 	%rd9910, %rd54, %rd10;
	mul.hi.u64 	%rd9911, %rd10, %rd54;
	add.s64 	%rd9912, %rd9910, %rd9897;
	setp.lt.u64 	%p138, %rd9912, %rd9910;
	selp.u64 	%rd9913, 1, 0, %p138;
	add.s64 	%rd9914, %rd9911, %rd9913;
	mul.lo.s64 	%rd9915, %rd55, %rd10;
	mul.hi.u64 	%rd9916, %rd10, %rd55;
	add.s64 	%rd9917, %rd9915, %rd9902;
	setp.lt.u64 	%p139, %rd9917, %rd9915;
	selp.u64 	%rd9918, 1, 0, %p139;
	add.s64 	%rd9919, %rd9916, %rd9918;
	add.s64 	%rd9920, %rd9917, %rd9914;
	setp.lt.u64 	%p140, %rd9920, %rd9917;
	selp.u64 	%rd9921, 1, 0, %p140;
	add.s64 	%rd9922, %rd9919, %rd9921;
	mul.lo.s64 	%rd9923, %rd56, %rd10;
	mul.hi.u64 	%rd9924, %rd10, %rd56;
	add.s64 	%rd9925, %rd9923, %rd9907;
	setp.lt.u64 	%p141, %rd9925, %rd9923;
	selp.u64 	%rd9926, 1, 0, %p141;
	add.s64 	%rd9927, %rd9924, %rd9926;
	add.s64 	%rd9928, %rd9925, %rd9922;
	setp.lt.u64 	%p142, %rd9928, %rd9925;
	selp.u64 	%rd9929, 1, 0, %p142;
	add.s64 	%rd9930, %rd9927, %rd9929;
	mul.lo.s64 	%rd9931, %rd57, %rd10;
	mul.hi.u64 	%rd9932, %rd10, %rd57;
	add.s64 	%rd9933, %rd9931, %rd9909;
	setp.lt.u64 	%p143, %rd9933, %rd9931;
	selp.u64 	%rd9934, 1, 0, %p143;
	add.s64 	%rd9935, %rd9932, %rd9934;
	add.s64 	%rd9936, %rd9933, %rd9930;
	setp.lt.u64 	%p144, %rd9936, %rd9933;
	selp.u64 	%rd9937, 1, 0, %p144;
	add.s64 	%rd9938, %rd9935, %rd9937;
	mul.lo.s64 	%rd9939, %rd54, %rd11;
	mul.hi.u64 	%rd9940, %rd11, %rd54;
	add.s64 	%rd9941, %rd9939, %rd9920;
	setp.lt.u64 	%p145, %rd9941, %rd9939;
	selp.u64 	%rd9942, 1, 0, %p145;
	add.s64 	%rd9943, %rd9940, %rd9942;
	mul.lo.s64 	%rd9944, %rd55, %rd11;
	mul.hi.u64 	%rd9945, %rd11, %rd55;
	add.s64 	%rd9946, %rd9944, %rd9928;
	setp.lt.u64 	%p146, %rd9946, %rd9944;
	selp.u64 	%rd9947, 1, 0, %p146;
	add.s64 	%rd9948, %rd9945, %rd9947;
	add.s64 	%rd9949, %rd9946, %rd9943;
	setp.lt.u64 	%p147, %rd9949, %rd9946;
	selp.u64 	%rd9950, 1, 0, %p147;
	add.s64 	%rd9951, %rd9948, %rd9950;
	mul.lo.s64 	%rd9952, %rd56, %rd11;
	mul.hi.u64 	%rd9953, %rd11, %rd56;
	add.s64 	%rd9954, %rd9952, %rd9936;
	setp.lt.u64 	%p148, %rd9954, %rd9952;
	selp.u64 	%rd9955, 1, 0, %p148;
	add.s64 	%rd9956, %rd9953, %rd9955;
	add.s64 	%rd9957, %rd9954, %rd9951;
	setp.lt.u64 	%p149, %rd9957, %rd9954;
	selp.u64 	%rd9958, 1, 0, %p149;
	add.s64 	%rd9959, %rd9956, %rd9958;
	mul.lo.s64 	%rd9960, %rd57, %rd11;
	mul.hi.u64 	%rd9961, %rd11, %rd57;
	add.s64 	%rd9962, %rd9960, %rd9938;
	setp.lt.u64 	%p150, %rd9962, %rd9960;
	selp.u64 	%rd9963, 1, 0, %p150;
	add.s64 	%rd9964, %rd9961, %rd9963;
	add.s64 	%rd9965, %rd9962, %rd9959;
	setp.lt.u64 	%p151, %rd9965, %rd9962;
	selp.u64 	%rd9966, 1, 0, %p151;
	add.s64 	%rd9967, %rd9964, %rd9966;
	mul.lo.s64 	%rd9968, %rd54, %rd12;
	mul.hi.u64 	%rd9969, %rd12, %rd54;
	add.s64 	%rd9970, %rd9968, %rd9949;
	setp.lt.u64 	%p152, %rd9970, %rd9968;
	selp.u64 	%rd9971, 1, 0, %p152;
	add.s64 	%rd9972, %rd9969, %rd9971;
	mul.lo.s64 	%rd9973, %rd55, %rd12;
	mul.hi.u64 	%rd9974, %rd12, %rd55;
	add.s64 	%rd9975, %rd9973, %rd9957;
	setp.lt.u64 	%p153, %rd9975, %rd9973;
	selp.u64 	%rd9976, 1, 0, %p153;
	add.s64 	%rd9977, %rd9974, %rd9976;
	add.s64 	%rd9978, %rd9975, %rd9972;
	setp.lt.u64 	%p154, %rd9978, %rd9975;
	selp.u64 	%rd9979, 1, 0, %p154;
	add.s64 	%rd9980, %rd9977, %rd9979;
	mul.lo.s64 	%rd9981, %rd56, %rd12;
	mul.hi.u64 	%rd9982, %rd12, %rd56;
	add.s64 	%rd9983, %rd9981, %rd9965;
	setp.lt.u64 	%p155, %rd9983, %rd9981;
	selp.u64 	%rd9984, 1, 0, %p155;
	add.s64 	%rd9985, %rd9982, %rd9984;
	add.s64 	%rd9986, %rd9983, %rd9980;
	setp.lt.u64 	%p156, %rd9986, %rd9983;
	selp.u64 	%rd9987, 1, 0, %p156;
	add.s64 	%rd9988, %rd9985, %rd9987;
	mul.lo.s64 	%rd9989, %rd57, %rd12;
	mul.hi.u64 	%rd9990, %rd12, %rd57;
	add.s64 	%rd9991, %rd9989, %rd9967;
	setp.lt.u64 	%p157, %rd9991, %rd9989;
	selp.u64 	%rd9992, 1, 0, %p157;
	add.s64 	%rd9993, %rd9990, %rd9992;
	add.s64 	%rd9994, %rd9991, %rd9988;
	setp.lt.u64 	%p158, %rd9994, %rd9991;
	selp.u64 	%rd9995, 1, 0, %p158;
	add.s64 	%rd9996, %rd9993, %rd9995;
	mul.lo.s64 	%rd9997, %rd9978, 4294968273;
	mov.b64 	%rd9998, 4294968273;
	mul.hi.u64 	%rd9999, %rd9978, %rd9998;
	mad.lo.s64 	%rd34942, %rd54, %rd9, %rd9997;
	setp.lt.u64 	%p159, %rd34942, %rd9997;
	selp.u64 	%rd10000, 1, 0, %p159;
	add.s64 	%rd10001, %rd9999, %rd10000;
	mul.lo.s64 	%rd10002, %rd9986, 4294968273;
	mul.hi.u64 	%rd10003, %rd9986, %rd9998;
	add.s64 	%rd10004, %rd10002, %rd9912;
	setp.lt.u64 	%p160, %rd10004, %rd10002;
	selp.u64 	%rd10005, 1, 0, %p160;
	add.s64 	%rd10006, %rd10003, %rd10005;
	add.s64 	%rd34941, %rd10004, %rd10001;
	setp.lt.u64 	%p161, %rd34941, %rd10004;
	selp.u64 	%rd10007, 1, 0, %p161;
	add.s64 	%rd10008, %rd10006, %rd10007;
	mul.lo.s64 	%rd10009, %rd9994, 4294968273;
	mul.hi.u64 	%rd10010, %rd9994, %rd9998;
	add.s64 	%rd10011, %rd10009, %rd9941;
	setp.lt.u64 	%p162, %rd10011, %rd10009;
	selp.u64 	%rd10012, 1, 0, %p162;
	add.s64 	%rd10013, %rd10010, %rd10012;
	add.s64 	%rd34944, %rd10011, %rd10008;
	setp.lt.u64 	%p163, %rd34944, %rd10011;
	selp.u64 	%rd10014, 1, 0, %p163;
	add.s64 	%rd10015, %rd10013, %rd10014;
	mul.lo.s64 	%rd10016, %rd9996, 4294968273;
	mul.hi.u64 	%rd10017, %rd9996, %rd9998;
	add.s64 	%rd10018, %rd10016, %rd9970;
	setp.lt.u64 	%p164, %rd10018, %rd10016;
	selp.u64 	%rd10019, 1, 0, %p164;
	add.s64 	%rd10020, %rd10017, %rd10019;
	add.s64 	%rd34943, %rd10018, %rd10015;
	setp.lt.u64 	%p165, %rd34943, %rd10018;
	selp.u64 	%rd10021, 1, 0, %p165;
	add.s64 	%rd156, %rd10020, %rd10021;
	setp.eq.s64 	%p166, %rd156, 0;
	@%p166 bra 	$L__BB1_47;
	mov.b64 	%rd10022, 4294968273;
	mul.hi.u64 	%rd10023, %rd156, %rd10022;
	mad.lo.s64 	%rd157, %rd156, 4294968273, %rd34942;
	setp.lt.u64 	%p167, %rd157, %rd34942;
	selp.u64 	%rd10024, 1, 0, %p167;
	add.s64 	%rd158, %rd10023, %rd10024;
	setp.eq.s64 	%p168, %rd158, 0;
	mov.u64 	%rd34942, %rd157;
	@%p168 bra 	$L__BB1_47;
	add.s64 	%rd159, %rd34941, %rd158;
	setp.ge.u64 	%p169, %rd159, %rd34941;
	mov.u64 	%rd34941, %rd159;
	mov.u64 	%rd34942, %rd157;
	@%p169 bra 	$L__BB1_47;
	add.s64 	%rd34944, %rd34944, 1;
	setp.eq.s64 	%p170, %rd34944, 0;
	selp.u64 	%rd10025, 1, 0, %p170;
	add.s64 	%rd34943, %rd34943, %rd10025;
	mov.u64 	%rd34941, %rd159;
	mov.u64 	%rd34942, %rd157;
$L__BB1_47:
	setp.gt.u64 	%p171, %rd34943, %rd27;
	@%p171 bra 	$L__BB1_49;
	setp.ne.s64 	%p172, %rd34943, %rd27;
	setp.ne.s64 	%p173, %rd34944, %rd34901;
	or.pred  	%p174, %p172, %p173;
	setp.ne.s64 	%p175, %rd34941, %rd34900;
	or.pred  	%p176, %p174, %p175;
	setp.lt.u64 	%p177, %rd34942, %rd52;
	or.pred  	%p178, %p176, %p177;
	@%p178 bra 	$L__BB1_50;
$L__BB1_49:
	// begin inline asm
	sub.cc.u64 %rd34942, %rd34942, %rd52;
	// end inline asm
	// begin inline asm
	subc.u64 %rd10029, 0, 0;
	// end inline asm
	sub.s64 	%rd10031, %rd34941, %rd10029;
	// begin inline asm
	sub.cc.u64 %rd34941, %rd10031, %rd34900;
	// end inline asm
	sub.s64 	%rd10034, %rd34944, %rd10029;
	// begin inline asm
	sub.cc.u64 %rd34944, %rd10034, %rd34901;
	// end inline asm
	add.s64 	%rd10036, %rd10029, %rd27;
	sub.s64 	%rd34943, %rd34943, %rd10036;
$L__BB1_50:
	mul.hi.u64 	%rd10037, %rd34942, %rd34926;
	mul.lo.s64 	%rd10038, %rd34925, %rd34942;
	mul.hi.u64 	%rd10039, %rd34942, %rd34925;
	add.s64 	%rd10040, %rd10038, %rd10037;
	setp.lt.u64 	%p179, %rd10040, %rd10038;
	selp.u64 	%rd10041, 1, 0, %p179;
	add.s64 	%rd10042, %rd10039, %rd10041;
	mul.lo.s64 	%rd10043, %rd34928, %rd34942;
	mul.hi.u64 	%rd10044, %rd34942, %rd34928;
	add.s64 	%rd10045, %rd10043, %rd10042;
	setp.lt.u64 	%p180, %rd10045, %rd10043;
	selp.u64 	%rd10046, 1, 0, %p180;
	add.s64 	%rd10047, %rd10044, %rd10046;
	mul.lo.s64 	%rd10048, %rd34927, %rd34942;
	mul.hi.u64 	%rd10049, %rd34942, %rd34927;
	add.s64 	%rd10050, %rd10048, %rd10047;
	setp.lt.u64 	%p181, %rd10050, %rd10048;
	selp.u64 	%rd10051, 1, 0, %p181;
	add.s64 	%rd10052, %rd10049, %rd10051;
	mul.lo.s64 	%rd10053, %rd34926, %rd34941;
	mul.hi.u64 	%rd10054, %rd34941, %rd34926;
	add.s64 	%rd10055, %rd10053, %rd10040;
	setp.lt.u64 	%p182, %rd10055, %rd10053;
	selp.u64 	%rd10056, 1, 0, %p182;
	add.s64 	%rd10057, %rd10054, %rd10056;
	mul.lo.s64 	%rd10058, %rd34925, %rd34941;
	mul.hi.u64 	%rd10059, %rd34941, %rd34925;
	add.s64 	%rd10060, %rd10058, %rd10045;
	setp.lt.u64 	%p183, %rd10060, %rd10058;
	selp.u64 	%rd10061, 1, 0, %p183;
	add.s64 	%rd10062, %rd10059, %rd10061;
	add.s64 	%rd10063, %rd10060, %rd10057;
	setp.lt.u64 	%p184, %rd10063, %rd10060;
	selp.u64 	%rd10064, 1, 0, %p184;
	add.s64 	%rd10065, %rd10062, %rd10064;
	mul.lo.s64 	%rd10066, %rd34928, %rd34941;
	mul.hi.u64 	%rd10067, %rd34941, %rd34928;
	add.s64 	%rd10068, %rd10066, %rd10050;
	setp.lt.u64 	%p185, %rd10068, %rd10066;
	selp.u64 	%rd10069, 1, 0, %p185;
	add.s64 	%rd10070, %rd10067, %rd10069;
	add.s64 	%rd10071, %rd10068, %rd10065;
	setp.lt.u64 	%p186, %rd10071, %rd10068;
	selp.u64 	%rd10072, 1, 0, %p186;
	add.s64 	%rd10073, %rd10070, %rd10072;
	mul.lo.s64 	%rd10074, %rd34927, %rd34941;
	mul.hi.u64 	%rd10075, %rd34941, %rd34927;
	add.s64 	%rd10076, %rd10074, %rd10052;
	setp.lt.u64 	%p187, %rd10076, %rd10074;
	selp.u64 	%rd10077, 1, 0, %p187;
	add.s64 	%rd10078, %rd10075, %rd10077;
	add.s64 	%rd10079, %rd10076, %rd10073;
	setp.lt.u64 	%p188, %rd10079, %rd10076;
	selp.u64 	%rd10080, 1, 0, %p188;
	add.s64 	%rd10081, %rd10078, %rd10080;
	mul.lo.s64 	%rd10082, %rd34926, %rd34944;
	mul.hi.u64 	%rd10083, %rd34944, %rd34926;
	add.s64 	%rd10084, %rd10082, %rd10063;
	setp.lt.u64 	%p189, %rd10084, %rd10082;
	selp.u64 	%rd10085, 1, 0, %p189;
	add.s64 	%rd10086, %rd10083, %rd10085;
	mul.lo.s64 	%rd10087, %rd34925, %rd34944;
	mul.hi.u64 	%rd10088, %rd34944, %rd34925;
	add.s64 	%rd10089, %rd10087, %rd10071;
	setp.lt.u64 	%p190, %rd10089, %rd10087;
	selp.u64 	%rd10090, 1, 0, %p190;
	add.s64 	%rd10091, %rd10088, %rd10090;
	add.s64 	%rd10092, %rd10089, %rd10086;
	setp.lt.u64 	%p191, %rd10092, %rd10089;
	selp.u64 	%rd10093, 1, 0, %p191;
	add.s64 	%rd10094, %rd10091, %rd10093;
	mul.lo.s64 	%rd10095, %rd34928, %rd34944;
	mul.hi.u64 	%rd10096, %rd34944, %rd34928;
	add.s64 	%rd10097, %rd10095, %rd10079;
	setp.lt.u64 	%p192, %rd10097, %rd10095;
	selp.u64 	%rd10098, 1, 0, %p192;
	add.s64 	%rd10099, %rd10096, %rd10098;
	add.s64 	%rd10100, %rd10097, %rd10094;
	setp.lt.u64 	%p193, %rd10100, %rd10097;
	selp.u64 	%rd10101, 1, 0, %p193;
	add.s64 	%rd10102, %rd10099, %rd10101;
	mul.lo.s64 	%rd10103, %rd34927, %rd34944;
	mul.hi.u64 	%rd10104, %rd34944, %rd34927;
	add.s64 	%rd10105, %rd10103, %rd10081;
	setp.lt.u64 	%p194, %rd10105, %rd10103;
	selp.u64 	%rd10106, 1, 0, %p194;
	add.s64 	%rd10107, %rd10104, %rd10106;
	add.s64 	%rd10108, %rd10105, %rd10102;
	setp.lt.u64 	%p195, %rd10108, %rd10105;
	selp.u64 	%rd10109, 1, 0, %p195;
	add.s64 	%rd10110, %rd10107, %rd10109;
	mul.lo.s64 	%rd10111, %rd34926, %rd34943;
	mul.hi.u64 	%rd10112, %rd34943, %rd34926;
	add.s64 	%rd10113, %rd10111, %rd10092;
	setp.lt.u64 	%p196, %rd10113, %rd10111;
	selp.u64 	%rd10114, 1, 0, %p196;
	add.s64 	%rd10115, %rd10112, %rd10114;
	mul.lo.s64 	%rd10116, %rd34925, %rd34943;
	mul.hi.u64 	%rd10117, %rd34943, %rd34925;
	add.s64 	%rd10118, %rd10116, %rd10100;
	setp.lt.u64 	%p197, %rd10118, %rd10116;
	selp.u64 	%rd10119, 1, 0, %p197;
	add.s64 	%rd10120, %rd10117, %rd10119;
	add.s64 	%rd10121, %rd10118, %rd10115;
	setp.lt.u64 	%p198, %rd10121, %rd10118;
	selp.u64 	%rd10122, 1, 0, %p198;
	add.s64 	%rd10123, %rd10120, %rd10122;
	mul.lo.s64 	%rd10124, %rd34928, %rd34943;
	mul.hi.u64 	%rd10125, %rd34943, %rd34928;
	add.s64 	%rd10126, %rd10124, %rd10108;
	setp.lt.u64 	%p199, %rd10126, %rd10124;
	selp.u64 	%rd10127, 1, 0, %p199;
	add.s64 	%rd10128, %rd10125, %rd10127;
	add.s64 	%rd10129, %rd10126, %rd10123;
	setp.lt.u64 	%p200, %rd10129, %rd10126;
	selp.u64 	%rd10130, 1, 0, %p200;
	add.s64 	%rd10131, %rd10128, %rd10130;
	mul.lo.s64 	%rd10132, %rd34927, %rd34943;
	mul.hi.u64 	%rd10133, %rd34943, %rd34927;
	add.s64 	%rd10134, %rd10132, %rd10110;
	setp.lt.u64 	%p201, %rd10134, %rd10132;
	selp.u64 	%rd10135, 1, 0, %p201;
	add.s64 	%rd10136, %rd10133, %rd10135;
	add.s64 	%rd10137, %rd10134, %rd10131;
	setp.lt.u64 	%p202, %rd10137, %rd10134;
	selp.u64 	%rd10138, 1, 0, %p202;
	add.s64 	%rd10139, %rd10136, %rd10138;
	mul.lo.s64 	%rd10140, %rd10121, 4294968273;
	mov.b64 	%rd10141, 4294968273;
	mul.hi.u64 	%rd10142, %rd10121, %rd10141;
	mad.lo.s64 	%rd34950, %rd34926, %rd34942, %rd10140;
	setp.lt.u64 	%p203, %rd34950, %rd10140;
	selp.u64 	%rd10143, 1, 0, %p203;
	add.s64 	%rd10144, %rd10142, %rd10143;
	mul.lo.s64 	%rd10145, %rd10129, 4294968273;
	mul.hi.u64 	%rd10146, %rd10129, %rd10141;
	add.s64 	%rd10147, %rd10145, %rd10055;
	setp.lt.u64 	%p204, %rd10147, %rd10145;
	selp.u64 	%rd10148, 1, 0, %p204;
	add.s64 	%rd10149, %rd10146, %rd10148;
	add.s64 	%rd34949, %rd10147, %rd10144;
	setp.lt.u64 	%p205, %rd34949, %rd10147;
	selp.u64 	%rd10150, 1, 0, %p205;
	add.s64 	%rd10151, %rd10149, %rd10150;
	mul.lo.s64 	%rd10152, %rd10137, 4294968273;
	mul.hi.u64 	%rd10153, %rd10137, %rd10141;
	add.s64 	%rd10154, %rd10152, %rd10084;
	setp.lt.u64 	%p206, %rd10154, %rd10152;
	selp.u64 	%rd10155, 1, 0, %p206;
	add.s64 	%rd10156, %rd10153, %rd10155;
	add.s64 	%rd34952, %rd10154, %rd10151;
	setp.lt.u64 	%p207, %rd34952, %rd10154;
	selp.u64 	%rd10157, 1, 0, %p207;
	add.s64 	%rd10158, %rd10156, %rd10157;
	mul.lo.s64 	%rd10159, %rd10139, 4294968273;
	mul.hi.u64 	%rd10160, %rd10139, %rd10141;
	add.s64 	%rd10161, %rd10159, %rd10113;
	setp.lt.u64 	%p208, %rd10161, %rd10159;
	selp.u64 	%rd10162, 1, 0, %p208;
	add.s64 	%rd10163, %rd10160, %rd10162;
	add.s64 	%rd34951, %rd10161, %rd10158;
	setp.lt.u64 	%p209, %rd34951, %rd10161;
	selp.u64 	%rd10164, 1, 0, %p209;
	add.s64 	%rd178, %rd10163, %rd10164;
	setp.eq.s64 	%p210, %rd178, 0;
	@%p210 bra 	$L__BB1_54;
	mov.b64 	%rd10165, 4294968273;
	mul.hi.u64 	%rd10166, %rd178, %rd10165;
	mad.lo.s64 	%rd179, %rd178, 4294968273, %rd34950;
	setp.lt.u64 	%p211, %rd179, %rd34950;
	selp.u64 	%rd10167, 1, 0, %p211;
	add.s64 	%rd180, %rd10166, %rd10167;
	setp.eq.s64 	%p212, %rd180, 0;
	mov.u64 	%rd34950, %rd179;
	@%p212 bra 	$L__BB1_54;
	add.s64 	%rd181, %rd34949, %rd180;
	setp.ge.u64 	%p213, %rd181, %rd34949;
	mov.u64 	%rd34949, %rd181;
	mov.u64 	%rd34950, %rd179;
	@%p213 bra 	$L__BB1_54;
	add.s64 	%rd34952, %rd34952, 1;
	setp.eq.s64 	%p214, %rd34952, 0;
	selp.u64 	%rd10168, 1, 0, %p214;
	add.s64 	%rd34951, %rd34951, %rd10168;
	mov.u64 	%rd34949, %rd181;
	mov.u64 	%rd34950, %rd179;
$L__BB1_54:
	setp.gt.u64 	%p215, %rd34951, %rd27;
	@%p215 bra 	$L__BB1_56;
	setp.ne.s64 	%p216, %rd34951, %rd27;
	setp.ne.s64 	%p217, %rd34952, %rd34901;
	or.pred  	%p218, %p216, %p217;
	setp.ne.s64 	%p219, %rd34949, %rd34900;
	or.pred  	%p220, %p218, %p219;
	setp.lt.u64 	%p221, %rd34950, %rd52;
	or.pred  	%p222, %p220, %p221;
	@%p222 bra 	$L__BB1_57;
$L__BB1_56:
	// begin inline asm
	sub.cc.u64 %rd34950, %rd34950, %rd52;
	// end inline asm
	// begin inline asm
	subc.u64 %rd10172, 0, 0;
	// end inline asm
	sub.s64 	%rd10174, %rd34949, %rd10172;
	// begin inline asm
	sub.cc.u64 %rd34949, %rd10174, %rd34900;
	// end inline asm
	sub.s64 	%rd10177, %rd34952, %rd10172;
	// begin inline asm
	sub.cc.u64 %rd34952, %rd10177, %rd34901;
	// end inline asm
	add.s64 	%rd10179, %rd10172, %rd27;
	sub.s64 	%rd34951, %rd34951, %rd10179;
$L__BB1_57:
	ld.local.v2.u64 	{%rd10182, %rd10188}, [%rd53+-96];
	// begin inline asm
	sub.cc.u64 %rd34958, %rd34934, %rd10182;
	// end inline asm
	// begin inline asm
	subc.u64 %rd10183, 0, 0;
	// end inline asm
	// begin inline asm
	sub.cc.u64 %rd34957, %rd34933, %rd10183;
	// end inline asm
	// begin inline asm
	subc.cc.u64 %rd34957, %rd34957, %rd10188;
	// end inline asm
	ld.local.v2.u64 	{%rd10194, %rd10200}, [%rd53+-80];
	// begin inline asm
	sub.cc.u64 %rd34956, %rd34936, %rd10183;
	// end inline asm
	// begin inline asm
	subc.cc.u64 %rd34956, %rd34956, %rd10194;
	// end inline asm
	// begin inline asm
	sub.cc.u64 %rd34955, %rd34935, %rd10183;
	// end inline asm
	// begin inline asm
	subc.cc.u64 %rd34955, %rd34955, %rd10200;
	// end inline asm
	setp.eq.s64 	%p223, %rd10183, 0;
	@%p223 bra 	$L__BB1_59;
	// begin inline asm
	add.cc.u64 %rd34958, %rd34958, %rd52;
	// end inline asm
	// begin inline asm
	addc.u64 %rd10205, 0, 0;
	// end inline asm
	// begin inline asm
	add.cc.u64 %rd34957, %rd34957, %rd10205;
	// end inline asm
	// begin inline asm
	addc.cc.u64 %rd34957, %rd34957, %rd34900;
	// end inline asm
	// begin inline asm
	add.cc.u64 %rd34956, %rd34956, %rd10205;
	// end inline asm
	// begin inline asm
	addc.cc.u64 %rd34956, %rd34956, %rd34901;
	// end inline asm
	add.s64 	%rd10218, %rd34955, %rd10205;
	add.s64 	%rd34955, %rd10218, %rd27;
$L__BB1_59:
	ld.local.v2.u64 	{%rd10221, %rd10226}, [%rd53+-64];
	// begin inline asm
	sub.cc.u64 %rd34962, %rd34950, %rd10221;
	// end inline asm
	// begin inline asm
	sub.cc.u64 %rd34961, %rd34949, %rd10183;
	// end inline asm
	// begin inline asm
	subc.cc.u64 %rd34961, %rd34961, %rd10226;
	// end inline asm
	ld.local.v2.u64 	{%rd10232, %rd10238}, [%rd53+-48];
	// begin inline asm
	sub.cc.u64 %rd34960, %rd34952, %rd10183;
	// end inline asm
	// begin inline asm
	subc.cc.u64 %rd34960, %rd34960, %rd10232;
	// end inline asm
	// begin inline asm
	sub.cc.u64 %rd34959, %rd34951, %rd10183;
	// end inline asm
	// begin inline asm
	subc.cc.u64 %rd34959, %rd34959, %rd10238;
	// end inline asm
	@%p223 bra 	$L__BB1_61;
	// begin inline asm
	add.cc.u64 %rd34962, %rd34962, %rd52;
	// end inline asm
	// begin inline asm
	addc.u64 %rd10243, 0, 0;
	// end inline asm
	// begin inline asm
	add.cc.u64 %rd34961, %rd34961, %rd10243;
	// end inline asm
	// begin inline asm
	addc.cc.u64 %rd34961, %rd34961, %rd34900;
	// end inline asm
	// begin inline asm
	add.cc.u64 %rd34960, %rd34960, %rd10243;
	// end inline asm
	// begin inline asm
	addc.cc.u64 %rd34960, %rd34960, %rd34901;
	// end inline asm
	add.s64 	%rd10256, %rd34959, %rd10243;
	add.s64 	%rd34959, %rd10256, %rd27;
$L__BB1_61:
	// begin inline asm
	add.cc.u64 %rd34966, %rd34962, %rd34962;
	// end inline asm
	// begin inline asm
	addc.u64 %rd10260, 0, 0;
	// end inline asm
	// begin inline asm
	add.cc.u64 %rd34965, %rd34961, %rd10260;
	// end inline asm
	// begin inline asm
	addc.cc.u64 %rd34965, %rd34965, %rd34961;
	// end inline asm
	// begin inline asm
	add.cc.u64 %rd34964, %rd34960, %rd10260;
	// end inline asm
	// begin inline asm
	addc.cc.u64 %rd34964, %rd34964, %rd34960;
	// end inline asm
	// begin inline asm
	add.cc.u64 %rd34963, %rd34959, %rd10260;
	// end inline asm
	// begin inline asm
	addc.cc.u64 %rd34963, %rd34963, %rd34959;
	// end inline asm
	setp.ne.s64 	%p225, %rd10260, 0;
	@%p225 bra 	$L__BB1_63;
	and.b64  	%rd10279, %rd34963, %rd34964;
	and.b64  	%rd10280, %rd10279, %rd34965;
	setp.ne.s64 	%p226, %rd10280, -1;
	setp.lt.u64 	%p227, %rd34966, -4294968273;
	or.pred  	%p228, %p226, %p227;
	@%p228 bra 	$L__BB1_64;
$L__BB1_63:
	// begin inline asm
	sub.cc.u64 %rd34966, %rd34966, %rd52;
	// end inline asm
	// begin inline asm
	sub.cc.u64 %rd34965, %rd34965, %rd10183;
	// end inline asm
	// begin inline asm
	subc.cc.u64 %rd34965, %rd34965, %rd34900;
	// end inline asm
	// begin inline asm
	sub.cc.u64 %rd34964, %rd34964, %rd10183;
	// end inline asm
	// begin inline asm
	subc.cc.u64 %rd34964, %rd34964, %rd34901;
	// end inline asm
	add.s64 	%rd10296, %rd10183, %rd27;
	sub.s64 	%rd34963, %rd34963, %rd10296;
$L__BB1_64:
	or.b64  	%rd10297, %rd34957, %rd34958;
	or.b64  	%rd10298, %rd10297, %rd34956;
	or.b64  	%rd10299, %rd10298, %rd34955;
	setp.ne.s64 	%p229, %rd10299, 0;
	@%p229 bra 	$L__BB1_225;
	or.b64  	%rd11539, %rd34965, %rd34966;
	or.b64  	%rd11540, %rd11539, %rd34964;
	or.b64  	%rd11541, %rd11540, %rd34963;
	setp.ne.s64 	%p550, %rd11541, 0;
	@%p550 bra 	$L__BB1_224;
	mul.hi.u64 	%rd11544, %rd10221, %rd10221;
	mul.lo.s64 	%rd11545, %rd10226, %rd10226;
	mul.hi.u64 	%rd34975, %rd10226, %rd10226;
	mul.lo.s64 	%rd34974, %rd10232, %rd10232;
	mul.hi.u64 	%rd34973, %rd10232, %rd10232;
	mul.lo.s64 	%rd34972, %rd10238, %rd10238;
	mul.hi.u64 	%rd34971, %rd10238, %rd10238;
	mul.lo.s64 	%rd11546, %rd10226, %rd10221;
	mul.hi.u64 	%rd11547, %rd10221, %rd10226;
	mov.b64 	{%r212, %r213}, %rd11547;
	mov.b64 	{%r214, %r215}, %rd11546;
	shf.l.wrap.b32 	%r216, %r215, %r212, 1;
	shf.l.wrap.b32 	%r217, %r212, %r213, 1;
	mov.b64 	%rd11548, {%r216, %r217};
	shl.b64 	%rd11549, %rd11546, 1;
	add.s64 	%rd247, %rd11549, %rd11544;
	setp.lt.u64 	%p551, %rd247, %rd11549;
	selp.u64 	%rd11550, 1, 0, %p551;
	add.s64 	%rd11551, %rd11545, %rd11548;
	add.s64 	%rd248, %rd11551, %rd11550;
	setp.ge.u64 	%p552, %rd248, %rd11545;
	@%p552 bra 	$L__BB1_71;
	add.s64 	%rd34975, %rd34975, 1;
	setp.ne.s64 	%p553, %rd34975, 0;
	@%p553 bra 	$L__BB1_71;
	add.s64 	%rd34974, %rd34974, 1;
	setp.ne.s64 	%p554, %rd34974, 0;
	mov.b64 	%rd34975, 0;
	@%p554 bra 	$L__BB1_71;
	add.s64 	%rd34973, %rd34973, 1;
	setp.ne.s64 	%p555, %rd34973, 0;
	mov.b64 	%rd34974, 0;
	mov.u64 	%rd34975, %rd34974;
	@%p555 bra 	$L__BB1_71;
	add.s64 	%rd34972, %rd34972, 1;
	setp.eq.s64 	%p556, %rd34972, 0;
	selp.u64 	%rd11555, 1, 0, %p556;
	add.s64 	%rd34971, %rd34971, %rd11555;
	mov.b64 	%rd34973, 0;
	mov.u64 	%rd34974, %rd34973;
	mov.u64 	%rd34975, %rd34973;
$L__BB1_71:
	mul.lo.s64 	%rd11556, %rd10232, %rd10221;
	mul.hi.u64 	%rd11557, %rd10221, %rd10232;
	mov.b64 	{%r218, %r219}, %rd11557;
	mov.b64 	{%r220, %r221}, %rd11556;
	shf.l.wrap.b32 	%r222, %r221, %r218, 1;
	shf.l.wrap.b32 	%r223, %r218, %r219, 1;
	mov.b64 	%rd11558, {%r222, %r223};
	shl.b64 	%rd11559, %rd11556, 1;
	add.s64 	%rd269, %rd11559, %rd248;
	setp.lt.u64 	%p557, %rd269, %rd11559;
	selp.u64 	%rd11560, 1, 0, %p557;
	add.s64 	%rd11561, %rd34975, %rd11558;
	add.s64 	%rd270, %rd11561, %rd11560;
	setp.ge.u64 	%p558, %rd270, %rd34975;
	@%p558 bra 	$L__BB1_75;
	add.s64 	%rd34974, %rd34974, 1;
	setp.ne.s64 	%p559, %rd34974, 0;
	@%p559 bra 	$L__BB1_75;
	add.s64 	%rd34973, %rd34973, 1;
	setp.ne.s64 	%p560, %rd34973, 0;
	mov.b64 	%rd34974, 0;
	@%p560 bra 	$L__BB1_75;
	add.s64 	%rd34972, %rd34972, 1;
	setp.eq.s64 	%p561, %rd34972, 0;
	selp.u64 	%rd11564, 1, 0, %p561;
	add.s64 	%rd34971, %rd34971, %rd11564;
	mov.b64 	%rd34973, 0;
	mov.u64 	%rd34974, %rd34973;
$L__BB1_75:
	mul.lo.s64 	%rd258, %rd10238, %rd10221;
	mul.hi.u64 	%rd11565, %rd10221, %rd10238;
	mov.b64 	{%r224, %r225}, %rd11565;
	mov.b64 	{%r226, %r227}, %rd258;
	shf.l.wrap.b32 	%r228, %r227, %r224, 1;
	shf.l.wrap.b32 	%r229, %r224, %r225, 1;
	mov.b64 	%rd11566, {%r228, %r229};
	shl.b64 	%rd11567, %rd258, 1;
	add.s64 	%rd259, %rd11567, %rd270;
	setp.lt.u64 	%p562, %rd259, %rd11567;
	selp.u64 	%rd11568, 1, 0, %p562;
	add.s64 	%rd11569, %rd34974, %rd11566;
	add.s64 	%rd260, %rd11569, %rd11568;
	setp.ge.u64 	%p563, %rd260, %rd34974;
	@%p563 bra 	$L__BB1_78;
	add.s64 	%rd34973, %rd34973, 1;
	setp.ne.s64 	%p564, %rd34973, 0;
	@%p564 bra 	$L__BB1_78;
	add.s64 	%rd34972, %rd34972, 1;
	setp.eq.s64 	%p565, %rd34972, 0;
	selp.u64 	%rd11571, 1, 0, %p565;
	add.s64 	%rd34971, %rd34971, %rd11571;
	mov.b64 	%rd34973, 0;
$L__BB1_78:
	mul.lo.s64 	%rd11572, %rd10232, %rd10226;
	mul.hi.u64 	%rd11573, %rd10226, %rd10232;
	mov.b64 	{%r230, %r231}, %rd11573;
	mov.b64 	{%r232, %r233}, %rd11572;
	shf.l.wrap.b32 	%r234, %r233, %r230, 1;
	shf.l.wrap.b32 	%r235, %r230, %r231, 1;
	mov.b64 	%rd11574, {%r234, %r235};
	add.s64 	%rd11575, %rd258, %rd11572;
	shl.b64 	%rd11576, %rd11575, 1;
	add.s64 	%rd278, %rd11576, %rd270;
	setp.lt.u64 	%p566, %rd278, %rd259;
	selp.u64 	%rd11577, 1, 0, %p566;
	add.s64 	%rd11578, %rd260, %rd11574;
	add.s64 	%rd279, %rd11578, %rd11577;
	setp.ge.u64 	%p567, %rd279, %rd260;
	@%p567 bra 	$L__BB1_81;
	add.s64 	%rd34973, %rd34973, 1;
	setp.ne.s64 	%p568, %rd34973, 0;
	@%p568 bra 	$L__BB1_81;
	add.s64 	%rd34972, %rd34972, 1;
	setp.eq.s64 	%p569, %rd34972, 0;
	selp.u64 	%rd11580, 1, 0, %p569;
	add.s64 	%rd34971, %rd34971, %rd11580;
	mov.b64 	%rd34973, 0;
$L__BB1_81:
	mul.lo.s64 	%rd11581, %rd10238, %rd10226;
	mul.hi.u64 	%rd11582, %rd10226, %rd10238;
	mov.b64 	{%r236, %r237}, %rd11582;
	mov.b64 	{%r238, %r239}, %rd11581;
	shf.l.wrap.b32 	%r240, %r239, %r236, 1;
	shf.l.wrap.b32 	%r241, %r236, %r237, 1;
	mov.b64 	%rd11583, {%r240, %r241};
	shl.b64 	%rd11584, %rd11581, 1;
	add.s64 	%rd286, %rd11584, %rd279;
	setp.lt.u64 	%p570, %rd286, %rd11584;
	selp.u64 	%rd11585, 1, 0, %p570;
	add.s64 	%rd11586, %rd34973, %rd11583;
	add.s64 	%rd287, %rd11586, %rd11585;
	setp.ge.u64 	%p571, %rd287, %rd34973;
	@%p571 bra 	$L__BB1_83;
	add.s64 	%rd34972, %rd34972, 1;
	setp.eq.s64 	%p572, %rd34972, 0;
	selp.u64 	%rd11587, 1, 0, %p572;
	add.s64 	%rd34971, %rd34971, %rd11587;
$L__BB1_83:
	mul.lo.s64 	%rd11588, %rd10238, %rd10232;
	mul.hi.u64 	%rd11589, %rd10232, %rd10238;
	mov.b64 	{%r242, %r243}, %rd11589;
	mov.b64 	{%r244, %r245}, %rd11588;
	shf.l.wrap.b32 	%r246, %r245, %r242, 1;
	shf.l.wrap.b32 	%r247, %r242, %r243, 1;
	mov.b64 	%rd11590, {%r246, %r247};
	shl.b64 	%rd11591, %rd11588, 1;
	add.s64 	%rd11592, %rd11591, %rd287;
	setp.lt.u64 	%p573, %rd11592, %rd11591;
	selp.u64 	%rd11593, 1, 0, %p573;
	add.s64 	%rd11594, %rd34972, %rd11590;
	add.s64 	%rd11595, %rd11594, %rd11593;
	setp.lt.u64 	%p574, %rd11595, %rd34972;
	selp.u64 	%rd11596, 1, 0, %p574;
	add.s64 	%rd11597, %rd34971, %rd11596;
	mul.lo.s64 	%rd11598, %rd286, 4294968273;
	mov.b64 	%rd11599, 4294968273;
	mul.hi.u64 	%rd11600, %rd286, %rd11599;
	mad.lo.s64 	%rd34987, %rd10221, %rd10221, %rd11598;
	setp.lt.u64 	%p575, %rd34987, %rd11598;
	selp.u64 	%rd11601, 1, 0, %p575;
	add.s64 	%rd11602, %rd11600, %rd11601;
	mul.lo.s64 	%rd11603, %rd11592, 4294968273;
	mul.hi.u64 	%rd11604, %rd11592, %rd11599;
	add.s64 	%rd11605, %rd11603, %rd247;
	setp.lt.u64 	%p576, %rd11605, %rd11603;
	selp.u64 	%rd11606, 1, 0, %p576;
	add.s64 	%rd11607, %rd11604, %rd11606;
	add.s64 	%rd34986, %rd11605, %rd11602;
	setp.lt.u64 	%p577, %rd34986, %rd11605;
	selp.u64 	%rd11608, 1, 0, %p577;
	add.s64 	%rd11609, %rd11607, %rd11608;
	mul.lo.s64 	%rd11610, %rd11595, 4294968273;
	mul.hi.u64 	%rd11611, %rd11595, %rd11599;
	add.s64 	%rd11612, %rd11610, %rd269;
	setp.lt.u64 	%p578, %rd11612, %rd11610;
	selp.u64 	%rd11613, 1, 0, %p578;
	add.s64 	%rd11614, %rd11611, %rd11613;
	add.s64 	%rd34989, %rd11612, %rd11609;
	setp.lt.u64 	%p579, %rd34989, %rd11612;
	selp.u64 	%rd11615, 1, 0, %p579;
	add.s64 	%rd11616, %rd11614, %rd11615;
	mul.lo.s64 	%rd11617, %rd11597, 4294968273;
	mul.hi.u64 	%rd11618, %rd11597, %rd11599;
	add.s64 	%rd11619, %rd11617, %rd278;
	setp.lt.u64 	%p580, %rd11619, %rd11617;
	selp.u64 	%rd11620, 1, 0, %p580;
	add.s64 	%rd11621, %rd11618, %rd11620;
	add.s64 	%rd34988, %rd11619, %rd11616;
	setp.lt.u64 	%p581, %rd34988, %rd11619;
	selp.u64 	%rd11622, 1, 0, %p581;
	add.s64 	%rd296, %rd11621, %rd11622;
	setp.eq.s64 	%p582, %rd296, 0;
	@%p582 bra 	$L__BB1_87;
	mov.b64 	%rd11623, 4294968273;
	mul.hi.u64 	%rd11624, %rd296, %rd11623;
	mad.lo.s64 	%rd297, %rd296, 4294968273, %rd34987;
	setp.lt.u64 	%p583, %rd297, %rd34987;
	selp.u64 	%rd11625, 1, 0, %p583;
	add.s64 	%rd298, %rd11624, %rd11625;
	setp.eq.s64 	%p584, %rd298, 0;
	mov.u64 	%rd34987, %rd297;
	@%p584 bra 	$L__BB1_87;
	add.s64 	%rd299, %rd34986, %rd298;
	setp.ge.u64 	%p585, %rd299, %rd34986;
	mov.u64 	%rd34986, %rd299;
	mov.u64 	%rd34987, %rd297;
	@%p585 bra 	$L__BB1_87;
	add.s64 	%rd34989, %rd34989, 1;
	setp.eq.s64 	%p586, %rd34989, 0;
	selp.u64 	%rd11626, 1, 0, %p586;
	add.s64 	%rd34988, %rd34988, %rd11626;
	mov.u64 	%rd34986, %rd299;
	mov.u64 	%rd34987, %rd297;
$L__BB1_87:
	setp.gt.u64 	%p587, %rd34988, %rd27;
	@%p587 bra 	$L__BB1_89;
	setp.ne.s64 	%p588, %rd34988, %rd27;
	setp.ne.s64 	%p589, %rd34989, %rd34901;
	or.pred  	%p590, %p588, %p589;
	setp.ne.s64 	%p591, %rd34986, %rd34900;
	or.pred  	%p592, %p590, %p591;
	setp.lt.u64 	%p593, %rd34987, %rd52;
	or.pred  	%p594, %p592, %p593;
	@%p594 bra 	$L__BB1_90;
$L__BB1_89:
	// begin inline asm
	sub.cc.u64 %rd34987, %rd34987, %rd52;
	// end inline asm
	sub.s64 	%rd11631, %rd34986, %rd10183;
	// begin inline asm
	sub.cc.u64 %rd34986, %rd11631, %rd34900;
	// end inline asm
	sub.s64 	%rd11634, %rd34989, %rd10183;
	// begin inline asm
	sub.cc.u64 %rd34989, %rd11634, %rd34901;
	// end inline asm
	add.s64 	%rd11636, %rd10183, %rd27;
	sub.s64 	%rd34988, %rd34988, %rd11636;
$L__BB1_90:
	mul.hi.u64 	%rd11637, %rd10182, %rd34987;
	mul.lo.s64 	%rd11638, %rd34986, %rd10182;
	mul.hi.u64 	%rd11639, %rd10182, %rd34986;
	add.s64 	%rd11640, %rd11638, %rd11637;
	setp.lt.u64 	%p595, %rd11640, %rd11638;
	selp.u64 	%rd11641, 1, 0, %p595;
	add.s64 	%rd11642, %rd11639, %rd11641;
	mul.lo.s64 	%rd11643, %rd34989, %rd10182;
	mul.hi.u64 	%rd11644, %rd10182, %rd34989;
	add.s64 	%rd11645, %rd11643, %rd11642;
	setp.lt.u64 	%p596, %rd11645, %rd11643;
	selp.u64 	%rd11646, 1, 0, %p596;
	add.s64 	%rd11647, %rd11644, %rd11646;
	mul.lo.s64 	%rd11648, %rd34988, %rd10182;
	mul.hi.u64 	%rd11649, %rd10182, %rd34988;
	add.s64 	%rd11650, %rd11648, %rd11647;
	setp.lt.u64 	%p597, %rd11650, %rd11648;
	selp.u64 	%rd11651, 1, 0, %p597;
	add.s64 	%rd11652, %rd11649, %rd11651;
	mul.lo.s64 	%rd11653, %rd34987, %rd10188;
	mul.hi.u64 	%rd11654, %rd10188, %rd34987;
	add.s64 	%rd11655, %rd11653, %rd11640;
	setp.lt.u64 	%p598, %rd11655, %rd11653;
	selp.u64 	%rd11656, 1, 0, %p598;
	add.s64 	%rd11657, %rd11654, %rd11656;
	mul.lo.s64 	%rd11658, %rd34986, %rd10188;
	mul.hi.u64 	%rd11659, %rd10188, %rd34986;
	add.s64 	%rd11660, %rd11658, %rd11645;
	setp.lt.u64 	%p599, %rd11660, %rd11658;
	selp.u64 	%rd11661, 1, 0, %p599;
	add.s64 	%rd11662, %rd11659, %rd11661;
	add.s64 	%rd11663, %rd11660, %rd11657;
	setp.lt.u64 	%p600, %rd11663, %rd11660;
	selp.u64 	%rd11664, 1, 0, %p600;
	add.s64 	%rd11665, %rd11662, %rd11664;
	mul.lo.s64 	%rd11666, %rd34989, %rd10188;
	mul.hi.u64 	%rd11667, %rd10188, %rd34989;
	add.s64 	%rd11668, %rd11666, %rd11650;
	setp.lt.u64 	%p601, %rd11668, %rd11666;
	selp.u64 	%rd11669, 1, 0, %p601;
	add.s64 	%rd11670, %rd11667, %rd11669;
	add.s64 	%rd11671, %rd11668, %rd11665;
	setp.lt.u64 	%p602, %rd11671, %rd11668;
	selp.u64 	%rd11672, 1, 0, %p602;
	add.s64 	%rd11673, %rd11670, %rd11672;
	mul.lo.s64 	%rd11674, %rd34988, %rd10188;
	mul.hi.u64 	%rd11675, %rd10188, %rd34988;
	add.s64 	%rd11676, %rd11674, %rd11652;
	setp.lt.u64 	%p603, %rd11676, %rd11674;
	selp.u64 	%rd11677, 1, 0, %p603;
	add.s64 	%rd11678, %rd11675, %rd11677;
	add.s64 	%rd11679, %rd11676, %rd11673;
	setp.lt.u64 	%p604, %rd11679, %rd11676;
	selp.u64 	%rd11680, 1, 0, %p604;
	add.s64 	%rd11681, %rd11678, %rd11680;
	mul.lo.s64 	%rd11682, %rd34987, %rd10194;
	mul.hi.u64 	%rd11683, %rd10194, %rd34987;
	add.s64 	%rd11684, %rd11682, %rd11663;
	setp.lt.u64 	%p605, %rd11684, %rd11682;
	selp.u64 	%rd11685, 1, 0, %p605;
	add.s64 	%rd11686, %rd11683, %rd11685;
	mul.lo.s64 	%rd11687, %rd34986, %rd10194;
	mul.hi.u64 	%rd11688, %rd10194, %rd34986;
	add.s64 	%rd11689, %rd11687, %rd11671;
	setp.lt.u64 	%p606, %rd11689, %rd11687;
	selp.u64 	%rd11690, 1, 0, %p606;
	add.s64 	%rd11691, %rd11688, %rd11690;
	add.s64 	%rd11692, %rd11689, %rd11686;
	setp.lt.u64 	%p607, %rd11692, %rd11689;
	selp.u64 	%rd11693, 1, 0, %p607;
	add.s64 	%rd11694, %rd11691, %rd11693;
	mul.lo.s64 	%rd11695, %rd34989, %rd10194;
	mul.hi.u64 	%rd11696, %rd10194, %rd34989;
	add.s64 	%rd11697, %rd11695, %rd11679;
	setp.lt.u64 	%p608, %rd11697, %rd11695;
	selp.u64 	%rd11698, 1, 0, %p608;
	add.s64 	%rd11699, %rd11696, %rd11698;
	add.s64 	%rd11700, %rd11697, %rd11694;
	setp.lt.u64 	%p609, %rd11700, %rd11697;
	selp.u64 	%rd11701, 1, 0, %p609;
	add.s64 	%rd11702, %rd11699, %rd11701;
	mul.lo.s64 	%rd11703, %rd34988, %rd10194;
	mul.hi.u64 	%rd11704, %rd10194, %rd34988;
	add.s64 	%rd11705, %rd11703, %rd11681;
	setp.lt.u64 	%p610, %rd11705, %rd11703;
	selp.u64 	%rd11706, 1, 0, %p610;
	add.s64 	%rd11707, %rd11704, %rd11706;
	add.s64 	%rd11708, %rd11705, %rd11702;
	setp.lt.u64 	%p611, %rd11708, %rd11705;
	selp.u64 	%rd11709, 1, 0, %p611;
	add.s64 	%rd11710, %rd11707, %rd11709;
	mul.lo.s64 	%rd11711, %rd34987, %rd10200;
	mul.hi.u64 	%rd11712, %rd10200, %rd34987;
	add.s64 	%rd11713, %rd11711, %rd11692;
	setp.lt.u64 	%p612, %rd11713, %rd11711;
	selp.u64 	%rd11714, 1, 0, %p612;
	add.s64 	%rd11715, %rd11712, %rd11714;
	mul.lo.s64 	%rd11716, %rd34986, %rd10200;
	mul.hi.u64 	%rd11717, %rd10200, %rd34986;
	add.s64 	%rd11718, %rd11716, %rd11700;
	setp.lt.u64 	%p613, %rd11718, %rd11716;
	selp.u64 	%rd11719, 1, 0, %p613;
	add.s64 	%rd11720, %rd11717, %rd11719;
	add.s64 	%rd11721, %rd11718, %rd11715;
	setp.lt.u64 	%p614, %rd11721, %rd11718;
	selp.u64 	%rd11722, 1, 0, %p614;
	add.s64 	%rd11723, %rd11720, %rd11722;
	mul.lo.s64 	%rd11724, %rd34989, %rd10200;
	mul.hi.u64 	%rd11725, %rd10200, %rd34989;
	add.s64 	%rd11726, %rd11724, %rd11708;
	setp.lt.u64 	%p615, %rd11726, %rd11724;
	selp.u64 	%rd11727, 1, 0, %p615;
	add.s64 	%rd11728, %rd11725, %rd11727;
	add.s64 	%rd11729, %rd11726, %rd11723;
	setp.lt.u64 	%p616, %rd11729, %rd11726;
	selp.u64 	%rd11730, 1, 0, %p616;
	add.s64 	%rd11731, %rd11728, %rd11730;
	mul.lo.s64 	%rd11732, %rd34988, %rd10200;
	mul.hi.u64 	%rd11733, %rd10200, %rd34988;
	add.s64 	%rd11734, %rd11732, %rd11710;
	setp.lt.u64 	%p617, %rd11734, %rd11732;
	selp.u64 	%rd11735, 1, 0, %p617;
	add.s64 	%rd11736, %rd11733, %rd11735;
	add.s64 	%rd11737, %rd11734, %rd11731;
	setp.lt.u64 	%p618, %rd11737, %rd11734;
	selp.u64 	%rd11738, 1, 0, %p618;
	add.s64 	%rd11739, %rd11736, %rd11738;
	mul.lo.s64 	%rd11740, %rd11721, 4294968273;
	mov.b64 	%rd11741, 4294968273;
	mul.hi.u64 	%rd11742, %rd11721, %rd11741;
	mad.lo.s64 	%rd34995, %rd34987, %rd10182, %rd11740;
	setp.lt.u64 	%p619, %rd34995, %rd11740;
	selp.u64 	%rd11743, 1, 0, %p619;
	add.s64 	%rd11744, %rd11742, %rd11743;
	mul.lo.s64 	%rd11745, %rd11729, 4294968273;
	mul.hi.u64 	%rd11746, %rd11729, %rd11741;
	add.s64 	%rd11747, %rd11745, %rd11655;
	setp.lt.u64 	%p620, %rd11747, %rd11745;
	selp.u64 	%rd11748, 1, 0, %p620;
	add.s64 	%rd11749, %rd11746, %rd11748;
	add.s64 	%rd34994, %rd11747, %rd11744;
	setp.lt.u64 	%p621, %rd34994, %rd11747;
	selp.u64 	%rd11750, 1, 0, %p621;
	add.s64 	%rd11751, %rd11749, %rd11750;
	mul.lo.s64 	%rd11752, %rd11737, 4294968273;
	mul.hi.u64 	%rd11753, %rd11737, %rd11741;
	add.s64 	%rd11754, %rd11752, %rd11684;
	setp.lt.u64 	%p622, %rd11754, %rd11752;
	selp.u64 	%rd11755, 1, 0, %p622;
	add.s64 	%rd11756, %rd11753, %rd11755;
	add.s64 	%rd34997, %rd11754, %rd11751;
	setp.lt.u64 	%p623, %rd34997, %rd11754;
	selp.u64 	%rd11757, 1, 0, %p623;
	add.s64 	%rd11758, %rd11756, %rd11757;
	mul.lo.s64 	%rd11759, %rd11739, 4294968273;
	mul.hi.u64 	%rd11760, %rd11739, %rd11741;
	add.s64 	%rd11761, %rd11759, %rd11713;
	setp.lt.u64 	%p624, %rd11761, %rd11759;
	selp.u64 	%rd11762, 1, 0, %p624;
	add.s64 	%rd11763, %rd11760, %rd11762;
	add.s64 	%rd34996, %rd11761, %rd11758;
	setp.lt.u64 	%p625, %rd34996, %rd11761;
	selp.u64 	%rd11764, 1, 0, %p625;
	add.s64 	%rd318, %rd11763, %rd11764;
	setp.eq.s64 	%p626, %rd318, 0;
	@%p626 bra 	$L__BB1_94;
	mov.b64 	%rd11765, 4294968273;
	mul.hi.u64 	%rd11766, %rd318, %rd11765;
	mad.lo.s64 	%rd319, %rd318, 4294968273, %rd34995;
	setp.lt.u64 	%p627, %rd319, %rd34995;
	selp.u64 	%rd11767, 1, 0, %p627;
	add.s64 	%rd320, %rd11766, %rd11767;
	setp.eq.s64 	%p628, %rd320, 0;
	mov.u64 	%rd34995, %rd319;
	@%p628 bra 	$L__BB1_94;
	add.s64 	%rd321, %rd34994, %rd320;
	setp.ge.u64 	%p629, %rd321, %rd34994;
	mov.u64 	%rd34994, %rd321;
	mov.u64 	%rd34995, %rd319;
	@%p629 bra 	$L__BB1_94;
	add.s64 	%rd34997, %rd34997, 1;
	setp.eq.s64 	%p630, %rd34997, 0;
	selp.u64 	%rd11768, 1, 0, %p630;
	add.s64 	%rd34996, %rd34996, %rd11768;
	mov.u64 	%rd34994, %rd321;
	mov.u64 	%rd34995, %rd319;
$L__BB1_94:
	setp.gt.u64 	%p631, %rd34996, %rd27;
	@%p631 bra 	$L__BB1_96;
	setp.ne.s64 	%p632, %rd34996, %rd27;
	setp.ne.s64 	%p633, %rd34997, %rd34901;
	or.pred  	%p634, %p632, %p633;
	setp.ne.s64 	%p635, %rd34994, %rd34900;
	or.pred  	%p636, %p634, %p635;
	setp.lt.u64 	%p637, %rd34995, %rd52;
	or.pred  	%p638, %p636, %p637;
	@%p638 bra 	$L__BB1_97;
$L__BB1_96:
	// begin inline asm
	sub.cc.u64 %rd34995, %rd34995, %rd52;
	// end inline asm
	sub.s64 	%rd11773, %rd34994, %rd10183;
	// begin inline asm
	sub.cc.u64 %rd34994, %rd11773, %rd34900;
	// end inline asm
	sub.s64 	%rd11776, %rd34997, %rd10183;
	// begin inline asm
	sub.cc.u64 %rd34997, %rd11776, %rd34901;
	// end inline asm
	add.s64 	%rd11778, %rd10183, %rd27;
	sub.s64 	%rd34996, %rd34996, %rd11778;
$L__BB1_97:
	// begin inline asm
	add.cc.u64 %rd35003, %rd34995, %rd34995;
	// end inline asm
	// begin inline asm
	add.cc.u64 %rd35002, %rd34994, %rd10260;
	// end inline asm
	// begin inline asm
	addc.cc.u64 %rd35002, %rd35002, %rd34994;
	// end inline asm
	// begin inline asm
	add.cc.u64 %rd35001, %rd34997, %rd10260;
	// end inline asm
	// begin inline asm
	addc.cc.u64 %rd35001, %rd35001, %rd34997;
	// end inline asm
	// begin inline asm
	add.cc.u64 %rd35000, %rd34996, %rd10260;
	// end inline asm
	// begin inline asm
	addc.cc.u64 %rd35000, %rd35000, %rd34996;
	// end inline asm
	@%p225 bra 	$L__BB1_99;
	and.b64  	%rd11800, %rd35000, %rd35001;
	and.b64  	%rd11801, %rd11800, %rd35002;
	setp.ne.s64 	%p640, %rd11801, -1;
	setp.lt.u64 	%p641, %rd35003, -4294968273;
	or.pred  	%p642, %p640, %p641;
	@%p642 bra 	$L__BB1_100;
$L__BB1_99:
	// begin inline asm
	sub.cc.u64 %rd35003, %rd35003, %rd52;
	// end inline asm
	// begin inline asm
	sub.cc.u64 %rd35002, %rd35002, %rd10183;
	// end inline asm
	// begin inline asm
	subc.cc.u64 %rd35002, %rd35002, %rd34900;
	// end inline asm
	// begin inline asm
	sub.cc.u64 %rd35001, %rd35001, %rd10183;
	// end inline asm
	// begin inline asm
	subc.cc.u64 %rd35001, %rd35001, %rd34901;
	// end inline asm
	add.s64 	%rd11817, %rd10183, %rd27;
	sub.s64 	%rd35000, %rd35000, %rd11817;
$L__BB1_100:
	// begin inline asm
	add.cc.u64 %rd35007, %rd35003, %rd35003;
	// end inline asm
	// begin inline asm
	add.cc.u64 %rd35006, %rd35002, %rd10260;
	// end inline asm
	// begin inline asm
	addc.cc.u64 %rd35006, %rd35006, %rd35002;
	// end inline asm
	// begin inline asm
	add.cc.u64 %rd35005, %rd35001, %rd10260;
	// end inline asm
	// begin inline asm
	addc.cc.u64 %rd35005, %rd35005, %rd35001;
	// end inline asm
	// begin inline asm
	add.cc.u64 %rd35004, %rd35000, %rd10260;
	// end inline asm
	// begin inline asm
	addc.cc.u64 %rd35004, %rd35004, %rd35000;
	// end inline asm
	@%p225 bra 	$L__BB1_102;
	and.b64  	%rd11839, %rd35004, %rd35005;
	and.b64  	%rd11840, %rd11839, %rd35006;
	setp.ne.s64 	%p644, %rd11840, -1;
	setp.lt.u64 	%p645, %rd35007, -4294968273;
	or.pred  	%p646, %p644, %p645;
	@%p646 bra 	$L__BB1_103;
$L__BB1_102:
	// begin inline asm
	sub.cc.u64 %rd35007, %rd35007, %rd52;
	// end inline asm
	// begin inline asm
	sub.cc.u64 %rd35006, %rd35006, %rd10183;
	// end inline asm
	// begin inline asm
	subc.cc.u64 %rd35006, %rd35006, %rd34900;
	// end inline asm
	// begin inline asm
	sub.cc.u64 %rd35005, %rd35005, %rd10183;
	// end inline asm
	// begin inline asm
	subc.cc.u64 %rd35005, %rd35005, %rd34901;
	// end inline asm
	add.s64 	%rd11856, %rd10183, %rd27;
	sub.s64 	%rd35004, %rd35004, %rd11856;
$L__BB1_103:
	mul.hi.u64 	%rd11857, %rd10182, %rd10182;
	mul.lo.s64 	%rd11858, %rd10188, %rd10188;
	mul.hi.u64 	%rd35016, %rd10188, %rd10188;
	mul.lo.s64 	%rd35015, %rd10194, %rd10194;
	mul.hi.u64 	%rd35014, %rd10194, %rd10194;
	mul.lo.s64 	%rd35013, %rd10200, %rd10200;
	mul.hi.u64 	%rd35012, %rd10200, %rd10200;
	mul.lo.s64 	%rd11859, %rd10188, %rd10182;
	mul.hi.u64 	%rd11860, %rd10182, %rd10188;
	mov.b64 	{%r248, %r249}, %rd11860;
	mov.b64 	{%r250, %r251}, %rd11859;
	shf.l.wrap.b32 	%r252, %r251, %r248, 1;
	shf.l.wrap.b32 	%r253, %r248, %r249, 1;
	mov.b64 	%rd11861, {%r252, %r253};
	shl.b64 	%rd11862, %rd11859, 1;
	add.s64 	%rd365, %rd11862, %rd11857;
	setp.lt.u64 	%p647, %rd365, %rd11862;
	selp.u64 	%rd11863, 1, 0, %p647;
	add.s64 	%rd11864, %rd11858, %rd11861;
	add.s64 	%rd366, %rd11864, %rd11863;
	setp.ge.u64 	%p648, %rd366, %rd11858;
	@%p648 bra 	$L__BB1_111;
	add.s64 	%rd35016, %rd35016, 1;
	setp.ne.s64 	%p649, %rd35016, 0;
	@%p649 bra 	$L__BB1_111;
	add.s64 	%rd35015, %rd35015, 1;
	setp.ne.s64 	%p650, %rd35015, 0;
	mov.b64 	%rd35016, 0;
	@%p650 bra 	$L__BB1_111;
	add.s64 	%rd35014, %rd35014, 1;
	setp.ne.s64 	%p651, %rd35014, 0;
	mov.b64 	%rd35015, 0;
	mov.u64 	%rd35016, %rd35015;
	@%p651 bra 	$L__BB1_111;
	add.s64 	%rd35013, %rd35013, 1;
	setp.eq.s64 	%p652, %rd35013, 0;
	selp.u64 	%rd11868, 1, 0, %p652;
	add.s64 	%rd35012, %rd35012, %rd11868;
	mov.b64 	%rd35014, 0;
	mov.u64 	%rd35015, %rd35014;
	mov.u64 	%rd35016, %rd35014;
	bra.uni 	$L__BB1_111;
$L__BB1_108:
	add.s64 	%rd34913, %rd34913, 1;
	setp.ne.s64 	%p55, %rd34913, 0;
	@%p55 bra 	$L__BB1_21;
	add.s64 	%rd34912, %rd34912, 1;
	setp.ne.s64 	%p56, %rd34912, 0;
	mov.b64 	%rd34913, 0;
	@%p56 bra 	$L__BB1_21;
	add.s64 	%rd34911, %rd34911, 1;
	setp.eq.s64 	%p57, %rd34911, 0;
	selp.u64 	%rd9677, 1, 0, %p57;
	add.s64 	%rd34910, %rd34910, %rd9677;
	mov.b64 	%rd34912, 0;
	mov.u64 	%rd34913, %rd34912;
	bra.uni 	$L__BB1_21;
$L__BB1_111:
	mul.lo.s64 	%rd11869, %rd10194, %rd10182;
	mul.hi.u64 	%rd11870, %rd10182, %rd10194;
	mov.b64 	{%r254, %r255}, %rd11870;
	mov.b64 	{%r256, %r257}, %rd11869;
	shf.l.wrap.b32 	%r258, %r257, %r254, 1;
	shf.l.wrap.b32 	%r259, %r254, %r255, 1;
	mov.b64 	%rd11871, {%r258, %r259};
	shl.b64 	%rd11872, %rd11869, 1;
	add.s64 	%rd387, %rd11872, %rd366;
	setp.lt.u64 	%p653, %rd387, %rd11872;
	selp.u64 	%rd11873, 1, 0, %p653;
	add.s64 	%rd11874, %rd35016, %rd11871;
	add.s64 	%rd388, %rd11874, %rd11873;
	setp.ge.u64 	%p654, %rd388, %rd35016;
	@%p654 bra 	$L__BB1_112;
	bra.uni 	$L__BB1_178;
$L__BB1_112:
	mul.lo.s64 	%rd376, %rd10200, %rd10182;
	mul.hi.u64 	%rd11878, %rd10182, %rd10200;
	mov.b64 	{%r260, %r261}, %rd11878;
	mov.b64 	{%r262, %r263}, %rd376;
	shf.l.wrap.b32 	%r264, %r263, %r260, 1;
	shf.l.wrap.b32 	%r265, %r260, %r261, 1;
	mov.b64 	%rd11879, {%r264, %r265};
	shl.b64 	%rd11880, %rd376, 1;
	add.s64 	%rd377, %rd11880, %rd388;
	setp.lt.u64 	%p658, %rd377, %rd11880;
	selp.u64 	%rd11881, 1, 0, %p658;
	add.s64 	%rd11882, %rd35015, %rd11879;
	add.s64 	%rd378, %rd11882, %rd11881;
	setp.ge.u64 	%p659, %rd378, %rd35015;
	@%p659 bra 	$L__BB1_115;
	add.s64 	%rd35014, %rd35014, 1;
	setp.ne.s64 	%p660, %rd35014, 0;
	@%p660 bra 	$L__BB1_115;
	add.s64 	%rd35013, %rd35013, 1;
	setp.eq.s64 	%p661, %rd35013, 0;
	selp.u64 	%rd11884, 1, 0, %p661;
	add.s64 	%rd35012, %rd35012, %rd11884;
	mov.b64 	%rd35014, 0;
$L__BB1_115:
	mul.lo.s64 	%rd11885, %rd10194, %rd10188;
	mul.hi.u64 	%rd11886, %rd10188, %rd10194;
	mov.b64 	{%r266, %r267}, %rd11886;
	mov.b64 	{%r268, %r269}, %rd11885;
	shf.l.wrap.b32 	%r270, %r269, %r266, 1;
	shf.l.wrap.b32 	%r271, %r266, %r267, 1;
	mov.b64 	%rd11887, {%r270, %r271};
	add.s64 	%rd11888, %rd376, %rd11885;
	shl.b64 	%rd11889, %rd11888, 1;
	add.s64 	%rd396, %rd11889, %rd388;
	setp.lt.u64 	%p662, %rd396, %rd377;
	selp.u64 	%rd11890, 1, 0, %p662;
	add.s64 	%rd11891, %rd378, %rd11887;
	add.s64 	%rd397, %rd11891, %rd11890;
	setp.ge.u64 	%p663, %rd397, %rd378;
	@%p663 bra 	$L__BB1_118;
	add.s64 	%rd35014, %rd35014, 1;
	setp.ne.s64 	%p664, %rd35014, 0;
	@%p664 bra 	$L__BB1_118;
	add.s64 	%rd35013, %rd35013, 1;
	setp.eq.s64 	%p665, %rd35013, 0;
	selp.u64 	%rd11893, 1, 0, %p665;
	add.s64 	%rd35012, %rd35012, %rd11893;
	mov.b64 	%rd35014, 0;
$L__BB1_118:
	mul.lo.s64 	%rd11894, %rd10200, %rd10188;
	mul.hi.u64 	%rd11895, %rd10188, %rd10200;
	mov.b64 	{%r272, %r273}, %rd11895;
	mov.b64 	{%r274, %r275}, %rd11894;
	shf.l.wrap.b32 	%r276, %r275, %r272, 1;
	shf.l.wrap.b32 	%r277, %r272, %r273, 1;
	mov.b64 	%rd11896, {%r276, %r277};
	shl.b64 	%rd11897, %rd11894, 1;
	add.s64 	%rd404, %rd11897, %rd397;
	setp.lt.u64 	%p666, %rd404, %rd11897;
	selp.u64 	%rd11898, 1, 0, %p666;
	add.s64 	%rd11899, %rd35014, %rd11896;
	add.s64 	%rd405, %rd11899, %rd11898;
	setp.ge.u64 	%p667, %rd405, %rd35014;
	@%p667 bra 	$L__BB1_120;
	add.s64 	%rd35013, %rd35013, 1;
	setp.eq.s64 	%p668, %rd35013, 0;
	selp.u64 	%rd11900, 1, 0, %p668;
	add.s64 	%rd35012, %rd35012, %rd11900;
$L__BB1_120:
	mul.lo.s64 	%rd11901, %rd10200, %rd10194;
	mul.hi.u64 	%rd11902, %rd10194, %rd10200;
	mov.b64 	{%r278, %r279}, %rd11902;
	mov.b64 	{%r280, %r281}, %rd11901;
	shf.l.wrap.b32 	%r282, %r281, %r278, 1;
	shf.l.wrap.b32 	%r283, %r278, %r279, 1;
	mov.b64 	%rd11903, {%r282, %r283};
	shl.b64 	%rd11904, %rd11901, 1;
	add.s64 	%rd11905, %rd11904, %rd405;
	setp.lt.u64 	%p669, %rd11905, %rd11904;
	selp.u64 	%rd11906, 1, 0, %p669;
	add.s64 	%rd11907, %rd35013, %rd11903;
	add.s64 	%rd11908, %rd11907, %rd11906;
	setp.lt.u64 	%p670, %rd11908, %rd35013;
	selp.u64 	%rd11909, 1, 0, %p670;
	add.s64 	%rd11910, %rd35012, %rd11909;
	mul.lo.s64 	%rd11911, %rd404, 4294968273;
	mov.b64 	%rd11912, 4294968273;
	mul.hi.u64 	%rd11913, %rd404, %rd11912;
	mad.lo.s64 	%rd35028, %rd10182, %rd10182, %rd11911;
	setp.lt.u64 	%p671, %rd35028, %rd11911;
	selp.u64 	%rd11914, 1, 0, %p671;
	add.s64 	%rd11915, %rd11913, %rd11914;
	mul.lo.s64 	%rd11916, %rd11905, 4294968273;
	mul.hi.u64 	%rd11917, %rd11905, %rd11912;
	add.s64 	%rd11918, %rd11916, %rd365;
	setp.lt.u64 	%p672, %rd11918, %rd11916;
	selp.u64 	%rd11919, 1, 0, %p672;
	add.s64 	%rd11920, %rd11917, %rd11919;
	add.s64 	%rd35027, %rd11918, %rd11915;
	setp.lt.u64 	%p673, %rd35027, %rd11918;
	selp.u64 	%rd11921, 1, 0, %p673;
	add.s64 	%rd11922, %rd11920, %rd11921;
	mul.lo.s64 	%rd11923, %rd11908, 4294968273;
	mul.hi.u64 	%rd11924, %rd11908, %rd11912;
	add.s64 	%rd11925, %rd11923, %rd387;
	setp.lt.u64 	%p674, %rd11925, %rd11923;
	selp.u64 	%rd11926, 1, 0, %p674;
	add.s64 	%rd11927, %rd11924, %rd11926;
	add.s64 	%rd35030, %rd11925, %rd11922;
	setp.lt.u64 	%p675, %rd35030, %rd11925;
	selp.u64 	%rd11928, 1, 0, %p675;
	add.s64 	%rd11929, %rd11927, %rd11928;
	mul.lo.s64 	%rd11930, %rd11910, 4294968273;
	mul.hi.u64 	%rd11931, %rd11910, %rd11912;
	add.s64 	%rd11932, %rd11930, %rd396;
	setp.lt.u64 	%p676, %rd11932, %rd11930;
	selp.u64 	%rd11933, 1, 0, %p676;
	add.s64 	%rd11934, %rd11931, %rd11933;
	add.s64 	%rd35029, %rd11932, %rd11929;
	setp.lt.u64 	%p677, %rd35029, %rd11932;
	selp.u64 	%rd11935, 1, 0, %p677;
	add.s64 	%rd414, %rd11934, %rd11935;
	setp.eq.s64 	%p678, %rd414, 0;
	@%p678 bra 	$L__BB1_124;
	mov.b64 	%rd11936, 4294968273;
	mul.hi.u64 	%rd11937, %rd414, %rd11936;
	mad.lo.s64 	%rd415, %rd414, 4294968273, %rd35028;
	setp.lt.u64 	%p679, %rd415, %rd35028;
	selp.u64 	%rd11938, 1, 0, %p679;
	add.s64 	%rd416, %rd11937, %rd11938;
	setp.eq.s64 	%p680, %rd416, 0;
	mov.u64 	%rd35028, %rd415;
	@%p680 bra 	$L__BB1_124;
	add.s64 	%rd417, %rd35027, %rd416;
	setp.ge.u64 	%p681, %rd417, %rd35027;
	mov.u64 	%rd35027, %rd417;
	mov.u64 	%rd35028, %rd415;
	@%p681 bra 	$L__BB1_124;
	add.s64 	%rd35030, %rd35030, 1;
	setp.eq.s64 	%p682, %rd35030, 0;
	selp.u64 	%rd11939, 1, 0, %p682;
	add.s64 	%rd35029, %rd35029, %rd11939;
	mov.u64 	%rd35027, %rd417;
	mov.u64 	%rd35028, %rd415;
$L__BB1_124:
	setp.gt.u64 	%p683, %rd35029, %rd27;
	@%p683 bra 	$L__BB1_126;
	setp.ne.s64 	%p684, %rd35029, %rd27;
	setp.ne.s64 	%p685, %rd35030, %rd34901;
	or.pred  	%p686, %p684, %p685;
	setp.ne.s64 	%p687, %rd35027, %rd34900;
	or.pred  	%p688, %p686, %p687;
	setp.lt.u64 	%p689, %rd35028, %rd52;
	or.pred  	%p690, %p688, %p689;
	@%p690 bra 	$L__BB1_127;
$L__BB1_126:
	// begin inline asm
	sub.cc.u64 %rd35028, %rd35028, %rd52;
	// end inline asm
	sub.s64 	%rd11944, %rd35027, %rd10183;
	// begin inline asm
	sub.cc.u64 %rd35027, %rd11944, %rd34900;
	// end inline asm
	sub.s64 	%rd11947, %rd35030, %rd10183;
	// begin inline asm
	sub.cc.u64 %rd35030, %rd11947, %rd34901;
	// end inline asm
	add.s64 	%rd11949, %rd10183, %rd27;
	sub.s64 	%rd35029, %rd35029, %rd11949;
$L__BB1_127:
	// begin inline asm
	add.cc.u64 %rd35036, %rd35028, %rd35028;
	// end inline asm
	// begin inline asm
	add.cc.u64 %rd35035, %rd35027, %rd10260;
	// end inline asm
	// begin inline asm
	addc.cc.u64 %rd35035, %rd35035, %rd35027;
	// end inline asm
	// begin inline asm
	add.cc.u64 %rd35034, %rd35030, %rd10260;
	// end inline asm
	// begin inline asm
	addc.cc.u64 %rd35034, %rd35034, %rd35030;
	// end inline asm
	// begin inline asm
	add.cc.u64 %rd35033, %rd35029, %rd10260;
	// end inline asm
	// begin inline asm
	addc.cc.u64 %rd35033, %rd35033, %rd35029;
	// end inline asm
	@%p225 bra 	$L__BB1_129;
	and.b64  	%rd11971, %rd35033, %rd35034;
	and.b64  	%rd11972, %rd11971, %rd35035;
	setp.ne.s64 	%p692, %rd11972, -1;
	setp.lt.u64 	%p693, %rd35036, -4294968273;
	or.pred  	%p694, %p692, %p693;
	@%p694 bra 	$L__BB1_130;
$L__BB1_129:
	// begin inline asm
	sub.cc.u64 %rd35036, %rd35036, %rd52;
	// end inline asm
	// begin inline asm
	sub.cc.u64 %rd35035, %rd35035, %rd10183;
	// end inline asm
	// begin inline asm
	subc.cc.u64 %rd35035, %rd35035, %rd34900;
	// end inline asm
	// begin inline asm
	sub.cc.u64 %rd35034, %rd35034, %rd10183;
	// end inline asm
	// begin inline asm
	subc.cc.u64 %rd35034, %rd35034, %rd34901;
	// end inline asm
	add.s64 	%rd11988, %rd10183, %rd27;
	sub.s64 	%rd35033, %rd35033, %rd11988;
$L__BB1_130:
	// begin inline asm
	add.cc.u64 %rd35040, %rd35036, %rd35028;
	// end inline asm
	// begin inline asm
	add.cc.u64 %rd35039, %rd35035, %rd10260;
	// end inline asm
	// begin inline asm
	addc.cc.u64 %rd35039, %rd35039, %rd35027;
	// end inline asm
	// begin inline asm
	add.cc.u64 %rd35038, %rd35034, %rd10260;
	// end inline asm
	// begin inline asm
	addc.cc.u64 %rd35038, %rd35038, %rd35030;
	// end inline asm
	// begin inline asm
	add.cc.u64 %rd35037, %rd35033, %rd10260;
	// end inline asm
	// begin inline asm
	addc.cc.u64 %rd35037, %rd35037, %rd35029;
	// end inline asm
	@%p225 bra 	$L__BB1_132;
	and.b64  	%rd12010, %rd35037, %rd35038;
	and.b64  	%rd12011, %rd12010, %rd35039;
	setp.ne.s64 	%p696, %rd12011, -1;
	setp.lt.u64 	%p697, %rd35040, -4294968273;
	or.pred  	%p698, %p696, %p697;
	@%p698 bra 	$L__BB1_133;
$L__BB1_132:
	// begin inline asm
	sub.cc.u64 %rd35040, %rd35040, %rd52;
	// end inline asm
	// begin inline asm
	sub.cc.u64 %rd35039, %rd35039, %rd10183;
	// end inline asm
	// begin inline asm
	subc.cc.u64 %rd35039, %rd35039, %rd34900;
	// end inline asm
	// begin inline asm
	sub.cc.u64 %rd35038, %rd35038, %rd10183;
	// end inline asm
	// begin inline asm
	subc.cc.u64 %rd35038, %rd35038, %rd34901;
	// end inline asm
	add.s64 	%rd12027, %rd10183, %rd27;
	sub.s64 	%rd35037, %rd35037, %rd12027;
$L__BB1_133:
	mul.hi.u64 	%rd12028, %rd35040, %rd35040;
	mul.lo.s64 	%rd12029, %rd35039, %rd35039;
	mul.hi.u64 	%rd35049, %rd35039, %rd35039;
	mul.lo.s64 	%rd35048, %rd35038, %rd35038;
	mul.hi.u64 	%rd35047, %rd35038, %rd35038;
	mul.lo.s64 	%rd35046, %rd35037, %rd35037;
	mul.hi.u64 	%rd35045, %rd35037, %rd35037;
	mul.lo.s64 	%rd12030, %rd35039, %rd35040;
	mul.hi.u64 	%rd12031, %rd35040, %rd35039;
	mov.b64 	{%r284, %r285}, %rd12031;
	mov.b64 	{%r286, %r287}, %rd12030;
	shf.l.wrap.b32 	%r288, %r287, %r284, 1;
	shf.l.wrap.b32 	%r289, %r284, %r285, 1;
	mov.b64 	%rd12032, {%r288, %r289};
	shl.b64 	%rd12033, %rd12030, 1;
	add.s64 	%rd461, %rd12033, %rd12028;
	setp.lt.u64 	%p699, %rd461, %rd12033;
	selp.u64 	%rd12034, 1, 0, %p699;
	add.s64 	%rd12035, %rd12029, %rd12032;
	add.s64 	%rd462, %rd12035, %rd12034;
	setp.ge.u64 	%p700, %rd462, %rd12029;
	@%p700 bra 	$L__BB1_138;
	add.s64 	%rd35049, %rd35049, 1;
	setp.ne.s64 	%p701, %rd35049, 0;
	@%p701 bra 	$L__BB1_138;
	add.s64 	%rd35048, %rd35048, 1;
	setp.ne.s64 	%p702, %rd35048, 0;
	mov.b64 	%rd35049, 0;
	@%p702 bra 	$L__BB1_138;
	add.s64 	%rd35047, %rd35047, 1;
	setp.ne.s64 	%p703, %rd35047, 0;
	mov.b64 	%rd35048, 0;
	mov.u64 	%rd35049, %rd35048;
	@%p703 bra 	$L__BB1_138;
	add.s64 	%rd35046, %rd35046, 1;
	setp.eq.s64 	%p704, %rd35046, 0;
	selp.u64 	%rd12039, 1, 0, %p704;
	add.s64 	%rd35045, %rd35045, %rd12039;
	mov.b64 	%rd35047, 0;
	mov.u64 	%rd35048, %rd35047;
	mov.u64 	%rd35049, %rd35047;
$L__BB1_138:
	mul.lo.s64 	%rd12040, %rd35038, %rd35040;
	mul.hi.u64 	%rd12041, %rd35040, %rd35038;
	mov.b64 	{%r290, %r291}, %rd12041;
	mov.b64 	{%r292, %r293}, %rd12040;
	shf.l.wrap.b32 	%r294, %r293, %r290, 1;
	shf.l.wrap.b32 	%r295, %r290, %r291, 1;
	mov.b64 	%rd12042, {%r294, %r295};
	shl.b64 	%rd12043, %rd12040, 1;
	add.s64 	%rd483, %rd12043, %rd462;
	setp.lt.u64 	%p705, %rd483, %rd12043;
	selp.u64 	%rd12044, 1, 0, %p705;
	add.s64 	%rd12045, %rd35049, %rd12042;
	add.s64 	%rd484, %rd12045, %rd12044;
	setp.ge.u64 	%p706, %rd484, %rd35049;
	@%p706 bra 	$L__BB1_142;
	add.s64 	%rd35048, %rd35048, 1;
	setp.ne.s64 	%p707, %rd35048, 0;
	@%p707 bra 	$L__BB1_142;
	add.s64 	%rd35047, %rd35047, 1;
	setp.ne.s64 	%p708, %rd35047, 0;
	mov.b64 	%rd35048, 0;
	@%p708 bra 	$L__BB1_142;
	add.s64 	%rd35046, %rd35046, 1;
	setp.eq.s64 	%p709, %rd35046, 0;
	selp.u64 	%rd12048, 1, 0, %p709;
	add.s64 	%rd35045, %rd35045, %rd12048;
	mov.b64 	%rd35047, 0;
	mov.u64 	%rd35048, %rd35047;
$L__BB1_142:
	mul.lo.s64 	%rd472, %rd35037, %rd35040;
	mul.hi.u64 	%rd12049, %rd35040, %rd35037;
	mov.b64 	{%r296, %r297}, %rd12049;
	mov.b64 	{%r298, %r299}, %rd472;
	shf.l.wrap.b32 	%r300, %r299, %r296, 1;
	shf.l.wrap.b32 	%r301, %r296, %r297, 1;
	mov.b64 	%rd12050, {%r300, %r301};
	shl.b64 	%rd12051, %rd472, 1;
	add.s64 	%rd473, %rd12051, %rd484;
	setp.lt.u64 	%p710, %rd473, %rd12051;
	selp.u64 	%rd12052, 1, 0, %p710;
	add.s64 	%rd12053, %rd35048, %rd12050;
	add.s64 	%rd474, %rd12053, %rd12052;
	setp.ge.u64 	%p711, %rd474, %rd35048;
	@%p711 bra 	$L__BB1_145;
	add.s64 	%rd35047, %rd35047, 1;
	setp.ne.s64 	%p712, %rd35047, 0;
	@%p712 bra 	$L__BB1_145;
	add.s64 	%rd35046, %rd35046, 1;
	setp.eq.s64 	%p713, %rd35046, 0;
	selp.u64 	%rd12055, 1, 0, %p713;
	add.s64 	%rd35045, %rd35045, %rd12055;
	mov.b64 	%rd35047, 0;
$L__BB1_145:
	mul.lo.s64 	%rd12056, %rd35038, %rd35039;
	mul.hi.u64 	%rd12057, %rd35039, %rd35038;
	mov.b64 	{%r302, %r303}, %rd12057;
	mov.b64 	{%r304, %r305}, %rd12056;
	shf.l.wrap.b32 	%r306, %r305, %r302, 1;
	shf.l.wrap.b32 	%r307, %r302, %r303, 1;
	mov.b64 	%rd12058, {%r306, %r307};
	add.s64 	%rd12059, %rd472, %rd12056;
	shl.b64 	%rd12060, %rd12059, 1;
	add.s64 	%rd492, %rd12060, %rd484;
	setp.lt.u64 	%p714, %rd492, %rd473;
	selp.u64 	%rd12061, 1, 0, %p714;
	add.s64 	%rd12062, %rd474, %rd12058;
	add.s64 	%rd493, %rd12062, %rd12061;
	setp.ge.u64 	%p715, %rd493, %rd474;
	@%p715 bra 	$L__BB1_148;
	add.s64 	%rd35047, %rd35047, 1;
	setp.ne.s64 	%p716, %rd35047, 0;
	@%p716 bra 	$L__BB1_148;
	add.s64 	%rd35046, %rd35046, 1;
	setp.eq.s64 	%p717, %rd35046, 0;
	selp.u64 	%rd12064, 1, 0, %p717;
	add.s64 	%rd35045, %rd35045, %rd12064;
	mov.b64 	%rd35047, 0;
$L__BB1_148:
	mul.lo.s64 	%rd12065, %rd35037, %rd35039;
	mul.hi.u64 	%rd12066, %rd35039, %rd35037;
	mov.b64 	{%r308, %r309}, %rd12066;
	mov.b64 	{%r310, %r311}, %rd12065;
	shf.l.wrap.b32 	%r312, %r311, %r308, 1;
	shf.l.wrap.b32 	%r313, %r308, %r309, 1;
	mov.b64 	%rd12067, {%r312, %r313};
	shl.b64 	%rd12068, %rd12065, 1;
	add.s64 	%rd500, %rd12068, %rd493;
	setp.lt.u64 	%p718, %rd500, %rd12068;
	selp.u64 	%rd12069, 1, 0, %p718;
	add.s64 	%rd12070, %rd35047, %rd12067;
	add.s64 	%rd501, %rd12070, %rd12069;
	setp.ge.u64 	%p719, %rd501, %rd35047;
	@%p719 bra 	$L__BB1_150;
	add.s64 	%rd35046, %rd35046, 1;
	setp.eq.s64 	%p720, %rd35046, 0;
	selp.u64 	%rd12071, 1, 0, %p720;
	add.s64 	%rd35045, %rd35045, %rd12071;
$L__BB1_150:
	mul.lo.s64 	%rd12072, %rd35037, %rd35038;
	mul.hi.u64 	%rd12073, %rd35038, %rd35037;
	mov.b64 	{%r314, %r315}, %rd12073;
	mov.b64 	{%r316, %r317}, %rd12072;
	shf.l.wrap.b32 	%r318, %r317, %r314, 1;
	shf.l.wrap.b32 	%r319, %r314, %r315, 1;
	mov.b64 	%rd12074, {%r318, %r319};
	shl.b64 	%rd12075, %rd12072, 1;
	add.s64 	%rd12076, %rd12075, %rd501;
	setp.lt.u64 	%p721, %rd12076, %rd12075;
	selp.u64 	%rd12077, 1, 0, %p721;
	add.s64 	%rd12078, %rd35046, %rd12074;
	add.s64 	%rd12079, %rd12078, %rd12077;
	setp.lt.u64 	%p722, %rd12079, %rd35046;
	selp.u64 	%rd12080, 1, 0, %p722;
	add.s64 	%rd12081, %rd35045, %rd12080;
	mul.lo.s64 	%rd12082, %rd500, 4294968273;
	mov.b64 	%rd12083, 4294968273;
	mul.hi.u64 	%rd12084, %rd500, %rd12083;
	mad.lo.s64 	%rd35065, %rd35040, %rd35040, %rd12082;
	setp.lt.u64 	%p723, %rd35065, %rd12082;
	selp.u64 	%rd12085, 1, 0, %p723;
	add.s64 	%rd12086, %rd12084, %rd12085;
	mul.lo.s64 	%rd12087, %rd12076, 4294968273;
	mul.hi.u64 	%rd12088, %rd12076, %rd12083;
	add.s64 	%rd12089, %rd12087, %rd461;
	setp.lt.u64 	%p724, %rd12089, %rd12087;
	selp.u64 	%rd12090, 1, 0, %p724;
	add.s64 	%rd12091, %rd12088, %rd12090;
	add.s64 	%rd35060, %rd12089, %rd12086;
	setp.lt.u64 	%p725, %rd35060, %rd12089;
	selp.u64 	%rd12092, 1, 0, %p725;
	add.s64 	%rd12093, %rd12091, %rd12092;
	mul.lo.s64 	%rd12094, %rd12079, 4294968273;
	mul.hi.u64 	%rd12095, %rd12079, %rd12083;
	add.s64 	%rd12096, %rd12094, %rd483;
	setp.lt.u64 	%p726, %rd12096, %rd12094;
	selp.u64 	%rd12097, 1, 0, %p726;
	add.s64 	%rd12098, %rd12095, %rd12097;
	add.s64 	%rd35059, %rd12096, %rd12093;
	setp.lt.u64 	%p727, %rd35059, %rd12096;
	selp.u64 	%rd12099, 1, 0, %p727;
	add.s64 	%rd12100, %rd12098, %rd12099;
	mul.lo.s64 	%rd12101, %rd12081, 4294968273;
	mul.hi.u64 	%rd12102, %rd12081, %rd12083;
	add.s64 	%rd12103, %rd12101, %rd492;
	setp.lt.u64 	%p728, %rd12103, %rd12101;
	selp.u64 	%rd12104, 1, 0, %p728;
	add.s64 	%rd12105, %rd12102, %rd12104;
	add.s64 	%rd35058, %rd12103, %rd12100;
	setp.lt.u64 	%p729, %rd35058, %rd12103;
	selp.u64 	%rd12106, 1, 0, %p729;
	add.s64 	%rd510, %rd12105, %rd12106;
	setp.eq.s64 	%p730, %rd510, 0;
	@%p730 bra 	$L__BB1_154;
	mov.b64 	%rd12107, 4294968273;
	mul.hi.u64 	%rd12108, %rd510, %rd12107;
	mad.lo.s64 	%rd511, %rd510, 4294968273, %rd35065;
	setp.lt.u64 	%p731, %rd511, %rd35065;
	selp.u64 	%rd12109, 1, 0, %p731;
	add.s64 	%rd512, %rd12108, %rd12109;
	setp.eq.s64 	%p732, %rd512, 0;
	mov.u64 	%rd35065, %rd511;
	@%p732 bra 	$L__BB1_154;
	add.s64 	%rd513, %rd35060, %rd512;
	setp.ge.u64 	%p733, %rd513, %rd35060;
	mov.u64 	%rd35060, %rd513;
	mov.u64 	%rd35065, %rd511;
	@%p733 bra 	$L__BB1_154;
	add.s64 	%rd35059, %rd35059, 1;
	setp.eq.s64 	%p734, %rd35059, 0;
	selp.u64 	%rd12110, 1, 0, %p734;
	add.s64 	%rd35058, %rd35058, %rd12110;
	mov.u64 	%rd35060, %rd513;
	mov.u64 	%rd35065, %rd511;
$L__BB1_154:
	setp.gt.u64 	%p735, %rd35058, %rd27;
	@%p735 bra 	$L__BB1_159;
	setp.ne.s64 	%p736, %rd35058, %rd27;
	mov.u64 	%rd35062, %rd35058;
	mov.u64 	%rd35063, %rd35059;
	mov.u64 	%rd35064, %rd35060;
	@%p736 bra 	$L__BB1_160;
	setp.ne.s64 	%p737, %rd35059, %rd34901;
	mov.u64 	%rd35062, %rd27;
	mov.u64 	%rd35063, %rd35059;
	mov.u64 	%rd35064, %rd35060;
	@%p737 bra 	$L__BB1_160;
	setp.ne.s64 	%p738, %rd35060, %rd34900;
	mov.u64 	%rd35062, %rd27;
	mov.u64 	%rd35063, %rd34901;
	mov.u64 	%rd35064, %rd35060;
	@%p738 bra 	$L__BB1_160;
	setp.lt.u64 	%p739, %rd35065, %rd52;
	mov.u64 	%rd35062, %rd27;
	mov.u64 	%rd35063, %rd34901;
	mov.u64 	%rd35064, %rd34900;
	@%p739 bra 	$L__BB1_160;
$L__BB1_159:
	// begin inline asm
	sub.cc.u64 %rd35065, %rd35065, %rd52;
	// end inline asm
	sub.s64 	%rd12115, %rd35060, %rd10183;
	// begin inline asm
	sub.cc.u64 %rd35064, %rd12115, %rd34900;
	// end inline asm
	sub.s64 	%rd12118, %rd35059, %rd10183;
	// begin inline asm
	sub.cc.u64 %rd35063, %rd12118, %rd34901;
	// end inline asm
	add.s64 	%rd12120, %rd10183, %rd27;
	sub.s64 	%rd35062, %rd35058, %rd12120;
$L__BB1_160:
	// begin inline asm
	sub.cc.u64 %rd35069, %rd35065, %rd35007;
	// end inline asm
	// begin inline asm
	sub.cc.u64 %rd35068, %rd35064, %rd10183;
	// end inline asm
	// begin inline asm
	subc.cc.u64 %rd35068, %rd35068, %rd35006;
	// end inline asm
	// begin inline asm
	sub.cc.u64 %rd35067, %rd35063, %rd10183;
	// end inline asm
	// begin inline asm
	subc.cc.u64 %rd35067, %rd35067, %rd35005;
	// end inline asm
	// begin inline asm
	sub.cc.u64 %rd35066, %rd35062, %rd10183;
	// end inline asm
	// begin inline asm
	subc.cc.u64 %rd35066, %rd35066, %rd35004;
	// end inline asm
	@%p223 bra 	$L__BB1_162;
	// begin inline asm
	add.cc.u64 %rd35069, %rd35069, %rd52;
	// end inline asm
	// begin inline asm
	add.cc.u64 %rd35068, %rd35068, %rd10260;
	// end inline asm
	// begin inline asm
	addc.cc.u64 %rd35068, %rd35068, %rd34900;
	// end inline asm
	// begin inline asm
	add.cc.u64 %rd35067, %rd35067, %rd10260;
	// end inline asm
	// begin inline asm
	addc.cc.u64 %rd35067, %rd35067, %rd34901;
	// end inline asm
	add.s64 	%rd12157, %rd35066, %rd10260;
	add.s64 	%rd35066, %rd12157, %rd27;
$L__BB1_162:
	// begin inline asm
	sub.cc.u64 %rd35073, %rd35069, %rd35007;
	// end inline asm
	// begin inline asm
	sub.cc.u64 %rd35072, %rd35068, %rd10183;
	// end inline asm
	// begin inline asm
	subc.cc.u64 %rd35072, %rd35072, %rd35006;
	// end inline asm
	st.local.v2.u64 	[%rd53], {%rd35073, %rd35072};
	// begin inline asm
	sub.cc.u64 %rd35071, %rd35067, %rd10183;
	// end inline asm
	// begin inline asm
	subc.cc.u64 %rd35071, %rd35071, %rd35005;
	// end inline asm
	// begin inline asm
	sub.cc.u64 %rd35070, %rd35066, %rd10183;
	// end inline asm
	// begin inline asm
	subc.cc.u64 %rd35070, %rd35070, %rd35004;
	// end inline asm
	st.local.v2.u64 	[%rd53+16], {%rd35071, %rd35070};
	@%p223 bra 	$L__BB1_164;
	// begin inline asm
	add.cc.u64 %rd35073, %rd35073, %rd52;
	// end inline asm
	// begin inline asm
	add.cc.u64 %rd35072, %rd35072, %rd10260;
	// end inline asm
	// begin inline asm
	addc.cc.u64 %rd35072, %rd35072, %rd34900;
	// end inline asm
	st.local.v2.u64 	[%rd53], {%rd35073, %rd35072};
	// begin inline asm
	add.cc.u64 %rd35071, %rd35071, %rd10260;
	// end inline asm
	// begin inline asm
	addc.cc.u64 %rd35071, %rd35071, %rd34901;
	// end inline asm
	add.s64 	%rd12194, %rd35070, %rd10260;
	add.s64 	%rd35070, %rd12194, %rd27;
	st.local.v2.u64 	[%rd53+16], {%rd35071, %rd35070};
$L__BB1_164:
	// begin inline asm
	sub.cc.u64 %rd35077, %rd35007, %rd35073;
	// end inline asm
	// begin inline asm
	sub.cc.u64 %rd35076, %rd35006, %rd10183;
	// end inline asm
	// begin inline asm
	subc.cc.u64 %rd35076, %rd35076, %rd35072;
	// end inline asm
	// begin inline asm
	sub.cc.u64 %rd35075, %rd35005, %rd10183;
	// end inline asm
	// begin inline asm
	subc.cc.u64 %rd35075, %rd35075, %rd35071;
	// end inline asm
	// begin inline asm
	sub.cc.u64 %rd35074, %rd35004, %rd10183;
	// end inline asm
	// begin inline asm
	subc.cc.u64 %rd35074, %rd35074, %rd35070;
	// end inline asm
	@%p223 bra 	$L__BB1_166;
	// begin inline asm
	add.cc.u64 %rd35077, %rd35077, %rd52;
	// end inline asm
	// begin inline asm
	add.cc.u64 %rd35076, %rd35076, %rd10260;
	// end inline asm
	// begin inline asm
	addc.cc.u64 %rd35076, %rd35076, %rd34900;
	// end inline asm
	// begin inline asm
	add.cc.u64 %rd35075, %rd35075, %rd10260;
	// end inline asm
	// begin inline asm
	addc.cc.u64 %rd35075, %rd35075, %rd34901;
	// end inline asm
	add.s64 	%rd12231, %rd35074, %rd10260;
	add.s64 	%rd35074, %rd12231, %rd27;
$L__BB1_166:
	mul.hi.u64 	%rd12232, %rd35040, %rd35077;
	mul.lo.s64 	%rd12233, %rd35076, %rd35040;
	mul.hi.u64 	%rd12234, %rd35040, %rd35076;
	add.s64 	%rd12235, %rd12233, %rd12232;
	setp.lt.u64 	%p743, %rd12235, %rd12233;
	selp.u64 	%rd12236, 1, 0, %p743;
	add.s64 	%rd12237, %rd12234, %rd12236;
	mul.lo.s64 	%rd12238, %rd35075, %rd35040;
	mul.hi.u64 	%rd12239, %rd35040, %rd35075;
	add.s64 	%rd12240, %rd12238, %rd12237;
	setp.lt.u64 	%p744, %rd12240, %rd12238;
	selp.u64 	%rd12241, 1, 0, %p744;
	add.s64 	%rd12242, %rd12239, %rd12241;
	mul.lo.s64 	%rd12243, %rd35074, %rd35040;
	mul.hi.u64 	%rd12244, %rd35040, %rd35074;
	add.s64 	%rd12245, %rd12243, %rd12242;
	setp.lt.u64 	%p745, %rd12245, %rd12243;
	selp.u64 	%rd12246, 1, 0, %p745;
	add.s64 	%rd12247, %rd12244, %rd12246;
	mul.lo.s64 	%rd12248, %rd35077, %rd35039;
	mul.hi.u64 	%rd12249, %rd35039, %rd35077;
	add.s64 	%rd12250, %rd12248, %rd12235;
	setp.lt.u64 	%p746, %rd12250, %rd12248;
	selp.u64 	%rd12251, 1, 0, %p746;
	add.s64 	%rd12252, %rd12249, %rd12251;
	mul.lo.s64 	%rd12253, %rd35076, %rd35039;
	mul.hi.u64 	%rd12254, %rd35039, %rd35076;
	add.s64 	%rd12255, %rd12253, %rd12240;
	setp.lt.u64 	%p747, %rd12255, %rd12253;
	selp.u64 	%rd12256, 1, 0, %p747;
	add.s64 	%rd12257, %rd12254, %rd12256;
	add.s64 	%rd12258, %rd12255, %rd12252;
	setp.lt.u64 	%p748, %rd12258, %rd12255;
	selp.u64 	%rd12259, 1, 0, %p748;
	add.s64 	%rd12260, %rd12257, %rd12259;
	mul.lo.s64 	%rd12261, %rd35075, %rd35039;
	mul.hi.u64 	%rd12262, %rd35039, %rd35075;
	add.s64 	%rd12263, %rd12261, %rd12245;
	setp.lt.u64 	%p749, %rd12263, %rd12261;
	selp.u64 	%rd12264, 1, 0, %p749;
	add.s64 	%rd12265, %rd12262, %rd12264;
	add.s64 	%rd12266, %rd12263, %rd12260;
	setp.lt.u64 	%p750, %rd12266, %rd12263;
	selp.u64 	%rd12267, 1, 0, %p750;
	add.s64 	%rd12268, %rd12265, %rd12267;
	mul.lo.s64 	%rd12269, %rd35074, %rd35039;
	mul.hi.u64 	%rd12270, %rd35039, %rd35074;
	add.s64 	%rd12271, %rd12269, %rd12247;
	setp.lt.u64 	%p751, %rd12271, %rd12269;
	selp.u64 	%rd12272, 1, 0, %p751;
	add.s64 	%rd12273, %rd12270, %rd12272;
	add.s64 	%rd12274, %rd12271, %rd12268;
	setp.lt.u64 	%p752, %rd12274, %rd12271;
	selp.u64 	%rd12275, 1, 0, %p752;
	add.s64 	%rd12276, %rd12273, %rd12275;
	mul.lo.s64 	%rd12277, %rd35077, %rd35038;
	mul.hi.u64 	%rd12278, %rd35038, %rd35077;
	add.s64 	%rd12279, %rd12277, %rd12258;
	setp.lt.u64 	%p753, %rd12279, %rd12277;
	selp.u64 	%rd12280, 1, 0, %p753;
	add.s64 	%rd12281, %rd12278, %rd12280;
	mul.lo.s64 	%rd12282, %rd35076, %rd35038;
	mul.hi.u64 	%rd12283, %rd35038, %rd35076;
	add.s64 	%rd12284, %rd12282, %rd12266;
	setp.lt.u64 	%p754, %rd12284, %rd12282;
	selp.u64 	%rd12285, 1, 0, %p754;
	add.s64 	%rd12286, %rd12283, %rd12285;
	add.s64 	%rd12287, %rd12284, %rd12281;
	setp.lt.u64 	%p755, %rd12287, %rd12284;
	selp.u64 	%rd12288, 1, 0, %p755;
	add.s64 	%rd12289, %rd12286, %rd12288;
	mul.lo.s64 	%rd12290, %rd35075, %rd35038;
	mul.hi.u64 	%rd12291, %rd35038, %rd35075;
	add.s64 	%rd12292, %rd12290, %rd12274;
	setp.lt.u64 	%p756, %rd12292, %rd12290;
	selp.u64 	%rd12293, 1, 0, %p756;
	add.s64 	%rd12294, %rd12291, %rd12293;
	add.s64 	%rd12295, %rd12292, %rd12289;
	setp.lt.u64 	%p757, %rd12295, %rd12292;
	selp.u64 	%rd12296, 1, 0, %p757;
	add.s64 	%rd12297, %rd12294, %rd12296;
	mul.lo.s64 	%rd12298, %rd35074, %rd35038;
	mul.hi.u64 	%rd12299, %rd35038, %rd35074;
	add.s64 	%rd12300, %rd12298, %rd12276;
	setp.lt.u64 	%p758, %rd12300, %rd12298;
	selp.u64 	%rd12301, 1, 0, %p758;
	add.s64 	%rd12302, %rd12299, %rd12301;
	add.s64 	%rd12303, %rd12300, %rd12297;
	setp.lt.u64 	%p759, %rd12303, %rd12300;
	selp.u64 	%rd12304, 1, 0, %p759;
	add.s64 	%rd12305, %rd12302, %rd12304;
	mul.lo.s64 	%rd12306, %rd35077, %rd35037;
	mul.hi.u64 	%rd12307, %rd35037, %rd35077;
	add.s64 	%rd12308, %rd12306, %rd12287;
	setp.lt.u64 	%p760, %rd12308, %rd12306;
	selp.u64 	%rd12309, 1, 0, %p760;
	add.s64 	%rd12310, %rd12307, %rd12309;
	mul.lo.s64 	%rd12311, %rd35076, %rd35037;
	mul.hi.u64 	%rd12312, %rd35037, %rd35076;
	add.s64 	%rd12313, %rd12311, %rd12295;
	setp.lt.u64 	%p761, %rd12313, %rd12311;
	selp.u64 	%rd12314, 1, 0, %p761;
	add.s64 	%rd12315, %rd12312, %rd12314;
	add.s64 	%rd12316, %rd12313, %rd12310;
	setp.lt.u64 	%p762, %rd12316, %rd12313;
	selp.u64 	%rd12317, 1, 0, %p762;
	add.s64 	%rd12318, %rd12315, %rd12317;
	mul.lo.s64 	%rd12319, %rd35075, %rd35037;
	mul.hi.u64 	%rd12320, %rd35037, %rd35075;
	add.s64 	%rd12321, %rd12319, %rd12303;
	setp.lt.u64 	%p763, %rd12321, %rd12319;
	selp.u64 	%rd12322, 1, 0, %p763;
	add.s64 	%rd12323, %rd12320, %rd12322;
	add.s64 	%rd12324, %rd12321, %rd12318;
	setp.lt.u64 	%p764, %rd12324, %rd12321;
	selp.u64 	%rd12325, 1, 0, %p764;
	add.s64 	%rd12326, %rd12323, %rd12325;
	mul.lo.s64 	%rd12327, %rd35074, %rd35037;
	mul.hi.u64 	%rd12328, %rd35037, %rd35074;
	add.s64 	%rd12329, %rd12327, %rd12305;
	setp.lt.u64 	%p765, %rd12329, %rd12327;
	selp.u64 	%rd12330, 1, 0, %p765;
	add.s64 	%rd12331, %rd12328, %rd12330;
	add.s64 	%rd12332, %rd12329, %rd12326;
	setp.lt.u64 	%p766, %rd12332, %rd12329;
	selp.u64 	%rd12333, 1, 0, %p766;
	add.s64 	%rd12334, %rd12331, %rd12333;
	mul.lo.s64 	%rd12335, %rd12316, 4294968273;
	mov.b64 	%rd12336, 4294968273;
	mul.hi.u64 	%rd12337, %rd12316, %rd12336;
	mad.lo.s64 	%rd35081, %rd35077, %rd35040, %rd12335;
	setp.lt.u64 	%p767, %rd35081, %rd12335;
	selp.u64 	%rd12338, 1, 0, %p767;
	add.s64 	%rd12339, %rd12337, %rd12338;
	mul.lo.s64 	%rd12340, %rd12324, 4294968273;
	mul.hi.u64 	%rd12341, %rd12324, %rd12336;
	add.s64 	%rd12342, %rd12340, %rd12250;
	setp.lt.u64 	%p768, %rd12342, %rd12340;
	selp.u64 	%rd12343, 1, 0, %p768;
	add.s64 	%rd12344, %rd12341, %rd12343;
	add.s64 	%rd35080, %rd12342, %rd12339;
	setp.lt.u64 	%p769, %rd35080, %rd12342;
	selp.u64 	%rd12345, 1, 0, %p769;
	add.s64 	%rd12346, %rd12344, %rd12345;
	mul.lo.s64 	%rd12347, %rd12332, 4294968273;
	mul.hi.u64 	%rd12348, %rd12332, %rd12336;
	add.s64 	%rd12349, %rd12347, %rd12279;
	setp.lt.u64 	%p770, %rd12349, %rd12347;
	selp.u64 	%rd12350, 1, 0, %p770;
	add.s64 	%rd12351, %rd12348, %rd12350;
	add.s64 	%rd35083, %rd12349, %rd12346;
	setp.lt.u64 	%p771, %rd35083, %rd12349;
	selp.u64 	%rd12352, 1, 0, %p771;
	add.s64 	%rd12353, %rd12351, %rd12352;
	mul.lo.s64 	%rd12354, %rd12334, 4294968273;
	mul.hi.u64 	%rd12355, %rd12334, %rd12336;
	add.s64 	%rd12356, %rd12354, %rd12308;
	setp.lt.u64 	%p772, %rd12356, %rd12354;
	selp.u64 	%rd12357, 1, 0, %p772;
	add.s64 	%rd12358, %rd12355, %rd12357;
	add.s64 	%rd35082, %rd12356, %rd12353;
	setp.lt.u64 	%p773, %rd35082, %rd12356;
	selp.u64 	%rd12359, 1, 0, %p773;
	add.s64 	%rd568, %rd12358, %rd12359;
	setp.eq.s64 	%p774, %rd568, 0;
	@%p774 bra 	$L__BB1_170;
	mov.b64 	%rd12360, 4294968273;
	mul.hi.u64 	%rd12361, %rd568, %rd12360;
	mad.lo.s64 	%rd569, %rd568, 4294968273, %rd35081;
	setp.lt.u64 	%p775, %rd569, %rd35081;
	selp.u64 	%rd12362, 1, 0, %p775;
	add.s64 	%rd570, %rd12361, %rd12362;
	setp.eq.s64 	%p776, %rd570, 0;
	mov.u64 	%rd35081, %rd569;
	@%p776 bra 	$L__BB1_170;
	add.s64 	%rd571, %rd35080, %rd570;
	setp.ge.u64 	%p777, %rd571, %rd35080;
	mov.u64 	%rd35080, %rd571;
	mov.u64 	%rd35081, %rd569;
	@%p777 bra 	$L__BB1_170;
	add.s64 	%rd35083, %rd35083, 1;
	setp.eq.s64 	%p778, %rd35083, 0;
	selp.u64 	%rd12363, 1, 0, %p778;
	add.s64 	%rd35082, %rd35082, %rd12363;
	mov.u64 	%rd35080, %rd571;
	mov.u64 	%rd35081, %rd569;
$L__BB1_170:
	setp.gt.u64 	%p779, %rd35082, %rd27;
	@%p779 bra 	$L__BB1_172;
	setp.ne.s64 	%p780, %rd35082, %rd27;
	setp.ne.s64 	%p781, %rd35083, %rd34901;
	or.pred  	%p782, %p780, %p781;
	setp.ne.s64 	%p783, %rd35080, %rd34900;
	or.pred  	%p784, %p782, %p783;
	setp.lt.u64 	%p785, %rd35081, %rd52;
	or.pred  	%p786, %p784, %p785;
	@%p786 bra 	$L__BB1_173;
$L__BB1_172:
	// begin inline asm
	sub.cc.u64 %rd35081, %rd35081, %rd52;
	// end inline asm
	sub.s64 	%rd12368, %rd35080, %rd10183;
	// begin inline asm
	sub.cc.u64 %rd35080, %rd12368, %rd34900;
	// end inline asm
	sub.s64 	%rd12371, %rd35083, %rd10183;
	// begin inline asm
	sub.cc.u64 %rd35083, %rd12371, %rd34901;
	// end inline asm
	add.s64 	%rd12373, %rd10183, %rd27;
	sub.s64 	%rd35082, %rd35082, %rd12373;
$L__BB1_173:
	mul.hi.u64 	%rd12374, %rd34987, %rd34987;
	mul.lo.s64 	%rd12375, %rd34986, %rd34986;
	mul.hi.u64 	%rd35094, %rd34986, %rd34986;
	mul.lo.s64 	%rd35093, %rd34989, %rd34989;
	mul.hi.u64 	%rd35092, %rd34989, %rd34989;
	mul.lo.s64 	%rd35091, %rd34988, %rd34988;
	mul.hi.u64 	%rd35090, %rd34988, %rd34988;
	mul.lo.s64 	%rd12376, %rd34986, %rd34987;
	mul.hi.u64 	%rd12377, %rd34987, %rd34986;
	mov.b64 	{%r320, %r321}, %rd12377;
	mov.b64 	{%r322, %r323}, %rd12376;
	shf.l.wrap.b32 	%r324, %r323, %r320, 1;
	shf.l.wrap.b32 	%r325, %r320, %r321, 1;
	mov.b64 	%rd12378, {%r324, %r325};
	shl.b64 	%rd12379, %rd12376, 1;
	add.s64 	%rd591, %rd12379, %rd12374;
	setp.lt.u64 	%p787, %rd591, %rd12379;
	selp.u64 	%rd12380, 1, 0, %p787;
	add.s64 	%rd12381, %rd12375, %rd12378;
	add.s64 	%rd592, %rd12381, %rd12380;
	setp.ge.u64 	%p788, %rd592, %rd12375;
	@%p788 bra 	$L__BB1_181;
	add.s64 	%rd35094, %rd35094, 1;
	setp.ne.s64 	%p789, %rd35094, 0;
	@%p789 bra 	$L__BB1_181;
	add.s64 	%rd35093, %rd35093, 1;
	setp.ne.s64 	%p790, %rd35093, 0;
	mov.b64 	%rd35094, 0;
	@%p790 bra 	$L__BB1_181;
	add.s64 	%rd35092, %rd35092, 1;
	setp.ne.s64 	%p791, %rd35092, 0;
	mov.b64 	%rd35093, 0;
	mov.u64 	%rd35094, %rd35093;
	@%p791 bra 	$L__BB1_181;
	add.s64 	%rd35091, %rd35091, 1;
	setp.eq.s64 	%p792, %rd35091, 0;
	selp.u64 	%rd12385, 1, 0, %p792;
	add.s64 	%rd35090, %rd35090, %rd12385;
	mov.b64 	%rd35092, 0;
	mov.u64 	%rd35093, %rd35092;
	mov.u64 	%rd35094, %rd35092;
	bra.uni 	$L__BB1_181;
$L__BB1_178:
	add.s64 	%rd35015, %rd35015, 1;
	setp.ne.s64 	%p655, %rd35015, 0;
	@%p655 bra 	$L__BB1_112;
	add.s64 	%rd35014, %rd35014, 1;
	setp.ne.s64 	%p656, %rd35014, 0;
	mov.b64 	%rd35015, 0;
	@%p656 bra 	$L__BB1_112;
	add.s64 	%rd35013, %rd35013, 1;
	setp.eq.s64 	%p657, %rd35013, 0;
	selp.u64 	%rd11877, 1, 0, %p657;
	add.s64 	%rd35012, %rd35012, %rd11877;
	mov.b64 	%rd35014, 0;
	mov.u64 	%rd35015, %rd35014;
	bra.uni 	$L__BB1_112;
$L__BB1_181:
	mul.lo.s64 	%rd12386, %rd34989, %rd34987;
	mul.hi.u64 	%rd12387, %rd34987, %rd34989;
	mov.b64 	{%r326, %r327}, %rd12387;
	mov.b64 	{%r328, %r329}, %rd12386;
	shf.l.wrap.b32 	%r330, %r329, %r326, 1;
	shf.l.wrap.b32 	%r331, %r326, %r327, 1;
	mov.b64 	%rd12388, {%r330, %r331};
	shl.b64 	%rd12389, %rd12386, 1;
	add.s64 	%rd613, %rd12389, %rd592;
	setp.lt.u64 	%p793, %rd613, %rd12389;
	selp.u64 	%rd12390, 1, 0, %p793;
	add.s64 	%rd12391, %rd35094, %rd12388;
	add.s64 	%rd614, %rd12391, %rd12390;
	setp.ge.u64 	%p794, %rd614, %rd35094;
	@%p794 bra 	$L__BB1_182;
	bra.uni 	$L__BB1_221;
$L__BB1_182:
	mul.lo.s64 	%rd602, %rd34988, %rd34987;
	mul.hi.u64 	%rd12395, %rd34987, %rd34988;
	mov.b64 	{%r332, %r333}, %rd12395;
	mov.b64 	{%r334, %r335}, %rd602;
	shf.l.wrap.b32 	%r336, %r335, %r332, 1;
	shf.l.wrap.b32 	%r337, %r332, %r333, 1;
	mov.b64 	%rd12396, {%r336, %r337};
	shl.b64 	%rd12397, %rd602, 1;
	add.s64 	%rd603, %rd12397, %rd614;
	setp.lt.u64 	%p798, %rd603, %rd12397;
	selp.u64 	%rd12398, 1, 0, %p798;
	add.s64 	%rd12399, %rd35093, %rd12396;
	add.s64 	%rd604, %rd12399, %rd12398;
	setp.ge.u64 	%p799, %rd604, %rd35093;
	@%p799 bra 	$L__BB1_185;
	add.s64 	%rd35092, %rd35092, 1;
	setp.ne.s64 	%p800, %rd35092, 0;
	@%p800 bra 	$L__BB1_185;
	add.s64 	%rd35091, %rd35091, 1;
	setp.eq.s64 	%p801, %rd35091, 0;
	selp.u64 	%rd12401, 1, 0, %p801;
	add.s64 	%rd35090, %rd35090, %rd12401;
	mov.b64 	%rd35092, 0;
$L__BB1_185:
	mul.lo.s64 	%rd12402, %rd34989, %rd34986;
	mul.hi.u64 	%rd12403, %rd34986, %rd34989;
	mov.b64 	{%r338, %r339}, %rd12403;
	mov.b64 	{%r340, %r341}, %rd12402;
	shf.l.wrap.b32 	%r342, %r341, %r338, 1;
	shf.l.wrap.b32 	%r343, %r338, %r339, 1;
	mov.b64 	%rd12404, {%r342, %r343};
	add.s64 	%rd12405, %rd602, %rd12402;
	shl.b64 	%rd12406, %rd12405, 1;
	add.s64 	%rd622, %rd12406, %rd614;
	setp.lt.u64 	%p802, %rd622, %rd603;
	selp.u64 	%rd12407, 1, 0, %p802;
	add.s64 	%rd12408, %rd604, %rd12404;
	add.s64 	%rd623, %rd12408, %rd12407;
	setp.ge.u64 	%p803, %rd623, %rd604;
	@%p803 bra 	$L__BB1_188;
	add.s64 	%rd35092, %rd35092, 1;
	setp.ne.s64 	%p804, %rd35092, 0;
	@%p804 bra 	$L__BB1_188;
	add.s64 	%rd35091, %rd35091, 1;
	setp.eq.s64 	%p805, %rd35091, 0;
	selp.u64 	%rd12410, 1, 0, %p805;
	add.s64 	%rd35090, %rd35090, %rd12410;
	mov.b64 	%rd35092, 0;
$L__BB1_188:
	mul.lo.s64 	%rd12411, %rd34988, %rd34986;
	mul.hi.u64 	%rd12412, %rd34986, %rd34988;
	mov.b64 	{%r344, %r345}, %rd12412;
	mov.b64 	{%r346, %r347}, %rd12411;
	shf.l.wrap.b32 	%r348, %r347, %r344, 1;
	shf.l.wrap.b32 	%r349, %r344, %r345, 1;
	mov.b64 	%rd12413, {%r348, %r349};
	shl.b64 	%rd12414, %rd12411, 1;
	add.s64 	%rd630, %rd12414, %rd623;
	setp.lt.u64 	%p806, %rd630, %rd12414;
	selp.u64 	%rd12415, 1, 0, %p806;
	add.s64 	%rd12416, %rd35092, %rd12413;
	add.s64 	%rd631, %rd12416, %rd12415;
	setp.ge.u64 	%p807, %rd631, %rd35092;
	@%p807 bra 	$L__BB1_190;
	add.s64 	%rd35091, %rd35091, 1;
	setp.eq.s64 	%p808, %rd35091, 0;
	selp.u64 	%rd12417, 1, 0, %p808;
	add.s64 	%rd35090, %rd35090, %rd12417;
$L__BB1_190:
	mul.lo.s64 	%rd12418, %rd34988, %rd34989;
	mul.hi.u64 	%rd12419, %rd34989, %rd34988;
	mov.b64 	{%r350, %r351}, %rd12419;
	mov.b64 	{%r352, %r353}, %rd12418;
	shf.l.wrap.b32 	%r354, %r353, %r350, 1;
	shf.l.wrap.b32 	%r355, %r350, %r351, 1;
	mov.b64 	%rd12420, {%r354, %r355};
	shl.b64 	%rd12421, %rd12418, 1;
	add.s64 	%rd12422, %rd12421, %rd631;
	setp.lt.u64 	%p809, %rd12422, %rd12421;
	selp.u64 	%rd12423, 1, 0, %p809;
	add.s64 	%rd12424, %rd35091, %rd12420;
	add.s64 	%rd12425, %rd12424, %rd12423;
	setp.lt.u64 	%p810, %rd12425, %rd35091;
	selp.u64 	%rd12426, 1, 0, %p810;
	add.s64 	%rd12427, %rd35090, %rd12426;
	mul.lo.s64 	%rd12428, %rd630, 4294968273;
	mov.b64 	%rd12429, 4294968273;
	mul.hi.u64 	%rd12430, %rd630, %rd12429;
	mad.lo.s64 	%rd35106, %rd34987, %rd34987, %rd12428;
	setp.lt.u64 	%p811, %rd35106, %rd12428;
	selp.u64 	%rd12431, 1, 0, %p811;
	add.s64 	%rd12432, %rd12430, %rd12431;
	mul.lo.s64 	%rd12433, %rd12422, 4294968273;
	mul.hi.u64 	%rd12434, %rd12422, %rd12429;
	add.s64 	%rd12435, %rd12433, %rd591;
	setp.lt.u64 	%p812, %rd12435, %rd12433;
	selp.u64 	%rd12436, 1, 0, %p812;
	add.s64 	%rd12437, %rd12434, %rd12436;
	add.s64 	%rd35105, %rd12435, %rd12432;
	setp.lt.u64 	%p813, %rd35105, %rd12435;
	selp.u64 	%rd12438, 1, 0, %p813;
	add.s64 	%rd12439, %rd12437, %rd12438;
	mul.lo.s64 	%rd12440, %rd12425, 4294968273;
	mul.hi.u64 	%rd12441, %rd12425, %rd12429;
	add.s64 	%rd12442, %rd12440, %rd613;
	setp.lt.u64 	%p814, %rd12442, %rd12440;
	selp.u64 	%rd12443, 1, 0, %p814;
	add.s64 	%rd12444, %rd12441, %rd12443;
	add.s64 	%rd35108, %rd12442, %rd12439;
	setp.lt.u64 	%p815, %rd35108, %rd12442;
	selp.u64 	%rd12445, 1, 0, %p815;
	add.s64 	%rd12446, %rd12444, %rd12445;
	mul.lo.s64 	%rd12447, %rd12427, 4294968273;
	mul.hi.u64 	%rd12448, %rd12427, %rd12429;
	add.s64 	%rd12449, %rd12447, %rd622;
	setp.lt.u64 	%p816, %rd12449, %rd12447;
	selp.u64 	%rd12450, 1, 0, %p816;
	add.s64 	%rd12451, %rd12448, %rd12450;
	add.s64 	%rd35107, %rd12449, %rd12446;
	setp.lt.u64 	%p817, %rd35107, %rd12449;
	selp.u64 	%rd12452, 1, 0, %p817;
	add.s64 	%rd640, %rd12451, %rd12452;
	setp.eq.s64 	%p818, %rd640, 0;
	@%p818 bra 	$L__BB1_194;
	mov.b64 	%rd12453, 4294968273;
	mul.hi.u64 	%rd12454, %rd640, %rd12453;
	mad.lo.s64 	%rd641, %rd640, 4294968273, %rd35106;
	setp.lt.u64 	%p819, %rd641, %rd35106;
	selp.u64 	%rd12455, 1, 0, %p819;
	add.s64 	%rd642, %rd12454, %rd12455;
	setp.eq.s64 	%p820, %rd642, 0;
	mov.u64 	%rd35106, %rd641;
	@%p820 bra 	$L__BB1_194;
	add.s64 	%rd643, %rd35105, %rd642;
	setp.ge.u64 	%p821, %rd643, %rd35105;
	mov.u64 	%rd35105, %rd643;
	mov.u64 	%rd35106, %rd641;
	@%p821 bra 	$L__BB1_194;
	add.s64 	%rd35108, %rd35108, 1;
	setp.eq.s64 	%p822, %rd35108, 0;
	selp.u64 	%rd12456, 1, 0, %p822;
	add.s64 	%rd35107, %rd35107, %rd12456;
	mov.u64 	%rd35105, %rd643;
	mov.u64 	%rd35106, %rd641;
$L__BB1_194:
	setp.gt.u64 	%p823, %rd35107, %rd27;
	@%p823 bra 	$L__BB1_196;
	setp.ne.s64 	%p824, %rd35107, %rd27;
	setp.ne.s64 	%p825, %rd35108, %rd34901;
	or.pred  	%p826, %p824, %p825;
	setp.ne.s64 	%p827, %rd35105, %rd34900;
	or.pred  	%p828, %p826, %p827;
	setp.lt.u64 	%p829, %rd35106, %rd52;
	or.pred  	%p830, %p828, %p829;
	@%p830 bra 	$L__BB1_197;
$L__BB1_196:
	// begin inline asm
	sub.cc.u64 %rd35106, %rd35106, %rd52;
	// end inline asm
	sub.s64 	%rd12461, %rd35105, %rd10183;
	// begin inline asm
	sub.cc.u64 %rd35105, %rd12461, %rd34900;
	// end inline asm
	sub.s64 	%rd12464, %rd35108, %rd10183;
	// begin inline asm
	sub.cc.u64 %rd35108, %rd12464, %rd34901;
	// end inline asm
	add.s64 	%rd12466, %rd10183, %rd27;
	sub.s64 	%rd35107, %rd35107, %rd12466;
$L__BB1_197:
	// begin inline asm
	add.cc.u64 %rd35114, %rd35106, %rd35106;
	// end inline asm
	// begin inline asm
	add.cc.u64 %rd35113, %rd35105, %rd10260;
	// end inline asm
	// begin inline asm
	addc.cc.u64 %rd35113, %rd35113, %rd35105;
	// end inline asm
	// begin inline asm
	add.cc.u64 %rd35112, %rd35108, %rd10260;
	// end inline asm
	// begin inline asm
	addc.cc.u64 %rd35112, %rd35112, %rd35108;
	// end inline asm
	// begin inline asm
	add.cc.u64 %rd35111, %rd35107, %rd10260;
	// end inline asm
	// begin inline asm
	addc.cc.u64 %rd35111, %rd35111, %rd35107;
	// end inline asm
	@%p225 bra 	$L__BB1_199;
	and.b64  	%rd12488, %rd35111, %rd35112;
	and.b64  	%rd12489, %rd12488, %rd35113;
	setp.ne.s64 	%p832, %rd12489, -1;
	setp.lt.u64 	%p833, %rd35114, -4294968273;
	or.pred  	%p834, %p832, %p833;
	@%p834 bra 	$L__BB1_200;
$L__BB1_199:
	// begin inline asm
	sub.cc.u64 %rd35114, %rd35114, %rd52;
	// end inline asm
	// begin inline asm
	sub.cc.u64 %rd35113, %rd35113, %rd10183;
	// end inline asm
	// begin inline asm
	subc.cc.u64 %rd35113, %rd35113, %rd34900;
	// end inline asm
	// begin inline asm
	sub.cc.u64 %rd35112, %rd35112, %rd10183;
	// end inline asm
	// begin inline asm
	subc.cc.u64 %rd35112, %rd35112, %rd34901;
	// end inline asm
	add.s64 	%rd12505, %rd10183, %rd27;
	sub.s64 	%rd35111, %rd35111, %rd12505;
$L__BB1_200:
	// begin inline asm
	add.cc.u64 %rd35118, %rd35114, %rd35114;
	// end inline asm
	// begin inline asm
	add.cc.u64 %rd35117, %rd35113, %rd10260;
	// end inline asm
	// begin inline asm
	addc.cc.u64 %rd35117, %rd35117, %rd35113;
	// end inline asm
	// begin inline asm
	add.cc.u64 %rd35116, %rd35112, %rd10260;
	// end inline asm
	// begin inline asm
	addc.cc.u64 %rd35116, %rd35116, %rd35112;
	// end inline asm
	// begin inline asm
	add.cc.u64 %rd35115, %rd35111, %rd10260;
	// end inline asm
	// begin inline asm
	addc.cc.u64 %rd35115, %rd35115, %rd35111;
	// end inline asm
	@%p225 bra 	$L__BB1_202;
	and.b64  	%rd12527, %rd35115, %rd35116;
	and.b64  	%rd12528, %rd12527, %rd35117;
	setp.ne.s64 	%p836, %rd12528, -1;
	setp.lt.u64 	%p837, %rd35118, -4294968273;
	or.pred  	%p838, %p836, %p837;
	@%p838 bra 	$L__BB1_203;
$L__BB1_202:
	// begin inline asm
	sub.cc.u64 %rd35118, %rd35118, %rd52;
	// end inline asm
	// begin inline asm
	sub.cc.u64 %rd35117, %rd35117, %rd10183;
	// end inline asm
	// begin inline asm
	subc.cc.u64 %rd35117, %rd35117, %rd34900;
	// end inline asm
	// begin inline asm
	sub.cc.u64 %rd35116, %rd35116, %rd10183;
	// end inline asm
	// begin inline asm
	subc.cc.u64 %rd35116, %rd35116, %rd34901;
	// end inline asm
	add.s64 	%rd12544, %rd10183, %rd27;
	sub.s64 	%rd35115, %rd35115, %rd12544;
$L__BB1_203:
	// begin inline asm
	add.cc.u64 %rd35122, %rd35118, %rd35118;
	// end inline asm
	// begin inline asm
	add.cc.u64 %rd35121, %rd35117, %rd10260;
	// end inline asm
	// begin inline asm
	addc.cc.u64 %rd35121, %rd35121, %rd35117;
	// end inline asm
	// begin inline asm
	add.cc.u64 %rd35120, %rd35116, %rd10260;
	// end inline asm
	// begin inline asm
	addc.cc.u64 %rd35120, %rd35120, %rd35116;
	// end inline asm
	// begin inline asm
	add.cc.u64 %rd35119, %rd35115, %rd10260;
	// end inline asm
	// begin inline asm
	addc.cc.u64 %rd35119, %rd35119, %rd35115;
	// end inline asm
	@%p225 bra 	$L__BB1_205;
	and.b64  	%rd12566, %rd35119, %rd35120;
	and.b64  	%rd12567, %rd12566, %rd35121;
	setp.ne.s64 	%p840, %rd12567, -1;
	setp.lt.u64 	%p841, %rd35122, -4294968273;
	or.pred  	%p842, %p840, %p841;
	@%p842 bra 	$L__BB1_206;
$L__BB1_205:
	// begin inline asm
	sub.cc.u64 %rd35122, %rd35122, %rd52;
	// end inline asm
	// begin inline asm
	sub.cc.u64 %rd35121, %rd35121, %rd10183;
	// end inline asm
	// begin inline asm
	subc.cc.u64 %rd35121, %rd35121, %rd34900;
	// end inline asm
	// begin inline asm
	sub.cc.u64 %rd35120, %rd35120, %rd10183;
	// end inline asm
	// begin inline asm
	subc.cc.u64 %rd35120, %rd35120, %rd34901;
	// end inline asm
	add.s64 	%rd12583, %rd10183, %rd27;
	sub.s64 	%rd35119, %rd35119, %rd12583;
$L__BB1_206:
	// begin inline asm
	sub.cc.u64 %rd12584, %rd35081, %rd35122;
	// end inline asm
	// begin inline asm
	sub.cc.u64 %rd12590, %rd35080, %rd10183;
	// end inline asm
	// begin inline asm
	subc.cc.u64 %rd12590, %rd12590, %rd35121;
	// end inline asm
	st.local.v2.u64 	[%rd53+32], {%rd12584, %rd12590};
	// begin inline asm
	sub.cc.u64 %rd12596, %rd35083, %rd10183;
	// end inline asm
	// begin inline asm
	subc.cc.u64 %rd12596, %rd12596, %rd35120;
	// end inline asm
	// begin inline asm
	sub.cc.u64 %rd12602, %rd35082, %rd10183;
	// end inline asm
	// begin inline asm
	subc.cc.u64 %rd12602, %rd12602, %rd35119;
	// end inline asm
	st.local.v2.u64 	[%rd53+48], {%rd12596, %rd12602};
	@%p223 bra 	$L__BB1_208;
	// begin inline asm
	add.cc.u64 %rd12605, %rd12584, %rd52;
	// end inline asm
	// begin inline asm
	add.cc.u64 %rd12611, %rd12590, %rd10260;
	// end inline asm
	// begin inline asm
	addc.cc.u64 %rd12611, %rd12611, %rd34900;
	// end inline asm
	st.local.v2.u64 	[%rd53+32], {%rd12605, %rd12611};
	// begin inline asm
	add.cc.u64 %rd12617, %rd12596, %rd10260;
	// end inline asm
	// begin inline asm
	addc.cc.u64 %rd12617, %rd12617, %rd34901;
	// end inline asm
	add.s64 	%rd12620, %rd12602, %rd10260;
	add.s64 	%rd12621, %rd12620, %rd27;
	st.local.v2.u64 	[%rd53+48], {%rd12617, %rd12621};
$L__BB1_208:
	mul.hi.u64 	%rd12622, %rd10221, %rd54;
	mul.lo.s64 	%rd12623, %rd55, %rd10221;
	mul.hi.u64 	%rd12624, %rd10221, %rd55;
	add.s64 	%rd12625, %rd12623, %rd12622;
	setp.lt.u64 	%p844, %rd12625, %rd12623;
	selp.u64 	%rd12626, 1, 0, %p844;
	add.s64 	%rd12627, %rd12624, %rd12626;
	mul.lo.s64 	%rd12628, %rd56, %rd10221;
	mul.hi.u64 	%rd12629, %rd10221, %rd56;
	add.s64 	%rd12630, %rd12628, %rd12627;
	setp.lt.u64 	%p845, %rd12630, %rd12628;
	selp.u64 	%rd12631, 1, 0, %p845;
	add.s64 	%rd12632, %rd12629, %rd12631;
	mul.lo.s64 	%rd12633, %rd57, %rd10221;
	mul.hi.u64 	%rd12634, %rd10221, %rd57;
	add.s64 	%rd12635, %rd12633, %rd12632;
	setp.lt.u64 	%p846, %rd12635, %rd12633;
	selp.u64 	%rd12636, 1, 0, %p846;
	add.s64 	%rd12637, %rd12634, %rd12636;
	mul.lo.s64 	%rd12638, %rd54, %rd10226;
	mul.hi.u64 	%rd12639, %rd10226, %rd54;
	add.s64 	%rd12640, %rd12638, %rd12625;
	setp.lt.u64 	%p847, %rd12640, %rd12638;
	selp.u64 	%rd12641, 1, 0, %p847;
	add.s64 	%rd12642, %rd12639, %rd12641;
	mul.lo.s64 	%rd12643, %rd55, %rd10226;
	mul.hi.u64 	%rd12644, %rd10226, %rd55;
	add.s64 	%rd12645, %rd12643, %rd12630;
	setp.lt.u64 	%p848, %rd12645, %rd12643;
	selp.u64 	%rd12646, 1, 0, %p848;
	add.s64 	%rd12647, %rd12644, %rd12646;
	add.s64 	%rd12648, %rd12645, %rd12642;
	setp.lt.u64 	%p849, %rd12648, %rd12645;
	selp.u64 	%rd12649, 1, 0, %p849;
	add.s64 	%rd12650, %rd12647, %rd12649;
	mul.lo.s64 	%rd12651, %rd56, %rd10226;
	mul.hi.u64 	%rd12652, %rd10226, %rd56;
	add.s64 	%rd12653, %rd12651, %rd12635;
	setp.lt.u64 	%p850, %rd12653, %rd12651;
	selp.u64 	%rd12654, 1, 0, %p850;
	add.s64 	%rd12655, %rd12652, %rd12654;
	add.s64 	%rd12656, %rd12653, %rd12650;
	setp.lt.u64 	%p851, %rd12656, %rd12653;
	selp.u64 	%rd12657, 1, 0, %p851;
	add.s64 	%rd12658, %rd12655, %rd12657;
	mul.lo.s64 	%rd12659, %rd57, %rd10226;
	mul.hi.u64 	%rd12660, %rd10226, %rd57;
	add.s64 	%rd12661, %rd12659, %rd12637;
	setp.lt.u64 	%p852, %rd12661, %rd12659;
	selp.u64 	%rd12662, 1, 0, %p852;
	add.s64 	%rd12663, %rd12660, %rd12662;
	add.s64 	%rd12664, %rd12661, %rd12658;
	setp.lt.u64 	%p853, %rd12664, %rd12661;
	selp.u64 	%rd12665, 1, 0, %p853;
	add.s64 	%rd12666, %rd12663, %rd12665;
	mul.lo.s64 	%rd12667, %rd54, %rd10232;
	mul.hi.u64 	%rd12668, %rd10232, %rd54;
	add.s64 	%rd12669, %rd12667, %rd12648;
	setp.lt.u64 	%p854, %rd12669, %rd12667;
	selp.u64 	%rd12670, 1, 0, %p854;
	add.s64 	%rd12671, %rd12668, %rd12670;
	mul.lo.s64 	%rd12672, %rd55, %rd10232;
	mul.hi.u64 	%rd12673, %rd10232, %rd55;
	add.s64 	%rd12674, %rd12672, %rd12656;
	setp.lt.u64 	%p855, %rd12674, %rd12672;
	selp.u64 	%rd12675, 1, 0, %p855;
	add.s64 	%rd12676, %rd12673, %rd12675;
	add.s64 	%rd12677, %rd12674, %rd12671;
	setp.lt.u64 	%p856, %rd12677, %rd12674;
	selp.u64 	%rd12678, 1, 0, %p856;
	add.s64 	%rd12679, %rd12676, %rd12678;
	mul.lo.s64 	%rd12680, %rd56, %rd10232;
	mul.hi.u64 	%rd12681, %rd10232, %rd56;
	add.s64 	%rd12682, %rd12680, %rd12664;
	setp.lt.u64 	%p857, %rd12682, %rd12680;
	selp.u64 	%rd12683, 1, 0, %p857;
	add.s64 	%rd12684, %rd12681, %rd12683;
	add.s64 	%rd12685, %rd12682, %rd12679;
	setp.lt.u64 	%p858, %rd12685, %rd12682;
	selp.u64 	%rd12686, 1, 0, %p858;
	add.s64 	%rd12687, %rd12684, %rd12686;
	mul.lo.s64 	%rd12688, %rd57, %rd10232;
	mul.hi.u64 	%rd12689, %rd10232, %rd57;
	add.s64 	%rd12690, %rd12688, %rd12666;
	setp.lt.u64 	%p859, %rd12690, %rd12688;
	selp.u64 	%rd12691, 1, 0, %p859;
	add.s64 	%rd12692, %rd12689, %rd12691;
	add.s64 	%rd12693, %rd12690, %rd12687;
	setp.lt.u64 	%p860, %rd12693, %rd12690;
	selp.u64 	%rd12694, 1, 0, %p860;
	add.s64 	%rd12695, %rd12692, %rd12694;
	mul.lo.s64 	%rd12696, %rd54, %rd10238;
	mul.hi.u64 	%rd12697, %rd10238, %rd54;
	add.s64 	%rd12698, %rd12696, %rd12677;
	setp.lt.u64 	%p861, %rd12698, %rd12696;
	selp.u64 	%rd12699, 1, 0, %p861;
	add.s64 	%rd12700, %rd12697, %rd12699;
	mul.lo.s64 	%rd12701, %rd55, %rd10238;
	mul.hi.u64 	%rd12702, %rd10238, %rd55;
	add.s64 	%rd12703, %rd12701, %rd12685;
	setp.lt.u64 	%p862, %rd12703, %rd12701;
	selp.u64 	%rd12704, 1, 0, %p862;
	add.s64 	%rd12705, %rd12702, %rd12704;
	add.s64 	%rd12706, %rd12703, %rd12700;
	setp.lt.u64 	%p863, %rd12706, %rd12703;
	selp.u64 	%rd12707, 1, 0, %p863;
	add.s64 	%rd12708, %rd12705, %rd12707;
	mul.lo.s64 	%rd12709, %rd56, %rd10238;
	mul.hi.u64 	%rd12710, %rd10238, %rd56;
	add.s64 	%rd12711, %rd12709, %rd12693;
	setp.lt.u64 	%p864, %rd12711, %rd12709;
	selp.u64 	%rd12712, 1, 0, %p864;
	add.s64 	%rd12713, %rd12710, %rd12712;
	add.s64 	%rd12714, %rd12711, %rd12708;
	setp.lt.u64 	%p865, %rd12714, %rd12711;
	selp.u64 	%rd12715, 1, 0, %p865;
	add.s64 	%rd12716, %rd12713, %rd12715;
	mul.lo.s64 	%rd12717, %rd57, %rd10238;
	mul.hi.u64 	%rd12718, %rd10238, %rd57;
	add.s64 	%rd12719, %rd12717, %rd12695;
	setp.lt.u64 	%p866, %rd12719, %rd12717;
	selp.u64 	%rd12720, 1, 0, %p866;
	add.s64 	%rd12721, %rd12718, %rd12720;
	add.s64 	%rd12722, %rd12719, %rd12716;
	setp.lt.u64 	%p867, %rd12722, %rd12719;
	selp.u64 	%rd12723, 1, 0, %p867;
	add.s64 	%rd12724, %rd12721, %rd12723;
	mul.lo.s64 	%rd12725, %rd12706, 4294968273;
	mov.b64 	%rd12726, 4294968273;
	mul.hi.u64 	%rd12727, %rd12706, %rd12726;
	mad.lo.s64 	%rd35130, %rd54, %rd10221, %rd12725;
	setp.lt.u64 	%p868, %rd35130, %rd12725;
	selp.u64 	%rd12728, 1, 0, %p868;
	add.s64 	%rd12729, %rd12727, %rd12728;
	mul.lo.s64 	%rd12730, %rd12714, 4294968273;
	mul.hi.u64 	%rd12731, %rd12714, %rd12726;
	add.s64 	%rd12732, %rd12730, %rd12640;
	setp.lt.u64 	%p869, %rd12732, %rd12730;
	selp.u64 	%rd12733, 1, 0, %p869;
	add.s64 	%rd12734, %rd12731, %rd12733;
	add.s64 	%rd35125, %rd12732, %rd12729;
	setp.lt.u64 	%p870, %rd35125, %rd12732;
	selp.u64 	%rd12735, 1, 0, %p870;
	add.s64 	%rd12736, %rd12734, %rd12735;
	mul.lo.s64 	%rd12737, %rd12722, 4294968273;
	mul.hi.u64 	%rd12738, %rd12722, %rd12726;
	add.s64 	%rd12739, %rd12737, %rd12669;
	setp.lt.u64 	%p871, %rd12739, %rd12737;
	selp.u64 	%rd12740, 1, 0, %p871;
	add.s64 	%rd12741, %rd12738, %rd12740;
	add.s64 	%rd35124, %rd12739, %rd12736;
	setp.lt.u64 	%p872, %rd35124, %rd12739;
	selp.u64 	%rd12742, 1, 0, %p872;
	add.s64 	%rd12743, %rd12741, %rd12742;
	mul.lo.s64 	%rd12744, %rd12724, 4294968273;
	mul.hi.u64 	%rd12745, %rd12724, %rd12726;
	add.s64 	%rd12746, %rd12744, %rd12698;
	setp.lt.u64 	%p873, %rd12746, %rd12744;
	selp.u64 	%rd12747, 1, 0, %p873;
	add.s64 	%rd12748, %rd12745, %rd12747;
	add.s64 	%rd35123, %rd12746, %rd12743;
	setp.lt.u64 	%p874, %rd35123, %rd12746;
	selp.u64 	%rd12749, 1, 0, %p874;
	add.s64 	%rd702, %rd12748, %rd12749;
	setp.eq.s64 	%p875, %rd702, 0;
	@%p875 bra 	$L__BB1_212;
	mov.b64 	%rd12750, 4294968273;
	mul.hi.u64 	%rd12751, %rd702, %rd12750;
	mad.lo.s64 	%rd703, %rd702, 4294968273, %rd35130;
	setp.lt.u64 	%p876, %rd703, %rd35130;
	selp.u64 	%rd12752, 1, 0, %p876;
	add.s64 	%rd704, %rd12751, %rd12752;
	setp.eq.s64 	%p877, %rd704, 0;
	mov.u64 	%rd35130, %rd703;
	@%p877 bra 	$L__BB1_212;
	add.s64 	%rd705, %rd35125, %rd704;
	setp.ge.u64 	%p878, %rd705, %rd35125;
	mov.u64 	%rd35125, %rd705;
	mov.u64 	%rd35130, %rd703;
	@%p878 bra 	$L__BB1_212;
	add.s64 	%rd35124, %rd35124, 1;
	setp.eq.s64 	%p879, %rd35124, 0;
	selp.u64 	%rd12753, 1, 0, %p879;
	add.s64 	%rd35123, %rd35123, %rd12753;
	mov.u64 	%rd35125, %rd705;
	mov.u64 	%rd35130, %rd703;
$L__BB1_212:
	setp.gt.u64 	%p880, %rd35123, %rd27;
	@%p880 bra 	$L__BB1_217;
	setp.ne.s64 	%p881, %rd35123, %rd27;
	mov.u64 	%rd35127, %rd35123;
	mov.u64 	%rd35128, %rd35124;
	mov.u64 	%rd35129, %rd35125;
	@%p881 bra 	$L__BB1_218;
	setp.ne.s64 	%p882, %rd35124, %rd34901;
	mov.u64 	%rd35127, %rd27;
	mov.u64 	%rd35128, %rd35124;
	mov.u64 	%rd35129, %rd35125;
	@%p882 bra 	$L__BB1_218;
	setp.ne.s64 	%p883, %rd35125, %rd34900;
	mov.u64 	%rd35127, %rd27;
	mov.u64 	%rd35128, %rd34901;
	mov.u64 	%rd35129, %rd35125;
	@%p883 bra 	$L__BB1_218;
	setp.lt.u64 	%p884, %rd35130, %rd52;
	mov.u64 	%rd35127, %rd27;
	mov.u64 	%rd35128, %rd34901;
	mov.u64 	%rd35129, %rd34900;
	@%p884 bra 	$L__BB1_218;
$L__BB1_217:
	// begin inline asm
	sub.cc.u64 %rd35130, %rd35130, %rd52;
	// end inline asm
	sub.s64 	%rd12758, %rd35125, %rd10183;
	// begin inline asm
	sub.cc.u64 %rd35129, %rd12758, %rd34900;
	// end inline asm
	sub.s64 	%rd12761, %rd35124, %rd10183;
	// begin inline asm
	sub.cc.u64 %rd35128, %rd12761, %rd34901;
	// end inline asm
	add.s64 	%rd12763, %rd10183, %rd27;
	sub.s64 	%rd35127, %rd35123, %rd12763;
$L__BB1_218:
	setp.ne.s64 	%p885, %rd10260, 0;
	// begin inline asm
	add.cc.u64 %rd12764, %rd35130, %rd35130;
	// end inline asm
	// begin inline asm
	add.cc.u64 %rd12770, %rd35129, %rd10260;
	// end inline asm
	// begin inline asm
	addc.cc.u64 %rd12770, %rd12770, %rd35129;
	// end inline asm
	st.local.v2.u64 	[%rd53+64], {%rd12764, %rd12770};
	// begin inline asm
	add.cc.u64 %rd12776, %rd35128, %rd10260;
	// end inline asm
	// begin inline asm
	addc.cc.u64 %rd12776, %rd12776, %rd35128;
	// end inline asm
	// begin inline asm
	add.cc.u64 %rd12782, %rd35127, %rd10260;
	// end inline asm
	// begin inline asm
	addc.cc.u64 %rd12782, %rd12782, %rd35127;
	// end inline asm
	st.local.v2.u64 	[%rd53+80], {%rd12776, %rd12782};
	@%p885 bra 	$L__BB1_220;
	and.b64  	%rd12785, %rd12782, %rd12776;
	and.b64  	%rd12786, %rd12785, %rd12770;
	setp.ne.s64 	%p886, %rd12786, -1;
	setp.lt.u64 	%p887, %rd12764, -4294968273;
	or.pred  	%p888, %p886, %p887;
	@%p888 bra 	$L__BB1_336;
$L__BB1_220:
	// begin inline asm
	sub.cc.u64 %rd12787, %rd12764, %rd52;
	// end inline asm
	// begin inline asm
	sub.cc.u64 %rd12793, %rd12770, %rd10183;
	// end inline asm
	// begin inline asm
	subc.cc.u64 %rd12793, %rd12793, %rd34900;
	// end inline asm
	st.local.v2.u64 	[%rd53+64], {%rd12787, %rd12793};
	// begin inline asm
	sub.cc.u64 %rd12799, %rd12776, %rd10183;
	// end inline asm
	// begin inline asm
	subc.cc.u64 %rd12799, %rd12799, %rd34901;
	// end inline asm
	add.s64 	%rd12802, %rd10183, %rd27;
	sub.s64 	%rd12803, %rd12782, %rd12802;
	st.local.v2.u64 	[%rd53+80], {%rd12799, %rd12803};
	bra.uni 	$L__BB1_336;
$L__BB1_221:
	add.s64 	%rd35093, %rd35093, 1;
	setp.ne.s64 	%p795, %rd35093, 0;
	@%p795 bra 	$L__BB1_182;
	add.s64 	%rd35092, %rd35092, 1;
	setp.ne.s64 	%p796, %rd35092, 0;
	mov.b64 	%rd35093, 0;
	@%p796 bra 	$L__BB1_182;
	add.s64 	%rd35091, %rd35091, 1;
	setp.eq.s64 	%p797, %rd35091, 0;
	selp.u64 	%rd12394, 1, 0, %p797;
	add.s64 	%rd35090, %rd35090, %rd12394;
	mov.b64 	%rd35092, 0;
	mov.u64 	%rd35093, %rd35092;
	bra.uni 	$L__BB1_182;
$L__BB1_224:
	mov.b64 	%rd11542, 0;
	st.local.v2.u64 	[%rd53+16], {%rd11542, %rd11542};
	mov.b64 	%rd11543, 1;
	st.local.v2.u64 	[%rd53], {%rd11543, %rd11542};
	st.local.v2.u64 	[%rd53+48], {%rd11542, %rd11542};
	st.local.v2.u64 	[%rd53+32], {%rd11543, %rd11542};
	st.local.v2.u64 	[%rd53+80], {%rd11542, %rd11542};
	st.local.v2.u64 	[%rd53+64], {%rd11542, %rd11542};
	bra.uni 	$L__BB1_336;
$L__BB1_225:
	mul.hi.u64 	%rd10300, %rd34958, %rd34958;
	mul.lo.s64 	%rd10301, %rd34957, %rd34957;
	mul.hi.u64 	%rd35139, %rd34957, %rd34957;
	mul.lo.s64 	%rd35138, %rd34956, %rd34956;
	mul.hi.u64 	%rd35137, %rd34956, %rd34956;
	mul.lo.s64 	%rd35136, %rd34955, %rd34955;
	mul.hi.u64 	%rd35135, %rd34955, %rd34955;
	mul.lo.s64 	%rd10302, %rd34957, %rd34958;
	mul.hi.u64 	%rd10303, %rd34958, %rd34957;
	mov.b64 	{%r140, %r141}, %rd10303;
	mov.b64 	{%r142, %r143}, %rd10302;
	shf.l.wrap.b32 	%r144, %r143, %r140, 1;
	shf.l.wrap.b32 	%r145, %r140, %r141, 1;
	mov.b64 	%rd10304, {%r144, %r145};
	shl.b64 	%rd10305, %rd10302, 1;
	add.s64 	%rd729, %rd10305, %rd10300;
	setp.lt.u64 	%p230, %rd729, %rd10305;
	selp.u64 	%rd10306, 1, 0, %p230;
	add.s64 	%rd10307, %rd10301, %rd10304;
	add.s64 	%rd730, %rd10307, %rd10306;
	setp.ge.u64 	%p231, %rd730, %rd10301;
	@%p231 bra 	$L__BB1_230;
	add.s64 	%rd35139, %rd35139, 1;
	setp.ne.s64 	%p232, %rd35139, 0;
	@%p232 bra 	$L__BB1_230;
	add.s64 	%rd35138, %rd35138, 1;
	setp.ne.s64 	%p233, %rd35138, 0;
	mov.b64 	%rd35139, 0;
	@%p233 bra 	$L__BB1_230;
	add.s64 	%rd35137, %rd35137, 1;
	setp.ne.s64 	%p234, %rd35137, 0;
	mov.b64 	%rd35138, 0;
	mov.u64 	%rd35139, %rd35138;
	@%p234 bra 	$L__BB1_230;
	add.s64 	%rd35136, %rd35136, 1;
	setp.eq.s64 	%p235, %rd35136, 0;
	selp.u64 	%rd10311, 1, 0, %p235;
	add.s64 	%rd35135, %rd35135, %rd10311;
	mov.b64 	%rd35137, 0;
	mov.u64 	%rd35138, %rd35137;
	mov.u64 	%rd35139, %rd35137;
$L__BB1_230:
	mul.lo.s64 	%rd10312, %rd34956, %rd34958;
	mul.hi.u64 	%rd10313, %rd34958, %rd34956;
	mov.b64 	{%r146, %r147}, %rd10313;
	mov.b64 	{%r148, %r149}, %rd10312;
	shf.l.wrap.b32 	%r150, %r149, %r146, 1;
	shf.l.wrap.b32 	%r151, %r146, %r147, 1;
	mov.b64 	%rd10314, {%r150, %r151};
	shl.b64 	%rd10315, %rd10312, 1;
	add.s64 	%rd751, %rd10315, %rd730;
	setp.lt.u64 	%p236, %rd751, %rd10315;
	selp.u64 	%rd10316, 1, 0, %p236;
	add.s64 	%rd10317, %rd35139, %rd10314;
	add.s64 	%rd752, %rd10317, %rd10316;
	setp.ge.u64 	%p237, %rd752, %rd35139;
	@%p237 bra 	$L__BB1_231;
	bra.uni 	$L__BB1_338;
$L__BB1_231:
	mul.lo.s64 	%rd740, %rd34955, %rd34958;
	mul.hi.u64 	%rd10321, %rd34958, %rd34955;
	mov.b64 	{%r152, %r153}, %rd10321;
	mov.b64 	{%r154, %r155}, %rd740;
	shf.l.wrap.b32 	%r156, %r155, %r152, 1;
	shf.l.wrap.b32 	%r157, %r152, %r153, 1;
	mov.b64 	%rd10322, {%r156, %r157};
	shl.b64 	%rd10323, %rd740, 1;
	add.s64 	%rd741, %rd10323, %rd752;
	setp.lt.u64 	%p241, %rd741, %rd10323;
	selp.u64 	%rd10324, 1, 0, %p241;
	add.s64 	%rd10325, %rd35138, %rd10322;
	add.s64 	%rd742, %rd10325, %rd10324;
	setp.ge.u64 	%p242, %rd742, %rd35138;
	@%p242 bra 	$L__BB1_234;
	add.s64 	%rd35137, %rd35137, 1;
	setp.ne.s64 	%p243, %rd35137, 0;
	@%p243 bra 	$L__BB1_234;
	add.s64 	%rd35136, %rd35136, 1;
	setp.eq.s64 	%p244, %rd35136, 0;
	selp.u64 	%rd10327, 1, 0, %p244;
	add.s64 	%rd35135, %rd35135, %rd10327;
	mov.b64 	%rd35137, 0;
$L__BB1_234:
	mul.lo.s64 	%rd10328, %rd34956, %rd34957;
	mul.hi.u64 	%rd10329, %rd34957, %rd34956;
	mov.b64 	{%r158, %r159}, %rd10329;
	mov.b64 	{%r160, %r161}, %rd10328;
	shf.l.wrap.b32 	%r162, %r161, %r158, 1;
	shf.l.wrap.b32 	%r163, %r158, %r159, 1;
	mov.b64 	%rd10330, {%r162, %r163};
	add.s64 	%rd10331, %rd740, %rd10328;
	shl.b64 	%rd10332, %rd10331, 1;
	add.s64 	%rd760, %rd10332, %rd752;
	setp.lt.u64 	%p245, %rd760, %rd741;
	selp.u64 	%rd10333, 1, 0, %p245;
	add.s64 	%rd10334, %rd742, %rd10330;
	add.s64 	%rd761, %rd10334, %rd10333;
	setp.ge.u64 	%p246, %rd761, %rd742;
	@%p246 bra 	$L__BB1_237;
	add.s64 	%rd35137, %rd35137, 1;
	setp.ne.s64 	%p247, %rd35137, 0;
	@%p247 bra 	$L__BB1_237;
	add.s64 	%rd35136, %rd35136, 1;
	setp.eq.s64 	%p248, %rd35136, 0;
	selp.u64 	%rd10336, 1, 0, %p248;
	add.s64 	%rd35135, %rd35135, %rd10336;
	mov.b64 	%rd35137, 0;
$L__BB1_237:
	mul.lo.s64 	%rd10337, %rd34955, %rd34957;
	mul.hi.u64 	%rd10338, %rd34957, %rd34955;
	mov.b64 	{%r164, %r165}, %rd10338;
	mov.b64 	{%r166, %r167}, %rd10337;
	shf.l.wrap.b32 	%r168, %r167, %r164, 1;
	shf.l.wrap.b32 	%r169, %r164, %r165, 1;
	mov.b64 	%rd10339, {%r168, %r169};
	shl.b64 	%rd10340, %rd10337, 1;
	add.s64 	%rd768, %rd10340, %rd761;
	setp.lt.u64 	%p249, %rd768, %rd10340;
	selp.u64 	%rd10341, 1, 0, %p249;
	add.s64 	%rd10342, %rd35137, %rd10339;
	add.s64 	%rd769, %rd10342, %rd10341;
	setp.ge.u64 	%p250, %rd769, %rd35137;
	@%p250 bra 	$L__BB1_239;
	add.s64 	%rd35136, %rd35136, 1;
	setp.eq.s64 	%p251, %rd35136, 0;
	selp.u64 	%rd10343, 1, 0, %p251;
	add.s64 	%rd35135, %rd35135, %rd10343;
$L__BB1_239:
	mul.lo.s64 	%rd10344, %rd34955, %rd34956;
	mul.hi.u64 	%rd10345, %rd34956, %rd34955;
	mov.b64 	{%r170, %r171}, %rd10345;
	mov.b64 	{%r172, %r173}, %rd10344;
	shf.l.wrap.b32 	%r174, %r173, %r170, 1;
	shf.l.wrap.b32 	%r175, %r170, %r171, 1;
	mov.b64 	%rd10346, {%r174, %r175};
	shl.b64 	%rd10347, %rd10344, 1;
	add.s64 	%rd10348, %rd10347, %rd769;
	setp.lt.u64 	%p252, %rd10348, %rd10347;
	selp.u64 	%rd10349, 1, 0, %p252;
	add.s64 	%rd10350, %rd35136, %rd10346;
	add.s64 	%rd10351, %rd10350, %rd10349;
	setp.lt.u64 	%p253, %rd10351, %rd35136;
	selp.u64 	%rd10352, 1, 0, %p253;
	add.s64 	%rd10353, %rd35135, %rd10352;
	mul.lo.s64 	%rd10354, %rd768, 4294968273;
	mov.b64 	%rd10355, 4294968273;
	mul.hi.u64 	%rd10356, %rd768, %rd10355;
	mad.lo.s64 	%rd35151, %rd34958, %rd34958, %rd10354;
	setp.lt.u64 	%p254, %rd35151, %rd10354;
	selp.u64 	%rd10357, 1, 0, %p254;
	add.s64 	%rd10358, %rd10356, %rd10357;
	mul.lo.s64 	%rd10359, %rd10348, 4294968273;
	mul.hi.u64 	%rd10360, %rd10348, %rd10355;
	add.s64 	%rd10361, %rd10359, %rd729;
	setp.lt.u64 	%p255, %rd10361, %rd10359;
	selp.u64 	%rd10362, 1, 0, %p255;
	add.s64 	%rd10363, %rd10360, %rd10362;
	add.s64 	%rd35150, %rd10361, %rd10358;
	setp.lt.u64 	%p256, %rd35150, %rd10361;
	selp.u64 	%rd10364, 1, 0, %p256;
	add.s64 	%rd10365, %rd10363, %rd10364;
	mul.lo.s64 	%rd10366, %rd10351, 4294968273;
	mul.hi.u64 	%rd10367, %rd10351, %rd10355;
	add.s64 	%rd10368, %rd10366, %rd751;
	setp.lt.u64 	%p257, %rd10368, %rd10366;
	selp.u64 	%rd10369, 1, 0, %p257;
	add.s64 	%rd10370, %rd10367, %rd10369;
	add.s64 	%rd35153, %rd10368, %rd10365;
	setp.lt.u64 	%p258, %rd35153, %rd10368;
	selp.u64 	%rd10371, 1, 0, %p258;
	add.s64 	%rd10372, %rd10370, %rd10371;
	mul.lo.s64 	%rd10373, %rd10353, 4294968273;
	mul.hi.u64 	%rd10374, %rd10353, %rd10355;
	add.s64 	%rd10375, %rd10373, %rd760;
	setp.lt.u64 	%p259, %rd10375, %rd10373;
	selp.u64 	%rd10376, 1, 0, %p259;
	add.s64 	%rd10377, %rd10374, %rd10376;
	add.s64 	%rd35152, %rd10375, %rd10372;
	setp.lt.u64 	%p260, %rd35152, %rd10375;
	selp.u64 	%rd10378, 1, 0, %p260;
	add.s64 	%rd778, %rd10377, %rd10378;
	setp.eq.s64 	%p261, %rd778, 0;
	@%p261 bra 	$L__BB1_243;
	mov.b64 	%rd10379, 4294968273;
	mul.hi.u64 	%rd10380, %rd778, %rd10379;
	mad.lo.s64 	%rd779, %rd778, 4294968273, %rd35151;
	setp.lt.u64 	%p262, %rd779, %rd35151;
	selp.u64 	%rd10381, 1, 0, %p262;
	add.s64 	%rd780, %rd10380, %rd10381;
	setp.eq.s64 	%p263, %rd780, 0;
	mov.u64 	%rd35151, %rd779;
	@%p263 bra 	$L__BB1_243;
	add.s64 	%rd781, %rd35150, %rd780;
	setp.ge.u64 	%p264, %rd781, %rd35150;
	mov.u64 	%rd35150, %rd781;
	mov.u64 	%rd35151, %rd779;
	@%p264 bra 	$L__BB1_243;
	add.s64 	%rd35153, %rd35153, 1;
	setp.eq.s64 	%p265, %rd35153, 0;
	selp.u64 	%rd10382, 1, 0, %p265;
	add.s64 	%rd35152, %rd35152, %rd10382;
	mov.u64 	%rd35150, %rd781;
	mov.u64 	%rd35151, %rd779;
$L__BB1_243:
	setp.gt.u64 	%p266, %rd35152, %rd27;
	@%p266 bra 	$L__BB1_245;
	setp.ne.s64 	%p267, %rd35152, %rd27;
	setp.ne.s64 	%p268, %rd35153, %rd34901;
	or.pred  	%p269, %p267, %p268;
	setp.ne.s64 	%p270, %rd35150, %rd34900;
	or.pred  	%p271, %p269, %p270;
	setp.lt.u64 	%p272, %rd35151, %rd52;
	or.pred  	%p273, %p271, %p272;
	@%p273 bra 	$L__BB1_246;
$L__BB1_245:
	// begin inline asm
	sub.cc.u64 %rd35151, %rd35151, %rd52;
	// end inline asm
	sub.s64 	%rd10387, %rd35150, %rd10183;
	// begin inline asm
	sub.cc.u64 %rd35150, %rd10387, %rd34900;
	// end inline asm
	sub.s64 	%rd10390, %rd35153, %rd10183;
	// begin inline asm
	sub.cc.u64 %rd35153, %rd10390, %rd34901;
	// end inline asm
	add.s64 	%rd10392, %rd10183, %rd27;
	sub.s64 	%rd35152, %rd35152, %rd10392;
$L__BB1_246:
	// begin inline asm
	add.cc.u64 %rd35159, %rd35151, %rd35151;
	// end inline asm
	// begin inline asm
	add.cc.u64 %rd35158, %rd35150, %rd10260;
	// end inline asm
	// begin inline asm
	addc.cc.u64 %rd35158, %rd35158, %rd35150;
	// end inline asm
	// begin inline asm
	add.cc.u64 %rd35157, %rd35153, %rd10260;
	// end inline asm
	// begin inline asm
	addc.cc.u64 %rd35157, %rd35157, %rd35153;
	// end inline asm
	// begin inline asm
	add.cc.u64 %rd35156, %rd35152, %rd10260;
	// end inline asm
	// begin inline asm
	addc.cc.u64 %rd35156, %rd35156, %rd35152;
	// end inline asm
	@%p225 bra 	$L__BB1_248;
	and.b64  	%rd10414, %rd35156, %rd35157;
	and.b64  	%rd10415, %rd10414, %rd35158;
	setp.ne.s64 	%p275, %rd10415, -1;
	setp.lt.u64 	%p276, %rd35159, -4294968273;
	or.pred  	%p277, %p275, %p276;
	@%p277 bra 	$L__BB1_249;
$L__BB1_248:
	// begin inline asm
	sub.cc.u64 %rd35159, %rd35159, %rd52;
	// end inline asm
	// begin inline asm
	sub.cc.u64 %rd35158, %rd35158, %rd10183;
	// end inline asm
	// begin inline asm
	subc.cc.u64 %rd35158, %rd35158, %rd34900;
	// end inline asm
	// begin inline asm
	sub.cc.u64 %rd35157, %rd35157, %rd10183;
	// end inline asm
	// begin inline asm
	subc.cc.u64 %rd35157, %rd35157, %rd34901;
	// end inline asm
	add.s64 	%rd10431, %rd10183, %rd27;
	sub.s64 	%rd35156, %rd35156, %rd10431;
$L__BB1_249:
	// begin inline asm
	add.cc.u64 %rd35163, %rd35159, %rd35159;
	// end inline asm
	// begin inline asm
	add.cc.u64 %rd35162, %rd35158, %rd10260;
	// end inline asm
	// begin inline asm
	addc.cc.u64 %rd35162, %rd35162, %rd35158;
	// end inline asm
	// begin inline asm
	add.cc.u64 %rd35161, %rd35157, %rd10260;
	// end inline asm
	// begin inline asm
	addc.cc.u64 %rd35161, %rd35161, %rd35157;
	// end inline asm
	// begin inline asm
	add.cc.u64 %rd35160, %rd35156, %rd10260;
	// end inline asm
	// begin inline asm
	addc.cc.u64 %rd35160, %rd35160, %rd35156;
	// end inline asm
	@%p225 bra 	$L__BB1_251;
	and.b64  	%rd10453, %rd35160, %rd35161;
	and.b64  	%rd10454, %rd10453, %rd35162;
	setp.ne.s64 	%p279, %rd10454, -1;
	setp.lt.u64 	%p280, %rd35163, -4294968273;
	or.pred  	%p281, %p279, %p280;
	@%p281 bra 	$L__BB1_252;
$L__BB1_251:
	// begin inline asm
	sub.cc.u64 %rd35163, %rd35163, %rd52;
	// end inline asm
	// begin inline asm
	sub.cc.u64 %rd35162, %rd35162, %rd10183;
	// end inline asm
	// begin inline asm
	subc.cc.u64 %rd35162, %rd35162, %rd34900;
	// end inline asm
	// begin inline asm
	sub.cc.u64 %rd35161, %rd35161, %rd10183;
	// end inline asm
	// begin inline asm
	subc.cc.u64 %rd35161, %rd35161, %rd34901;
	// end inline asm
	add.s64 	%rd10470, %rd10183, %rd27;
	sub.s64 	%rd35160, %rd35160, %rd10470;
$L__BB1_252:
	mul.hi.u64 	%rd10471, %rd34958, %rd35163;
	mul.lo.s64 	%rd10472, %rd35162, %rd34958;
	mul.hi.u64 	%rd10473, %rd34958, %rd35162;
	add.s64 	%rd10474, %rd10472, %rd10471;
	setp.lt.u64 	%p282, %rd10474, %rd10472;
	selp.u64 	%rd10475, 1, 0, %p282;
	add.s64 	%rd10476, %rd10473, %rd10475;
	mul.lo.s64 	%rd10477, %rd35161, %rd34958;
	mul.hi.u64 	%rd10478, %rd34958, %rd35161;
	add.s64 	%rd10479, %rd10477, %rd10476;
	setp.lt.u64 	%p283, %rd10479, %rd10477;
	selp.u64 	%rd10480, 1, 0, %p283;
	add.s64 	%rd10481, %rd10478, %rd10480;
	mul.lo.s64 	%rd10482, %rd35160, %rd34958;
	mul.hi.u64 	%rd10483, %rd34958, %rd35160;
	add.s64 	%rd10484, %rd10482, %rd10481;
	setp.lt.u64 	%p284, %rd10484, %rd10482;
	selp.u64 	%rd10485, 1, 0, %p284;
	add.s64 	%rd10486, %rd10483, %rd10485;
	mul.lo.s64 	%rd10487, %rd35163, %rd34957;
	mul.hi.u64 	%rd10488, %rd34957, %rd35163;
	add.s64 	%rd10489, %rd10487, %rd10474;
	setp.lt.u64 	%p285, %rd10489, %rd10487;
	selp.u64 	%rd10490, 1, 0, %p285;
	add.s64 	%rd10491, %rd10488, %rd10490;
	mul.lo.s64 	%rd10492, %rd35162, %rd34957;
	mul.hi.u64 	%rd10493, %rd34957, %rd35162;
	add.s64 	%rd10494, %rd10492, %rd10479;
	setp.lt.u64 	%p286, %rd10494, %rd10492;
	selp.u64 	%rd10495, 1, 0, %p286;
	add.s64 	%rd10496, %rd10493, %rd10495;
	add.s64 	%rd10497, %rd10494, %rd10491;
	setp.lt.u64 	%p287, %rd10497, %rd10494;
	selp.u64 	%rd10498, 1, 0, %p287;
	add.s64 	%rd10499, %rd10496, %rd10498;
	mul.lo.s64 	%rd10500, %rd35161, %rd34957;
	mul.hi.u64 	%rd10501, %rd34957, %rd35161;
	add.s64 	%rd10502, %rd10500, %rd10484;
	setp.lt.u64 	%p288, %rd10502, %rd10500;
	selp.u64 	%rd10503, 1, 0, %p288;
	add.s64 	%rd10504, %rd10501, %rd10503;
	add.s64 	%rd10505, %rd10502, %rd10499;
	setp.lt.u64 	%p289, %rd10505, %rd10502;
	selp.u64 	%rd10506, 1, 0, %p289;
	add.s64 	%rd10507, %rd10504, %rd10506;
	mul.lo.s64 	%rd10508, %rd35160, %rd34957;
	mul.hi.u64 	%rd10509, %rd34957, %rd35160;
	add.s64 	%rd10510, %rd10508, %rd10486;
	setp.lt.u64 	%p290, %rd10510, %rd10508;
	selp.u64 	%rd10511, 1, 0, %p290;
	add.s64 	%rd10512, %rd10509, %rd10511;
	add.s64 	%rd10513, %rd10510, %rd10507;
	setp.lt.u64 	%p291, %rd10513, %rd10510;
	selp.u64 	%rd10514, 1, 0, %p291;
	add.s64 	%rd10515, %rd10512, %rd10514;
	mul.lo.s64 	%rd10516, %rd35163, %rd34956;
	mul.hi.u64 	%rd10517, %rd34956, %rd35163;
	add.s64 	%rd10518, %rd10516, %rd10497;
	setp.lt.u64 	%p292, %rd10518, %rd10516;
	selp.u64 	%rd10519, 1, 0, %p292;
	add.s64 	%rd10520, %rd10517, %rd10519;
	mul.lo.s64 	%rd10521, %rd35162, %rd34956;
	mul.hi.u64 	%rd10522, %rd34956, %rd35162;
	add.s64 	%rd10523, %rd10521, %rd10505;
	setp.lt.u64 	%p293, %rd10523, %rd10521;
	selp.u64 	%rd10524, 1, 0, %p293;
	add.s64 	%rd10525, %rd10522, %rd10524;
	add.s64 	%rd10526, %rd10523, %rd10520;
	setp.lt.u64 	%p294, %rd10526, %rd10523;
	selp.u64 	%rd10527, 1, 0, %p294;
	add.s64 	%rd10528, %rd10525, %rd10527;
	mul.lo.s64 	%rd10529, %rd35161, %rd34956;
	mul.hi.u64 	%rd10530, %rd34956, %rd35161;
	add.s64 	%rd10531, %rd10529, %rd10513;
	setp.lt.u64 	%p295, %rd10531, %rd10529;
	selp.u64 	%rd10532, 1, 0, %p295;
	add.s64 	%rd10533, %rd10530, %rd10532;
	add.s64 	%rd10534, %rd10531, %rd10528;
	setp.lt.u64 	%p296, %rd10534, %rd10531;
	selp.u64 	%rd10535, 1, 0, %p296;
	add.s64 	%rd10536, %rd10533, %rd10535;
	mul.lo.s64 	%rd10537, %rd35160, %rd34956;
	mul.hi.u64 	%rd10538, %rd34956, %rd35160;
	add.s64 	%rd10539, %rd10537, %rd10515;
	setp.lt.u64 	%p297, %rd10539, %rd10537;
	selp.u64 	%rd10540, 1, 0, %p297;
	add.s64 	%rd10541, %rd10538, %rd10540;
	add.s64 	%rd10542, %rd10539, %rd10536;
	setp.lt.u64 	%p298, %rd10542, %rd10539;
	selp.u64 	%rd10543, 1, 0, %p298;
	add.s64 	%rd10544, %rd10541, %rd10543;
	mul.lo.s64 	%rd10545, %rd35163, %rd34955;
	mul.hi.u64 	%rd10546, %rd34955, %rd35163;
	add.s64 	%rd10547, %rd10545, %rd10526;
	setp.lt.u64 	%p299, %rd10547, %rd10545;
	selp.u64 	%rd10548, 1, 0, %p299;
	add.s64 	%rd10549, %rd10546, %rd10548;
	mul.lo.s64 	%rd10550, %rd35162, %rd34955;
	mul.hi.u64 	%rd10551, %rd34955, %rd35162;
	add.s64 	%rd10552, %rd10550, %rd10534;
	setp.lt.u64 	%p300, %rd10552, %rd10550;
	selp.u64 	%rd10553, 1, 0, %p300;
	add.s64 	%rd10554, %rd10551, %rd10553;
	add.s64 	%rd10555, %rd10552, %rd10549;
	setp.lt.u64 	%p301, %rd10555, %rd10552;
	selp.u64 	%rd10556, 1, 0, %p301;
	add.s64 	%rd10557, %rd10554, %rd10556;
	mul.lo.s64 	%rd10558, %rd35161, %rd34955;
	mul.hi.u64 	%rd10559, %rd34955, %rd35161;
	add.s64 	%rd10560, %rd10558, %rd10542;
	setp.lt.u64 	%p302, %rd10560, %rd10558;
	selp.u64 	%rd10561, 1, 0, %p302;
	add.s64 	%rd10562, %rd10559, %rd10561;
	add.s64 	%rd10563, %rd10560, %rd10557;
	setp.lt.u64 	%p303, %rd10563, %rd10560;
	selp.u64 	%rd10564, 1, 0, %p303;
	add.s64 	%rd10565, %rd10562, %rd10564;
	mul.lo.s64 	%rd10566, %rd35160, %rd34955;
	mul.hi.u64 	%rd10567, %rd34955, %rd35160;
	add.s64 	%rd10568, %rd10566, %rd10544;
	setp.lt.u64 	%p304, %rd10568, %rd10566;
	selp.u64 	%rd10569, 1, 0, %p304;
	add.s64 	%rd10570, %rd10567, %rd10569;
	add.s64 	%rd10571, %rd10568, %rd10565;
	setp.lt.u64 	%p305, %rd10571, %rd10568;
	selp.u64 	%rd10572, 1, 0, %p305;
	add.s64 	%rd10573, %rd10570, %rd10572;
	mul.lo.s64 	%rd10574, %rd10555, 4294968273;
	mov.b64 	%rd10575, 4294968273;
	mul.hi.u64 	%rd10576, %rd10555, %rd10575;
	mad.lo.s64 	%rd35167, %rd35163, %rd34958, %rd10574;
	setp.lt.u64 	%p306, %rd35167, %rd10574;
	selp.u64 	%rd10577, 1, 0, %p306;
	add.s64 	%rd10578, %rd10576, %rd10577;
	mul.lo.s64 	%rd10579, %rd10563, 4294968273;
	mul.hi.u64 	%rd10580, %rd10563, %rd10575;
	add.s64 	%rd10581, %rd10579, %rd10489;
	setp.lt.u64 	%p307, %rd10581, %rd10579;
	selp.u64 	%rd10582, 1, 0, %p307;
	add.s64 	%rd10583, %rd10580, %rd10582;
	add.s64 	%rd35166, %rd10581, %rd10578;
	setp.lt.u64 	%p308, %rd35166, %rd10581;
	selp.u64 	%rd10584, 1, 0, %p308;
	add.s64 	%rd10585, %rd10583, %rd10584;
	mul.lo.s64 	%rd10586, %rd10571, 4294968273;
	mul.hi.u64 	%rd10587, %rd10571, %rd10575;
	add.s64 	%rd10588, %rd10586, %rd10518;
	setp.lt.u64 	%p309, %rd10588, %rd10586;
	selp.u64 	%rd10589, 1, 0, %p309;
	add.s64 	%rd10590, %rd10587, %rd10589;
	add.s64 	%rd35169, %rd10588, %rd10585;
	setp.lt.u64 	%p310, %rd35169, %rd10588;
	selp.u64 	%rd10591, 1, 0, %p310;
	add.s64 	%rd10592, %rd10590, %rd10591;
	mul.lo.s64 	%rd10593, %rd10573, 4294968273;
	mul.hi.u64 	%rd10594, %rd10573, %rd10575;
	add.s64 	%rd10595, %rd10593, %rd10547;
	setp.lt.u64 	%p311, %rd10595, %rd10593;
	selp.u64 	%rd10596, 1, 0, %p311;
	add.s64 	%rd10597, %rd10594, %rd10596;
	add.s64 	%rd35168, %rd10595, %rd10592;
	setp.lt.u64 	%p312, %rd35168, %rd10595;
	selp.u64 	%rd10598, 1, 0, %p312;
	add.s64 	%rd824, %rd10597, %rd10598;
	setp.eq.s64 	%p313, %rd824, 0;
	@%p313 bra 	$L__BB1_256;
	mov.b64 	%rd10599, 4294968273;
	mul.hi.u64 	%rd10600, %rd824, %rd10599;
	mad.lo.s64 	%rd825, %rd824, 4294968273, %rd35167;
	setp.lt.u64 	%p314, %rd825, %rd35167;
	selp.u64 	%rd10601, 1, 0, %p314;
	add.s64 	%rd826, %rd10600, %rd10601;
	setp.eq.s64 	%p315, %rd826, 0;
	mov.u64 	%rd35167, %rd825;
	@%p315 bra 	$L__BB1_256;
	add.s64 	%rd827, %rd35166, %rd826;
	setp.ge.u64 	%p316, %rd827, %rd35166;
	mov.u64 	%rd35166, %rd827;
	mov.u64 	%rd35167, %rd825;
	@%p316 bra 	$L__BB1_256;
	add.s64 	%rd35169, %rd35169, 1;
	setp.eq.s64 	%p317, %rd35169, 0;
	selp.u64 	%rd10602, 1, 0, %p317;
	add.s64 	%rd35168, %rd35168, %rd10602;
	mov.u64 	%rd35166, %rd827;
	mov.u64 	%rd35167, %rd825;
$L__BB1_256:
	setp.gt.u64 	%p318, %rd35168, %rd27;
	@%p318 bra 	$L__BB1_258;
	setp.ne.s64 	%p319, %rd35168, %rd27;
	setp.ne.s64 	%p320, %rd35169, %rd34901;
	or.pred  	%p321, %p319, %p320;
	setp.ne.s64 	%p322, %rd35166, %rd34900;
	or.pred  	%p323, %p321, %p322;
	setp.lt.u64 	%p324, %rd35167, %rd52;
	or.pred  	%p325, %p323, %p324;
	@%p325 bra 	$L__BB1_259;
$L__BB1_258:
	// begin inline asm
	sub.cc.u64 %rd35167, %rd35167, %rd52;
	// end inline asm
	sub.s64 	%rd10607, %rd35166, %rd10183;
	// begin inline asm
	sub.cc.u64 %rd35166, %rd10607, %rd34900;
	// end inline asm
	sub.s64 	%rd10610, %rd35169, %rd10183;
	// begin inline asm
	sub.cc.u64 %rd35169, %rd10610, %rd34901;
	// end inline asm
	add.s64 	%rd10612, %rd10183, %rd27;
	sub.s64 	%rd35168, %rd35168, %rd10612;
$L__BB1_259:
	mul.hi.u64 	%rd10613, %rd10182, %rd35163;
	mul.lo.s64 	%rd10614, %rd35162, %rd10182;
	mul.hi.u64 	%rd10615, %rd10182, %rd35162;
	add.s64 	%rd10616, %rd10614, %rd10613;
	setp.lt.u64 	%p326, %rd10616, %rd10614;
	selp.u64 	%rd10617, 1, 0, %p326;
	add.s64 	%rd10618, %rd10615, %rd10617;
	mul.lo.s64 	%rd10619, %rd35161, %rd10182;
	mul.hi.u64 	%rd10620, %rd10182, %rd35161;
	add.s64 	%rd10621, %rd10619, %rd10618;
	setp.lt.u64 	%p327, %rd10621, %rd10619;
	selp.u64 	%rd10622, 1, 0, %p327;
	add.s64 	%rd10623, %rd10620, %rd10622;
	mul.lo.s64 	%rd10624, %rd35160, %rd10182;
	mul.hi.u64 	%rd10625, %rd10182, %rd35160;
	add.s64 	%rd10626, %rd10624, %rd10623;
	setp.lt.u64 	%p328, %rd10626, %rd10624;
	selp.u64 	%rd10627, 1, 0, %p328;
	add.s64 	%rd10628, %rd10625, %rd10627;
	mul.lo.s64 	%rd10629, %rd35163, %rd10188;
	mul.hi.u64 	%rd10630, %rd10188, %rd35163;
	add.s64 	%rd10631, %rd10629, %rd10616;
	setp.lt.u64 	%p329, %rd10631, %rd10629;
	selp.u64 	%rd10632, 1, 0, %p329;
	add.s64 	%rd10633, %rd10630, %rd10632;
	mul.lo.s64 	%rd10634, %rd35162, %rd10188;
	mul.hi.u64 	%rd10635, %rd10188, %rd35162;
	add.s64 	%rd10636, %rd10634, %rd10621;
	setp.lt.u64 	%p330, %rd10636, %rd10634;
	selp.u64 	%rd10637, 1, 0, %p330;
	add.s64 	%rd10638, %rd10635, %rd10637;
	add.s64 	%rd10639, %rd10636, %rd10633;
	setp.lt.u64 	%p331, %rd10639, %rd10636;
	selp.u64 	%rd10640, 1, 0, %p331;
	add.s64 	%rd10641, %rd10638, %rd10640;
	mul.lo.s64 	%rd10642, %rd35161, %rd10188;
	mul.hi.u64 	%rd10643, %rd10188, %rd35161;
	add.s64 	%rd10644, %rd10642, %rd10626;
	setp.lt.u64 	%p332, %rd10644, %rd10642;
	selp.u64 	%rd10645, 1, 0, %p332;
	add.s64 	%rd10646, %rd10643, %rd10645;
	add.s64 	%rd10647, %rd10644, %rd10641;
	setp.lt.u64 	%p333, %rd10647, %rd10644;
	selp.u64 	%rd10648, 1, 0, %p333;
	add.s64 	%rd10649, %rd10646, %rd10648;
	mul.lo.s64 	%rd10650, %rd35160, %rd10188;
	mul.hi.u64 	%rd10651, %rd10188, %rd35160;
	add.s64 	%rd10652, %rd10650, %rd10628;
	setp.lt.u64 	%p334, %rd10652, %rd10650;
	selp.u64 	%rd10653, 1, 0, %p334;
	add.s64 	%rd10654, %rd10651, %rd10653;
	add.s64 	%rd10655, %rd10652, %rd10649;
	setp.lt.u64 	%p335, %rd10655, %rd10652;
	selp.u64 	%rd10656, 1, 0, %p335;
	add.s64 	%rd10657, %rd10654, %rd10656;
	mul.lo.s64 	%rd10658, %rd35163, %rd10194;
	mul.hi.u64 	%rd10659, %rd10194, %rd35163;
	add.s64 	%rd10660, %rd10658, %rd10639;
	setp.lt.u64 	%p336, %rd10660, %rd10658;
	selp.u64 	%rd10661, 1, 0, %p336;
	add.s64 	%rd10662, %rd10659, %rd10661;
	mul.lo.s64 	%rd10663, %rd35162, %rd10194;
	mul.hi.u64 	%rd10664, %rd10194, %rd35162;
	add.s64 	%rd10665, %rd10663, %rd10647;
	setp.lt.u64 	%p337, %rd10665, %rd10663;
	selp.u64 	%rd10666, 1, 0, %p337;
	add.s64 	%rd10667, %rd10664, %rd10666;
	add.s64 	%rd10668, %rd10665, %rd10662;
	setp.lt.u64 	%p338, %rd10668, %rd10665;
	selp.u64 	%rd10669, 1, 0, %p338;
	add.s64 	%rd10670, %rd10667, %rd10669;
	mul.lo.s64 	%rd10671, %rd35161, %rd10194;
	mul.hi.u64 	%rd10672, %rd10194, %rd35161;
	add.s64 	%rd10673, %rd10671, %rd10655;
	setp.lt.u64 	%p339, %rd10673, %rd10671;
	selp.u64 	%rd10674, 1, 0, %p339;
	add.s64 	%rd10675, %rd10672, %rd10674;
	add.s64 	%rd10676, %rd10673, %rd10670;
	setp.lt.u64 	%p340, %rd10676, %rd10673;
	selp.u64 	%rd10677, 1, 0, %p340;
	add.s64 	%rd10678, %rd10675, %rd10677;
	mul.lo.s64 	%rd10679, %rd35160, %rd10194;
	mul.hi.u64 	%rd10680, %rd10194, %rd35160;
	add.s64 	%rd10681, %rd10679, %rd10657;
	setp.lt.u64 	%p341, %rd10681, %rd10679;
	selp.u64 	%rd10682, 1, 0, %p341;
	add.s64 	%rd10683, %rd10680, %rd10682;
	add.s64 	%rd10684, %rd10681, %rd10678;
	setp.lt.u64 	%p342, %rd10684, %rd10681;
	selp.u64 	%rd10685, 1, 0, %p342;
	add.s64 	%rd10686, %rd10683, %rd10685;
	mul.lo.s64 	%rd10687, %rd35163, %rd10200;
	mul.hi.u64 	%rd10688, %rd10200, %rd35163;
	add.s64 	%rd10689, %rd10687, %rd10668;
	setp.lt.u64 	%p343, %rd10689, %rd10687;
	selp.u64 	%rd10690, 1, 0, %p343;
	add.s64 	%rd10691, %rd10688, %rd10690;
	mul.lo.s64 	%rd10692, %rd35162, %rd10200;
	mul.hi.u64 	%rd10693, %rd10200, %rd35162;
	add.s64 	%rd10694, %rd10692, %rd10676;
	setp.lt.u64 	%p344, %rd10694, %rd10692;
	selp.u64 	%rd10695, 1, 0, %p344;
	add.s64 	%rd10696, %rd10693, %rd10695;
	add.s64 	%rd10697, %rd10694, %rd10691;
	setp.lt.u64 	%p345, %rd10697, %rd10694;
	selp.u64 	%rd10698, 1, 0, %p345;
	add.s64 	%rd10699, %rd10696, %rd10698;
	mul.lo.s64 	%rd10700, %rd35161, %rd10200;
	mul.hi.u64 	%rd10701, %rd10200, %rd35161;
	add.s64 	%rd10702, %rd10700, %rd10684;
	setp.lt.u64 	%p346, %rd10702, %rd10700;
	selp.u64 	%rd10703, 1, 0, %p346;
	add.s64 	%rd10704, %rd10701, %rd10703;
	add.s64 	%rd10705, %rd10702, %rd10699;
	setp.lt.u64 	%p347, %rd10705, %rd10702;
	selp.u64 	%rd10706, 1, 0, %p347;
	add.s64 	%rd10707, %rd10704, %rd10706;
	mul.lo.s64 	%rd10708, %rd35160, %rd10200;
	mul.hi.u64 	%rd10709, %rd10200, %rd35160;
	add.s64 	%rd10710, %rd10708, %rd10686;
	setp.lt.u64 	%p348, %rd10710, %rd10708;
	selp.u64 	%rd10711, 1, 0, %p348;
	add.s64 	%rd10712, %rd10709, %rd10711;
	add.s64 	%rd10713, %rd10710, %rd10707;
	setp.lt.u64 	%p349, %rd10713, %rd10710;
	selp.u64 	%rd10714, 1, 0, %p349;
	add.s64 	%rd10715, %rd10712, %rd10714;
	mul.lo.s64 	%rd10716, %rd10697, 4294968273;
	mov.b64 	%rd10717, 4294968273;
	mul.hi.u64 	%rd10718, %rd10697, %rd10717;
	mad.lo.s64 	%rd35175, %rd35163, %rd10182, %rd10716;
	setp.lt.u64 	%p350, %rd35175, %rd10716;
	selp.u64 	%rd10719, 1, 0, %p350;
	add.s64 	%rd10720, %rd10718, %rd10719;
	mul.lo.s64 	%rd10721, %rd10705, 4294968273;
	mul.hi.u64 	%rd10722, %rd10705, %rd10717;
	add.s64 	%rd10723, %rd10721, %rd10631;
	setp.lt.u64 	%p351, %rd10723, %rd10721;
	selp.u64 	%rd10724, 1, 0, %p351;
	add.s64 	%rd10725, %rd10722, %rd10724;
	add.s64 	%rd35174, %rd10723, %rd10720;
	setp.lt.u64 	%p352, %rd35174, %rd10723;
	selp.u64 	%rd10726, 1, 0, %p352;
	add.s64 	%rd10727, %rd10725, %rd10726;
	mul.lo.s64 	%rd10728, %rd10713, 4294968273;
	mul.hi.u64 	%rd10729, %rd10713, %rd10717;
	add.s64 	%rd10730, %rd10728, %rd10660;
	setp.lt.u64 	%p353, %rd10730, %rd10728;
	selp.u64 	%rd10731, 1, 0, %p353;
	add.s64 	%rd10732, %rd10729, %rd10731;
	add.s64 	%rd35177, %rd10730, %rd10727;
	setp.lt.u64 	%p354, %rd35177, %rd10730;
	selp.u64 	%rd10733, 1, 0, %p354;
	add.s64 	%rd10734, %rd10732, %rd10733;
	mul.lo.s64 	%rd10735, %rd10715, 4294968273;
	mul.hi.u64 	%rd10736, %rd10715, %rd10717;
	add.s64 	%rd10737, %rd10735, %rd10689;
	setp.lt.u64 	%p355, %rd10737, %rd10735;
	selp.u64 	%rd10738, 1, 0, %p355;
	add.s64 	%rd10739, %rd10736, %rd10738;
	add.s64 	%rd35176, %rd10737, %rd10734;
	setp.lt.u64 	%p356, %rd35176, %rd10737;
	selp.u64 	%rd10740, 1, 0, %p356;
	add.s64 	%rd846, %rd10739, %rd10740;
	setp.eq.s64 	%p357, %rd846, 0;
	@%p357 bra 	$L__BB1_263;
	mov.b64 	%rd10741, 4294968273;
	mul.hi.u64 	%rd10742, %rd846, %rd10741;
	mad.lo.s64 	%rd847, %rd846, 4294968273, %rd35175;
	setp.lt.u64 	%p358, %rd847, %rd35175;
	selp.u64 	%rd10743, 1, 0, %p358;
	add.s64 	%rd848, %rd10742, %rd10743;
	setp.eq.s64 	%p359, %rd848, 0;
	mov.u64 	%rd35175, %rd847;
	@%p359 bra 	$L__BB1_263;
	add.s64 	%rd849, %rd35174, %rd848;
	setp.ge.u64 	%p360, %rd849, %rd35174;
	mov.u64 	%rd35174, %rd849;
	mov.u64 	%rd35175, %rd847;
	@%p360 bra 	$L__BB1_263;
	add.s64 	%rd35177, %rd35177, 1;
	setp.eq.s64 	%p361, %rd35177, 0;
	selp.u64 	%rd10744, 1, 0, %p361;
	add.s64 	%rd35176, %rd35176, %rd10744;
	mov.u64 	%rd35174, %rd849;
	mov.u64 	%rd35175, %rd847;
$L__BB1_263:
	setp.gt.u64 	%p362, %rd35176, %rd27;
	@%p362 bra 	$L__BB1_265;
	setp.ne.s64 	%p363, %rd35176, %rd27;
	setp.ne.s64 	%p364, %rd35177, %rd34901;
	or.pred  	%p365, %p363, %p364;
	setp.ne.s64 	%p366, %rd35174, %rd34900;
	or.pred  	%p367, %p365, %p366;
	setp.lt.u64 	%p368, %rd35175, %rd52;
	or.pred  	%p369, %p367, %p368;
	@%p369 bra 	$L__BB1_266;
$L__BB1_265:
	// begin inline asm
	sub.cc.u64 %rd35175, %rd35175, %rd52;
	// end inline asm
	sub.s64 	%rd10749, %rd35174, %rd10183;
	// begin inline asm
	sub.cc.u64 %rd35174, %rd10749, %rd34900;
	// end inline asm
	sub.s64 	%rd10752, %rd35177, %rd10183;
	// begin inline asm
	sub.cc.u64 %rd35177, %rd10752, %rd34901;
	// end inline asm
	add.s64 	%rd10754, %rd10183, %rd27;
	sub.s64 	%rd35176, %rd35176, %rd10754;
$L__BB1_266:
	mul.hi.u64 	%rd10755, %rd34966, %rd34966;
	mul.lo.s64 	%rd10756, %rd34965, %rd34965;
	mul.hi.u64 	%rd35188, %rd34965, %rd34965;
	mul.lo.s64 	%rd35187, %rd34964, %rd34964;
	mul.hi.u64 	%rd35186, %rd34964, %rd34964;
	mul.lo.s64 	%rd35185, %rd34963, %rd34963;
	mul.hi.u64 	%rd35184, %rd34963, %rd34963;
	mul.lo.s64 	%rd10757, %rd34965, %rd34966;
	mul.hi.u64 	%rd10758, %rd34966, %rd34965;
	mov.b64 	{%r176, %r177}, %rd10758;
	mov.b64 	{%r178, %r179}, %rd10757;
	shf.l.wrap.b32 	%r180, %r179, %r176, 1;
	shf.l.wrap.b32 	%r181, %r176, %r177, 1;
	mov.b64 	%rd10759, {%r180, %r181};
	shl.b64 	%rd10760, %rd10757, 1;
	add.s64 	%rd869, %rd10760, %rd10755;
	setp.lt.u64 	%p370, %rd869, %rd10760;
	selp.u64 	%rd10761, 1, 0, %p370;
	add.s64 	%rd10762, %rd10756, %rd10759;
	add.s64 	%rd870, %rd10762, %rd10761;
	setp.ge.u64 	%p371, %rd870, %rd10756;
	@%p371 bra 	$L__BB1_271;
	add.s64 	%rd35188, %rd35188, 1;
	setp.ne.s64 	%p372, %rd35188, 0;
	@%p372 bra 	$L__BB1_271;
	add.s64 	%rd35187, %rd35187, 1;
	setp.ne.s64 	%p373, %rd35187, 0;
	mov.b64 	%rd35188, 0;
	@%p373 bra 	$L__BB1_271;
	add.s64 	%rd35186, %rd35186, 1;
	setp.ne.s64 	%p374, %rd35186, 0;
	mov.b64 	%rd35187, 0;
	mov.u64 	%rd35188, %rd35187;
	@%p374 bra 	$L__BB1_271;
	add.s64 	%rd35185, %rd35185, 1;
	setp.eq.s64 	%p375, %rd35185, 0;
	selp.u64 	%rd10766, 1, 0, %p375;
	add.s64 	%rd35184, %rd35184, %rd10766;
	mov.b64 	%rd35186, 0;
	mov.u64 	%rd35187, %rd35186;
	mov.u64 	%rd35188, %rd35186;
$L__BB1_271:
	mul.lo.s64 	%rd10767, %rd34964, %rd34966;
	mul.hi.u64 	%rd10768, %rd34966, %rd34964;
	mov.b64 	{%r182, %r183}, %rd10768;
	mov.b64 	{%r184, %r185}, %rd10767;
	shf.l.wrap.b32 	%r186, %r185, %r182, 1;
	shf.l.wrap.b32 	%r187, %r182, %r183, 1;
	mov.b64 	%rd10769, {%r186, %r187};
	shl.b64 	%rd10770, %rd10767, 1;
	add.s64 	%rd891, %rd10770, %rd870;
	setp.lt.u64 	%p376, %rd891, %rd10770;
	selp.u64 	%rd10771, 1, 0, %p376;
	add.s64 	%rd10772, %rd35188, %rd10769;
	add.s64 	%rd892, %rd10772, %rd10771;
	setp.ge.u64 	%p377, %rd892, %rd35188;
	@%p377 bra 	$L__BB1_275;
	add.s64 	%rd35187, %rd35187, 1;
	setp.ne.s64 	%p378, %rd35187, 0;
	@%p378 bra 	$L__BB1_275;
	add.s64 	%rd35186, %rd35186, 1;
	setp.ne.s64 	%p379, %rd35186, 0;
	mov.b64 	%rd35187, 0;
	@%p379 bra 	$L__BB1_275;
	add.s64 	%rd35185, %rd35185, 1;
	setp.eq.s64 	%p380, %rd35185, 0;
	selp.u64 	%rd10775, 1, 0, %p380;
	add.s64 	%rd35184, %rd35184, %rd10775;
	mov.b64 	%rd35186, 0;
	mov.u64 	%rd35187, %rd35186;
$L__BB1_275:
	mul.lo.s64 	%rd880, %rd34963, %rd34966;
	mul.hi.u64 	%rd10776, %rd34966, %rd34963;
	mov.b64 	{%r188, %r189}, %rd10776;
	mov.b64 	{%r190, %r191}, %rd880;
	shf.l.wrap.b32 	%r192, %r191, %r188, 1;
	shf.l.wrap.b32 	%r193, %r188, %r189, 1;
	mov.b64 	%rd10777, {%r192, %r193};
	shl.b64 	%rd10778, %rd880, 1;
	add.s64 	%rd881, %rd10778, %rd892;
	setp.lt.u64 	%p381, %rd881, %rd10778;
	selp.u64 	%rd10779, 1, 0, %p381;
	add.s64 	%rd10780, %rd35187, %rd10777;
	add.s64 	%rd882, %rd10780, %rd10779;
	setp.ge.u64 	%p382, %rd882, %rd35187;
	@%p382 bra 	$L__BB1_278;
	add.s64 	%rd35186, %rd35186, 1;
	setp.ne.s64 	%p383, %rd35186, 0;
	@%p383 bra 	$L__BB1_278;
	add.s64 	%rd35185, %rd35185, 1;
	setp.eq.s64 	%p384, %rd35185, 0;
	selp.u64 	%rd10782, 1, 0, %p384;
	add.s64 	%rd35184, %rd35184, %rd10782;
	mov.b64 	%rd35186, 0;
$L__BB1_278:
	mul.lo.s64 	%rd10783, %rd34964, %rd34965;
	mul.hi.u64 	%rd10784, %rd34965, %rd34964;
	mov.b64 	{%r194, %r195}, %rd10784;
	mov.b64 	{%r196, %r197}, %rd10783;
	shf.l.wrap.b32 	%r198, %r197, %r194, 1;
	shf.l.wrap.b32 	%r199, %r194, %r195, 1;
	mov.b64 	%rd10785, {%r198, %r199};
	add.s64 	%rd10786, %rd880, %rd10783;
	shl.b64 	%rd10787, %rd10786, 1;
	add.s64 	%rd900, %rd10787, %rd892;
	setp.lt.u64 	%p385, %rd900, %rd881;
	selp.u64 	%rd10788, 1, 0, %p385;
	add.s64 	%rd10789, %rd882, %rd10785;
	add.s64 	%rd901, %rd10789, %rd10788;
	setp.ge.u64 	%p386, %rd901, %rd882;
	@%p386 bra 	$L__BB1_281;
	add.s64 	%rd35186, %rd35186, 1;
	setp.ne.s64 	%p387, %rd35186, 0;
	@%p387 bra 	$L__BB1_281;
	add.s64 	%rd35185, %rd35185, 1;
	setp.eq.s64 	%p388, %rd35185, 0;
	selp.u64 	%rd10791, 1, 0, %p388;
	add.s64 	%rd35184, %rd35184, %rd10791;
	mov.b64 	%rd35186, 0;
$L__BB1_281:
	mul.lo.s64 	%rd10792, %rd34963, %rd34965;
	mul.hi.u64 	%rd10793, %rd34965, %rd34963;
	mov.b64 	{%r200, %r201}, %rd10793;
	mov.b64 	{%r202, %r203}, %rd10792;
	shf.l.wrap.b32 	%r204, %r203, %r200, 1;
	shf.l.wrap.b32 	%r205, %r200, %r201, 1;
	mov.b64 	%rd10794, {%r204, %r205};
	shl.b64 	%rd10795, %rd10792, 1;
	add.s64 	%rd908, %rd10795, %rd901;
	setp.lt.u64 	%p389, %rd908, %rd10795;
	selp.u64 	%rd10796, 1, 0, %p389;
	add.s64 	%rd10797, %rd35186, %rd10794;
	add.s64 	%rd909, %rd10797, %rd10796;
	setp.ge.u64 	%p390, %rd909, %rd35186;
	@%p390 bra 	$L__BB1_283;
	add.s64 	%rd35185, %rd35185, 1;
	setp.eq.s64 	%p391, %rd35185, 0;
	selp.u64 	%rd10798, 1, 0, %p391;
	add.s64 	%rd35184, %rd35184, %rd10798;
$L__BB1_283:
	mul.lo.s64 	%rd10799, %rd34963, %rd34964;
	mul.hi.u64 	%rd10800, %rd34964, %rd34963;
	mov.b64 	{%r206, %r207}, %rd10800;
	mov.b64 	{%r208, %r209}, %rd10799;
	shf.l.wrap.b32 	%r210, %r209, %r206, 1;
	shf.l.wrap.b32 	%r211, %r206, %r207, 1;
	mov.b64 	%rd10801, {%r210, %r211};
	shl.b64 	%rd10802, %rd10799, 1;
	add.s64 	%rd10803, %rd10802, %rd909;
	setp.lt.u64 	%p392, %rd10803, %rd10802;
	selp.u64 	%rd10804, 1, 0, %p392;
	add.s64 	%rd10805, %rd35185, %rd10801;
	add.s64 	%rd10806, %rd10805, %rd10804;
	setp.lt.u64 	%p393, %rd10806, %rd35185;
	selp.u64 	%rd10807, 1, 0, %p393;
	add.s64 	%rd10808, %rd35184, %rd10807;
	mul.lo.s64 	%rd10809, %rd908, 4294968273;
	mov.b64 	%rd10810, 4294968273;
	mul.hi.u64 	%rd10811, %rd908, %rd10810;
	mad.lo.s64 	%rd35204, %rd34966, %rd34966, %rd10809;
	setp.lt.u64 	%p394, %rd35204, %rd10809;
	selp.u64 	%rd10812, 1, 0, %p394;
	add.s64 	%rd10813, %rd10811, %rd10812;
	mul.lo.s64 	%rd10814, %rd10803, 4294968273;
	mul.hi.u64 	%rd10815, %rd10803, %rd10810;
	add.s64 	%rd10816, %rd10814, %rd869;
	setp.lt.u64 	%p395, %rd10816, %rd10814;
	selp.u64 	%rd10817, 1, 0, %p395;
	add.s64 	%rd10818, %rd10815, %rd10817;
	add.s64 	%rd35199, %rd10816, %rd10813;
	setp.lt.u64 	%p396, %rd35199, %rd10816;
	selp.u64 	%rd10819, 1, 0, %p396;
	add.s64 	%rd10820, %rd10818, %rd10819;
	mul.lo.s64 	%rd10821, %rd10806, 4294968273;
	mul.hi.u64 	%rd10822, %rd10806, %rd10810;
	add.s64 	%rd10823, %rd10821, %rd891;
	setp.lt.u64 	%p397, %rd10823, %rd10821;
	selp.u64 	%rd10824, 1, 0, %p397;
	add.s64 	%rd10825, %rd10822, %rd10824;
	add.s64 	%rd35198, %rd10823, %rd10820;
	setp.lt.u64 	%p398, %rd35198, %rd10823;
	selp.u64 	%rd10826, 1, 0, %p398;
	add.s64 	%rd10827, %rd10825, %rd10826;
	mul.lo.s64 	%rd10828, %rd10808, 4294968273;
	mul.hi.u64 	%rd10829, %rd10808, %rd10810;
	add.s64 	%rd10830, %rd10828, %rd900;
	setp.lt.u64 	%p399, %rd10830, %rd10828;
	selp.u64 	%rd10831, 1, 0, %p399;
	add.s64 	%rd10832, %rd10829, %rd10831;
	add.s64 	%rd35197, %rd10830, %rd10827;
	setp.lt.u64 	%p400, %rd35197, %rd10830;
	selp.u64 	%rd10833, 1, 0, %p400;
	add.s64 	%rd918, %rd10832, %rd10833;
	setp.eq.s64 	%p401, %rd918, 0;
	@%p401 bra 	$L__BB1_287;
	mov.b64 	%rd10834, 4294968273;
	mul.hi.u64 	%rd10835, %rd918, %rd10834;
	mad.lo.s64 	%rd919, %rd918, 4294968273, %rd35204;
	setp.lt.u64 	%p402, %rd919, %rd35204;
	selp.u64 	%rd10836, 1, 0, %p402;
	add.s64 	%rd920, %rd10835, %rd10836;
	setp.eq.s64 	%p403, %rd920, 0;
	mov.u64 	%rd35204, %rd919;
	@%p403 bra 	$L__BB1_287;
	add.s64 	%rd921, %rd35199, %rd920;
	setp.ge.u64 	%p404, %rd921, %rd35199;
	mov.u64 	%rd35199, %rd921;
	mov.u64 	%rd35204, %rd919;
	@%p404 bra 	$L__BB1_287;
	add.s64 	%rd35198, %rd35198, 1;
	setp.eq.s64 	%p405, %rd35198, 0;
	selp.u64 	%rd10837, 1, 0, %p405;
	add.s64 	%rd35197, %rd35197, %rd10837;
	mov.u64 	%rd35199, %rd921;
	mov.u64 	%rd35204, %rd919;
$L__BB1_287:
	st.local.u64 	[%rd53+8], %rd35199;
	setp.gt.u64 	%p406, %rd35197, %rd27;
	@%p406 bra 	$L__BB1_292;
	setp.ne.s64 	%p407, %rd35197, %rd27;
	mov.u64 	%rd35201, %rd35197;
	mov.u64 	%rd35202, %rd35198;
	mov.u64 	%rd35203, %rd35199;
	@%p407 bra 	$L__BB1_293;
	setp.ne.s64 	%p408, %rd35198, %rd34901;
	mov.u64 	%rd35201, %rd27;
	mov.u64 	%rd35202, %rd35198;
	mov.u64 	%rd35203, %rd35199;
	@%p408 bra 	$L__BB1_293;
	setp.ne.s64 	%p409, %rd35199, %rd34900;
	mov.u64 	%rd35201, %rd27;
	mov.u64 	%rd35202, %rd34901;
	mov.u64 	%rd35203, %rd35199;
	@%p409 bra 	$L__BB1_293;
	setp.lt.u64 	%p410, %rd35204, %rd52;
	mov.u64 	%rd35201, %rd27;
	mov.u64 	%rd35202, %rd34901;
	mov.u64 	%rd35203, %rd34900;
	@%p410 bra 	$L__BB1_293;
$L__BB1_292:
	// begin inline asm
	sub.cc.u64 %rd35204, %rd35204, %rd52;
	// end inline asm
	st.local.u64 	[%rd53], %rd35204;
	sub.s64 	%rd10842, %rd35199, %rd10183;
	// begin inline asm
	sub.cc.u64 %rd35203, %rd10842, %rd34900;
	// end inline asm
	sub.s64 	%rd10845, %rd35198, %rd10183;
	// begin inline asm
	sub.cc.u64 %rd35202, %rd10845, %rd34901;
	// end inline asm
	add.s64 	%rd10847, %rd10183, %rd27;
	sub.s64 	%rd35201, %rd35197, %rd10847;
$L__BB1_293:
	// begin inline asm
	sub.cc.u64 %rd35208, %rd35204, %rd35167;
	// end inline asm
	// begin inline asm
	sub.cc.u64 %rd35207, %rd35203, %rd10183;
	// end inline asm
	// begin inline asm
	subc.cc.u64 %rd35207, %rd35207, %rd35166;
	// end inline asm
	// begin inline asm
	sub.cc.u64 %rd35206, %rd35202, %rd10183;
	// end inline asm
	// begin inline asm
	subc.cc.u64 %rd35206, %rd35206, %rd35169;
	// end inline asm
	// begin inline asm
	sub.cc.u64 %rd35205, %rd35201, %rd10183;
	// end inline asm
	// begin inline asm
	subc.cc.u64 %rd35205, %rd35205, %rd35168;
	// end inline asm
	@%p223 bra 	$L__BB1_295;
	// begin inline asm
	add.cc.u64 %rd35208, %rd35208, %rd52;
	// end inline asm
	// begin inline asm
	add.cc.u64 %rd35207, %rd35207, %rd10260;
	// end inline asm
	// begin inline asm
	addc.cc.u64 %rd35207, %rd35207, %rd34900;
	// end inline asm
	// begin inline asm
	add.cc.u64 %rd35206, %rd35206, %rd10260;
	// end inline asm
	// begin inline asm
	addc.cc.u64 %rd35206, %rd35206, %rd34901;
	// end inline asm
	add.s64 	%rd10884, %rd35205, %rd10260;
	add.s64 	%rd35205, %rd10884, %rd27;
$L__BB1_295:
	// begin inline asm
	sub.cc.u64 %rd35212, %rd35208, %rd35175;
	// end inline asm
	// begin inline asm
	sub.cc.u64 %rd35211, %rd35207, %rd10183;
	// end inline asm
	// begin inline asm
	subc.cc.u64 %rd35211, %rd35211, %rd35174;
	// end inline asm
	// begin inline asm
	sub.cc.u64 %rd35210, %rd35206, %rd10183;
	// end inline asm
	// begin inline asm
	subc.cc.u64 %rd35210, %rd35210, %rd35177;
	// end inline asm
	// begin inline asm
	sub.cc.u64 %rd35209, %rd35205, %rd10183;
	// end inline asm
	// begin inline asm
	subc.cc.u64 %rd35209, %rd35209, %rd35176;
	// end inline asm
	@%p223 bra 	$L__BB1_297;
	// begin inline asm
	add.cc.u64 %rd35212, %rd35212, %rd52;
	// end inline asm
	// begin inline asm
	add.cc.u64 %rd35211, %rd35211, %rd10260;
	// end inline asm
	// begin inline asm
	addc.cc.u64 %rd35211, %rd35211, %rd34900;
	// end inline asm
	// begin inline asm
	add.cc.u64 %rd35210, %rd35210, %rd10260;
	// end inline asm
	// begin inline asm
	addc.cc.u64 %rd35210, %rd35210, %rd34901;
	// end inline asm
	add.s64 	%rd10921, %rd35209, %rd10260;
	add.s64 	%rd35209, %rd10921, %rd27;
$L__BB1_297:
	// begin inline asm
	sub.cc.u64 %rd35216, %rd35212, %rd35175;
	// end inline asm
	// begin inline asm
	sub.cc.u64 %rd35215, %rd35211, %rd10183;
	// end inline asm
	// begin inline asm
	subc.cc.u64 %rd35215, %rd35215, %rd35174;
	// end inline asm
	st.local.v2.u64 	[%rd53], {%rd35216, %rd35215};
	// begin inline asm
	sub.cc.u64 %rd35214, %rd35210, %rd10183;
	// end inline asm
	// begin inline asm
	subc.cc.u64 %rd35214, %rd35214, %rd35177;
	// end inline asm
	// begin inline asm
	sub.cc.u64 %rd35213, %rd35209, %rd10183;
	// end inline asm
	// begin inline asm
	subc.cc.u64 %rd35213, %rd35213, %rd35176;
	// end inline asm
	st.local.v2.u64 	[%rd53+16], {%rd35214, %rd35213};
	@%p223 bra 	$L__BB1_299;
	// begin inline asm
	add.cc.u64 %rd35216, %rd35216, %rd52;
	// end inline asm
	// begin inline asm
	add.cc.u64 %rd35215, %rd35215, %rd10260;
	// end inline asm
	// begin inline asm
	addc.cc.u64 %rd35215, %rd35215, %rd34900;
	// end inline asm
	st.local.v2.u64 	[%rd53], {%rd35216, %rd35215};
	// begin inline asm
	add.cc.u64 %rd35214, %rd35214, %rd10260;
	// end inline asm
	// begin inline asm
	addc.cc.u64 %rd35214, %rd35214, %rd34901;
	// end inline asm
	add.s64 	%rd10958, %rd35213, %rd10260;
	add.s64 	%rd35213, %rd10958, %rd27;
	st.local.v2.u64 	[%rd53+16], {%rd35214, %rd35213};
$L__BB1_299:
	// begin inline asm
	sub.cc.u64 %rd35220, %rd35175, %rd35216;
	// end inline asm
	// begin inline asm
	sub.cc.u64 %rd35219, %rd35174, %rd10183;
	// end inline asm
	// begin inline asm
	subc.cc.u64 %rd35219, %rd35219, %rd35215;
	// end inline asm
	// begin inline asm
	sub.cc.u64 %rd35218, %rd35177, %rd10183;
	// end inline asm
	// begin inline asm
	subc.cc.u64 %rd35218, %rd35218, %rd35214;
	// end inline asm
	// begin inline asm
	sub.cc.u64 %rd35217, %rd35176, %rd10183;
	// end inline asm
	// begin inline asm
	subc.cc.u64 %rd35217, %rd35217, %rd35213;
	// end inline asm
	@%p223 bra 	$L__BB1_301;
	// begin inline asm
	add.cc.u64 %rd35220, %rd35220, %rd52;
	// end inline asm
	st.local.u64 	[%rd53+32], %rd35220;
	// begin inline asm
	add.cc.u64 %rd35219, %rd35219, %rd10260;
	// end inline asm
	// begin inline asm
	addc.cc.u64 %rd35219, %rd35219, %rd34900;
	// end inline asm
	// begin inline asm
	add.cc.u64 %rd35218, %rd35218, %rd10260;
	// end inline asm
	// begin inline asm
	addc.cc.u64 %rd35218, %rd35218, %rd34901;
	// end inline asm
	add.s64 	%rd10995, %rd35217, %rd10260;
	add.s64 	%rd35217, %rd10995, %rd27;
$L__BB1_301:
	mul.hi.u64 	%rd10996, %rd34966, %rd35220;
	mul.lo.s64 	%rd10997, %rd35219, %rd34966;
	mul.hi.u64 	%rd10998, %rd34966, %rd35219;
	add.s64 	%rd10999, %rd10997, %rd10996;
	setp.lt.u64 	%p415, %rd10999, %rd10997;
	selp.u64 	%rd11000, 1, 0, %p415;
	add.s64 	%rd11001, %rd10998, %rd11000;
	mul.lo.s64 	%rd11002, %rd35218, %rd34966;
	mul.hi.u64 	%rd11003, %rd34966, %rd35218;
	add.s64 	%rd11004, %rd11002, %rd11001;
	setp.lt.u64 	%p416, %rd11004, %rd11002;
	selp.u64 	%rd11005, 1, 0, %p416;
	add.s64 	%rd11006, %rd11003, %rd11005;
	mul.lo.s64 	%rd11007, %rd35217, %rd34966;
	mul.hi.u64 	%rd11008, %rd34966, %rd35217;
	add.s64 	%rd11009, %rd11007, %rd11006;
	setp.lt.u64 	%p417, %rd11009, %rd11007;
	selp.u64 	%rd11010, 1, 0, %p417;
	add.s64 	%rd11011, %rd11008, %rd11010;
	mul.lo.s64 	%rd11012, %rd35220, %rd34965;
	mul.hi.u64 	%rd11013, %rd34965, %rd35220;
	add.s64 	%rd11014, %rd11012, %rd10999;
	setp.lt.u64 	%p418, %rd11014, %rd11012;
	selp.u64 	%rd11015, 1, 0, %p418;
	add.s64 	%rd11016, %rd11013, %rd11015;
	mul.lo.s64 	%rd11017, %rd35219, %rd34965;
	mul.hi.u64 	%rd11018, %rd34965, %rd35219;
	add.s64 	%rd11019, %rd11017, %rd11004;
	setp.lt.u64 	%p419, %rd11019, %rd11017;
	selp.u64 	%rd11020, 1, 0, %p419;
	add.s64 	%rd11021, %rd11018, %rd11020;
	add.s64 	%rd11022, %rd11019, %rd11016;
	setp.lt.u64 	%p420, %rd11022, %rd11019;
	selp.u64 	%rd11023, 1, 0, %p420;
	add.s64 	%rd11024, %rd11021, %rd11023;
	mul.lo.s64 	%rd11025, %rd35218, %rd34965;
	mul.hi.u64 	%rd11026, %rd34965, %rd35218;
	add.s64 	%rd11027, %rd11025, %rd11009;
	setp.lt.u64 	%p421, %rd11027, %rd11025;
	selp.u64 	%rd11028, 1, 0, %p421;
	add.s64 	%rd11029, %rd11026, %rd11028;
	add.s64 	%rd11030, %rd11027, %rd11024;
	setp.lt.u64 	%p422, %rd11030, %rd11027;
	selp.u64 	%rd11031, 1, 0, %p422;
	add.s64 	%rd11032, %rd11029, %rd11031;
	mul.lo.s64 	%rd11033, %rd35217, %rd34965;
	mul.hi.u64 	%rd11034, %rd34965, %rd35217;
	add.s64 	%rd11035, %rd11033, %rd11011;
	setp.lt.u64 	%p423, %rd11035, %rd11033;
	selp.u64 	%rd11036, 1, 0, %p423;
	add.s64 	%rd11037, %rd11034, %rd11036;
	add.s64 	%rd11038, %rd11035, %rd11032;
	setp.lt.u64 	%p424, %rd11038, %rd11035;
	selp.u64 	%rd11039, 1, 0, %p424;
	add.s64 	%rd11040, %rd11037, %rd11039;
	mul.lo.s64 	%rd11041, %rd35220, %rd34964;
	mul.hi.u64 	%rd11042, %rd34964, %rd35220;
	add.s64 	%rd11043, %rd11041, %rd11022;
	setp.lt.u64 	%p425, %rd11043, %rd11041;
	selp.u64 	%rd11044, 1, 0, %p425;
	add.s64 	%rd11045, %rd11042, %rd11044;
	mul.lo.s64 	%rd11046, %rd35219, %rd34964;
	mul.hi.u64 	%rd11047, %rd34964, %rd35219;
	add.s64 	%rd11048, %rd11046, %rd11030;
	setp.lt.u64 	%p426, %rd11048, %rd11046;
	selp.u64 	%rd11049, 1, 0, %p426;
	add.s64 	%rd11050, %rd11047, %rd11049;
	add.s64 	%rd11051, %rd11048, %rd11045;
	setp.lt.u64 	%p427, %rd11051, %rd11048;
	selp.u64 	%rd11052, 1, 0, %p427;
	add.s64 	%rd11053, %rd11050, %rd11052;
	mul.lo.s64 	%rd11054, %rd35218, %rd34964;
	mul.hi.u64 	%rd11055, %rd34964, %rd35218;
	add.s64 	%rd11056, %rd11054, %rd11038;
	setp.lt.u64 	%p428, %rd11056, %rd11054;
	selp.u64 	%rd11057, 1, 0, %p428;
	add.s64 	%rd11058, %rd11055, %rd11057;
	add.s64 	%rd11059, %rd11056, %rd11053;
	setp.lt.u64 	%p429, %rd11059, %rd11056;
	selp.u64 	%rd11060, 1, 0, %p429;
	add.s64 	%rd11061, %rd11058, %rd11060;
	mul.lo.s64 	%rd11062, %rd35217, %rd34964;
	mul.hi.u64 	%rd11063, %rd34964, %rd35217;
	add.s64 	%rd11064, %rd11062, %rd11040;
	setp.lt.u64 	%p430, %rd11064, %rd11062;
	selp.u64 	%rd11065, 1, 0, %p430;
	add.s64 	%rd11066, %rd11063, %rd11065;
	add.s64 	%rd11067, %rd11064, %rd11061;
	setp.lt.u64 	%p431, %rd11067, %rd11064;
	selp.u64 	%rd11068, 1, 0, %p431;
	add.s64 	%rd11069, %rd11066, %rd11068;
	mul.lo.s64 	%rd11070, %rd35220, %rd34963;
	mul.hi.u64 	%rd11071, %rd34963, %rd35220;
	add.s64 	%rd11072, %rd11070, %rd11051;
	setp.lt.u64 	%p432, %rd11072, %rd11070;
	selp.u64 	%rd11073, 1, 0, %p432;
	add.s64 	%rd11074, %rd11071, %rd11073;
	mul.lo.s64 	%rd11075, %rd35219, %rd34963;
	mul.hi.u64 	%rd11076, %rd34963, %rd35219;
	add.s64 	%rd11077, %rd11075, %rd11059;
	setp.lt.u64 	%p433, %rd11077, %rd11075;
	selp.u64 	%rd11078, 1, 0, %p433;
	add.s64 	%rd11079, %rd11076, %rd11078;
	add.s64 	%rd11080, %rd11077, %rd11074;
	setp.lt.u64 	%p434, %rd11080, %rd11077;
	selp.u64 	%rd11081, 1, 0, %p434;
	add.s64 	%rd11082, %rd11079, %rd11081;
	mul.lo.s64 	%rd11083, %rd35218, %rd34963;
	mul.hi.u64 	%rd11084, %rd34963, %rd35218;
	add.s64 	%rd11085, %rd11083, %rd11067;
	setp.lt.u64 	%p435, %rd11085, %rd11083;
	selp.u64 	%rd11086, 1, 0, %p435;
	add.s64 	%rd11087, %rd11084, %rd11086;
	add.s64 	%rd11088, %rd11085, %rd11082;
	setp.lt.u64 	%p436, %rd11088, %rd11085;
	selp.u64 	%rd11089, 1, 0, %p436;
	add.s64 	%rd11090, %rd11087, %rd11089;
	mul.lo.s64 	%rd11091, %rd35217, %rd34963;
	mul.hi.u64 	%rd11092, %rd34963, %rd35217;
	add.s64 	%rd11093, %rd11091, %rd11069;
	setp.lt.u64 	%p437, %rd11093, %rd11091;
	selp.u64 	%rd11094, 1, 0, %p437;
	add.s64 	%rd11095, %rd11092, %rd11094;
	add.s64 	%rd11096, %rd11093, %rd11090;
	setp.lt.u64 	%p438, %rd11096, %rd11093;
	selp.u64 	%rd11097, 1, 0, %p438;
	add.s64 	%rd11098, %rd11095, %rd11097;
	mul.lo.s64 	%rd11099, %rd11080, 4294968273;
	mov.b64 	%rd11100, 4294968273;
	mul.hi.u64 	%rd11101, %rd11080, %rd11100;
	mad.lo.s64 	%rd35228, %rd35220, %rd34966, %rd11099;
	setp.lt.u64 	%p439, %rd35228, %rd11099;
	selp.u64 	%rd11102, 1, 0, %p439;
	add.s64 	%rd11103, %rd11101, %rd11102;
	mul.lo.s64 	%rd11104, %rd11088, 4294968273;
	mul.hi.u64 	%rd11105, %rd11088, %rd11100;
	add.s64 	%rd11106, %rd11104, %rd11014;
	setp.lt.u64 	%p440, %rd11106, %rd11104;
	selp.u64 	%rd11107, 1, 0, %p440;
	add.s64 	%rd11108, %rd11105, %rd11107;
	add.s64 	%rd35223, %rd11106, %rd11103;
	setp.lt.u64 	%p441, %rd35223, %rd11106;
	selp.u64 	%rd11109, 1, 0, %p441;
	add.s64 	%rd11110, %rd11108, %rd11109;
	mul.lo.s64 	%rd11111, %rd11096, 4294968273;
	mul.hi.u64 	%rd11112, %rd11096, %rd11100;
	add.s64 	%rd11113, %rd11111, %rd11043;
	setp.lt.u64 	%p442, %rd11113, %rd11111;
	selp.u64 	%rd11114, 1, 0, %p442;
	add.s64 	%rd11115, %rd11112, %rd11114;
	add.s64 	%rd35222, %rd11113, %rd11110;
	setp.lt.u64 	%p443, %rd35222, %rd11113;
	selp.u64 	%rd11116, 1, 0, %p443;
	add.s64 	%rd11117, %rd11115, %rd11116;
	mul.lo.s64 	%rd11118, %rd11098, 4294968273;
	mul.hi.u64 	%rd11119, %rd11098, %rd11100;
	add.s64 	%rd11120, %rd11118, %rd11072;
	setp.lt.u64 	%p444, %rd11120, %rd11118;
	selp.u64 	%rd11121, 1, 0, %p444;
	add.s64 	%rd11122, %rd11119, %rd11121;
	add.s64 	%rd35221, %rd11120, %rd11117;
	setp.lt.u64 	%p445, %rd35221, %rd11120;
	selp.u64 	%rd11123, 1, 0, %p445;
	add.s64 	%rd988, %rd11122, %rd11123;
	setp.eq.s64 	%p446, %rd988, 0;
	@%p446 bra 	$L__BB1_305;
	mov.b64 	%rd11124, 4294968273;
	mul.hi.u64 	%rd11125, %rd988, %rd11124;
	mad.lo.s64 	%rd989, %rd988, 4294968273, %rd35228;
	setp.lt.u64 	%p447, %rd989, %rd35228;
	selp.u64 	%rd11126, 1, 0, %p447;
	add.s64 	%rd990, %rd11125, %rd11126;
	setp.eq.s64 	%p448, %rd990, 0;
	mov.u64 	%rd35228, %rd989;
	@%p448 bra 	$L__BB1_305;
	add.s64 	%rd991, %rd35223, %rd990;
	setp.ge.u64 	%p449, %rd991, %rd35223;
	mov.u64 	%rd35223, %rd991;
	mov.u64 	%rd35228, %rd989;
	@%p449 bra 	$L__BB1_305;
	add.s64 	%rd35222, %rd35222, 1;
	setp.eq.s64 	%p450, %rd35222, 0;
	selp.u64 	%rd11127, 1, 0, %p450;
	add.s64 	%rd35221, %rd35221, %rd11127;
	mov.u64 	%rd35223, %rd991;
	mov.u64 	%rd35228, %rd989;
$L__BB1_305:
	setp.gt.u64 	%p451, %rd35221, %rd27;
	@%p451 bra 	$L__BB1_310;
	setp.ne.s64 	%p452, %rd35221, %rd27;
	mov.u64 	%rd35225, %rd35221;
	mov.u64 	%rd35226, %rd35222;
	mov.u64 	%rd35227, %rd35223;
	@%p452 bra 	$L__BB1_311;
	setp.ne.s64 	%p453, %rd35222, %rd34901;
	mov.u64 	%rd35225, %rd27;
	mov.u64 	%rd35226, %rd35222;
	mov.u64 	%rd35227, %rd35223;
	@%p453 bra 	$L__BB1_311;
	setp.ne.s64 	%p454, %rd35223, %rd34900;
	mov.u64 	%rd35225, %rd27;
	mov.u64 	%rd35226, %rd34901;
	mov.u64 	%rd35227, %rd35223;
	@%p454 bra 	$L__BB1_311;
	setp.lt.u64 	%p455, %rd35228, %rd52;
	mov.u64 	%rd35225, %rd27;
	mov.u64 	%rd35226, %rd34901;
	mov.u64 	%rd35227, %rd34900;
	@%p455 bra 	$L__BB1_311;
$L__BB1_310:
	// begin inline asm
	sub.cc.u64 %rd35228, %rd35228, %rd52;
	// end inline asm
	sub.s64 	%rd11132, %rd35223, %rd10183;
	// begin inline asm
	sub.cc.u64 %rd35227, %rd11132, %rd34900;
	// end inline asm
	sub.s64 	%rd11135, %rd35222, %rd10183;
	// begin inline asm
	sub.cc.u64 %rd35226, %rd11135, %rd34901;
	// end inline asm
	add.s64 	%rd11137, %rd10183, %rd27;
	sub.s64 	%rd35225, %rd35221, %rd11137;
$L__BB1_311:
	mul.hi.u64 	%rd11138, %rd10221, %rd35167;
	mul.lo.s64 	%rd11139, %rd35166, %rd10221;
	mul.hi.u64 	%rd11140, %rd10221, %rd35166;
	add.s64 	%rd11141, %rd11139, %rd11138;
	setp.lt.u64 	%p456, %rd11141, %rd11139;
	selp.u64 	%rd11142, 1, 0, %p456;
	add.s64 	%rd11143, %rd11140, %rd11142;
	mul.lo.s64 	%rd11144, %rd35169, %rd10221;
	mul.hi.u64 	%rd11145, %rd10221, %rd35169;
	add.s64 	%rd11146, %rd11144, %rd11143;
	setp.lt.u64 	%p457, %rd11146, %rd11144;
	selp.u64 	%rd11147, 1, 0, %p457;
	add.s64 	%rd11148, %rd11145, %rd11147;
	mul.lo.s64 	%rd11149, %rd35168, %rd10221;
	mul.hi.u64 	%rd11150, %rd10221, %rd35168;
	add.s64 	%rd11151, %rd11149, %rd11148;
	setp.lt.u64 	%p458, %rd11151, %rd11149;
	selp.u64 	%rd11152, 1, 0, %p458;
	add.s64 	%rd11153, %rd11150, %rd11152;
	mul.lo.s64 	%rd11154, %rd35167, %rd10226;
	mul.hi.u64 	%rd11155, %rd10226, %rd35167;
	add.s64 	%rd11156, %rd11154, %rd11141;
	setp.lt.u64 	%p459, %rd11156, %rd11154;
	selp.u64 	%rd11157, 1, 0, %p459;
	add.s64 	%rd11158, %rd11155, %rd11157;
	mul.lo.s64 	%rd11159, %rd35166, %rd10226;
	mul.hi.u64 	%rd11160, %rd10226, %rd35166;
	add.s64 	%rd11161, %rd11159, %rd11146;
	setp.lt.u64 	%p460, %rd11161, %rd11159;
	selp.u64 	%rd11162, 1, 0, %p460;
	add.s64 	%rd11163, %rd11160, %rd11162;
	add.s64 	%rd11164, %rd11161, %rd11158;
	setp.lt.u64 	%p461, %rd11164, %rd11161;
	selp.u64 	%rd11165, 1, 0, %p461;
	add.s64 	%rd11166, %rd11163, %rd11165;
	mul.lo.s64 	%rd11167, %rd35169, %rd10226;
	mul.hi.u64 	%rd11168, %rd10226, %rd35169;
	add.s64 	%rd11169, %rd11167, %rd11151;
	setp.lt.u64 	%p462, %rd11169, %rd11167;
	selp.u64 	%rd11170, 1, 0, %p462;
	add.s64 	%rd11171, %rd11168, %rd11170;
	add.s64 	%rd11172, %rd11169, %rd11166;
	setp.lt.u64 	%p463, %rd11172, %rd11169;
	selp.u64 	%rd11173, 1, 0, %p463;
	add.s64 	%rd11174, %rd11171, %rd11173;
	mul.lo.s64 	%rd11175, %rd35168, %rd10226;
	mul.hi.u64 	%rd11176, %rd10226, %rd35168;
	add.s64 	%rd11177, %rd11175, %rd11153;
	setp.lt.u64 	%p464, %rd11177, %rd11175;
	selp.u64 	%rd11178, 1, 0, %p464;
	add.s64 	%rd11179, %rd11176, %rd11178;
	add.s64 	%rd11180, %rd11177, %rd11174;
	setp.lt.u64 	%p465, %rd11180, %rd11177;
	selp.u64 	%rd11181, 1, 0, %p465;
	add.s64 	%rd11182, %rd11179, %rd11181;
	mul.lo.s64 	%rd11183, %rd35167, %rd10232;
	mul.hi.u64 	%rd11184, %rd10232, %rd35167;
	add.s64 	%rd11185, %rd11183, %rd11164;
	setp.lt.u64 	%p466, %rd11185, %rd11183;
	selp.u64 	%rd11186, 1, 0, %p466;
	add.s64 	%rd11187, %rd11184, %rd11186;
	mul.lo.s64 	%rd11188, %rd35166, %rd10232;
	mul.hi.u64 	%rd11189, %rd10232, %rd35166;
	add.s64 	%rd11190, %rd11188, %rd11172;
	setp.lt.u64 	%p467, %rd11190, %rd11188;
	selp.u64 	%rd11191, 1, 0, %p467;
	add.s64 	%rd11192, %rd11189, %rd11191;
	add.s64 	%rd11193, %rd11190, %rd11187;
	setp.lt.u64 	%p468, %rd11193, %rd11190;
	selp.u64 	%rd11194, 1, 0, %p468;
	add.s64 	%rd11195, %rd11192, %rd11194;
	mul.lo.s64 	%rd11196, %rd35169, %rd10232;
	mul.hi.u64 	%rd11197, %rd10232, %rd35169;
	add.s64 	%rd11198, %rd11196, %rd11180;
	setp.lt.u64 	%p469, %rd11198, %rd11196;
	selp.u64 	%rd11199, 1, 0, %p469;
	add.s64 	%rd11200, %rd11197, %rd11199;
	add.s64 	%rd11201, %rd11198, %rd11195;
	setp.lt.u64 	%p470, %rd11201, %rd11198;
	selp.u64 	%rd11202, 1, 0, %p470;
	add.s64 	%rd11203, %rd11200, %rd11202;
	mul.lo.s64 	%rd11204, %rd35168, %rd10232;
	mul.hi.u64 	%rd11205, %rd10232, %rd35168;
	add.s64 	%rd11206, %rd11204, %rd11182;
	setp.lt.u64 	%p471, %rd11206, %rd11204;
	selp.u64 	%rd11207, 1, 0, %p471;
	add.s64 	%rd11208, %rd11205, %rd11207;
	add.s64 	%rd11209, %rd11206, %rd11203;
	setp.lt.u64 	%p472, %rd11209, %rd11206;
	selp.u64 	%rd11210, 1, 0, %p472;
	add.s64 	%rd11211, %rd11208, %rd11210;
	mul.lo.s64 	%rd11212, %rd35167, %rd10238;
	mul.hi.u64 	%rd11213, %rd10238, %rd35167;
	add.s64 	%rd11214, %rd11212, %rd11193;
	setp.lt.u64 	%p473, %rd11214, %rd11212;
	selp.u64 	%rd11215, 1, 0, %p473;
	add.s64 	%rd11216, %rd11213, %rd11215;
	mul.lo.s64 	%rd11217, %rd35166, %rd10238;
	mul.hi.u64 	%rd11218, %rd10238, %rd35166;
	add.s64 	%rd11219, %rd11217, %rd11201;
	setp.lt.u64 	%p474, %rd11219, %rd11217;
	selp.u64 	%rd11220, 1, 0, %p474;
	add.s64 	%rd11221, %rd11218, %rd11220;
	add.s64 	%rd11222, %rd11219, %rd11216;
	setp.lt.u64 	%p475, %rd11222, %rd11219;
	selp.u64 	%rd11223, 1, 0, %p475;
	add.s64 	%rd11224, %rd11221, %rd11223;
	mul.lo.s64 	%rd11225, %rd35169, %rd10238;
	mul.hi.u64 	%rd11226, %rd10238, %rd35169;
	add.s64 	%rd11227, %rd11225, %rd11209;
	setp.lt.u64 	%p476, %rd11227, %rd11225;
	selp.u64 	%rd11228, 1, 0, %p476;
	add.s64 	%rd11229, %rd11226, %rd11228;
	add.s64 	%rd11230, %rd11227, %rd11224;
	setp.lt.u64 	%p477, %rd11230, %rd11227;
	selp.u64 	%rd11231, 1, 0, %p477;
	add.s64 	%rd11232, %rd11229, %rd11231;
	mul.lo.s64 	%rd11233, %rd35168, %rd10238;
	mul.hi.u64 	%rd11234, %rd10238, %rd35168;
	add.s64 	%rd11235, %rd11233, %rd11211;
	setp.lt.u64 	%p478, %rd11235, %rd11233;
	selp.u64 	%rd11236, 1, 0, %p478;
	add.s64 	%rd11237, %rd11234, %rd11236;
	add.s64 	%rd11238, %rd11235, %rd11232;
	setp.lt.u64 	%p479, %rd11238, %rd11235;
	selp.u64 	%rd11239, 1, 0, %p479;
	add.s64 	%rd11240, %rd11237, %rd11239;
	mul.lo.s64 	%rd11241, %rd11222, 4294968273;
	mov.b64 	%rd11242, 4294968273;
	mul.hi.u64 	%rd11243, %rd11222, %rd11242;
	mad.lo.s64 	%rd35232, %rd35167, %rd10221, %rd11241;
	setp.lt.u64 	%p480, %rd35232, %rd11241;
	selp.u64 	%rd11244, 1, 0, %p480;
	add.s64 	%rd11245, %rd11243, %rd11244;
	mul.lo.s64 	%rd11246, %rd11230, 4294968273;
	mul.hi.u64 	%rd11247, %rd11230, %rd11242;
	add.s64 	%rd11248, %rd11246, %rd11156;
	setp.lt.u64 	%p481, %rd11248, %rd11246;
	selp.u64 	%rd11249, 1, 0, %p481;
	add.s64 	%rd11250, %rd11247, %rd11249;
	add.s64 	%rd35231, %rd11248, %rd11245;
	setp.lt.u64 	%p482, %rd35231, %rd11248;
	selp.u64 	%rd11251, 1, 0, %p482;
	add.s64 	%rd11252, %rd11250, %rd11251;
	mul.lo.s64 	%rd11253, %rd11238, 4294968273;
	mul.hi.u64 	%rd11254, %rd11238, %rd11242;
	add.s64 	%rd11255, %rd11253, %rd11185;
	setp.lt.u64 	%p483, %rd11255, %rd11253;
	selp.u64 	%rd11256, 1, 0, %p483;
	add.s64 	%rd11257, %rd11254, %rd11256;
	add.s64 	%rd35234, %rd11255, %rd11252;
	setp.lt.u64 	%p484, %rd35234, %rd11255;
	selp.u64 	%rd11258, 1, 0, %p484;
	add.s64 	%rd11259, %rd11257, %rd11258;
	mul.lo.s64 	%rd11260, %rd11240, 4294968273;
	mul.hi.u64 	%rd11261, %rd11240, %rd11242;
	add.s64 	%rd11262, %rd11260, %rd11214;
	setp.lt.u64 	%p485, %rd11262, %rd11260;
	selp.u64 	%rd11263, 1, 0, %p485;
	add.s64 	%rd11264, %rd11261, %rd11263;
	add.s64 	%rd35233, %rd11262, %rd11259;
	setp.lt.u64 	%p486, %rd35233, %rd11262;
	selp.u64 	%rd11265, 1, 0, %p486;
	add.s64 	%rd1010, %rd11264, %rd11265;
	setp.eq.s64 	%p487, %rd1010, 0;
	@%p487 bra 	$L__BB1_315;
	mov.b64 	%rd11266, 4294968273;
	mul.hi.u64 	%rd11267, %rd1010, %rd11266;
	mad.lo.s64 	%rd1011, %rd1010, 4294968273, %rd35232;
	setp.lt.u64 	%p488, %rd1011, %rd35232;
	selp.u64 	%rd11268, 1, 0, %p488;
	add.s64 	%rd1012, %rd11267, %rd11268;
	setp.eq.s64 	%p489, %rd1012, 0;
	mov.u64 	%rd35232, %rd1011;
	@%p489 bra 	$L__BB1_315;
	add.s64 	%rd1013, %rd35231, %rd1012;
	setp.ge.u64 	%p490, %rd1013, %rd35231;
	mov.u64 	%rd35231, %rd1013;
	mov.u64 	%rd35232, %rd1011;
	@%p490 bra 	$L__BB1_315;
	add.s64 	%rd35234, %rd35234, 1;
	setp.eq.s64 	%p491, %rd35234, 0;
	selp.u64 	%rd11269, 1, 0, %p491;
	add.s64 	%rd35233, %rd35233, %rd11269;
	mov.u64 	%rd35231, %rd1013;
	mov.u64 	%rd35232, %rd1011;
$L__BB1_315:
	setp.gt.u64 	%p492, %rd35233, %rd27;
	@%p492 bra 	$L__BB1_317;
	setp.ne.s64 	%p493, %rd35233, %rd27;
	setp.ne.s64 	%p494, %rd35234, %rd34901;
	or.pred  	%p495, %p493, %p494;
	setp.ne.s64 	%p496, %rd35231, %rd34900;
	or.pred  	%p497, %p495, %p496;
	setp.lt.u64 	%p498, %rd35232, %rd52;
	or.pred  	%p499, %p497, %p498;
	@%p499 bra 	$L__BB1_318;
$L__BB1_317:
	// begin inline asm
	sub.cc.u64 %rd35232, %rd35232, %rd52;
	// end inline asm
	sub.s64 	%rd11274, %rd35231, %rd10183;
	// begin inline asm
	sub.cc.u64 %rd35231, %rd11274, %rd34900;
	// end inline asm
	sub.s64 	%rd11277, %rd35234, %rd10183;
	// begin inline asm
	sub.cc.u64 %rd35234, %rd11277, %rd34901;
	// end inline asm
	add.s64 	%rd11279, %rd10183, %rd27;
	sub.s64 	%rd35233, %rd35233, %rd11279;
$L__BB1_318:
	// begin inline asm
	add.cc.u64 %rd35240, %rd35232, %rd35232;
	// end inline asm
	// begin inline asm
	add.cc.u64 %rd35239, %rd35231, %rd10260;
	// end inline asm
	// begin inline asm
	addc.cc.u64 %rd35239, %rd35239, %rd35231;
	// end inline asm
	// begin inline asm
	add.cc.u64 %rd35238, %rd35234, %rd10260;
	// end inline asm
	// begin inline asm
	addc.cc.u64 %rd35238, %rd35238, %rd35234;
	// end inline asm
	// begin inline asm
	add.cc.u64 %rd35237, %rd35233, %rd10260;
	// end inline asm
	// begin inline asm
	addc.cc.u64 %rd35237, %rd35237, %rd35233;
	// end inline asm
	@%p225 bra 	$L__BB1_320;
	and.b64  	%rd11301, %rd35237, %rd35238;
	and.b64  	%rd11302, %rd11301, %rd35239;
	setp.ne.s64 	%p501, %rd11302, -1;
	setp.lt.u64 	%p502, %rd35240, -4294968273;
	or.pred  	%p503, %p501, %p502;
	@%p503 bra 	$L__BB1_321;
$L__BB1_320:
	// begin inline asm
	sub.cc.u64 %rd35240, %rd35240, %rd52;
	// end inline asm
	// begin inline asm
	sub.cc.u64 %rd35239, %rd35239, %rd10183;
	// end inline asm
	// begin inline asm
	subc.cc.u64 %rd35239, %rd35239, %rd34900;
	// end inline asm
	// begin inline asm
	sub.cc.u64 %rd35238, %rd35238, %rd10183;
	// end inline asm
	// begin inline asm
	subc.cc.u64 %rd35238, %rd35238, %rd34901;
	// end inline asm
	add.s64 	%rd11318, %rd10183, %rd27;
	sub.s64 	%rd35237, %rd35237, %rd11318;
$L__BB1_321:
	// begin inline asm
	sub.cc.u64 %rd11319, %rd35228, %rd35240;
	// end inline asm
	// begin inline asm
	sub.cc.u64 %rd11325, %rd35227, %rd10183;
	// end inline asm
	// begin inline asm
	subc.cc.u64 %rd11325, %rd11325, %rd35239;
	// end inline asm
	st.local.v2.u64 	[%rd53+32], {%rd11319, %rd11325};
	// begin inline asm
	sub.cc.u64 %rd11331, %rd35226, %rd10183;
	// end inline asm
	// begin inline asm
	subc.cc.u64 %rd11331, %rd11331, %rd35238;
	// end inline asm
	// begin inline asm
	sub.cc.u64 %rd11337, %rd35225, %rd10183;
	// end inline asm
	// begin inline asm
	subc.cc.u64 %rd11337, %rd11337, %rd35237;
	// end inline asm
	st.local.v2.u64 	[%rd53+48], {%rd11331, %rd11337};
	@%p223 bra 	$L__BB1_323;
	// begin inline asm
	add.cc.u64 %rd11340, %rd11319, %rd52;
	// end inline asm
	// begin inline asm
	add.cc.u64 %rd11346, %rd11325, %rd10260;
	// end inline asm
	// begin inline asm
	addc.cc.u64 %rd11346, %rd11346, %rd34900;
	// end inline asm
	st.local.v2.u64 	[%rd53+32], {%rd11340, %rd11346};
	// begin inline asm
	add.cc.u64 %rd11352, %rd11331, %rd10260;
	// end inline asm
	// begin inline asm
	addc.cc.u64 %rd11352, %rd11352, %rd34901;
	// end inline asm
	add.s64 	%rd11355, %rd11337, %rd10260;
	add.s64 	%rd11356, %rd11355, %rd27;
	st.local.v2.u64 	[%rd53+48], {%rd11352, %rd11356};
$L__BB1_323:
	mul.hi.u64 	%rd11357, %rd54, %rd34958;
	mul.lo.s64 	%rd11358, %rd34957, %rd54;
	mul.hi.u64 	%rd11359, %rd54, %rd34957;
	add.s64 	%rd11360, %rd11358, %rd11357;
	setp.lt.u64 	%p505, %rd11360, %rd11358;
	selp.u64 	%rd11361, 1, 0, %p505;
	add.s64 	%rd11362, %rd11359, %rd11361;
	mul.lo.s64 	%rd11363, %rd34956, %rd54;
	mul.hi.u64 	%rd11364, %rd54, %rd34956;
	add.s64 	%rd11365, %rd11363, %rd11362;
	setp.lt.u64 	%p506, %rd11365, %rd11363;
	selp.u64 	%rd11366, 1, 0, %p506;
	add.s64 	%rd11367, %rd11364, %rd11366;
	mul.lo.s64 	%rd11368, %rd34955, %rd54;
	mul.hi.u64 	%rd11369, %rd54, %rd34955;
	add.s64 	%rd11370, %rd11368, %rd11367;
	setp.lt.u64 	%p507, %rd11370, %rd11368;
	selp.u64 	%rd11371, 1, 0, %p507;
	add.s64 	%rd11372, %rd11369, %rd11371;
	mul.lo.s64 	%rd11373, %rd34958, %rd55;
	mul.hi.u64 	%rd11374, %rd55, %rd34958;
	add.s64 	%rd11375, %rd11373, %rd11360;
	setp.lt.u64 	%p508, %rd11375, %rd11373;
	selp.u64 	%rd11376, 1, 0, %p508;
	add.s64 	%rd11377, %rd11374, %rd11376;
	mul.lo.s64 	%rd11378, %rd34957, %rd55;
	mul.hi.u64 	%rd11379, %rd55, %rd34957;
	add.s64 	%rd11380, %rd11378, %rd11365;
	setp.lt.u64 	%p509, %rd11380, %rd11378;
	selp.u64 	%rd11381, 1, 0, %p509;
	add.s64 	%rd11382, %rd11379, %rd11381;
	add.s64 	%rd11383, %rd11380, %rd11377;
	setp.lt.u64 	%p510, %rd11383, %rd11380;
	selp.u64 	%rd11384, 1, 0, %p510;
	add.s64 	%rd11385, %rd11382, %rd11384;
	mul.lo.s64 	%rd11386, %rd34956, %rd55;
	mul.hi.u64 	%rd11387, %rd55, %rd34956;
	add.s64 	%rd11388, %rd11386, %rd11370;
	setp.lt.u64 	%p511, %rd11388, %rd11386;
	selp.u64 	%rd11389, 1, 0, %p511;
	add.s64 	%rd11390, %rd11387, %rd11389;
	add.s64 	%rd11391, %rd11388, %rd11385;
	setp.lt.u64 	%p512, %rd11391, %rd11388;
	selp.u64 	%rd11392, 1, 0, %p512;
	add.s64 	%rd11393, %rd11390, %rd11392;
	mul.lo.s64 	%rd11394, %rd34955, %rd55;
	mul.hi.u64 	%rd11395, %rd55, %rd34955;
	add.s64 	%rd11396, %rd11394, %rd11372;
	setp.lt.u64 	%p513, %rd11396, %rd11394;
	selp.u64 	%rd11397, 1, 0, %p513;
	add.s64 	%rd11398, %rd11395, %rd11397;
	add.s64 	%rd11399, %rd11396, %rd11393;
	setp.lt.u64 	%p514, %rd11399, %rd11396;
	selp.u64 	%rd11400, 1, 0, %p514;
	add.s64 	%rd11401, %rd11398, %rd11400;
	mul.lo.s64 	%rd11402, %rd34958, %rd56;
	mul.hi.u64 	%rd11403, %rd56, %rd34958;
	add.s64 	%rd11404, %rd11402, %rd11383;
	setp.lt.u64 	%p515, %rd11404, %rd11402;
	selp.u64 	%rd11405, 1, 0, %p515;
	add.s64 	%rd11406, %rd11403, %rd11405;
	mul.lo.s64 	%rd11407, %rd34957, %rd56;
	mul.hi.u64 	%rd11408, %rd56, %rd34957;
	add.s64 	%rd11409, %rd11407, %rd11391;
	setp.lt.u64 	%p516, %rd11409, %rd11407;
	selp.u64 	%rd11410, 1, 0, %p516;
	add.s64 	%rd11411, %rd11408, %rd11410;
	add.s64 	%rd11412, %rd11409, %rd11406;
	setp.lt.u64 	%p517, %rd11412, %rd11409;
	selp.u64 	%rd11413, 1, 0, %p517;
	add.s64 	%rd11414, %rd11411, %rd11413;
	mul.lo.s64 	%rd11415, %rd34956, %rd56;
	mul.hi.u64 	%rd11416, %rd56, %rd34956;
	add.s64 	%rd11417, %rd11415, %rd11399;
	setp.lt.u64 	%p518, %rd11417, %rd11415;
	selp.u64 	%rd11418, 1, 0, %p518;
	add.s64 	%rd11419, %rd11416, %rd11418;
	add.s64 	%rd11420, %rd11417, %rd11414;
	setp.lt.u64 	%p519, %rd11420, %rd11417;
	selp.u64 	%rd11421, 1, 0, %p519;
	add.s64 	%rd11422, %rd11419, %rd11421;
	mul.lo.s64 	%rd11423, %rd34955, %rd56;
	mul.hi.u64 	%rd11424, %rd56, %rd34955;
	add.s64 	%rd11425, %rd11423, %rd11401;
	setp.lt.u64 	%p520, %rd11425, %rd11423;
	selp.u64 	%rd11426, 1, 0, %p520;
	add.s64 	%rd11427, %rd11424, %rd11426;
	add.s64 	%rd11428, %rd11425, %rd11422;
	setp.lt.u64 	%p521, %rd11428, %rd11425;
	selp.u64 	%rd11429, 1, 0, %p521;
	add.s64 	%rd11430, %rd11427, %rd11429;
	mul.lo.s64 	%rd11431, %rd34958, %rd57;
	mul.hi.u64 	%rd11432, %rd57, %rd34958;
	add.s64 	%rd11433, %rd11431, %rd11412;
	setp.lt.u64 	%p522, %rd11433, %rd11431;
	selp.u64 	%rd11434, 1, 0, %p522;
	add.s64 	%rd11435, %rd11432, %rd11434;
	mul.lo.s64 	%rd11436, %rd34957, %rd57;
	mul.hi.u64 	%rd11437, %rd57, %rd34957;
	add.s64 	%rd11438, %rd11436, %rd11420;
	setp.lt.u64 	%p523, %rd11438, %rd11436;
	selp.u64 	%rd11439, 1, 0, %p523;
	add.s64 	%rd11440, %rd11437, %rd11439;
	add.s64 	%rd11441, %rd11438, %rd11435;
	setp.lt.u64 	%p524, %rd11441, %rd11438;
	selp.u64 	%rd11442, 1, 0, %p524;
	add.s64 	%rd11443, %rd11440, %rd11442;
	mul.lo.s64 	%rd11444, %rd34956, %rd57;
	mul.hi.u64 	%rd11445, %rd57, %rd34956;
	add.s64 	%rd11446, %rd11444, %rd11428;
	setp.lt.u64 	%p525, %rd11446, %rd11444;
	selp.u64 	%rd11447, 1, 0, %p525;
	add.s64 	%rd11448, %rd11445, %rd11447;
	add.s64 	%rd11449, %rd11446, %rd11443;
	setp.lt.u64 	%p526, %rd11449, %rd11446;
	selp.u64 	%rd11450, 1, 0, %p526;
	add.s64 	%rd11451, %rd11448, %rd11450;
	mul.lo.s64 	%rd11452, %rd34955, %rd57;
	mul.hi.u64 	%rd11453, %rd57, %rd34955;
	add.s64 	%rd11454, %rd11452, %rd11430;
	setp.lt.u64 	%p527, %rd11454, %rd11452;
	selp.u64 	%rd11455, 1, 0, %p527;
	add.s64 	%rd11456, %rd11453, %rd11455;
	add.s64 	%rd11457, %rd11454, %rd11451;
	setp.lt.u64 	%p528, %rd11457, %rd11454;
	selp.u64 	%rd11458, 1, 0, %p528;
	add.s64 	%rd11459, %rd11456, %rd11458;
	mul.lo.s64 	%rd11460, %rd11441, 4294968273;
	mov.b64 	%rd11461, 4294968273;
	mul.hi.u64 	%rd11462, %rd11441, %rd11461;
	mad.lo.s64 	%rd35248, %rd34958, %rd54, %rd11460;
	setp.lt.u64 	%p529, %rd35248, %rd11460;
	selp.u64 	%rd11463, 1, 0, %p529;
	add.s64 	%rd11464, %rd11462, %rd11463;
	mul.lo.s64 	%rd11465, %rd11449, 4294968273;
	mul.hi.u64 	%rd11466, %rd11449, %rd11461;
	add.s64 	%rd11467, %rd11465, %rd11375;
	setp.lt.u64 	%p530, %rd11467, %rd11465;
	selp.u64 	%rd11468, 1, 0, %p530;
	add.s64 	%rd11469, %rd11466, %rd11468;
	add.s64 	%rd35243, %rd11467, %rd11464;
	setp.lt.u64 	%p531, %rd35243, %rd11467;
	selp.u64 	%rd11470, 1, 0, %p531;
	add.s64 	%rd11471, %rd11469, %rd11470;
	mul.lo.s64 	%rd11472, %rd11457, 4294968273;
	mul.hi.u64 	%rd11473, %rd11457, %rd11461;
	add.s64 	%rd11474, %rd11472, %rd11404;
	setp.lt.u64 	%p532, %rd11474, %rd11472;
	selp.u64 	%rd11475, 1, 0, %p532;
	add.s64 	%rd11476, %rd11473, %rd11475;
	add.s64 	%rd35242, %rd11474, %rd11471;
	setp.lt.u64 	%p533, %rd35242, %rd11474;
	selp.u64 	%rd11477, 1, 0, %p533;
	add.s64 	%rd11478, %rd11476, %rd11477;
	mul.lo.s64 	%rd11479, %rd11459, 4294968273;
	mul.hi.u64 	%rd11480, %rd11459, %rd11461;
	add.s64 	%rd11481, %rd11479, %rd11433;
	setp.lt.u64 	%p534, %rd11481, %rd11479;
	selp.u64 	%rd11482, 1, 0, %p534;
	add.s64 	%rd11483, %rd11480, %rd11482;
	add.s64 	%rd35241, %rd11481, %rd11478;
	setp.lt.u64 	%p535, %rd35241, %rd11481;
	selp.u64 	%rd11484, 1, 0, %p535;
	add.s64 	%rd1048, %rd11483, %rd11484;
	setp.eq.s64 	%p536, %rd1048, 0;
	@%p536 bra 	$L__BB1_327;
	mov.b64 	%rd11485, 4294968273;
	mul.hi.u64 	%rd11486, %rd1048, %rd11485;
	mad.lo.s64 	%rd1049, %rd1048, 4294968273, %rd35248;
	setp.lt.u64 	%p537, %rd1049, %rd35248;
	selp.u64 	%rd11487, 1, 0, %p537;
	add.s64 	%rd1050, %rd11486, %rd11487;
	setp.eq.s64 	%p538, %rd1050, 0;
	mov.u64 	%rd35248, %rd1049;
	@%p538 bra 	$L__BB1_327;
	add.s64 	%rd1051, %rd35243, %rd1050;
	setp.ge.u64 	%p539, %rd1051, %rd35243;
	mov.u64 	%rd35243, %rd1051;
	mov.u64 	%rd35248, %rd1049;
	@%p539 bra 	$L__BB1_327;
	add.s64 	%rd35242, %rd35242, 1;
	setp.eq.s64 	%p540, %rd35242, 0;
	selp.u64 	%rd11488, 1, 0, %p540;
	add.s64 	%rd35241, %rd35241, %rd11488;
	mov.u64 	%rd35243, %rd1051;
	mov.u64 	%rd35248, %rd1049;
$L__BB1_327:
	setp.gt.u64 	%p541, %rd35241, %rd27;
	@%p541 bra 	$L__BB1_332;
	setp.ne.s64 	%p542, %rd35241, %rd27;
	mov.u64 	%rd35245, %rd35241;
	mov.u64 	%rd35246, %rd35242;
	mov.u64 	%rd35247, %rd35243;
	@%p542 bra 	$L__BB1_333;
	setp.ne.s64 	%p543, %rd35242, %rd34901;
	mov.u64 	%rd35245, %rd27;
	mov.u64 	%rd35246, %rd35242;
	mov.u64 	%rd35247, %rd35243;
	@%p543 bra 	$L__BB1_333;
	setp.ne.s64 	%p544, %rd35243, %rd34900;
	mov.u64 	%rd35245, %rd27;
	mov.u64 	%rd35246, %rd34901;
	mov.u64 	%rd35247, %rd35243;
	@%p544 bra 	$L__BB1_333;
	setp.lt.u64 	%p545, %rd35248, %rd52;
	mov.u64 	%rd35245, %rd27;
	mov.u64 	%rd35246, %rd34901;
	mov.u64 	%rd35247, %rd34900;
	@%p545 bra 	$L__BB1_333;
$L__BB1_332:
	// begin inline asm
	sub.cc.u64 %rd35248, %rd35248, %rd52;
	// end inline asm
	sub.s64 	%rd11493, %rd35243, %rd10183;
	// begin inline asm
	sub.cc.u64 %rd35247, %rd11493, %rd34900;
	// end inline asm
	sub.s64 	%rd11496, %rd35242, %rd10183;
	// begin inline asm
	sub.cc.u64 %rd35246, %rd11496, %rd34901;
	// end inline asm
	add.s64 	%rd11498, %rd10183, %rd27;
	sub.s64 	%rd35245, %rd35241, %rd11498;
$L__BB1_333:
	setp.ne.s64 	%p546, %rd10260, 0;
	// begin inline asm
	add.cc.u64 %rd11499, %rd35248, %rd35248;
	// end inline asm
	// begin inline asm
	add.cc.u64 %rd11505, %rd35247, %rd10260;
	// end inline asm
	// begin inline asm
	addc.cc.u64 %rd11505, %rd11505, %rd35247;
	// end inline asm
	st.local.v2.u64 	[%rd53+64], {%rd11499, %rd11505};
	// begin inline asm
	add.cc.u64 %rd11511, %rd35246, %rd10260;
	// end inline asm
	// begin inline asm
	addc.cc.u64 %rd11511, %rd11511, %rd35246;
	// end inline asm
	// begin inline asm
	add.cc.u64 %rd11517, %rd35245, %rd10260;
	// end inline asm
	// begin inline asm
	addc.cc.u64 %rd11517, %rd11517, %rd35245;
	// end inline asm
	st.local.v2.u64 	[%rd53+80], {%rd11511, %rd11517};
	@%p546 bra 	$L__BB1_335;
	and.b64  	%rd11520, %rd11517, %rd11511;
	and.b64  	%rd11521, %rd11520, %rd11505;
	setp.ne.s64 	%p547, %rd11521, -1;
	setp.lt.u64 	%p548, %rd11499, -4294968273;
	or.pred  	%p549, %p547, %p548;
	@%p549 bra 	$L__BB1_336;
$L__BB1_335:
	// begin inline asm
	sub.cc.u64 %rd11522, %rd11499, %rd52;
	// end inline asm
	// begin inline asm
	sub.cc.u64 %rd11528, %rd11505, %rd10183;
	// end inline asm
	// begin inline asm
	subc.cc.u64 %rd11528, %rd11528, %rd34900;
	// end inline asm
	st.local.v2.u64 	[%rd53+64], {%rd11522, %rd11528};
	// begin inline asm
	sub.cc.u64 %rd11534, %rd11511, %rd10183;
	// end inline asm
	// begin inline asm
	subc.cc.u64 %rd11534, %rd11534, %rd34901;
	// end inline asm
	add.s64 	%rd11537, %rd10183, %rd27;
	sub.s64 	%rd11538, %rd11517, %rd11537;
	st.local.v2.u64 	[%rd53+80], {%rd11534, %rd11538};
$L__BB1_336:
	mul.wide.u32 	%rd12806, %r3249, 96;
	add.s64 	%rd1070, %rd4, %rd12806;
	ld.local.v2.u64 	{%rd1071, %rd1072}, [%rd1070+-32];
	or.b64  	%rd12807, %rd1072, %rd1071;
	ld.local.v2.u64 	{%rd1073, %rd1074}, [%rd1070+-16];
	or.b64  	%rd12808, %rd12807, %rd1073;
	or.b64  	%rd12809, %rd12808, %rd1074;
	setp.ne.s64 	%p889, %rd12809, 0;
	@%p889 bra 	$L__BB1_341;
	st.local.v2.u64 	[%rd1070], {%rd34905, %rd34904};
	st.local.v2.u64 	[%rd1070+16], {%rd34903, %rd34902};
	st.local.v2.u64 	[%rd1070+32], {%rd9, %rd10};
	st.local.v2.u64 	[%rd1070+48], {%rd11, %rd12};
	mov.b64 	%rd15957, 0;
	st.local.v2.u64 	[%rd1070+80], {%rd15957, %rd15957};
	mov.b64 	%rd15958, 1;
	st.local.v2.u64 	[%rd1070+64], {%rd15958, %rd15957};
	bra.uni 	$L__BB1_662;
$L__BB1_338:
	add.s64 	%rd35138, %rd35138, 1;
	setp.ne.s64 	%p238, %rd35138, 0;
	@%p238 bra 	$L__BB1_231;
	add.s64 	%rd35137, %rd35137, 1;
	setp.ne.s64 	%p239, %rd35137, 0;
	mov.b64 	%rd35138, 0;
	@%p239 bra 	$L__BB1_231;
	add.s64 	%rd35136, %rd35136, 1;
	setp.eq.s64 	%p240, %rd35136, 0;
	selp.u64 	%rd10320, 1, 0, %p240;
	add.s64 	%rd35135, %rd35135, %rd10320;
	mov.b64 	%rd35137, 0;
	mov.u64 	%rd35138, %rd35137;
	bra.uni 	$L__BB1_231;
$L__BB1_341:
	mul.hi.u64 	%rd12810, %rd1071, %rd1071;
	mul.lo.s64 	%rd12811, %rd1072, %rd1072;
	mul.hi.u64 	%rd35257, %rd1072, %rd1072;
	mul.lo.s64 	%rd35256, %rd1073, %rd1073;
	mul.hi.u64 	%rd35255, %rd1073, %rd1073;
	mul.lo.s64 	%rd35254, %rd1074, %rd1074;
	mul.hi.u64 	%rd35253, %rd1074, %rd1074;
	mul.lo.s64 	%rd12812, %rd1072, %rd1071;
	mul.hi.u64 	%rd12813, %rd1071, %rd1072;
	mov.b64 	{%r356, %r357}, %rd12813;
	mov.b64 	{%r358, %r359}, %rd12812;
	shf.l.wrap.b32 	%r360, %r359, %r356, 1;
	shf.l.wrap.b32 	%r361, %r356, %r357, 1;
	mov.b64 	%rd12814, {%r360, %r361};
	shl.b64 	%rd12815, %rd12812, 1;
	add.s64 	%rd1080, %rd12815, %rd12810;
	setp.lt.u64 	%p890, %rd1080, %rd12815;
	selp.u64 	%rd12816, 1, 0, %p890;
	add.s64 	%rd12817, %rd12811, %rd12814;
	add.s64 	%rd1081, %rd12817, %rd12816;
	setp.ge.u64 	%p891, %rd1081, %rd12811;
	@%p891 bra 	$L__BB1_346;
	add.s64 	%rd35257, %rd35257, 1;
	setp.ne.s64 	%p892, %rd35257, 0;
	@%p892 bra 	$L__BB1_346;
	add.s64 	%rd35256, %rd35256, 1;
	setp.ne.s64 	%p893, %rd35256, 0;
	mov.b64 	%rd35257, 0;
	@%p893 bra 	$L__BB1_346;
	add.s64 	%rd35255, %rd35255, 1;
	setp.ne.s64 	%p894, %rd35255, 0;
	mov.b64 	%rd35256, 0;
	mov.u64 	%rd35257, %rd35256;
	@%p894 bra 	$L__BB1_346;
	add.s64 	%rd35254, %rd35254, 1;
	setp.eq.s64 	%p895, %rd35254, 0;
	selp.u64 	%rd12821, 1, 0, %p895;
	add.s64 	%rd35253, %rd35253, %rd12821;
	mov.b64 	%rd35255, 0;
	mov.u64 	%rd35256, %rd35255;
	mov.u64 	%rd35257, %rd35255;
$L__BB1_346:
	mul.lo.s64 	%rd12822, %rd1073, %rd1071;
	mul.hi.u64 	%rd12823, %rd1071, %rd1073;
	mov.b64 	{%r362, %r363}, %rd12823;
	mov.b64 	{%r364, %r365}, %rd12822;
	shf.l.wrap.b32 	%r366, %r365, %r362, 1;
	shf.l.wrap.b32 	%r367, %r362, %r363, 1;
	mov.b64 	%rd12824, {%r366, %r367};
	shl.b64 	%rd12825, %rd12822, 1;
	add.s64 	%rd1102, %rd12825, %rd1081;
	setp.lt.u64 	%p896, %rd1102, %rd12825;
	selp.u64 	%rd12826, 1, 0, %p896;
	add.s64 	%rd12827, %rd35257, %rd12824;
	add.s64 	%rd1103, %rd12827, %rd12826;
	setp.ge.u64 	%p897, %rd1103, %rd35257;
	@%p897 bra 	$L__BB1_347;
	bra.uni 	$L__BB1_434;
$L__BB1_347:
	mul.lo.s64 	%rd1091, %rd1074, %rd1071;
	mul.hi.u64 	%rd12831, %rd1071, %rd1074;
	mov.b64 	{%r368, %r369}, %rd12831;
	mov.b64 	{%r370, %r371}, %rd1091;
	shf.l.wrap.b32 	%r372, %r371, %r368, 1;
	shf.l.wrap.b32 	%r373, %r368, %r369, 1;
	mov.b64 	%rd12832, {%r372, %r373};
	shl.b64 	%rd12833, %rd1091, 1;
	add.s64 	%rd1092, %rd12833, %rd1103;
	setp.lt.u64 	%p901, %rd1092, %rd12833;
	selp.u64 	%rd12834, 1, 0, %p901;
	add.s64 	%rd12835, %rd35256, %rd12832;
	add.s64 	%rd1093, %rd12835, %rd12834;
	setp.ge.u64 	%p902, %rd1093, %rd35256;
	@%p902 bra 	$L__BB1_350;
	add.s64 	%rd35255, %rd35255, 1;
	setp.ne.s64 	%p903, %rd35255, 0;
	@%p903 bra 	$L__BB1_350;
	add.s64 	%rd35254, %rd35254, 1;
	setp.eq.s64 	%p904, %rd35254, 0;
	selp.u64 	%rd12837, 1, 0, %p904;
	add.s64 	%rd35253, %rd35253, %rd12837;
	mov.b64 	%rd35255, 0;
$L__BB1_350:
	mul.lo.s64 	%rd12838, %rd1073, %rd1072;
	mul.hi.u64 	%rd12839, %rd1072, %rd1073;
	mov.b64 	{%r374, %r375}, %rd12839;
	mov.b64 	{%r376, %r377}, %rd12838;
	shf.l.wrap.b32 	%r378, %r377, %r374, 1;
	shf.l.wrap.b32 	%r379, %r374, %r375, 1;
	mov.b64 	%rd12840, {%r378, %r379};
	add.s64 	%rd12841, %rd1091, %rd12838;
	shl.b64 	%rd12842, %rd12841, 1;
	add.s64 	%rd1111, %rd12842, %rd1103;
	setp.lt.u64 	%p905, %rd1111, %rd1092;
	selp.u64 	%rd12843, 1, 0, %p905;
	add.s64 	%rd12844, %rd1093, %rd12840;
	add.s64 	%rd1112, %rd12844, %rd12843;
	setp.ge.u64 	%p906, %rd1112, %rd1093;
	@%p906 bra 	$L__BB1_353;
	add.s64 	%rd35255, %rd35255, 1;
	setp.ne.s64 	%p907, %rd35255, 0;
	@%p907 bra 	$L__BB1_353;
	add.s64 	%rd35254, %rd35254, 1;
	setp.eq.s64 	%p908, %rd35254, 0;
	selp.u64 	%rd12846, 1, 0, %p908;
	add.s64 	%rd35253, %rd35253, %rd12846;
	mov.b64 	%rd35255, 0;
$L__BB1_353:
	mul.lo.s64 	%rd12847, %rd1074, %rd1072;
	mul.hi.u64 	%rd12848, %rd1072, %rd1074;
	mov.b64 	{%r380, %r381}, %rd12848;
	mov.b64 	{%r382, %r383}, %rd12847;
	shf.l.wrap.b32 	%r384, %r383, %r380, 1;
	shf.l.wrap.b32 	%r385, %r380, %r381, 1;
	mov.b64 	%rd12849, {%r384, %r385};
	shl.b64 	%rd12850, %rd12847, 1;
	add.s64 	%rd1119, %rd12850, %rd1112;
	setp.lt.u64 	%p909, %rd1119, %rd12850;
	selp.u64 	%rd12851, 1, 0, %p909;
	add.s64 	%rd12852, %rd35255, %rd12849;
	add.s64 	%rd1120, %rd12852, %rd12851;
	setp.ge.u64 	%p910, %rd1120, %rd35255;
	@%p910 bra 	$L__BB1_355;
	add.s64 	%rd35254, %rd35254, 1;
	setp.eq.s64 	%p911, %rd35254, 0;
	selp.u64 	%rd12853, 1, 0, %p911;
	add.s64 	%rd35253, %rd35253, %rd12853;
$L__BB1_355:
	mul.lo.s64 	%rd12854, %rd1074, %rd1073;
	mul.hi.u64 	%rd12855, %rd1073, %rd1074;
	mov.b64 	{%r386, %r387}, %rd12855;
	mov.b64 	{%r388, %r389}, %rd12854;
	shf.l.wrap.b32 	%r390, %r389, %r386, 1;
	shf.l.wrap.b32 	%r391, %r386, %r387, 1;
	mov.b64 	%rd12856, {%r390, %r391};
	shl.b64 	%rd12857, %rd12854, 1;
	add.s64 	%rd12858, %rd12857, %rd1120;
	setp.lt.u64 	%p912, %rd12858, %rd12857;
	selp.u64 	%rd12859, 1, 0, %p912;
	add.s64 	%rd12860, %rd35254, %rd12856;
	add.s64 	%rd12861, %rd12860, %rd12859;
	setp.lt.u64 	%p913, %rd12861, %rd35254;
	selp.u64 	%rd12862, 1, 0, %p913;
	add.s64 	%rd12863, %rd35253, %rd12862;
	mul.lo.s64 	%rd12864, %rd1119, 4294968273;
	mov.b64 	%rd12865, 4294968273;
	mul.hi.u64 	%rd12866, %rd1119, %rd12865;
	mad.lo.s64 	%rd35269, %rd1071, %rd1071, %rd12864;
	setp.lt.u64 	%p914, %rd35269, %rd12864;
	selp.u64 	%rd12867, 1, 0, %p914;
	add.s64 	%rd12868, %rd12866, %rd12867;
	mul.lo.s64 	%rd12869, %rd12858, 4294968273;
	mul.hi.u64 	%rd12870, %rd12858, %rd12865;
	add.s64 	%rd12871, %rd12869, %rd1080;
	setp.lt.u64 	%p915, %rd12871, %rd12869;
	selp.u64 	%rd12872, 1, 0, %p915;
	add.s64 	%rd12873, %rd12870, %rd12872;
	add.s64 	%rd35268, %rd12871, %rd12868;
	setp.lt.u64 	%p916, %rd35268, %rd12871;
	selp.u64 	%rd12874, 1, 0, %p916;
	add.s64 	%rd12875, %rd12873, %rd12874;
	mul.lo.s64 	%rd12876, %rd12861, 4294968273;
	mul.hi.u64 	%rd12877, %rd12861, %rd12865;
	add.s64 	%rd12878, %rd12876, %rd1102;
	setp.lt.u64 	%p917, %rd12878, %rd12876;
	selp.u64 	%rd12879, 1, 0, %p917;
	add.s64 	%rd12880, %rd12877, %rd12879;
	add.s64 	%rd35271, %rd12878, %rd12875;
	setp.lt.u64 	%p918, %rd35271, %rd12878;
	selp.u64 	%rd12881, 1, 0, %p918;
	add.s64 	%rd12882, %rd12880, %rd12881;
	mul.lo.s64 	%rd12883, %rd12863, 4294968273;
	mul.hi.u64 	%rd12884, %rd12863, %rd12865;
	add.s64 	%rd12885, %rd12883, %rd1111;
	setp.lt.u64 	%p919, %rd12885, %rd12883;
	selp.u64 	%rd12886, 1, 0, %p919;
	add.s64 	%rd12887, %rd12884, %rd12886;
	add.s64 	%rd35270, %rd12885, %rd12882;
	setp.lt.u64 	%p920, %rd35270, %rd12885;
	selp.u64 	%rd12888, 1, 0, %p920;
	add.s64 	%rd1129, %rd12887, %rd12888;
	setp.eq.s64 	%p921, %rd1129, 0;
	@%p921 bra 	$L__BB1_359;
	mov.b64 	%rd12889, 4294968273;
	mul.hi.u64 	%rd12890, %rd1129, %rd12889;
	mad.lo.s64 	%rd1130, %rd1129, 4294968273, %rd35269;
	setp.lt.u64 	%p922, %rd1130, %rd35269;
	selp.u64 	%rd12891, 1, 0, %p922;
	add.s64 	%rd1131, %rd12890, %rd12891;
	setp.eq.s64 	%p923, %rd1131, 0;
	mov.u64 	%rd35269, %rd1130;
	@%p923 bra 	$L__BB1_359;
	add.s64 	%rd1132, %rd35268, %rd1131;
	setp.ge.u64 	%p924, %rd1132, %rd35268;
	mov.u64 	%rd35268, %rd1132;
	mov.u64 	%rd35269, %rd1130;
	@%p924 bra 	$L__BB1_359;
	add.s64 	%rd35271, %rd35271, 1;
	setp.eq.s64 	%p925, %rd35271, 0;
	selp.u64 	%rd12892, 1, 0, %p925;
	add.s64 	%rd35270, %rd35270, %rd12892;
	mov.u64 	%rd35268, %rd1132;
	mov.u64 	%rd35269, %rd1130;
$L__BB1_359:
	setp.gt.u64 	%p926, %rd35270, %rd27;
	@%p926 bra 	$L__BB1_361;
	setp.ne.s64 	%p927, %rd35270, %rd27;
	setp.ne.s64 	%p928, %rd35271, %rd34901;
	or.pred  	%p929, %p927, %p928;
	setp.ne.s64 	%p930, %rd35268, %rd34900;
	or.pred  	%p931, %p929, %p930;
	setp.lt.u64 	%p932, %rd35269, %rd52;
	or.pred  	%p933, %p931, %p932;
	@%p933 bra 	$L__BB1_362;
$L__BB1_361:
	// begin inline asm
	sub.cc.u64 %rd35269, %rd35269, %rd52;
	// end inline asm
	// begin inline asm
	subc.u64 %rd12896, 0, 0;
	// end inline asm
	sub.s64 	%rd12898, %rd35268, %rd12896;
	// begin inline asm
	sub.cc.u64 %rd35268, %rd12898, %rd34900;
	// end inline asm
	sub.s64 	%rd12901, %rd35271, %rd12896;
	// begin inline asm
	sub.cc.u64 %rd35271, %rd12901, %rd34901;
	// end inline asm
	add.s64 	%rd12903, %rd12896, %rd27;
	sub.s64 	%rd35270, %rd35270, %rd12903;
$L__BB1_362:
	mul.hi.u64 	%rd12904, %rd34905, %rd35269;
	mul.lo.s64 	%rd12905, %rd35268, %rd34905;
	mul.hi.u64 	%rd12906, %rd34905, %rd35268;
	add.s64 	%rd12907, %rd12905, %rd12904;
	setp.lt.u64 	%p934, %rd12907, %rd12905;
	selp.u64 	%rd12908, 1, 0, %p934;
	add.s64 	%rd12909, %rd12906, %rd12908;
	mul.lo.s64 	%rd12910, %rd35271, %rd34905;
	mul.hi.u64 	%rd12911, %rd34905, %rd35271;
	add.s64 	%rd12912, %rd12910, %rd12909;
	setp.lt.u64 	%p935, %rd12912, %rd12910;
	selp.u64 	%rd12913, 1, 0, %p935;
	add.s64 	%rd12914, %rd12911, %rd12913;
	mul.lo.s64 	%rd12915, %rd35270, %rd34905;
	mul.hi.u64 	%rd12916, %rd34905, %rd35270;
	add.s64 	%rd12917, %rd12915, %rd12914;
	setp.lt.u64 	%p936, %rd12917, %rd12915;
	selp.u64 	%rd12918, 1, 0, %p936;
	add.s64 	%rd12919, %rd12916, %rd12918;
	mul.lo.s64 	%rd12920, %rd35269, %rd34904;
	mul.hi.u64 	%rd12921, %rd34904, %rd35269;
	add.s64 	%rd12922, %rd12920, %rd12907;
	setp.lt.u64 	%p937, %rd12922, %rd12920;
	selp.u64 	%rd12923, 1, 0, %p937;
	add.s64 	%rd12924, %rd12921, %rd12923;
	mul.lo.s64 	%rd12925, %rd35268, %rd34904;
	mul.hi.u64 	%rd12926, %rd34904, %rd35268;
	add.s64 	%rd12927, %rd12925, %rd12912;
	setp.lt.u64 	%p938, %rd12927, %rd12925;
	selp.u64 	%rd12928, 1, 0, %p938;
	add.s64 	%rd12929, %rd12926, %rd12928;
	add.s64 	%rd12930, %rd12927, %rd12924;
	setp.lt.u64 	%p939, %rd12930, %rd12927;
	selp.u64 	%rd12931, 1, 0, %p939;
	add.s64 	%rd12932, %rd12929, %rd12931;
	mul.lo.s64 	%rd12933, %rd35271, %rd34904;
	mul.hi.u64 	%rd12934, %rd34904, %rd35271;
	add.s64 	%rd12935, %rd12933, %rd12917;
	setp.lt.u64 	%p940, %rd12935, %rd12933;
	selp.u64 	%rd12936, 1, 0, %p940;
	add.s64 	%rd12937, %rd12934, %rd12936;
	add.s64 	%rd12938, %rd12935, %rd12932;
	setp.lt.u64 	%p941, %rd12938, %rd12935;
	selp.u64 	%rd12939, 1, 0, %p941;
	add.s64 	%rd12940, %rd12937, %rd12939;
	mul.lo.s64 	%rd12941, %rd35270, %rd34904;
	mul.hi.u64 	%rd12942, %rd34904, %rd35270;
	add.s64 	%rd12943, %rd12941, %rd12919;
	setp.lt.u64 	%p942, %rd12943, %rd12941;
	selp.u64 	%rd12944, 1, 0, %p942;
	add.s64 	%rd12945, %rd12942, %rd12944;
	add.s64 	%rd12946, %rd12943, %rd12940;
	setp.lt.u64 	%p943, %rd12946, %rd12943;
	selp.u64 	%rd12947, 1, 0, %p943;
	add.s64 	%rd12948, %rd12945, %rd12947;
	mul.lo.s64 	%rd12949, %rd35269, %rd34903;
	mul.hi.u64 	%rd12950, %rd34903, %rd35269;
	add.s64 	%rd12951, %rd12949, %rd12930;
	setp.lt.u64 	%p944, %rd12951, %rd12949;
	selp.u64 	%rd12952, 1, 0, %p944;
	add.s64 	%rd12953, %rd12950, %rd12952;
	mul.lo.s64 	%rd12954, %rd35268, %rd34903;
	mul.hi.u64 	%rd12955, %rd34903, %rd35268;
	add.s64 	%rd12956, %rd12954, %rd12938;
	setp.lt.u64 	%p945, %rd12956, %rd12954;
	selp.u64 	%rd12957, 1, 0, %p945;
	add.s64 	%rd12958, %rd12955, %rd12957;
	add.s64 	%rd12959, %rd12956, %rd12953;
	setp.lt.u64 	%p946, %rd12959, %rd12956;
	selp.u64 	%rd12960, 1, 0, %p946;
	add.s64 	%rd12961, %rd12958, %rd12960;
	mul.lo.s64 	%rd12962, %rd35271, %rd34903;
	mul.hi.u64 	%rd12963, %rd34903, %rd35271;
	add.s64 	%rd12964, %rd12962, %rd12946;
	setp.lt.u64 	%p947, %rd12964, %rd12962;
	selp.u64 	%rd12965, 1, 0, %p947;
	add.s64 	%rd12966, %rd12963, %rd12965;
	add.s64 	%rd12967, %rd12964, %rd12961;
	setp.lt.u64 	%p948, %rd12967, %rd12964;
	selp.u64 	%rd12968, 1, 0, %p948;
	add.s64 	%rd12969, %rd12966, %rd12968;
	mul.lo.s64 	%rd12970, %rd35270, %rd34903;
	mul.hi.u64 	%rd12971, %rd34903, %rd35270;
	add.s64 	%rd12972, %rd12970, %rd12948;
	setp.lt.u64 	%p949, %rd12972, %rd12970;
	selp.u64 	%rd12973, 1, 0, %p949;
	add.s64 	%rd12974, %rd12971, %rd12973;
	add.s64 	%rd12975, %rd12972, %rd12969;
	setp.lt.u64 	%p950, %rd12975, %rd12972;
	selp.u64 	%rd12976, 1, 0, %p950;
	add.s64 	%rd12977, %rd12974, %rd12976;
	mul.lo.s64 	%rd12978, %rd35269, %rd34902;
	mul.hi.u64 	%rd12979, %rd34902, %rd35269;
	add.s64 	%rd12980, %rd12978, %rd12959;
	setp.lt.u64 	%p951, %rd12980, %rd12978;
	selp.u64 	%rd12981, 1, 0, %p951;
	add.s64 	%rd12982, %rd12979, %rd12981;
	mul.lo.s64 	%rd12983, %rd35268, %rd34902;
	mul.hi.u64 	%rd12984, %rd34902, %rd35268;
	add.s64 	%rd12985, %rd12983, %rd12967;
	setp.lt.u64 	%p952, %rd12985, %rd12983;
	selp.u64 	%rd12986, 1, 0, %p952;
	add.s64 	%rd12987, %rd12984, %rd12986;
	add.s64 	%rd12988, %rd12985, %rd12982;
	setp.lt.u64 	%p953, %rd12988, %rd12985;
	selp.u64 	%rd12989, 1, 0, %p953;
	add.s64 	%rd12990, %rd12987, %rd12989;
	mul.lo.s64 	%rd12991, %rd35271, %rd34902;
	mul.hi.u64 	%rd12992, %rd34902, %rd35271;
	add.s64 	%rd12993, %rd12991, %rd12975;
	setp.lt.u64 	%p954, %rd12993, %rd12991;
	selp.u64 	%rd12994, 1, 0, %p954;
	add.s64 	%rd12995, %rd12992, %rd12994;
	add.s64 	%rd12996, %rd12993, %rd12990;
	setp.lt.u64 	%p955, %rd12996, %rd12993;
	selp.u64 	%rd12997, 1, 0, %p955;
	add.s64 	%rd12998, %rd12995, %rd12997;
	mul.lo.s64 	%rd12999, %rd35270, %rd34902;
	mul.hi.u64 	%rd13000, %rd34902, %rd35270;
	add.s64 	%rd13001, %rd12999, %rd12977;
	setp.lt.u64 	%p956, %rd13001, %rd12999;
	selp.u64 	%rd13002, 1, 0, %p956;
	add.s64 	%rd13003, %rd13000, %rd13002;
	add.s64 	%rd13004, %rd13001, %rd12998;
	setp.lt.u64 	%p957, %rd13004, %rd13001;
	selp.u64 	%rd13005, 1, 0, %p957;
	add.s64 	%rd13006, %rd13003, %rd13005;
	mul.lo.s64 	%rd13007, %rd12988, 4294968273;
	mov.b64 	%rd13008, 4294968273;
	mul.hi.u64 	%rd13009, %rd12988, %rd13008;
	mad.lo.s64 	%rd35277, %rd35269, %rd34905, %rd13007;
	setp.lt.u64 	%p958, %rd35277, %rd13007;
	selp.u64 	%rd13010, 1, 0, %p958;
	add.s64 	%rd13011, %rd13009, %rd13010;
	mul.lo.s64 	%rd13012, %rd12996, 4294968273;
	mul.hi.u64 	%rd13013, %rd12996, %rd13008;
	add.s64 	%rd13014, %rd13012, %rd12922;
	setp.lt.u64 	%p959, %rd13014, %rd13012;
	selp.u64 	%rd13015, 1, 0, %p959;
	add.s64 	%rd13016, %rd13013, %rd13015;
	add.s64 	%rd35276, %rd13014, %rd13011;
	setp.lt.u64 	%p960, %rd35276, %rd13014;
	selp.u64 	%rd13017, 1, 0, %p960;
	add.s64 	%rd13018, %rd13016, %rd13017;
	mul.lo.s64 	%rd13019, %rd13004, 4294968273;
	mul.hi.u64 	%rd13020, %rd13004, %rd13008;
	add.s64 	%rd13021, %rd13019, %rd12951;
	setp.lt.u64 	%p961, %rd13021, %rd13019;
	selp.u64 	%rd13022, 1, 0, %p961;
	add.s64 	%rd13023, %rd13020, %rd13022;
	add.s64 	%rd35280, %rd13021, %rd13018;
	setp.lt.u64 	%p962, %rd35280, %rd13021;
	selp.u64 	%rd13024, 1, 0, %p962;
	add.s64 	%rd13025, %rd13023, %rd13024;
	mul.lo.s64 	%rd13026, %rd13006, 4294968273;
	mul.hi.u64 	%rd13027, %rd13006, %rd13008;
	add.s64 	%rd13028, %rd13026, %rd12980;
	setp.lt.u64 	%p963, %rd13028, %rd13026;
	selp.u64 	%rd13029, 1, 0, %p963;
	add.s64 	%rd13030, %rd13027, %rd13029;
	add.s64 	%rd35281, %rd13028, %rd13025;
	setp.lt.u64 	%p964, %rd35281, %rd13028;
	selp.u64 	%rd13031, 1, 0, %p964;
	add.s64 	%rd1151, %rd13030, %rd13031;
	setp.eq.s64 	%p965, %rd1151, 0;
	@%p965 bra 	$L__BB1_366;
	mov.b64 	%rd13032, 4294968273;
	mul.hi.u64 	%rd13033, %rd1151, %rd13032;
	mad.lo.s64 	%rd1152, %rd1151, 4294968273, %rd35277;
	setp.lt.u64 	%p966, %rd1152, %rd35277;
	selp.u64 	%rd13034, 1, 0, %p966;
	add.s64 	%rd1153, %rd13033, %rd13034;
	setp.eq.s64 	%p967, %rd1153, 0;
	mov.u64 	%rd35277, %rd1152;
	@%p967 bra 	$L__BB1_366;
	add.s64 	%rd1154, %rd35276, %rd1153;
	setp.ge.u64 	%p968, %rd1154, %rd35276;
	mov.u64 	%rd35276, %rd1154;
	mov.u64 	%rd35277, %rd1152;
	@%p968 bra 	$L__BB1_366;
	add.s64 	%rd35280, %rd35280, 1;
	setp.eq.s64 	%p969, %rd35280, 0;
	selp.u64 	%rd13035, 1, 0, %p969;
	add.s64 	%rd35281, %rd35281, %rd13035;
	mov.u64 	%rd35276, %rd1154;
	mov.u64 	%rd35277, %rd1152;
$L__BB1_366:
	setp.gt.u64 	%p970, %rd35281, %rd27;
	@%p970 bra 	$L__BB1_368;
	setp.ne.s64 	%p971, %rd35281, %rd27;
	setp.ne.s64 	%p972, %rd35280, %rd34901;
	or.pred  	%p973, %p971, %p972;
	setp.ne.s64 	%p974, %rd35276, %rd34900;
	or.pred  	%p975, %p973, %p974;
	setp.lt.u64 	%p976, %rd35277, %rd52;
	or.pred  	%p977, %p975, %p976;
	@%p977 bra 	$L__BB1_369;
$L__BB1_368:
	// begin inline asm
	sub.cc.u64 %rd35277, %rd35277, %rd52;
	// end inline asm
	// begin inline asm
	subc.u64 %rd13039, 0, 0;
	// end inline asm
	sub.s64 	%rd13041, %rd35276, %rd13039;
	// begin inline asm
	sub.cc.u64 %rd35276, %rd13041, %rd34900;
	// end inline asm
	sub.s64 	%rd13044, %rd35280, %rd13039;
	// begin inline asm
	sub.cc.u64 %rd35280, %rd13044, %rd34901;
	// end inline asm
	add.s64 	%rd13046, %rd13039, %rd27;
	sub.s64 	%rd35281, %rd35281, %rd13046;
$L__BB1_369:
	mul.hi.u64 	%rd13047, %rd9, %rd1071;
	mul.lo.s64 	%rd13048, %rd1072, %rd9;
	mul.hi.u64 	%rd13049, %rd9, %rd1072;
	add.s64 	%rd13050, %rd13048, %rd13047;
	setp.lt.u64 	%p978, %rd13050, %rd13048;
	selp.u64 	%rd13051, 1, 0, %p978;
	add.s64 	%rd13052, %rd13049, %rd13051;
	mul.lo.s64 	%rd13053, %rd1073, %rd9;
	mul.hi.u64 	%rd13054, %rd9, %rd1073;
	add.s64 	%rd13055, %rd13053, %rd13052;
	setp.lt.u64 	%p979, %rd13055, %rd13053;
	selp.u64 	%rd13056, 1, 0, %p979;
	add.s64 	%rd13057, %rd13054, %rd13056;
	mul.lo.s64 	%rd13058, %rd1074, %rd9;
	mul.hi.u64 	%rd13059, %rd9, %rd1074;
	add.s64 	%rd13060, %rd13058, %rd13057;
	setp.lt.u64 	%p980, %rd13060, %rd13058;
	selp.u64 	%rd13061, 1, 0, %p980;
	add.s64 	%rd13062, %rd13059, %rd13061;
	mul.lo.s64 	%rd13063, %rd1071, %rd10;
	mul.hi.u64 	%rd13064, %rd10, %rd1071;
	add.s64 	%rd13065, %rd13063, %rd13050;
	setp.lt.u64 	%p981, %rd13065, %rd13063;
	selp.u64 	%rd13066, 1, 0, %p981;
	add.s64 	%rd13067, %rd13064, %rd13066;
	mul.lo.s64 	%rd13068, %rd1072, %rd10;
	mul.hi.u64 	%rd13069, %rd10, %rd1072;
	add.s64 	%rd13070, %rd13068, %rd13055;
	setp.lt.u64 	%p982, %rd13070, %rd13068;
	selp.u64 	%rd13071, 1, 0, %p982;
	add.s64 	%rd13072, %rd13069, %rd13071;
	add.s64 	%rd13073, %rd13070, %rd13067;
	setp.lt.u64 	%p983, %rd13073, %rd13070;
	selp.u64 	%rd13074, 1, 0, %p983;
	add.s64 	%rd13075, %rd13072, %rd13074;
	mul.lo.s64 	%rd13076, %rd1073, %rd10;
	mul.hi.u64 	%rd13077, %rd10, %rd1073;
	add.s64 	%rd13078, %rd13076, %rd13060;
	setp.lt.u64 	%p984, %rd13078, %rd13076;
	selp.u64 	%rd13079, 1, 0, %p984;
	add.s64 	%rd13080, %rd13077, %rd13079;
	add.s64 	%rd13081, %rd13078, %rd13075;
	setp.lt.u64 	%p985, %rd13081, %rd13078;
	selp.u64 	%rd13082, 1, 0, %p985;
	add.s64 	%rd13083, %rd13080, %rd13082;
	mul.lo.s64 	%rd13084, %rd1074, %rd10;
	mul.hi.u64 	%rd13085, %rd10, %rd1074;
	add.s64 	%rd13086, %rd13084, %rd13062;
	setp.lt.u64 	%p986, %rd13086, %rd13084;
	selp.u64 	%rd13087, 1, 0, %p986;
	add.s64 	%rd13088, %rd13085, %rd13087;
	add.s64 	%rd13089, %rd13086, %rd13083;
	setp.lt.u64 	%p987, %rd13089, %rd13086;
	selp.u64 	%rd13090, 1, 0, %p987;
	add.s64 	%rd13091, %rd13088, %rd13090;
	mul.lo.s64 	%rd13092, %rd1071, %rd11;
	mul.hi.u64 	%rd13093, %rd11, %rd1071;
	add.s64 	%rd13094, %rd13092, %rd13073;
	setp.lt.u64 	%p988, %rd13094, %rd13092;
	selp.u64 	%rd13095, 1, 0, %p988;
	add.s64 	%rd13096, %rd13093, %rd13095;
	mul.lo.s64 	%rd13097, %rd1072, %rd11;
	mul.hi.u64 	%rd13098, %rd11, %rd1072;
	add.s64 	%rd13099, %rd13097, %rd13081;
	setp.lt.u64 	%p989, %rd13099, %rd13097;
	selp.u64 	%rd13100, 1, 0, %p989;
	add.s64 	%rd13101, %rd13098, %rd13100;
	add.s64 	%rd13102, %rd13099, %rd13096;
	setp.lt.u64 	%p990, %rd13102, %rd13099;
	selp.u64 	%rd13103, 1, 0, %p990;
	add.s64 	%rd13104, %rd13101, %rd13103;
	mul.lo.s64 	%rd13105, %rd1073, %rd11;
	mul.hi.u64 	%rd13106, %rd11, %rd1073;
	add.s64 	%rd13107, %rd13105, %rd13089;
	setp.lt.u64 	%p991, %rd13107, %rd13105;
	selp.u64 	%rd13108, 1, 0, %p991;
	add.s64 	%rd13109, %rd13106, %rd13108;
	add.s64 	%rd13110, %rd13107, %rd13104;
	setp.lt.u64 	%p992, %rd13110, %rd13107;
	selp.u64 	%rd13111, 1, 0, %p992;
	add.s64 	%rd13112, %rd13109, %rd13111;
	mul.lo.s64 	%rd13113, %rd1074, %rd11;
	mul.hi.u64 	%rd13114, %rd11, %rd1074;
	add.s64 	%rd13115, %rd13113, %rd13091;
	setp.lt.u64 	%p993, %rd13115, %rd13113;
	selp.u64 	%rd13116, 1, 0, %p993;
	add.s64 	%rd13117, %rd13114, %rd13116;
	add.s64 	%rd13118, %rd13115, %rd13112;
	setp.lt.u64 	%p994, %rd13118, %rd13115;
	selp.u64 	%rd13119, 1, 0, %p994;
	add.s64 	%rd13120, %rd13117, %rd13119;
	mul.lo.s64 	%rd13121, %rd1071, %rd12;
	mul.hi.u64 	%rd13122, %rd12, %rd1071;
	add.s64 	%rd13123, %rd13121, %rd13102;
	setp.lt.u64 	%p995, %rd13123, %rd13121;
	selp.u64 	%rd13124, 1, 0, %p995;
	add.s64 	%rd13125, %rd13122, %rd13124;
	mul.lo.s64 	%rd13126, %rd1072, %rd12;
	mul.hi.u64 	%rd13127, %rd12, %rd1072;
	add.s64 	%rd13128, %rd13126, %rd13110;
	setp.lt.u64 	%p996, %rd13128, %rd13126;
	selp.u64 	%rd13129, 1, 0, %p996;
	add.s64 	%rd13130, %rd13127, %rd13129;
	add.s64 	%rd13131, %rd13128, %rd13125;
	setp.lt.u64 	%p997, %rd13131, %rd13128;
	selp.u64 	%rd13132, 1, 0, %p997;
	add.s64 	%rd13133, %rd13130, %rd13132;
	mul.lo.s64 	%rd13134, %rd1073, %rd12;
	mul.hi.u64 	%rd13135, %rd12, %rd1073;
	add.s64 	%rd13136, %rd13134, %rd13118;
	setp.lt.u64 	%p998, %rd13136, %rd13134;
	selp.u64 	%rd13137, 1, 0, %p998;
	add.s64 	%rd13138, %rd13135, %rd13137;
	add.s64 	%rd13139, %rd13136, %rd13133;
	setp.lt.u64 	%p999, %rd13139, %rd13136;
	selp.u64 	%rd13140, 1, 0, %p999;
	add.s64 	%rd13141, %rd13138, %rd13140;
	mul.lo.s64 	%rd13142, %rd1074, %rd12;
	mul.hi.u64 	%rd13143, %rd12, %rd1074;
	add.s64 	%rd13144, %rd13142, %rd13120;
	setp.lt.u64 	%p1000, %rd13144, %rd13142;
	selp.u64 	%rd13145, 1, 0, %p1000;
	add.s64 	%rd13146, %rd13143, %rd13145;
	add.s64 	%rd13147, %rd13144, %rd13141;
	setp.lt.u64 	%p1001, %rd13147, %rd13144;
	selp.u64 	%rd13148, 1, 0, %p1001;
	add.s64 	%rd13149, %rd13146, %rd13148;
	mul.lo.s64 	%rd13150, %rd13131, 4294968273;
	mov.b64 	%rd13151, 4294968273;
	mul.hi.u64 	%rd13152, %rd13131, %rd13151;
	mad.lo.s64 	%rd35285, %rd1071, %rd9, %rd13150;
	setp.lt.u64 	%p1002, %rd35285, %rd13150;
	selp.u64 	%rd13153, 1, 0, %p1002;
	add.s64 	%rd13154, %rd13152, %rd13153;
	mul.lo.s64 	%rd13155, %rd13139, 4294968273;
	mul.hi.u64 	%rd13156, %rd13139, %rd13151;
	add.s64 	%rd13157, %rd13155, %rd13065;
	setp.lt.u64 	%p1003, %rd13157, %rd13155;
	selp.u64 	%rd13158, 1, 0, %p1003;
	add.s64 	%rd13159, %rd13156, %rd13158;
	add.s64 	%rd35284, %rd13157, %rd13154;
	setp.lt.u64 	%p1004, %rd35284, %rd13157;
	selp.u64 	%rd13160, 1, 0, %p1004;
	add.s64 	%rd13161, %rd13159, %rd13160;
	mul.lo.s64 	%rd13162, %rd13147, 4294968273;
	mul.hi.u64 	%rd13163, %rd13147, %rd13151;
	add.s64 	%rd13164, %rd13162, %rd13094;
	setp.lt.u64 	%p1005, %rd13164, %rd13162;
	selp.u64 	%rd13165, 1, 0, %p1005;
	add.s64 	%rd13166, %rd13163, %rd13165;
	add.s64 	%rd35287, %rd13164, %rd13161;
	setp.lt.u64 	%p1006, %rd35287, %rd13164;
	selp.u64 	%rd13167, 1, 0, %p1006;
	add.s64 	%rd13168, %rd13166, %rd13167;
	mul.lo.s64 	%rd13169, %rd13149, 4294968273;
	mul.hi.u64 	%rd13170, %rd13149, %rd13151;
	add.s64 	%rd13171, %rd13169, %rd13123;
	setp.lt.u64 	%p1007, %rd13171, %rd13169;
	selp.u64 	%rd13172, 1, 0, %p1007;
	add.s64 	%rd13173, %rd13170, %rd13172;
	add.s64 	%rd35286, %rd13171, %rd13168;
	setp.lt.u64 	%p1008, %rd35286, %rd13171;
	selp.u64 	%rd13174, 1, 0, %p1008;
	add.s64 	%rd1173, %rd13173, %rd13174;
	setp.eq.s64 	%p1009, %rd1173, 0;
	@%p1009 bra 	$L__BB1_373;
	mov.b64 	%rd13175, 4294968273;
	mul.hi.u64 	%rd13176, %rd1173, %rd13175;
	mad.lo.s64 	%rd1174, %rd1173, 4294968273, %rd35285;
	setp.lt.u64 	%p1010, %rd1174, %rd35285;
	selp.u64 	%rd13177, 1, 0, %p1010;
	add.s64 	%rd1175, %rd13176, %rd13177;
	setp.eq.s64 	%p1011, %rd1175, 0;
	mov.u64 	%rd35285, %rd1174;
	@%p1011 bra 	$L__BB1_373;
	add.s64 	%rd1176, %rd35284, %rd1175;
	setp.ge.u64 	%p1012, %rd1176, %rd35284;
	mov.u64 	%rd35284, %rd1176;
	mov.u64 	%rd35285, %rd1174;
	@%p1012 bra 	$L__BB1_373;
	add.s64 	%rd35287, %rd35287, 1;
	setp.eq.s64 	%p1013, %rd35287, 0;
	selp.u64 	%rd13178, 1, 0, %p1013;
	add.s64 	%rd35286, %rd35286, %rd13178;
	mov.u64 	%rd35284, %rd1176;
	mov.u64 	%rd35285, %rd1174;
$L__BB1_373:
	setp.gt.u64 	%p1014, %rd35286, %rd27;
	@%p1014 bra 	$L__BB1_375;
	setp.ne.s64 	%p1015, %rd35286, %rd27;
	setp.ne.s64 	%p1016, %rd35287, %rd34901;
	or.pred  	%p1017, %p1015, %p1016;
	setp.ne.s64 	%p1018, %rd35284, %rd34900;
	or.pred  	%p1019, %p1017, %p1018;
	setp.lt.u64 	%p1020, %rd35285, %rd52;
	or.pred  	%p1021, %p1019, %p1020;
	@%p1021 bra 	$L__BB1_376;
$L__BB1_375:
	// begin inline asm
	sub.cc.u64 %rd35285, %rd35285, %rd52;
	// end inline asm
	// begin inline asm
	subc.u64 %rd13182, 0, 0;
	// end inline asm
	sub.s64 	%rd13184, %rd35284, %rd13182;
	// begin inline asm
	sub.cc.u64 %rd35284, %rd13184, %rd34900;
	// end inline asm
	sub.s64 	%rd13187, %rd35287, %rd13182;
	// begin inline asm
	sub.cc.u64 %rd35287, %rd13187, %rd34901;
	// end inline asm
	add.s64 	%rd13189, %rd13182, %rd27;
	sub.s64 	%rd35286, %rd35286, %rd13189;
$L__BB1_376:
	mul.hi.u64 	%rd13190, %rd35285, %rd35269;
	mul.lo.s64 	%rd13191, %rd35268, %rd35285;
	mul.hi.u64 	%rd13192, %rd35285, %rd35268;
	add.s64 	%rd13193, %rd13191, %rd13190;
	setp.lt.u64 	%p1022, %rd13193, %rd13191;
	selp.u64 	%rd13194, 1, 0, %p1022;
	add.s64 	%rd13195, %rd13192, %rd13194;
	mul.lo.s64 	%rd13196, %rd35271, %rd35285;
	mul.hi.u64 	%rd13197, %rd35285, %rd35271;
	add.s64 	%rd13198, %rd13196, %rd13195;
	setp.lt.u64 	%p1023, %rd13198, %rd13196;
	selp.u64 	%rd13199, 1, 0, %p1023;
	add.s64 	%rd13200, %rd13197, %rd13199;
	mul.lo.s64 	%rd13201, %rd35270, %rd35285;
	mul.hi.u64 	%rd13202, %rd35285, %rd35270;
	add.s64 	%rd13203, %rd13201, %rd13200;
	setp.lt.u64 	%p1024, %rd13203, %rd13201;
	selp.u64 	%rd13204, 1, 0, %p1024;
	add.s64 	%rd13205, %rd13202, %rd13204;
	mul.lo.s64 	%rd13206, %rd35269, %rd35284;
	mul.hi.u64 	%rd13207, %rd35284, %rd35269;
	add.s64 	%rd13208, %rd13206, %rd13193;
	setp.lt.u64 	%p1025, %rd13208, %rd13206;
	selp.u64 	%rd13209, 1, 0, %p1025;
	add.s64 	%rd13210, %rd13207, %rd13209;
	mul.lo.s64 	%rd13211, %rd35268, %rd35284;
	mul.hi.u64 	%rd13212, %rd35284, %rd35268;
	add.s64 	%rd13213, %rd13211, %rd13198;
	setp.lt.u64 	%p1026, %rd13213, %rd13211;
	selp.u64 	%rd13214, 1, 0, %p1026;
	add.s64 	%rd13215, %rd13212, %rd13214;
	add.s64 	%rd13216, %rd13213, %rd13210;
	setp.lt.u64 	%p1027, %rd13216, %rd13213;
	selp.u64 	%rd13217, 1, 0, %p1027;
	add.s64 	%rd13218, %rd13215, %rd13217;
	mul.lo.s64 	%rd13219, %rd35271, %rd35284;
	mul.hi.u64 	%rd13220, %rd35284, %rd35271;
	add.s64 	%rd13221, %rd13219, %rd13203;
	setp.lt.u64 	%p1028, %rd13221, %rd13219;
	selp.u64 	%rd13222, 1, 0, %p1028;
	add.s64 	%rd13223, %rd13220, %rd13222;
	add.s64 	%rd13224, %rd13221, %rd13218;
	setp.lt.u64 	%p1029, %rd13224, %rd13221;
	selp.u64 	%rd13225, 1, 0, %p1029;
	add.s64 	%rd13226, %rd13223, %rd13225;
	mul.lo.s64 	%rd13227, %rd35270, %rd35284;
	mul.hi.u64 	%rd13228, %rd35284, %rd35270;
	add.s64 	%rd13229, %rd13227, %rd13205;
	setp.lt.u64 	%p1030, %rd13229, %rd13227;
	selp.u64 	%rd13230, 1, 0, %p1030;
	add.s64 	%rd13231, %rd13228, %rd13230;
	add.s64 	%rd13232, %rd13229, %rd13226;
	setp.lt.u64 	%p1031, %rd13232, %rd13229;
	selp.u64 	%rd13233, 1, 0, %p1031;
	add.s64 	%rd13234, %rd13231, %rd13233;
	mul.lo.s64 	%rd13235, %rd35269, %rd35287;
	mul.hi.u64 	%rd13236, %rd35287, %rd35269;
	add.s64 	%rd13237, %rd13235, %rd13216;
	setp.lt.u64 	%p1032, %rd13237, %rd13235;
	selp.u64 	%rd13238, 1, 0, %p1032;
	add.s64 	%rd13239, %rd13236, %rd13238;
	mul.lo.s64 	%rd13240, %rd35268, %rd35287;
	mul.hi.u64 	%rd13241, %rd35287, %rd35268;
	add.s64 	%rd13242, %rd13240, %rd13224;
	setp.lt.u64 	%p1033, %rd13242, %rd13240;
	selp.u64 	%rd13243, 1, 0, %p1033;
	add.s64 	%rd13244, %rd13241, %rd13243;
	add.s64 	%rd13245, %rd13242, %rd13239;
	setp.lt.u64 	%p1034, %rd13245, %rd13242;
	selp.u64 	%rd13246, 1, 0, %p1034;
	add.s64 	%rd13247, %rd13244, %rd13246;
	mul.lo.s64 	%rd13248, %rd35271, %rd35287;
	mul.hi.u64 	%rd13249, %rd35287, %rd35271;
	add.s64 	%rd13250, %rd13248, %rd13232;
	setp.lt.u64 	%p1035, %rd13250, %rd13248;
	selp.u64 	%rd13251, 1, 0, %p1035;
	add.s64 	%rd13252, %rd13249, %rd13251;
	add.s64 	%rd13253, %rd13250, %rd13247;
	setp.lt.u64 	%p1036, %rd13253, %rd13250;
	selp.u64 	%rd13254, 1, 0, %p1036;
	add.s64 	%rd13255, %rd13252, %rd13254;
	mul.lo.s64 	%rd13256, %rd35270, %rd35287;
	mul.hi.u64 	%rd13257, %rd35287, %rd35270;
	add.s64 	%rd13258, %rd13256, %rd13234;
	setp.lt.u64 	%p1037, %rd13258, %rd13256;
	selp.u64 	%rd13259, 1, 0, %p1037;
	add.s64 	%rd13260, %rd13257, %rd13259;
	add.s64 	%rd13261, %rd13258, %rd13255;
	setp.lt.u64 	%p1038, %rd13261, %rd13258;
	selp.u64 	%rd13262, 1, 0, %p1038;
	add.s64 	%rd13263, %rd13260, %rd13262;
	mul.lo.s64 	%rd13264, %rd35269, %rd35286;
	mul.hi.u64 	%rd13265, %rd35286, %rd35269;
	add.s64 	%rd13266, %rd13264, %rd13245;
	setp.lt.u64 	%p1039, %rd13266, %rd13264;
	selp.u64 	%rd13267, 1, 0, %p1039;
	add.s64 	%rd13268, %rd13265, %rd13267;
	mul.lo.s64 	%rd13269, %rd35268, %rd35286;
	mul.hi.u64 	%rd13270, %rd35286, %rd35268;
	add.s64 	%rd13271, %rd13269, %rd13253;
	setp.lt.u64 	%p1040, %rd13271, %rd13269;
	selp.u64 	%rd13272, 1, 0, %p1040;
	add.s64 	%rd13273, %rd13270, %rd13272;
	add.s64 	%rd13274, %rd13271, %rd13268;
	setp.lt.u64 	%p1041, %rd13274, %rd13271;
	selp.u64 	%rd13275, 1, 0, %p1041;
	add.s64 	%rd13276, %rd13273, %rd13275;
	mul.lo.s64 	%rd13277, %rd35271, %rd35286;
	mul.hi.u64 	%rd13278, %rd35286, %rd35271;
	add.s64 	%rd13279, %rd13277, %rd13261;
	setp.lt.u64 	%p1042, %rd13279, %rd13277;
	selp.u64 	%rd13280, 1, 0, %p1042;
	add.s64 	%rd13281, %rd13278, %rd13280;
	add.s64 	%rd13282, %rd13279, %rd13276;
	setp.lt.u64 	%p1043, %rd13282, %rd13279;
	selp.u64 	%rd13283, 1, 0, %p1043;
	add.s64 	%rd13284, %rd13281, %rd13283;
	mul.lo.s64 	%rd13285, %rd35270, %rd35286;
	mul.hi.u64 	%rd13286, %rd35286, %rd35270;
	add.s64 	%rd13287, %rd13285, %rd13263;
	setp.lt.u64 	%p1044, %rd13287, %rd13285;
	selp.u64 	%rd13288, 1, 0, %p1044;
	add.s64 	%rd13289, %rd13286, %rd13288;
	add.s64 	%rd13290, %rd13287, %rd13284;
	setp.lt.u64 	%p1045, %rd13290, %rd13287;
	selp.u64 	%rd13291, 1, 0, %p1045;
	add.s64 	%rd13292, %rd13289, %rd13291;
	mul.lo.s64 	%rd13293, %rd13274, 4294968273;
	mov.b64 	%rd13294, 4294968273;
	mul.hi.u64 	%rd13295, %rd13274, %rd13294;
	mad.lo.s64 	%rd35293, %rd35269, %rd35285, %rd13293;
	setp.lt.u64 	%p1046, %rd35293, %rd13293;
	selp.u64 	%rd13296, 1, 0, %p1046;
	add.s64 	%rd13297, %rd13295, %rd13296;
	mul.lo.s64 	%rd13298, %rd13282, 4294968273;
	mul.hi.u64 	%rd13299, %rd13282, %rd13294;
	add.s64 	%rd13300, %rd13298, %rd13208;
	setp.lt.u64 	%p1047, %rd13300, %rd13298;
	selp.u64 	%rd13301, 1, 0, %p1047;
	add.s64 	%rd13302, %rd13299, %rd13301;
	add.s64 	%rd35292, %rd13300, %rd13297;
	setp.lt.u64 	%p1048, %rd35292, %rd13300;
	selp.u64 	%rd13303, 1, 0, %p1048;
	add.s64 	%rd13304, %rd13302, %rd13303;
	mul.lo.s64 	%rd13305, %rd13290, 4294968273;
	mul.hi.u64 	%rd13306, %rd13290, %rd13294;
	add.s64 	%rd13307, %rd13305, %rd13237;
	setp.lt.u64 	%p1049, %rd13307, %rd13305;
	selp.u64 	%rd13308, 1, 0, %p1049;
	add.s64 	%rd13309, %rd13306, %rd13308;
	add.s64 	%rd35295, %rd13307, %rd13304;
	setp.lt.u64 	%p1050, %rd35295, %rd13307;
	selp.u64 	%rd13310, 1, 0, %p1050;
	add.s64 	%rd13311, %rd13309, %rd13310;
	mul.lo.s64 	%rd13312, %rd13292, 4294968273;
	mul.hi.u64 	%rd13313, %rd13292, %rd13294;
	add.s64 	%rd13314, %rd13312, %rd13266;
	setp.lt.u64 	%p1051, %rd13314, %rd13312;
	selp.u64 	%rd13315, 1, 0, %p1051;
	add.s64 	%rd13316, %rd13313, %rd13315;
	add.s64 	%rd35294, %rd13314, %rd13311;
	setp.lt.u64 	%p1052, %rd35294, %rd13314;
	selp.u64 	%rd13317, 1, 0, %p1052;
	add.s64 	%rd1195, %rd13316, %rd13317;
	setp.eq.s64 	%p1053, %rd1195, 0;
	@%p1053 bra 	$L__BB1_380;
	mov.b64 	%rd13318, 4294968273;
	mul.hi.u64 	%rd13319, %rd1195, %rd13318;
	mad.lo.s64 	%rd1196, %rd1195, 4294968273, %rd35293;
	setp.lt.u64 	%p1054, %rd1196, %rd35293;
	selp.u64 	%rd13320, 1, 0, %p1054;
	add.s64 	%rd1197, %rd13319, %rd13320;
	setp.eq.s64 	%p1055, %rd1197, 0;
	mov.u64 	%rd35293, %rd1196;
	@%p1055 bra 	$L__BB1_380;
	add.s64 	%rd1198, %rd35292, %rd1197;
	setp.ge.u64 	%p1056, %rd1198, %rd35292;
	mov.u64 	%rd35292, %rd1198;
	mov.u64 	%rd35293, %rd1196;
	@%p1056 bra 	$L__BB1_380;
	add.s64 	%rd35295, %rd35295, 1;
	setp.eq.s64 	%p1057, %rd35295, 0;
	selp.u64 	%rd13321, 1, 0, %p1057;
	add.s64 	%rd35294, %rd35294, %rd13321;
	mov.u64 	%rd35292, %rd1198;
	mov.u64 	%rd35293, %rd1196;
$L__BB1_380:
	setp.gt.u64 	%p1058, %rd35294, %rd27;
	@%p1058 bra 	$L__BB1_382;
	setp.ne.s64 	%p1059, %rd35294, %rd27;
	setp.ne.s64 	%p1060, %rd35295, %rd34901;
	or.pred  	%p1061, %p1059, %p1060;
	setp.ne.s64 	%p1062, %rd35292, %rd34900;
	or.pred  	%p1063, %p1061, %p1062;
	setp.lt.u64 	%p1064, %rd35293, %rd52;
	or.pred  	%p1065, %p1063, %p1064;
	@%p1065 bra 	$L__BB1_383;
$L__BB1_382:
	// begin inline asm
	sub.cc.u64 %rd35293, %rd35293, %rd52;
	// end inline asm
	// begin inline asm
	subc.u64 %rd13325, 0, 0;
	// end inline asm
	sub.s64 	%rd13327, %rd35292, %rd13325;
	// begin inline asm
	sub.cc.u64 %rd35292, %rd13327, %rd34900;
	// end inline asm
	sub.s64 	%rd13330, %rd35295, %rd13325;
	// begin inline asm
	sub.cc.u64 %rd35295, %rd13330, %rd34901;
	// end inline asm
	add.s64 	%rd13332, %rd13325, %rd27;
	sub.s64 	%rd35294, %rd35294, %rd13332;
$L__BB1_383:
	ld.local.v2.u64 	{%rd13335, %rd13341}, [%rd1070+-96];
	// begin inline asm
	sub.cc.u64 %rd35301, %rd35277, %rd13335;
	// end inline asm
	// begin inline asm
	subc.u64 %rd13336, 0, 0;
	// end inline asm
	// begin inline asm
	sub.cc.u64 %rd35300, %rd35276, %rd13336;
	// end inline asm
	// begin inline asm
	subc.cc.u64 %rd35300, %rd35300, %rd13341;
	// end inline asm
	ld.local.v2.u64 	{%rd13347, %rd13353}, [%rd1070+-80];
	// begin inline asm
	sub.cc.u64 %rd35299, %rd35280, %rd13336;
	// end inline asm
	// begin inline asm
	subc.cc.u64 %rd35299, %rd35299, %rd13347;
	// end inline asm
	// begin inline asm
	sub.cc.u64 %rd35298, %rd35281, %rd13336;
	// end inline asm
	// begin inline asm
	subc.cc.u64 %rd35298, %rd35298, %rd13353;
	// end inline asm
	setp.eq.s64 	%p1066, %rd13336, 0;
	@%p1066 bra 	$L__BB1_385;
	// begin inline asm
	add.cc.u64 %rd35301, %rd35301, %rd52;
	// end inline asm
	// begin inline asm
	addc.u64 %rd13358, 0, 0;
	// end inline asm
	// begin inline asm
	add.cc.u64 %rd35300, %rd35300, %rd13358;
	// end inline asm
	// begin inline asm
	addc.cc.u64 %rd35300, %rd35300, %rd34900;
	// end inline asm
	// begin inline asm
	add.cc.u64 %rd35299, %rd35299, %rd13358;
	// end inline asm
	// begin inline asm
	addc.cc.u64 %rd35299, %rd35299, %rd34901;
	// end inline asm
	add.s64 	%rd13371, %rd35298, %rd13358;
	add.s64 	%rd35298, %rd13371, %rd27;
$L__BB1_385:
	ld.local.v2.u64 	{%rd13374, %rd13379}, [%rd1070+-64];
	// begin inline asm
	sub.cc.u64 %rd35305, %rd35293, %rd13374;
	// end inline asm
	// begin inline asm
	sub.cc.u64 %rd35304, %rd35292, %rd13336;
	// end inline asm
	// begin inline asm
	subc.cc.u64 %rd35304, %rd35304, %rd13379;
	// end inline asm
	ld.local.v2.u64 	{%rd13385, %rd13391}, [%rd1070+-48];
	// begin inline asm
	sub.cc.u64 %rd35303, %rd35295, %rd13336;
	// end inline asm
	// begin inline asm
	subc.cc.u64 %rd35303, %rd35303, %rd13385;
	// end inline asm
	// begin inline asm
	sub.cc.u64 %rd35302, %rd35294, %rd13336;
	// end inline asm
	// begin inline asm
	subc.cc.u64 %rd35302, %rd35302, %rd13391;
	// end inline asm
	@%p1066 bra 	$L__BB1_387;
	// begin inline asm
	add.cc.u64 %rd35305, %rd35305, %rd52;
	// end inline asm
	// begin inline asm
	addc.u64 %rd13396, 0, 0;
	// end inline asm
	// begin inline asm
	add.cc.u64 %rd35304, %rd35304, %rd13396;
	// end inline asm
	// begin inline asm
	addc.cc.u64 %rd35304, %rd35304, %rd34900;
	// end inline asm
	// begin inline asm
	add.cc.u64 %rd35303, %rd35303, %rd13396;
	// end inline asm
	// begin inline asm
	addc.cc.u64 %rd35303, %rd35303, %rd34901;
	// end inline asm
	add.s64 	%rd13409, %rd35302, %rd13396;
	add.s64 	%rd35302, %rd13409, %rd27;
$L__BB1_387:
	// begin inline asm
	add.cc.u64 %rd35309, %rd35305, %rd35305;
	// end inline asm
	// begin inline asm
	addc.u64 %rd13413, 0, 0;
	// end inline asm
	// begin inline asm
	add.cc.u64 %rd35308, %rd35304, %rd13413;
	// end inline asm
	// begin inline asm
	addc.cc.u64 %rd35308, %rd35308, %rd35304;
	// end inline asm
	// begin inline asm
	add.cc.u64 %rd35307, %rd35303, %rd13413;
	// end inline asm
	// begin inline asm
	addc.cc.u64 %rd35307, %rd35307, %rd35303;
	// end inline asm
	// begin inline asm
	add.cc.u64 %rd35306, %rd35302, %rd13413;
	// end inline asm
	// begin inline asm
	addc.cc.u64 %rd35306, %rd35306, %rd35302;
	// end inline asm
	setp.ne.s64 	%p1068, %rd13413, 0;
	@%p1068 bra 	$L__BB1_389;
	and.b64  	%rd13432, %rd35306, %rd35307;
	and.b64  	%rd13433, %rd13432, %rd35308;
	setp.ne.s64 	%p1069, %rd13433, -1;
	setp.lt.u64 	%p1070, %rd35309, -4294968273;
	or.pred  	%p1071, %p1069, %p1070;
	@%p1071 bra 	$L__BB1_390;
$L__BB1_389:
	// begin inline asm
	sub.cc.u64 %rd35309, %rd35309, %rd52;
	// end inline asm
	// begin inline asm
	sub.cc.u64 %rd35308, %rd35308, %rd13336;
	// end inline asm
	// begin inline asm
	subc.cc.u64 %rd35308, %rd35308, %rd34900;
	// end inline asm
	// begin inline asm
	sub.cc.u64 %rd35307, %rd35307, %rd13336;
	// end inline asm
	// begin inline asm
	subc.cc.u64 %rd35307, %rd35307, %rd34901;
	// end inline asm
	add.s64 	%rd13449, %rd13336, %rd27;
	sub.s64 	%rd35306, %rd35306, %rd13449;
$L__BB1_390:
	or.b64  	%rd13450, %rd35300, %rd35301;
	or.b64  	%rd13451, %rd13450, %rd35299;
	or.b64  	%rd13452, %rd13451, %rd35298;
	setp.ne.s64 	%p1072, %rd13452, 0;
	@%p1072 bra 	$L__BB1_551;
	or.b64  	%rd14692, %rd35308, %rd35309;
	or.b64  	%rd14693, %rd14692, %rd35307;
	or.b64  	%rd14694, %rd14693, %rd35306;
	setp.ne.s64 	%p1393, %rd14694, 0;
	@%p1393 bra 	$L__BB1_550;
	mul.hi.u64 	%rd14697, %rd13374, %rd13374;
	mul.lo.s64 	%rd14698, %rd13379, %rd13379;
	mul.hi.u64 	%rd35318, %rd13379, %rd13379;
	mul.lo.s64 	%rd35317, %rd13385, %rd13385;
	mul.hi.u64 	%rd35316, %rd13385, %rd13385;
	mul.lo.s64 	%rd35315, %rd13391, %rd13391;
	mul.hi.u64 	%rd35314, %rd13391, %rd13391;
	mul.lo.s64 	%rd14699, %rd13379, %rd13374;
	mul.hi.u64 	%rd14700, %rd13374, %rd13379;
	mov.b64 	{%r464, %r465}, %rd14700;
	mov.b64 	{%r466, %r467}, %rd14699;
	shf.l.wrap.b32 	%r468, %r467, %r464, 1;
	shf.l.wrap.b32 	%r469, %r464, %r465, 1;
	mov.b64 	%rd14701, {%r468, %r469};
	shl.b64 	%rd14702, %rd14699, 1;
	add.s64 	%rd1264, %rd14702, %rd14697;
	setp.lt.u64 	%p1394, %rd1264, %rd14702;
	selp.u64 	%rd14703, 1, 0, %p1394;
	add.s64 	%rd14704, %rd14698, %rd14701;
	add.s64 	%rd1265, %rd14704, %rd14703;
	setp.ge.u64 	%p1395, %rd1265, %rd14698;
	@%p1395 bra 	$L__BB1_397;
	add.s64 	%rd35318, %rd35318, 1;
	setp.ne.s64 	%p1396, %rd35318, 0;
	@%p1396 bra 	$L__BB1_397;
	add.s64 	%rd35317, %rd35317, 1;
	setp.ne.s64 	%p1397, %rd35317, 0;
	mov.b64 	%rd35318, 0;
	@%p1397 bra 	$L__BB1_397;
	add.s64 	%rd35316, %rd35316, 1;
	setp.ne.s64 	%p1398, %rd35316, 0;
	mov.b64 	%rd35317, 0;
	mov.u64 	%rd35318, %rd35317;
	@%p1398 bra 	$L__BB1_397;
	add.s64 	%rd35315, %rd35315, 1;
	setp.eq.s64 	%p1399, %rd35315, 0;
	selp.u64 	%rd14708, 1, 0, %p1399;
	add.s64 	%rd35314, %rd35314, %rd14708;
	mov.b64 	%rd35316, 0;
	mov.u64 	%rd35317, %rd35316;
	mov.u64 	%rd35318, %rd35316;
$L__BB1_397:
	mul.lo.s64 	%rd14709, %rd13385, %rd13374;
	mul.hi.u64 	%rd14710, %rd13374, %rd13385;
	mov.b64 	{%r470, %r471}, %rd14710;
	mov.b64 	{%r472, %r473}, %rd14709;
	shf.l.wrap.b32 	%r474, %r473, %r470, 1;
	shf.l.wrap.b32 	%r475, %r470, %r471, 1;
	mov.b64 	%rd14711, {%r474, %r475};
	shl.b64 	%rd14712, %rd14709, 1;
	add.s64 	%rd1286, %rd14712, %rd1265;
	setp.lt.u64 	%p1400, %rd1286, %rd14712;
	selp.u64 	%rd14713, 1, 0, %p1400;
	add.s64 	%rd14714, %rd35318, %rd14711;
	add.s64 	%rd1287, %rd14714, %rd14713;
	setp.ge.u64 	%p1401, %rd1287, %rd35318;
	@%p1401 bra 	$L__BB1_401;
	add.s64 	%rd35317, %rd35317, 1;
	setp.ne.s64 	%p1402, %rd35317, 0;
	@%p1402 bra 	$L__BB1_401;
	add.s64 	%rd35316, %rd35316, 1;
	setp.ne.s64 	%p1403, %rd35316, 0;
	mov.b64 	%rd35317, 0;
	@%p1403 bra 	$L__BB1_401;
	add.s64 	%rd35315, %rd35315, 1;
	setp.eq.s64 	%p1404, %rd35315, 0;
	selp.u64 	%rd14717, 1, 0, %p1404;
	add.s64 	%rd35314, %rd35314, %rd14717;
	mov.b64 	%rd35316, 0;
	mov.u64 	%rd35317, %rd35316;
$L__BB1_401:
	mul.lo.s64 	%rd1275, %rd13391, %rd13374;
	mul.hi.u64 	%rd14718, %rd13374, %rd13391;
	mov.b64 	{%r476, %r477}, %rd14718;
	mov.b64 	{%r478, %r479}, %rd1275;
	shf.l.wrap.b32 	%r480, %r479, %r476, 1;
	shf.l.wrap.b32 	%r481, %r476, %r477, 1;
	mov.b64 	%rd14719, {%r480, %r481};
	shl.b64 	%rd14720, %rd1275, 1;
	add.s64 	%rd1276, %rd14720, %rd1287;
	setp.lt.u64 	%p1405, %rd1276, %rd14720;
	selp.u64 	%rd14721, 1, 0, %p1405;
	add.s64 	%rd14722, %rd35317, %rd14719;
	add.s64 	%rd1277, %rd14722, %rd14721;
	setp.ge.u64 	%p1406, %rd1277, %rd35317;
	@%p1406 bra 	$L__BB1_404;
	add.s64 	%rd35316, %rd35316, 1;
	setp.ne.s64 	%p1407, %rd35316, 0;
	@%p1407 bra 	$L__BB1_404;
	add.s64 	%rd35315, %rd35315, 1;
	setp.eq.s64 	%p1408, %rd35315, 0;
	selp.u64 	%rd14724, 1, 0, %p1408;
	add.s64 	%rd35314, %rd35314, %rd14724;
	mov.b64 	%rd35316, 0;
$L__BB1_404:
	mul.lo.s64 	%rd14725, %rd13385, %rd13379;
	mul.hi.u64 	%rd14726, %rd13379, %rd13385;
	mov.b64 	{%r482, %r483}, %rd14726;
	mov.b64 	{%r484, %r485}, %rd14725;
	shf.l.wrap.b32 	%r486, %r485, %r482, 1;
	shf.l.wrap.b32 	%r487, %r482, %r483, 1;
	mov.b64 	%rd14727, {%r486, %r487};
	add.s64 	%rd14728, %rd1275, %rd14725;
	shl.b64 	%rd14729, %rd14728, 1;
	add.s64 	%rd1295, %rd14729, %rd1287;
	setp.lt.u64 	%p1409, %rd1295, %rd1276;
	selp.u64 	%rd14730, 1, 0, %p1409;
	add.s64 	%rd14731, %rd1277, %rd14727;
	add.s64 	%rd1296, %rd14731, %rd14730;
	setp.ge.u64 	%p1410, %rd1296, %rd1277;
	@%p1410 bra 	$L__BB1_407;
	add.s64 	%rd35316, %rd35316, 1;
	setp.ne.s64 	%p1411, %rd35316, 0;
	@%p1411 bra 	$L__BB1_407;
	add.s64 	%rd35315, %rd35315, 1;
	setp.eq.s64 	%p1412, %rd35315, 0;
	selp.u64 	%rd14733, 1, 0, %p1412;
	add.s64 	%rd35314, %rd35314, %rd14733;
	mov.b64 	%rd35316, 0;
$L__BB1_407:
	mul.lo.s64 	%rd14734, %rd13391, %rd13379;
	mul.hi.u64 	%rd14735, %rd13379, %rd13391;
	mov.b64 	{%r488, %r489}, %rd14735;
	mov.b64 	{%r490, %r491}, %rd14734;
	shf.l.wrap.b32 	%r492, %r491, %r488, 1;
	shf.l.wrap.b32 	%r493, %r488, %r489, 1;
	mov.b64 	%rd14736, {%r492, %r493};
	shl.b64 	%rd14737, %rd14734, 1;
	add.s64 	%rd1303, %rd14737, %rd1296;
	setp.lt.u64 	%p1413, %rd1303, %rd14737;
	selp.u64 	%rd14738, 1, 0, %p1413;
	add.s64 	%rd14739, %rd35316, %rd14736;
	add.s64 	%rd1304, %rd14739, %rd14738;
	setp.ge.u64 	%p1414, %rd1304, %rd35316;
	@%p1414 bra 	$L__BB1_409;
	add.s64 	%rd35315, %rd35315, 1;
	setp.eq.s64 	%p1415, %rd35315, 0;
	selp.u64 	%rd14740, 1, 0, %p1415;
	add.s64 	%rd35314, %rd35314, %rd14740;
$L__BB1_409:
	mul.lo.s64 	%rd14741, %rd13391, %rd13385;
	mul.hi.u64 	%rd14742, %rd13385, %rd13391;
	mov.b64 	{%r494, %r495}, %rd14742;
	mov.b64 	{%r496, %r497}, %rd14741;
	shf.l.wrap.b32 	%r498, %r497, %r494, 1;
	shf.l.wrap.b32 	%r499, %r494, %r495, 1;
	mov.b64 	%rd14743, {%r498, %r499};
	shl.b64 	%rd14744, %rd14741, 1;
	add.s64 	%rd14745, %rd14744, %rd1304;
	setp.lt.u64 	%p1416, %rd14745, %rd14744;
	selp.u64 	%rd14746, 1, 0, %p1416;
	add.s64 	%rd14747, %rd35315, %rd14743;
	add.s64 	%rd14748, %rd14747, %rd14746;
	setp.lt.u64 	%p1417, %rd14748, %rd35315;
	selp.u64 	%rd14749, 1, 0, %p1417;
	add.s64 	%rd14750, %rd35314, %rd14749;
	mul.lo.s64 	%rd14751, %rd1303, 4294968273;
	mov.b64 	%rd14752, 4294968273;
	mul.hi.u64 	%rd14753, %rd1303, %rd14752;
	mad.lo.s64 	%rd35330, %rd13374, %rd13374, %rd14751;
	setp.lt.u64 	%p1418, %rd35330, %rd14751;
	selp.u64 	%rd14754, 1, 0, %p1418;
	add.s64 	%rd14755, %rd14753, %rd14754;
	mul.lo.s64 	%rd14756, %rd14745, 4294968273;
	mul.hi.u64 	%rd14757, %rd14745, %rd14752;
	add.s64 	%rd14758, %rd14756, %rd1264;
	setp.lt.u64 	%p1419, %rd14758, %rd14756;
	selp.u64 	%rd14759, 1, 0, %p1419;
	add.s64 	%rd14760, %rd14757, %rd14759;
	add.s64 	%rd35329, %rd14758, %rd14755;
	setp.lt.u64 	%p1420, %rd35329, %rd14758;
	selp.u64 	%rd14761, 1, 0, %p1420;
	add.s64 	%rd14762, %rd14760, %rd14761;
	mul.lo.s64 	%rd14763, %rd14748, 4294968273;
	mul.hi.u64 	%rd14764, %rd14748, %rd14752;
	add.s64 	%rd14765, %rd14763, %rd1286;
	setp.lt.u64 	%p1421, %rd14765, %rd14763;
	selp.u64 	%rd14766, 1, 0, %p1421;
	add.s64 	%rd14767, %rd14764, %rd14766;
	add.s64 	%rd35332, %rd14765, %rd14762;
	setp.lt.u64 	%p1422, %rd35332, %rd14765;
	selp.u64 	%rd14768, 1, 0, %p1422;
	add.s64 	%rd14769, %rd14767, %rd14768;
	mul.lo.s64 	%rd14770, %rd14750, 4294968273;
	mul.hi.u64 	%rd14771, %rd14750, %rd14752;
	add.s64 	%rd14772, %rd14770, %rd1295;
	setp.lt.u64 	%p1423, %rd14772, %rd14770;
	selp.u64 	%rd14773, 1, 0, %p1423;
	add.s64 	%rd14774, %rd14771, %rd14773;
	add.s64 	%rd35331, %rd14772, %rd14769;
	setp.lt.u64 	%p1424, %rd35331, %rd14772;
	selp.u64 	%rd14775, 1, 0, %p1424;
	add.s64 	%rd1313, %rd14774, %rd14775;
	setp.eq.s64 	%p1425, %rd1313, 0;
	@%p1425 bra 	$L__BB1_413;
	mov.b64 	%rd14776, 4294968273;
	mul.hi.u64 	%rd14777, %rd1313, %rd14776;
	mad.lo.s64 	%rd1314, %rd1313, 4294968273, %rd35330;
	setp.lt.u64 	%p1426, %rd1314, %rd35330;
	selp.u64 	%rd14778, 1, 0, %p1426;
	add.s64 	%rd1315, %rd14777, %rd14778;
	setp.eq.s64 	%p1427, %rd1315, 0;
	mov.u64 	%rd35330, %rd1314;
	@%p1427 bra 	$L__BB1_413;
	add.s64 	%rd1316, %rd35329, %rd1315;
	setp.ge.u64 	%p1428, %rd1316, %rd35329;
	mov.u64 	%rd35329, %rd1316;
	mov.u64 	%rd35330, %rd1314;
	@%p1428 bra 	$L__BB1_413;
	add.s64 	%rd35332, %rd35332, 1;
	setp.eq.s64 	%p1429, %rd35332, 0;
	selp.u64 	%rd14779, 1, 0, %p1429;
	add.s64 	%rd35331, %rd35331, %rd14779;
	mov.u64 	%rd35329, %rd1316;
	mov.u64 	%rd35330, %rd1314;
$L__BB1_413:
	setp.gt.u64 	%p1430, %rd35331, %rd27;
	@%p1430 bra 	$L__BB1_415;
	setp.ne.s64 	%p1431, %rd35331, %rd27;
	setp.ne.s64 	%p1432, %rd35332, %rd34901;
	or.pred  	%p1433, %p1431, %p1432;
	setp.ne.s64 	%p1434, %rd35329, %rd34900;
	or.pred  	%p1435, %p1433, %p1434;
	setp.lt.u64 	%p1436, %rd35330, %rd52;
	or.pred  	%p1437, %p1435, %p1436;
	@%p1437 bra 	$L__BB1_416;
$L__BB1_415:
	// begin inline asm
	sub.cc.u64 %rd35330, %rd35330, %rd52;
	// end inline asm
	sub.s64 	%rd14784, %rd35329, %rd13336;
	// begin inline asm
	sub.cc.u64 %rd35329, %rd14784, %rd34900;
	// end inline asm
	sub.s64 	%rd14787, %rd35332, %rd13336;
	// begin inline asm
	sub.cc.u64 %rd35332, %rd14787, %rd34901;
	// end inline asm
	add.s64 	%rd14789, %rd13336, %rd27;
	sub.s64 	%rd35331, %rd35331, %rd14789;
$L__BB1_416:
	mul.hi.u64 	%rd14790, %rd13335, %rd35330;
	mul.lo.s64 	%rd14791, %rd35329, %rd13335;
	mul.hi.u64 	%rd14792, %rd13335, %rd35329;
	add.s64 	%rd14793, %rd14791, %rd14790;
	setp.lt.u64 	%p1438, %rd14793, %rd14791;
	selp.u64 	%rd14794, 1, 0, %p1438;
	add.s64 	%rd14795, %rd14792, %rd14794;
	mul.lo.s64 	%rd14796, %rd35332, %rd13335;
	mul.hi.u64 	%rd14797, %rd13335, %rd35332;
	add.s64 	%rd14798, %rd14796, %rd14795;
	setp.lt.u64 	%p1439, %rd14798, %rd14796;
	selp.u64 	%rd14799, 1, 0, %p1439;
	add.s64 	%rd14800, %rd14797, %rd14799;
	mul.lo.s64 	%rd14801, %rd35331, %rd13335;
	mul.hi.u64 	%rd14802, %rd13335, %rd35331;
	add.s64 	%rd14803, %rd14801, %rd14800;
	setp.lt.u64 	%p1440, %rd14803, %rd14801;
	selp.u64 	%rd14804, 1, 0, %p1440;
	add.s64 	%rd14805, %rd14802, %rd14804;
	mul.lo.s64 	%rd14806, %rd35330, %rd13341;
	mul.hi.u64 	%rd14807, %rd13341, %rd35330;
	add.s64 	%rd14808, %rd14806, %rd14793;
	setp.lt.u64 	%p1441, %rd14808, %rd14806;
	selp.u64 	%rd14809, 1, 0, %p1441;
	add.s64 	%rd14810, %rd14807, %rd14809;
	mul.lo.s64 	%rd14811, %rd35329, %rd13341;
	mul.hi.u64 	%rd14812, %rd13341, %rd35329;
	add.s64 	%rd14813, %rd14811, %rd14798;
	setp.lt.u64 	%p1442, %rd14813, %rd14811;
	selp.u64 	%rd14814, 1, 0, %p1442;
	add.s64 	%rd14815, %rd14812, %rd14814;
	add.s64 	%rd14816, %rd14813, %rd14810;
	setp.lt.u64 	%p1443, %rd14816, %rd14813;
	selp.u64 	%rd14817, 1, 0, %p1443;
	add.s64 	%rd14818, %rd14815, %rd14817;
	mul.lo.s64 	%rd14819, %rd35332, %rd13341;
	mul.hi.u64 	%rd14820, %rd13341, %rd35332;
	add.s64 	%rd14821, %rd14819, %rd14803;
	setp.lt.u64 	%p1444, %rd14821, %rd14819;
	selp.u64 	%rd14822, 1, 0, %p1444;
	add.s64 	%rd14823, %rd14820, %rd14822;
	add.s64 	%rd14824, %rd14821, %rd14818;
	setp.lt.u64 	%p1445, %rd14824, %rd14821;
	selp.u64 	%rd14825, 1, 0, %p1445;
	add.s64 	%rd14826, %rd14823, %rd14825;
	mul.lo.s64 	%rd14827, %rd35331, %rd13341;
	mul.hi.u64 	%rd14828, %rd13341, %rd35331;
	add.s64 	%rd14829, %rd14827, %rd14805;
	setp.lt.u64 	%p1446, %rd14829, %rd14827;
	selp.u64 	%rd14830, 1, 0, %p1446;
	add.s64 	%rd14831, %rd14828, %rd14830;
	add.s64 	%rd14832, %rd14829, %rd14826;
	setp.lt.u64 	%p1447, %rd14832, %rd14829;
	selp.u64 	%rd14833, 1, 0, %p1447;
	add.s64 	%rd14834, %rd14831, %rd14833;
	mul.lo.s64 	%rd14835, %rd35330, %rd13347;
	mul.hi.u64 	%rd14836, %rd13347, %rd35330;
	add.s64 	%rd14837, %rd14835, %rd14816;
	setp.lt.u64 	%p1448, %rd14837, %rd14835;
	selp.u64 	%rd14838, 1, 0, %p1448;
	add.s64 	%rd14839, %rd14836, %rd14838;
	mul.lo.s64 	%rd14840, %rd35329, %rd13347;
	mul.hi.u64 	%rd14841, %rd13347, %rd35329;
	add.s64 	%rd14842, %rd14840, %rd14824;
	setp.lt.u64 	%p1449, %rd14842, %rd14840;
	selp.u64 	%rd14843, 1, 0, %p1449;
	add.s64 	%rd14844, %rd14841, %rd14843;
	add.s64 	%rd14845, %rd14842, %rd14839;
	setp.lt.u64 	%p1450, %rd14845, %rd14842;
	selp.u64 	%rd14846, 1, 0, %p1450;
	add.s64 	%rd14847, %rd14844, %rd14846;
	mul.lo.s64 	%rd14848, %rd35332, %rd13347;
	mul.hi.u64 	%rd14849, %rd13347, %rd35332;
	add.s64 	%rd14850, %rd14848, %rd14832;
	setp.lt.u64 	%p1451, %rd14850, %rd14848;
	selp.u64 	%rd14851, 1, 0, %p1451;
	add.s64 	%rd14852, %rd14849, %rd14851;
	add.s64 	%rd14853, %rd14850, %rd14847;
	setp.lt.u64 	%p1452, %rd14853, %rd14850;
	selp.u64 	%rd14854, 1, 0, %p1452;
	add.s64 	%rd14855, %rd14852, %rd14854;
	mul.lo.s64 	%rd14856, %rd35331, %rd13347;
	mul.hi.u64 	%rd14857, %rd13347, %rd35331;
	add.s64 	%rd14858, %rd14856, %rd14834;
	setp.lt.u64 	%p1453, %rd14858, %rd14856;
	selp.u64 	%rd14859, 1, 0, %p1453;
	add.s64 	%rd14860, %rd14857, %rd14859;
	add.s64 	%rd14861, %rd14858, %rd14855;
	setp.lt.u64 	%p1454, %rd14861, %rd14858;
	selp.u64 	%rd14862, 1, 0, %p1454;
	add.s64 	%rd14863, %rd14860, %rd14862;
	mul.lo.s64 	%rd14864, %rd35330, %rd13353;
	mul.hi.u64 	%rd14865, %rd13353, %rd35330;
	add.s64 	%rd14866, %rd14864, %rd14845;
	setp.lt.u64 	%p1455, %rd14866, %rd14864;
	selp.u64 	%rd14867, 1, 0, %p1455;
	add.s64 	%rd14868, %rd14865, %rd14867;
	mul.lo.s64 	%rd14869, %rd35329, %rd13353;
	mul.hi.u64 	%rd14870, %rd13353, %rd35329;
	add.s64 	%rd14871, %rd14869, %rd14853;
	setp.lt.u64 	%p1456, %rd14871, %rd14869;
	selp.u64 	%rd14872, 1, 0, %p1456;
	add.s64 	%rd14873, %rd14870, %rd14872;
	add.s64 	%rd14874, %rd14871, %rd14868;
	setp.lt.u64 	%p1457, %rd14874, %rd14871;
	selp.u64 	%rd14875, 1, 0, %p1457;
	add.s64 	%rd14876, %rd14873, %rd14875;
	mul.lo.s64 	%rd14877, %rd35332, %rd13353;
	mul.hi.u64 	%rd14878, %rd13353, %rd35332;
	add.s64 	%rd14879, %rd14877, %rd14861;
	setp.lt.u64 	%p1458, %rd14879, %rd14877;
	selp.u64 	%rd14880, 1, 0, %p1458;
	add.s64 	%rd14881, %rd14878, %rd14880;
	add.s64 	%rd14882, %rd14879, %rd14876;
	setp.lt.u64 	%p1459, %rd14882, %rd14879;
	selp.u64 	%rd14883, 1, 0, %p1459;
	add.s64 	%rd14884, %rd14881, %rd14883;
	mul.lo.s64 	%rd14885, %rd35331, %rd13353;
	mul.hi.u64 	%rd14886, %rd13353, %rd35331;
	add.s64 	%rd14887, %rd14885, %rd14863;
	setp.lt.u64 	%p1460, %rd14887, %rd14885;
	selp.u64 	%rd14888, 1, 0, %p1460;
	add.s64 	%rd14889, %rd14886, %rd14888;
	add.s64 	%rd14890, %rd14887, %rd14884;
	setp.lt.u64 	%p1461, %rd14890, %rd14887;
	selp.u64 	%rd14891, 1, 0, %p1461;
	add.s64 	%rd14892, %rd14889, %rd14891;
	mul.lo.s64 	%rd14893, %rd14874, 4294968273;
	mov.b64 	%rd14894, 4294968273;
	mul.hi.u64 	%rd14895, %rd14874, %rd14894;
	mad.lo.s64 	%rd35338, %rd35330, %rd13335, %rd14893;
	setp.lt.u64 	%p1462, %rd35338, %rd14893;
	selp.u64 	%rd14896, 1, 0, %p1462;
	add.s64 	%rd14897, %rd14895, %rd14896;
	mul.lo.s64 	%rd14898, %rd14882, 4294968273;
	mul.hi.u64 	%rd14899, %rd14882, %rd14894;
	add.s64 	%rd14900, %rd14898, %rd14808;
	setp.lt.u64 	%p1463, %rd14900, %rd14898;
	selp.u64 	%rd14901, 1, 0, %p1463;
	add.s64 	%rd14902, %rd14899, %rd14901;
	add.s64 	%rd35337, %rd14900, %rd14897;
	setp.lt.u64 	%p1464, %rd35337, %rd14900;
	selp.u64 	%rd14903, 1, 0, %p1464;
	add.s64 	%rd14904, %rd14902, %rd14903;
	mul.lo.s64 	%rd14905, %rd14890, 4294968273;
	mul.hi.u64 	%rd14906, %rd14890, %rd14894;
	add.s64 	%rd14907, %rd14905, %rd14837;
	setp.lt.u64 	%p1465, %rd14907, %rd14905;
	selp.u64 	%rd14908, 1, 0, %p1465;
	add.s64 	%rd14909, %rd14906, %rd14908;
	add.s64 	%rd35341, %rd14907, %rd14904;
	setp.lt.u64 	%p1466, %rd35341, %rd14907;
	selp.u64 	%rd14910, 1, 0, %p1466;
	add.s64 	%rd14911, %rd14909, %rd14910;
	mul.lo.s64 	%rd14912, %rd14892, 4294968273;
	mul.hi.u64 	%rd14913, %rd14892, %rd14894;
	add.s64 	%rd14914, %rd14912, %rd14866;
	setp.lt.u64 	%p1467, %rd14914, %rd14912;
	selp.u64 	%rd14915, 1, 0, %p1467;
	add.s64 	%rd14916, %rd14913, %rd14915;
	add.s64 	%rd35342, %rd14914, %rd14911;
	setp.lt.u64 	%p1468, %rd35342, %rd14914;
	selp.u64 	%rd14917, 1, 0, %p1468;
	add.s64 	%rd1335, %rd14916, %rd14917;
	setp.eq.s64 	%p1469, %rd1335, 0;
	@%p1469 bra 	$L__BB1_420;
	mov.b64 	%rd14918, 4294968273;
	mul.hi.u64 	%rd14919, %rd1335, %rd14918;
	mad.lo.s64 	%rd1336, %rd1335, 4294968273, %rd35338;
	setp.lt.u64 	%p1470, %rd1336, %rd35338;
	selp.u64 	%rd14920, 1, 0, %p1470;
	add.s64 	%rd1337, %rd14919, %rd14920;
	setp.eq.s64 	%p1471, %rd1337, 0;
	mov.u64 	%rd35338, %rd1336;
	@%p1471 bra 	$L__BB1_420;
	add.s64 	%rd1338, %rd35337, %rd1337;
	setp.ge.u64 	%p1472, %rd1338, %rd35337;
	mov.u64 	%rd35337, %rd1338;
	mov.u64 	%rd35338, %rd1336;
	@%p1472 bra 	$L__BB1_420;
	add.s64 	%rd35341, %rd35341, 1;
	setp.eq.s64 	%p1473, %rd35341, 0;
	selp.u64 	%rd14921, 1, 0, %p1473;
	add.s64 	%rd35342, %rd35342, %rd14921;
	mov.u64 	%rd35337, %rd1338;
	mov.u64 	%rd35338, %rd1336;
$L__BB1_420:
	setp.gt.u64 	%p1474, %rd35342, %rd27;
	@%p1474 bra 	$L__BB1_422;
	setp.ne.s64 	%p1475, %rd35342, %rd27;
	setp.ne.s64 	%p1476, %rd35341, %rd34901;
	or.pred  	%p1477, %p1475, %p1476;
	setp.ne.s64 	%p1478, %rd35337, %rd34900;
	or.pred  	%p1479, %p1477, %p1478;
	setp.lt.u64 	%p1480, %rd35338, %rd52;
	or.pred  	%p1481, %p1479, %p1480;
	@%p1481 bra 	$L__BB1_423;
$L__BB1_422:
	// begin inline asm
	sub.cc.u64 %rd35338, %rd35338, %rd52;
	// end inline asm
	sub.s64 	%rd14926, %rd35337, %rd13336;
	// begin inline asm
	sub.cc.u64 %rd35337, %rd14926, %rd34900;
	// end inline asm
	sub.s64 	%rd14929, %rd35341, %rd13336;
	// begin inline asm
	sub.cc.u64 %rd35341, %rd14929, %rd34901;
	// end inline asm
	add.s64 	%rd14931, %rd13336, %rd27;
	sub.s64 	%rd35342, %rd35342, %rd14931;
$L__BB1_423:
	// begin inline asm
	add.cc.u64 %rd35343, %rd35338, %rd35338;
	// end inline asm
	// begin inline asm
	add.cc.u64 %rd35344, %rd35337, %rd13413;
	// end inline asm
	// begin inline asm
	addc.cc.u64 %rd35344, %rd35344, %rd35337;
	// end inline asm
	// begin inline asm
	add.cc.u64 %rd35345, %rd35341, %rd13413;
	// end inline asm
	// begin inline asm
	addc.cc.u64 %rd35345, %rd35345, %rd35341;
	// end inline asm
	// begin inline asm
	add.cc.u64 %rd35346, %rd35342, %rd13413;
	// end inline asm
	// begin inline asm
	addc.cc.u64 %rd35346, %rd35346, %rd35342;
	// end inline asm
	@%p1068 bra 	$L__BB1_425;
	and.b64  	%rd14953, %rd35346, %rd35345;
	and.b64  	%rd14954, %rd14953, %rd35344;
	setp.ne.s64 	%p1483, %rd14954, -1;
	setp.lt.u64 	%p1484, %rd35343, -4294968273;
	or.pred  	%p1485, %p1483, %p1484;
	@%p1485 bra 	$L__BB1_426;
$L__BB1_425:
	// begin inline asm
	sub.cc.u64 %rd35343, %rd35343, %rd52;
	// end inline asm
	// begin inline asm
	sub.cc.u64 %rd35344, %rd35344, %rd13336;
	// end inline asm
	// begin inline asm
	subc.cc.u64 %rd35344, %rd35344, %rd34900;
	// end inline asm
	// begin inline asm
	sub.cc.u64 %rd35345, %rd35345, %rd13336;
	// end inline asm
	// begin inline asm
	subc.cc.u64 %rd35345, %rd35345, %rd34901;
	// end inline asm
	add.s64 	%rd14970, %rd13336, %rd27;
	sub.s64 	%rd35346, %rd35346, %rd14970;
$L__BB1_426:
	// begin inline asm
	add.cc.u64 %rd35347, %rd35343, %rd35343;
	// end inline asm
	// begin inline asm
	add.cc.u64 %rd35348, %rd35344, %rd13413;
	// end inline asm
	// begin inline asm
	addc.cc.u64 %rd35348, %rd35348, %rd35344;
	// end inline asm
	// begin inline asm
	add.cc.u64 %rd35349, %rd35345, %rd13413;
	// end inline asm
	// begin inline asm
	addc.cc.u64 %rd35349, %rd35349, %rd35345;
	// end inline asm
	// begin inline asm
	add.cc.u64 %rd35350, %rd35346, %rd13413;
	// end inline asm
	// begin inline asm
	addc.cc.u64 %rd35350, %rd35350, %rd35346;
	// end inline asm
	@%p1068 bra 	$L__BB1_428;
	and.b64  	%rd14992, %rd35350, %rd35349;
	and.b64  	%rd14993, %rd14992, %rd35348;
	setp.ne.s64 	%p1487, %rd14993, -1;
	setp.lt.u64 	%p1488, %rd35347, -4294968273;
	or.pred  	%p1489, %p1487, %p1488;
	@%p1489 bra 	$L__BB1_429;
$L__BB1_428:
	// begin inline asm
	sub.cc.u64 %rd35347, %rd35347, %rd52;
	// end inline asm
	// begin inline asm
	sub.cc.u64 %rd35348, %rd35348, %rd13336;
	// end inline asm
	// begin inline asm
	subc.cc.u64 %rd35348, %rd35348, %rd34900;
	// end inline asm
	// begin inline asm
	sub.cc.u64 %rd35349, %rd35349, %rd13336;
	// end inline asm
	// begin inline asm
	subc.cc.u64 %rd35349, %rd35349, %rd34901;
	// end inline asm
	add.s64 	%rd15009, %rd13336, %rd27;
	sub.s64 	%rd35350, %rd35350, %rd15009;
$L__BB1_429:
	mul.hi.u64 	%rd15010, %rd13335, %rd13335;
	mul.lo.s64 	%rd15011, %rd13341, %rd13341;
	mul.hi.u64 	%rd35359, %rd13341, %rd13341;
	mul.lo.s64 	%rd35358, %rd13347, %rd13347;
	mul.hi.u64 	%rd35357, %rd13347, %rd13347;
	mul.lo.s64 	%rd35356, %rd13353, %rd13353;
	mul.hi.u64 	%rd35355, %rd13353, %rd13353;
	mul.lo.s64 	%rd15012, %rd13341, %rd13335;
	mul.hi.u64 	%rd15013, %rd13335, %rd13341;
	mov.b64 	{%r500, %r501}, %rd15013;
	mov.b64 	{%r502, %r503}, %rd15012;
	shf.l.wrap.b32 	%r504, %r503, %r500, 1;
	shf.l.wrap.b32 	%r505, %r500, %r501, 1;
	mov.b64 	%rd15014, {%r504, %r505};
	shl.b64 	%rd15015, %rd15012, 1;
	add.s64 	%rd1382, %rd15015, %rd15010;
	setp.lt.u64 	%p1490, %rd1382, %rd15015;
	selp.u64 	%rd15016, 1, 0, %p1490;
	add.s64 	%rd15017, %rd15011, %rd15014;
	add.s64 	%rd1383, %rd15017, %rd15016;
	setp.ge.u64 	%p1491, %rd1383, %rd15011;
	@%p1491 bra 	$L__BB1_437;
	add.s64 	%rd35359, %rd35359, 1;
	setp.ne.s64 	%p1492, %rd35359, 0;
	@%p1492 bra 	$L__BB1_437;
	add.s64 	%rd35358, %rd35358, 1;
	setp.ne.s64 	%p1493, %rd35358, 0;
	mov.b64 	%rd35359, 0;
	@%p1493 bra 	$L__BB1_437;
	add.s64 	%rd35357, %rd35357, 1;
	setp.ne.s64 	%p1494, %rd35357, 0;
	mov.b64 	%rd35358, 0;
	mov.u64 	%rd35359, %rd35358;
	@%p1494 bra 	$L__BB1_437;
	add.s64 	%rd35356, %rd35356, 1;
	setp.eq.s64 	%p1495, %rd35356, 0;
	selp.u64 	%rd15021, 1, 0, %p1495;
	add.s64 	%rd35355, %rd35355, %rd15021;
	mov.b64 	%rd35357, 0;
	mov.u64 	%rd35358, %rd35357;
	mov.u64 	%rd35359, %rd35357;
	bra.uni 	$L__BB1_437;
$L__BB1_434:
	add.s64 	%rd35256, %rd35256, 1;
	setp.ne.s64 	%p898, %rd35256, 0;
	@%p898 bra 	$L__BB1_347;
	add.s64 	%rd35255, %rd35255, 1;
	setp.ne.s64 	%p899, %rd35255, 0;
	mov.b64 	%rd35256, 0;
	@%p899 bra 	$L__BB1_347;
	add.s64 	%rd35254, %rd35254, 1;
	setp.eq.s64 	%p900, %rd35254, 0;
	selp.u64 	%rd12830, 1, 0, %p900;
	add.s64 	%rd35253, %rd35253, %rd12830;
	mov.b64 	%rd35255, 0;
	mov.u64 	%rd35256, %rd35255;
	bra.uni 	$L__BB1_347;
$L__BB1_437:
	mul.lo.s64 	%rd15022, %rd13347, %rd13335;
	mul.hi.u64 	%rd15023, %rd13335, %rd13347;
	mov.b64 	{%r506, %r507}, %rd15023;
	mov.b64 	{%r508, %r509}, %rd15022;
	shf.l.wrap.b32 	%r510, %r509, %r506, 1;
	shf.l.wrap.b32 	%r511, %r506, %r507, 1;
	mov.b64 	%rd15024, {%r510, %r511};
	shl.b64 	%rd15025, %rd15022, 1;
	add.s64 	%rd1404, %rd15025, %rd1383;
	setp.lt.u64 	%p1496, %rd1404, %rd15025;
	selp.u64 	%rd15026, 1, 0, %p1496;
	add.s64 	%rd15027, %rd35359, %rd15024;
	add.s64 	%rd1405, %rd15027, %rd15026;
	setp.ge.u64 	%p1497, %rd1405, %rd35359;
	@%p1497 bra 	$L__BB1_438;
	bra.uni 	$L__BB1_504;
$L__BB1_438:
	mul.lo.s64 	%rd1393, %rd13353, %rd13335;
	mul.hi.u64 	%rd15031, %rd13335, %rd13353;
	mov.b64 	{%r512, %r513}, %rd15031;
	mov.b64 	{%r514, %r515}, %rd1393;
	shf.l.wrap.b32 	%r516, %r515, %r512, 1;
	shf.l.wrap.b32 	%r517, %r512, %r513, 1;
	mov.b64 	%rd15032, {%r516, %r517};
	shl.b64 	%rd15033, %rd1393, 1;
	add.s64 	%rd1394, %rd15033, %rd1405;
	setp.lt.u64 	%p1501, %rd1394, %rd15033;
	selp.u64 	%rd15034, 1, 0, %p1501;
	add.s64 	%rd15035, %rd35358, %rd15032;
	add.s64 	%rd1395, %rd15035, %rd15034;
	setp.ge.u64 	%p1502, %rd1395, %rd35358;
	@%p1502 bra 	$L__BB1_441;
	add.s64 	%rd35357, %rd35357, 1;
	setp.ne.s64 	%p1503, %rd35357, 0;
	@%p1503 bra 	$L__BB1_441;
	add.s64 	%rd35356, %rd35356, 1;
	setp.eq.s64 	%p1504, %rd35356, 0;
	selp.u64 	%rd15037, 1, 0, %p1504;
	add.s64 	%rd35355, %rd35355, %rd15037;
	mov.b64 	%rd35357, 0;
$L__BB1_441:
	mul.lo.s64 	%rd15038, %rd13347, %rd13341;
	mul.hi.u64 	%rd15039, %rd13341, %rd13347;
	mov.b64 	{%r518, %r519}, %rd15039;
	mov.b64 	{%r520, %r521}, %rd15038;
	shf.l.wrap.b32 	%r522, %r521, %r518, 1;
	shf.l.wrap.b32 	%r523, %r518, %r519, 1;
	mov.b64 	%rd15040, {%r522, %r523};
	add.s64 	%rd15041, %rd1393, %rd15038;
	shl.b64 	%rd15042, %rd15041, 1;
	add.s64 	%rd1413, %rd15042, %rd1405;
	setp.lt.u64 	%p1505, %rd1413, %rd1394;
	selp.u64 	%rd15043, 1, 0, %p1505;
	add.s64 	%rd15044, %rd1395, %rd15040;
	add.s64 	%rd1414, %rd15044, %rd15043;
	setp.ge.u64 	%p1506, %rd1414, %rd1395;
	@%p1506 bra 	$L__BB1_444;
	add.s64 	%rd35357, %rd35357, 1;
	setp.ne.s64 	%p1507, %rd35357, 0;
	@%p1507 bra 	$L__BB1_444;
	add.s64 	%rd35356, %rd35356, 1;
	setp.eq.s64 	%p1508, %rd35356, 0;
	selp.u64 	%rd15046, 1, 0, %p1508;
	add.s64 	%rd35355, %rd35355, %rd15046;
	mov.b64 	%rd35357, 0;
$L__BB1_444:
	mul.lo.s64 	%rd15047, %rd13353, %rd13341;
	mul.hi.u64 	%rd15048, %rd13341, %rd13353;
	mov.b64 	{%r524, %r525}, %rd15048;
	mov.b64 	{%r526, %r527}, %rd15047;
	shf.l.wrap.b32 	%r528, %r527, %r524, 1;
	shf.l.wrap.b32 	%r529, %r524, %r525, 1;
	mov.b64 	%rd15049, {%r528, %r529};
	shl.b64 	%rd15050, %rd15047, 1;
	add.s64 	%rd1421, %rd15050, %rd1414;
	setp.lt.u64 	%p1509, %rd1421, %rd15050;
	selp.u64 	%rd15051, 1, 0, %p1509;
	add.s64 	%rd15052, %rd35357, %rd15049;
	add.s64 	%rd1422, %rd15052, %rd15051;
	setp.ge.u64 	%p1510, %rd1422, %rd35357;
	@%p1510 bra 	$L__BB1_446;
	add.s64 	%rd35356, %rd35356, 1;
	setp.eq.s64 	%p1511, %rd35356, 0;
	selp.u64 	%rd15053, 1, 0, %p1511;
	add.s64 	%rd35355, %rd35355, %rd15053;
$L__BB1_446:
	mul.lo.s64 	%rd15054, %rd13353, %rd13347;
	mul.hi.u64 	%rd15055, %rd13347, %rd13353;
	mov.b64 	{%r530, %r531}, %rd15055;
	mov.b64 	{%r532, %r533}, %rd15054;
	shf.l.wrap.b32 	%r534, %r533, %r530, 1;
	shf.l.wrap.b32 	%r535, %r530, %r531, 1;
	mov.b64 	%rd15056, {%r534, %r535};
	shl.b64 	%rd15057, %rd15054, 1;
	add.s64 	%rd15058, %rd15057, %rd1422;
	setp.lt.u64 	%p1512, %rd15058, %rd15057;
	selp.u64 	%rd15059, 1, 0, %p1512;
	add.s64 	%rd15060, %rd35356, %rd15056;
	add.s64 	%rd15061, %rd15060, %rd15059;
	setp.lt.u64 	%p1513, %rd15061, %rd35356;
	selp.u64 	%rd15062, 1, 0, %p1513;
	add.s64 	%rd15063, %rd35355, %rd15062;
	mul.lo.s64 	%rd15064, %rd1421, 4294968273;
	mov.b64 	%rd15065, 4294968273;
	mul.hi.u64 	%rd15066, %rd1421, %rd15065;
	mad.lo.s64 	%rd35371, %rd13335, %rd13335, %rd15064;
	setp.lt.u64 	%p1514, %rd35371, %rd15064;
	selp.u64 	%rd15067, 1, 0, %p1514;
	add.s64 	%rd15068, %rd15066, %rd15067;
	mul.lo.s64 	%rd15069, %rd15058, 4294968273;
	mul.hi.u64 	%rd15070, %rd15058, %rd15065;
	add.s64 	%rd15071, %rd15069, %rd1382;
	setp.lt.u64 	%p1515, %rd15071, %rd15069;
	selp.u64 	%rd15072, 1, 0, %p1515;
	add.s64 	%rd15073, %rd15070, %rd15072;
	add.s64 	%rd35370, %rd15071, %rd15068;
	setp.lt.u64 	%p1516, %rd35370, %rd15071;
	selp.u64 	%rd15074, 1, 0, %p1516;
	add.s64 	%rd15075, %rd15073, %rd15074;
	mul.lo.s64 	%rd15076, %rd15061, 4294968273;
	mul.hi.u64 	%rd15077, %rd15061, %rd15065;
	add.s64 	%rd15078, %rd15076, %rd1404;
	setp.lt.u64 	%p1517, %rd15078, %rd15076;
	selp.u64 	%rd15079, 1, 0, %p1517;
	add.s64 	%rd15080, %rd15077, %rd15079;
	add.s64 	%rd35373, %rd15078, %rd15075;
	setp.lt.u64 	%p1518, %rd35373, %rd15078;
	selp.u64 	%rd15081, 1, 0, %p1518;
	add.s64 	%rd15082, %rd15080, %rd15081;
	mul.lo.s64 	%rd15083, %rd15063, 4294968273;
	mul.hi.u64 	%rd15084, %rd15063, %rd15065;
	add.s64 	%rd15085, %rd15083, %rd1413;
	setp.lt.u64 	%p1519, %rd15085, %rd15083;
	selp.u64 	%rd15086, 1, 0, %p1519;
	add.s64 	%rd15087, %rd15084, %rd15086;
	add.s64 	%rd35372, %rd15085, %rd15082;
	setp.lt.u64 	%p1520, %rd35372, %rd15085;
	selp.u64 	%rd15088, 1, 0, %p1520;
	add.s64 	%rd1431, %rd15087, %rd15088;
	setp.eq.s64 	%p1521, %rd1431, 0;
	@%p1521 bra 	$L__BB1_450;
	mov.b64 	%rd15089, 4294968273;
	mul.hi.u64 	%rd15090, %rd1431, %rd15089;
	mad.lo.s64 	%rd1432, %rd1431, 4294968273, %rd35371;
	setp.lt.u64 	%p1522, %rd1432, %rd35371;
	selp.u64 	%rd15091, 1, 0, %p1522;
	add.s64 	%rd1433, %rd15090, %rd15091;
	setp.eq.s64 	%p1523, %rd1433, 0;
	mov.u64 	%rd35371, %rd1432;
	@%p1523 bra 	$L__BB1_450;
	add.s64 	%rd1434, %rd35370, %rd1433;
	setp.ge.u64 	%p1524, %rd1434, %rd35370;
	mov.u64 	%rd35370, %rd1434;
	mov.u64 	%rd35371, %rd1432;
	@%p1524 bra 	$L__BB1_450;
	add.s64 	%rd35373, %rd35373, 1;
	setp.eq.s64 	%p1525, %rd35373, 0;
	selp.u64 	%rd15092, 1, 0, %p1525;
	add.s64 	%rd35372, %rd35372, %rd15092;
	mov.u64 	%rd35370, %rd1434;
	mov.u64 	%rd35371, %rd1432;
$L__BB1_450:
	setp.gt.u64 	%p1526, %rd35372, %rd27;
	@%p1526 bra 	$L__BB1_452;
	setp.ne.s64 	%p1527, %rd35372, %rd27;
	setp.ne.s64 	%p1528, %rd35373, %rd34901;
	or.pred  	%p1529, %p1527, %p1528;
	setp.ne.s64 	%p1530, %rd35370, %rd34900;
	or.pred  	%p1531, %p1529, %p1530;
	setp.lt.u64 	%p1532, %rd35371, %rd52;
	or.pred  	%p1533, %p1531, %p1532;
	@%p1533 bra 	$L__BB1_453;
$L__BB1_452:
	// begin inline asm
	sub.cc.u64 %rd35371, %rd35371, %rd52;
	// end inline asm
	sub.s64 	%rd15097, %rd35370, %rd13336;
	// begin inline asm
	sub.cc.u64 %rd35370, %rd15097, %rd34900;
	// end inline asm
	sub.s64 	%rd15100, %rd35373, %rd13336;
	// begin inline asm
	sub.cc.u64 %rd35373, %rd15100, %rd34901;
	// end inline asm
	add.s64 	%rd15102, %rd13336, %rd27;
	sub.s64 	%rd35372, %rd35372, %rd15102;
$L__BB1_453:
	// begin inline asm
	add.cc.u64 %rd35379, %rd35371, %rd35371;
	// end inline asm
	// begin inline asm
	add.cc.u64 %rd35378, %rd35370, %rd13413;
	// end inline asm
	// begin inline asm
	addc.cc.u64 %rd35378, %rd35378, %rd35370;
	// end inline asm
	// begin inline asm
	add.cc.u64 %rd35377, %rd35373, %rd13413;
	// end inline asm
	// begin inline asm
	addc.cc.u64 %rd35377, %rd35377, %rd35373;
	// end inline asm
	// begin inline asm
	add.cc.u64 %rd35376, %rd35372, %rd13413;
	// end inline asm
	// begin inline asm
	addc.cc.u64 %rd35376, %rd35376, %rd35372;
	// end inline asm
	@%p1068 bra 	$L__BB1_455;
	and.b64  	%rd15124, %rd35376, %rd35377;
	and.b64  	%rd15125, %rd15124, %rd35378;
	setp.ne.s64 	%p1535, %rd15125, -1;
	setp.lt.u64 	%p1536, %rd35379, -4294968273;
	or.pred  	%p1537, %p1535, %p1536;
	@%p1537 bra 	$L__BB1_456;
$L__BB1_455:
	// begin inline asm
	sub.cc.u64 %rd35379, %rd35379, %rd52;
	// end inline asm
	// begin inline asm
	sub.cc.u64 %rd35378, %rd35378, %rd13336;
	// end inline asm
	// begin inline asm
	subc.cc.u64 %rd35378, %rd35378, %rd34900;
	// end inline asm
	// begin inline asm
	sub.cc.u64 %rd35377, %rd35377, %rd13336;
	// end inline asm
	// begin inline asm
	subc.cc.u64 %rd35377, %rd35377, %rd34901;
	// end inline asm
	add.s64 	%rd15141, %rd13336, %rd27;
	sub.s64 	%rd35376, %rd35376, %rd15141;
$L__BB1_456:
	// begin inline asm
	add.cc.u64 %rd35383, %rd35379, %rd35371;
	// end inline asm
	// begin inline asm
	add.cc.u64 %rd35382, %rd35378, %rd13413;
	// end inline asm
	// begin inline asm
	addc.cc.u64 %rd35382, %rd35382, %rd35370;
	// end inline asm
	// begin inline asm
	add.cc.u64 %rd35381, %rd35377, %rd13413;
	// end inline asm
	// begin inline asm
	addc.cc.u64 %rd35381, %rd35381, %rd35373;
	// end inline asm
	// begin inline asm
	add.cc.u64 %rd35380, %rd35376, %rd13413;
	// end inline asm
	// begin inline asm
	addc.cc.u64 %rd35380, %rd35380, %rd35372;
	// end inline asm
	@%p1068 bra 	$L__BB1_458;
	and.b64  	%rd15163, %rd35380, %rd35381;
	and.b64  	%rd15164, %rd15163, %rd35382;
	setp.ne.s64 	%p1539, %rd15164, -1;
	setp.lt.u64 	%p1540, %rd35383, -4294968273;
	or.pred  	%p1541, %p1539, %p1540;
	@%p1541 bra 	$L__BB1_459;
$L__BB1_458:
	// begin inline asm
	sub.cc.u64 %rd35383, %rd35383, %rd52;
	// end inline asm
	// begin inline asm
	sub.cc.u64 %rd35382, %rd35382, %rd13336;
	// end inline asm
	// begin inline asm
	subc.cc.u64 %rd35382, %rd35382, %rd34900;
	// end inline asm
	// begin inline asm
	sub.cc.u64 %rd35381, %rd35381, %rd13336;
	// end inline asm
	// begin inline asm
	subc.cc.u64 %rd35381, %rd35381, %rd34901;
	// end inline asm
	add.s64 	%rd15180, %rd13336, %rd27;
	sub.s64 	%rd35380, %rd35380, %rd15180;
$L__BB1_459:
	mul.hi.u64 	%rd15181, %rd35383, %rd35383;
	mul.lo.s64 	%rd15182, %rd35382, %rd35382;
	mul.hi.u64 	%rd35392, %rd35382, %rd35382;
	mul.lo.s64 	%rd35391, %rd35381, %rd35381;
	mul.hi.u64 	%rd35390, %rd35381, %rd35381;
	mul.lo.s64 	%rd35389, %rd35380, %rd35380;
	mul.hi.u64 	%rd35388, %rd35380, %rd35380;
	mul.lo.s64 	%rd15183, %rd35382, %rd35383;
	mul.hi.u64 	%rd15184, %rd35383, %rd35382;
	mov.b64 	{%r536, %r537}, %rd15184;
	mov.b64 	{%r538, %r539}, %rd15183;
	shf.l.wrap.b32 	%r540, %r539, %r536, 1;
	shf.l.wrap.b32 	%r541, %r536, %r537, 1;
	mov.b64 	%rd15185, {%r540, %r541};
	shl.b64 	%rd15186, %rd15183, 1;
	add.s64 	%rd1478, %rd15186, %rd15181;
	setp.lt.u64 	%p1542, %rd1478, %rd15186;
	selp.u64 	%rd15187, 1, 0, %p1542;
	add.s64 	%rd15188, %rd15182, %rd15185;
	add.s64 	%rd1479, %rd15188, %rd15187;
	setp.ge.u64 	%p1543, %rd1479, %rd15182;
	@%p1543 bra 	$L__BB1_464;
	add.s64 	%rd35392, %rd35392, 1;
	setp.ne.s64 	%p1544, %rd35392, 0;
	@%p1544 bra 	$L__BB1_464;
	add.s64 	%rd35391, %rd35391, 1;
	setp.ne.s64 	%p1545, %rd35391, 0;
	mov.b64 	%rd35392, 0;
	@%p1545 bra 	$L__BB1_464;
	add.s64 	%rd35390, %rd35390, 1;
	setp.ne.s64 	%p1546, %rd35390, 0;
	mov.b64 	%rd35391, 0;
	mov.u64 	%rd35392, %rd35391;
	@%p1546 bra 	$L__BB1_464;
	add.s64 	%rd35389, %rd35389, 1;
	setp.eq.s64 	%p1547, %rd35389, 0;
	selp.u64 	%rd15192, 1, 0, %p1547;
	add.s64 	%rd35388, %rd35388, %rd15192;
	mov.b64 	%rd35390, 0;
	mov.u64 	%rd35391, %rd35390;
	mov.u64 	%rd35392, %rd35390;
$L__BB1_464:
	mul.lo.s64 	%rd15193, %rd35381, %rd35383;
	mul.hi.u64 	%rd15194, %rd35383, %rd35381;
	mov.b64 	{%r542, %r543}, %rd15194;
	mov.b64 	{%r544, %r545}, %rd15193;
	shf.l.wrap.b32 	%r546, %r545, %r542, 1;
	shf.l.wrap.b32 	%r547, %r542, %r543, 1;
	mov.b64 	%rd15195, {%r546, %r547};
	shl.b64 	%rd15196, %rd15193, 1;
	add.s64 	%rd1500, %rd15196, %rd1479;
	setp.lt.u64 	%p1548, %rd1500, %rd15196;
	selp.u64 	%rd15197, 1, 0, %p1548;
	add.s64 	%rd15198, %rd35392, %rd15195;
	add.s64 	%rd1501, %rd15198, %rd15197;
	setp.ge.u64 	%p1549, %rd1501, %rd35392;
	@%p1549 bra 	$L__BB1_468;
	add.s64 	%rd35391, %rd35391, 1;
	setp.ne.s64 	%p1550, %rd35391, 0;
	@%p1550 bra 	$L__BB1_468;
	add.s64 	%rd35390, %rd35390, 1;
	setp.ne.s64 	%p1551, %rd35390, 0;
	mov.b64 	%rd35391, 0;
	@%p1551 bra 	$L__BB1_468;
	add.s64 	%rd35389, %rd35389, 1;
	setp.eq.s64 	%p1552, %rd35389, 0;
	selp.u64 	%rd15201, 1, 0, %p1552;
	add.s64 	%rd35388, %rd35388, %rd15201;
	mov.b64 	%rd35390, 0;
	mov.u64 	%rd35391, %rd35390;
$L__BB1_468:
	mul.lo.s64 	%rd1489, %rd35380, %rd35383;
	mul.hi.u64 	%rd15202, %rd35383, %rd35380;
	mov.b64 	{%r548, %r549}, %rd15202;
	mov.b64 	{%r550, %r551}, %rd1489;
	shf.l.wrap.b32 	%r552, %r551, %r548, 1;
	shf.l.wrap.b32 	%r553, %r548, %r549, 1;
	mov.b64 	%rd15203, {%r552, %r553};
	shl.b64 	%rd15204, %rd1489, 1;
	add.s64 	%rd1490, %rd15204, %rd1501;
	setp.lt.u64 	%p1553, %rd1490, %rd15204;
	selp.u64 	%rd15205, 1, 0, %p1553;
	add.s64 	%rd15206, %rd35391, %rd15203;
	add.s64 	%rd1491, %rd15206, %rd15205;
	setp.ge.u64 	%p1554, %rd1491, %rd35391;
	@%p1554 bra 	$L__BB1_471;
	add.s64 	%rd35390, %rd35390, 1;
	setp.ne.s64 	%p1555, %rd35390, 0;
	@%p1555 bra 	$L__BB1_471;
	add.s64 	%rd35389, %rd35389, 1;
	setp.eq.s64 	%p1556, %rd35389, 0;
	selp.u64 	%rd15208, 1, 0, %p1556;
	add.s64 	%rd35388, %rd35388, %rd15208;
	mov.b64 	%rd35390, 0;
$L__BB1_471:
	mul.lo.s64 	%rd15209, %rd35381, %rd35382;
	mul.hi.u64 	%rd15210, %rd35382, %rd35381;
	mov.b64 	{%r554, %r555}, %rd15210;
	mov.b64 	{%r556, %r557}, %rd15209;
	shf.l.wrap.b32 	%r558, %r557, %r554, 1;
	shf.l.wrap.b32 	%r559, %r554, %r555, 1;
	mov.b64 	%rd15211, {%r558, %r559};
	add.s64 	%rd15212, %rd1489, %rd15209;
	shl.b64 	%rd15213, %rd15212, 1;
	add.s64 	%rd1509, %rd15213, %rd1501;
	setp.lt.u64 	%p1557, %rd1509, %rd1490;
	selp.u64 	%rd15214, 1, 0, %p1557;
	add.s64 	%rd15215, %rd1491, %rd15211;
	add.s64 	%rd1510, %rd15215, %rd15214;
	setp.ge.u64 	%p1558, %rd1510, %rd1491;
	@%p1558 bra 	$L__BB1_474;
	add.s64 	%rd35390, %rd35390, 1;
	setp.ne.s64 	%p1559, %rd35390, 0;
	@%p1559 bra 	$L__BB1_474;
	add.s64 	%rd35389, %rd35389, 1;
	setp.eq.s64 	%p1560, %rd35389, 0;
	selp.u64 	%rd15217, 1, 0, %p1560;
	add.s64 	%rd35388, %rd35388, %rd15217;
	mov.b64 	%rd35390, 0;
$L__BB1_474:
	mul.lo.s64 	%rd15218, %rd35380, %rd35382;
	mul.hi.u64 	%rd15219, %rd35382, %rd35380;
	mov.b64 	{%r560, %r561}, %rd15219;
	mov.b64 	{%r562, %r563}, %rd15218;
	shf.l.wrap.b32 	%r564, %r563, %r560, 1;
	shf.l.wrap.b32 	%r565, %r560, %r561, 1;
	mov.b64 	%rd15220, {%r564, %r565};
	shl.b64 	%rd15221, %rd15218, 1;
	add.s64 	%rd1517, %rd15221, %rd1510;
	setp.lt.u64 	%p1561, %rd1517, %rd15221;
	selp.u64 	%rd15222, 1, 0, %p1561;
	add.s64 	%rd15223, %rd35390, %rd15220;
	add.s64 	%rd1518, %rd15223, %rd15222;
	setp.ge.u64 	%p1562, %rd1518, %rd35390;
	@%p1562 bra 	$L__BB1_476;
	add.s64 	%rd35389, %rd35389, 1;
	setp.eq.s64 	%p1563, %rd35389, 0;
	selp.u64 	%rd15224, 1, 0, %p1563;
	add.s64 	%rd35388, %rd35388, %rd15224;
$L__BB1_476:
	mul.lo.s64 	%rd15225, %rd35380, %rd35381;
	mul.hi.u64 	%rd15226, %rd35381, %rd35380;
	mov.b64 	{%r566, %r567}, %rd15226;
	mov.b64 	{%r568, %r569}, %rd15225;
	shf.l.wrap.b32 	%r570, %r569, %r566, 1;
	shf.l.wrap.b32 	%r571, %r566, %r567, 1;
	mov.b64 	%rd15227, {%r570, %r571};
	shl.b64 	%rd15228, %rd15225, 1;
	add.s64 	%rd15229, %rd15228, %rd1518;
	setp.lt.u64 	%p1564, %rd15229, %rd15228;
	selp.u64 	%rd15230, 1, 0, %p1564;
	add.s64 	%rd15231, %rd35389, %rd15227;
	add.s64 	%rd15232, %rd15231, %rd15230;
	setp.lt.u64 	%p1565, %rd15232, %rd35389;
	selp.u64 	%rd15233, 1, 0, %p1565;
	add.s64 	%rd15234, %rd35388, %rd15233;
	mul.lo.s64 	%rd15235, %rd1517, 4294968273;
	mov.b64 	%rd15236, 4294968273;
	mul.hi.u64 	%rd15237, %rd1517, %rd15236;
	mad.lo.s64 	%rd35408, %rd35383, %rd35383, %rd15235;
	setp.lt.u64 	%p1566, %rd35408, %rd15235;
	selp.u64 	%rd15238, 1, 0, %p1566;
	add.s64 	%rd15239, %rd15237, %rd15238;
	mul.lo.s64 	%rd15240, %rd15229, 4294968273;
	mul.hi.u64 	%rd15241, %rd15229, %rd15236;
	add.s64 	%rd15242, %rd15240, %rd1478;
	setp.lt.u64 	%p1567, %rd15242, %rd15240;
	selp.u64 	%rd15243, 1, 0, %p1567;
	add.s64 	%rd15244, %rd15241, %rd15243;
	add.s64 	%rd35403, %rd15242, %rd15239;
	setp.lt.u64 	%p1568, %rd35403, %rd15242;
	selp.u64 	%rd15245, 1, 0, %p1568;
	add.s64 	%rd15246, %rd15244, %rd15245;
	mul.lo.s64 	%rd15247, %rd15232, 4294968273;
	mul.hi.u64 	%rd15248, %rd15232, %rd15236;
	add.s64 	%rd15249, %rd15247, %rd1500;
	setp.lt.u64 	%p1569, %rd15249, %rd15247;
	selp.u64 	%rd15250, 1, 0, %p1569;
	add.s64 	%rd15251, %rd15248, %rd15250;
	add.s64 	%rd35402, %rd15249, %rd15246;
	setp.lt.u64 	%p1570, %rd35402, %rd15249;
	selp.u64 	%rd15252, 1, 0, %p1570;
	add.s64 	%rd15253, %rd15251, %rd15252;
	mul.lo.s64 	%rd15254, %rd15234, 4294968273;
	mul.hi.u64 	%rd15255, %rd15234, %rd15236;
	add.s64 	%rd15256, %rd15254, %rd1509;
	setp.lt.u64 	%p1571, %rd15256, %rd15254;
	selp.u64 	%rd15257, 1, 0, %p1571;
	add.s64 	%rd15258, %rd15255, %rd15257;
	add.s64 	%rd35401, %rd15256, %rd15253;
	setp.lt.u64 	%p1572, %rd35401, %rd15256;
	selp.u64 	%rd15259, 1, 0, %p1572;
	add.s64 	%rd1527, %rd15258, %rd15259;
	setp.eq.s64 	%p1573, %rd1527, 0;
	@%p1573 bra 	$L__BB1_480;
	mov.b64 	%rd15260, 4294968273;
	mul.hi.u64 	%rd15261, %rd1527, %rd15260;
	mad.lo.s64 	%rd1528, %rd1527, 4294968273, %rd35408;
	setp.lt.u64 	%p1574, %rd1528, %rd35408;
	selp.u64 	%rd15262, 1, 0, %p1574;
	add.s64 	%rd1529, %rd15261, %rd15262;
	setp.eq.s64 	%p1575, %rd1529, 0;
	mov.u64 	%rd35408, %rd1528;
	@%p1575 bra 	$L__BB1_480;
	add.s64 	%rd1530, %rd35403, %rd1529;
	setp.ge.u64 	%p1576, %rd1530, %rd35403;
	mov.u64 	%rd35403, %rd1530;
	mov.u64 	%rd35408, %rd1528;
	@%p1576 bra 	$L__BB1_480;
	add.s64 	%rd35402, %rd35402, 1;
	setp.eq.s64 	%p1577, %rd35402, 0;
	selp.u64 	%rd15263, 1, 0, %p1577;
	add.s64 	%rd35401, %rd35401, %rd15263;
	mov.u64 	%rd35403, %rd1530;
	mov.u64 	%rd35408, %rd1528;
$L__BB1_480:
	setp.gt.u64 	%p1578, %rd35401, %rd27;
	@%p1578 bra 	$L__BB1_485;
	setp.ne.s64 	%p1579, %rd35401, %rd27;
	mov.u64 	%rd35405, %rd35401;
	mov.u64 	%rd35406, %rd35402;
	mov.u64 	%rd35407, %rd35403;
	@%p1579 bra 	$L__BB1_486;
	setp.ne.s64 	%p1580, %rd35402, %rd34901;
	mov.u64 	%rd35405, %rd27;
	mov.u64 	%rd35406, %rd35402;
	mov.u64 	%rd35407, %rd35403;
	@%p1580 bra 	$L__BB1_486;
	setp.ne.s64 	%p1581, %rd35403, %rd34900;
	mov.u64 	%rd35405, %rd27;
	mov.u64 	%rd35406, %rd34901;
	mov.u64 	%rd35407, %rd35403;
	@%p1581 bra 	$L__BB1_486;
	setp.lt.u64 	%p1582, %rd35408, %rd52;
	mov.u64 	%rd35405, %rd27;
	mov.u64 	%rd35406, %rd34901;
	mov.u64 	%rd35407, %rd34900;
	@%p1582 bra 	$L__BB1_486;
$L__BB1_485:
	// begin inline asm
	sub.cc.u64 %rd35408, %rd35408, %rd52;
	// end inline asm
	sub.s64 	%rd15268, %rd35403, %rd13336;
	// begin inline asm
	sub.cc.u64 %rd35407, %rd15268, %rd34900;
	// end inline asm
	sub.s64 	%rd15271, %rd35402, %rd13336;
	// begin inline asm
	sub.cc.u64 %rd35406, %rd15271, %rd34901;
	// end inline asm
	add.s64 	%rd15273, %rd13336, %rd27;
	sub.s64 	%rd35405, %rd35401, %rd15273;
$L__BB1_486:
	// begin inline asm
	sub.cc.u64 %rd35412, %rd35408, %rd35347;
	// end inline asm
	// begin inline asm
	sub.cc.u64 %rd35411, %rd35407, %rd13336;
	// end inline asm
	// begin inline asm
	subc.cc.u64 %rd35411, %rd35411, %rd35348;
	// end inline asm
	// begin inline asm
	sub.cc.u64 %rd35410, %rd35406, %rd13336;
	// end inline asm
	// begin inline asm
	subc.cc.u64 %rd35410, %rd35410, %rd35349;
	// end inline asm
	// begin inline asm
	sub.cc.u64 %rd35409, %rd35405, %rd13336;
	// end inline asm
	// begin inline asm
	subc.cc.u64 %rd35409, %rd35409, %rd35350;
	// end inline asm
	@%p1066 bra 	$L__BB1_488;
	// begin inline asm
	add.cc.u64 %rd35412, %rd35412, %rd52;
	// end inline asm
	// begin inline asm
	add.cc.u64 %rd35411, %rd35411, %rd13413;
	// end inline asm
	// begin inline asm
	addc.cc.u64 %rd35411, %rd35411, %rd34900;
	// end inline asm
	// begin inline asm
	add.cc.u64 %rd35410, %rd35410, %rd13413;
	// end inline asm
	// begin inline asm
	addc.cc.u64 %rd35410, %rd35410, %rd34901;
	// end inline asm
	add.s64 	%rd15310, %rd35409, %rd13413;
	add.s64 	%rd35409, %rd15310, %rd27;
$L__BB1_488:
	// begin inline asm
	sub.cc.u64 %rd35416, %rd35412, %rd35347;
	// end inline asm
	// begin inline asm
	sub.cc.u64 %rd35415, %rd35411, %rd13336;
	// end inline asm
	// begin inline asm
	subc.cc.u64 %rd35415, %rd35415, %rd35348;
	// end inline asm
	st.local.v2.u64 	[%rd1070], {%rd35416, %rd35415};
	// begin inline asm
	sub.cc.u64 %rd35414, %rd35410, %rd13336;
	// end inline asm
	// begin inline asm
	subc.cc.u64 %rd35414, %rd35414, %rd35349;
	// end inline asm
	// begin inline asm
	sub.cc.u64 %rd35413, %rd35409, %rd13336;
	// end inline asm
	// begin inline asm
	subc.cc.u64 %rd35413, %rd35413, %rd35350;
	// end inline asm
	st.local.v2.u64 	[%rd1070+16], {%rd35414, %rd35413};
	@%p1066 bra 	$L__BB1_490;
	// begin inline asm
	add.cc.u64 %rd35416, %rd35416, %rd52;
	// end inline asm
	// begin inline asm
	add.cc.u64 %rd35415, %rd35415, %rd13413;
	// end inline asm
	// begin inline asm
	addc.cc.u64 %rd35415, %rd35415, %rd34900;
	// end inline asm
	st.local.v2.u64 	[%rd1070], {%rd35416, %rd35415};
	// begin inline asm
	add.cc.u64 %rd35414, %rd35414, %rd13413;
	// end inline asm
	// begin inline asm
	addc.cc.u64 %rd35414, %rd35414, %rd34901;
	// end inline asm
	add.s64 	%rd15347, %rd35413, %rd13413;
	add.s64 	%rd35413, %rd15347, %rd27;
	st.local.v2.u64 	[%rd1070+16], {%rd35414, %rd35413};
$L__BB1_490:
	// begin inline asm
	sub.cc.u64 %rd35420, %rd35347, %rd35416;
	// end inline asm
	// begin inline asm
	sub.cc.u64 %rd35419, %rd35348, %rd13336;
	// end inline asm
	// begin inline asm
	subc.cc.u64 %rd35419, %rd35419, %rd35415;
	// end inline asm
	// begin inline asm
	sub.cc.u64 %rd35418, %rd35349, %rd13336;
	// end inline asm
	// begin inline asm
	subc.cc.u64 %rd35418, %rd35418, %rd35414;
	// end inline asm
	// begin inline asm
	sub.cc.u64 %rd35417, %rd35350, %rd13336;
	// end inline asm
	// begin inline asm
	subc.cc.u64 %rd35417, %rd35417, %rd35413;
	// end inline asm
	@%p1066 bra 	$L__BB1_492;
	// begin inline asm
	add.cc.u64 %rd35420, %rd35420, %rd52;
	// end inline asm
	// begin inline asm
	add.cc.u64 %rd35419, %rd35419, %rd13413;
	// end inline asm
	// begin inline asm
	addc.cc.u64 %rd35419, %rd35419, %rd34900;
	// end inline asm
	// begin inline asm
	add.cc.u64 %rd35418, %rd35418, %rd13413;
	// end inline asm
	// begin inline asm
	addc.cc.u64 %rd35418, %rd35418, %rd34901;
	// end inline asm
	add.s64 	%rd15384, %rd35417, %rd13413;
	add.s64 	%rd35417, %rd15384, %rd27;
$L__BB1_492:
	mul.hi.u64 	%rd15385, %rd35383, %rd35420;
	mul.lo.s64 	%rd15386, %rd35419, %rd35383;
	mul.hi.u64 	%rd15387, %rd35383, %rd35419;
	add.s64 	%rd15388, %rd15386, %rd15385;
	setp.lt.u64 	%p1586, %rd15388, %rd15386;
	selp.u64 	%rd15389, 1, 0, %p1586;
	add.s64 	%rd15390, %rd15387, %rd15389;
	mul.lo.s64 	%rd15391, %rd35418, %rd35383;
	mul.hi.u64 	%rd15392, %rd35383, %rd35418;
	add.s64 	%rd15393, %rd15391, %rd15390;
	setp.lt.u64 	%p1587, %rd15393, %rd15391;
	selp.u64 	%rd15394, 1, 0, %p1587;
	add.s64 	%rd15395, %rd15392, %rd15394;
	mul.lo.s64 	%rd15396, %rd35417, %rd35383;
	mul.hi.u64 	%rd15397, %rd35383, %rd35417;
	add.s64 	%rd15398, %rd15396, %rd15395;
	setp.lt.u64 	%p1588, %rd15398, %rd15396;
	selp.u64 	%rd15399, 1, 0, %p1588;
	add.s64 	%rd15400, %rd15397, %rd15399;
	mul.lo.s64 	%rd15401, %rd35420, %rd35382;
	mul.hi.u64 	%rd15402, %rd35382, %rd35420;
	add.s64 	%rd15403, %rd15401, %rd15388;
	setp.lt.u64 	%p1589, %rd15403, %rd15401;
	selp.u64 	%rd15404, 1, 0, %p1589;
	add.s64 	%rd15405, %rd15402, %rd15404;
	mul.lo.s64 	%rd15406, %rd35419, %rd35382;
	mul.hi.u64 	%rd15407, %rd35382, %rd35419;
	add.s64 	%rd15408, %rd15406, %rd15393;
	setp.lt.u64 	%p1590, %rd15408, %rd15406;
	selp.u64 	%rd15409, 1, 0, %p1590;
	add.s64 	%rd15410, %rd15407, %rd15409;
	add.s64 	%rd15411, %rd15408, %rd15405;
	setp.lt.u64 	%p1591, %rd15411, %rd15408;
	selp.u64 	%rd15412, 1, 0, %p1591;
	add.s64 	%rd15413, %rd15410, %rd15412;
	mul.lo.s64 	%rd15414, %rd35418, %rd35382;
	mul.hi.u64 	%rd15415, %rd35382, %rd35418;
	add.s64 	%rd15416, %rd15414, %rd15398;
	setp.lt.u64 	%p1592, %rd15416, %rd15414;
	selp.u64 	%rd15417, 1, 0, %p1592;
	add.s64 	%rd15418, %rd15415, %rd15417;
	add.s64 	%rd15419, %rd15416, %rd15413;
	setp.lt.u64 	%p1593, %rd15419, %rd15416;
	selp.u64 	%rd15420, 1, 0, %p1593;
	add.s64 	%rd15421, %rd15418, %rd15420;
	mul.lo.s64 	%rd15422, %rd35417, %rd35382;
	mul.hi.u64 	%rd15423, %rd35382, %rd35417;
	add.s64 	%rd15424, %rd15422, %rd15400;
	setp.lt.u64 	%p1594, %rd15424, %rd15422;
	selp.u64 	%rd15425, 1, 0, %p1594;
	add.s64 	%rd15426, %rd15423, %rd15425;
	add.s64 	%rd15427, %rd15424, %rd15421;
	setp.lt.u64 	%p1595, %rd15427, %rd15424;
	selp.u64 	%rd15428, 1, 0, %p1595;
	add.s64 	%rd15429, %rd15426, %rd15428;
	mul.lo.s64 	%rd15430, %rd35420, %rd35381;
	mul.hi.u64 	%rd15431, %rd35381, %rd35420;
	add.s64 	%rd15432, %rd15430, %rd15411;
	setp.lt.u64 	%p1596, %rd15432, %rd15430;
	selp.u64 	%rd15433, 1, 0, %p1596;
	add.s64 	%rd15434, %rd15431, %rd15433;
	mul.lo.s64 	%rd15435, %rd35419, %rd35381;
	mul.hi.u64 	%rd15436, %rd35381, %rd35419;
	add.s64 	%rd15437, %rd15435, %rd15419;
	setp.lt.u64 	%p1597, %rd15437, %rd15435;
	selp.u64 	%rd15438, 1, 0, %p1597;
	add.s64 	%rd15439, %rd15436, %rd15438;
	add.s64 	%rd15440, %rd15437, %rd15434;
	setp.lt.u64 	%p1598, %rd15440, %rd15437;
	selp.u64 	%rd15441, 1, 0, %p1598;
	add.s64 	%rd15442, %rd15439, %rd15441;
	mul.lo.s64 	%rd15443, %rd35418, %rd35381;
	mul.hi.u64 	%rd15444, %rd35381, %rd35418;
	add.s64 	%rd15445, %rd15443, %rd15427;
	setp.lt.u64 	%p1599, %rd15445, %rd15443;
	selp.u64 	%rd15446, 1, 0, %p1599;
	add.s64 	%rd15447, %rd15444, %rd15446;
	add.s64 	%rd15448, %rd15445, %rd15442;
	setp.lt.u64 	%p1600, %rd15448, %rd15445;
	selp.u64 	%rd15449, 1, 0, %p1600;
	add.s64 	%rd15450, %rd15447, %rd15449;
	mul.lo.s64 	%rd15451, %rd35417, %rd35381;
	mul.hi.u64 	%rd15452, %rd35381, %rd35417;
	add.s64 	%rd15453, %rd15451, %rd15429;
	setp.lt.u64 	%p1601, %rd15453, %rd15451;
	selp.u64 	%rd15454, 1, 0, %p1601;
	add.s64 	%rd15455, %rd15452, %rd15454;
	add.s64 	%rd15456, %rd15453, %rd15450;
	setp.lt.u64 	%p1602, %rd15456, %rd15453;
	selp.u64 	%rd15457, 1, 0, %p1602;
	add.s64 	%rd15458, %rd15455, %rd15457;
	mul.lo.s64 	%rd15459, %rd35420, %rd35380;
	mul.hi.u64 	%rd15460, %rd35380, %rd35420;
	add.s64 	%rd15461, %rd15459, %rd15440;
	setp.lt.u64 	%p1603, %rd15461, %rd15459;
	selp.u64 	%rd15462, 1, 0, %p1603;
	add.s64 	%rd15463, %rd15460, %rd15462;
	mul.lo.s64 	%rd15464, %rd35419, %rd35380;
	mul.hi.u64 	%rd15465, %rd35380, %rd35419;
	add.s64 	%rd15466, %rd15464, %rd15448;
	setp.lt.u64 	%p1604, %rd15466, %rd15464;
	selp.u64 	%rd15467, 1, 0, %p1604;
	add.s64 	%rd15468, %rd15465, %rd15467;
	add.s64 	%rd15469, %rd15466, %rd15463;
	setp.lt.u64 	%p1605, %rd15469, %rd15466;
	selp.u64 	%rd15470, 1, 0, %p1605;
	add.s64 	%rd15471, %rd15468, %rd15470;
	mul.lo.s64 	%rd15472, %rd35418, %rd35380;
	mul.hi.u64 	%rd15473, %rd35380, %rd35418;
	add.s64 	%rd15474, %rd15472, %rd15456;
	setp.lt.u64 	%p1606, %rd15474, %rd15472;
	selp.u64 	%rd15475, 1, 0, %p1606;
	add.s64 	%rd15476, %rd15473, %rd15475;
	add.s64 	%rd15477, %rd15474, %rd15471;
	setp.lt.u64 	%p1607, %rd15477, %rd15474;
	selp.u64 	%rd15478, 1, 0, %p1607;
	add.s64 	%rd15479, %rd15476, %rd15478;
	mul.lo.s64 	%rd15480, %rd35417, %rd35380;
	mul.hi.u64 	%rd15481, %rd35380, %rd35417;
	add.s64 	%rd15482, %rd15480, %rd15458;
	setp.lt.u64 	%p1608, %rd15482, %rd15480;
	selp.u64 	%rd15483, 1, 0, %p1608;
	add.s64 	%rd15484, %rd15481, %rd15483;
	add.s64 	%rd15485, %rd15482, %rd15479;
	setp.lt.u64 	%p1609, %rd15485, %rd15482;
	selp.u64 	%rd15486, 1, 0, %p1609;
	add.s64 	%rd15487, %rd15484, %rd15486;
	mul.lo.s64 	%rd15488, %rd15469, 4294968273;
	mov.b64 	%rd15489, 4294968273;
	mul.hi.u64 	%rd15490, %rd15469, %rd15489;
	mad.lo.s64 	%rd35424, %rd35420, %rd35383, %rd15488;
	setp.lt.u64 	%p1610, %rd35424, %rd15488;
	selp.u64 	%rd15491, 1, 0, %p1610;
	add.s64 	%rd15492, %rd15490, %rd15491;
	mul.lo.s64 	%rd15493, %rd15477, 4294968273;
	mul.hi.u64 	%rd15494, %rd15477, %rd15489;
	add.s64 	%rd15495, %rd15493, %rd15403;
	setp.lt.u64 	%p1611, %rd15495, %rd15493;
	selp.u64 	%rd15496, 1, 0, %p1611;
	add.s64 	%rd15497, %rd15494, %rd15496;
	add.s64 	%rd35423, %rd15495, %rd15492;
	setp.lt.u64 	%p1612, %rd35423, %rd15495;
	selp.u64 	%rd15498, 1, 0, %p1612;
	add.s64 	%rd15499, %rd15497, %rd15498;
	mul.lo.s64 	%rd15500, %rd15485, 4294968273;
	mul.hi.u64 	%rd15501, %rd15485, %rd15489;
	add.s64 	%rd15502, %rd15500, %rd15432;
	setp.lt.u64 	%p1613, %rd15502, %rd15500;
	selp.u64 	%rd15503, 1, 0, %p1613;
	add.s64 	%rd15504, %rd15501, %rd15503;
	add.s64 	%rd35426, %rd15502, %rd15499;
	setp.lt.u64 	%p1614, %rd35426, %rd15502;
	selp.u64 	%rd15505, 1, 0, %p1614;
	add.s64 	%rd15506, %rd15504, %rd15505;
	mul.lo.s64 	%rd15507, %rd15487, 4294968273;
	mul.hi.u64 	%rd15508, %rd15487, %rd15489;
	add.s64 	%rd15509, %rd15507, %rd15461;
	setp.lt.u64 	%p1615, %rd15509, %rd15507;
	selp.u64 	%rd15510, 1, 0, %p1615;
	add.s64 	%rd15511, %rd15508, %rd15510;
	add.s64 	%rd35425, %rd15509, %rd15506;
	setp.lt.u64 	%p1616, %rd35425, %rd15509;
	selp.u64 	%rd15512, 1, 0, %p1616;
	add.s64 	%rd1585, %rd15511, %rd15512;
	setp.eq.s64 	%p1617, %rd1585, 0;
	@%p1617 bra 	$L__BB1_496;
	mov.b64 	%rd15513, 4294968273;
	mul.hi.u64 	%rd15514, %rd1585, %rd15513;
	mad.lo.s64 	%rd1586, %rd1585, 4294968273, %rd35424;
	setp.lt.u64 	%p1618, %rd1586, %rd35424;
	selp.u64 	%rd15515, 1, 0, %p1618;
	add.s64 	%rd1587, %rd15514, %rd15515;
	setp.eq.s64 	%p1619, %rd1587, 0;
	mov.u64 	%rd35424, %rd1586;
	@%p1619 bra 	$L__BB1_496;
	add.s64 	%rd1588, %rd35423, %rd1587;
	setp.ge.u64 	%p1620, %rd1588, %rd35423;
	mov.u64 	%rd35423, %rd1588;
	mov.u64 	%rd35424, %rd1586;
	@%p1620 bra 	$L__BB1_496;
	add.s64 	%rd35426, %rd35426, 1;
	setp.eq.s64 	%p1621, %rd35426, 0;
	selp.u64 	%rd15516, 1, 0, %p1621;
	add.s64 	%rd35425, %rd35425, %rd15516;
	mov.u64 	%rd35423, %rd1588;
	mov.u64 	%rd35424, %rd1586;
$L__BB1_496:
	setp.gt.u64 	%p1622, %rd35425, %rd27;
	@%p1622 bra 	$L__BB1_498;
	setp.ne.s64 	%p1623, %rd35425, %rd27;
	setp.ne.s64 	%p1624, %rd35426, %rd34901;
	or.pred  	%p1625, %p1623, %p1624;
	setp.ne.s64 	%p1626, %rd35423, %rd34900;
	or.pred  	%p1627, %p1625, %p1626;
	setp.lt.u64 	%p1628, %rd35424, %rd52;
	or.pred  	%p1629, %p1627, %p1628;
	@%p1629 bra 	$L__BB1_499;
$L__BB1_498:
	// begin inline asm
	sub.cc.u64 %rd35424, %rd35424, %rd52;
	// end inline asm
	sub.s64 	%rd15521, %rd35423, %rd13336;
	// begin inline asm
	sub.cc.u64 %rd35423, %rd15521, %rd34900;
	// end inline asm
	sub.s64 	%rd15524, %rd35426, %rd13336;
	// begin inline asm
	sub.cc.u64 %rd35426, %rd15524, %rd34901;
	// end inline asm
	add.s64 	%rd15526, %rd13336, %rd27;
	sub.s64 	%rd35425, %rd35425, %rd15526;
$L__BB1_499:
	mul.hi.u64 	%rd15527, %rd35330, %rd35330;
	mul.lo.s64 	%rd15528, %rd35329, %rd35329;
	mul.hi.u64 	%rd35437, %rd35329, %rd35329;
	mul.lo.s64 	%rd35436, %rd35332, %rd35332;
	mul.hi.u64 	%rd35435, %rd35332, %rd35332;
	mul.lo.s64 	%rd35434, %rd35331, %rd35331;
	mul.hi.u64 	%rd35433, %rd35331, %rd35331;
	mul.lo.s64 	%rd15529, %rd35329, %rd35330;
	mul.hi.u64 	%rd15530, %rd35330, %rd35329;
	mov.b64 	{%r572, %r573}, %rd15530;
	mov.b64 	{%r574, %r575}, %rd15529;
	shf.l.wrap.b32 	%r576, %r575, %r572, 1;
	shf.l.wrap.b32 	%r577, %r572, %r573, 1;
	mov.b64 	%rd15531, {%r576, %r577};
	shl.b64 	%rd15532, %rd15529, 1;
	add.s64 	%rd1608, %rd15532, %rd15527;
	setp.lt.u64 	%p1630, %rd1608, %rd15532;
	selp.u64 	%rd15533, 1, 0, %p1630;
	add.s64 	%rd15534, %rd15528, %rd15531;
	add.s64 	%rd1609, %rd15534, %rd15533;
	setp.ge.u64 	%p1631, %rd1609, %rd15528;
	@%p1631 bra 	$L__BB1_507;
	add.s64 	%rd35437, %rd35437, 1;
	setp.ne.s64 	%p1632, %rd35437, 0;
	@%p1632 bra 	$L__BB1_507;
	add.s64 	%rd35436, %rd35436, 1;
	setp.ne.s64 	%p1633, %rd35436, 0;
	mov.b64 	%rd35437, 0;
	@%p1633 bra 	$L__BB1_507;
	add.s64 	%rd35435, %rd35435, 1;
	setp.ne.s64 	%p1634, %rd35435, 0;
	mov.b64 	%rd35436, 0;
	mov.u64 	%rd35437, %rd35436;
	@%p1634 bra 	$L__BB1_507;
	add.s64 	%rd35434, %rd35434, 1;
	setp.eq.s64 	%p1635, %rd35434, 0;
	selp.u64 	%rd15538, 1, 0, %p1635;
	add.s64 	%rd35433, %rd35433, %rd15538;
	mov.b64 	%rd35435, 0;
	mov.u64 	%rd35436, %rd35435;
	mov.u64 	%rd35437, %rd35435;
	bra.uni 	$L__BB1_507;
$L__BB1_504:
	add.s64 	%rd35358, %rd35358, 1;
	setp.ne.s64 	%p1498, %rd35358, 0;
	@%p1498 bra 	$L__BB1_438;
	add.s64 	%rd35357, %rd35357, 1;
	setp.ne.s64 	%p1499, %rd35357, 0;
	mov.b64 	%rd35358, 0;
	@%p1499 bra 	$L__BB1_438;
	add.s64 	%rd35356, %rd35356, 1;
	setp.eq.s64 	%p1500, %rd35356, 0;
	selp.u64 	%rd15030, 1, 0, %p1500;
	add.s64 	%rd35355, %rd35355, %rd15030;
	mov.b64 	%rd35357, 0;
	mov.u64 	%rd35358, %rd35357;
	bra.uni 	$L__BB1_438;
$L__BB1_507:
	mul.lo.s64 	%rd15539, %rd35332, %rd35330;
	mul.hi.u64 	%rd15540, %rd35330, %rd35332;
	mov.b64 	{%r578, %r579}, %rd15540;
	mov.b64 	{%r580, %r581}, %rd15539;
	shf.l.wrap.b32 	%r582, %r581, %r578, 1;
	shf.l.wrap.b32 	%r583, %r578, %r579, 1;
	mov.b64 	%rd15541, {%r582, %r583};
	shl.b64 	%rd15542, %rd15539, 1;
	add.s64 	%rd1630, %rd15542, %rd1609;
	setp.lt.u64 	%p1636, %rd1630, %rd15542;
	selp.u64 	%rd15543, 1, 0, %p1636;
	add.s64 	%rd15544, %rd35437, %rd15541;
	add.s64 	%rd1631, %rd15544, %rd15543;
	setp.ge.u64 	%p1637, %rd1631, %rd35437;
	@%p1637 bra 	$L__BB1_508;
	bra.uni 	$L__BB1_547;
$L__BB1_508:
	mul.lo.s64 	%rd1619, %rd35331, %rd35330;
	mul.hi.u64 	%rd15548, %rd35330, %rd35331;
	mov.b64 	{%r584, %r585}, %rd15548;
	mov.b64 	{%r586, %r587}, %rd1619;
	shf.l.wrap.b32 	%r588, %r587, %r584, 1;
	shf.l.wrap.b32 	%r589, %r584, %r585, 1;
	mov.b64 	%rd15549, {%r588, %r589};
	shl.b64 	%rd15550, %rd1619, 1;
	add.s64 	%rd1620, %rd15550, %rd1631;
	setp.lt.u64 	%p1641, %rd1620, %rd15550;
	selp.u64 	%rd15551, 1, 0, %p1641;
	add.s64 	%rd15552, %rd35436, %rd15549;
	add.s64 	%rd1621, %rd15552, %rd15551;
	setp.ge.u64 	%p1642, %rd1621, %rd35436;
	@%p1642 bra 	$L__BB1_511;
	add.s64 	%rd35435, %rd35435, 1;
	setp.ne.s64 	%p1643, %rd35435, 0;
	@%p1643 bra 	$L__BB1_511;
	add.s64 	%rd35434, %rd35434, 1;
	setp.eq.s64 	%p1644, %rd35434, 0;
	selp.u64 	%rd15554, 1, 0, %p1644;
	add.s64 	%rd35433, %rd35433, %rd15554;
	mov.b64 	%rd35435, 0;
$L__BB1_511:
	mul.lo.s64 	%rd15555, %rd35332, %rd35329;
	mul.hi.u64 	%rd15556, %rd35329, %rd35332;
	mov.b64 	{%r590, %r591}, %rd15556;
	mov.b64 	{%r592, %r593}, %rd15555;
	shf.l.wrap.b32 	%r594, %r593, %r590, 1;
	shf.l.wrap.b32 	%r595, %r590, %r591, 1;
	mov.b64 	%rd15557, {%r594, %r595};
	add.s64 	%rd15558, %rd1619, %rd15555;
	shl.b64 	%rd15559, %rd15558, 1;
	add.s64 	%rd1639, %rd15559, %rd1631;
	setp.lt.u64 	%p1645, %rd1639, %rd1620;
	selp.u64 	%rd15560, 1, 0, %p1645;
	add.s64 	%rd15561, %rd1621, %rd15557;
	add.s64 	%rd1640, %rd15561, %rd15560;
	setp.ge.u64 	%p1646, %rd1640, %rd1621;
	@%p1646 bra 	$L__BB1_514;
	add.s64 	%rd35435, %rd35435, 1;
	setp.ne.s64 	%p1647, %rd35435, 0;
	@%p1647 bra 	$L__BB1_514;
	add.s64 	%rd35434, %rd35434, 1;
	setp.eq.s64 	%p1648, %rd35434, 0;
	selp.u64 	%rd15563, 1, 0, %p1648;
	add.s64 	%rd35433, %rd35433, %rd15563;
	mov.b64 	%rd35435, 0;
$L__BB1_514:
	mul.lo.s64 	%rd15564, %rd35331, %rd35329;
	mul.hi.u64 	%rd15565, %rd35329, %rd35331;
	mov.b64 	{%r596, %r597}, %rd15565;
	mov.b64 	{%r598, %r599}, %rd15564;
	shf.l.wrap.b32 	%r600, %r599, %r596, 1;
	shf.l.wrap.b32 	%r601, %r596, %r597, 1;
	mov.b64 	%rd15566, {%r600, %r601};
	shl.b64 	%rd15567, %rd15564, 1;
	add.s64 	%rd1647, %rd15567, %rd1640;
	setp.lt.u64 	%p1649, %rd1647, %rd15567;
	selp.u64 	%rd15568, 1, 0, %p1649;
	add.s64 	%rd15569, %rd35435, %rd15566;
	add.s64 	%rd1648, %rd15569, %rd15568;
	setp.ge.u64 	%p1650, %rd1648, %rd35435;
	@%p1650 bra 	$L__BB1_516;
	add.s64 	%rd35434, %rd35434, 1;
	setp.eq.s64 	%p1651, %rd35434, 0;
	selp.u64 	%rd15570, 1, 0, %p1651;
	add.s64 	%rd35433, %rd35433, %rd15570;
$L__BB1_516:
	mul.lo.s64 	%rd15571, %rd35331, %rd35332;
	mul.hi.u64 	%rd15572, %rd35332, %rd35331;
	mov.b64 	{%r602, %r603}, %rd15572;
	mov.b64 	{%r604, %r605}, %rd15571;
	shf.l.wrap.b32 	%r606, %r605, %r602, 1;
	shf.l.wrap.b32 	%r607, %r602, %r603, 1;
	mov.b64 	%rd15573, {%r606, %r607};
	shl.b64 	%rd15574, %rd15571, 1;
	add.s64 	%rd15575, %rd15574, %rd1648;
	setp.lt.u64 	%p1652, %rd15575, %rd15574;
	selp.u64 	%rd15576, 1, 0, %p1652;
	add.s64 	%rd15577, %rd35434, %rd15573;
	add.s64 	%rd15578, %rd15577, %rd15576;
	setp.lt.u64 	%p1653, %rd15578, %rd35434;
	selp.u64 	%rd15579, 1, 0, %p1653;
	add.s64 	%rd15580, %rd35433, %rd15579;
	mul.lo.s64 	%rd15581, %rd1647, 4294968273;
	mov.b64 	%rd15582, 4294968273;
	mul.hi.u64 	%rd15583, %rd1647, %rd15582;
	mad.lo.s64 	%rd35449, %rd35330, %rd35330, %rd15581;
	setp.lt.u64 	%p1654, %rd35449, %rd15581;
	selp.u64 	%rd15584, 1, 0, %p1654;
	add.s64 	%rd15585, %rd15583, %rd15584;
	mul.lo.s64 	%rd15586, %rd15575, 4294968273;
	mul.hi.u64 	%rd15587, %rd15575, %rd15582;
	add.s64 	%rd15588, %rd15586, %rd1608;
	setp.lt.u64 	%p1655, %rd15588, %rd15586;
	selp.u64 	%rd15589, 1, 0, %p1655;
	add.s64 	%rd15590, %rd15587, %rd15589;
	add.s64 	%rd35448, %rd15588, %rd15585;
	setp.lt.u64 	%p1656, %rd35448, %rd15588;
	selp.u64 	%rd15591, 1, 0, %p1656;
	add.s64 	%rd15592, %rd15590, %rd15591;
	mul.lo.s64 	%rd15593, %rd15578, 4294968273;
	mul.hi.u64 	%rd15594, %rd15578, %rd15582;
	add.s64 	%rd15595, %rd15593, %rd1630;
	setp.lt.u64 	%p1657, %rd15595, %rd15593;
	selp.u64 	%rd15596, 1, 0, %p1657;
	add.s64 	%rd15597, %rd15594, %rd15596;
	add.s64 	%rd35451, %rd15595, %rd15592;
	setp.lt.u64 	%p1658, %rd35451, %rd15595;
	selp.u64 	%rd15598, 1, 0, %p1658;
	add.s64 	%rd15599, %rd15597, %rd15598;
	mul.lo.s64 	%rd15600, %rd15580, 4294968273;
	mul.hi.u64 	%rd15601, %rd15580, %rd15582;
	add.s64 	%rd15602, %rd15600, %rd1639;
	setp.lt.u64 	%p1659, %rd15602, %rd15600;
	selp.u64 	%rd15603, 1, 0, %p1659;
	add.s64 	%rd15604, %rd15601, %rd15603;
	add.s64 	%rd35450, %rd15602, %rd15599;
	setp.lt.u64 	%p1660, %rd35450, %rd15602;
	selp.u64 	%rd15605, 1, 0, %p1660;
	add.s64 	%rd1657, %rd15604, %rd15605;
	setp.eq.s64 	%p1661, %rd1657, 0;
	@%p1661 bra 	$L__BB1_520;
	mov.b64 	%rd15606, 4294968273;
	mul.hi.u64 	%rd15607, %rd1657, %rd15606;
	mad.lo.s64 	%rd1658, %rd1657, 4294968273, %rd35449;
	setp.lt.u64 	%p1662, %rd1658, %rd35449;
	selp.u64 	%rd15608, 1, 0, %p1662;
	add.s64 	%rd1659, %rd15607, %rd15608;
	setp.eq.s64 	%p1663, %rd1659, 0;
	mov.u64 	%rd35449, %rd1658;
	@%p1663 bra 	$L__BB1_520;
	add.s64 	%rd1660, %rd35448, %rd1659;
	setp.ge.u64 	%p1664, %rd1660, %rd35448;
	mov.u64 	%rd35448, %rd1660;
	mov.u64 	%rd35449, %rd1658;
	@%p1664 bra 	$L__BB1_520;
	add.s64 	%rd35451, %rd35451, 1;
	setp.eq.s64 	%p1665, %rd35451, 0;
	selp.u64 	%rd15609, 1, 0, %p1665;
	add.s64 	%rd35450, %rd35450, %rd15609;
	mov.u64 	%rd35448, %rd1660;
	mov.u64 	%rd35449, %rd1658;
$L__BB1_520:
	setp.gt.u64 	%p1666, %rd35450, %rd27;
	@%p1666 bra 	$L__BB1_522;
	setp.ne.s64 	%p1667, %rd35450, %rd27;
	setp.ne.s64 	%p1668, %rd35451, %rd34901;
	or.pred  	%p1669, %p1667, %p1668;
	setp.ne.s64 	%p1670, %rd35448, %rd34900;
	or.pred  	%p1671, %p1669, %p1670;
	setp.lt.u64 	%p1672, %rd35449, %rd52;
	or.pred  	%p1673, %p1671, %p1672;
	@%p1673 bra 	$L__BB1_523;
$L__BB1_522:
	// begin inline asm
	sub.cc.u64 %rd35449, %rd35449, %rd52;
	// end inline asm
	sub.s64 	%rd15614, %rd35448, %rd13336;
	// begin inline asm
	sub.cc.u64 %rd35448, %rd15614, %rd34900;
	// end inline asm
	sub.s64 	%rd15617, %rd35451, %rd13336;
	// begin inline asm
	sub.cc.u64 %rd35451, %rd15617, %rd34901;
	// end inline asm
	add.s64 	%rd15619, %rd13336, %rd27;
	sub.s64 	%rd35450, %rd35450, %rd15619;
$L__BB1_523:
	// begin inline asm
	add.cc.u64 %rd35457, %rd35449, %rd35449;
	// end inline asm
	// begin inline asm
	add.cc.u64 %rd35456, %rd35448, %rd13413;
	// end inline asm
	// begin inline asm
	addc.cc.u64 %rd35456, %rd35456, %rd35448;
	// end inline asm
	// begin inline asm
	add.cc.u64 %rd35455, %rd35451, %rd13413;
	// end inline asm
	// begin inline asm
	addc.cc.u64 %rd35455, %rd35455, %rd35451;
	// end inline asm
	// begin inline asm
	add.cc.u64 %rd35454, %rd35450, %rd13413;
	// end inline asm
	// begin inline asm
	addc.cc.u64 %rd35454, %rd35454, %rd35450;
	// end inline asm
	@%p1068 bra 	$L__BB1_525;
	and.b64  	%rd15641, %rd35454, %rd35455;
	and.b64  	%rd15642, %rd15641, %rd35456;
	setp.ne.s64 	%p1675, %rd15642, -1;
	setp.lt.u64 	%p1676, %rd35457, -4294968273;
	or.pred  	%p1677, %p1675, %p1676;
	@%p1677 bra 	$L__BB1_526;
$L__BB1_525:
	// begin inline asm
	sub.cc.u64 %rd35457, %rd35457, %rd52;
	// end inline asm
	// begin inline asm
	sub.cc.u64 %rd35456, %rd35456, %rd13336;
	// end inline asm
	// begin inline asm
	subc.cc.u64 %rd35456, %rd35456, %rd34900;
	// end inline asm
	// begin inline asm
	sub.cc.u64 %rd35455, %rd35455, %rd13336;
	// end inline asm
	// begin inline asm
	subc.cc.u64 %rd35455, %rd35455, %rd34901;
	// end inline asm
	add.s64 	%rd15658, %rd13336, %rd27;
	sub.s64 	%rd35454, %rd35454, %rd15658;
$L__BB1_526:
	// begin inline asm
	add.cc.u64 %rd35461, %rd35457, %rd35457;
	// end inline asm
	// begin inline asm
	add.cc.u64 %rd35460, %rd35456, %rd13413;
	// end inline asm
	// begin inline asm
	addc.cc.u64 %rd35460, %rd35460, %rd35456;
	// end inline asm
	// begin inline asm
	add.cc.u64 %rd35459, %rd35455, %rd13413;
	// end inline asm
	// begin inline asm
	addc.cc.u64 %rd35459, %rd35459, %rd35455;
	// end inline asm
	// begin inline asm
	add.cc.u64 %rd35458, %rd35454, %rd13413;
	// end inline asm
	// begin inline asm
	addc.cc.u64 %rd35458, %rd35458, %rd35454;
	// end inline asm
	@%p1068 bra 	$L__BB1_528;
	and.b64  	%rd15680, %rd35458, %rd35459;
	and.b64  	%rd15681, %rd15680, %rd35460;
	setp.ne.s64 	%p1679, %rd15681, -1;
	setp.lt.u64 	%p1680, %rd35461, -4294968273;
	or.pred  	%p1681, %p1679, %p1680;
	@%p1681 bra 	$L__BB1_529;
$L__BB1_528:
	// begin inline asm
	sub.cc.u64 %rd35461, %rd35461, %rd52;
	// end inline asm
	// begin inline asm
	sub.cc.u64 %rd35460, %rd35460, %rd13336;
	// end inline asm
	// begin inline asm
	subc.cc.u64 %rd35460, %rd35460, %rd34900;
	// end inline asm
	// begin inline asm
	sub.cc.u64 %rd35459, %rd35459, %rd13336;
	// end inline asm
	// begin inline asm
	subc.cc.u64 %rd35459, %rd35459, %rd34901;
	// end inline asm
	add.s64 	%rd15697, %rd13336, %rd27;
	sub.s64 	%rd35458, %rd35458, %rd15697;
$L__BB1_529:
	// begin inline asm
	add.cc.u64 %rd35465, %rd35461, %rd35461;
	// end inline asm
	// begin inline asm
	add.cc.u64 %rd35464, %rd35460, %rd13413;
	// end inline asm
	// begin inline asm
	addc.cc.u64 %rd35464, %rd35464, %rd35460;
	// end inline asm
	// begin inline asm
	add.cc.u64 %rd35463, %rd35459, %rd13413;
	// end inline asm
	// begin inline asm
	addc.cc.u64 %rd35463, %rd35463, %rd35459;
	// end inline asm
	// begin inline asm
	add.cc.u64 %rd35462, %rd35458, %rd13413;
	// end inline asm
	// begin inline asm
	addc.cc.u64 %rd35462, %rd35462, %rd35458;
	// end inline asm
	@%p1068 bra 	$L__BB1_531;
	and.b64  	%rd15719, %rd35462, %rd35463;
	and.b64  	%rd15720, %rd15719, %rd35464;
	setp.ne.s64 	%p1683, %rd15720, -1;
	setp.lt.u64 	%p1684, %rd35465, -4294968273;
	or.pred  	%p1685, %p1683, %p1684;
	@%p1685 bra 	$L__BB1_532;
$L__BB1_531:
	// begin inline asm
	sub.cc.u64 %rd35465, %rd35465, %rd52;
	// end inline asm
	// begin inline asm
	sub.cc.u64 %rd35464, %rd35464, %rd13336;
	// end inline asm
	// begin inline asm
	subc.cc.u64 %rd35464, %rd35464, %rd34900;
	// end inline asm
	// begin inline asm
	sub.cc.u64 %rd35463, %rd35463, %rd13336;
	// end inline asm
	// begin inline asm
	subc.cc.u64 %rd35463, %rd35463, %rd34901;
	// end inline asm
	add.s64 	%rd15736, %rd13336, %rd27;
	sub.s64 	%rd35462, %rd35462, %rd15736;
$L__BB1_532:
	// begin inline asm
	sub.cc.u64 %rd15737, %rd35424, %rd35465;
	// end inline asm
	// begin inline asm
	sub.cc.u64 %rd15743, %rd35423, %rd13336;
	// end inline asm
	// begin inline asm
	subc.cc.u64 %rd15743, %rd15743, %rd35464;
	// end inline asm
	st.local.v2.u64 	[%rd1070+32], {%rd15737, %rd15743};
	// begin inline asm
	sub.cc.u64 %rd15749, %rd35426, %rd13336;
	// end inline asm
	// begin inline asm
	subc.cc.u64 %rd15749, %rd15749, %rd35463;
	// end inline asm
	// begin inline asm
	sub.cc.u64 %rd15755, %rd35425, %rd13336;
	// end inline asm
	// begin inline asm
	subc.cc.u64 %rd15755, %rd15755, %rd35462;
	// end inline asm
	st.local.v2.u64 	[%rd1070+48], {%rd15749, %rd15755};
	@%p1066 bra 	$L__BB1_534;
	// begin inline asm
	add.cc.u64 %rd15758, %rd15737, %rd52;
	// end inline asm
	// begin inline asm
	add.cc.u64 %rd15764, %rd15743, %rd13413;
	// end inline asm
	// begin inline asm
	addc.cc.u64 %rd15764, %rd15764, %rd34900;
	// end inline asm
	st.local.v2.u64 	[%rd1070+32], {%rd15758, %rd15764};
	// begin inline asm
	add.cc.u64 %rd15770, %rd15749, %rd13413;
	// end inline asm
	// begin inline asm
	addc.cc.u64 %rd15770, %rd15770, %rd34901;
	// end inline asm
	add.s64 	%rd15773, %rd15755, %rd13413;
	add.s64 	%rd15774, %rd15773, %rd27;
	st.local.v2.u64 	[%rd1070+48], {%rd15770, %rd15774};
$L__BB1_534:
	mul.hi.u64 	%rd15775, %rd13374, %rd1071;
	mul.lo.s64 	%rd15776, %rd1072, %rd13374;
	mul.hi.u64 	%rd15777, %rd13374, %rd1072;
	add.s64 	%rd15778, %rd15776, %rd15775;
	setp.lt.u64 	%p1687, %rd15778, %rd15776;
	selp.u64 	%rd15779, 1, 0, %p1687;
	add.s64 	%rd15780, %rd15777, %rd15779;
	mul.lo.s64 	%rd15781, %rd1073, %rd13374;
	mul.hi.u64 	%rd15782, %rd13374, %rd1073;
	add.s64 	%rd15783, %rd15781, %rd15780;
	setp.lt.u64 	%p1688, %rd15783, %rd15781;
	selp.u64 	%rd15784, 1, 0, %p1688;
	add.s64 	%rd15785, %rd15782, %rd15784;
	mul.lo.s64 	%rd15786, %rd1074, %rd13374;
	mul.hi.u64 	%rd15787, %rd13374, %rd1074;
	add.s64 	%rd15788, %rd15786, %rd15785;
	setp.lt.u64 	%p1689, %rd15788, %rd15786;
	selp.u64 	%rd15789, 1, 0, %p1689;
	add.s64 	%rd15790, %rd15787, %rd15789;
	mul.lo.s64 	%rd15791, %rd1071, %rd13379;
	mul.hi.u64 	%rd15792, %rd13379, %rd1071;
	add.s64 	%rd15793, %rd15791, %rd15778;
	setp.lt.u64 	%p1690, %rd15793, %rd15791;
	selp.u64 	%rd15794, 1, 0, %p1690;
	add.s64 	%rd15795, %rd15792, %rd15794;
	mul.lo.s64 	%rd15796, %rd1072, %rd13379;
	mul.hi.u64 	%rd15797, %rd13379, %rd1072;
	add.s64 	%rd15798, %rd15796, %rd15783;
	setp.lt.u64 	%p1691, %rd15798, %rd15796;
	selp.u64 	%rd15799, 1, 0, %p1691;
	add.s64 	%rd15800, %rd15797, %rd15799;
	add.s64 	%rd15801, %rd15798, %rd15795;
	setp.lt.u64 	%p1692, %rd15801, %rd15798;
	selp.u64 	%rd15802, 1, 0, %p1692;
	add.s64 	%rd15803, %rd15800, %rd15802;
	mul.lo.s64 	%rd15804, %rd1073, %rd13379;
	mul.hi.u64 	%rd15805, %rd13379, %rd1073;
	add.s64 	%rd15806, %rd15804, %rd15788;
	setp.lt.u64 	%p1693, %rd15806, %rd15804;
	selp.u64 	%rd15807, 1, 0, %p1693;
	add.s64 	%rd15808, %rd15805, %rd15807;
	add.s64 	%rd15809, %rd15806, %rd15803;
	setp.lt.u64 	%p1694, %rd15809, %rd15806;
	selp.u64 	%rd15810, 1, 0, %p1694;
	add.s64 	%rd15811, %rd15808, %rd15810;
	mul.lo.s64 	%rd15812, %rd1074, %rd13379;
	mul.hi.u64 	%rd15813, %rd13379, %rd1074;
	add.s64 	%rd15814, %rd15812, %rd15790;
	setp.lt.u64 	%p1695, %rd15814, %rd15812;
	selp.u64 	%rd15815, 1, 0, %p1695;
	add.s64 	%rd15816, %rd15813, %rd15815;
	add.s64 	%rd15817, %rd15814, %rd15811;
	setp.lt.u64 	%p1696, %rd15817, %rd15814;
	selp.u64 	%rd15818, 1, 0, %p1696;
	add.s64 	%rd15819, %rd15816, %rd15818;
	mul.lo.s64 	%rd15820, %rd1071, %rd13385;
	mul.hi.u64 	%rd15821, %rd13385, %rd1071;
	add.s64 	%rd15822, %rd15820, %rd15801;
	setp.lt.u64 	%p1697, %rd15822, %rd15820;
	selp.u64 	%rd15823, 1, 0, %p1697;
	add.s64 	%rd15824, %rd15821, %rd15823;
	mul.lo.s64 	%rd15825, %rd1072, %rd13385;
	mul.hi.u64 	%rd15826, %rd13385, %rd1072;
	add.s64 	%rd15827, %rd15825, %rd15809;
	setp.lt.u64 	%p1698, %rd15827, %rd15825;
	selp.u64 	%rd15828, 1, 0, %p1698;
	add.s64 	%rd15829, %rd15826, %rd15828;
	add.s64 	%rd15830, %rd15827, %rd15824;
	setp.lt.u64 	%p1699, %rd15830, %rd15827;
	selp.u64 	%rd15831, 1, 0, %p1699;
	add.s64 	%rd15832, %rd15829, %rd15831;
	mul.lo.s64 	%rd15833, %rd1073, %rd13385;
	mul.hi.u64 	%rd15834, %rd13385, %rd1073;
	add.s64 	%rd15835, %rd15833, %rd15817;
	setp.lt.u64 	%p1700, %rd15835, %rd15833;
	selp.u64 	%rd15836, 1, 0, %p1700;
	add.s64 	%rd15837, %rd15834, %rd15836;
	add.s64 	%rd15838, %rd15835, %rd15832;
	setp.lt.u64 	%p1701, %rd15838, %rd15835;
	selp.u64 	%rd15839, 1, 0, %p1701;
	add.s64 	%rd15840, %rd15837, %rd15839;
	mul.lo.s64 	%rd15841, %rd1074, %rd13385;
	mul.hi.u64 	%rd15842, %rd13385, %rd1074;
	add.s64 	%rd15843, %rd15841, %rd15819;
	setp.lt.u64 	%p1702, %rd15843, %rd15841;
	selp.u64 	%rd15844, 1, 0, %p1702;
	add.s64 	%rd15845, %rd15842, %rd15844;
	add.s64 	%rd15846, %rd15843, %rd15840;
	setp.lt.u64 	%p1703, %rd15846, %rd15843;
	selp.u64 	%rd15847, 1, 0, %p1703;
	add.s64 	%rd15848, %rd15845, %rd15847;
	mul.lo.s64 	%rd15849, %rd1071, %rd13391;
	mul.hi.u64 	%rd15850, %rd13391, %rd1071;
	add.s64 	%rd15851, %rd15849, %rd15830;
	setp.lt.u64 	%p1704, %rd15851, %rd15849;
	selp.u64 	%rd15852, 1, 0, %p1704;
	add.s64 	%rd15853, %rd15850, %rd15852;
	mul.lo.s64 	%rd15854, %rd1072, %rd13391;
	mul.hi.u64 	%rd15855, %rd13391, %rd1072;
	add.s64 	%rd15856, %rd15854, %rd15838;
	setp.lt.u64 	%p1705, %rd15856, %rd15854;
	selp.u64 	%rd15857, 1, 0, %p1705;
	add.s64 	%rd15858, %rd15855, %rd15857;
	add.s64 	%rd15859, %rd15856, %rd15853;
	setp.lt.u64 	%p1706, %rd15859, %rd15856;
	selp.u64 	%rd15860, 1, 0, %p1706;
	add.s64 	%rd15861, %rd15858, %rd15860;
	mul.lo.s64 	%rd15862, %rd1073, %rd13391;
	mul.hi.u64 	%rd15863, %rd13391, %rd1073;
	add.s64 	%rd15864, %rd15862, %rd15846;
	setp.lt.u64 	%p1707, %rd15864, %rd15862;
	selp.u64 	%rd15865, 1, 0, %p1707;
	add.s64 	%rd15866, %rd15863, %rd15865;
	add.s64 	%rd15867, %rd15864, %rd15861;
	setp.lt.u64 	%p1708, %rd15867, %rd15864;
	selp.u64 	%rd15868, 1, 0, %p1708;
	add.s64 	%rd15869, %rd15866, %rd15868;
	mul.lo.s64 	%rd15870, %rd1074, %rd13391;
	mul.hi.u64 	%rd15871, %rd13391, %rd1074;
	add.s64 	%rd15872, %rd15870, %rd15848;
	setp.lt.u64 	%p1709, %rd15872, %rd15870;
	selp.u64 	%rd15873, 1, 0, %p1709;
	add.s64 	%rd15874, %rd15871, %rd15873;
	add.s64 	%rd15875, %rd15872, %rd15869;
	setp.lt.u64 	%p1710, %rd15875, %rd15872;
	selp.u64 	%rd15876, 1, 0, %p1710;
	add.s64 	%rd15877, %rd15874, %rd15876;
	mul.lo.s64 	%rd15878, %rd15859, 4294968273;
	mov.b64 	%rd15879, 4294968273;
	mul.hi.u64 	%rd15880, %rd15859, %rd15879;
	mad.lo.s64 	%rd35473, %rd1071, %rd13374, %rd15878;
	setp.lt.u64 	%p1711, %rd35473, %rd15878;
	selp.u64 	%rd15881, 1, 0, %p1711;
	add.s64 	%rd15882, %rd15880, %rd15881;
	mul.lo.s64 	%rd15883, %rd15867, 4294968273;
	mul.hi.u64 	%rd15884, %rd15867, %rd15879;
	add.s64 	%rd15885, %rd15883, %rd15793;
	setp.lt.u64 	%p1712, %rd15885, %rd15883;
	selp.u64 	%rd15886, 1, 0, %p1712;
	add.s64 	%rd15887, %rd15884, %rd15886;
	add.s64 	%rd35468, %rd15885, %rd15882;
	setp.lt.u64 	%p1713, %rd35468, %rd15885;
	selp.u64 	%rd15888, 1, 0, %p1713;
	add.s64 	%rd15889, %rd15887, %rd15888;
	mul.lo.s64 	%rd15890, %rd15875, 4294968273;
	mul.hi.u64 	%rd15891, %rd15875, %rd15879;
	add.s64 	%rd15892, %rd15890, %rd15822;
	setp.lt.u64 	%p1714, %rd15892, %rd15890;
	selp.u64 	%rd15893, 1, 0, %p1714;
	add.s64 	%rd15894, %rd15891, %rd15893;
	add.s64 	%rd35467, %rd15892, %rd15889;
	setp.lt.u64 	%p1715, %rd35467, %rd15892;
	selp.u64 	%rd15895, 1, 0, %p1715;
	add.s64 	%rd15896, %rd15894, %rd15895;
	mul.lo.s64 	%rd15897, %rd15877, 4294968273;
	mul.hi.u64 	%rd15898, %rd15877, %rd15879;
	add.s64 	%rd15899, %rd15897, %rd15851;
	setp.lt.u64 	%p1716, %rd15899, %rd15897;
	selp.u64 	%rd15900, 1, 0, %p1716;
	add.s64 	%rd15901, %rd15898, %rd15900;
	add.s64 	%rd35466, %rd15899, %rd15896;
	setp.lt.u64 	%p1717, %rd35466, %rd15899;
	selp.u64 	%rd15902, 1, 0, %p1717;
	add.s64 	%rd1719, %rd15901, %rd15902;
	setp.eq.s64 	%p1718, %rd1719, 0;
	@%p1718 bra 	$L__BB1_538;
	mov.b64 	%rd15903, 4294968273;
	mul.hi.u64 	%rd15904, %rd1719, %rd15903;
	mad.lo.s64 	%rd1720, %rd1719, 4294968273, %rd35473;
	setp.lt.u64 	%p1719, %rd1720, %rd35473;
	selp.u64 	%rd15905, 1, 0, %p1719;
	add.s64 	%rd1721, %rd15904, %rd15905;
	setp.eq.s64 	%p1720, %rd1721, 0;
	mov.u64 	%rd35473, %rd1720;
	@%p1720 bra 	$L__BB1_538;
	add.s64 	%rd1722, %rd35468, %rd1721;
	setp.ge.u64 	%p1721, %rd1722, %rd35468;
	mov.u64 	%rd35468, %rd1722;
	mov.u64 	%rd35473, %rd1720;
	@%p1721 bra 	$L__BB1_538;
	add.s64 	%rd35467, %rd35467, 1;
	setp.eq.s64 	%p1722, %rd35467, 0;
	selp.u64 	%rd15906, 1, 0, %p1722;
	add.s64 	%rd35466, %rd35466, %rd15906;
	mov.u64 	%rd35468, %rd1722;
	mov.u64 	%rd35473, %rd1720;
$L__BB1_538:
	setp.gt.u64 	%p1723, %rd35466, %rd27;
	@%p1723 bra 	$L__BB1_543;
	setp.ne.s64 	%p1724, %rd35466, %rd27;
	mov.u64 	%rd35470, %rd35466;
	mov.u64 	%rd35471, %rd35467;
	mov.u64 	%rd35472, %rd35468;
	@%p1724 bra 	$L__BB1_544;
	setp.ne.s64 	%p1725, %rd35467, %rd34901;
	mov.u64 	%rd35470, %rd27;
	mov.u64 	%rd35471, %rd35467;
	mov.u64 	%rd35472, %rd35468;
	@%p1725 bra 	$L__BB1_544;
	setp.ne.s64 	%p1726, %rd35468, %rd34900;
	mov.u64 	%rd35470, %rd27;
	mov.u64 	%rd35471, %rd34901;
	mov.u64 	%rd35472, %rd35468;
	@%p1726 bra 	$L__BB1_544;
	setp.lt.u64 	%p1727, %rd35473, %rd52;
	mov.u64 	%rd35470, %rd27;
	mov.u64 	%rd35471, %rd34901;
	mov.u64 	%rd35472, %rd34900;
	@%p1727 bra 	$L__BB1_544;
$L__BB1_543:
	// begin inline asm
	sub.cc.u64 %rd35473, %rd35473, %rd52;
	// end inline asm
	sub.s64 	%rd15911, %rd35468, %rd13336;
	// begin inline asm
	sub.cc.u64 %rd35472, %rd15911, %rd34900;
	// end inline asm
	sub.s64 	%rd15914, %rd35467, %rd13336;
	// begin inline asm
	sub.cc.u64 %rd35471, %rd15914, %rd34901;
	// end inline asm
	add.s64 	%rd15916, %rd13336, %rd27;
	sub.s64 	%rd35470, %rd35466, %rd15916;
$L__BB1_544:
	setp.ne.s64 	%p1728, %rd13413, 0;
	// begin inline asm
	add.cc.u64 %rd15917, %rd35473, %rd35473;
	// end inline asm
	// begin inline asm
	add.cc.u64 %rd15923, %rd35472, %rd13413;
	// end inline asm
	// begin inline asm
	addc.cc.u64 %rd15923, %rd15923, %rd35472;
	// end inline asm
	st.local.v2.u64 	[%rd1070+64], {%rd15917, %rd15923};
	// begin inline asm
	add.cc.u64 %rd15929, %rd35471, %rd13413;
	// end inline asm
	// begin inline asm
	addc.cc.u64 %rd15929, %rd15929, %rd35471;
	// end inline asm
	// begin inline asm
	add.cc.u64 %rd15935, %rd35470, %rd13413;
	// end inline asm
	// begin inline asm
	addc.cc.u64 %rd15935, %rd15935, %rd35470;
	// end inline asm
	st.local.v2.u64 	[%rd1070+80], {%rd15929, %rd15935};
	@%p1728 bra 	$L__BB1_546;
	and.b64  	%rd15938, %rd15935, %rd15929;
	and.b64  	%rd15939, %rd15938, %rd15923;
	setp.ne.s64 	%p1729, %rd15939, -1;
	setp.lt.u64 	%p1730, %rd15917, -4294968273;
	or.pred  	%p1731, %p1729, %p1730;
	@%p1731 bra 	$L__BB1_662;
$L__BB1_546:
	// begin inline asm
	sub.cc.u64 %rd15940, %rd15917, %rd52;
	// end inline asm
	// begin inline asm
	sub.cc.u64 %rd15946, %rd15923, %rd13336;
	// end inline asm
	// begin inline asm
	subc.cc.u64 %rd15946, %rd15946, %rd34900;
	// end inline asm
	st.local.v2.u64 	[%rd1070+64], {%rd15940, %rd15946};
	// begin inline asm
	sub.cc.u64 %rd15952, %rd15929, %rd13336;
	// end inline asm
	// begin inline asm
	subc.cc.u64 %rd15952, %rd15952, %rd34901;
	// end inline asm
	add.s64 	%rd15955, %rd13336, %rd27;
	sub.s64 	%rd15956, %rd15935, %rd15955;
	st.local.v2.u64 	[%rd1070+80], {%rd15952, %rd15956};
	bra.uni 	$L__BB1_662;
$L__BB1_547:
	add.s64 	%rd35436, %rd35436, 1;
	setp.ne.s64 	%p1638, %rd35436, 0;
	@%p1638 bra 	$L__BB1_508;
	add.s64 	%rd35435, %rd35435, 1;
	setp.ne.s64 	%p1639, %rd35435, 0;
	mov.b64 	%rd35436, 0;
	@%p1639 bra 	$L__BB1_508;
	add.s64 	%rd35434, %rd35434, 1;
	setp.eq.s64 	%p1640, %rd35434, 0;
	selp.u64 	%rd15547, 1, 0, %p1640;
	add.s64 	%rd35433, %rd35433, %rd15547;
	mov.b64 	%rd35435, 0;
	mov.u64 	%rd35436, %rd35435;
	bra.uni 	$L__BB1_508;
$L__BB1_550:
	mov.b64 	%rd14695, 0;
	st.local.v2.u64 	[%rd1070+16], {%rd14695, %rd14695};
	mov.b64 	%rd14696, 1;
	st.local.v2.u64 	[%rd1070], {%rd14696, %rd14695};
	st.local.v2.u64 	[%rd1070+48], {%rd14695, %rd14695};
	st.local.v2.u64 	[%rd1070+32], {%rd14696, %rd14695};
	st.local.v2.u64 	[%rd1070+80], {%rd14695, %rd14695};
	st.local.v2.u64 	[%rd1070+64], {%rd14695, %rd14695};
	bra.uni 	$L__BB1_662;
$L__BB1_551:
	mul.hi.u64 	%rd13453, %rd35301, %rd35301;
	mul.lo.s64 	%rd13454, %rd35300, %rd35300;
	mul.hi.u64 	%rd35482, %rd35300, %rd35300;
	mul.lo.s64 	%rd35481, %rd35299, %rd35299;
	mul.hi.u64 	%rd35480, %rd35299, %rd35299;
	mul.lo.s64 	%rd35479, %rd35298, %rd35298;
	mul.hi.u64 	%rd35478, %rd35298, %rd35298;
	mul.lo.s64 	%rd13455, %rd35300, %rd35301;
	mul.hi.u64 	%rd13456, %rd35301, %rd35300;
	mov.b64 	{%r392, %r393}, %rd13456;
	mov.b64 	{%r394, %r395}, %rd13455;
	shf.l.wrap.b32 	%r396, %r395, %r392, 1;
	shf.l.wrap.b32 	%r397, %r392, %r393, 1;
	mov.b64 	%rd13457, {%r396, %r397};
	shl.b64 	%rd13458, %rd13455, 1;
	add.s64 	%rd1746, %rd13458, %rd13453;
	setp.lt.u64 	%p1073, %rd1746, %rd13458;
	selp.u64 	%rd13459, 1, 0, %p1073;
	add.s64 	%rd13460, %rd13454, %rd13457;
	add.s64 	%rd1747, %rd13460, %rd13459;
	setp.ge.u64 	%p1074, %rd1747, %rd13454;
	@%p1074 bra 	$L__BB1_556;
	add.s64 	%rd35482, %rd35482, 1;
	setp.ne.s64 	%p1075, %rd35482, 0;
	@%p1075 bra 	$L__BB1_556;
	add.s64 	%rd35481, %rd35481, 1;
	setp.ne.s64 	%p1076, %rd35481, 0;
	mov.b64 	%rd35482, 0;
	@%p1076 bra 	$L__BB1_556;
	add.s64 	%rd35480, %rd35480, 1;
	setp.ne.s64 	%p1077, %rd35480, 0;
	mov.b64 	%rd35481, 0;
	mov.u64 	%rd35482, %rd35481;
	@%p1077 bra 	$L__BB1_556;
	add.s64 	%rd35479, %rd35479, 1;
	setp.eq.s64 	%p1078, %rd35479, 0;
	selp.u64 	%rd13464, 1, 0, %p1078;
	add.s64 	%rd35478, %rd35478, %rd13464;
	mov.b64 	%rd35480, 0;
	mov.u64 	%rd35481, %rd35480;
	mov.u64 	%rd35482, %rd35480;
$L__BB1_556:
	mul.lo.s64 	%rd13465, %rd35299, %rd35301;
	mul.hi.u64 	%rd13466, %rd35301, %rd35299;
	mov.b64 	{%r398, %r399}, %rd13466;
	mov.b64 	{%r400, %r401}, %rd13465;
	shf.l.wrap.b32 	%r402, %r401, %r398, 1;
	shf.l.wrap.b32 	%r403, %r398, %r399, 1;
	mov.b64 	%rd13467, {%r402, %r403};
	shl.b64 	%rd13468, %rd13465, 1;
	add.s64 	%rd1768, %rd13468, %rd1747;
	setp.lt.u64 	%p1079, %rd1768, %rd13468;
	selp.u64 	%rd13469, 1, 0, %p1079;
	add.s64 	%rd13470, %rd35482, %rd13467;
	add.s64 	%rd1769, %rd13470, %rd13469;
	setp.ge.u64 	%p1080, %rd1769, %rd35482;
	@%p1080 bra 	$L__BB1_557;
	bra.uni 	$L__BB1_666;
$L__BB1_557:
	mul.lo.s64 	%rd1757, %rd35298, %rd35301;
	mul.hi.u64 	%rd13474, %rd35301, %rd35298;
	mov.b64 	{%r404, %r405}, %rd13474;
	mov.b64 	{%r406, %r407}, %rd1757;
	shf.l.wrap.b32 	%r408, %r407, %r404, 1;
	shf.l.wrap.b32 	%r409, %r404, %r405, 1;
	mov.b64 	%rd13475, {%r408, %r409};
	shl.b64 	%rd13476, %rd1757, 1;
	add.s64 	%rd1758, %rd13476, %rd1769;
	setp.lt.u64 	%p1084, %rd1758, %rd13476;
	selp.u64 	%rd13477, 1, 0, %p1084;
	add.s64 	%rd13478, %rd35481, %rd13475;
	add.s64 	%rd1759, %rd13478, %rd13477;
	setp.ge.u64 	%p1085, %rd1759, %rd35481;
	@%p1085 bra 	$L__BB1_560;
	add.s64 	%rd35480, %rd35480, 1;
	setp.ne.s64 	%p1086, %rd35480, 0;
	@%p1086 bra 	$L__BB1_560;
	add.s64 	%rd35479, %rd35479, 1;
	setp.eq.s64 	%p1087, %rd35479, 0;
	selp.u64 	%rd13480, 1, 0, %p1087;
	add.s64 	%rd35478, %rd35478, %rd13480;
	mov.b64 	%rd35480, 0;
$L__BB1_560:
	mul.lo.s64 	%rd13481, %rd35299, %rd35300;
	mul.hi.u64 	%rd13482, %rd35300, %rd35299;
	mov.b64 	{%r410, %r411}, %rd13482;
	mov.b64 	{%r412, %r413}, %rd13481;
	shf.l.wrap.b32 	%r414, %r413, %r410, 1;
	shf.l.wrap.b32 	%r415, %r410, %r411, 1;
	mov.b64 	%rd13483, {%r414, %r415};
	add.s64 	%rd13484, %rd1757, %rd13481;
	shl.b64 	%rd13485, %rd13484, 1;
	add.s64 	%rd1777, %rd13485, %rd1769;
	setp.lt.u64 	%p1088, %rd1777, %rd1758;
	selp.u64 	%rd13486, 1, 0, %p1088;
	add.s64 	%rd13487, %rd1759, %rd13483;
	add.s64 	%rd1778, %rd13487, %rd13486;
	setp.ge.u64 	%p1089, %rd1778, %rd1759;
	@%p1089 bra 	$L__BB1_563;
	add.s64 	%rd35480, %rd35480, 1;
	setp.ne.s64 	%p1090, %rd35480, 0;
	@%p1090 bra 	$L__BB1_563;
	add.s64 	%rd35479, %rd35479, 1;
	setp.eq.s64 	%p1091, %rd35479, 0;
	selp.u64 	%rd13489, 1, 0, %p1091;
	add.s64 	%rd35478, %rd35478, %rd13489;
	mov.b64 	%rd35480, 0;
$L__BB1_563:
	mul.lo.s64 	%rd13490, %rd35298, %rd35300;
	mul.hi.u64 	%rd13491, %rd35300, %rd35298;
	mov.b64 	{%r416, %r417}, %rd13491;
	mov.b64 	{%r418, %r419}, %rd13490;
	shf.l.wrap.b32 	%r420, %r419, %r416, 1;
	shf.l.wrap.b32 	%r421, %r416, %r417, 1;
	mov.b64 	%rd13492, {%r420, %r421};
	shl.b64 	%rd13493, %rd13490, 1;
	add.s64 	%rd1785, %rd13493, %rd1778;
	setp.lt.u64 	%p1092, %rd1785, %rd13493;
	selp.u64 	%rd13494, 1, 0, %p1092;
	add.s64 	%rd13495, %rd35480, %rd13492;
	add.s64 	%rd1786, %rd13495, %rd13494;
	setp.ge.u64 	%p1093, %rd1786, %rd35480;
	@%p1093 bra 	$L__BB1_565;
	add.s64 	%rd35479, %rd35479, 1;
	setp.eq.s64 	%p1094, %rd35479, 0;
	selp.u64 	%rd13496, 1, 0, %p1094;
	add.s64 	%rd35478, %rd35478, %rd13496;
$L__BB1_565:
	mul.lo.s64 	%rd13497, %rd35298, %rd35299;
	mul.hi.u64 	%rd13498, %rd35299, %rd35298;
	mov.b64 	{%r422, %r423}, %rd13498;
	mov.b64 	{%r424, %r425}, %rd13497;
	shf.l.wrap.b32 	%r426, %r425, %r422, 1;
	shf.l.wrap.b32 	%r427, %r422, %r423, 1;
	mov.b64 	%rd13499, {%r426, %r427};
	shl.b64 	%rd13500, %rd13497, 1;
	add.s64 	%rd13501, %rd13500, %rd1786;
	setp.lt.u64 	%p1095, %rd13501, %rd13500;
	selp.u64 	%rd13502, 1, 0, %p1095;
	add.s64 	%rd13503, %rd35479, %rd13499;
	add.s64 	%rd13504, %rd13503, %rd13502;
	setp.lt.u64 	%p1096, %rd13504, %rd35479;
	selp.u64 	%rd13505, 1, 0, %p1096;
	add.s64 	%rd13506, %rd35478, %rd13505;
	mul.lo.s64 	%rd13507, %rd1785, 4294968273;
	mov.b64 	%rd13508, 4294968273;
	mul.hi.u64 	%rd13509, %rd1785, %rd13508;
	mad.lo.s64 	%rd35494, %rd35301, %rd35301, %rd13507;
	setp.lt.u64 	%p1097, %rd35494, %rd13507;
	selp.u64 	%rd13510, 1, 0, %p1097;
	add.s64 	%rd13511, %rd13509, %rd13510;
	mul.lo.s64 	%rd13512, %rd13501, 4294968273;
	mul.hi.u64 	%rd13513, %rd13501, %rd13508;
	add.s64 	%rd13514, %rd13512, %rd1746;
	setp.lt.u64 	%p1098, %rd13514, %rd13512;
	selp.u64 	%rd13515, 1, 0, %p1098;
	add.s64 	%rd13516, %rd13513, %rd13515;
	add.s64 	%rd35493, %rd13514, %rd13511;
	setp.lt.u64 	%p1099, %rd35493, %rd13514;
	selp.u64 	%rd13517, 1, 0, %p1099;
	add.s64 	%rd13518, %rd13516, %rd13517;
	mul.lo.s64 	%rd13519, %rd13504, 4294968273;
	mul.hi.u64 	%rd13520, %rd13504, %rd13508;
	add.s64 	%rd13521, %rd13519, %rd1768;
	setp.lt.u64 	%p1100, %rd13521, %rd13519;
	selp.u64 	%rd13522, 1, 0, %p1100;
	add.s64 	%rd13523, %rd13520, %rd13522;
	add.s64 	%rd35497, %rd13521, %rd13518;
	setp.lt.u64 	%p1101, %rd35497, %rd13521;
	selp.u64 	%rd13524, 1, 0, %p1101;
	add.s64 	%rd13525, %rd13523, %rd13524;
	mul.lo.s64 	%rd13526, %rd13506, 4294968273;
	mul.hi.u64 	%rd13527, %rd13506, %rd13508;
	add.s64 	%rd13528, %rd13526, %rd1777;
	setp.lt.u64 	%p1102, %rd13528, %rd13526;
	selp.u64 	%rd13529, 1, 0, %p1102;
	add.s64 	%rd13530, %rd13527, %rd13529;
	add.s64 	%rd35498, %rd13528, %rd13525;
	setp.lt.u64 	%p1103, %rd35498, %rd13528;
	selp.u64 	%rd13531, 1, 0, %p1103;
	add.s64 	%rd1795, %rd13530, %rd13531;
	setp.eq.s64 	%p1104, %rd1795, 0;
	@%p1104 bra 	$L__BB1_569;
	mov.b64 	%rd13532, 4294968273;
	mul.hi.u64 	%rd13533, %rd1795, %rd13532;
	mad.lo.s64 	%rd1796, %rd1795, 4294968273, %rd35494;
	setp.lt.u64 	%p1105, %rd1796, %rd35494;
	selp.u64 	%rd13534, 1, 0, %p1105;
	add.s64 	%rd1797, %rd13533, %rd13534;
	setp.eq.s64 	%p1106, %rd1797, 0;
	mov.u64 	%rd35494, %rd1796;
	@%p1106 bra 	$L__BB1_569;
	add.s64 	%rd1798, %rd35493, %rd1797;
	setp.ge.u64 	%p1107, %rd1798, %rd35493;
	mov.u64 	%rd35493, %rd1798;
	mov.u64 	%rd35494, %rd1796;
	@%p1107 bra 	$L__BB1_569;
	add.s64 	%rd35497, %rd35497, 1;
	setp.eq.s64 	%p1108, %rd35497, 0;
	selp.u64 	%rd13535, 1, 0, %p1108;
	add.s64 	%rd35498, %rd35498, %rd13535;
	mov.u64 	%rd35493, %rd1798;
	mov.u64 	%rd35494, %rd1796;
$L__BB1_569:
	setp.gt.u64 	%p1109, %rd35498, %rd27;
	@%p1109 bra 	$L__BB1_571;
	setp.ne.s64 	%p1110, %rd35498, %rd27;
	setp.ne.s64 	%p1111, %rd35497, %rd34901;
	or.pred  	%p1112, %p1110, %p1111;
	setp.ne.s64 	%p1113, %rd35493, %rd34900;
	or.pred  	%p1114, %p1112, %p1113;
	setp.lt.u64 	%p1115, %rd35494, %rd52;
	or.pred  	%p1116, %p1114, %p1115;
	@%p1116 bra 	$L__BB1_572;
$L__BB1_571:
	// begin inline asm
	sub.cc.u64 %rd35494, %rd35494, %rd52;
	// end inline asm
	sub.s64 	%rd13540, %rd35493, %rd13336;
	// begin inline asm
	sub.cc.u64 %rd35493, %rd13540, %rd34900;
	// end inline asm
	sub.s64 	%rd13543, %rd35497, %rd13336;
	// begin inline asm
	sub.cc.u64 %rd35497, %rd13543, %rd34901;
	// end inline asm
	add.s64 	%rd13545, %rd13336, %rd27;
	sub.s64 	%rd35498, %rd35498, %rd13545;
$L__BB1_572:
	// begin inline asm
	add.cc.u64 %rd35502, %rd35494, %rd35494;
	// end inline asm
	// begin inline asm
	add.cc.u64 %rd35501, %rd35493, %rd13413;
	// end inline asm
	// begin inline asm
	addc.cc.u64 %rd35501, %rd35501, %rd35493;
	// end inline asm
	// begin inline asm
	add.cc.u64 %rd35500, %rd35497, %rd13413;
	// end inline asm
	// begin inline asm
	addc.cc.u64 %rd35500, %rd35500, %rd35497;
	// end inline asm
	// begin inline asm
	add.cc.u64 %rd35499, %rd35498, %rd13413;
	// end inline asm
	// begin inline asm
	addc.cc.u64 %rd35499, %rd35499, %rd35498;
	// end inline asm
	@%p1068 bra 	$L__BB1_574;
	and.b64  	%rd13567, %rd35499, %rd35500;
	and.b64  	%rd13568, %rd13567, %rd35501;
	setp.ne.s64 	%p1118, %rd13568, -1;
	setp.lt.u64 	%p1119, %rd35502, -4294968273;
	or.pred  	%p1120, %p1118, %p1119;
	@%p1120 bra 	$L__BB1_575;
$L__BB1_574:
	// begin inline asm
	sub.cc.u64 %rd35502, %rd35502, %rd52;
	// end inline asm
	// begin inline asm
	sub.cc.u64 %rd35501, %rd35501, %rd13336;
	// end inline asm
	// begin inline asm
	subc.cc.u64 %rd35501, %rd35501, %rd34900;
	// end inline asm
	// begin inline asm
	sub.cc.u64 %rd35500, %rd35500, %rd13336;
	// end inline asm
	// begin inline asm
	subc.cc.u64 %rd35500, %rd35500, %rd34901;
	// end inline asm
	add.s64 	%rd13584, %rd13336, %rd27;
	sub.s64 	%rd35499, %rd35499, %rd13584;
$L__BB1_575:
	// begin inline asm
	add.cc.u64 %rd35506, %rd35502, %rd35502;
	// end inline asm
	// begin inline asm
	add.cc.u64 %rd35505, %rd35501, %rd13413;
	// end inline asm
	// begin inline asm
	addc.cc.u64 %rd35505, %rd35505, %rd35501;
	// end inline asm
	// begin inline asm
	add.cc.u64 %rd35504, %rd35500, %rd13413;
	// end inline asm
	// begin inline asm
	addc.cc.u64 %rd35504, %rd35504, %rd35500;
	// end inline asm
	// begin inline asm
	add.cc.u64 %rd35503, %rd35499, %rd13413;
	// end inline asm
	// begin inline asm
	addc.cc.u64 %rd35503, %rd35503, %rd35499;
	// end inline asm
	@%p1068 bra 	$L__BB1_577;
	and.b64  	%rd13606, %rd35503, %rd35504;
	and.b64  	%rd13607, %rd13606, %rd35505;
	setp.ne.s64 	%p1122, %rd13607, -1;
	setp.lt.u64 	%p1123, %rd35506, -4294968273;
	or.pred  	%p1124, %p1122, %p1123;
	@%p1124 bra 	$L__BB1_578;
$L__BB1_577:
	// begin inline asm
	sub.cc.u64 %rd35506, %rd35506, %rd52;
	// end inline asm
	// begin inline asm
	sub.cc.u64 %rd35505, %rd35505, %rd13336;
	// end inline asm
	// begin inline asm
	subc.cc.u64 %rd35505, %rd35505, %rd34900;
	// end inline asm
	// begin inline asm
	sub.cc.u64 %rd35504, %rd35504, %rd13336;
	// end inline asm
	// begin inline asm
	subc.cc.u64 %rd35504, %rd35504, %rd34901;
	// end inline asm
	add.s64 	%rd13623, %rd13336, %rd27;
	sub.s64 	%rd35503, %rd35503, %rd13623;
$L__BB1_578:
	mul.hi.u64 	%rd13624, %rd35301, %rd35506;
	mul.lo.s64 	%rd13625, %rd35505, %rd35301;
	mul.hi.u64 	%rd13626, %rd35301, %rd35505;
	add.s64 	%rd13627, %rd13625, %rd13624;
	setp.lt.u64 	%p1125, %rd13627, %rd13625;
	selp.u64 	%rd13628, 1, 0, %p1125;
	add.s64 	%rd13629, %rd13626, %rd13628;
	mul.lo.s64 	%rd13630, %rd35504, %rd35301;
	mul.hi.u64 	%rd13631, %rd35301, %rd35504;
	add.s64 	%rd13632, %rd13630, %rd13629;
	setp.lt.u64 	%p1126, %rd13632, %rd13630;
	selp.u64 	%rd13633, 1, 0, %p1126;
	add.s64 	%rd13634, %rd13631, %rd13633;
	mul.lo.s64 	%rd13635, %rd35503, %rd35301;
	mul.hi.u64 	%rd13636, %rd35301, %rd35503;
	add.s64 	%rd13637, %rd13635, %rd13634;
	setp.lt.u64 	%p1127, %rd13637, %rd13635;
	selp.u64 	%rd13638, 1, 0, %p1127;
	add.s64 	%rd13639, %rd13636, %rd13638;
	mul.lo.s64 	%rd13640, %rd35506, %rd35300;
	mul.hi.u64 	%rd13641, %rd35300, %rd35506;
	add.s64 	%rd13642, %rd13640, %rd13627;
	setp.lt.u64 	%p1128, %rd13642, %rd13640;
	selp.u64 	%rd13643, 1, 0, %p1128;
	add.s64 	%rd13644, %rd13641, %rd13643;
	mul.lo.s64 	%rd13645, %rd35505, %rd35300;
	mul.hi.u64 	%rd13646, %rd35300, %rd35505;
	add.s64 	%rd13647, %rd13645, %rd13632;
	setp.lt.u64 	%p1129, %rd13647, %rd13645;
	selp.u64 	%rd13648, 1, 0, %p1129;
	add.s64 	%rd13649, %rd13646, %rd13648;
	add.s64 	%rd13650, %rd13647, %rd13644;
	setp.lt.u64 	%p1130, %rd13650, %rd13647;
	selp.u64 	%rd13651, 1, 0, %p1130;
	add.s64 	%rd13652, %rd13649, %rd13651;
	mul.lo.s64 	%rd13653, %rd35504, %rd35300;
	mul.hi.u64 	%rd13654, %rd35300, %rd35504;
	add.s64 	%rd13655, %rd13653, %rd13637;
	setp.lt.u64 	%p1131, %rd13655, %rd13653;
	selp.u64 	%rd13656, 1, 0, %p1131;
	add.s64 	%rd13657, %rd13654, %rd13656;
	add.s64 	%rd13658, %rd13655, %rd13652;
	setp.lt.u64 	%p1132, %rd13658, %rd13655;
	selp.u64 	%rd13659, 1, 0, %p1132;
	add.s64 	%rd13660, %rd13657, %rd13659;
	mul.lo.s64 	%rd13661, %rd35503, %rd35300;
	mul.hi.u64 	%rd13662, %rd35300, %rd35503;
	add.s64 	%rd13663, %rd13661, %rd13639;
	setp.lt.u64 	%p1133, %rd13663, %rd13661;
	selp.u64 	%rd13664, 1, 0, %p1133;
	add.s64 	%rd13665, %rd13662, %rd13664;
	add.s64 	%rd13666, %rd13663, %rd13660;
	setp.lt.u64 	%p1134, %rd13666, %rd13663;
	selp.u64 	%rd13667, 1, 0, %p1134;
	add.s64 	%rd13668, %rd13665, %rd13667;
	mul.lo.s64 	%rd13669, %rd35506, %rd35299;
	mul.hi.u64 	%rd13670, %rd35299, %rd35506;
	add.s64 	%rd13671, %rd13669, %rd13650;
	setp.lt.u64 	%p1135, %rd13671, %rd13669;
	selp.u64 	%rd13672, 1, 0, %p1135;
	add.s64 	%rd13673, %rd13670, %rd13672;
	mul.lo.s64 	%rd13674, %rd35505, %rd35299;
	mul.hi.u64 	%rd13675, %rd35299, %rd35505;
	add.s64 	%rd13676, %rd13674, %rd13658;
	setp.lt.u64 	%p1136, %rd13676, %rd13674;
	selp.u64 	%rd13677, 1, 0, %p1136;
	add.s64 	%rd13678, %rd13675, %rd13677;
	add.s64 	%rd13679, %rd13676, %rd13673;
	setp.lt.u64 	%p1137, %rd13679, %rd13676;
	selp.u64 	%rd13680, 1, 0, %p1137;
	add.s64 	%rd13681, %rd13678, %rd13680;
	mul.lo.s64 	%rd13682, %rd35504, %rd35299;
	mul.hi.u64 	%rd13683, %rd35299, %rd35504;
	add.s64 	%rd13684, %rd13682, %rd13666;
	setp.lt.u64 	%p1138, %rd13684, %rd13682;
	selp.u64 	%rd13685, 1, 0, %p1138;
	add.s64 	%rd13686, %rd13683, %rd13685;
	add.s64 	%rd13687, %rd13684, %rd13681;
	setp.lt.u64 	%p1139, %rd13687, %rd13684;
	selp.u64 	%rd13688, 1, 0, %p1139;
	add.s64 	%rd13689, %rd13686, %rd13688;
	mul.lo.s64 	%rd13690, %rd35503, %rd35299;
	mul.hi.u64 	%rd13691, %rd35299, %rd35503;
	add.s64 	%rd13692, %rd13690, %rd13668;
	setp.lt.u64 	%p1140, %rd13692, %rd13690;
	selp.u64 	%rd13693, 1, 0, %p1140;
	add.s64 	%rd13694, %rd13691, %rd13693;
	add.s64 	%rd13695, %rd13692, %rd13689;
	setp.lt.u64 	%p1141, %rd13695, %rd13692;
	selp.u64 	%rd13696, 1, 0, %p1141;
	add.s64 	%rd13697, %rd13694, %rd13696;
	mul.lo.s64 	%rd13698, %rd35506, %rd35298;
	mul.hi.u64 	%rd13699, %rd35298, %rd35506;
	add.s64 	%rd13700, %rd13698, %rd13679;
	setp.lt.u64 	%p1142, %rd13700, %rd13698;
	selp.u64 	%rd13701, 1, 0, %p1142;
	add.s64 	%rd13702, %rd13699, %rd13701;
	mul.lo.s64 	%rd13703, %rd35505, %rd35298;
	mul.hi.u64 	%rd13704, %rd35298, %rd35505;
	add.s64 	%rd13705, %rd13703, %rd13687;
	setp.lt.u64 	%p1143, %rd13705, %rd13703;
	selp.u64 	%rd13706, 1, 0, %p1143;
	add.s64 	%rd13707, %rd13704, %rd13706;
	add.s64 	%rd13708, %rd13705, %rd13702;
	setp.lt.u64 	%p1144, %rd13708, %rd13705;
	selp.u64 	%rd13709, 1, 0, %p1144;
	add.s64 	%rd13710, %rd13707, %rd13709;
	mul.lo.s64 	%rd13711, %rd35504, %rd35298;
	mul.hi.u64 	%rd13712, %rd35298, %rd35504;
	add.s64 	%rd13713, %rd13711, %rd13695;
	setp.lt.u64 	%p1145, %rd13713, %rd13711;
	selp.u64 	%rd13714, 1, 0, %p1145;
	add.s64 	%rd13715, %rd13712, %rd13714;
	add.s64 	%rd13716, %rd13713, %rd13710;
	setp.lt.u64 	%p1146, %rd13716, %rd13713;
	selp.u64 	%rd13717, 1, 0, %p1146;
	add.s64 	%rd13718, %rd13715, %rd13717;
	mul.lo.s64 	%rd13719, %rd35503, %rd35298;
	mul.hi.u64 	%rd13720, %rd35298, %rd35503;
	add.s64 	%rd13721, %rd13719, %rd13697;
	setp.lt.u64 	%p1147, %rd13721, %rd13719;
	selp.u64 	%rd13722, 1, 0, %p1147;
	add.s64 	%rd13723, %rd13720, %rd13722;
	add.s64 	%rd13724, %rd13721, %rd13718;
	setp.lt.u64 	%p1148, %rd13724, %rd13721;
	selp.u64 	%rd13725, 1, 0, %p1148;
	add.s64 	%rd13726, %rd13723, %rd13725;
	mul.lo.s64 	%rd13727, %rd13708, 4294968273;
	mov.b64 	%rd13728, 4294968273;
	mul.hi.u64 	%rd13729, %rd13708, %rd13728;
	mad.lo.s64 	%rd35510, %rd35506, %rd35301, %rd13727;
	setp.lt.u64 	%p1149, %rd35510, %rd13727;
	selp.u64 	%rd13730, 1, 0, %p1149;
	add.s64 	%rd13731, %rd13729, %rd13730;
	mul.lo.s64 	%rd13732, %rd13716, 4294968273;
	mul.hi.u64 	%rd13733, %rd13716, %rd13728;
	add.s64 	%rd13734, %rd13732, %rd13642;
	setp.lt.u64 	%p1150, %rd13734, %rd13732;
	selp.u64 	%rd13735, 1, 0, %p1150;
	add.s64 	%rd13736, %rd13733, %rd13735;
	add.s64 	%rd35509, %rd13734, %rd13731;
	setp.lt.u64 	%p1151, %rd35509, %rd13734;
	selp.u64 	%rd13737, 1, 0, %p1151;
	add.s64 	%rd13738, %rd13736, %rd13737;
	mul.lo.s64 	%rd13739, %rd13724, 4294968273;
	mul.hi.u64 	%rd13740, %rd13724, %rd13728;
	add.s64 	%rd13741, %rd13739, %rd13671;
	setp.lt.u64 	%p1152, %rd13741, %rd13739;
	selp.u64 	%rd13742, 1, 0, %p1152;
	add.s64 	%rd13743, %rd13740, %rd13742;
	add.s64 	%rd35512, %rd13741, %rd13738;
	setp.lt.u64 	%p1153, %rd35512, %rd13741;
	selp.u64 	%rd13744, 1, 0, %p1153;
	add.s64 	%rd13745, %rd13743, %rd13744;
	mul.lo.s64 	%rd13746, %rd13726, 4294968273;
	mul.hi.u64 	%rd13747, %rd13726, %rd13728;
	add.s64 	%rd13748, %rd13746, %rd13700;
	setp.lt.u64 	%p1154, %rd13748, %rd13746;
	selp.u64 	%rd13749, 1, 0, %p1154;
	add.s64 	%rd13750, %rd13747, %rd13749;
	add.s64 	%rd35511, %rd13748, %rd13745;
	setp.lt.u64 	%p1155, %rd35511, %rd13748;
	selp.u64 	%rd13751, 1, 0, %p1155;
	add.s64 	%rd1841, %rd13750, %rd13751;
	setp.eq.s64 	%p1156, %rd1841, 0;
	@%p1156 bra 	$L__BB1_582;
	mov.b64 	%rd13752, 4294968273;
	mul.hi.u64 	%rd13753, %rd1841, %rd13752;
	mad.lo.s64 	%rd1842, %rd1841, 4294968273, %rd35510;
	setp.lt.u64 	%p1157, %rd1842, %rd35510;
	selp.u64 	%rd13754, 1, 0, %p1157;
	add.s64 	%rd1843, %rd13753, %rd13754;
	setp.eq.s64 	%p1158, %rd1843, 0;
	mov.u64 	%rd35510, %rd1842;
	@%p1158 bra 	$L__BB1_582;
	add.s64 	%rd1844, %rd35509, %rd1843;
	setp.ge.u64 	%p1159, %rd1844, %rd35509;
	mov.u64 	%rd35509, %rd1844;
	mov.u64 	%rd35510, %rd1842;
	@%p1159 bra 	$L__BB1_582;
	add.s64 	%rd35512, %rd35512, 1;
	setp.eq.s64 	%p1160, %rd35512, 0;
	selp.u64 	%rd13755, 1, 0, %p1160;
	add.s64 	%rd35511, %rd35511, %rd13755;
	mov.u64 	%rd35509, %rd1844;
	mov.u64 	%rd35510, %rd1842;
$L__BB1_582:
	setp.gt.u64 	%p1161, %rd35511, %rd27;
	@%p1161 bra 	$L__BB1_584;
	setp.ne.s64 	%p1162, %rd35511, %rd27;
	setp.ne.s64 	%p1163, %rd35512, %rd34901;
	or.pred  	%p1164, %p1162, %p1163;
	setp.ne.s64 	%p1165, %rd35509, %rd34900;
	or.pred  	%p1166, %p1164, %p1165;
	setp.lt.u64 	%p1167, %rd35510, %rd52;
	or.pred  	%p1168, %p1166, %p1167;
	@%p1168 bra 	$L__BB1_585;
$L__BB1_584:
	// begin inline asm
	sub.cc.u64 %rd35510, %rd35510, %rd52;
	// end inline asm
	sub.s64 	%rd13760, %rd35509, %rd13336;
	// begin inline asm
	sub.cc.u64 %rd35509, %rd13760, %rd34900;
	// end inline asm
	sub.s64 	%rd13763, %rd35512, %rd13336;
	// begin inline asm
	sub.cc.u64 %rd35512, %rd13763, %rd34901;
	// end inline asm
	add.s64 	%rd13765, %rd13336, %rd27;
	sub.s64 	%rd35511, %rd35511, %rd13765;
$L__BB1_585:
	mul.hi.u64 	%rd13766, %rd13335, %rd35506;
	mul.lo.s64 	%rd13767, %rd35505, %rd13335;
	mul.hi.u64 	%rd13768, %rd13335, %rd35505;
	add.s64 	%rd13769, %rd13767, %rd13766;
	setp.lt.u64 	%p1169, %rd13769, %rd13767;
	selp.u64 	%rd13770, 1, 0, %p1169;
	add.s64 	%rd13771, %rd13768, %rd13770;
	mul.lo.s64 	%rd13772, %rd35504, %rd13335;
	mul.hi.u64 	%rd13773, %rd13335, %rd35504;
	add.s64 	%rd13774, %rd13772, %rd13771;
	setp.lt.u64 	%p1170, %rd13774, %rd13772;
	selp.u64 	%rd13775, 1, 0, %p1170;
	add.s64 	%rd13776, %rd13773, %rd13775;
	mul.lo.s64 	%rd13777, %rd35503, %rd13335;
	mul.hi.u64 	%rd13778, %rd13335, %rd35503;
	add.s64 	%rd13779, %rd13777, %rd13776;
	setp.lt.u64 	%p1171, %rd13779, %rd13777;
	selp.u64 	%rd13780, 1, 0, %p1171;
	add.s64 	%rd13781, %rd13778, %rd13780;
	mul.lo.s64 	%rd13782, %rd35506, %rd13341;
	mul.hi.u64 	%rd13783, %rd13341, %rd35506;
	add.s64 	%rd13784, %rd13782, %rd13769;
	setp.lt.u64 	%p1172, %rd13784, %rd13782;
	selp.u64 	%rd13785, 1, 0, %p1172;
	add.s64 	%rd13786, %rd13783, %rd13785;
	mul.lo.s64 	%rd13787, %rd35505, %rd13341;
	mul.hi.u64 	%rd13788, %rd13341, %rd35505;
	add.s64 	%rd13789, %rd13787, %rd13774;
	setp.lt.u64 	%p1173, %rd13789, %rd13787;
	selp.u64 	%rd13790, 1, 0, %p1173;
	add.s64 	%rd13791, %rd13788, %rd13790;
	add.s64 	%rd13792, %rd13789, %rd13786;
	setp.lt.u64 	%p1174, %rd13792, %rd13789;
	selp.u64 	%rd13793, 1, 0, %p1174;
	add.s64 	%rd13794, %rd13791, %rd13793;
	mul.lo.s64 	%rd13795, %rd35504, %rd13341;
	mul.hi.u64 	%rd13796, %rd13341, %rd35504;
	add.s64 	%rd13797, %rd13795, %rd13779;
	setp.lt.u64 	%p1175, %rd13797, %rd13795;
	selp.u64 	%rd13798, 1, 0, %p1175;
	add.s64 	%rd13799, %rd13796, %rd13798;
	add.s64 	%rd13800, %rd13797, %rd13794;
	setp.lt.u64 	%p1176, %rd13800, %rd13797;
	selp.u64 	%rd13801, 1, 0, %p1176;
	add.s64 	%rd13802, %rd13799, %rd13801;
	mul.lo.s64 	%rd13803, %rd35503, %rd13341;
	mul.hi.u64 	%rd13804, %rd13341, %rd35503;
	add.s64 	%rd13805, %rd13803, %rd13781;
	setp.lt.u64 	%p1177, %rd13805, %rd13803;
	selp.u64 	%rd13806, 1, 0, %p1177;
	add.s64 	%rd13807, %rd13804, %rd13806;
	add.s64 	%rd13808, %rd13805, %rd13802;
	setp.lt.u64 	%p1178, %rd13808, %rd13805;
	selp.u64 	%rd13809, 1, 0, %p1178;
	add.s64 	%rd13810, %rd13807, %rd13809;
	mul.lo.s64 	%rd13811, %rd35506, %rd13347;
	mul.hi.u64 	%rd13812, %rd13347, %rd35506;
	add.s64 	%rd13813, %rd13811, %rd13792;
	setp.lt.u64 	%p1179, %rd13813, %rd13811;
	selp.u64 	%rd13814, 1, 0, %p1179;
	add.s64 	%rd13815, %rd13812, %rd13814;
	mul.lo.s64 	%rd13816, %rd35505, %rd13347;
	mul.hi.u64 	%rd13817, %rd13347, %rd35505;
	add.s64 	%rd13818, %rd13816, %rd13800;
	setp.lt.u64 	%p1180, %rd13818, %rd13816;
	selp.u64 	%rd13819, 1, 0, %p1180;
	add.s64 	%rd13820, %rd13817, %rd13819;
	add.s64 	%rd13821, %rd13818, %rd13815;
	setp.lt.u64 	%p1181, %rd13821, %rd13818;
	selp.u64 	%rd13822, 1, 0, %p1181;
	add.s64 	%rd13823, %rd13820, %rd13822;
	mul.lo.s64 	%rd13824, %rd35504, %rd13347;
	mul.hi.u64 	%rd13825, %rd13347, %rd35504;
	add.s64 	%rd13826, %rd13824, %rd13808;
	setp.lt.u64 	%p1182, %rd13826, %rd13824;
	selp.u64 	%rd13827, 1, 0, %p1182;
	add.s64 	%rd13828, %rd13825, %rd13827;
	add.s64 	%rd13829, %rd13826, %rd13823;
	setp.lt.u64 	%p1183, %rd13829, %rd13826;
	selp.u64 	%rd13830, 1, 0, %p1183;
	add.s64 	%rd13831, %rd13828, %rd13830;
	mul.lo.s64 	%rd13832, %rd35503, %rd13347;
	mul.hi.u64 	%rd13833, %rd13347, %rd35503;
	add.s64 	%rd13834, %rd13832, %rd13810;
	setp.lt.u64 	%p1184, %rd13834, %rd13832;
	selp.u64 	%rd13835, 1, 0, %p1184;
	add.s64 	%rd13836, %rd13833, %rd13835;
	add.s64 	%rd13837, %rd13834, %rd13831;
	setp.lt.u64 	%p1185, %rd13837, %rd13834;
	selp.u64 	%rd13838, 1, 0, %p1185;
	add.s64 	%rd13839, %rd13836, %rd13838;
	mul.lo.s64 	%rd13840, %rd35506, %rd13353;
	mul.hi.u64 	%rd13841, %rd13353, %rd35506;
	add.s64 	%rd13842, %rd13840, %rd13821;
	setp.lt.u64 	%p1186, %rd13842, %rd13840;
	selp.u64 	%rd13843, 1, 0, %p1186;
	add.s64 	%rd13844, %rd13841, %rd13843;
	mul.lo.s64 	%rd13845, %rd35505, %rd13353;
	mul.hi.u64 	%rd13846, %rd13353, %rd35505;
	add.s64 	%rd13847, %rd13845, %rd13829;
	setp.lt.u64 	%p1187, %rd13847, %rd13845;
	selp.u64 	%rd13848, 1, 0, %p1187;
	add.s64 	%rd13849, %rd13846, %rd13848;
	add.s64 	%rd13850, %rd13847, %rd13844;
	setp.lt.u64 	%p1188, %rd13850, %rd13847;
	selp.u64 	%rd13851, 1, 0, %p1188;
	add.s64 	%rd13852, %rd13849, %rd13851;
	mul.lo.s64 	%rd13853, %rd35504, %rd13353;
	mul.hi.u64 	%rd13854, %rd13353, %rd35504;
	add.s64 	%rd13855, %rd13853, %rd13837;
	setp.lt.u64 	%p1189, %rd13855, %rd13853;
	selp.u64 	%rd13856, 1, 0, %p1189;
	add.s64 	%rd13857, %rd13854, %rd13856;
	add.s64 	%rd13858, %rd13855, %rd13852;
	setp.lt.u64 	%p1190, %rd13858, %rd13855;
	selp.u64 	%rd13859, 1, 0, %p1190;
	add.s64 	%rd13860, %rd13857, %rd13859;
	mul.lo.s64 	%rd13861, %rd35503, %rd13353;
	mul.hi.u64 	%rd13862, %rd13353, %rd35503;
	add.s64 	%rd13863, %rd13861, %rd13839;
	setp.lt.u64 	%p1191, %rd13863, %rd13861;
	selp.u64 	%rd13864, 1, 0, %p1191;
	add.s64 	%rd13865, %rd13862, %rd13864;
	add.s64 	%rd13866, %rd13863, %rd13860;
	setp.lt.u64 	%p1192, %rd13866, %rd13863;
	selp.u64 	%rd13867, 1, 0, %p1192;
	add.s64 	%rd13868, %rd13865, %rd13867;
	mul.lo.s64 	%rd13869, %rd13850, 4294968273;
	mov.b64 	%rd13870, 4294968273;
	mul.hi.u64 	%rd13871, %rd13850, %rd13870;
	mad.lo.s64 	%rd35518, %rd35506, %rd13335, %rd13869;
	setp.lt.u64 	%p1193, %rd35518, %rd13869;
	selp.u64 	%rd13872, 1, 0, %p1193;
	add.s64 	%rd13873, %rd13871, %rd13872;
	mul.lo.s64 	%rd13874, %rd13858, 4294968273;
	mul.hi.u64 	%rd13875, %rd13858, %rd13870;
	add.s64 	%rd13876, %rd13874, %rd13784;
	setp.lt.u64 	%p1194, %rd13876, %rd13874;
	selp.u64 	%rd13877, 1, 0, %p1194;
	add.s64 	%rd13878, %rd13875, %rd13877;
	add.s64 	%rd35517, %rd13876, %rd13873;
	setp.lt.u64 	%p1195, %rd35517, %rd13876;
	selp.u64 	%rd13879, 1, 0, %p1195;
	add.s64 	%rd13880, %rd13878, %rd13879;
	mul.lo.s64 	%rd13881, %rd13866, 4294968273;
	mul.hi.u64 	%rd13882, %rd13866, %rd13870;
	add.s64 	%rd13883, %rd13881, %rd13813;
	setp.lt.u64 	%p1196, %rd13883, %rd13881;
	selp.u64 	%rd13884, 1, 0, %p1196;
	add.s64 	%rd13885, %rd13882, %rd13884;
	add.s64 	%rd35521, %rd13883, %rd13880;
	setp.lt.u64 	%p1197, %rd35521, %rd13883;
	selp.u64 	%rd13886, 1, 0, %p1197;
	add.s64 	%rd13887, %rd13885, %rd13886;
	mul.lo.s64 	%rd13888, %rd13868, 4294968273;
	mul.hi.u64 	%rd13889, %rd13868, %rd13870;
	add.s64 	%rd13890, %rd13888, %rd13842;
	setp.lt.u64 	%p1198, %rd13890, %rd13888;
	selp.u64 	%rd13891, 1, 0, %p1198;
	add.s64 	%rd13892, %rd13889, %rd13891;
	add.s64 	%rd35522, %rd13890, %rd13887;
	setp.lt.u64 	%p1199, %rd35522, %rd13890;
	selp.u64 	%rd13893, 1, 0, %p1199;
	add.s64 	%rd1863, %rd13892, %rd13893;
	setp.eq.s64 	%p1200, %rd1863, 0;
	@%p1200 bra 	$L__BB1_589;
	mov.b64 	%rd13894, 4294968273;
	mul.hi.u64 	%rd13895, %rd1863, %rd13894;
	mad.lo.s64 	%rd1864, %rd1863, 4294968273, %rd35518;
	setp.lt.u64 	%p1201, %rd1864, %rd35518;
	selp.u64 	%rd13896, 1, 0, %p1201;
	add.s64 	%rd1865, %rd13895, %rd13896;
	setp.eq.s64 	%p1202, %rd1865, 0;
	mov.u64 	%rd35518, %rd1864;
	@%p1202 bra 	$L__BB1_589;
	add.s64 	%rd1866, %rd35517, %rd1865;
	setp.ge.u64 	%p1203, %rd1866, %rd35517;
	mov.u64 	%rd35517, %rd1866;
	mov.u64 	%rd35518, %rd1864;
	@%p1203 bra 	$L__BB1_589;
	add.s64 	%rd35521, %rd35521, 1;
	setp.eq.s64 	%p1204, %rd35521, 0;
	selp.u64 	%rd13897, 1, 0, %p1204;
	add.s64 	%rd35522, %rd35522, %rd13897;
	mov.u64 	%rd35517, %rd1866;
	mov.u64 	%rd35518, %rd1864;
$L__BB1_589:
	setp.gt.u64 	%p1205, %rd35522, %rd27;
	@%p1205 bra 	$L__BB1_591;
	setp.ne.s64 	%p1206, %rd35522, %rd27;
	setp.ne.s64 	%p1207, %rd35521, %rd34901;
	or.pred  	%p1208, %p1206, %p1207;
	setp.ne.s64 	%p1209, %rd35517, %rd34900;
	or.pred  	%p1210, %p1208, %p1209;
	setp.lt.u64 	%p1211, %rd35518, %rd52;
	or.pred  	%p1212, %p1210, %p1211;
	@%p1212 bra 	$L__BB1_592;
$L__BB1_591:
	// begin inline asm
	sub.cc.u64 %rd35518, %rd35518, %rd52;
	// end inline asm
	sub.s64 	%rd13902, %rd35517, %rd13336;
	// begin inline asm
	sub.cc.u64 %rd35517, %rd13902, %rd34900;
	// end inline asm
	sub.s64 	%rd13905, %rd35521, %rd13336;
	// begin inline asm
	sub.cc.u64 %rd35521, %rd13905, %rd34901;
	// end inline asm
	add.s64 	%rd13907, %rd13336, %rd27;
	sub.s64 	%rd35522, %rd35522, %rd13907;
$L__BB1_592:
	mul.hi.u64 	%rd13908, %rd35309, %rd35309;
	mul.lo.s64 	%rd13909, %rd35308, %rd35308;
	mul.hi.u64 	%rd35531, %rd35308, %rd35308;
	mul.lo.s64 	%rd35530, %rd35307, %rd35307;
	mul.hi.u64 	%rd35529, %rd35307, %rd35307;
	mul.lo.s64 	%rd35528, %rd35306, %rd35306;
	mul.hi.u64 	%rd35527, %rd35306, %rd35306;
	mul.lo.s64 	%rd13910, %rd35308, %rd35309;
	mul.hi.u64 	%rd13911, %rd35309, %rd35308;
	mov.b64 	{%r428, %r429}, %rd13911;
	mov.b64 	{%r430, %r431}, %rd13910;
	shf.l.wrap.b32 	%r432, %r431, %r428, 1;
	shf.l.wrap.b32 	%r433, %r428, %r429, 1;
	mov.b64 	%rd13912, {%r432, %r433};
	shl.b64 	%rd13913, %rd13910, 1;
	add.s64 	%rd1886, %rd13913, %rd13908;
	setp.lt.u64 	%p1213, %rd1886, %rd13913;
	selp.u64 	%rd13914, 1, 0, %p1213;
	add.s64 	%rd13915, %rd13909, %rd13912;
	add.s64 	%rd1887, %rd13915, %rd13914;
	setp.ge.u64 	%p1214, %rd1887, %rd13909;
	@%p1214 bra 	$L__BB1_597;
	add.s64 	%rd35531, %rd35531, 1;
	setp.ne.s64 	%p1215, %rd35531, 0;
	@%p1215 bra 	$L__BB1_597;
	add.s64 	%rd35530, %rd35530, 1;
	setp.ne.s64 	%p1216, %rd35530, 0;
	mov.b64 	%rd35531, 0;
	@%p1216 bra 	$L__BB1_597;
	add.s64 	%rd35529, %rd35529, 1;
	setp.ne.s64 	%p1217, %rd35529, 0;
	mov.b64 	%rd35530, 0;
	mov.u64 	%rd35531, %rd35530;
	@%p1217 bra 	$L__BB1_597;
	add.s64 	%rd35528, %rd35528, 1;
	setp.eq.s64 	%p1218, %rd35528, 0;
	selp.u64 	%rd13919, 1, 0, %p1218;
	add.s64 	%rd35527, %rd35527, %rd13919;
	mov.b64 	%rd35529, 0;
	mov.u64 	%rd35530, %rd35529;
	mov.u64 	%rd35531, %rd35529;
$L__BB1_597:
	mul.lo.s64 	%rd13920, %rd35307, %rd35309;
	mul.hi.u64 	%rd13921, %rd35309, %rd35307;
	mov.b64 	{%r434, %r435}, %rd13921;
	mov.b64 	{%r436, %r437}, %rd13920;
	shf.l.wrap.b32 	%r438, %r437, %r434, 1;
	shf.l.wrap.b32 	%r439, %r434, %r435, 1;
	mov.b64 	%rd13922, {%r438, %r439};
	shl.b64 	%rd13923, %rd13920, 1;
	add.s64 	%rd1908, %rd13923, %rd1887;
	setp.lt.u64 	%p1219, %rd1908, %rd13923;
	selp.u64 	%rd13924, 1, 0, %p1219;
	add.s64 	%rd13925, %rd35531, %rd13922;
	add.s64 	%rd1909, %rd13925, %rd13924;
	setp.ge.u64 	%p1220, %rd1909, %rd35531;
	@%p1220 bra 	$L__BB1_601;
	add.s64 	%rd35530, %rd35530, 1;
	setp.ne.s64 	%p1221, %rd35530, 0;
	@%p1221 bra 	$L__BB1_601;
	add.s64 	%rd35529, %rd35529, 1;
	setp.ne.s64 	%p1222, %rd35529, 0;
	mov.b64 	%rd35530, 0;
	@%p1222 bra 	$L__BB1_601;
	add.s64 	%rd35528, %rd35528, 1;
	setp.eq.s64 	%p1223, %rd35528, 0;
	selp.u64 	%rd13928, 1, 0, %p1223;
	add.s64 	%rd35527, %rd35527, %rd13928;
	mov.b64 	%rd35529, 0;
	mov.u64 	%rd35530, %rd35529;
$L__BB1_601:
	mul.lo.s64 	%rd1897, %rd35306, %rd35309;
	mul.hi.u64 	%rd13929, %rd35309, %rd35306;
	mov.b64 	{%r440, %r441}, %rd13929;
	mov.b64 	{%r442, %r443}, %rd1897;
	shf.l.wrap.b32 	%r444, %r443, %r440, 1;
	shf.l.wrap.b32 	%r445, %r440, %r441, 1;
	mov.b64 	%rd13930, {%r444, %r445};
	shl.b64 	%rd13931, %rd1897, 1;
	add.s64 	%rd1898, %rd13931, %rd1909;
	setp.lt.u64 	%p1224, %rd1898, %rd13931;
	selp.u64 	%rd13932, 1, 0, %p1224;
	add.s64 	%rd13933, %rd35530, %rd13930;
	add.s64 	%rd1899, %rd13933, %rd13932;
	setp.ge.u64 	%p1225, %rd1899, %rd35530;
	@%p1225 bra 	$L__BB1_604;
	add.s64 	%rd35529, %rd35529, 1;
	setp.ne.s64 	%p1226, %rd35529, 0;
	@%p1226 bra 	$L__BB1_604;
	add.s64 	%rd35528, %rd35528, 1;
	setp.eq.s64 	%p1227, %rd35528, 0;
	selp.u64 	%rd13935, 1, 0, %p1227;
	add.s64 	%rd35527, %rd35527, %rd13935;
	mov.b64 	%rd35529, 0;
$L__BB1_604:
	mul.lo.s64 	%rd13936, %rd35307, %rd35308;
	mul.hi.u64 	%rd13937, %rd35308, %rd35307;
	mov.b64 	{%r446, %r447}, %rd13937;
	mov.b64 	{%r448, %r449}, %rd13936;
	shf.l.wrap.b32 	%r450, %r449, %r446, 1;
	shf.l.wrap.b32 	%r451, %r446, %r447, 1;
	mov.b64 	%rd13938, {%r450, %r451};
	add.s64 	%rd13939, %rd1897, %rd13936;
	shl.b64 	%rd13940, %rd13939, 1;
	add.s64 	%rd1917, %rd13940, %rd1909;
	setp.lt.u64 	%p1228, %rd1917, %rd1898;
	selp.u64 	%rd13941, 1, 0, %p1228;
	add.s64 	%rd13942, %rd1899, %rd13938;
	add.s64 	%rd1918, %rd13942, %rd13941;
	setp.ge.u64 	%p1229, %rd1918, %rd1899;
	@%p1229 bra 	$L__BB1_607;
	add.s64 	%rd35529, %rd35529, 1;
	setp.ne.s64 	%p1230, %rd35529, 0;
	@%p1230 bra 	$L__BB1_607;
	add.s64 	%rd35528, %rd35528, 1;
	setp.eq.s64 	%p1231, %rd35528, 0;
	selp.u64 	%rd13944, 1, 0, %p1231;
	add.s64 	%rd35527, %rd35527, %rd13944;
	mov.b64 	%rd35529, 0;
$L__BB1_607:
	mul.lo.s64 	%rd13945, %rd35306, %rd35308;
	mul.hi.u64 	%rd13946, %rd35308, %rd35306;
	mov.b64 	{%r452, %r453}, %rd13946;
	mov.b64 	{%r454, %r455}, %rd13945;
	shf.l.wrap.b32 	%r456, %r455, %r452, 1;
	shf.l.wrap.b32 	%r457, %r452, %r453, 1;
	mov.b64 	%rd13947, {%r456, %r457};
	shl.b64 	%rd13948, %rd13945, 1;
	add.s64 	%rd1925, %rd13948, %rd1918;
	setp.lt.u64 	%p1232, %rd1925, %rd13948;
	selp.u64 	%rd13949, 1, 0, %p1232;
	add.s64 	%rd13950, %rd35529, %rd13947;
	add.s64 	%rd1926, %rd13950, %rd13949;
	setp.ge.u64 	%p1233, %rd1926, %rd35529;
	@%p1233 bra 	$L__BB1_609;
	add.s64 	%rd35528, %rd35528, 1;
	setp.eq.s64 	%p1234, %rd35528, 0;
	selp.u64 	%rd13951, 1, 0, %p1234;
	add.s64 	%rd35527, %rd35527, %rd13951;
$L__BB1_609:
	mul.lo.s64 	%rd13952, %rd35306, %rd35307;
	mul.hi.u64 	%rd13953, %rd35307, %rd35306;
	mov.b64 	{%r458, %r459}, %rd13953;
	mov.b64 	{%r460, %r461}, %rd13952;
	shf.l.wrap.b32 	%r462, %r461, %r458, 1;
	shf.l.wrap.b32 	%r463, %r458, %r459, 1;
	mov.b64 	%rd13954, {%r462, %r463};
	shl.b64 	%rd13955, %rd13952, 1;
	add.s64 	%rd13956, %rd13955, %rd1926;
	setp.lt.u64 	%p1235, %rd13956, %rd13955;
	selp.u64 	%rd13957, 1, 0, %p1235;
	add.s64 	%rd13958, %rd35528, %rd13954;
	add.s64 	%rd13959, %rd13958, %rd13957;
	setp.lt.u64 	%p1236, %rd13959, %rd35528;
	selp.u64 	%rd13960, 1, 0, %p1236;
	add.s64 	%rd13961, %rd35527, %rd13960;
	mul.lo.s64 	%rd13962, %rd1925, 4294968273;
	mov.b64 	%rd13963, 4294968273;
	mul.hi.u64 	%rd13964, %rd1925, %rd13963;
	mad.lo.s64 	%rd35547, %rd35309, %rd35309, %rd13962;
	setp.lt.u64 	%p1237, %rd35547, %rd13962;
	selp.u64 	%rd13965, 1, 0, %p1237;
	add.s64 	%rd13966, %rd13964, %rd13965;
	mul.lo.s64 	%rd13967, %rd13956, 4294968273;
	mul.hi.u64 	%rd13968, %rd13956, %rd13963;
	add.s64 	%rd13969, %rd13967, %rd1886;
	setp.lt.u64 	%p1238, %rd13969, %rd13967;
	selp.u64 	%rd13970, 1, 0, %p1238;
	add.s64 	%rd13971, %rd13968, %rd13970;
	add.s64 	%rd35542, %rd13969, %rd13966;
	setp.lt.u64 	%p1239, %rd35542, %rd13969;
	selp.u64 	%rd13972, 1, 0, %p1239;
	add.s64 	%rd13973, %rd13971, %rd13972;
	mul.lo.s64 	%rd13974, %rd13959, 4294968273;
	mul.hi.u64 	%rd13975, %rd13959, %rd13963;
	add.s64 	%rd13976, %rd13974, %rd1908;
	setp.lt.u64 	%p1240, %rd13976, %rd13974;
	selp.u64 	%rd13977, 1, 0, %p1240;
	add.s64 	%rd13978, %rd13975, %rd13977;
	add.s64 	%rd35541, %rd13976, %rd13973;
	setp.lt.u64 	%p1241, %rd35541, %rd13976;
	selp.u64 	%rd13979, 1, 0, %p1241;
	add.s64 	%rd13980, %rd13978, %rd13979;
	mul.lo.s64 	%rd13981, %rd13961, 4294968273;
	mul.hi.u64 	%rd13982, %rd13961, %rd13963;
	add.s64 	%rd13983, %rd13981, %rd1917;
	setp.lt.u64 	%p1242, %rd13983, %rd13981;
	selp.u64 	%rd13984, 1, 0, %p1242;
	add.s64 	%rd13985, %rd13982, %rd13984;
	add.s64 	%rd35540, %rd13983, %rd13980;
	setp.lt.u64 	%p1243, %rd35540, %rd13983;
	selp.u64 	%rd13986, 1, 0, %p1243;
	add.s64 	%rd1935, %rd13985, %rd13986;
	setp.eq.s64 	%p1244, %rd1935, 0;
	@%p1244 bra 	$L__BB1_613;
	mov.b64 	%rd13987, 4294968273;
	mul.hi.u64 	%rd13988, %rd1935, %rd13987;
	mad.lo.s64 	%rd1936, %rd1935, 4294968273, %rd35547;
	setp.lt.u64 	%p1245, %rd1936, %rd35547;
	selp.u64 	%rd13989, 1, 0, %p1245;
	add.s64 	%rd1937, %rd13988, %rd13989;
	setp.eq.s64 	%p1246, %rd1937, 0;
	mov.u64 	%rd35547, %rd1936;
	@%p1246 bra 	$L__BB1_613;
	add.s64 	%rd1938, %rd35542, %rd1937;
	setp.ge.u64 	%p1247, %rd1938, %rd35542;
	mov.u64 	%rd35542, %rd1938;
	mov.u64 	%rd35547, %rd1936;
	@%p1247 bra 	$L__BB1_613;
	add.s64 	%rd35541, %rd35541, 1;
	setp.eq.s64 	%p1248, %rd35541, 0;
	selp.u64 	%rd13990, 1, 0, %p1248;
	add.s64 	%rd35540, %rd35540, %rd13990;
	mov.u64 	%rd35542, %rd1938;
	mov.u64 	%rd35547, %rd1936;
$L__BB1_613:
	st.local.u64 	[%rd1070+8], %rd35542;
	setp.gt.u64 	%p1249, %rd35540, %rd27;
	@%p1249 bra 	$L__BB1_618;
	setp.ne.s64 	%p1250, %rd35540, %rd27;
	mov.u64 	%rd35544, %rd35540;
	mov.u64 	%rd35545, %rd35541;
	mov.u64 	%rd35546, %rd35542;
	@%p1250 bra 	$L__BB1_619;
	setp.ne.s64 	%p1251, %rd35541, %rd34901;
	mov.u64 	%rd35544, %rd27;
	mov.u64 	%rd35545, %rd35541;
	mov.u64 	%rd35546, %rd35542;
	@%p1251 bra 	$L__BB1_619;
	setp.ne.s64 	%p1252, %rd35542, %rd34900;
	mov.u64 	%rd35544, %rd27;
	mov.u64 	%rd35545, %rd34901;
	mov.u64 	%rd35546, %rd35542;
	@%p1252 bra 	$L__BB1_619;
	setp.lt.u64 	%p1253, %rd35547, %rd52;
	mov.u64 	%rd35544, %rd27;
	mov.u64 	%rd35545, %rd34901;
	mov.u64 	%rd35546, %rd34900;
	@%p1253 bra 	$L__BB1_619;
$L__BB1_618:
	// begin inline asm
	sub.cc.u64 %rd35547, %rd35547, %rd52;
	// end inline asm
	st.local.u64 	[%rd1070], %rd35547;
	sub.s64 	%rd13995, %rd35542, %rd13336;
	// begin inline asm
	sub.cc.u64 %rd35546, %rd13995, %rd34900;
	// end inline asm
	sub.s64 	%rd13998, %rd35541, %rd13336;
	// begin inline asm
	sub.cc.u64 %rd35545, %rd13998, %rd34901;
	// end inline asm
	add.s64 	%rd14000, %rd13336, %rd27;
	sub.s64 	%rd35544, %rd35540, %rd14000;
$L__BB1_619:
	// begin inline asm
	sub.cc.u64 %rd35551, %rd35547, %rd35510;
	// end inline asm
	// begin inline asm
	sub.cc.u64 %rd35550, %rd35546, %rd13336;
	// end inline asm
	// begin inline asm
	subc.cc.u64 %rd35550, %rd35550, %rd35509;
	// end inline asm
	// begin inline asm
	sub.cc.u64 %rd35549, %rd35545, %rd13336;
	// end inline asm
	// begin inline asm
	subc.cc.u64 %rd35549, %rd35549, %rd35512;
	// end inline asm
	// begin inline asm
	sub.cc.u64 %rd35548, %rd35544, %rd13336;
	// end inline asm
	// begin inline asm
	subc.cc.u64 %rd35548, %rd35548, %rd35511;
	// end inline asm
	@%p1066 bra 	$L__BB1_621;
	// begin inline asm
	add.cc.u64 %rd35551, %rd35551, %rd52;
	// end inline asm
	// begin inline asm
	add.cc.u64 %rd35550, %rd35550, %rd13413;
	// end inline asm
	// begin inline asm
	addc.cc.u64 %rd35550, %rd35550, %rd34900;
	// end inline asm
	// begin inline asm
	add.cc.u64 %rd35549, %rd35549, %rd13413;
	// end inline asm
	// begin inline asm
	addc.cc.u64 %rd35549, %rd35549, %rd34901;
	// end inline asm
	add.s64 	%rd14037, %rd35548, %rd13413;
	add.s64 	%rd35548, %rd14037, %rd27;
$L__BB1_621:
	// begin inline asm
	sub.cc.u64 %rd35555, %rd35551, %rd35518;
	// end inline asm
	// begin inline asm
	sub.cc.u64 %rd35554, %rd35550, %rd13336;
	// end inline asm
	// begin inline asm
	subc.cc.u64 %rd35554, %rd35554, %rd35517;
	// end inline asm
	// begin inline asm
	sub.cc.u64 %rd35553, %rd35549, %rd13336;
	// end inline asm
	// begin inline asm
	subc.cc.u64 %rd35553, %rd35553, %rd35521;
	// end inline asm
	// begin inline asm
	sub.cc.u64 %rd35552, %rd35548, %rd13336;
	// end inline asm
	// begin inline asm
	subc.cc.u64 %rd35552, %rd35552, %rd35522;
	// end inline asm
	@%p1066 bra 	$L__BB1_623;
	// begin inline asm
	add.cc.u64 %rd35555, %rd35555, %rd52;
	// end inline asm
	// begin inline asm
	add.cc.u64 %rd35554, %rd35554, %rd13413;
	// end inline asm
	// begin inline asm
	addc.cc.u64 %rd35554, %rd35554, %rd34900;
	// end inline asm
	// begin inline asm
	add.cc.u64 %rd35553, %rd35553, %rd13413;
	// end inline asm
	// begin inline asm
	addc.cc.u64 %rd35553, %rd35553, %rd34901;
	// end inline asm
	add.s64 	%rd14074, %rd35552, %rd13413;
	add.s64 	%rd35552, %rd14074, %rd27;
$L__BB1_623:
	// begin inline asm
	sub.cc.u64 %rd35559, %rd35555, %rd35518;
	// end inline asm
	// begin inline asm
	sub.cc.u64 %rd35558, %rd35554, %rd13336;
	// end inline asm
	// begin inline asm
	subc.cc.u64 %rd35558, %rd35558, %rd35517;
	// end inline asm
	st.local.v2.u64 	[%rd1070], {%rd35559, %rd35558};
	// begin inline asm
	sub.cc.u64 %rd35557, %rd35553, %rd13336;
	// end inline asm
	// begin inline asm
	subc.cc.u64 %rd35557, %rd35557, %rd35521;
	// end inline asm
	// begin inline asm
	sub.cc.u64 %rd35556, %rd35552, %rd13336;
	// end inline asm
	// begin inline asm
	subc.cc.u64 %rd35556, %rd35556, %rd35522;
	// end inline asm
	st.local.v2.u64 	[%rd1070+16], {%rd35557, %rd35556};
	@%p1066 bra 	$L__BB1_625;
	// begin inline asm
	add.cc.u64 %rd35559, %rd35559, %rd52;
	// end inline asm
	// begin inline asm
	add.cc.u64 %rd35558, %rd35558, %rd13413;
	// end inline asm
	// begin inline asm
	addc.cc.u64 %rd35558, %rd35558, %rd34900;
	// end inline asm
	st.local.v2.u64 	[%rd1070], {%rd35559, %rd35558};
	// begin inline asm
	add.cc.u64 %rd35557, %rd35557, %rd13413;
	// end inline asm
	// begin inline asm
	addc.cc.u64 %rd35557, %rd35557, %rd34901;
	// end inline asm
	add.s64 	%rd14111, %rd35556, %rd13413;
	add.s64 	%rd35556, %rd14111, %rd27;
	st.local.v2.u64 	[%rd1070+16], {%rd35557, %rd35556};
$L__BB1_625:
	// begin inline asm
	sub.cc.u64 %rd35563, %rd35518, %rd35559;
	// end inline asm
	// begin inline asm
	sub.cc.u64 %rd35562, %rd35517, %rd13336;
	// end inline asm
	// begin inline asm
	subc.cc.u64 %rd35562, %rd35562, %rd35558;
	// end inline asm
	// begin inline asm
	sub.cc.u64 %rd35561, %rd35521, %rd13336;
	// end inline asm
	// begin inline asm
	subc.cc.u64 %rd35561, %rd35561, %rd35557;
	// end inline asm
	// begin inline asm
	sub.cc.u64 %rd35560, %rd35522, %rd13336;
	// end inline asm
	// begin inline asm
	subc.cc.u64 %rd35560, %rd35560, %rd35556;
	// end inline asm
	@%p1066 bra 	$L__BB1_627;
	// begin inline asm
	add.cc.u64 %rd35563, %rd35563, %rd52;
	// end inline asm
	st.local.u64 	[%rd1070+32], %rd35563;
	// begin inline asm
	add.cc.u64 %rd35562, %rd35562, %rd13413;
	// end inline asm
	// begin inline asm
	addc.cc.u64 %rd35562, %rd35562, %rd34900;
	// end inline asm
	// begin inline asm
	add.cc.u64 %rd35561, %rd35561, %rd13413;
	// end inline asm
	// begin inline asm
	addc.cc.u64 %rd35561, %rd35561, %rd34901;
	// end inline asm
	add.s64 	%rd14148, %rd35560, %rd13413;
	add.s64 	%rd35560, %rd14148, %rd27;
$L__BB1_627:
	mul.hi.u64 	%rd14149, %rd35309, %rd35563;
	mul.lo.s64 	%rd14150, %rd35562, %rd35309;
	mul.hi.u64 	%rd14151, %rd35309, %rd35562;
	add.s64 	%rd14152, %rd14150, %rd14149;
	setp.lt.u64 	%p1258, %rd14152, %rd14150;
	selp.u64 	%rd14153, 1, 0, %p1258;
	add.s64 	%rd14154, %rd14151, %rd14153;
	mul.lo.s64 	%rd14155, %rd35561, %rd35309;
	mul.hi.u64 	%rd14156, %rd35309, %rd35561;
	add.s64 	%rd14157, %rd14155, %rd14154;
	setp.lt.u64 	%p1259, %rd14157, %rd14155;
	selp.u64 	%rd14158, 1, 0, %p1259;
	add.s64 	%rd14159, %rd14156, %rd14158;
	mul.lo.s64 	%rd14160, %rd35560, %rd35309;
	mul.hi.u64 	%rd14161, %rd35309, %rd35560;
	add.s64 	%rd14162, %rd14160, %rd14159;
	setp.lt.u64 	%p1260, %rd14162, %rd14160;
	selp.u64 	%rd14163, 1, 0, %p1260;
	add.s64 	%rd14164, %rd14161, %rd14163;
	mul.lo.s64 	%rd14165, %rd35563, %rd35308;
	mul.hi.u64 	%rd14166, %rd35308, %rd35563;
	add.s64 	%rd14167, %rd14165, %rd14152;
	setp.lt.u64 	%p1261, %rd14167, %rd14165;
	selp.u64 	%rd14168, 1, 0, %p1261;
	add.s64 	%rd14169, %rd14166, %rd14168;
	mul.lo.s64 	%rd14170, %rd35562, %rd35308;
	mul.hi.u64 	%rd14171, %rd35308, %rd35562;
	add.s64 	%rd14172, %rd14170, %rd14157;
	setp.lt.u64 	%p1262, %rd14172, %rd14170;
	selp.u64 	%rd14173, 1, 0, %p1262;
	add.s64 	%rd14174, %rd14171, %rd14173;
	add.s64 	%rd14175, %rd14172, %rd14169;
	setp.lt.u64 	%p1263, %rd14175, %rd14172;
	selp.u64 	%rd14176, 1, 0, %p1263;
	add.s64 	%rd14177, %rd14174, %rd14176;
	mul.lo.s64 	%rd14178, %rd35561, %rd35308;
	mul.hi.u64 	%rd14179, %rd35308, %rd35561;
	add.s64 	%rd14180, %rd14178, %rd14162;
	setp.lt.u64 	%p1264, %rd14180, %rd14178;
	selp.u64 	%rd14181, 1, 0, %p1264;
	add.s64 	%rd14182, %rd14179, %rd14181;
	add.s64 	%rd14183, %rd14180, %rd14177;
	setp.lt.u64 	%p1265, %rd14183, %rd14180;
	selp.u64 	%rd14184, 1, 0, %p1265;
	add.s64 	%rd14185, %rd14182, %rd14184;
	mul.lo.s64 	%rd14186, %rd35560, %rd35308;
	mul.hi.u64 	%rd14187, %rd35308, %rd35560;
	add.s64 	%rd14188, %rd14186, %rd14164;
	setp.lt.u64 	%p1266, %rd14188, %rd14186;
	selp.u64 	%rd14189, 1, 0, %p1266;
	add.s64 	%rd14190, %rd14187, %rd14189;
	add.s64 	%rd14191, %rd14188, %rd14185;
	setp.lt.u64 	%p1267, %rd14191, %rd14188;
	selp.u64 	%rd14192, 1, 0, %p1267;
	add.s64 	%rd14193, %rd14190, %rd14192;
	mul.lo.s64 	%rd14194, %rd35563, %rd35307;
	mul.hi.u64 	%rd14195, %rd35307, %rd35563;
	add.s64 	%rd14196, %rd14194, %rd14175;
	setp.lt.u64 	%p1268, %rd14196, %rd14194;
	selp.u64 	%rd14197, 1, 0, %p1268;
	add.s64 	%rd14198, %rd14195, %rd14197;
	mul.lo.s64 	%rd14199, %rd35562, %rd35307;
	mul.hi.u64 	%rd14200, %rd35307, %rd35562;
	add.s64 	%rd14201, %rd14199, %rd14183;
	setp.lt.u64 	%p1269, %rd14201, %rd14199;
	selp.u64 	%rd14202, 1, 0, %p1269;
	add.s64 	%rd14203, %rd14200, %rd14202;
	add.s64 	%rd14204, %rd14201, %rd14198;
	setp.lt.u64 	%p1270, %rd14204, %rd14201;
	selp.u64 	%rd14205, 1, 0, %p1270;
	add.s64 	%rd14206, %rd14203, %rd14205;
	mul.lo.s64 	%rd14207, %rd35561, %rd35307;
	mul.hi.u64 	%rd14208, %rd35307, %rd35561;
	add.s64 	%rd14209, %rd14207, %rd14191;
	setp.lt.u64 	%p1271, %rd14209, %rd14207;
	selp.u64 	%rd14210, 1, 0, %p1271;
	add.s64 	%rd14211, %rd14208, %rd14210;
	add.s64 	%rd14212, %rd14209, %rd14206;
	setp.lt.u64 	%p1272, %rd14212, %rd14209;
	selp.u64 	%rd14213, 1, 0, %p1272;
	add.s64 	%rd14214, %rd14211, %rd14213;
	mul.lo.s64 	%rd14215, %rd35560, %rd35307;
	mul.hi.u64 	%rd14216, %rd35307, %rd35560;
	add.s64 	%rd14217, %rd14215, %rd14193;
	setp.lt.u64 	%p1273, %rd14217, %rd14215;
	selp.u64 	%rd14218, 1, 0, %p1273;
	add.s64 	%rd14219, %rd14216, %rd14218;
	add.s64 	%rd14220, %rd14217, %rd14214;
	setp.lt.u64 	%p1274, %rd14220, %rd14217;
	selp.u64 	%rd14221, 1, 0, %p1274;
	add.s64 	%rd14222, %rd14219, %rd14221;
	mul.lo.s64 	%rd14223, %rd35563, %rd35306;
	mul.hi.u64 	%rd14224, %rd35306, %rd35563;
	add.s64 	%rd14225, %rd14223, %rd14204;
	setp.lt.u64 	%p1275, %rd14225, %rd14223;
	selp.u64 	%rd14226, 1, 0, %p1275;
	add.s64 	%rd14227, %rd14224, %rd14226;
	mul.lo.s64 	%rd14228, %rd35562, %rd35306;
	mul.hi.u64 	%rd14229, %rd35306, %rd35562;
	add.s64 	%rd14230, %rd14228, %rd14212;
	setp.lt.u64 	%p1276, %rd14230, %rd14228;
	selp.u64 	%rd14231, 1, 0, %p1276;
	add.s64 	%rd14232, %rd14229, %rd14231;
	add.s64 	%rd14233, %rd14230, %rd14227;
	setp.lt.u64 	%p1277, %rd14233, %rd14230;
	selp.u64 	%rd14234, 1, 0, %p1277;
	add.s64 	%rd14235, %rd14232, %rd14234;
	mul.lo.s64 	%rd14236, %rd35561, %rd35306;
	mul.hi.u64 	%rd14237, %rd35306, %rd35561;
	add.s64 	%rd14238, %rd14236, %rd14220;
	setp.lt.u64 	%p1278, %rd14238, %rd14236;
	selp.u64 	%rd14239, 1, 0, %p1278;
	add.s64 	%rd14240, %rd14237, %rd14239;
	add.s64 	%rd14241, %rd14238, %rd14235;
	setp.lt.u64 	%p1279, %rd14241, %rd14238;
	selp.u64 	%rd14242, 1, 0, %p1279;
	add.s64 	%rd14243, %rd14240, %rd14242;
	mul.lo.s64 	%rd14244, %rd35560, %rd35306;
	mul.hi.u64 	%rd14245, %rd35306, %rd35560;
	add.s64 	%rd14246, %rd14244, %rd14222;
	setp.lt.u64 	%p1280, %rd14246, %rd14244;
	selp.u64 	%rd14247, 1, 0, %p1280;
	add.s64 	%rd14248, %rd14245, %rd14247;
	add.s64 	%rd14249, %rd14246, %rd14243;
	setp.lt.u64 	%p1281, %rd14249, %rd14246;
	selp.u64 	%rd14250, 1, 0, %p1281;
	add.s64 	%rd14251, %rd14248, %rd14250;
	mul.lo.s64 	%rd14252, %rd14233, 4294968273;
	mov.b64 	%rd14253, 4294968273;
	mul.hi.u64 	%rd14254, %rd14233, %rd14253;
	mad.lo.s64 	%rd35571, %rd35563, %rd35309, %rd14252;
	setp.lt.u64 	%p1282, %rd35571, %rd14252;
	selp.u64 	%rd14255, 1, 0, %p1282;
	add.s64 	%rd14256, %rd14254, %rd14255;
	mul.lo.s64 	%rd14257, %rd14241, 4294968273;
	mul.hi.u64 	%rd14258, %rd14241, %rd14253;
	add.s64 	%rd14259, %rd14257, %rd14167;
	setp.lt.u64 	%p1283, %rd14259, %rd14257;
	selp.u64 	%rd14260, 1, 0, %p1283;
	add.s64 	%rd14261, %rd14258, %rd14260;
	add.s64 	%rd35566, %rd14259, %rd14256;
	setp.lt.u64 	%p1284, %rd35566, %rd14259;
	selp.u64 	%rd14262, 1, 0, %p1284;
	add.s64 	%rd14263, %rd14261, %rd14262;
	mul.lo.s64 	%rd14264, %rd14249, 4294968273;
	mul.hi.u64 	%rd14265, %rd14249, %rd14253;
	add.s64 	%rd14266, %rd14264, %rd14196;
	setp.lt.u64 	%p1285, %rd14266, %rd14264;
	selp.u64 	%rd14267, 1, 0, %p1285;
	add.s64 	%rd14268, %rd14265, %rd14267;
	add.s64 	%rd35565, %rd14266, %rd14263;
	setp.lt.u64 	%p1286, %rd35565, %rd14266;
	selp.u64 	%rd14269, 1, 0, %p1286;
	add.s64 	%rd14270, %rd14268, %rd14269;
	mul.lo.s64 	%rd14271, %rd14251, 4294968273;
	mul.hi.u64 	%rd14272, %rd14251, %rd14253;
	add.s64 	%rd14273, %rd14271, %rd14225;
	setp.lt.u64 	%p1287, %rd14273, %rd14271;
	selp.u64 	%rd14274, 1, 0, %p1287;
	add.s64 	%rd14275, %rd14272, %rd14274;
	add.s64 	%rd35564, %rd14273, %rd14270;
	setp.lt.u64 	%p1288, %rd35564, %rd14273;
	selp.u64 	%rd14276, 1, 0, %p1288;
	add.s64 	%rd2005, %rd14275, %rd14276;
	setp.eq.s64 	%p1289, %rd2005, 0;
	@%p1289 bra 	$L__BB1_631;
	mov.b64 	%rd14277, 4294968273;
	mul.hi.u64 	%rd14278, %rd2005, %rd14277;
	mad.lo.s64 	%rd2006, %rd2005, 4294968273, %rd35571;
	setp.lt.u64 	%p1290, %rd2006, %rd35571;
	selp.u64 	%rd14279, 1, 0, %p1290;
	add.s64 	%rd2007, %rd14278, %rd14279;
	setp.eq.s64 	%p1291, %rd2007, 0;
	mov.u64 	%rd35571, %rd2006;
	@%p1291 bra 	$L__BB1_631;
	add.s64 	%rd2008, %rd35566, %rd2007;
	setp.ge.u64 	%p1292, %rd2008, %rd35566;
	mov.u64 	%rd35566, %rd2008;
	mov.u64 	%rd35571, %rd2006;
	@%p1292 bra 	$L__BB1_631;
	add.s64 	%rd35565, %rd35565, 1;
	setp.eq.s64 	%p1293, %rd35565, 0;
	selp.u64 	%rd14280, 1, 0, %p1293;
	add.s64 	%rd35564, %rd35564, %rd14280;
	mov.u64 	%rd35566, %rd2008;
	mov.u64 	%rd35571, %rd2006;
$L__BB1_631:
	setp.gt.u64 	%p1294, %rd35564, %rd27;
	@%p1294 bra 	$L__BB1_636;
	setp.ne.s64 	%p1295, %rd35564, %rd27;
	mov.u64 	%rd35568, %rd35564;
	mov.u64 	%rd35569, %rd35565;
	mov.u64 	%rd35570, %rd35566;
	@%p1295 bra 	$L__BB1_637;
	setp.ne.s64 	%p1296, %rd35565, %rd34901;
	mov.u64 	%rd35568, %rd27;
	mov.u64 	%rd35569, %rd35565;
	mov.u64 	%rd35570, %rd35566;
	@%p1296 bra 	$L__BB1_637;
	setp.ne.s64 	%p1297, %rd35566, %rd34900;
	mov.u64 	%rd35568, %rd27;
	mov.u64 	%rd35569, %rd34901;
	mov.u64 	%rd35570, %rd35566;
	@%p1297 bra 	$L__BB1_637;
	setp.lt.u64 	%p1298, %rd35571, %rd52;
	mov.u64 	%rd35568, %rd27;
	mov.u64 	%rd35569, %rd34901;
	mov.u64 	%rd35570, %rd34900;
	@%p1298 bra 	$L__BB1_637;
$L__BB1_636:
	// begin inline asm
	sub.cc.u64 %rd35571, %rd35571, %rd52;
	// end inline asm
	sub.s64 	%rd14285, %rd35566, %rd13336;
	// begin inline asm
	sub.cc.u64 %rd35570, %rd14285, %rd34900;
	// end inline asm
	sub.s64 	%rd14288, %rd35565, %rd13336;
	// begin inline asm
	sub.cc.u64 %rd35569, %rd14288, %rd34901;
	// end inline asm
	add.s64 	%rd14290, %rd13336, %rd27;
	sub.s64 	%rd35568, %rd35564, %rd14290;
$L__BB1_637:
	mul.hi.u64 	%rd14291, %rd13374, %rd35510;
	mul.lo.s64 	%rd14292, %rd35509, %rd13374;
	mul.hi.u64 	%rd14293, %rd13374, %rd35509;
	add.s64 	%rd14294, %rd14292, %rd14291;
	setp.lt.u64 	%p1299, %rd14294, %rd14292;
	selp.u64 	%rd14295, 1, 0, %p1299;
	add.s64 	%rd14296, %rd14293, %rd14295;
	mul.lo.s64 	%rd14297, %rd35512, %rd13374;
	mul.hi.u64 	%rd14298, %rd13374, %rd35512;
	add.s64 	%rd14299, %rd14297, %rd14296;
	setp.lt.u64 	%p1300, %rd14299, %rd14297;
	selp.u64 	%rd14300, 1, 0, %p1300;
	add.s64 	%rd14301, %rd14298, %rd14300;
	mul.lo.s64 	%rd14302, %rd35511, %rd13374;
	mul.hi.u64 	%rd14303, %rd13374, %rd35511;
	add.s64 	%rd14304, %rd14302, %rd14301;
	setp.lt.u64 	%p1301, %rd14304, %rd14302;
	selp.u64 	%rd14305, 1, 0, %p1301;
	add.s64 	%rd14306, %rd14303, %rd14305;
	mul.lo.s64 	%rd14307, %rd35510, %rd13379;
	mul.hi.u64 	%rd14308, %rd13379, %rd35510;
	add.s64 	%rd14309, %rd14307, %rd14294;
	setp.lt.u64 	%p1302, %rd14309, %rd14307;
	selp.u64 	%rd14310, 1, 0, %p1302;
	add.s64 	%rd14311, %rd14308, %rd14310;
	mul.lo.s64 	%rd14312, %rd35509, %rd13379;
	mul.hi.u64 	%rd14313, %rd13379, %rd35509;
	add.s64 	%rd14314, %rd14312, %rd14299;
	setp.lt.u64 	%p1303, %rd14314, %rd14312;
	selp.u64 	%rd14315, 1, 0, %p1303;
	add.s64 	%rd14316, %rd14313, %rd14315;
	add.s64 	%rd14317, %rd14314, %rd14311;
	setp.lt.u64 	%p1304, %rd14317, %rd14314;
	selp.u64 	%rd14318, 1, 0, %p1304;
	add.s64 	%rd14319, %rd14316, %rd14318;
	mul.lo.s64 	%rd14320, %rd35512, %rd13379;
	mul.hi.u64 	%rd14321, %rd13379, %rd35512;
	add.s64 	%rd14322, %rd14320, %rd14304;
	setp.lt.u64 	%p1305, %rd14322, %rd14320;
	selp.u64 	%rd14323, 1, 0, %p1305;
	add.s64 	%rd14324, %rd14321, %rd14323;
	add.s64 	%rd14325, %rd14322, %rd14319;
	setp.lt.u64 	%p1306, %rd14325, %rd14322;
	selp.u64 	%rd14326, 1, 0, %p1306;
	add.s64 	%rd14327, %rd14324, %rd14326;
	mul.lo.s64 	%rd14328, %rd35511, %rd13379;
	mul.hi.u64 	%rd14329, %rd13379, %rd35511;
	add.s64 	%rd14330, %rd14328, %rd14306;
	setp.lt.u64 	%p1307, %rd14330, %rd14328;
	selp.u64 	%rd14331, 1, 0, %p1307;
	add.s64 	%rd14332, %rd14329, %rd14331;
	add.s64 	%rd14333, %rd14330, %rd14327;
	setp.lt.u64 	%p1308, %rd14333, %rd14330;
	selp.u64 	%rd14334, 1, 0, %p1308;
	add.s64 	%rd14335, %rd14332, %rd14334;
	mul.lo.s64 	%rd14336, %rd35510, %rd13385;
	mul.hi.u64 	%rd14337, %rd13385, %rd35510;
	add.s64 	%rd14338, %rd14336, %rd14317;
	setp.lt.u64 	%p1309, %rd14338, %rd14336;
	selp.u64 	%rd14339, 1, 0, %p1309;
	add.s64 	%rd14340, %rd14337, %rd14339;
	mul.lo.s64 	%rd14341, %rd35509, %rd13385;
	mul.hi.u64 	%rd14342, %rd13385, %rd35509;
	add.s64 	%rd14343, %rd14341, %rd14325;
	setp.lt.u64 	%p1310, %rd14343, %rd14341;
	selp.u64 	%rd14344, 1, 0, %p1310;
	add.s64 	%rd14345, %rd14342, %rd14344;
	add.s64 	%rd14346, %rd14343, %rd14340;
	setp.lt.u64 	%p1311, %rd14346, %rd14343;
	selp.u64 	%rd14347, 1, 0, %p1311;
	add.s64 	%rd14348, %rd14345, %rd14347;
	mul.lo.s64 	%rd14349, %rd35512, %rd13385;
	mul.hi.u64 	%rd14350, %rd13385, %rd35512;
	add.s64 	%rd14351, %rd14349, %rd14333;
	setp.lt.u64 	%p1312, %rd14351, %rd14349;
	selp.u64 	%rd14352, 1, 0, %p1312;
	add.s64 	%rd14353, %rd14350, %rd14352;
	add.s64 	%rd14354, %rd14351, %rd14348;
	setp.lt.u64 	%p1313, %rd14354, %rd14351;
	selp.u64 	%rd14355, 1, 0, %p1313;
	add.s64 	%rd14356, %rd14353, %rd14355;
	mul.lo.s64 	%rd14357, %rd35511, %rd13385;
	mul.hi.u64 	%rd14358, %rd13385, %rd35511;
	add.s64 	%rd14359, %rd14357, %rd14335;
	setp.lt.u64 	%p1314, %rd14359, %rd14357;
	selp.u64 	%rd14360, 1, 0, %p1314;
	add.s64 	%rd14361, %rd14358, %rd14360;
	add.s64 	%rd14362, %rd14359, %rd14356;
	setp.lt.u64 	%p1315, %rd14362, %rd14359;
	selp.u64 	%rd14363, 1, 0, %p1315;
	add.s64 	%rd14364, %rd14361, %rd14363;
	mul.lo.s64 	%rd14365, %rd35510, %rd13391;
	mul.hi.u64 	%rd14366, %rd13391, %rd35510;
	add.s64 	%rd14367, %rd14365, %rd14346;
	setp.lt.u64 	%p1316, %rd14367, %rd14365;
	selp.u64 	%rd14368, 1, 0, %p1316;
	add.s64 	%rd14369, %rd14366, %rd14368;
	mul.lo.s64 	%rd14370, %rd35509, %rd13391;
	mul.hi.u64 	%rd14371, %rd13391, %rd35509;
	add.s64 	%rd14372, %rd14370, %rd14354;
	setp.lt.u64 	%p1317, %rd14372, %rd14370;
	selp.u64 	%rd14373, 1, 0, %p1317;
	add.s64 	%rd14374, %rd14371, %rd14373;
	add.s64 	%rd14375, %rd14372, %rd14369;
	setp.lt.u64 	%p1318, %rd14375, %rd14372;
	selp.u64 	%rd14376, 1, 0, %p1318;
	add.s64 	%rd14377, %rd14374, %rd14376;
	mul.lo.s64 	%rd14378, %rd35512, %rd13391;
	mul.hi.u64 	%rd14379, %rd13391, %rd35512;
	add.s64 	%rd14380, %rd14378, %rd14362;
	setp.lt.u64 	%p1319, %rd14380, %rd14378;
	selp.u64 	%rd14381, 1, 0, %p1319;
	add.s64 	%rd14382, %rd14379, %rd14381;
	add.s64 	%rd14383, %rd14380, %rd14377;
	setp.lt.u64 	%p1320, %rd14383, %rd14380;
	selp.u64 	%rd14384, 1, 0, %p1320;
	add.s64 	%rd14385, %rd14382, %rd14384;
	mul.lo.s64 	%rd14386, %rd35511, %rd13391;
	mul.hi.u64 	%rd14387, %rd13391, %rd35511;
	add.s64 	%rd14388, %rd14386, %rd14364;
	setp.lt.u64 	%p1321, %rd14388, %rd14386;
	selp.u64 	%rd14389, 1, 0, %p1321;
	add.s64 	%rd14390, %rd14387, %rd14389;
	add.s64 	%rd14391, %rd14388, %rd14385;
	setp.lt.u64 	%p1322, %rd14391, %rd14388;
	selp.u64 	%rd14392, 1, 0, %p1322;
	add.s64 	%rd14393, %rd14390, %rd14392;
	mul.lo.s64 	%rd14394, %rd14375, 4294968273;
	mov.b64 	%rd14395, 4294968273;
	mul.hi.u64 	%rd14396, %rd14375, %rd14395;
	mad.lo.s64 	%rd35575, %rd35510, %rd13374, %rd14394;
	setp.lt.u64 	%p1323, %rd35575, %rd14394;
	selp.u64 	%rd14397, 1, 0, %p1323;
	add.s64 	%rd14398, %rd14396, %rd14397;
	mul.lo.s64 	%rd14399, %rd14383, 4294968273;
	mul.hi.u64 	%rd14400, %rd14383, %rd14395;
	add.s64 	%rd14401, %rd14399, %rd14309;
	setp.lt.u64 	%p1324, %rd14401, %rd14399;
	selp.u64 	%rd14402, 1, 0, %p1324;
	add.s64 	%rd14403, %rd14400, %rd14402;
	add.s64 	%rd35574, %rd14401, %rd14398;
	setp.lt.u64 	%p1325, %rd35574, %rd14401;
	selp.u64 	%rd14404, 1, 0, %p1325;
	add.s64 	%rd14405, %rd14403, %rd14404;
	mul.lo.s64 	%rd14406, %rd14391, 4294968273;
	mul.hi.u64 	%rd14407, %rd14391, %rd14395;
	add.s64 	%rd14408, %rd14406, %rd14338;
	setp.lt.u64 	%p1326, %rd14408, %rd14406;
	selp.u64 	%rd14409, 1, 0, %p1326;
	add.s64 	%rd14410, %rd14407, %rd14409;
	add.s64 	%rd35577, %rd14408, %rd14405;
	setp.lt.u64 	%p1327, %rd35577, %rd14408;
	selp.u64 	%rd14411, 1, 0, %p1327;
	add.s64 	%rd14412, %rd14410, %rd14411;
	mul.lo.s64 	%rd14413, %rd14393, 4294968273;
	mul.hi.u64 	%rd14414, %rd14393, %rd14395;
	add.s64 	%rd14415, %rd14413, %rd14367;
	setp.lt.u64 	%p1328, %rd14415, %rd14413;
	selp.u64 	%rd14416, 1, 0, %p1328;
	add.s64 	%rd14417, %rd14414, %rd14416;
	add.s64 	%rd35576, %rd14415, %rd14412;
	setp.lt.u64 	%p1329, %rd35576, %rd14415;
	selp.u64 	%rd14418, 1, 0, %p1329;
	add.s64 	%rd2027, %rd14417, %rd14418;
	setp.eq.s64 	%p1330, %rd2027, 0;
	@%p1330 bra 	$L__BB1_641;
	mov.b64 	%rd14419, 4294968273;
	mul.hi.u64 	%rd14420, %rd2027, %rd14419;
	mad.lo.s64 	%rd2028, %rd2027, 4294968273, %rd35575;
	setp.lt.u64 	%p1331, %rd2028, %rd35575;
	selp.u64 	%rd14421, 1, 0, %p1331;
	add.s64 	%rd2029, %rd14420, %rd14421;
	setp.eq.s64 	%p1332, %rd2029, 0;
	mov.u64 	%rd35575, %rd2028;
	@%p1332 bra 	$L__BB1_641;
	add.s64 	%rd2030, %rd35574, %rd2029;
	setp.ge.u64 	%p1333, %rd2030, %rd35574;
	mov.u64 	%rd35574, %rd2030;
	mov.u64 	%rd35575, %rd2028;
	@%p1333 bra 	$L__BB1_641;
	add.s64 	%rd35577, %rd35577, 1;
	setp.eq.s64 	%p1334, %rd35577, 0;
	selp.u64 	%rd14422, 1, 0, %p1334;
	add.s64 	%rd35576, %rd35576, %rd14422;
	mov.u64 	%rd35574, %rd2030;
	mov.u64 	%rd35575, %rd2028;
$L__BB1_641:
	setp.gt.u64 	%p1335, %rd35576, %rd27;
	@%p1335 bra 	$L__BB1_643;
	setp.ne.s64 	%p1336, %rd35576, %rd27;
	setp.ne.s64 	%p1337, %rd35577, %rd34901;
	or.pred  	%p1338, %p1336, %p1337;
	setp.ne.s64 	%p1339, %rd35574, %rd34900;
	or.pred  	%p1340, %p1338, %p1339;
	setp.lt.u64 	%p1341, %rd35575, %rd52;
	or.pred  	%p1342, %p1340, %p1341;
	@%p1342 bra 	$L__BB1_644;
$L__BB1_643:
	// begin inline asm
	sub.cc.u64 %rd35575, %rd35575, %rd52;
	// end inline asm
	sub.s64 	%rd14427, %rd35574, %rd13336;
	// begin inline asm
	sub.cc.u64 %rd35574, %rd14427, %rd34900;
	// end inline asm
	sub.s64 	%rd14430, %rd35577, %rd13336;
	// begin inline asm
	sub.cc.u64 %rd35577, %rd14430, %rd34901;
	// end inline asm
	add.s64 	%rd14432, %rd13336, %rd27;
	sub.s64 	%rd35576, %rd35576, %rd14432;
$L__BB1_644:
	// begin inline asm
	add.cc.u64 %rd35583, %rd35575, %rd35575;
	// end inline asm
	// begin inline asm
	add.cc.u64 %rd35582, %rd35574, %rd13413;
	// end inline asm
	// begin inline asm
	addc.cc.u64 %rd35582, %rd35582, %rd35574;
	// end inline asm
	// begin inline asm
	add.cc.u64 %rd35581, %rd35577, %rd13413;
	// end inline asm
	// begin inline asm
	addc.cc.u64 %rd35581, %rd35581, %rd35577;
	// end inline asm
	// begin inline asm
	add.cc.u64 %rd35580, %rd35576, %rd13413;
	// end inline asm
	// begin inline asm
	addc.cc.u64 %rd35580, %rd35580, %rd35576;
	// end inline asm
	@%p1068 bra 	$L__BB1_646;
	and.b64  	%rd14454, %rd35580, %rd35581;
	and.b64  	%rd14455, %rd14454, %rd35582;
	setp.ne.s64 	%p1344, %rd14455, -1;
	setp.lt.u64 	%p1345, %rd35583, -4294968273;
	or.pred  	%p1346, %p1344, %p1345;
	@%p1346 bra 	$L__BB1_647;
$L__BB1_646:
	// begin inline asm
	sub.cc.u64 %rd35583, %rd35583, %rd52;
	// end inline asm
	// begin inline asm
	sub.cc.u64 %rd35582, %rd35582, %rd13336;
	// end inline asm
	// begin inline asm
	subc.cc.u64 %rd35582, %rd35582, %rd34900;
	// end inline asm
	// begin inline asm
	sub.cc.u64 %rd35581, %rd35581, %rd13336;
	// end inline asm
	// begin inline asm
	subc.cc.u64 %rd35581, %rd35581, %rd34901;
	// end inline asm
	add.s64 	%rd14471, %rd13336, %rd27;
	sub.s64 	%rd35580, %rd35580, %rd14471;
$L__BB1_647:
	// begin inline asm
	sub.cc.u64 %rd14472, %rd35571, %rd35583;
	// end inline asm
	// begin inline asm
	sub.cc.u64 %rd14478, %rd35570, %rd13336;
	// end inline asm
	// begin inline asm
	subc.cc.u64 %rd14478, %rd14478, %rd35582;
	// end inline asm
	st.local.v2.u64 	[%rd1070+32], {%rd14472, %rd14478};
	// begin inline asm
	sub.cc.u64 %rd14484, %rd35569, %rd13336;
	// end inline asm
	// begin inline asm
	subc.cc.u64 %rd14484, %rd14484, %rd35581;
	// end inline asm
	// begin inline asm
	sub.cc.u64 %rd14490, %rd35568, %rd13336;
	// end inline asm
	// begin inline asm
	subc.cc.u64 %rd14490, %rd14490, %rd35580;
	// end inline asm
	st.local.v2.u64 	[%rd1070+48], {%rd14484, %rd14490};
	@%p1066 bra 	$L__BB1_649;
	// begin inline asm
	add.cc.u64 %rd14493, %rd14472, %rd52;
	// end inline asm
	// begin inline asm
	add.cc.u64 %rd14499, %rd14478, %rd13413;
	// end inline asm
	// begin inline asm
	addc.cc.u64 %rd14499, %rd14499, %rd34900;
	// end inline asm
	st.local.v2.u64 	[%rd1070+32], {%rd14493, %rd14499};
	// begin inline asm
	add.cc.u64 %rd14505, %rd14484, %rd13413;
	// end inline asm
	// begin inline asm
	addc.cc.u64 %rd14505, %rd14505, %rd34901;
	// end inline asm
	add.s64 	%rd14508, %rd14490, %rd13413;
	add.s64 	%rd14509, %rd14508, %rd27;
	st.local.v2.u64 	[%rd1070+48], {%rd14505, %rd14509};
$L__BB1_649:
	mul.hi.u64 	%rd14510, %rd1071, %rd35301;
	mul.lo.s64 	%rd14511, %rd35300, %rd1071;
	mul.hi.u64 	%rd14512, %rd1071, %rd35300;
	add.s64 	%rd14513, %rd14511, %rd14510;
	setp.lt.u64 	%p1348, %rd14513, %rd14511;
	selp.u64 	%rd14514, 1, 0, %p1348;
	add.s64 	%rd14515, %rd14512, %rd14514;
	mul.lo.s64 	%rd14516, %rd35299, %rd1071;
	mul.hi.u64 	%rd14517, %rd1071, %rd35299;
	add.s64 	%rd14518, %rd14516, %rd14515;
	setp.lt.u64 	%p1349, %rd14518, %rd14516;
	selp.u64 	%rd14519, 1, 0, %p1349;
	add.s64 	%rd14520, %rd14517, %rd14519;
	mul.lo.s64 	%rd14521, %rd35298, %rd1071;
	mul.hi.u64 	%rd14522, %rd1071, %rd35298;
	add.s64 	%rd14523, %rd14521, %rd14520;
	setp.lt.u64 	%p1350, %rd14523, %rd14521;
	selp.u64 	%rd14524, 1, 0, %p1350;
	add.s64 	%rd14525, %rd14522, %rd14524;
	mul.lo.s64 	%rd14526, %rd35301, %rd1072;
	mul.hi.u64 	%rd14527, %rd1072, %rd35301;
	add.s64 	%rd14528, %rd14526, %rd14513;
	setp.lt.u64 	%p1351, %rd14528, %rd14526;
	selp.u64 	%rd14529, 1, 0, %p1351;
	add.s64 	%rd14530, %rd14527, %rd14529;
	mul.lo.s64 	%rd14531, %rd35300, %rd1072;
	mul.hi.u64 	%rd14532, %rd1072, %rd35300;
	add.s64 	%rd14533, %rd14531, %rd14518;
	setp.lt.u64 	%p1352, %rd14533, %rd14531;
	selp.u64 	%rd14534, 1, 0, %p1352;
	add.s64 	%rd14535, %rd14532, %rd14534;
	add.s64 	%rd14536, %rd14533, %rd14530;
	setp.lt.u64 	%p1353, %rd14536, %rd14533;
	selp.u64 	%rd14537, 1, 0, %p1353;
	add.s64 	%rd14538, %rd14535, %rd14537;
	mul.lo.s64 	%rd14539, %rd35299, %rd1072;
	mul.hi.u64 	%rd14540, %rd1072, %rd35299;
	add.s64 	%rd14541, %rd14539, %rd14523;
	setp.lt.u64 	%p1354, %rd14541, %rd14539;
	selp.u64 	%rd14542, 1, 0, %p1354;
	add.s64 	%rd14543, %rd14540, %rd14542;
	add.s64 	%rd14544, %rd14541, %rd14538;
	setp.lt.u64 	%p1355, %rd14544, %rd14541;
	selp.u64 	%rd14545, 1, 0, %p1355;
	add.s64 	%rd14546, %rd14543, %rd14545;
	mul.lo.s64 	%rd14547, %rd35298, %rd1072;
	mul.hi.u64 	%rd14548, %rd1072, %rd35298;
	add.s64 	%rd14549, %rd14547, %rd14525;
	setp.lt.u64 	%p1356, %rd14549, %rd14547;
	selp.u64 	%rd14550, 1, 0, %p1356;
	add.s64 	%rd14551, %rd14548, %rd14550;
	add.s64 	%rd14552, %rd14549, %rd14546;
	setp.lt.u64 	%p1357, %rd14552, %rd14549;
	selp.u64 	%rd14553, 1, 0, %p1357;
	add.s64 	%rd14554, %rd14551, %rd14553;
	mul.lo.s64 	%rd14555, %rd35301, %rd1073;
	mul.hi.u64 	%rd14556, %rd1073, %rd35301;
	add.s64 	%rd14557, %rd14555, %rd14536;
	setp.lt.u64 	%p1358, %rd14557, %rd14555;
	selp.u64 	%rd14558, 1, 0, %p1358;
	add.s64 	%rd14559, %rd14556, %rd14558;
	mul.lo.s64 	%rd14560, %rd35300, %rd1073;
	mul.hi.u64 	%rd14561, %rd1073, %rd35300;
	add.s64 	%rd14562, %rd14560, %rd14544;
	setp.lt.u64 	%p1359, %rd14562, %rd14560;
	selp.u64 	%rd14563, 1, 0, %p1359;
	add.s64 	%rd14564, %rd14561, %rd14563;
	add.s64 	%rd14565, %rd14562, %rd14559;
	setp.lt.u64 	%p1360, %rd14565, %rd14562;
	selp.u64 	%rd14566, 1, 0, %p1360;
	add.s64 	%rd14567, %rd14564, %rd14566;
	mul.lo.s64 	%rd14568, %rd35299, %rd1073;
	mul.hi.u64 	%rd14569, %rd1073, %rd35299;
	add.s64 	%rd14570, %rd14568, %rd14552;
	setp.lt.u64 	%p1361, %rd14570, %rd14568;
	selp.u64 	%rd14571, 1, 0, %p1361;
	add.s64 	%rd14572, %rd14569, %rd14571;
	add.s64 	%rd14573, %rd14570, %rd14567;
	setp.lt.u64 	%p1362, %rd14573, %rd14570;
	selp.u64 	%rd14574, 1, 0, %p1362;
	add.s64 	%rd14575, %rd14572, %rd14574;
	mul.lo.s64 	%rd14576, %rd35298, %rd1073;
	mul.hi.u64 	%rd14577, %rd1073, %rd35298;
	add.s64 	%rd14578, %rd14576, %rd14554;
	setp.lt.u64 	%p1363, %rd14578, %rd14576;
	selp.u64 	%rd14579, 1, 0, %p1363;
	add.s64 	%rd14580, %rd14577, %rd14579;
	add.s64 	%rd14581, %rd14578, %rd14575;
	setp.lt.u64 	%p1364, %rd14581, %rd14578;
	selp.u64 	%rd14582, 1, 0, %p1364;
	add.s64 	%rd14583, %rd14580, %rd14582;
	mul.lo.s64 	%rd14584, %rd35301, %rd1074;
	mul.hi.u64 	%rd14585, %rd1074, %rd35301;
	add.s64 	%rd14586, %rd14584, %rd14565;
	setp.lt.u64 	%p1365, %rd14586, %rd14584;
	selp.u64 	%rd14587, 1, 0, %p1365;
	add.s64 	%rd14588, %rd14585, %rd14587;
	mul.lo.s64 	%rd14589, %rd35300, %rd1074;
	mul.hi.u64 	%rd14590, %rd1074, %rd35300;
	add.s64 	%rd14591, %rd14589, %rd14573;
	setp.lt.u64 	%p1366, %rd14591, %rd14589;
	selp.u64 	%rd14592, 1, 0, %p1366;
	add.s64 	%rd14593, %rd14590, %rd14592;
	add.s64 	%rd14594, %rd14591, %rd14588;
	setp.lt.u64 	%p1367, %rd14594, %rd14591;
	selp.u64 	%rd14595, 1, 0, %p1367;
	add.s64 	%rd14596, %rd14593, %rd14595;
	mul.lo.s64 	%rd14597, %rd35299, %rd1074;
	mul.hi.u64 	%rd14598, %rd1074, %rd35299;
	add.s64 	%rd14599, %rd14597, %rd14581;
	setp.lt.u64 	%p1368, %rd14599, %rd14597;
	selp.u64 	%rd14600, 1, 0, %p1368;
	add.s64 	%rd14601, %rd14598, %rd14600;
	add.s64 	%rd14602, %rd14599, %rd14596;
	setp.lt.u64 	%p1369, %rd14602, %rd14599;
	selp.u64 	%rd14603, 1, 0, %p1369;
	add.s64 	%rd14604, %rd14601, %rd14603;
	mul.lo.s64 	%rd14605, %rd35298, %rd1074;
	mul.hi.u64 	%rd14606, %rd1074, %rd35298;
	add.s64 	%rd14607, %rd14605, %rd14583;
	setp.lt.u64 	%p1370, %rd14607, %rd14605;
	selp.u64 	%rd14608, 1, 0, %p1370;
	add.s64 	%rd14609, %rd14606, %rd14608;
	add.s64 	%rd14610, %rd14607, %rd14604;
	setp.lt.u64 	%p1371, %rd14610, %rd14607;
	selp.u64 	%rd14611, 1, 0, %p1371;
	add.s64 	%rd14612, %rd14609, %rd14611;
	mul.lo.s64 	%rd14613, %rd14594, 4294968273;
	mov.b64 	%rd14614, 4294968273;
	mul.hi.u64 	%rd14615, %rd14594, %rd14614;
	mad.lo.s64 	%rd35591, %rd35301, %rd1071, %rd14613;
	setp.lt.u64 	%p1372, %rd35591, %rd14613;
	selp.u64 	%rd14616, 1, 0, %p1372;
	add.s64 	%rd14617, %rd14615, %rd14616;
	mul.lo.s64 	%rd14618, %rd14602, 4294968273;
	mul.hi.u64 	%rd14619, %rd14602, %rd14614;
	add.s64 	%rd14620, %rd14618, %rd14528;
	setp.lt.u64 	%p1373, %rd14620, %rd14618;
	selp.u64 	%rd14621, 1, 0, %p1373;
	add.s64 	%rd14622, %rd14619, %rd14621;
	add.s64 	%rd35586, %rd14620, %rd14617;
	setp.lt.u64 	%p1374, %rd35586, %rd14620;
	selp.u64 	%rd14623, 1, 0, %p1374;
	add.s64 	%rd14624, %rd14622, %rd14623;
	mul.lo.s64 	%rd14625, %rd14610, 4294968273;
	mul.hi.u64 	%rd14626, %rd14610, %rd14614;
	add.s64 	%rd14627, %rd14625, %rd14557;
	setp.lt.u64 	%p1375, %rd14627, %rd14625;
	selp.u64 	%rd14628, 1, 0, %p1375;
	add.s64 	%rd14629, %rd14626, %rd14628;
	add.s64 	%rd35585, %rd14627, %rd14624;
	setp.lt.u64 	%p1376, %rd35585, %rd14627;
	selp.u64 	%rd14630, 1, 0, %p1376;
	add.s64 	%rd14631, %rd14629, %rd14630;
	mul.lo.s64 	%rd14632, %rd14612, 4294968273;
	mul.hi.u64 	%rd14633, %rd14612, %rd14614;
	add.s64 	%rd14634, %rd14632, %rd14586;
	setp.lt.u64 	%p1377, %rd14634, %rd14632;
	selp.u64 	%rd14635, 1, 0, %p1377;
	add.s64 	%rd14636, %rd14633, %rd14635;
	add.s64 	%rd35584, %rd14634, %rd14631;
	setp.lt.u64 	%p1378, %rd35584, %rd14634;
	selp.u64 	%rd14637, 1, 0, %p1378;
	add.s64 	%rd2065, %rd14636, %rd14637;
	setp.eq.s64 	%p1379, %rd2065, 0;
	@%p1379 bra 	$L__BB1_653;
	mov.b64 	%rd14638, 4294968273;
	mul.hi.u64 	%rd14639, %rd2065, %rd14638;
	mad.lo.s64 	%rd2066, %rd2065, 4294968273, %rd35591;
	setp.lt.u64 	%p1380, %rd2066, %rd35591;
	selp.u64 	%rd14640, 1, 0, %p1380;
	add.s64 	%rd2067, %rd14639, %rd14640;
	setp.eq.s64 	%p1381, %rd2067, 0;
	mov.u64 	%rd35591, %rd2066;
	@%p1381 bra 	$L__BB1_653;
	add.s64 	%rd2068, %rd35586, %rd2067;
	setp.ge.u64 	%p1382, %rd2068, %rd35586;
	mov.u64 	%rd35586, %rd2068;
	mov.u64 	%rd35591, %rd2066;
	@%p1382 bra 	$L__BB1_653;
	add.s64 	%rd35585, %rd35585, 1;
	setp.eq.s64 	%p1383, %rd35585, 0;
	selp.u64 	%rd14641, 1, 0, %p1383;
	add.s64 	%rd35584, %rd35584, %rd14641;
	mov.u64 	%rd35586, %rd2068;
	mov.u64 	%rd35591, %rd2066;
$L__BB1_653:
	setp.gt.u64 	%p1384, %rd35584, %rd27;
	@%p1384 bra 	$L__BB1_658;
	setp.ne.s64 	%p1385, %rd35584, %rd27;
	mov.u64 	%rd35588, %rd35584;
	mov.u64 	%rd35589, %rd35585;
	mov.u64 	%rd35590, %rd35586;
	@%p1385 bra 	$L__BB1_659;
	setp.ne.s64 	%p1386, %rd35585, %rd34901;
	mov.u64 	%rd35588, %rd27;
	mov.u64 	%rd35589, %rd35585;
	mov.u64 	%rd35590, %rd35586;
	@%p1386 bra 	$L__BB1_659;
	setp.ne.s64 	%p1387, %rd35586, %rd34900;
	mov.u64 	%rd35588, %rd27;
	mov.u64 	%rd35589, %rd34901;
	mov.u64 	%rd35590, %rd35586;
	@%p1387 bra 	$L__BB1_659;
	setp.lt.u64 	%p1388, %rd35591, %rd52;
	mov.u64 	%rd35588, %rd27;
	mov.u64 	%rd35589, %rd34901;
	mov.u64 	%rd35590, %rd34900;
	@%p1388 bra 	$L__BB1_659;
$L__BB1_658:
	// begin inline asm
	sub.cc.u64 %rd35591, %rd35591, %rd52;
	// end inline asm
	sub.s64 	%rd14646, %rd35586, %rd13336;
	// begin inline asm
	sub.cc.u64 %rd35590, %rd14646, %rd34900;
	// end inline asm
	sub.s64 	%rd14649, %rd35585, %rd13336;
	// begin inline asm
	sub.cc.u64 %rd35589, %rd14649, %rd34901;
	// end inline asm
	add.s64 	%rd14651, %rd13336, %rd27;
	sub.s64 	%rd35588, %rd35584, %rd14651;
$L__BB1_659:
	setp.ne.s64 	%p1389, %rd13413, 0;
	// begin inline asm
	add.cc.u64 %rd14652, %rd35591, %rd35591;
	// end inline asm
	// begin inline asm
	add.cc.u64 %rd14658, %rd35590, %rd13413;
	// end inline asm
	// begin inline asm
	addc.cc.u64 %rd14658, %rd14658, %rd35590;
	// end inline asm
	st.local.v2.u64 	[%rd1070+64], {%rd14652, %rd14658};
	// begin inline asm
	add.cc.u64 %rd14664, %rd35589, %rd13413;
	// end inline asm
	// begin inline asm
	addc.cc.u64 %rd14664, %rd14664, %rd35589;
	// end inline asm
	// begin inline asm
	add.cc.u64 %rd14670, %rd35588, %rd13413;
	// end inline asm
	// begin inline asm
	addc.cc.u64 %rd14670, %rd14670, %rd35588;
	// end inline asm
	st.local.v2.u64 	[%rd1070+80], {%rd14664, %rd14670};
	@%p1389 bra 	$L__BB1_661;
	and.b64  	%rd14673, %rd14670, %rd14664;
	and.b64  	%rd14674, %rd14673, %rd14658;
	setp.ne.s64 	%p1390, %rd14674, -1;
	setp.lt.u64 	%p1391, %rd14652, -4294968273;
	or.pred  	%p1392, %p1390, %p1391;
	@%p1392 bra 	$L__BB1_662;
$L__BB1_661:
	// begin inline asm
	sub.cc.u64 %rd14675, %rd14652, %rd52;
	// end inline asm
	// begin inline asm
	sub.cc.u64 %rd14681, %rd14658, %rd13336;
	// end inline asm
	// begin inline asm
	subc.cc.u64 %rd14681, %rd14681, %rd34900;
	// end inline asm
	st.local.v2.u64 	[%rd1070+64], {%rd14675, %rd14681};
	// begin inline asm
	sub.cc.u64 %rd14687, %rd14664, %rd13336;
	// end inline asm
	// begin inline asm
	subc.cc.u64 %rd14687, %rd14687, %rd34901;
	// end inline asm
	add.s64 	%rd14690, %rd13336, %rd27;
	sub.s64 	%rd14691, %rd14670, %rd14690;
	st.local.v2.u64 	[%rd1070+80], {%rd14687, %rd14691};
$L__BB1_662:
	add.s32 	%r3249, %r3249, 1;
	setp.ne.s32 	%p1732, %r3249, 16;
	@%p1732 bra 	$L__BB1_13;
	ld.const.u64 	%rd2087, [_ZN8collider3gpu9optimized6SECP_PE+24];
	ld.const.u64 	%rd2088, [_ZN8collider3gpu9optimized6SECP_PE+16];
	ld.const.u64 	%rd2089, [_ZN8collider3gpu9optimized6SECP_PE+8];
	mov.b32 	%r3250, 0;
	ld.const.u64 	%rd2090, [_ZN8collider3gpu9optimized6SECP_PE];
$L__BB1_664:
	mul.wide.u32 	%rd15959, %r3250, 96;
	add.s64 	%rd15960, %rd3, %rd15959;
	add.s64 	%rd2091, %rd15960, 64;
	ld.local.v2.u64 	{%rd2092, %rd2093}, [%rd15960+64];
	or.b64  	%rd15961, %rd2093, %rd2092;
	ld.local.v2.u64 	{%rd2094, %rd2095}, [%rd15960+80];
	or.b64  	%rd15962, %rd15961, %rd2094;
	or.b64  	%rd15963, %rd15962, %rd2095;
	setp.ne.s64 	%p1733, %rd15963, 0;
	@%p1733 bra 	$L__BB1_669;
	mul.wide.u32 	%rd20053, %r3250, 64;
	add.s64 	%rd20054, %rd2, %rd20053;
	mov.b64 	%rd20055, 0;
	st.global.v4.u64 	[%rd20054], {%rd20055, %rd20055, %rd20055, %rd20055};
	st.global.v4.u64 	[%rd20054+32], {%rd20055, %rd20055, %rd20055, %rd20055};
	bra.uni 	$L__BB1_1200;
$L__BB1_666:
	add.s64 	%rd35481, %rd35481, 1;
	setp.ne.s64 	%p1081, %rd35481, 0;
	@%p1081 bra 	$L__BB1_557;
	add.s64 	%rd35480, %rd35480, 1;
	setp.ne.s64 	%p1082, %rd35480, 0;
	mov.b64 	%rd35481, 0;
	@%p1082 bra 	$L__BB1_557;
	add.s64 	%rd35479, %rd35479, 1;
	setp.eq.s64 	%p1083, %rd35479, 0;
	selp.u64 	%rd13473, 1, 0, %p1083;
	add.s64 	%rd35478, %rd35478, %rd13473;
	mov.b64 	%rd35480, 0;
	mov.u64 	%rd35481, %rd35480;
	bra.uni 	$L__BB1_557;
$L__BB1_669:
	mul.hi.u64 	%rd15964, %rd2092, %rd2092;
	mul.lo.s64 	%rd15965, %rd2093, %rd2093;
	mul.hi.u64 	%rd35600, %rd2093, %rd2093;
	mul.lo.s64 	%rd35599, %rd2094, %rd2094;
	mul.hi.u64 	%rd35598, %rd2094, %rd2094;
	mul.lo.s64 	%rd35597, %rd2095, %rd2095;
	mul.hi.u64 	%rd35596, %rd2095, %rd2095;
	mul.lo.s64 	%rd15966, %rd2093, %rd2092;
	mul.hi.u64 	%rd15967, %rd2092, %rd2093;
	mov.b64 	{%r609, %r610}, %rd15967;
	mov.b64 	{%r611, %r612}, %rd15966;
	shf.l.wrap.b32 	%r613, %r612, %r609, 1;
	shf.l.wrap.b32 	%r614, %r609, %r610, 1;
	mov.b64 	%rd15968, {%r613, %r614};
	shl.b64 	%rd15969, %rd15966, 1;
	add.s64 	%rd2101, %rd15969, %rd15964;
	setp.lt.u64 	%p1734, %rd2101, %rd15969;
	selp.u64 	%rd15970, 1, 0, %p1734;
	add.s64 	%rd15971, %rd15965, %rd15968;
	add.s64 	%rd2102, %rd15971, %rd15970;
	setp.ge.u64 	%p1735, %rd2102, %rd15965;
	@%p1735 bra 	$L__BB1_674;
	add.s64 	%rd35600, %rd35600, 1;
	setp.ne.s64 	%p1736, %rd35600, 0;
	@%p1736 bra 	$L__BB1_674;
	add.s64 	%rd35599, %rd35599, 1;
	setp.ne.s64 	%p1737, %rd35599, 0;
	mov.b64 	%rd35600, 0;
	@%p1737 bra 	$L__BB1_674;
	add.s64 	%rd35598, %rd35598, 1;
	setp.ne.s64 	%p1738, %rd35598, 0;
	mov.b64 	%rd35599, 0;
	mov.u64 	%rd35600, %rd35599;
	@%p1738 bra 	$L__BB1_674;
	add.s64 	%rd35597, %rd35597, 1;
	setp.eq.s64 	%p1739, %rd35597, 0;
	selp.u64 	%rd15975, 1, 0, %p1739;
	add.s64 	%rd35596, %rd35596, %rd15975;
	mov.b64 	%rd35598, 0;
	mov.u64 	%rd35599, %rd35598;
	mov.u64 	%rd35600, %rd35598;
$L__BB1_674:
	mul.lo.s64 	%rd15976, %rd2094, %rd2092;
	mul.hi.u64 	%rd15977, %rd2092, %rd2094;
	mov.b64 	{%r615, %r616}, %rd15977;
	mov.b64 	{%r617, %r618}, %rd15976;
	shf.l.wrap.b32 	%r619, %r618, %r615, 1;
	shf.l.wrap.b32 	%r620, %r615, %r616, 1;
	mov.b64 	%rd15978, {%r619, %r620};
	shl.b64 	%rd15979, %rd15976, 1;
	add.s64 	%rd2123, %rd15979, %rd2102;
	setp.lt.u64 	%p1740, %rd2123, %rd15979;
	selp.u64 	%rd15980, 1, 0, %p1740;
	add.s64 	%rd15981, %rd35600, %rd15978;
	add.s64 	%rd2124, %rd15981, %rd15980;
	setp.ge.u64 	%p1741, %rd2124, %rd35600;
	@%p1741 bra 	$L__BB1_675;
	bra.uni 	$L__BB1_734;
$L__BB1_675:
	mul.lo.s64 	%rd2112, %rd2095, %rd2092;
	mul.hi.u64 	%rd15985, %rd2092, %rd2095;
	mov.b64 	{%r621, %r622}, %rd15985;
	mov.b64 	{%r623, %r624}, %rd2112;
	shf.l.wrap.b32 	%r625, %r624, %r621, 1;
	shf.l.wrap.b32 	%r626, %r621, %r622, 1;
	mov.b64 	%rd15986, {%r625, %r626};
	shl.b64 	%rd15987, %rd2112, 1;
	add.s64 	%rd2113, %rd15987, %rd2124;
	setp.lt.u64 	%p1745, %rd2113, %rd15987;
	selp.u64 	%rd15988, 1, 0, %p1745;
	add.s64 	%rd15989, %rd35599, %rd15986;
	add.s64 	%rd2114, %rd15989, %rd15988;
	setp.ge.u64 	%p1746, %rd2114, %rd35599;
	@%p1746 bra 	$L__BB1_678;
	add.s64 	%rd35598, %rd35598, 1;
	setp.ne.s64 	%p1747, %rd35598, 0;
	@%p1747 bra 	$L__BB1_678;
	add.s64 	%rd35597, %rd35597, 1;
	setp.eq.s64 	%p1748, %rd35597, 0;
	selp.u64 	%rd15991, 1, 0, %p1748;
	add.s64 	%rd35596, %rd35596, %rd15991;
	mov.b64 	%rd35598, 0;
$L__BB1_678:
	mul.lo.s64 	%rd15992, %rd2094, %rd2093;
	mul.hi.u64 	%rd15993, %rd2093, %rd2094;
	mov.b64 	{%r627, %r628}, %rd15993;
	mov.b64 	{%r629, %r630}, %rd15992;
	shf.l.wrap.b32 	%r631, %r630, %r627, 1;
	shf.l.wrap.b32 	%r632, %r627, %r628, 1;
	mov.b64 	%rd15994, {%r631, %r632};
	add.s64 	%rd15995, %rd2112, %rd15992;
	shl.b64 	%rd15996, %rd15995, 1;
	add.s64 	%rd2132, %rd15996, %rd2124;
	setp.lt.u64 	%p1749, %rd2132, %rd2113;
	selp.u64 	%rd15997, 1, 0, %p1749;
	add.s64 	%rd15998, %rd2114, %rd15994;
	add.s64 	%rd2133, %rd15998, %rd15997;
	setp.ge.u64 	%p1750, %rd2133, %rd2114;
	@%p1750 bra 	$L__BB1_681;
	add.s64 	%rd35598, %rd35598, 1;
	setp.ne.s64 	%p1751, %rd35598, 0;
	@%p1751 bra 	$L__BB1_681;
	add.s64 	%rd35597, %rd35597, 1;
	setp.eq.s64 	%p1752, %rd35597, 0;
	selp.u64 	%rd16000, 1, 0, %p1752;
	add.s64 	%rd35596, %rd35596, %rd16000;
	mov.b64 	%rd35598, 0;
$L__BB1_681:
	mul.lo.s64 	%rd16001, %rd2095, %rd2093;
	mul.hi.u64 	%rd16002, %rd2093, %rd2095;
	mov.b64 	{%r633, %r634}, %rd16002;
	mov.b64 	{%r635, %r636}, %rd16001;
	shf.l.wrap.b32 	%r637, %r636, %r633, 1;
	shf.l.wrap.b32 	%r638, %r633, %r634, 1;
	mov.b64 	%rd16003, {%r637, %r638};
	shl.b64 	%rd16004, %rd16001, 1;
	add.s64 	%rd2140, %rd16004, %rd2133;
	setp.lt.u64 	%p1753, %rd2140, %rd16004;
	selp.u64 	%rd16005, 1, 0, %p1753;
	add.s64 	%rd16006, %rd35598, %rd16003;
	add.s64 	%rd2141, %rd16006, %rd16005;
	setp.ge.u64 	%p1754, %rd2141, %rd35598;
	@%p1754 bra 	$L__BB1_683;
	add.s64 	%rd35597, %rd35597, 1;
	setp.eq.s64 	%p1755, %rd35597, 0;
	selp.u64 	%rd16007, 1, 0, %p1755;
	add.s64 	%rd35596, %rd35596, %rd16007;
$L__BB1_683:
	mul.lo.s64 	%rd16008, %rd2095, %rd2094;
	mul.hi.u64 	%rd16009, %rd2094, %rd2095;
	mov.b64 	{%r639, %r640}, %rd16009;
	mov.b64 	{%r641, %r642}, %rd16008;
	shf.l.wrap.b32 	%r643, %r642, %r639, 1;
	shf.l.wrap.b32 	%r644, %r639, %r640, 1;
	mov.b64 	%rd16010, {%r643, %r644};
	shl.b64 	%rd16011, %rd16008, 1;
	add.s64 	%rd16012, %rd16011, %rd2141;
	setp.lt.u64 	%p1756, %rd16012, %rd16011;
	selp.u64 	%rd16013, 1, 0, %p1756;
	add.s64 	%rd16014, %rd35597, %rd16010;
	add.s64 	%rd16015, %rd16014, %rd16013;
	setp.lt.u64 	%p1757, %rd16015, %rd35597;
	selp.u64 	%rd16016, 1, 0, %p1757;
	add.s64 	%rd16017, %rd35596, %rd16016;
	mul.lo.s64 	%rd16018, %rd2140, 4294968273;
	mov.b64 	%rd16019, 4294968273;
	mul.hi.u64 	%rd16020, %rd2140, %rd16019;
	mad.lo.s64 	%rd35612, %rd2092, %rd2092, %rd16018;
	setp.lt.u64 	%p1758, %rd35612, %rd16018;
	selp.u64 	%rd16021, 1, 0, %p1758;
	add.s64 	%rd16022, %rd16020, %rd16021;
	mul.lo.s64 	%rd16023, %rd16012, 4294968273;
	mul.hi.u64 	%rd16024, %rd16012, %rd16019;
	add.s64 	%rd16025, %rd16023, %rd2101;
	setp.lt.u64 	%p1759, %rd16025, %rd16023;
	selp.u64 	%rd16026, 1, 0, %p1759;
	add.s64 	%rd16027, %rd16024, %rd16026;
	add.s64 	%rd35611, %rd16025, %rd16022;
	setp.lt.u64 	%p1760, %rd35611, %rd16025;
	selp.u64 	%rd16028, 1, 0, %p1760;
	add.s64 	%rd16029, %rd16027, %rd16028;
	mul.lo.s64 	%rd16030, %rd16015, 4294968273;
	mul.hi.u64 	%rd16031, %rd16015, %rd16019;
	add.s64 	%rd16032, %rd16030, %rd2123;
	setp.lt.u64 	%p1761, %rd16032, %rd16030;
	selp.u64 	%rd16033, 1, 0, %p1761;
	add.s64 	%rd16034, %rd16031, %rd16033;
	add.s64 	%rd35614, %rd16032, %rd16029;
	setp.lt.u64 	%p1762, %rd35614, %rd16032;
	selp.u64 	%rd16035, 1, 0, %p1762;
	add.s64 	%rd16036, %rd16034, %rd16035;
	mul.lo.s64 	%rd16037, %rd16017, 4294968273;
	mul.hi.u64 	%rd16038, %rd16017, %rd16019;
	add.s64 	%rd16039, %rd16037, %rd2132;
	setp.lt.u64 	%p1763, %rd16039, %rd16037;
	selp.u64 	%rd16040, 1, 0, %p1763;
	add.s64 	%rd16041, %rd16038, %rd16040;
	add.s64 	%rd35613, %rd16039, %rd16036;
	setp.lt.u64 	%p1764, %rd35613, %rd16039;
	selp.u64 	%rd16042, 1, 0, %p1764;
	add.s64 	%rd2150, %rd16041, %rd16042;
	setp.eq.s64 	%p1765, %rd2150, 0;
	@%p1765 bra 	$L__BB1_687;
	mov.b64 	%rd16043, 4294968273;
	mul.hi.u64 	%rd16044, %rd2150, %rd16043;
	mad.lo.s64 	%rd2151, %rd2150, 4294968273, %rd35612;
	setp.lt.u64 	%p1766, %rd2151, %rd35612;
	selp.u64 	%rd16045, 1, 0, %p1766;
	add.s64 	%rd2152, %rd16044, %rd16045;
	setp.eq.s64 	%p1767, %rd2152, 0;
	mov.u64 	%rd35612, %rd2151;
	@%p1767 bra 	$L__BB1_687;
	add.s64 	%rd2153, %rd35611, %rd2152;
	setp.ge.u64 	%p1768, %rd2153, %rd35611;
	mov.u64 	%rd35611, %rd2153;
	mov.u64 	%rd35612, %rd2151;
	@%p1768 bra 	$L__BB1_687;
	add.s64 	%rd35614, %rd35614, 1;
	setp.eq.s64 	%p1769, %rd35614, 0;
	selp.u64 	%rd16046, 1, 0, %p1769;
	add.s64 	%rd35613, %rd35613, %rd16046;
	mov.u64 	%rd35611, %rd2153;
	mov.u64 	%rd35612, %rd2151;
$L__BB1_687:
	setp.gt.u64 	%p1770, %rd35613, %rd2087;
	@%p1770 bra 	$L__BB1_689;
	setp.ne.s64 	%p1771, %rd35613, %rd2087;
	setp.ne.s64 	%p1772, %rd35614, %rd2088;
	or.pred  	%p1773, %p1771, %p1772;
	setp.ne.s64 	%p1774, %rd35611, %rd2089;
	or.pred  	%p1775, %p1773, %p1774;
	setp.lt.u64 	%p1776, %rd35612, %rd2090;
	or.pred  	%p1777, %p1775, %p1776;
	@%p1777 bra 	$L__BB1_690;
$L__BB1_689:
	// begin inline asm
	sub.cc.u64 %rd35612, %rd35612, %rd2090;
	// end inline asm
	// begin inline asm
	subc.u64 %rd16050, 0, 0;
	// end inline asm
	sub.s64 	%rd16052, %rd35611, %rd16050;
	// begin inline asm
	sub.cc.u64 %rd35611, %rd16052, %rd2089;
	// end inline asm
	sub.s64 	%rd16055, %rd35614, %rd16050;
	// begin inline asm
	sub.cc.u64 %rd35614, %rd16055, %rd2088;
	// end inline asm
	add.s64 	%rd16057, %rd16050, %rd2087;
	sub.s64 	%rd35613, %rd35613, %rd16057;
$L__BB1_690:
	mul.hi.u64 	%rd16058, %rd35612, %rd2092;
	mul.lo.s64 	%rd16059, %rd2093, %rd35612;
	mul.hi.u64 	%rd16060, %rd35612, %rd2093;
	add.s64 	%rd16061, %rd16059, %rd16058;
	setp.lt.u64 	%p1778, %rd16061, %rd16059;
	selp.u64 	%rd16062, 1, 0, %p1778;
	add.s64 	%rd16063, %rd16060, %rd16062;
	mul.lo.s64 	%rd16064, %rd2094, %rd35612;
	mul.hi.u64 	%rd16065, %rd35612, %rd2094;
	add.s64 	%rd16066, %rd16064, %rd16063;
	setp.lt.u64 	%p1779, %rd16066, %rd16064;
	selp.u64 	%rd16067, 1, 0, %p1779;
	add.s64 	%rd16068, %rd16065, %rd16067;
	mul.lo.s64 	%rd16069, %rd2095, %rd35612;
	mul.hi.u64 	%rd16070, %rd35612, %rd2095;
	add.s64 	%rd16071, %rd16069, %rd16068;
	setp.lt.u64 	%p1780, %rd16071, %rd16069;
	selp.u64 	%rd16072, 1, 0, %p1780;
	add.s64 	%rd16073, %rd16070, %rd16072;
	mul.lo.s64 	%rd16074, %rd2092, %rd35611;
	mul.hi.u64 	%rd16075, %rd35611, %rd2092;
	add.s64 	%rd16076, %rd16074, %rd16061;
	setp.lt.u64 	%p1781, %rd16076, %rd16074;
	selp.u64 	%rd16077, 1, 0, %p1781;
	add.s64 	%rd16078, %rd16075, %rd16077;
	mul.lo.s64 	%rd16079, %rd2093, %rd35611;
	mul.hi.u64 	%rd16080, %rd35611, %rd2093;
	add.s64 	%rd16081, %rd16079, %rd16066;
	setp.lt.u64 	%p1782, %rd16081, %rd16079;
	selp.u64 	%rd16082, 1, 0, %p1782;
	add.s64 	%rd16083, %rd16080, %rd16082;
	add.s64 	%rd16084, %rd16081, %rd16078;
	setp.lt.u64 	%p1783, %rd16084, %rd16081;
	selp.u64 	%rd16085, 1, 0, %p1783;
	add.s64 	%rd16086, %rd16083, %rd16085;
	mul.lo.s64 	%rd16087, %rd2094, %rd35611;
	mul.hi.u64 	%rd16088, %rd35611, %rd2094;
	add.s64 	%rd16089, %rd16087, %rd16071;
	setp.lt.u64 	%p1784, %rd16089, %rd16087;
	selp.u64 	%rd16090, 1, 0, %p1784;
	add.s64 	%rd16091, %rd16088, %rd16090;
	add.s64 	%rd16092, %rd16089, %rd16086;
	setp.lt.u64 	%p1785, %rd16092, %rd16089;
	selp.u64 	%rd16093, 1, 0, %p1785;
	add.s64 	%rd16094, %rd16091, %rd16093;
	mul.lo.s64 	%rd16095, %rd2095, %rd35611;
	mul.hi.u64 	%rd16096, %rd35611, %rd2095;
	add.s64 	%rd16097, %rd16095, %rd16073;
	setp.lt.u64 	%p1786, %rd16097, %rd16095;
	selp.u64 	%rd16098, 1, 0, %p1786;
	add.s64 	%rd16099, %rd16096, %rd16098;
	add.s64 	%rd16100, %rd16097, %rd16094;
	setp.lt.u64 	%p1787, %rd16100, %rd16097;
	selp.u64 	%rd16101, 1, 0, %p1787;
	add.s64 	%rd16102, %rd16099, %rd16101;
	mul.lo.s64 	%rd16103, %rd2092, %rd35614;
	mul.hi.u64 	%rd16104, %rd35614, %rd2092;
	add.s64 	%rd16105, %rd16103, %rd16084;
	setp.lt.u64 	%p1788, %rd16105, %rd16103;
	selp.u64 	%rd16106, 1, 0, %p1788;
	add.s64 	%rd16107, %rd16104, %rd16106;
	mul.lo.s64 	%rd16108, %rd2093, %rd35614;
	mul.hi.u64 	%rd16109, %rd35614, %rd2093;
	add.s64 	%rd16110, %rd16108, %rd16092;
	setp.lt.u64 	%p1789, %rd16110, %rd16108;
	selp.u64 	%rd16111, 1, 0, %p1789;
	add.s64 	%rd16112, %rd16109, %rd16111;
	add.s64 	%rd16113, %rd16110, %rd16107;
	setp.lt.u64 	%p1790, %rd16113, %rd16110;
	selp.u64 	%rd16114, 1, 0, %p1790;
	add.s64 	%rd16115, %rd16112, %rd16114;
	mul.lo.s64 	%rd16116, %rd2094, %rd35614;
	mul.hi.u64 	%rd16117, %rd35614, %rd2094;
	add.s64 	%rd16118, %rd16116, %rd16100;
	setp.lt.u64 	%p1791, %rd16118, %rd16116;
	selp.u64 	%rd16119, 1, 0, %p1791;
	add.s64 	%rd16120, %rd16117, %rd16119;
	add.s64 	%rd16121, %rd16118, %rd16115;
	setp.lt.u64 	%p1792, %rd16121, %rd16118;
	selp.u64 	%rd16122, 1, 0, %p1792;
	add.s64 	%rd16123, %rd16120, %rd16122;
	mul.lo.s64 	%rd16124, %rd2095, %rd35614;
	mul.hi.u64 	%rd16125, %rd35614, %rd2095;
	add.s64 	%rd16126, %rd16124, %rd16102;
	setp.lt.u64 	%p1793, %rd16126, %rd16124;
	selp.u64 	%rd16127, 1, 0, %p1793;
	add.s64 	%rd16128, %rd16125, %rd16127;
	add.s64 	%rd16129, %rd16126, %rd16123;
	setp.lt.u64 	%p1794, %rd16129, %rd16126;
	selp.u64 	%rd16130, 1, 0, %p1794;
	add.s64 	%rd16131, %rd16128, %rd16130;
	mul.lo.s64 	%rd16132, %rd2092, %rd35613;
	mul.hi.u64 	%rd16133, %rd35613, %rd2092;
	add.s64 	%rd16134, %rd16132, %rd16113;
	setp.lt.u64 	%p1795, %rd16134, %rd16132;
	selp.u64 	%rd16135, 1, 0, %p1795;
	add.s64 	%rd16136, %rd16133, %rd16135;
	mul.lo.s64 	%rd16137, %rd2093, %rd35613;
	mul.hi.u64 	%rd16138, %rd35613, %rd2093;
	add.s64 	%rd16139, %rd16137, %rd16121;
	setp.lt.u64 	%p1796, %rd16139, %rd16137;
	selp.u64 	%rd16140, 1, 0, %p1796;
	add.s64 	%rd16141, %rd16138, %rd16140;
	add.s64 	%rd16142, %rd16139, %rd16136;
	setp.lt.u64 	%p1797, %rd16142, %rd16139;
	selp.u64 	%rd16143, 1, 0, %p1797;
	add.s64 	%rd16144, %rd16141, %rd16143;
	mul.lo.s64 	%rd16145, %rd2094, %rd35613;
	mul.hi.u64 	%rd16146, %rd35613, %rd2094;
	add.s64 	%rd16147, %rd16145, %rd16129;
	setp.lt.u64 	%p1798, %rd16147, %rd16145;
	selp.u64 	%rd16148, 1, 0, %p1798;
	add.s64 	%rd16149, %rd16146, %rd16148;
	add.s64 	%rd16150, %rd16147, %rd16144;
	setp.lt.u64 	%p1799, %rd16150, %rd16147;
	selp.u64 	%rd16151, 1, 0, %p1799;
	add.s64 	%rd16152, %rd16149, %rd16151;
	mul.lo.s64 	%rd16153, %rd2095, %rd35613;
	mul.hi.u64 	%rd16154, %rd35613, %rd2095;
	add.s64 	%rd16155, %rd16153, %rd16131;
	setp.lt.u64 	%p1800, %rd16155, %rd16153;
	selp.u64 	%rd16156, 1, 0, %p1800;
	add.s64 	%rd16157, %rd16154, %rd16156;
	add.s64 	%rd16158, %rd16155, %rd16152;
	setp.lt.u64 	%p1801, %rd16158, %rd16155;
	selp.u64 	%rd16159, 1, 0, %p1801;
	add.s64 	%rd16160, %rd16157, %rd16159;
	mul.lo.s64 	%rd16161, %rd16142, 4294968273;
	mov.b64 	%rd16162, 4294968273;
	mul.hi.u64 	%rd16163, %rd16142, %rd16162;
	mad.lo.s64 	%rd35620, %rd2092, %rd35612, %rd16161;
	setp.lt.u64 	%p1802, %rd35620, %rd16161;
	selp.u64 	%rd16164, 1, 0, %p1802;
	add.s64 	%rd16165, %rd16163, %rd16164;
	mul.lo.s64 	%rd16166, %rd16150, 4294968273;
	mul.hi.u64 	%rd16167, %rd16150, %rd16162;
	add.s64 	%rd16168, %rd16166, %rd16076;
	setp.lt.u64 	%p1803, %rd16168, %rd16166;
	selp.u64 	%rd16169, 1, 0, %p1803;
	add.s64 	%rd16170, %rd16167, %rd16169;
	add.s64 	%rd35619, %rd16168, %rd16165;
	setp.lt.u64 	%p1804, %rd35619, %rd16168;
	selp.u64 	%rd16171, 1, 0, %p1804;
	add.s64 	%rd16172, %rd16170, %rd16171;
	mul.lo.s64 	%rd16173, %rd16158, 4294968273;
	mul.hi.u64 	%rd16174, %rd16158, %rd16162;
	add.s64 	%rd16175, %rd16173, %rd16105;
	setp.lt.u64 	%p1805, %rd16175, %rd16173;
	selp.u64 	%rd16176, 1, 0, %p1805;
	add.s64 	%rd16177, %rd16174, %rd16176;
	add.s64 	%rd35622, %rd16175, %rd16172;
	setp.lt.u64 	%p1806, %rd35622, %rd16175;
	selp.u64 	%rd16178, 1, 0, %p1806;
	add.s64 	%rd16179, %rd16177, %rd16178;
	mul.lo.s64 	%rd16180, %rd16160, 4294968273;
	mul.hi.u64 	%rd16181, %rd16160, %rd16162;
	add.s64 	%rd16182, %rd16180, %rd16134;
	setp.lt.u64 	%p1807, %rd16182, %rd16180;
	selp.u64 	%rd16183, 1, 0, %p1807;
	add.s64 	%rd16184, %rd16181, %rd16183;
	add.s64 	%rd35621, %rd16182, %rd16179;
	setp.lt.u64 	%p1808, %rd35621, %rd16182;
	selp.u64 	%rd16185, 1, 0, %p1808;
	add.s64 	%rd2172, %rd16184, %rd16185;
	setp.eq.s64 	%p1809, %rd2172, 0;
	@%p1809 bra 	$L__BB1_694;
	mov.b64 	%rd16186, 4294968273;
	mul.hi.u64 	%rd16187, %rd2172, %rd16186;
	mad.lo.s64 	%rd2173, %rd2172, 4294968273, %rd35620;
	setp.lt.u64 	%p1810, %rd2173, %rd35620;
	selp.u64 	%rd16188, 1, 0, %p1810;
	add.s64 	%rd2174, %rd16187, %rd16188;
	setp.eq.s64 	%p1811, %rd2174, 0;
	mov.u64 	%rd35620, %rd2173;
	@%p1811 bra 	$L__BB1_694;
	add.s64 	%rd2175, %rd35619, %rd2174;
	setp.ge.u64 	%p1812, %rd2175, %rd35619;
	mov.u64 	%rd35619, %rd2175;
	mov.u64 	%rd35620, %rd2173;
	@%p1812 bra 	$L__BB1_694;
	add.s64 	%rd35622, %rd35622, 1;
	setp.eq.s64 	%p1813, %rd35622, 0;
	selp.u64 	%rd16189, 1, 0, %p1813;
	add.s64 	%rd35621, %rd35621, %rd16189;
	mov.u64 	%rd35619, %rd2175;
	mov.u64 	%rd35620, %rd2173;
$L__BB1_694:
	setp.gt.u64 	%p1814, %rd35621, %rd2087;
	@%p1814 bra 	$L__BB1_696;
	setp.ne.s64 	%p1815, %rd35621, %rd2087;
	setp.ne.s64 	%p1816, %rd35622, %rd2088;
	or.pred  	%p1817, %p1815, %p1816;
	setp.ne.s64 	%p1818, %rd35619, %rd2089;
	or.pred  	%p1819, %p1817, %p1818;
	setp.lt.u64 	%p1820, %rd35620, %rd2090;
	or.pred  	%p1821, %p1819, %p1820;
	@%p1821 bra 	$L__BB1_697;
$L__BB1_696:
	// begin inline asm
	sub.cc.u64 %rd35620, %rd35620, %rd2090;
	// end inline asm
	// begin inline asm
	subc.u64 %rd16193, 0, 0;
	// end inline asm
	sub.s64 	%rd16195, %rd35619, %rd16193;
	// begin inline asm
	sub.cc.u64 %rd35619, %rd16195, %rd2089;
	// end inline asm
	sub.s64 	%rd16198, %rd35622, %rd16193;
	// begin inline asm
	sub.cc.u64 %rd35622, %rd16198, %rd2088;
	// end inline asm
	add.s64 	%rd16200, %rd16193, %rd2087;
	sub.s64 	%rd35621, %rd35621, %rd16200;
$L__BB1_697:
	mul.hi.u64 	%rd16201, %rd35620, %rd35620;
	mul.lo.s64 	%rd16202, %rd35619, %rd35619;
	mul.hi.u64 	%rd35633, %rd35619, %rd35619;
	mul.lo.s64 	%rd35632, %rd35622, %rd35622;
	mul.hi.u64 	%rd35631, %rd35622, %rd35622;
	mul.lo.s64 	%rd35630, %rd35621, %rd35621;
	mul.hi.u64 	%rd35629, %rd35621, %rd35621;
	mul.lo.s64 	%rd16203, %rd35619, %rd35620;
	mul.hi.u64 	%rd16204, %rd35620, %rd35619;
	mov.b64 	{%r645, %r646}, %rd16204;
	mov.b64 	{%r647, %r648}, %rd16203;
	shf.l.wrap.b32 	%r649, %r648, %r645, 1;
	shf.l.wrap.b32 	%r650, %r645, %r646, 1;
	mov.b64 	%rd16205, {%r649, %r650};
	shl.b64 	%rd16206, %rd16203, 1;
	add.s64 	%rd2195, %rd16206, %rd16201;
	setp.lt.u64 	%p1822, %rd2195, %rd16206;
	selp.u64 	%rd16207, 1, 0, %p1822;
	add.s64 	%rd16208, %rd16202, %rd16205;
	add.s64 	%rd2196, %rd16208, %rd16207;
	setp.ge.u64 	%p1823, %rd2196, %rd16202;
	@%p1823 bra 	$L__BB1_702;
	add.s64 	%rd35633, %rd35633, 1;
	setp.ne.s64 	%p1824, %rd35633, 0;
	@%p1824 bra 	$L__BB1_702;
	add.s64 	%rd35632, %rd35632, 1;
	setp.ne.s64 	%p1825, %rd35632, 0;
	mov.b64 	%rd35633, 0;
	@%p1825 bra 	$L__BB1_702;
	add.s64 	%rd35631, %rd35631, 1;
	setp.ne.s64 	%p1826, %rd35631, 0;
	mov.b64 	%rd35632, 0;
	mov.u64 	%rd35633, %rd35632;
	@%p1826 bra 	$L__BB1_702;
	add.s64 	%rd35630, %rd35630, 1;
	setp.eq.s64 	%p1827, %rd35630, 0;
	selp.u64 	%rd16212, 1, 0, %p1827;
	add.s64 	%rd35629, %rd35629, %rd16212;
	mov.b64 	%rd35631, 0;
	mov.u64 	%rd35632, %rd35631;
	mov.u64 	%rd35633, %rd35631;
$L__BB1_702:
	mul.lo.s64 	%rd16213, %rd35622, %rd35620;
	mul.hi.u64 	%rd16214, %rd35620, %rd35622;
	mov.b64 	{%r651, %r652}, %rd16214;
	mov.b64 	{%r653, %r654}, %rd16213;
	shf.l.wrap.b32 	%r655, %r654, %r651, 1;
	shf.l.wrap.b32 	%r656, %r651, %r652, 1;
	mov.b64 	%rd16215, {%r655, %r656};
	shl.b64 	%rd16216, %rd16213, 1;
	add.s64 	%rd2217, %rd16216, %rd2196;
	setp.lt.u64 	%p1828, %rd2217, %rd16216;
	selp.u64 	%rd16217, 1, 0, %p1828;
	add.s64 	%rd16218, %rd35633, %rd16215;
	add.s64 	%rd2218, %rd16218, %rd16217;
	setp.ge.u64 	%p1829, %rd2218, %rd35633;
	@%p1829 bra 	$L__BB1_706;
	add.s64 	%rd35632, %rd35632, 1;
	setp.ne.s64 	%p1830, %rd35632, 0;
	@%p1830 bra 	$L__BB1_706;
	add.s64 	%rd35631, %rd35631, 1;
	setp.ne.s64 	%p1831, %rd35631, 0;
	mov.b64 	%rd35632, 0;
	@%p1831 bra 	$L__BB1_706;
	add.s64 	%rd35630, %rd35630, 1;
	setp.eq.s64 	%p1832, %rd35630, 0;
	selp.u64 	%rd16221, 1, 0, %p1832;
	add.s64 	%rd35629, %rd35629, %rd16221;
	mov.b64 	%rd35631, 0;
	mov.u64 	%rd35632, %rd35631;
$L__BB1_706:
	mul.lo.s64 	%rd2206, %rd35621, %rd35620;
	mul.hi.u64 	%rd16222, %rd35620, %rd35621;
	mov.b64 	{%r657, %r658}, %rd16222;
	mov.b64 	{%r659, %r660}, %rd2206;
	shf.l.wrap.b32 	%r661, %r660, %r657, 1;
	shf.l.wrap.b32 	%r662, %r657, %r658, 1;
	mov.b64 	%rd16223, {%r661, %r662};
	shl.b64 	%rd16224, %rd2206, 1;
	add.s64 	%rd2207, %rd16224, %rd2218;
	setp.lt.u64 	%p1833, %rd2207, %rd16224;
	selp.u64 	%rd16225, 1, 0, %p1833;
	add.s64 	%rd16226, %rd35632, %rd16223;
	add.s64 	%rd2208, %rd16226, %rd16225;
	setp.ge.u64 	%p1834, %rd2208, %rd35632;
	@%p1834 bra 	$L__BB1_709;
	add.s64 	%rd35631, %rd35631, 1;
	setp.ne.s64 	%p1835, %rd35631, 0;
	@%p1835 bra 	$L__BB1_709;
	add.s64 	%rd35630, %rd35630, 1;
	setp.eq.s64 	%p1836, %rd35630, 0;
	selp.u64 	%rd16228, 1, 0, %p1836;
	add.s64 	%rd35629, %rd35629, %rd16228;
	mov.b64 	%rd35631, 0;
$L__BB1_709:
	mul.lo.s64 	%rd16229, %rd35622, %rd35619;
	mul.hi.u64 	%rd16230, %rd35619, %rd35622;
	mov.b64 	{%r663, %r664}, %rd16230;
	mov.b64 	{%r665, %r666}, %rd16229;
	shf.l.wrap.b32 	%r667, %r666, %r663, 1;
	shf.l.wrap.b32 	%r668, %r663, %r664, 1;
	mov.b64 	%rd16231, {%r667, %r668};
	add.s64 	%rd16232, %rd2206, %rd16229;
	shl.b64 	%rd16233, %rd16232, 1;
	add.s64 	%rd2226, %rd16233, %rd2218;
	setp.lt.u64 	%p1837, %rd2226, %rd2207;
	selp.u64 	%rd16234, 1, 0, %p1837;
	add.s64 	%rd16235, %rd2208, %rd16231;
	add.s64 	%rd2227, %rd16235, %rd16234;
	setp.ge.u64 	%p1838, %rd2227, %rd2208;
	@%p1838 bra 	$L__BB1_712;
	add.s64 	%rd35631, %rd35631, 1;
	setp.ne.s64 	%p1839, %rd35631, 0;
	@%p1839 bra 	$L__BB1_712;
	add.s64 	%rd35630, %rd35630, 1;
	setp.eq.s64 	%p1840, %rd35630, 0;
	selp.u64 	%rd16237, 1, 0, %p1840;
	add.s64 	%rd35629, %rd35629, %rd16237;
	mov.b64 	%rd35631, 0;
$L__BB1_712:
	mul.lo.s64 	%rd16238, %rd35621, %rd35619;
	mul.hi.u64 	%rd16239, %rd35619, %rd35621;
	mov.b64 	{%r669, %r670}, %rd16239;
	mov.b64 	{%r671, %r672}, %rd16238;
	shf.l.wrap.b32 	%r673, %r672, %r669, 1;
	shf.l.wrap.b32 	%r674, %r669, %r670, 1;
	mov.b64 	%rd16240, {%r673, %r674};
	shl.b64 	%rd16241, %rd16238, 1;
	add.s64 	%rd2234, %rd16241, %rd2227;
	setp.lt.u64 	%p1841, %rd2234, %rd16241;
	selp.u64 	%rd16242, 1, 0, %p1841;
	add.s64 	%rd16243, %rd35631, %rd16240;
	add.s64 	%rd2235, %rd16243, %rd16242;
	setp.ge.u64 	%p1842, %rd2235, %rd35631;
	@%p1842 bra 	$L__BB1_714;
	add.s64 	%rd35630, %rd35630, 1;
	setp.eq.s64 	%p1843, %rd35630, 0;
	selp.u64 	%rd16244, 1, 0, %p1843;
	add.s64 	%rd35629, %rd35629, %rd16244;
$L__BB1_714:
	mul.lo.s64 	%rd16245, %rd35621, %rd35622;
	mul.hi.u64 	%rd16246, %rd35622, %rd35621;
	mov.b64 	{%r675, %r676}, %rd16246;
	mov.b64 	{%r677, %r678}, %rd16245;
	shf.l.wrap.b32 	%r679, %r678, %r675, 1;
	shf.l.wrap.b32 	%r680, %r675, %r676, 1;
	mov.b64 	%rd16247, {%r679, %r680};
	shl.b64 	%rd16248, %rd16245, 1;
	add.s64 	%rd16249, %rd16248, %rd2235;
	setp.lt.u64 	%p1844, %rd16249, %rd16248;
	selp.u64 	%rd16250, 1, 0, %p1844;
	add.s64 	%rd16251, %rd35630, %rd16247;
	add.s64 	%rd16252, %rd16251, %rd16250;
	setp.lt.u64 	%p1845, %rd16252, %rd35630;
	selp.u64 	%rd16253, 1, 0, %p1845;
	add.s64 	%rd16254, %rd35629, %rd16253;
	mul.lo.s64 	%rd16255, %rd2234, 4294968273;
	mov.b64 	%rd16256, 4294968273;
	mul.hi.u64 	%rd16257, %rd2234, %rd16256;
	mad.lo.s64 	%rd35645, %rd35620, %rd35620, %rd16255;
	setp.lt.u64 	%p1846, %rd35645, %rd16255;
	selp.u64 	%rd16258, 1, 0, %p1846;
	add.s64 	%rd16259, %rd16257, %rd16258;
	mul.lo.s64 	%rd16260, %rd16249, 4294968273;
	mul.hi.u64 	%rd16261, %rd16249, %rd16256;
	add.s64 	%rd16262, %rd16260, %rd2195;
	setp.lt.u64 	%p1847, %rd16262, %rd16260;
	selp.u64 	%rd16263, 1, 0, %p1847;
	add.s64 	%rd16264, %rd16261, %rd16263;
	add.s64 	%rd35644, %rd16262, %rd16259;
	setp.lt.u64 	%p1848, %rd35644, %rd16262;
	selp.u64 	%rd16265, 1, 0, %p1848;
	add.s64 	%rd16266, %rd16264, %rd16265;
	mul.lo.s64 	%rd16267, %rd16252, 4294968273;
	mul.hi.u64 	%rd16268, %rd16252, %rd16256;
	add.s64 	%rd16269, %rd16267, %rd2217;
	setp.lt.u64 	%p1849, %rd16269, %rd16267;
	selp.u64 	%rd16270, 1, 0, %p1849;
	add.s64 	%rd16271, %rd16268, %rd16270;
	add.s64 	%rd35647, %rd16269, %rd16266;
	setp.lt.u64 	%p1850, %rd35647, %rd16269;
	selp.u64 	%rd16272, 1, 0, %p1850;
	add.s64 	%rd16273, %rd16271, %rd16272;
	mul.lo.s64 	%rd16274, %rd16254, 4294968273;
	mul.hi.u64 	%rd16275, %rd16254, %rd16256;
	add.s64 	%rd16276, %rd16274, %rd2226;
	setp.lt.u64 	%p1851, %rd16276, %rd16274;
	selp.u64 	%rd16277, 1, 0, %p1851;
	add.s64 	%rd16278, %rd16275, %rd16277;
	add.s64 	%rd35646, %rd16276, %rd16273;
	setp.lt.u64 	%p1852, %rd35646, %rd16276;
	selp.u64 	%rd16279, 1, 0, %p1852;
	add.s64 	%rd2244, %rd16278, %rd16279;
	setp.eq.s64 	%p1853, %rd2244, 0;
	@%p1853 bra 	$L__BB1_718;
	mov.b64 	%rd16280, 4294968273;
	mul.hi.u64 	%rd16281, %rd2244, %rd16280;
	mad.lo.s64 	%rd2245, %rd2244, 4294968273, %rd35645;
	setp.lt.u64 	%p1854, %rd2245, %rd35645;
	selp.u64 	%rd16282, 1, 0, %p1854;
	add.s64 	%rd2246, %rd16281, %rd16282;
	setp.eq.s64 	%p1855, %rd2246, 0;
	mov.u64 	%rd35645, %rd2245;
	@%p1855 bra 	$L__BB1_718;
	add.s64 	%rd2247, %rd35644, %rd2246;
	setp.ge.u64 	%p1856, %rd2247, %rd35644;
	mov.u64 	%rd35644, %rd2247;
	mov.u64 	%rd35645, %rd2245;
	@%p1856 bra 	$L__BB1_718;
	add.s64 	%rd35647, %rd35647, 1;
	setp.eq.s64 	%p1857, %rd35647, 0;
	selp.u64 	%rd16283, 1, 0, %p1857;
	add.s64 	%rd35646, %rd35646, %rd16283;
	mov.u64 	%rd35644, %rd2247;
	mov.u64 	%rd35645, %rd2245;
$L__BB1_718:
	setp.gt.u64 	%p1858, %rd35646, %rd2087;
	@%p1858 bra 	$L__BB1_720;
	setp.ne.s64 	%p1859, %rd35646, %rd2087;
	setp.ne.s64 	%p1860, %rd35647, %rd2088;
	or.pred  	%p1861, %p1859, %p1860;
	setp.ne.s64 	%p1862, %rd35644, %rd2089;
	or.pred  	%p1863, %p1861, %p1862;
	setp.lt.u64 	%p1864, %rd35645, %rd2090;
	or.pred  	%p1865, %p1863, %p1864;
	@%p1865 bra 	$L__BB1_721;
$L__BB1_720:
	// begin inline asm
	sub.cc.u64 %rd35645, %rd35645, %rd2090;
	// end inline asm
	// begin inline asm
	subc.u64 %rd16287, 0, 0;
	// end inline asm
	sub.s64 	%rd16289, %rd35644, %rd16287;
	// begin inline asm
	sub.cc.u64 %rd35644, %rd16289, %rd2089;
	// end inline asm
	sub.s64 	%rd16292, %rd35647, %rd16287;
	// begin inline asm
	sub.cc.u64 %rd35647, %rd16292, %rd2088;
	// end inline asm
	add.s64 	%rd16294, %rd16287, %rd2087;
	sub.s64 	%rd35646, %rd35646, %rd16294;
$L__BB1_721:
	mul.hi.u64 	%rd16295, %rd35645, %rd2092;
	mul.lo.s64 	%rd16296, %rd2093, %rd35645;
	mul.hi.u64 	%rd16297, %rd35645, %rd2093;
	add.s64 	%rd16298, %rd16296, %rd16295;
	setp.lt.u64 	%p1866, %rd16298, %rd16296;
	selp.u64 	%rd16299, 1, 0, %p1866;
	add.s64 	%rd16300, %rd16297, %rd16299;
	mul.lo.s64 	%rd16301, %rd2094, %rd35645;
	mul.hi.u64 	%rd16302, %rd35645, %rd2094;
	add.s64 	%rd16303, %rd16301, %rd16300;
	setp.lt.u64 	%p1867, %rd16303, %rd16301;
	selp.u64 	%rd16304, 1, 0, %p1867;
	add.s64 	%rd16305, %rd16302, %rd16304;
	mul.lo.s64 	%rd16306, %rd2095, %rd35645;
	mul.hi.u64 	%rd16307, %rd35645, %rd2095;
	add.s64 	%rd16308, %rd16306, %rd16305;
	setp.lt.u64 	%p1868, %rd16308, %rd16306;
	selp.u64 	%rd16309, 1, 0, %p1868;
	add.s64 	%rd16310, %rd16307, %rd16309;
	mul.lo.s64 	%rd16311, %rd2092, %rd35644;
	mul.hi.u64 	%rd16312, %rd35644, %rd2092;
	add.s64 	%rd16313, %rd16311, %rd16298;
	setp.lt.u64 	%p1869, %rd16313, %rd16311;
	selp.u64 	%rd16314, 1, 0, %p1869;
	add.s64 	%rd16315, %rd16312, %rd16314;
	mul.lo.s64 	%rd16316, %rd2093, %rd35644;
	mul.hi.u64 	%rd16317, %rd35644, %rd2093;
	add.s64 	%rd16318, %rd16316, %rd16303;
	setp.lt.u64 	%p1870, %rd16318, %rd16316;
	selp.u64 	%rd16319, 1, 0, %p1870;
	add.s64 	%rd16320, %rd16317, %rd16319;
	add.s64 	%rd16321, %rd16318, %rd16315;
	setp.lt.u64 	%p1871, %rd16321, %rd16318;
	selp.u64 	%rd16322, 1, 0, %p1871;
	add.s64 	%rd16323, %rd16320, %rd16322;
	mul.lo.s64 	%rd16324, %rd2094, %rd35644;
	mul.hi.u64 	%rd16325, %rd35644, %rd2094;
	add.s64 	%rd16326, %rd16324, %rd16308;
	setp.lt.u64 	%p1872, %rd16326, %rd16324;
	selp.u64 	%rd16327, 1, 0, %p1872;
	add.s64 	%rd16328, %rd16325, %rd16327;
	add.s64 	%rd16329, %rd16326, %rd16323;
	setp.lt.u64 	%p1873, %rd16329, %rd16326;
	selp.u64 	%rd16330, 1, 0, %p1873;
	add.s64 	%rd16331, %rd16328, %rd16330;
	mul.lo.s64 	%rd16332, %rd2095, %rd35644;
	mul.hi.u64 	%rd16333, %rd35644, %rd2095;
	add.s64 	%rd16334, %rd16332, %rd16310;
	setp.lt.u64 	%p1874, %rd16334, %rd16332;
	selp.u64 	%rd16335, 1, 0, %p1874;
	add.s64 	%rd16336, %rd16333, %rd16335;
	add.s64 	%rd16337, %rd16334, %rd16331;
	setp.lt.u64 	%p1875, %rd16337, %rd16334;
	selp.u64 	%rd16338, 1, 0, %p1875;
	add.s64 	%rd16339, %rd16336, %rd16338;
	mul.lo.s64 	%rd16340, %rd2092, %rd35647;
	mul.hi.u64 	%rd16341, %rd35647, %rd2092;
	add.s64 	%rd16342, %rd16340, %rd16321;
	setp.lt.u64 	%p1876, %rd16342, %rd16340;
	selp.u64 	%rd16343, 1, 0, %p1876;
	add.s64 	%rd16344, %rd16341, %rd16343;
	mul.lo.s64 	%rd16345, %rd2093, %rd35647;
	mul.hi.u64 	%rd16346, %rd35647, %rd2093;
	add.s64 	%rd16347, %rd16345, %rd16329;
	setp.lt.u64 	%p1877, %rd16347, %rd16345;
	selp.u64 	%rd16348, 1, 0, %p1877;
	add.s64 	%rd16349, %rd16346, %rd16348;
	add.s64 	%rd16350, %rd16347, %rd16344;
	setp.lt.u64 	%p1878, %rd16350, %rd16347;
	selp.u64 	%rd16351, 1, 0, %p1878;
	add.s64 	%rd16352, %rd16349, %rd16351;
	mul.lo.s64 	%rd16353, %rd2094, %rd35647;
	mul.hi.u64 	%rd16354, %rd35647, %rd2094;
	add.s64 	%rd16355, %rd16353, %rd16337;
	setp.lt.u64 	%p1879, %rd16355, %rd16353;
	selp.u64 	%rd16356, 1, 0, %p1879;
	add.s64 	%rd16357, %rd16354, %rd16356;
	add.s64 	%rd16358, %rd16355, %rd16352;
	setp.lt.u64 	%p1880, %rd16358, %rd16355;
	selp.u64 	%rd16359, 1, 0, %p1880;
	add.s64 	%rd16360, %rd16357, %rd16359;
	mul.lo.s64 	%rd16361, %rd2095, %rd35647;
	mul.hi.u64 	%rd16362, %rd35647, %rd2095;
	add.s64 	%rd16363, %rd16361, %rd16339;
	setp.lt.u64 	%p1881, %rd16363, %rd16361;
	selp.u64 	%rd16364, 1, 0, %p1881;
	add.s64 	%rd16365, %rd16362, %rd16364;
	add.s64 	%rd16366, %rd16363, %rd16360;
	setp.lt.u64 	%p1882, %rd16366, %rd16363;
	selp.u64 	%rd16367, 1, 0, %p1882;
	add.s64 	%rd16368, %rd16365, %rd16367;
	mul.lo.s64 	%rd16369, %rd2092, %rd35646;
	mul.hi.u64 	%rd16370, %rd35646, %rd2092;
	add.s64 	%rd16371, %rd16369, %rd16350;
	setp.lt.u64 	%p1883, %rd16371, %rd16369;
	selp.u64 	%rd16372, 1, 0, %p1883;
	add.s64 	%rd16373, %rd16370, %rd16372;
	mul.lo.s64 	%rd16374, %rd2093, %rd35646;
	mul.hi.u64 	%rd16375, %rd35646, %rd2093;
	add.s64 	%rd16376, %rd16374, %rd16358;
	setp.lt.u64 	%p1884, %rd16376, %rd16374;
	selp.u64 	%rd16377, 1, 0, %p1884;
	add.s64 	%rd16378, %rd16375, %rd16377;
	add.s64 	%rd16379, %rd16376, %rd16373;
	setp.lt.u64 	%p1885, %rd16379, %rd16376;
	selp.u64 	%rd16380, 1, 0, %p1885;
	add.s64 	%rd16381, %rd16378, %rd16380;
	mul.lo.s64 	%rd16382, %rd2094, %rd35646;
	mul.hi.u64 	%rd16383, %rd35646, %rd2094;
	add.s64 	%rd16384, %rd16382, %rd16366;
	setp.lt.u64 	%p1886, %rd16384, %rd16382;
	selp.u64 	%rd16385, 1, 0, %p1886;
	add.s64 	%rd16386, %rd16383, %rd16385;
	add.s64 	%rd16387, %rd16384, %rd16381;
	setp.lt.u64 	%p1887, %rd16387, %rd16384;
	selp.u64 	%rd16388, 1, 0, %p1887;
	add.s64 	%rd16389, %rd16386, %rd16388;
	mul.lo.s64 	%rd16390, %rd2095, %rd35646;
	mul.hi.u64 	%rd16391, %rd35646, %rd2095;
	add.s64 	%rd16392, %rd16390, %rd16368;
	setp.lt.u64 	%p1888, %rd16392, %rd16390;
	selp.u64 	%rd16393, 1, 0, %p1888;
	add.s64 	%rd16394, %rd16391, %rd16393;
	add.s64 	%rd16395, %rd16392, %rd16389;
	setp.lt.u64 	%p1889, %rd16395, %rd16392;
	selp.u64 	%rd16396, 1, 0, %p1889;
	add.s64 	%rd16397, %rd16394, %rd16396;
	mul.lo.s64 	%rd16398, %rd16379, 4294968273;
	mov.b64 	%rd16399, 4294968273;
	mul.hi.u64 	%rd16400, %rd16379, %rd16399;
	mad.lo.s64 	%rd35653, %rd2092, %rd35645, %rd16398;
	setp.lt.u64 	%p1890, %rd35653, %rd16398;
	selp.u64 	%rd16401, 1, 0, %p1890;
	add.s64 	%rd16402, %rd16400, %rd16401;
	mul.lo.s64 	%rd16403, %rd16387, 4294968273;
	mul.hi.u64 	%rd16404, %rd16387, %rd16399;
	add.s64 	%rd16405, %rd16403, %rd16313;
	setp.lt.u64 	%p1891, %rd16405, %rd16403;
	selp.u64 	%rd16406, 1, 0, %p1891;
	add.s64 	%rd16407, %rd16404, %rd16406;
	add.s64 	%rd35652, %rd16405, %rd16402;
	setp.lt.u64 	%p1892, %rd35652, %rd16405;
	selp.u64 	%rd16408, 1, 0, %p1892;
	add.s64 	%rd16409, %rd16407, %rd16408;
	mul.lo.s64 	%rd16410, %rd16395, 4294968273;
	mul.hi.u64 	%rd16411, %rd16395, %rd16399;
	add.s64 	%rd16412, %rd16410, %rd16342;
	setp.lt.u64 	%p1893, %rd16412, %rd16410;
	selp.u64 	%rd16413, 1, 0, %p1893;
	add.s64 	%rd16414, %rd16411, %rd16413;
	add.s64 	%rd35655, %rd16412, %rd16409;
	setp.lt.u64 	%p1894, %rd35655, %rd16412;
	selp.u64 	%rd16415, 1, 0, %p1894;
	add.s64 	%rd16416, %rd16414, %rd16415;
	mul.lo.s64 	%rd16417, %rd16397, 4294968273;
	mul.hi.u64 	%rd16418, %rd16397, %rd16399;
	add.s64 	%rd16419, %rd16417, %rd16371;
	setp.lt.u64 	%p1895, %rd16419, %rd16417;
	selp.u64 	%rd16420, 1, 0, %p1895;
	add.s64 	%rd16421, %rd16418, %rd16420;
	add.s64 	%rd35654, %rd16419, %rd16416;
	setp.lt.u64 	%p1896, %rd35654, %rd16419;
	selp.u64 	%rd16422, 1, 0, %p1896;
	add.s64 	%rd2266, %rd16421, %rd16422;
	setp.eq.s64 	%p1897, %rd2266, 0;
	@%p1897 bra 	$L__BB1_725;
	mov.b64 	%rd16423, 4294968273;
	mul.hi.u64 	%rd16424, %rd2266, %rd16423;
	mad.lo.s64 	%rd2267, %rd2266, 4294968273, %rd35653;
	setp.lt.u64 	%p1898, %rd2267, %rd35653;
	selp.u64 	%rd16425, 1, 0, %p1898;
	add.s64 	%rd2268, %rd16424, %rd16425;
	setp.eq.s64 	%p1899, %rd2268, 0;
	mov.u64 	%rd35653, %rd2267;
	@%p1899 bra 	$L__BB1_725;
	add.s64 	%rd2269, %rd35652, %rd2268;
	setp.ge.u64 	%p1900, %rd2269, %rd35652;
	mov.u64 	%rd35652, %rd2269;
	mov.u64 	%rd35653, %rd2267;
	@%p1900 bra 	$L__BB1_725;
	add.s64 	%rd35655, %rd35655, 1;
	setp.eq.s64 	%p1901, %rd35655, 0;
	selp.u64 	%rd16426, 1, 0, %p1901;
	add.s64 	%rd35654, %rd35654, %rd16426;
	mov.u64 	%rd35652, %rd2269;
	mov.u64 	%rd35653, %rd2267;
$L__BB1_725:
	setp.gt.u64 	%p1902, %rd35654, %rd2087;
	@%p1902 bra 	$L__BB1_727;
	setp.ne.s64 	%p1903, %rd35654, %rd2087;
	setp.ne.s64 	%p1904, %rd35655, %rd2088;
	or.pred  	%p1905, %p1903, %p1904;
	setp.ne.s64 	%p1906, %rd35652, %rd2089;
	or.pred  	%p1907, %p1905, %p1906;
	setp.lt.u64 	%p1908, %rd35653, %rd2090;
	or.pred  	%p1909, %p1907, %p1908;
	@%p1909 bra 	$L__BB1_728;
$L__BB1_727:
	// begin inline asm
	sub.cc.u64 %rd35653, %rd35653, %rd2090;
	// end inline asm
	// begin inline asm
	subc.u64 %rd16430, 0, 0;
	// end inline asm
	sub.s64 	%rd16432, %rd35652, %rd16430;
	// begin inline asm
	sub.cc.u64 %rd35652, %rd16432, %rd2089;
	// end inline asm
	sub.s64 	%rd16435, %rd35655, %rd16430;
	// begin inline asm
	sub.cc.u64 %rd35655, %rd16435, %rd2088;
	// end inline asm
	add.s64 	%rd16437, %rd16430, %rd2087;
	sub.s64 	%rd35654, %rd35654, %rd16437;
$L__BB1_728:
	mov.b32 	%r3251, 0;
	mov.u64 	%rd35658, %rd35654;
	mov.u64 	%rd35659, %rd35655;
	mov.u64 	%rd35660, %rd35652;
	mov.u64 	%rd35661, %rd35653;
$L__BB1_729:
	mul.hi.u64 	%rd16438, %rd35661, %rd35661;
	mul.lo.s64 	%rd16439, %rd35660, %rd35660;
	mul.hi.u64 	%rd35670, %rd35660, %rd35660;
	mul.lo.s64 	%rd35669, %rd35659, %rd35659;
	mul.hi.u64 	%rd35668, %rd35659, %rd35659;
	mul.lo.s64 	%rd35667, %rd35658, %rd35658;
	mul.hi.u64 	%rd35666, %rd35658, %rd35658;
	mul.lo.s64 	%rd16440, %rd35660, %rd35661;
	mul.hi.u64 	%rd16441, %rd35661, %rd35660;
	mov.b64 	{%r682, %r683}, %rd16441;
	mov.b64 	{%r684, %r685}, %rd16440;
	shf.l.wrap.b32 	%r686, %r685, %r682, 1;
	shf.l.wrap.b32 	%r687, %r682, %r683, 1;
	mov.b64 	%rd16442, {%r686, %r687};
	shl.b64 	%rd16443, %rd16440, 1;
	add.s64 	%rd2293, %rd16443, %rd16438;
	setp.lt.u64 	%p1910, %rd2293, %rd16443;
	selp.u64 	%rd16444, 1, 0, %p1910;
	add.s64 	%rd16445, %rd16439, %rd16442;
	add.s64 	%rd2294, %rd16445, %rd16444;
	setp.ge.u64 	%p1911, %rd2294, %rd16439;
	@%p1911 bra 	$L__BB1_737;
	add.s64 	%rd35670, %rd35670, 1;
	setp.ne.s64 	%p1912, %rd35670, 0;
	@%p1912 bra 	$L__BB1_737;
	add.s64 	%rd35669, %rd35669, 1;
	setp.ne.s64 	%p1913, %rd35669, 0;
	mov.b64 	%rd35670, 0;
	@%p1913 bra 	$L__BB1_737;
	add.s64 	%rd35668, %rd35668, 1;
	setp.ne.s64 	%p1914, %rd35668, 0;
	mov.b64 	%rd35669, 0;
	mov.u64 	%rd35670, %rd35669;
	@%p1914 bra 	$L__BB1_737;
	add.s64 	%rd35667, %rd35667, 1;
	setp.eq.s64 	%p1915, %rd35667, 0;
	selp.u64 	%rd16449, 1, 0, %p1915;
	add.s64 	%rd35666, %rd35666, %rd16449;
	mov.b64 	%rd35668, 0;
	mov.u64 	%rd35669, %rd35668;
	mov.u64 	%rd35670, %rd35668;
	bra.uni 	$L__BB1_737;
$L__BB1_734:
	add.s64 	%rd35599, %rd35599, 1;
	setp.ne.s64 	%p1742, %rd35599, 0;
	@%p1742 bra 	$L__BB1_675;
	add.s64 	%rd35598, %rd35598, 1;
	setp.ne.s64 	%p1743, %rd35598, 0;
	mov.b64 	%rd35599, 0;
	@%p1743 bra 	$L__BB1_675;
	add.s64 	%rd35597, %rd35597, 1;
	setp.eq.s64 	%p1744, %rd35597, 0;
	selp.u64 	%rd15984, 1, 0, %p1744;
	add.s64 	%rd35596, %rd35596, %rd15984;
	mov.b64 	%rd35598, 0;
	mov.u64 	%rd35599, %rd35598;
	bra.uni 	$L__BB1_675;
$L__BB1_737:
	mul.lo.s64 	%rd16450, %rd35659, %rd35661;
	mul.hi.u64 	%rd16451, %rd35661, %rd35659;
	mov.b64 	{%r688, %r689}, %rd16451;
	mov.b64 	{%r690, %r691}, %rd16450;
	shf.l.wrap.b32 	%r692, %r691, %r688, 1;
	shf.l.wrap.b32 	%r693, %r688, %r689, 1;
	mov.b64 	%rd16452, {%r692, %r693};
	shl.b64 	%rd16453, %rd16450, 1;
	add.s64 	%rd2315, %rd16453, %rd2294;
	setp.lt.u64 	%p1916, %rd2315, %rd16453;
	selp.u64 	%rd16454, 1, 0, %p1916;
	add.s64 	%rd16455, %rd35670, %rd16452;
	add.s64 	%rd2316, %rd16455, %rd16454;
	setp.ge.u64 	%p1917, %rd2316, %rd35670;
	@%p1917 bra 	$L__BB1_738;
	bra.uni 	$L__BB1_800;
$L__BB1_738:
	mul.lo.s64 	%rd2304, %rd35658, %rd35661;
	mul.hi.u64 	%rd16459, %rd35661, %rd35658;
	mov.b64 	{%r694, %r695}, %rd16459;
	mov.b64 	{%r696, %r697}, %rd2304;
	shf.l.wrap.b32 	%r698, %r697, %r694, 1;
	shf.l.wrap.b32 	%r699, %r694, %r695, 1;
	mov.b64 	%rd16460, {%r698, %r699};
	shl.b64 	%rd16461, %rd2304, 1;
	add.s64 	%rd2305, %rd16461, %rd2316;
	setp.lt.u64 	%p1921, %rd2305, %rd16461;
	selp.u64 	%rd16462, 1, 0, %p1921;
	add.s64 	%rd16463, %rd35669, %rd16460;
	add.s64 	%rd2306, %rd16463, %rd16462;
	setp.ge.u64 	%p1922, %rd2306, %rd35669;
	@%p1922 bra 	$L__BB1_741;
	add.s64 	%rd35668, %rd35668, 1;
	setp.ne.s64 	%p1923, %rd35668, 0;
	@%p1923 bra 	$L__BB1_741;
	add.s64 	%rd35667, %rd35667, 1;
	setp.eq.s64 	%p1924, %rd35667, 0;
	selp.u64 	%rd16465, 1, 0, %p1924;
	add.s64 	%rd35666, %rd35666, %rd16465;
	mov.b64 	%rd35668, 0;
$L__BB1_741:
	mul.lo.s64 	%rd16466, %rd35659, %rd35660;
	mul.hi.u64 	%rd16467, %rd35660, %rd35659;
	mov.b64 	{%r700, %r701}, %rd16467;
	mov.b64 	{%r702, %r703}, %rd16466;
	shf.l.wrap.b32 	%r704, %r703, %r700, 1;
	shf.l.wrap.b32 	%r705, %r700, %r701, 1;
	mov.b64 	%rd16468, {%r704, %r705};
	add.s64 	%rd16469, %rd2304, %rd16466;
	shl.b64 	%rd16470, %rd16469, 1;
	add.s64 	%rd2324, %rd16470, %rd2316;
	setp.lt.u64 	%p1925, %rd2324, %rd2305;
	selp.u64 	%rd16471, 1, 0, %p1925;
	add.s64 	%rd16472, %rd2306, %rd16468;
	add.s64 	%rd2325, %rd16472, %rd16471;
	setp.ge.u64 	%p1926, %rd2325, %rd2306;
	@%p1926 bra 	$L__BB1_744;
	add.s64 	%rd35668, %rd35668, 1;
	setp.ne.s64 	%p1927, %rd35668, 0;
	@%p1927 bra 	$L__BB1_744;
	add.s64 	%rd35667, %rd35667, 1;
	setp.eq.s64 	%p1928, %rd35667, 0;
	selp.u64 	%rd16474, 1, 0, %p1928;
	add.s64 	%rd35666, %rd35666, %rd16474;
	mov.b64 	%rd35668, 0;
$L__BB1_744:
	mul.lo.s64 	%rd16475, %rd35658, %rd35660;
	mul.hi.u64 	%rd16476, %rd35660, %rd35658;
	mov.b64 	{%r706, %r707}, %rd16476;
	mov.b64 	{%r708, %r709}, %rd16475;
	shf.l.wrap.b32 	%r710, %r709, %r706, 1;
	shf.l.wrap.b32 	%r711, %r706, %r707, 1;
	mov.b64 	%rd16477, {%r710, %r711};
	shl.b64 	%rd16478, %rd16475, 1;
	add.s64 	%rd2332, %rd16478, %rd2325;
	setp.lt.u64 	%p1929, %rd2332, %rd16478;
	selp.u64 	%rd16479, 1, 0, %p1929;
	add.s64 	%rd16480, %rd35668, %rd16477;
	add.s64 	%rd2333, %rd16480, %rd16479;
	setp.ge.u64 	%p1930, %rd2333, %rd35668;
	@%p1930 bra 	$L__BB1_746;
	add.s64 	%rd35667, %rd35667, 1;
	setp.eq.s64 	%p1931, %rd35667, 0;
	selp.u64 	%rd16481, 1, 0, %p1931;
	add.s64 	%rd35666, %rd35666, %rd16481;
$L__BB1_746:
	mul.lo.s64 	%rd16482, %rd35658, %rd35659;
	mul.hi.u64 	%rd16483, %rd35659, %rd35658;
	mov.b64 	{%r712, %r713}, %rd16483;
	mov.b64 	{%r714, %r715}, %rd16482;
	shf.l.wrap.b32 	%r716, %r715, %r712, 1;
	shf.l.wrap.b32 	%r717, %r712, %r713, 1;
	mov.b64 	%rd16484, {%r716, %r717};
	shl.b64 	%rd16485, %rd16482, 1;
	add.s64 	%rd16486, %rd16485, %rd2333;
	setp.lt.u64 	%p1932, %rd16486, %rd16485;
	selp.u64 	%rd16487, 1, 0, %p1932;
	add.s64 	%rd16488, %rd35667, %rd16484;
	add.s64 	%rd16489, %rd16488, %rd16487;
	setp.lt.u64 	%p1933, %rd16489, %rd35667;
	selp.u64 	%rd16490, 1, 0, %p1933;
	add.s64 	%rd16491, %rd35666, %rd16490;
	mul.lo.s64 	%rd16492, %rd2332, 4294968273;
	mov.b64 	%rd16493, 4294968273;
	mul.hi.u64 	%rd16494, %rd2332, %rd16493;
	mad.lo.s64 	%rd35661, %rd35661, %rd35661, %rd16492;
	setp.lt.u64 	%p1934, %rd35661, %rd16492;
	selp.u64 	%rd16495, 1, 0, %p1934;
	add.s64 	%rd16496, %rd16494, %rd16495;
	mul.lo.s64 	%rd16497, %rd16486, 4294968273;
	mul.hi.u64 	%rd16498, %rd16486, %rd16493;
	add.s64 	%rd16499, %rd16497, %rd2293;
	setp.lt.u64 	%p1935, %rd16499, %rd16497;
	selp.u64 	%rd16500, 1, 0, %p1935;
	add.s64 	%rd16501, %rd16498, %rd16500;
	add.s64 	%rd35660, %rd16499, %rd16496;
	setp.lt.u64 	%p1936, %rd35660, %rd16499;
	selp.u64 	%rd16502, 1, 0, %p1936;
	add.s64 	%rd16503, %rd16501, %rd16502;
	mul.lo.s64 	%rd16504, %rd16489, 4294968273;
	mul.hi.u64 	%rd16505, %rd16489, %rd16493;
	add.s64 	%rd16506, %rd16504, %rd2315;
	setp.lt.u64 	%p1937, %rd16506, %rd16504;
	selp.u64 	%rd16507, 1, 0, %p1937;
	add.s64 	%rd16508, %rd16505, %rd16507;
	add.s64 	%rd35659, %rd16506, %rd16503;
	setp.lt.u64 	%p1938, %rd35659, %rd16506;
	selp.u64 	%rd16509, 1, 0, %p1938;
	add.s64 	%rd16510, %rd16508, %rd16509;
	mul.lo.s64 	%rd16511, %rd16491, 4294968273;
	mul.hi.u64 	%rd16512, %rd16491, %rd16493;
	add.s64 	%rd16513, %rd16511, %rd2324;
	setp.lt.u64 	%p1939, %rd16513, %rd16511;
	selp.u64 	%rd16514, 1, 0, %p1939;
	add.s64 	%rd16515, %rd16512, %rd16514;
	add.s64 	%rd35658, %rd16513, %rd16510;
	setp.lt.u64 	%p1940, %rd35658, %rd16513;
	selp.u64 	%rd16516, 1, 0, %p1940;
	add.s64 	%rd2342, %rd16515, %rd16516;
	setp.eq.s64 	%p1941, %rd2342, 0;
	@%p1941 bra 	$L__BB1_750;
	mov.b64 	%rd16517, 4294968273;
	mul.hi.u64 	%rd16518, %rd2342, %rd16517;
	mad.lo.s64 	%rd2343, %rd2342, 4294968273, %rd35661;
	setp.lt.u64 	%p1942, %rd2343, %rd35661;
	selp.u64 	%rd16519, 1, 0, %p1942;
	add.s64 	%rd2344, %rd16518, %rd16519;
	setp.eq.s64 	%p1943, %rd2344, 0;
	mov.u64 	%rd35661, %rd2343;
	@%p1943 bra 	$L__BB1_750;
	add.s64 	%rd2345, %rd35660, %rd2344;
	setp.ge.u64 	%p1944, %rd2345, %rd35660;
	mov.u64 	%rd35660, %rd2345;
	mov.u64 	%rd35661, %rd2343;
	@%p1944 bra 	$L__BB1_750;
	add.s64 	%rd35659, %rd35659, 1;
	setp.eq.s64 	%p1945, %rd35659, 0;
	selp.u64 	%rd16520, 1, 0, %p1945;
	add.s64 	%rd35658, %rd35658, %rd16520;
	mov.u64 	%rd35660, %rd2345;
	mov.u64 	%rd35661, %rd2343;
$L__BB1_750:
	setp.gt.u64 	%p1946, %rd35658, %rd2087;
	@%p1946 bra 	$L__BB1_752;
	setp.ne.s64 	%p1947, %rd35658, %rd2087;
	setp.ne.s64 	%p1948, %rd35659, %rd2088;
	or.pred  	%p1949, %p1947, %p1948;
	setp.ne.s64 	%p1950, %rd35660, %rd2089;
	or.pred  	%p1951, %p1949, %p1950;
	setp.lt.u64 	%p1952, %rd35661, %rd2090;
	or.pred  	%p1953, %p1951, %p1952;
	@%p1953 bra 	$L__BB1_753;
$L__BB1_752:
	// begin inline asm
	sub.cc.u64 %rd35661, %rd35661, %rd2090;
	// end inline asm
	// begin inline asm
	subc.u64 %rd16524, 0, 0;
	// end inline asm
	sub.s64 	%rd16526, %rd35660, %rd16524;
	// begin inline asm
	sub.cc.u64 %rd35660, %rd16526, %rd2089;
	// end inline asm
	sub.s64 	%rd16529, %rd35659, %rd16524;
	// begin inline asm
	sub.cc.u64 %rd35659, %rd16529, %rd2088;
	// end inline asm
	add.s64 	%rd16531, %rd16524, %rd2087;
	sub.s64 	%rd35658, %rd35658, %rd16531;
$L__BB1_753:
	add.s32 	%r3251, %r3251, 1;
	setp.ne.s32 	%p1954, %r3251, 3;
	@%p1954 bra 	$L__BB1_729;
	mul.hi.u64 	%rd16532, %rd35661, %rd35653;
	mul.lo.s64 	%rd16533, %rd35652, %rd35661;
	mul.hi.u64 	%rd16534, %rd35661, %rd35652;
	add.s64 	%rd16535, %rd16533, %rd16532;
	setp.lt.u64 	%p1955, %rd16535, %rd16533;
	selp.u64 	%rd16536, 1, 0, %p1955;
	add.s64 	%rd16537, %rd16534, %rd16536;
	mul.lo.s64 	%rd16538, %rd35655, %rd35661;
	mul.hi.u64 	%rd16539, %rd35661, %rd35655;
	add.s64 	%rd16540, %rd16538, %rd16537;
	setp.lt.u64 	%p1956, %rd16540, %rd16538;
	selp.u64 	%rd16541, 1, 0, %p1956;
	add.s64 	%rd16542, %rd16539, %rd16541;
	mul.lo.s64 	%rd16543, %rd35654, %rd35661;
	mul.hi.u64 	%rd16544, %rd35661, %rd35654;
	add.s64 	%rd16545, %rd16543, %rd16542;
	setp.lt.u64 	%p1957, %rd16545, %rd16543;
	selp.u64 	%rd16546, 1, 0, %p1957;
	add.s64 	%rd16547, %rd16544, %rd16546;
	mul.lo.s64 	%rd16548, %rd35653, %rd35660;
	mul.hi.u64 	%rd16549, %rd35660, %rd35653;
	add.s64 	%rd16550, %rd16548, %rd16535;
	setp.lt.u64 	%p1958, %rd16550, %rd16548;
	selp.u64 	%rd16551, 1, 0, %p1958;
	add.s64 	%rd16552, %rd16549, %rd16551;
	mul.lo.s64 	%rd16553, %rd35652, %rd35660;
	mul.hi.u64 	%rd16554, %rd35660, %rd35652;
	add.s64 	%rd16555, %rd16553, %rd16540;
	setp.lt.u64 	%p1959, %rd16555, %rd16553;
	selp.u64 	%rd16556, 1, 0, %p1959;
	add.s64 	%rd16557, %rd16554, %rd16556;
	add.s64 	%rd16558, %rd16555, %rd16552;
	setp.lt.u64 	%p1960, %rd16558, %rd16555;
	selp.u64 	%rd16559, 1, 0, %p1960;
	add.s64 	%rd16560, %rd16557, %rd16559;
	mul.lo.s64 	%rd16561, %rd35655, %rd35660;
	mul.hi.u64 	%rd16562, %rd35660, %rd35655;
	add.s64 	%rd16563, %rd16561, %rd16545;
	setp.lt.u64 	%p1961, %rd16563, %rd16561;
	selp.u64 	%rd16564, 1, 0, %p1961;
	add.s64 	%rd16565, %rd16562, %rd16564;
	add.s64 	%rd16566, %rd16563, %rd16560;
	setp.lt.u64 	%p1962, %rd16566, %rd16563;
	selp.u64 	%rd16567, 1, 0, %p1962;
	add.s64 	%rd16568, %rd16565, %rd16567;
	mul.lo.s64 	%rd16569, %rd35654, %rd35660;
	mul.hi.u64 	%rd16570, %rd35660, %rd35654;
	add.s64 	%rd16571, %rd16569, %rd16547;
	setp.lt.u64 	%p1963, %rd16571, %rd16569;
	selp.u64 	%rd16572, 1, 0, %p1963;
	add.s64 	%rd16573, %rd16570, %rd16572;
	add.s64 	%rd16574, %rd16571, %rd16568;
	setp.lt.u64 	%p1964, %rd16574, %rd16571;
	selp.u64 	%rd16575, 1, 0, %p1964;
	add.s64 	%rd16576, %rd16573, %rd16575;
	mul.lo.s64 	%rd16577, %rd35653, %rd35659;
	mul.hi.u64 	%rd16578, %rd35659, %rd35653;
	add.s64 	%rd16579, %rd16577, %rd16558;
	setp.lt.u64 	%p1965, %rd16579, %rd16577;
	selp.u64 	%rd16580, 1, 0, %p1965;
	add.s64 	%rd16581, %rd16578, %rd16580;
	mul.lo.s64 	%rd16582, %rd35652, %rd35659;
	mul.hi.u64 	%rd16583, %rd35659, %rd35652;
	add.s64 	%rd16584, %rd16582, %rd16566;
	setp.lt.u64 	%p1966, %rd16584, %rd16582;
	selp.u64 	%rd16585, 1, 0, %p1966;
	add.s64 	%rd16586, %rd16583, %rd16585;
	add.s64 	%rd16587, %rd16584, %rd16581;
	setp.lt.u64 	%p1967, %rd16587, %rd16584;
	selp.u64 	%rd16588, 1, 0, %p1967;
	add.s64 	%rd16589, %rd16586, %rd16588;
	mul.lo.s64 	%rd16590, %rd35655, %rd35659;
	mul.hi.u64 	%rd16591, %rd35659, %rd35655;
	add.s64 	%rd16592, %rd16590, %rd16574;
	setp.lt.u64 	%p1968, %rd16592, %rd16590;
	selp.u64 	%rd16593, 1, 0, %p1968;
	add.s64 	%rd16594, %rd16591, %rd16593;
	add.s64 	%rd16595, %rd16592, %rd16589;
	setp.lt.u64 	%p1969, %rd16595, %rd16592;
	selp.u64 	%rd16596, 1, 0, %p1969;
	add.s64 	%rd16597, %rd16594, %rd16596;
	mul.lo.s64 	%rd16598, %rd35654, %rd35659;
	mul.hi.u64 	%rd16599, %rd35659, %rd35654;
	add.s64 	%rd16600, %rd16598, %rd16576;
	setp.lt.u64 	%p1970, %rd16600, %rd16598;
	selp.u64 	%rd16601, 1, 0, %p1970;
	add.s64 	%rd16602, %rd16599, %rd16601;
	add.s64 	%rd16603, %rd16600, %rd16597;
	setp.lt.u64 	%p1971, %rd16603, %rd16600;
	selp.u64 	%rd16604, 1, 0, %p1971;
	add.s64 	%rd16605, %rd16602, %rd16604;
	mul.lo.s64 	%rd16606, %rd35653, %rd35658;
	mul.hi.u64 	%rd16607, %rd35658, %rd35653;
	add.s64 	%rd16608, %rd16606, %rd16587;
	setp.lt.u64 	%p1972, %rd16608, %rd16606;
	selp.u64 	%rd16609, 1, 0, %p1972;
	add.s64 	%rd16610, %rd16607, %rd16609;
	mul.lo.s64 	%rd16611, %rd35652, %rd35658;
	mul.hi.u64 	%rd16612, %rd35658, %rd35652;
	add.s64 	%rd16613, %rd16611, %rd16595;
	setp.lt.u64 	%p1973, %rd16613, %rd16611;
	selp.u64 	%rd16614, 1, 0, %p1973;
	add.s64 	%rd16615, %rd16612, %rd16614;
	add.s64 	%rd16616, %rd16613, %rd16610;
	setp.lt.u64 	%p1974, %rd16616, %rd16613;
	selp.u64 	%rd16617, 1, 0, %p1974;
	add.s64 	%rd16618, %rd16615, %rd16617;
	mul.lo.s64 	%rd16619, %rd35655, %rd35658;
	mul.hi.u64 	%rd16620, %rd35658, %rd35655;
	add.s64 	%rd16621, %rd16619, %rd16603;
	setp.lt.u64 	%p1975, %rd16621, %rd16619;
	selp.u64 	%rd16622, 1, 0, %p1975;
	add.s64 	%rd16623, %rd16620, %rd16622;
	add.s64 	%rd16624, %rd16621, %rd16618;
	setp.lt.u64 	%p1976, %rd16624, %rd16621;
	selp.u64 	%rd16625, 1, 0, %p1976;
	add.s64 	%rd16626, %rd16623, %rd16625;
	mul.lo.s64 	%rd16627, %rd35654, %rd35658;
	mul.hi.u64 	%rd16628, %rd35658, %rd35654;
	add.s64 	%rd16629, %rd16627, %rd16605;
	setp.lt.u64 	%p1977, %rd16629, %rd16627;
	selp.u64 	%rd16630, 1, 0, %p1977;
	add.s64 	%rd16631, %rd16628, %rd16630;
	add.s64 	%rd16632, %rd16629, %rd16626;
	setp.lt.u64 	%p1978, %rd16632, %rd16629;
	selp.u64 	%rd16633, 1, 0, %p1978;
	add.s64 	%rd16634, %rd16631, %rd16633;
	mul.lo.s64 	%rd16635, %rd16616, 4294968273;
	mov.b64 	%rd16636, 4294968273;
	mul.hi.u64 	%rd16637, %rd16616, %rd16636;
	mad.lo.s64 	%rd35698, %rd35653, %rd35661, %rd16635;
	setp.lt.u64 	%p1979, %rd35698, %rd16635;
	selp.u64 	%rd16638, 1, 0, %p1979;
	add.s64 	%rd16639, %rd16637, %rd16638;
	mul.lo.s64 	%rd16640, %rd16624, 4294968273;
	mul.hi.u64 	%rd16641, %rd16624, %rd16636;
	add.s64 	%rd16642, %rd16640, %rd16550;
	setp.lt.u64 	%p1980, %rd16642, %rd16640;
	selp.u64 	%rd16643, 1, 0, %p1980;
	add.s64 	%rd16644, %rd16641, %rd16643;
	add.s64 	%rd35697, %rd16642, %rd16639;
	setp.lt.u64 	%p1981, %rd35697, %rd16642;
	selp.u64 	%rd16645, 1, 0, %p1981;
	add.s64 	%rd16646, %rd16644, %rd16645;
	mul.lo.s64 	%rd16647, %rd16632, 4294968273;
	mul.hi.u64 	%rd16648, %rd16632, %rd16636;
	add.s64 	%rd16649, %rd16647, %rd16579;
	setp.lt.u64 	%p1982, %rd16649, %rd16647;
	selp.u64 	%rd16650, 1, 0, %p1982;
	add.s64 	%rd16651, %rd16648, %rd16650;
	add.s64 	%rd35696, %rd16649, %rd16646;
	setp.lt.u64 	%p1983, %rd35696, %rd16649;
	selp.u64 	%rd16652, 1, 0, %p1983;
	add.s64 	%rd16653, %rd16651, %rd16652;
	mul.lo.s64 	%rd16654, %rd16634, 4294968273;
	mul.hi.u64 	%rd16655, %rd16634, %rd16636;
	add.s64 	%rd16656, %rd16654, %rd16608;
	setp.lt.u64 	%p1984, %rd16656, %rd16654;
	selp.u64 	%rd16657, 1, 0, %p1984;
	add.s64 	%rd16658, %rd16655, %rd16657;
	add.s64 	%rd35695, %rd16656, %rd16653;
	setp.lt.u64 	%p1985, %rd35695, %rd16656;
	selp.u64 	%rd16659, 1, 0, %p1985;
	add.s64 	%rd2364, %rd16658, %rd16659;
	setp.eq.s64 	%p1986, %rd2364, 0;
	@%p1986 bra 	$L__BB1_758;
	mov.b64 	%rd16660, 4294968273;
	mul.hi.u64 	%rd16661, %rd2364, %rd16660;
	mad.lo.s64 	%rd2365, %rd2364, 4294968273, %rd35698;
	setp.lt.u64 	%p1987, %rd2365, %rd35698;
	selp.u64 	%rd16662, 1, 0, %p1987;
	add.s64 	%rd2366, %rd16661, %rd16662;
	setp.eq.s64 	%p1988, %rd2366, 0;
	mov.u64 	%rd35698, %rd2365;
	@%p1988 bra 	$L__BB1_758;
	add.s64 	%rd2367, %rd35697, %rd2366;
	setp.ge.u64 	%p1989, %rd2367, %rd35697;
	mov.u64 	%rd35697, %rd2367;
	mov.u64 	%rd35698, %rd2365;
	@%p1989 bra 	$L__BB1_758;
	add.s64 	%rd35696, %rd35696, 1;
	setp.eq.s64 	%p1990, %rd35696, 0;
	selp.u64 	%rd16663, 1, 0, %p1990;
	add.s64 	%rd35695, %rd35695, %rd16663;
	mov.u64 	%rd35697, %rd2367;
	mov.u64 	%rd35698, %rd2365;
$L__BB1_758:
	setp.gt.u64 	%p1991, %rd35695, %rd2087;
	@%p1991 bra 	$L__BB1_760;
	setp.ne.s64 	%p1992, %rd35695, %rd2087;
	setp.ne.s64 	%p1993, %rd35696, %rd2088;
	or.pred  	%p1994, %p1992, %p1993;
	setp.ne.s64 	%p1995, %rd35697, %rd2089;
	or.pred  	%p1996, %p1994, %p1995;
	setp.lt.u64 	%p1997, %rd35698, %rd2090;
	or.pred  	%p1998, %p1996, %p1997;
	@%p1998 bra 	$L__BB1_761;
$L__BB1_760:
	// begin inline asm
	sub.cc.u64 %rd35698, %rd35698, %rd2090;
	// end inline asm
	// begin inline asm
	subc.u64 %rd16667, 0, 0;
	// end inline asm
	sub.s64 	%rd16669, %rd35697, %rd16667;
	// begin inline asm
	sub.cc.u64 %rd35697, %rd16669, %rd2089;
	// end inline asm
	sub.s64 	%rd16672, %rd35696, %rd16667;
	// begin inline asm
	sub.cc.u64 %rd35696, %rd16672, %rd2088;
	// end inline asm
	add.s64 	%rd16674, %rd16667, %rd2087;
	sub.s64 	%rd35695, %rd35695, %rd16674;
$L__BB1_761:
	mov.b32 	%r3252, 0;
$L__BB1_762:
	mul.hi.u64 	%rd16675, %rd35698, %rd35698;
	mul.lo.s64 	%rd16676, %rd35697, %rd35697;
	mul.hi.u64 	%rd35707, %rd35697, %rd35697;
	mul.lo.s64 	%rd35706, %rd35696, %rd35696;
	mul.hi.u64 	%rd35705, %rd35696, %rd35696;
	mul.lo.s64 	%rd35704, %rd35695, %rd35695;
	mul.hi.u64 	%rd35703, %rd35695, %rd35695;
	mul.lo.s64 	%rd16677, %rd35697, %rd35698;
	mul.hi.u64 	%rd16678, %rd35698, %rd35697;
	mov.b64 	{%r719, %r720}, %rd16678;
	mov.b64 	{%r721, %r722}, %rd16677;
	shf.l.wrap.b32 	%r723, %r722, %r719, 1;
	shf.l.wrap.b32 	%r724, %r719, %r720, 1;
	mov.b64 	%rd16679, {%r723, %r724};
	shl.b64 	%rd16680, %rd16677, 1;
	add.s64 	%rd2391, %rd16680, %rd16675;
	setp.lt.u64 	%p1999, %rd2391, %rd16680;
	selp.u64 	%rd16681, 1, 0, %p1999;
	add.s64 	%rd16682, %rd16676, %rd16679;
	add.s64 	%rd2392, %rd16682, %rd16681;
	setp.ge.u64 	%p2000, %rd2392, %rd16676;
	@%p2000 bra 	$L__BB1_767;
	add.s64 	%rd35707, %rd35707, 1;
	setp.ne.s64 	%p2001, %rd35707, 0;
	@%p2001 bra 	$L__BB1_767;
	add.s64 	%rd35706, %rd35706, 1;
	setp.ne.s64 	%p2002, %rd35706, 0;
	mov.b64 	%rd35707, 0;
	@%p2002 bra 	$L__BB1_767;
	add.s64 	%rd35705, %rd35705, 1;
	setp.ne.s64 	%p2003, %rd35705, 0;
	mov.b64 	%rd35706, 0;
	mov.u64 	%rd35707, %rd35706;
	@%p2003 bra 	$L__BB1_767;
	add.s64 	%rd35704, %rd35704, 1;
	setp.eq.s64 	%p2004, %rd35704, 0;
	selp.u64 	%rd16686, 1, 0, %p2004;
	add.s64 	%rd35703, %rd35703, %rd16686;
	mov.b64 	%rd35705, 0;
	mov.u64 	%rd35706, %rd35705;
	mov.u64 	%rd35707, %rd35705;
$L__BB1_767:
	mul.lo.s64 	%rd16687, %rd35696, %rd35698;
	mul.hi.u64 	%rd16688, %rd35698, %rd35696;
	mov.b64 	{%r725, %r726}, %rd16688;
	mov.b64 	{%r727, %r728}, %rd16687;
	shf.l.wrap.b32 	%r729, %r728, %r725, 1;
	shf.l.wrap.b32 	%r730, %r725, %r726, 1;
	mov.b64 	%rd16689, {%r729, %r730};
	shl.b64 	%rd16690, %rd16687, 1;
	add.s64 	%rd2413, %rd16690, %rd2392;
	setp.lt.u64 	%p2005, %rd2413, %rd16690;
	selp.u64 	%rd16691, 1, 0, %p2005;
	add.s64 	%rd16692, %rd35707, %rd16689;
	add.s64 	%rd2414, %rd16692, %rd16691;
	setp.ge.u64 	%p2006, %rd2414, %rd35707;
	@%p2006 bra 	$L__BB1_771;
	add.s64 	%rd35706, %rd35706, 1;
	setp.ne.s64 	%p2007, %rd35706, 0;
	@%p2007 bra 	$L__BB1_771;
	add.s64 	%rd35705, %rd35705, 1;
	setp.ne.s64 	%p2008, %rd35705, 0;
	mov.b64 	%rd35706, 0;
	@%p2008 bra 	$L__BB1_771;
	add.s64 	%rd35704, %rd35704, 1;
	setp.eq.s64 	%p2009, %rd35704, 0;
	selp.u64 	%rd16695, 1, 0, %p2009;
	add.s64 	%rd35703, %rd35703, %rd16695;
	mov.b64 	%rd35705, 0;
	mov.u64 	%rd35706, %rd35705;
$L__BB1_771:
	mul.lo.s64 	%rd2402, %rd35695, %rd35698;
	mul.hi.u64 	%rd16696, %rd35698, %rd35695;
	mov.b64 	{%r731, %r732}, %rd16696;
	mov.b64 	{%r733, %r734}, %rd2402;
	shf.l.wrap.b32 	%r735, %r734, %r731, 1;
	shf.l.wrap.b32 	%r736, %r731, %r732, 1;
	mov.b64 	%rd16697, {%r735, %r736};
	shl.b64 	%rd16698, %rd2402, 1;
	add.s64 	%rd2403, %rd16698, %rd2414;
	setp.lt.u64 	%p2010, %rd2403, %rd16698;
	selp.u64 	%rd16699, 1, 0, %p2010;
	add.s64 	%rd16700, %rd35706, %rd16697;
	add.s64 	%rd2404, %rd16700, %rd16699;
	setp.ge.u64 	%p2011, %rd2404, %rd35706;
	@%p2011 bra 	$L__BB1_774;
	add.s64 	%rd35705, %rd35705, 1;
	setp.ne.s64 	%p2012, %rd35705, 0;
	@%p2012 bra 	$L__BB1_774;
	add.s64 	%rd35704, %rd35704, 1;
	setp.eq.s64 	%p2013, %rd35704, 0;
	selp.u64 	%rd16702, 1, 0, %p2013;
	add.s64 	%rd35703, %rd35703, %rd16702;
	mov.b64 	%rd35705, 0;
$L__BB1_774:
	mul.lo.s64 	%rd16703, %rd35696, %rd35697;
	mul.hi.u64 	%rd16704, %rd35697, %rd35696;
	mov.b64 	{%r737, %r738}, %rd16704;
	mov.b64 	{%r739, %r740}, %rd16703;
	shf.l.wrap.b32 	%r741, %r740, %r737, 1;
	shf.l.wrap.b32 	%r742, %r737, %r738, 1;
	mov.b64 	%rd16705, {%r741, %r742};
	add.s64 	%rd16706, %rd2402, %rd16703;
	shl.b64 	%rd16707, %rd16706, 1;
	add.s64 	%rd2422, %rd16707, %rd2414;
	setp.lt.u64 	%p2014, %rd2422, %rd2403;
	selp.u64 	%rd16708, 1, 0, %p2014;
	add.s64 	%rd16709, %rd2404, %rd16705;
	add.s64 	%rd2423, %rd16709, %rd16708;
	setp.ge.u64 	%p2015, %rd2423, %rd2404;
	@%p2015 bra 	$L__BB1_777;
	add.s64 	%rd35705, %rd35705, 1;
	setp.ne.s64 	%p2016, %rd35705, 0;
	@%p2016 bra 	$L__BB1_777;
	add.s64 	%rd35704, %rd35704, 1;
	setp.eq.s64 	%p2017, %rd35704, 0;
	selp.u64 	%rd16711, 1, 0, %p2017;
	add.s64 	%rd35703, %rd35703, %rd16711;
	mov.b64 	%rd35705, 0;
$L__BB1_777:
	mul.lo.s64 	%rd16712, %rd35695, %rd35697;
	mul.hi.u64 	%rd16713, %rd35697, %rd35695;
	mov.b64 	{%r743, %r744}, %rd16713;
	mov.b64 	{%r745, %r746}, %rd16712;
	shf.l.wrap.b32 	%r747, %r746, %r743, 1;
	shf.l.wrap.b32 	%r748, %r743, %r744, 1;
	mov.b64 	%rd16714, {%r747, %r748};
	shl.b64 	%rd16715, %rd16712, 1;
	add.s64 	%rd2430, %rd16715, %rd2423;
	setp.lt.u64 	%p2018, %rd2430, %rd16715;
	selp.u64 	%rd16716, 1, 0, %p2018;
	add.s64 	%rd16717, %rd35705, %rd16714;
	add.s64 	%rd2431, %rd16717, %rd16716;
	setp.ge.u64 	%p2019, %rd2431, %rd35705;
	@%p2019 bra 	$L__BB1_779;
	add.s64 	%rd35704, %rd35704, 1;
	setp.eq.s64 	%p2020, %rd35704, 0;
	selp.u64 	%rd16718, 1, 0, %p2020;
	add.s64 	%rd35703, %rd35703, %rd16718;
$L__BB1_779:
	mul.lo.s64 	%rd16719, %rd35695, %rd35696;
	mul.hi.u64 	%rd16720, %rd35696, %rd35695;
	mov.b64 	{%r749, %r750}, %rd16720;
	mov.b64 	{%r751, %r752}, %rd16719;
	shf.l.wrap.b32 	%r753, %r752, %r749, 1;
	shf.l.wrap.b32 	%r754, %r749, %r750, 1;
	mov.b64 	%rd16721, {%r753, %r754};
	shl.b64 	%rd16722, %rd16719, 1;
	add.s64 	%rd16723, %rd16722, %rd2431;
	setp.lt.u64 	%p2021, %rd16723, %rd16722;
	selp.u64 	%rd16724, 1, 0, %p2021;
	add.s64 	%rd16725, %rd35704, %rd16721;
	add.s64 	%rd16726, %rd16725, %rd16724;
	setp.lt.u64 	%p2022, %rd16726, %rd35704;
	selp.u64 	%rd16727, 1, 0, %p2022;
	add.s64 	%rd16728, %rd35703, %rd16727;
	mul.lo.s64 	%rd16729, %rd2430, 4294968273;
	mov.b64 	%rd16730, 4294968273;
	mul.hi.u64 	%rd16731, %rd2430, %rd16730;
	mad.lo.s64 	%rd35698, %rd35698, %rd35698, %rd16729;
	setp.lt.u64 	%p2023, %rd35698, %rd16729;
	selp.u64 	%rd16732, 1, 0, %p2023;
	add.s64 	%rd16733, %rd16731, %rd16732;
	mul.lo.s64 	%rd16734, %rd16723, 4294968273;
	mul.hi.u64 	%rd16735, %rd16723, %rd16730;
	add.s64 	%rd16736, %rd16734, %rd2391;
	setp.lt.u64 	%p2024, %rd16736, %rd16734;
	selp.u64 	%rd16737, 1, 0, %p2024;
	add.s64 	%rd16738, %rd16735, %rd16737;
	add.s64 	%rd35697, %rd16736, %rd16733;
	setp.lt.u64 	%p2025, %rd35697, %rd16736;
	selp.u64 	%rd16739, 1, 0, %p2025;
	add.s64 	%rd16740, %rd16738, %rd16739;
	mul.lo.s64 	%rd16741, %rd16726, 4294968273;
	mul.hi.u64 	%rd16742, %rd16726, %rd16730;
	add.s64 	%rd16743, %rd16741, %rd2413;
	setp.lt.u64 	%p2026, %rd16743, %rd16741;
	selp.u64 	%rd16744, 1, 0, %p2026;
	add.s64 	%rd16745, %rd16742, %rd16744;
	add.s64 	%rd35696, %rd16743, %rd16740;
	setp.lt.u64 	%p2027, %rd35696, %rd16743;
	selp.u64 	%rd16746, 1, 0, %p2027;
	add.s64 	%rd16747, %rd16745, %rd16746;
	mul.lo.s64 	%rd16748, %rd16728, 4294968273;
	mul.hi.u64 	%rd16749, %rd16728, %rd16730;
	add.s64 	%rd16750, %rd16748, %rd2422;
	setp.lt.u64 	%p2028, %rd16750, %rd16748;
	selp.u64 	%rd16751, 1, 0, %p2028;
	add.s64 	%rd16752, %rd16749, %rd16751;
	add.s64 	%rd35695, %rd16750, %rd16747;
	setp.lt.u64 	%p2029, %rd35695, %rd16750;
	selp.u64 	%rd16753, 1, 0, %p2029;
	add.s64 	%rd2440, %rd16752, %rd16753;
	setp.eq.s64 	%p2030, %rd2440, 0;
	@%p2030 bra 	$L__BB1_783;
	mov.b64 	%rd16754, 4294968273;
	mul.hi.u64 	%rd16755, %rd2440, %rd16754;
	mad.lo.s64 	%rd2441, %rd2440, 4294968273, %rd35698;
	setp.lt.u64 	%p2031, %rd2441, %rd35698;
	selp.u64 	%rd16756, 1, 0, %p2031;
	add.s64 	%rd2442, %rd16755, %rd16756;
	setp.eq.s64 	%p2032, %rd2442, 0;
	mov.u64 	%rd35698, %rd2441;
	@%p2032 bra 	$L__BB1_783;
	add.s64 	%rd2443, %rd35697, %rd2442;
	setp.ge.u64 	%p2033, %rd2443, %rd35697;
	mov.u64 	%rd35697, %rd2443;
	mov.u64 	%rd35698, %rd2441;
	@%p2033 bra 	$L__BB1_783;
	add.s64 	%rd35696, %rd35696, 1;
	setp.eq.s64 	%p2034, %rd35696, 0;
	selp.u64 	%rd16757, 1, 0, %p2034;
	add.s64 	%rd35695, %rd35695, %rd16757;
	mov.u64 	%rd35697, %rd2443;
	mov.u64 	%rd35698, %rd2441;
$L__BB1_783:
	setp.gt.u64 	%p2035, %rd35695, %rd2087;
	@%p2035 bra 	$L__BB1_785;
	setp.ne.s64 	%p2036, %rd35695, %rd2087;
	setp.ne.s64 	%p2037, %rd35696, %rd2088;
	or.pred  	%p2038, %p2036, %p2037;
	setp.ne.s64 	%p2039, %rd35697, %rd2089;
	or.pred  	%p2040, %p2038, %p2039;
	setp.lt.u64 	%p2041, %rd35698, %rd2090;
	or.pred  	%p2042, %p2040, %p2041;
	@%p2042 bra 	$L__BB1_786;
$L__BB1_785:
	// begin inline asm
	sub.cc.u64 %rd35698, %rd35698, %rd2090;
	// end inline asm
	// begin inline asm
	subc.u64 %rd16761, 0, 0;
	// end inline asm
	sub.s64 	%rd16763, %rd35697, %rd16761;
	// begin inline asm
	sub.cc.u64 %rd35697, %rd16763, %rd2089;
	// end inline asm
	sub.s64 	%rd16766, %rd35696, %rd16761;
	// begin inline asm
	sub.cc.u64 %rd35696, %rd16766, %rd2088;
	// end inline asm
	add.s64 	%rd16768, %rd16761, %rd2087;
	sub.s64 	%rd35695, %rd35695, %rd16768;
$L__BB1_786:
	add.s32 	%r3252, %r3252, 1;
	setp.ne.s32 	%p2043, %r3252, 3;
	@%p2043 bra 	$L__BB1_762;
	mul.hi.u64 	%rd16769, %rd35698, %rd35653;
	mul.lo.s64 	%rd16770, %rd35652, %rd35698;
	mul.hi.u64 	%rd16771, %rd35698, %rd35652;
	add.s64 	%rd16772, %rd16770, %rd16769;
	setp.lt.u64 	%p2044, %rd16772, %rd16770;
	selp.u64 	%rd16773, 1, 0, %p2044;
	add.s64 	%rd16774, %rd16771, %rd16773;
	mul.lo.s64 	%rd16775, %rd35655, %rd35698;
	mul.hi.u64 	%rd16776, %rd35698, %rd35655;
	add.s64 	%rd16777, %rd16775, %rd16774;
	setp.lt.u64 	%p2045, %rd16777, %rd16775;
	selp.u64 	%rd16778, 1, 0, %p2045;
	add.s64 	%rd16779, %rd16776, %rd16778;
	mul.lo.s64 	%rd16780, %rd35654, %rd35698;
	mul.hi.u64 	%rd16781, %rd35698, %rd35654;
	add.s64 	%rd16782, %rd16780, %rd16779;
	setp.lt.u64 	%p2046, %rd16782, %rd16780;
	selp.u64 	%rd16783, 1, 0, %p2046;
	add.s64 	%rd16784, %rd16781, %rd16783;
	mul.lo.s64 	%rd16785, %rd35653, %rd35697;
	mul.hi.u64 	%rd16786, %rd35697, %rd35653;
	add.s64 	%rd16787, %rd16785, %rd16772;
	setp.lt.u64 	%p2047, %rd16787, %rd16785;
	selp.u64 	%rd16788, 1, 0, %p2047;
	add.s64 	%rd16789, %rd16786, %rd16788;
	mul.lo.s64 	%rd16790, %rd35652, %rd35697;
	mul.hi.u64 	%rd16791, %rd35697, %rd35652;
	add.s64 	%rd16792, %rd16790, %rd16777;
	setp.lt.u64 	%p2048, %rd16792, %rd16790;
	selp.u64 	%rd16793, 1, 0, %p2048;
	add.s64 	%rd16794, %rd16791, %rd16793;
	add.s64 	%rd16795, %rd16792, %rd16789;
	setp.lt.u64 	%p2049, %rd16795, %rd16792;
	selp.u64 	%rd16796, 1, 0, %p2049;
	add.s64 	%rd16797, %rd16794, %rd16796;
	mul.lo.s64 	%rd16798, %rd35655, %rd35697;
	mul.hi.u64 	%rd16799, %rd35697, %rd35655;
	add.s64 	%rd16800, %rd16798, %rd16782;
	setp.lt.u64 	%p2050, %rd16800, %rd16798;
	selp.u64 	%rd16801, 1, 0, %p2050;
	add.s64 	%rd16802, %rd16799, %rd16801;
	add.s64 	%rd16803, %rd16800, %rd16797;
	setp.lt.u64 	%p2051, %rd16803, %rd16800;
	selp.u64 	%rd16804, 1, 0, %p2051;
	add.s64 	%rd16805, %rd16802, %rd16804;
	mul.lo.s64 	%rd16806, %rd35654, %rd35697;
	mul.hi.u64 	%rd16807, %rd35697, %rd35654;
	add.s64 	%rd16808, %rd16806, %rd16784;
	setp.lt.u64 	%p2052, %rd16808, %rd16806;
	selp.u64 	%rd16809, 1, 0, %p2052;
	add.s64 	%rd16810, %rd16807, %rd16809;
	add.s64 	%rd16811, %rd16808, %rd16805;
	setp.lt.u64 	%p2053, %rd16811, %rd16808;
	selp.u64 	%rd16812, 1, 0, %p2053;
	add.s64 	%rd16813, %rd16810, %rd16812;
	mul.lo.s64 	%rd16814, %rd35653, %rd35696;
	mul.hi.u64 	%rd16815, %rd35696, %rd35653;
	add.s64 	%rd16816, %rd16814, %rd16795;
	setp.lt.u64 	%p2054, %rd16816, %rd16814;
	selp.u64 	%rd16817, 1, 0, %p2054;
	add.s64 	%rd16818, %rd16815, %rd16817;
	mul.lo.s64 	%rd16819, %rd35652, %rd35696;
	mul.hi.u64 	%rd16820, %rd35696, %rd35652;
	add.s64 	%rd16821, %rd16819, %rd16803;
	setp.lt.u64 	%p2055, %rd16821, %rd16819;
	selp.u64 	%rd16822, 1, 0, %p2055;
	add.s64 	%rd16823, %rd16820, %rd16822;
	add.s64 	%rd16824, %rd16821, %rd16818;
	setp.lt.u64 	%p2056, %rd16824, %rd16821;
	selp.u64 	%rd16825, 1, 0, %p2056;
	add.s64 	%rd16826, %rd16823, %rd16825;
	mul.lo.s64 	%rd16827, %rd35655, %rd35696;
	mul.hi.u64 	%rd16828, %rd35696, %rd35655;
	add.s64 	%rd16829, %rd16827, %rd16811;
	setp.lt.u64 	%p2057, %rd16829, %rd16827;
	selp.u64 	%rd16830, 1, 0, %p2057;
	add.s64 	%rd16831, %rd16828, %rd16830;
	add.s64 	%rd16832, %rd16829, %rd16826;
	setp.lt.u64 	%p2058, %rd16832, %rd16829;
	selp.u64 	%rd16833, 1, 0, %p2058;
	add.s64 	%rd16834, %rd16831, %rd16833;
	mul.lo.s64 	%rd16835, %rd35654, %rd35696;
	mul.hi.u64 	%rd16836, %rd35696, %rd35654;
	add.s64 	%rd16837, %rd16835, %rd16813;
	setp.lt.u64 	%p2059, %rd16837, %rd16835;
	selp.u64 	%rd16838, 1, 0, %p2059;
	add.s64 	%rd16839, %rd16836, %rd16838;
	add.s64 	%rd16840, %rd16837, %rd16834;
	setp.lt.u64 	%p2060, %rd16840, %rd16837;
	selp.u64 	%rd16841, 1, 0, %p2060;
	add.s64 	%rd16842, %rd16839, %rd16841;
	mul.lo.s64 	%rd16843, %rd35653, %rd35695;
	mul.hi.u64 	%rd16844, %rd35695, %rd35653;
	add.s64 	%rd16845, %rd16843, %rd16824;
	setp.lt.u64 	%p2061, %rd16845, %rd16843;
	selp.u64 	%rd16846, 1, 0, %p2061;
	add.s64 	%rd16847, %rd16844, %rd16846;
	mul.lo.s64 	%rd16848, %rd35652, %rd35695;
	mul.hi.u64 	%rd16849, %rd35695, %rd35652;
	add.s64 	%rd16850, %rd16848, %rd16832;
	setp.lt.u64 	%p2062, %rd16850, %rd16848;
	selp.u64 	%rd16851, 1, 0, %p2062;
	add.s64 	%rd16852, %rd16849, %rd16851;
	add.s64 	%rd16853, %rd16850, %rd16847;
	setp.lt.u64 	%p2063, %rd16853, %rd16850;
	selp.u64 	%rd16854, 1, 0, %p2063;
	add.s64 	%rd16855, %rd16852, %rd16854;
	mul.lo.s64 	%rd16856, %rd35655, %rd35695;
	mul.hi.u64 	%rd16857, %rd35695, %rd35655;
	add.s64 	%rd16858, %rd16856, %rd16840;
	setp.lt.u64 	%p2064, %rd16858, %rd16856;
	selp.u64 	%rd16859, 1, 0, %p2064;
	add.s64 	%rd16860, %rd16857, %rd16859;
	add.s64 	%rd16861, %rd16858, %rd16855;
	setp.lt.u64 	%p2065, %rd16861, %rd16858;
	selp.u64 	%rd16862, 1, 0, %p2065;
	add.s64 	%rd16863, %rd16860, %rd16862;
	mul.lo.s64 	%rd16864, %rd35654, %rd35695;
	mul.hi.u64 	%rd16865, %rd35695, %rd35654;
	add.s64 	%rd16866, %rd16864, %rd16842;
	setp.lt.u64 	%p2066, %rd16866, %rd16864;
	selp.u64 	%rd16867, 1, 0, %p2066;
	add.s64 	%rd16868, %rd16865, %rd16867;
	add.s64 	%rd16869, %rd16866, %rd16863;
	setp.lt.u64 	%p2067, %rd16869, %rd16866;
	selp.u64 	%rd16870, 1, 0, %p2067;
	add.s64 	%rd16871, %rd16868, %rd16870;
	mul.lo.s64 	%rd16872, %rd16853, 4294968273;
	mov.b64 	%rd16873, 4294968273;
	mul.hi.u64 	%rd16874, %rd16853, %rd16873;
	mad.lo.s64 	%rd35735, %rd35653, %rd35698, %rd16872;
	setp.lt.u64 	%p2068, %rd35735, %rd16872;
	selp.u64 	%rd16875, 1, 0, %p2068;
	add.s64 	%rd16876, %rd16874, %rd16875;
	mul.lo.s64 	%rd16877, %rd16861, 4294968273;
	mul.hi.u64 	%rd16878, %rd16861, %rd16873;
	add.s64 	%rd16879, %rd16877, %rd16787;
	setp.lt.u64 	%p2069, %rd16879, %rd16877;
	selp.u64 	%rd16880, 1, 0, %p2069;
	add.s64 	%rd16881, %rd16878, %rd16880;
	add.s64 	%rd35734, %rd16879, %rd16876;
	setp.lt.u64 	%p2070, %rd35734, %rd16879;
	selp.u64 	%rd16882, 1, 0, %p2070;
	add.s64 	%rd16883, %rd16881, %rd16882;
	mul.lo.s64 	%rd16884, %rd16869, 4294968273;
	mul.hi.u64 	%rd16885, %rd16869, %rd16873;
	add.s64 	%rd16886, %rd16884, %rd16816;
	setp.lt.u64 	%p2071, %rd16886, %rd16884;
	selp.u64 	%rd16887, 1, 0, %p2071;
	add.s64 	%rd16888, %rd16885, %rd16887;
	add.s64 	%rd35733, %rd16886, %rd16883;
	setp.lt.u64 	%p2072, %rd35733, %rd16886;
	selp.u64 	%rd16889, 1, 0, %p2072;
	add.s64 	%rd16890, %rd16888, %rd16889;
	mul.lo.s64 	%rd16891, %rd16871, 4294968273;
	mul.hi.u64 	%rd16892, %rd16871, %rd16873;
	add.s64 	%rd16893, %rd16891, %rd16845;
	setp.lt.u64 	%p2073, %rd16893, %rd16891;
	selp.u64 	%rd16894, 1, 0, %p2073;
	add.s64 	%rd16895, %rd16892, %rd16894;
	add.s64 	%rd35732, %rd16893, %rd16890;
	setp.lt.u64 	%p2074, %rd35732, %rd16893;
	selp.u64 	%rd16896, 1, 0, %p2074;
	add.s64 	%rd2462, %rd16895, %rd16896;
	setp.eq.s64 	%p2075, %rd2462, 0;
	@%p2075 bra 	$L__BB1_791;
	mov.b64 	%rd16897, 4294968273;
	mul.hi.u64 	%rd16898, %rd2462, %rd16897;
	mad.lo.s64 	%rd2463, %rd2462, 4294968273, %rd35735;
	setp.lt.u64 	%p2076, %rd2463, %rd35735;
	selp.u64 	%rd16899, 1, 0, %p2076;
	add.s64 	%rd2464, %rd16898, %rd16899;
	setp.eq.s64 	%p2077, %rd2464, 0;
	mov.u64 	%rd35735, %rd2463;
	@%p2077 bra 	$L__BB1_791;
	add.s64 	%rd2465, %rd35734, %rd2464;
	setp.ge.u64 	%p2078, %rd2465, %rd35734;
	mov.u64 	%rd35734, %rd2465;
	mov.u64 	%rd35735, %rd2463;
	@%p2078 bra 	$L__BB1_791;
	add.s64 	%rd35733, %rd35733, 1;
	setp.eq.s64 	%p2079, %rd35733, 0;
	selp.u64 	%rd16900, 1, 0, %p2079;
	add.s64 	%rd35732, %rd35732, %rd16900;
	mov.u64 	%rd35734, %rd2465;
	mov.u64 	%rd35735, %rd2463;
$L__BB1_791:
	setp.gt.u64 	%p2080, %rd35732, %rd2087;
	@%p2080 bra 	$L__BB1_793;
	setp.ne.s64 	%p2081, %rd35732, %rd2087;
	setp.ne.s64 	%p2082, %rd35733, %rd2088;
	or.pred  	%p2083, %p2081, %p2082;
	setp.ne.s64 	%p2084, %rd35734, %rd2089;
	or.pred  	%p2085, %p2083, %p2084;
	setp.lt.u64 	%p2086, %rd35735, %rd2090;
	or.pred  	%p2087, %p2085, %p2086;
	@%p2087 bra 	$L__BB1_794;
$L__BB1_793:
	// begin inline asm
	sub.cc.u64 %rd35735, %rd35735, %rd2090;
	// end inline asm
	// begin inline asm
	subc.u64 %rd16904, 0, 0;
	// end inline asm
	sub.s64 	%rd16906, %rd35734, %rd16904;
	// begin inline asm
	sub.cc.u64 %rd35734, %rd16906, %rd2089;
	// end inline asm
	sub.s64 	%rd16909, %rd35733, %rd16904;
	// begin inline asm
	sub.cc.u64 %rd35733, %rd16909, %rd2088;
	// end inline asm
	add.s64 	%rd16911, %rd16904, %rd2087;
	sub.s64 	%rd35732, %rd35732, %rd16911;
$L__BB1_794:
	mov.pred 	%p8474, -1;
$L__BB1_795:
	mov.pred 	%p1, %p8474;
	mul.hi.u64 	%rd16912, %rd35735, %rd35735;
	mul.lo.s64 	%rd16913, %rd35734, %rd35734;
	mul.hi.u64 	%rd35744, %rd35734, %rd35734;
	mul.lo.s64 	%rd35743, %rd35733, %rd35733;
	mul.hi.u64 	%rd35742, %rd35733, %rd35733;
	mul.lo.s64 	%rd35741, %rd35732, %rd35732;
	mul.hi.u64 	%rd35740, %rd35732, %rd35732;
	mul.lo.s64 	%rd16914, %rd35734, %rd35735;
	mul.hi.u64 	%rd16915, %rd35735, %rd35734;
	mov.b64 	{%r755, %r756}, %rd16915;
	mov.b64 	{%r757, %r758}, %rd16914;
	shf.l.wrap.b32 	%r759, %r758, %r755, 1;
	shf.l.wrap.b32 	%r760, %r755, %r756, 1;
	mov.b64 	%rd16916, {%r759, %r760};
	shl.b64 	%rd16917, %rd16914, 1;
	add.s64 	%rd2489, %rd16917, %rd16912;
	setp.lt.u64 	%p2089, %rd2489, %rd16917;
	selp.u64 	%rd16918, 1, 0, %p2089;
	add.s64 	%rd16919, %rd16913, %rd16916;
	add.s64 	%rd2490, %rd16919, %rd16918;
	setp.ge.u64 	%p2090, %rd2490, %rd16913;
	@%p2090 bra 	$L__BB1_803;
	add.s64 	%rd35744, %rd35744, 1;
	setp.ne.s64 	%p2091, %rd35744, 0;
	@%p2091 bra 	$L__BB1_803;
	add.s64 	%rd35743, %rd35743, 1;
	setp.ne.s64 	%p2092, %rd35743, 0;
	mov.b64 	%rd35744, 0;
	@%p2092 bra 	$L__BB1_803;
	add.s64 	%rd35742, %rd35742, 1;
	setp.ne.s64 	%p2093, %rd35742, 0;
	mov.b64 	%rd35743, 0;
	mov.u64 	%rd35744, %rd35743;
	@%p2093 bra 	$L__BB1_803;
	add.s64 	%rd35741, %rd35741, 1;
	setp.eq.s64 	%p2094, %rd35741, 0;
	selp.u64 	%rd16923, 1, 0, %p2094;
	add.s64 	%rd35740, %rd35740, %rd16923;
	mov.b64 	%rd35742, 0;
	mov.u64 	%rd35743, %rd35742;
	mov.u64 	%rd35744, %rd35742;
	bra.uni 	$L__BB1_803;
$L__BB1_800:
	add.s64 	%rd35669, %rd35669, 1;
	setp.ne.s64 	%p1918, %rd35669, 0;
	@%p1918 bra 	$L__BB1_738;
	add.s64 	%rd35668, %rd35668, 1;
	setp.ne.s64 	%p1919, %rd35668, 0;
	mov.b64 	%rd35669, 0;
	@%p1919 bra 	$L__BB1_738;
	add.s64 	%rd35667, %rd35667, 1;
	setp.eq.s64 	%p1920, %rd35667, 0;
	selp.u64 	%rd16458, 1, 0, %p1920;
	add.s64 	%rd35666, %rd35666, %rd16458;
	mov.b64 	%rd35668, 0;
	mov.u64 	%rd35669, %rd35668;
	bra.uni 	$L__BB1_738;
$L__BB1_803:
	mul.lo.s64 	%rd16924, %rd35733, %rd35735;
	mul.hi.u64 	%rd16925, %rd35735, %rd35733;
	mov.b64 	{%r761, %r762}, %rd16925;
	mov.b64 	{%r763, %r764}, %rd16924;
	shf.l.wrap.b32 	%r765, %r764, %r761, 1;
	shf.l.wrap.b32 	%r766, %r761, %r762, 1;
	mov.b64 	%rd16926, {%r765, %r766};
	shl.b64 	%rd16927, %rd16924, 1;
	add.s64 	%rd2511, %rd16927, %rd2490;
	setp.lt.u64 	%p2095, %rd2511, %rd16927;
	selp.u64 	%rd16928, 1, 0, %p2095;
	add.s64 	%rd16929, %rd35744, %rd16926;
	add.s64 	%rd2512, %rd16929, %rd16928;
	setp.ge.u64 	%p2096, %rd2512, %rd35744;
	@%p2096 bra 	$L__BB1_804;
	bra.uni 	$L__BB1_866;
$L__BB1_804:
	mul.lo.s64 	%rd2500, %rd35732, %rd35735;
	mul.hi.u64 	%rd16933, %rd35735, %rd35732;
	mov.b64 	{%r767, %r768}, %rd16933;
	mov.b64 	{%r769, %r770}, %rd2500;
	shf.l.wrap.b32 	%r771, %r770, %r767, 1;
	shf.l.wrap.b32 	%r772, %r767, %r768, 1;
	mov.b64 	%rd16934, {%r771, %r772};
	shl.b64 	%rd16935, %rd2500, 1;
	add.s64 	%rd2501, %rd16935, %rd2512;
	setp.lt.u64 	%p2100, %rd2501, %rd16935;
	selp.u64 	%rd16936, 1, 0, %p2100;
	add.s64 	%rd16937, %rd35743, %rd16934;
	add.s64 	%rd2502, %rd16937, %rd16936;
	setp.ge.u64 	%p2101, %rd2502, %rd35743;
	@%p2101 bra 	$L__BB1_807;
	add.s64 	%rd35742, %rd35742, 1;
	setp.ne.s64 	%p2102, %rd35742, 0;
	@%p2102 bra 	$L__BB1_807;
	add.s64 	%rd35741, %rd35741, 1;
	setp.eq.s64 	%p2103, %rd35741, 0;
	selp.u64 	%rd16939, 1, 0, %p2103;
	add.s64 	%rd35740, %rd35740, %rd16939;
	mov.b64 	%rd35742, 0;
$L__BB1_807:
	mul.lo.s64 	%rd16940, %rd35733, %rd35734;
	mul.hi.u64 	%rd16941, %rd35734, %rd35733;
	mov.b64 	{%r773, %r774}, %rd16941;
	mov.b64 	{%r775, %r776}, %rd16940;
	shf.l.wrap.b32 	%r777, %r776, %r773, 1;
	shf.l.wrap.b32 	%r778, %r773, %r774, 1;
	mov.b64 	%rd16942, {%r777, %r778};
	add.s64 	%rd16943, %rd2500, %rd16940;
	shl.b64 	%rd16944, %rd16943, 1;
	add.s64 	%rd2520, %rd16944, %rd2512;
	setp.lt.u64 	%p2104, %rd2520, %rd2501;
	selp.u64 	%rd16945, 1, 0, %p2104;
	add.s64 	%rd16946, %rd2502, %rd16942;
	add.s64 	%rd2521, %rd16946, %rd16945;
	setp.ge.u64 	%p2105, %rd2521, %rd2502;
	@%p2105 bra 	$L__BB1_810;
	add.s64 	%rd35742, %rd35742, 1;
	setp.ne.s64 	%p2106, %rd35742, 0;
	@%p2106 bra 	$L__BB1_810;
	add.s64 	%rd35741, %rd35741, 1;
	setp.eq.s64 	%p2107, %rd35741, 0;
	selp.u64 	%rd16948, 1, 0, %p2107;
	add.s64 	%rd35740, %rd35740, %rd16948;
	mov.b64 	%rd35742, 0;
$L__BB1_810:
	mul.lo.s64 	%rd16949, %rd35732, %rd35734;
	mul.hi.u64 	%rd16950, %rd35734, %rd35732;
	mov.b64 	{%r779, %r780}, %rd16950;
	mov.b64 	{%r781, %r782}, %rd16949;
	shf.l.wrap.b32 	%r783, %r782, %r779, 1;
	shf.l.wrap.b32 	%r784, %r779, %r780, 1;
	mov.b64 	%rd16951, {%r783, %r784};
	shl.b64 	%rd16952, %rd16949, 1;
	add.s64 	%rd2528, %rd16952, %rd2521;
	setp.lt.u64 	%p2108, %rd2528, %rd16952;
	selp.u64 	%rd16953, 1, 0, %p2108;
	add.s64 	%rd16954, %rd35742, %rd16951;
	add.s64 	%rd2529, %rd16954, %rd16953;
	setp.ge.u64 	%p2109, %rd2529, %rd35742;
	@%p2109 bra 	$L__BB1_812;
	add.s64 	%rd35741, %rd35741, 1;
	setp.eq.s64 	%p2110, %rd35741, 0;
	selp.u64 	%rd16955, 1, 0, %p2110;
	add.s64 	%rd35740, %rd35740, %rd16955;
$L__BB1_812:
	mul.lo.s64 	%rd16956, %rd35732, %rd35733;
	mul.hi.u64 	%rd16957, %rd35733, %rd35732;
	mov.b64 	{%r785, %r786}, %rd16957;
	mov.b64 	{%r787, %r788}, %rd16956;
	shf.l.wrap.b32 	%r789, %r788, %r785, 1;
	shf.l.wrap.b32 	%r790, %r785, %r786, 1;
	mov.b64 	%rd16958, {%r789, %r790};
	shl.b64 	%rd16959, %rd16956, 1;
	add.s64 	%rd16960, %rd16959, %rd2529;
	setp.lt.u64 	%p2111, %rd16960, %rd16959;
	selp.u64 	%rd16961, 1, 0, %p2111;
	add.s64 	%rd16962, %rd35741, %rd16958;
	add.s64 	%rd16963, %rd16962, %rd16961;
	setp.lt.u64 	%p2112, %rd16963, %rd35741;
	selp.u64 	%rd16964, 1, 0, %p2112;
	add.s64 	%rd16965, %rd35740, %rd16964;
	mul.lo.s64 	%rd16966, %rd2528, 4294968273;
	mov.b64 	%rd16967, 4294968273;
	mul.hi.u64 	%rd16968, %rd2528, %rd16967;
	mad.lo.s64 	%rd35735, %rd35735, %rd35735, %rd16966;
	setp.lt.u64 	%p2113, %rd35735, %rd16966;
	selp.u64 	%rd16969, 1, 0, %p2113;
	add.s64 	%rd16970, %rd16968, %rd16969;
	mul.lo.s64 	%rd16971, %rd16960, 4294968273;
	mul.hi.u64 	%rd16972, %rd16960, %rd16967;
	add.s64 	%rd16973, %rd16971, %rd2489;
	setp.lt.u64 	%p2114, %rd16973, %rd16971;
	selp.u64 	%rd16974, 1, 0, %p2114;
	add.s64 	%rd16975, %rd16972, %rd16974;
	add.s64 	%rd35734, %rd16973, %rd16970;
	setp.lt.u64 	%p2115, %rd35734, %rd16973;
	selp.u64 	%rd16976, 1, 0, %p2115;
	add.s64 	%rd16977, %rd16975, %rd16976;
	mul.lo.s64 	%rd16978, %rd16963, 4294968273;
	mul.hi.u64 	%rd16979, %rd16963, %rd16967;
	add.s64 	%rd16980, %rd16978, %rd2511;
	setp.lt.u64 	%p2116, %rd16980, %rd16978;
	selp.u64 	%rd16981, 1, 0, %p2116;
	add.s64 	%rd16982, %rd16979, %rd16981;
	add.s64 	%rd35733, %rd16980, %rd16977;
	setp.lt.u64 	%p2117, %rd35733, %rd16980;
	selp.u64 	%rd16983, 1, 0, %p2117;
	add.s64 	%rd16984, %rd16982, %rd16983;
	mul.lo.s64 	%rd16985, %rd16965, 4294968273;
	mul.hi.u64 	%rd16986, %rd16965, %rd16967;
	add.s64 	%rd16987, %rd16985, %rd2520;
	setp.lt.u64 	%p2118, %rd16987, %rd16985;
	selp.u64 	%rd16988, 1, 0, %p2118;
	add.s64 	%rd16989, %rd16986, %rd16988;
	add.s64 	%rd35732, %rd16987, %rd16984;
	setp.lt.u64 	%p2119, %rd35732, %rd16987;
	selp.u64 	%rd16990, 1, 0, %p2119;
	add.s64 	%rd2538, %rd16989, %rd16990;
	setp.eq.s64 	%p2120, %rd2538, 0;
	@%p2120 bra 	$L__BB1_816;
	mov.b64 	%rd16991, 4294968273;
	mul.hi.u64 	%rd16992, %rd2538, %rd16991;
	mad.lo.s64 	%rd2539, %rd2538, 4294968273, %rd35735;
	setp.lt.u64 	%p2121, %rd2539, %rd35735;
	selp.u64 	%rd16993, 1, 0, %p2121;
	add.s64 	%rd2540, %rd16992, %rd16993;
	setp.eq.s64 	%p2122, %rd2540, 0;
	mov.u64 	%rd35735, %rd2539;
	@%p2122 bra 	$L__BB1_816;
	add.s64 	%rd2541, %rd35734, %rd2540;
	setp.ge.u64 	%p2123, %rd2541, %rd35734;
	mov.u64 	%rd35734, %rd2541;
	mov.u64 	%rd35735, %rd2539;
	@%p2123 bra 	$L__BB1_816;
	add.s64 	%rd35733, %rd35733, 1;
	setp.eq.s64 	%p2124, %rd35733, 0;
	selp.u64 	%rd16994, 1, 0, %p2124;
	add.s64 	%rd35732, %rd35732, %rd16994;
	mov.u64 	%rd35734, %rd2541;
	mov.u64 	%rd35735, %rd2539;
$L__BB1_816:
	setp.gt.u64 	%p2125, %rd35732, %rd2087;
	@%p2125 bra 	$L__BB1_818;
	setp.ne.s64 	%p2126, %rd35732, %rd2087;
	setp.ne.s64 	%p2127, %rd35733, %rd2088;
	or.pred  	%p2128, %p2126, %p2127;
	setp.ne.s64 	%p2129, %rd35734, %rd2089;
	or.pred  	%p2130, %p2128, %p2129;
	setp.lt.u64 	%p2131, %rd35735, %rd2090;
	or.pred  	%p2132, %p2130, %p2131;
	@%p2132 bra 	$L__BB1_819;
$L__BB1_818:
	// begin inline asm
	sub.cc.u64 %rd35735, %rd35735, %rd2090;
	// end inline asm
	// begin inline asm
	subc.u64 %rd16998, 0, 0;
	// end inline asm
	sub.s64 	%rd17000, %rd35734, %rd16998;
	// begin inline asm
	sub.cc.u64 %rd35734, %rd17000, %rd2089;
	// end inline asm
	sub.s64 	%rd17003, %rd35733, %rd16998;
	// begin inline asm
	sub.cc.u64 %rd35733, %rd17003, %rd2088;
	// end inline asm
	add.s64 	%rd17005, %rd16998, %rd2087;
	sub.s64 	%rd35732, %rd35732, %rd17005;
$L__BB1_819:
	mov.pred 	%p8474, 0;
	@%p1 bra 	$L__BB1_795;
	mul.hi.u64 	%rd17006, %rd35735, %rd35620;
	mul.lo.s64 	%rd17007, %rd35619, %rd35735;
	mul.hi.u64 	%rd17008, %rd35735, %rd35619;
	add.s64 	%rd17009, %rd17007, %rd17006;
	setp.lt.u64 	%p2134, %rd17009, %rd17007;
	selp.u64 	%rd17010, 1, 0, %p2134;
	add.s64 	%rd17011, %rd17008, %rd17010;
	mul.lo.s64 	%rd17012, %rd35622, %rd35735;
	mul.hi.u64 	%rd17013, %rd35735, %rd35622;
	add.s64 	%rd17014, %rd17012, %rd17011;
	setp.lt.u64 	%p2135, %rd17014, %rd17012;
	selp.u64 	%rd17015, 1, 0, %p2135;
	add.s64 	%rd17016, %rd17013, %rd17015;
	mul.lo.s64 	%rd17017, %rd35621, %rd35735;
	mul.hi.u64 	%rd17018, %rd35735, %rd35621;
	add.s64 	%rd17019, %rd17017, %rd17016;
	setp.lt.u64 	%p2136, %rd17019, %rd17017;
	selp.u64 	%rd17020, 1, 0, %p2136;
	add.s64 	%rd17021, %rd17018, %rd17020;
	mul.lo.s64 	%rd17022, %rd35620, %rd35734;
	mul.hi.u64 	%rd17023, %rd35734, %rd35620;
	add.s64 	%rd17024, %rd17022, %rd17009;
	setp.lt.u64 	%p2137, %rd17024, %rd17022;
	selp.u64 	%rd17025, 1, 0, %p2137;
	add.s64 	%rd17026, %rd17023, %rd17025;
	mul.lo.s64 	%rd17027, %rd35619, %rd35734;
	mul.hi.u64 	%rd17028, %rd35734, %rd35619;
	add.s64 	%rd17029, %rd17027, %rd17014;
	setp.lt.u64 	%p2138, %rd17029, %rd17027;
	selp.u64 	%rd17030, 1, 0, %p2138;
	add.s64 	%rd17031, %rd17028, %rd17030;
	add.s64 	%rd17032, %rd17029, %rd17026;
	setp.lt.u64 	%p2139, %rd17032, %rd17029;
	selp.u64 	%rd17033, 1, 0, %p2139;
	add.s64 	%rd17034, %rd17031, %rd17033;
	mul.lo.s64 	%rd17035, %rd35622, %rd35734;
	mul.hi.u64 	%rd17036, %rd35734, %rd35622;
	add.s64 	%rd17037, %rd17035, %rd17019;
	setp.lt.u64 	%p2140, %rd17037, %rd17035;
	selp.u64 	%rd17038, 1, 0, %p2140;
	add.s64 	%rd17039, %rd17036, %rd17038;
	add.s64 	%rd17040, %rd17037, %rd17034;
	setp.lt.u64 	%p2141, %rd17040, %rd17037;
	selp.u64 	%rd17041, 1, 0, %p2141;
	add.s64 	%rd17042, %rd17039, %rd17041;
	mul.lo.s64 	%rd17043, %rd35621, %rd35734;
	mul.hi.u64 	%rd17044, %rd35734, %rd35621;
	add.s64 	%rd17045, %rd17043, %rd17021;
	setp.lt.u64 	%p2142, %rd17045, %rd17043;
	selp.u64 	%rd17046, 1, 0, %p2142;
	add.s64 	%rd17047, %rd17044, %rd17046;
	add.s64 	%rd17048, %rd17045, %rd17042;
	setp.lt.u64 	%p2143, %rd17048, %rd17045;
	selp.u64 	%rd17049, 1, 0, %p2143;
	add.s64 	%rd17050, %rd17047, %rd17049;
	mul.lo.s64 	%rd17051, %rd35620, %rd35733;
	mul.hi.u64 	%rd17052, %rd35733, %rd35620;
	add.s64 	%rd17053, %rd17051, %rd17032;
	setp.lt.u64 	%p2144, %rd17053, %rd17051;
	selp.u64 	%rd17054, 1, 0, %p2144;
	add.s64 	%rd17055, %rd17052, %rd17054;
	mul.lo.s64 	%rd17056, %rd35619, %rd35733;
	mul.hi.u64 	%rd17057, %rd35733, %rd35619;
	add.s64 	%rd17058, %rd17056, %rd17040;
	setp.lt.u64 	%p2145, %rd17058, %rd17056;
	selp.u64 	%rd17059, 1, 0, %p2145;
	add.s64 	%rd17060, %rd17057, %rd17059;
	add.s64 	%rd17061, %rd17058, %rd17055;
	setp.lt.u64 	%p2146, %rd17061, %rd17058;
	selp.u64 	%rd17062, 1, 0, %p2146;
	add.s64 	%rd17063, %rd17060, %rd17062;
	mul.lo.s64 	%rd17064, %rd35622, %rd35733;
	mul.hi.u64 	%rd17065, %rd35733, %rd35622;
	add.s64 	%rd17066, %rd17064, %rd17048;
	setp.lt.u64 	%p2147, %rd17066, %rd17064;
	selp.u64 	%rd17067, 1, 0, %p2147;
	add.s64 	%rd17068, %rd17065, %rd17067;
	add.s64 	%rd17069, %rd17066, %rd17063;
	setp.lt.u64 	%p2148, %rd17069, %rd17066;
	selp.u64 	%rd17070, 1, 0, %p2148;
	add.s64 	%rd17071, %rd17068, %rd17070;
	mul.lo.s64 	%rd17072, %rd35621, %rd35733;
	mul.hi.u64 	%rd17073, %rd35733, %rd35621;
	add.s64 	%rd17074, %rd17072, %rd17050;
	setp.lt.u64 	%p2149, %rd17074, %rd17072;
	selp.u64 	%rd17075, 1, 0, %p2149;
	add.s64 	%rd17076, %rd17073, %rd17075;
	add.s64 	%rd17077, %rd17074, %rd17071;
	setp.lt.u64 	%p2150, %rd17077, %rd17074;
	selp.u64 	%rd17078, 1, 0, %p2150;
	add.s64 	%rd17079, %rd17076, %rd17078;
	mul.lo.s64 	%rd17080, %rd35620, %rd35732;
	mul.hi.u64 	%rd17081, %rd35732, %rd35620;
	add.s64 	%rd17082, %rd17080, %rd17061;
	setp.lt.u64 	%p2151, %rd17082, %rd17080;
	selp.u64 	%rd17083, 1, 0, %p2151;
	add.s64 	%rd17084, %rd17081, %rd17083;
	mul.lo.s64 	%rd17085, %rd35619, %rd35732;
	mul.hi.u64 	%rd17086, %rd35732, %rd35619;
	add.s64 	%rd17087, %rd17085, %rd17069;
	setp.lt.u64 	%p2152, %rd17087, %rd17085;
	selp.u64 	%rd17088, 1, 0, %p2152;
	add.s64 	%rd17089, %rd17086, %rd17088;
	add.s64 	%rd17090, %rd17087, %rd17084;
	setp.lt.u64 	%p2153, %rd17090, %rd17087;
	selp.u64 	%rd17091, 1, 0, %p2153;
	add.s64 	%rd17092, %rd17089, %rd17091;
	mul.lo.s64 	%rd17093, %rd35622, %rd35732;
	mul.hi.u64 	%rd17094, %rd35732, %rd35622;
	add.s64 	%rd17095, %rd17093, %rd17077;
	setp.lt.u64 	%p2154, %rd17095, %rd17093;
	selp.u64 	%rd17096, 1, 0, %p2154;
	add.s64 	%rd17097, %rd17094, %rd17096;
	add.s64 	%rd17098, %rd17095, %rd17092;
	setp.lt.u64 	%p2155, %rd17098, %rd17095;
	selp.u64 	%rd17099, 1, 0, %p2155;
	add.s64 	%rd17100, %rd17097, %rd17099;
	mul.lo.s64 	%rd17101, %rd35621, %rd35732;
	mul.hi.u64 	%rd17102, %rd35732, %rd35621;
	add.s64 	%rd17103, %rd17101, %rd17079;
	setp.lt.u64 	%p2156, %rd17103, %rd17101;
	selp.u64 	%rd17104, 1, 0, %p2156;
	add.s64 	%rd17105, %rd17102, %rd17104;
	add.s64 	%rd17106, %rd17103, %rd17100;
	setp.lt.u64 	%p2157, %rd17106, %rd17103;
	selp.u64 	%rd17107, 1, 0, %p2157;
	add.s64 	%rd17108, %rd17105, %rd17107;
	mul.lo.s64 	%rd17109, %rd17090, 4294968273;
	mov.b64 	%rd17110, 4294968273;
	mul.hi.u64 	%rd17111, %rd17090, %rd17110;
	mad.lo.s64 	%rd35764, %rd35620, %rd35735, %rd17109;
	setp.lt.u64 	%p2158, %rd35764, %rd17109;
	selp.u64 	%rd17112, 1, 0, %p2158;
	add.s64 	%rd17113, %rd17111, %rd17112;
	mul.lo.s64 	%rd17114, %rd17098, 4294968273;
	mul.hi.u64 	%rd17115, %rd17098, %rd17110;
	add.s64 	%rd17116, %rd17114, %rd17024;
	setp.lt.u64 	%p2159, %rd17116, %rd17114;
	selp.u64 	%rd17117, 1, 0, %p2159;
	add.s64 	%rd17118, %rd17115, %rd17117;
	add.s64 	%rd35763, %rd17116, %rd17113;
	setp.lt.u64 	%p2160, %rd35763, %rd17116;
	selp.u64 	%rd17119, 1, 0, %p2160;
	add.s64 	%rd17120, %rd17118, %rd17119;
	mul.lo.s64 	%rd17121, %rd17106, 4294968273;
	mul.hi.u64 	%rd17122, %rd17106, %rd17110;
	add.s64 	%rd17123, %rd17121, %rd17053;
	setp.lt.u64 	%p2161, %rd17123, %rd17121;
	selp.u64 	%rd17124, 1, 0, %p2161;
	add.s64 	%rd17125, %rd17122, %rd17124;
	add.s64 	%rd35766, %rd17123, %rd17120;
	setp.lt.u64 	%p2162, %rd35766, %rd17123;
	selp.u64 	%rd17126, 1, 0, %p2162;
	add.s64 	%rd17127, %rd17125, %rd17126;
	mul.lo.s64 	%rd17128, %rd17108, 4294968273;
	mul.hi.u64 	%rd17129, %rd17108, %rd17110;
	add.s64 	%rd17130, %rd17128, %rd17082;
	setp.lt.u64 	%p2163, %rd17130, %rd17128;
	selp.u64 	%rd17131, 1, 0, %p2163;
	add.s64 	%rd17132, %rd17129, %rd17131;
	add.s64 	%rd35765, %rd17130, %rd17127;
	setp.lt.u64 	%p2164, %rd35765, %rd17130;
	selp.u64 	%rd17133, 1, 0, %p2164;
	add.s64 	%rd2560, %rd17132, %rd17133;
	setp.eq.s64 	%p2165, %rd2560, 0;
	@%p2165 bra 	$L__BB1_824;
	mov.b64 	%rd17134, 4294968273;
	mul.hi.u64 	%rd17135, %rd2560, %rd17134;
	mad.lo.s64 	%rd2561, %rd2560, 4294968273, %rd35764;
	setp.lt.u64 	%p2166, %rd2561, %rd35764;
	selp.u64 	%rd17136, 1, 0, %p2166;
	add.s64 	%rd2562, %rd17135, %rd17136;
	setp.eq.s64 	%p2167, %rd2562, 0;
	mov.u64 	%rd35764, %rd2561;
	@%p2167 bra 	$L__BB1_824;
	add.s64 	%rd2563, %rd35763, %rd2562;
	setp.ge.u64 	%p2168, %rd2563, %rd35763;
	mov.u64 	%rd35763, %rd2563;
	mov.u64 	%rd35764, %rd2561;
	@%p2168 bra 	$L__BB1_824;
	add.s64 	%rd35766, %rd35766, 1;
	setp.eq.s64 	%p2169, %rd35766, 0;
	selp.u64 	%rd17137, 1, 0, %p2169;
	add.s64 	%rd35765, %rd35765, %rd17137;
	mov.u64 	%rd35763, %rd2563;
	mov.u64 	%rd35764, %rd2561;
$L__BB1_824:
	setp.gt.u64 	%p2170, %rd35765, %rd2087;
	@%p2170 bra 	$L__BB1_826;
	setp.ne.s64 	%p2171, %rd35765, %rd2087;
	setp.ne.s64 	%p2172, %rd35766, %rd2088;
	or.pred  	%p2173, %p2171, %p2172;
	setp.ne.s64 	%p2174, %rd35763, %rd2089;
	or.pred  	%p2175, %p2173, %p2174;
	setp.lt.u64 	%p2176, %rd35764, %rd2090;
	or.pred  	%p2177, %p2175, %p2176;
	@%p2177 bra 	$L__BB1_827;
$L__BB1_826:
	// begin inline asm
	sub.cc.u64 %rd35764, %rd35764, %rd2090;
	// end inline asm
	// begin inline asm
	subc.u64 %rd17141, 0, 0;
	// end inline asm
	sub.s64 	%rd17143, %rd35763, %rd17141;
	// begin inline asm
	sub.cc.u64 %rd35763, %rd17143, %rd2089;
	// end inline asm
	sub.s64 	%rd17146, %rd35766, %rd17141;
	// begin inline asm
	sub.cc.u64 %rd35766, %rd17146, %rd2088;
	// end inline asm
	add.s64 	%rd17148, %rd17141, %rd2087;
	sub.s64 	%rd35765, %rd35765, %rd17148;
$L__BB1_827:
	mov.b32 	%r3253, 0;
	mov.u64 	%rd35769, %rd35765;
	mov.u64 	%rd35770, %rd35766;
	mov.u64 	%rd35771, %rd35763;
	mov.u64 	%rd35772, %rd35764;
$L__BB1_828:
	mul.hi.u64 	%rd17149, %rd35772, %rd35772;
	mul.lo.s64 	%rd17150, %rd35771, %rd35771;
	mul.hi.u64 	%rd35781, %rd35771, %rd35771;
	mul.lo.s64 	%rd35780, %rd35770, %rd35770;
	mul.hi.u64 	%rd35779, %rd35770, %rd35770;
	mul.lo.s64 	%rd35778, %rd35769, %rd35769;
	mul.hi.u64 	%rd35777, %rd35769, %rd35769;
	mul.lo.s64 	%rd17151, %rd35771, %rd35772;
	mul.hi.u64 	%rd17152, %rd35772, %rd35771;
	mov.b64 	{%r792, %r793}, %rd17152;
	mov.b64 	{%r794, %r795}, %rd17151;
	shf.l.wrap.b32 	%r796, %r795, %r792, 1;
	shf.l.wrap.b32 	%r797, %r792, %r793, 1;
	mov.b64 	%rd17153, {%r796, %r797};
	shl.b64 	%rd17154, %rd17151, 1;
	add.s64 	%rd2587, %rd17154, %rd17149;
	setp.lt.u64 	%p2178, %rd2587, %rd17154;
	selp.u64 	%rd17155, 1, 0, %p2178;
	add.s64 	%rd17156, %rd17150, %rd17153;
	add.s64 	%rd2588, %rd17156, %rd17155;
	setp.ge.u64 	%p2179, %rd2588, %rd17150;
	@%p2179 bra 	$L__BB1_833;
	add.s64 	%rd35781, %rd35781, 1;
	setp.ne.s64 	%p2180, %rd35781, 0;
	@%p2180 bra 	$L__BB1_833;
	add.s64 	%rd35780, %rd35780, 1;
	setp.ne.s64 	%p2181, %rd35780, 0;
	mov.b64 	%rd35781, 0;
	@%p2181 bra 	$L__BB1_833;
	add.s64 	%rd35779, %rd35779, 1;
	setp.ne.s64 	%p2182, %rd35779, 0;
	mov.b64 	%rd35780, 0;
	mov.u64 	%rd35781, %rd35780;
	@%p2182 bra 	$L__BB1_833;
	add.s64 	%rd35778, %rd35778, 1;
	setp.eq.s64 	%p2183, %rd35778, 0;
	selp.u64 	%rd17160, 1, 0, %p2183;
	add.s64 	%rd35777, %rd35777, %rd17160;
	mov.b64 	%rd35779, 0;
	mov.u64 	%rd35780, %rd35779;
	mov.u64 	%rd35781, %rd35779;
$L__BB1_833:
	mul.lo.s64 	%rd17161, %rd35770, %rd35772;
	mul.hi.u64 	%rd17162, %rd35772, %rd35770;
	mov.b64 	{%r798, %r799}, %rd17162;
	mov.b64 	{%r800, %r801}, %rd17161;
	shf.l.wrap.b32 	%r802, %r801, %r798, 1;
	shf.l.wrap.b32 	%r803, %r798, %r799, 1;
	mov.b64 	%rd17163, {%r802, %r803};
	shl.b64 	%rd17164, %rd17161, 1;
	add.s64 	%rd2609, %rd17164, %rd2588;
	setp.lt.u64 	%p2184, %rd2609, %rd17164;
	selp.u64 	%rd17165, 1, 0, %p2184;
	add.s64 	%rd17166, %rd35781, %rd17163;
	add.s64 	%rd2610, %rd17166, %rd17165;
	setp.ge.u64 	%p2185, %rd2610, %rd35781;
	@%p2185 bra 	$L__BB1_837;
	add.s64 	%rd35780, %rd35780, 1;
	setp.ne.s64 	%p2186, %rd35780, 0;
	@%p2186 bra 	$L__BB1_837;
	add.s64 	%rd35779, %rd35779, 1;
	setp.ne.s64 	%p2187, %rd35779, 0;
	mov.b64 	%rd35780, 0;
	@%p2187 bra 	$L__BB1_837;
	add.s64 	%rd35778, %rd35778, 1;
	setp.eq.s64 	%p2188, %rd35778, 0;
	selp.u64 	%rd17169, 1, 0, %p2188;
	add.s64 	%rd35777, %rd35777, %rd17169;
	mov.b64 	%rd35779, 0;
	mov.u64 	%rd35780, %rd35779;
$L__BB1_837:
	mul.lo.s64 	%rd2598, %rd35769, %rd35772;
	mul.hi.u64 	%rd17170, %rd35772, %rd35769;
	mov.b64 	{%r804, %r805}, %rd17170;
	mov.b64 	{%r806, %r807}, %rd2598;
	shf.l.wrap.b32 	%r808, %r807, %r804, 1;
	shf.l.wrap.b32 	%r809, %r804, %r805, 1;
	mov.b64 	%rd17171, {%r808, %r809};
	shl.b64 	%rd17172, %rd2598, 1;
	add.s64 	%rd2599, %rd17172, %rd2610;
	setp.lt.u64 	%p2189, %rd2599, %rd17172;
	selp.u64 	%rd17173, 1, 0, %p2189;
	add.s64 	%rd17174, %rd35780, %rd17171;
	add.s64 	%rd2600, %rd17174, %rd17173;
	setp.ge.u64 	%p2190, %rd2600, %rd35780;
	@%p2190 bra 	$L__BB1_840;
	add.s64 	%rd35779, %rd35779, 1;
	setp.ne.s64 	%p2191, %rd35779, 0;
	@%p2191 bra 	$L__BB1_840;
	add.s64 	%rd35778, %rd35778, 1;
	setp.eq.s64 	%p2192, %rd35778, 0;
	selp.u64 	%rd17176, 1, 0, %p2192;
	add.s64 	%rd35777, %rd35777, %rd17176;
	mov.b64 	%rd35779, 0;
$L__BB1_840:
	mul.lo.s64 	%rd17177, %rd35770, %rd35771;
	mul.hi.u64 	%rd17178, %rd35771, %rd35770;
	mov.b64 	{%r810, %r811}, %rd17178;
	mov.b64 	{%r812, %r813}, %rd17177;
	shf.l.wrap.b32 	%r814, %r813, %r810, 1;
	shf.l.wrap.b32 	%r815, %r810, %r811, 1;
	mov.b64 	%rd17179, {%r814, %r815};
	add.s64 	%rd17180, %rd2598, %rd17177;
	shl.b64 	%rd17181, %rd17180, 1;
	add.s64 	%rd2618, %rd17181, %rd2610;
	setp.lt.u64 	%p2193, %rd2618, %rd2599;
	selp.u64 	%rd17182, 1, 0, %p2193;
	add.s64 	%rd17183, %rd2600, %rd17179;
	add.s64 	%rd2619, %rd17183, %rd17182;
	setp.ge.u64 	%p2194, %rd2619, %rd2600;
	@%p2194 bra 	$L__BB1_843;
	add.s64 	%rd35779, %rd35779, 1;
	setp.ne.s64 	%p2195, %rd35779, 0;
	@%p2195 bra 	$L__BB1_843;
	add.s64 	%rd35778, %rd35778, 1;
	setp.eq.s64 	%p2196, %rd35778, 0;
	selp.u64 	%rd17185, 1, 0, %p2196;
	add.s64 	%rd35777, %rd35777, %rd17185;
	mov.b64 	%rd35779, 0;
$L__BB1_843:
	mul.lo.s64 	%rd17186, %rd35769, %rd35771;
	mul.hi.u64 	%rd17187, %rd35771, %rd35769;
	mov.b64 	{%r816, %r817}, %rd17187;
	mov.b64 	{%r818, %r819}, %rd17186;
	shf.l.wrap.b32 	%r820, %r819, %r816, 1;
	shf.l.wrap.b32 	%r821, %r816, %r817, 1;
	mov.b64 	%rd17188, {%r820, %r821};
	shl.b64 	%rd17189, %rd17186, 1;
	add.s64 	%rd2626, %rd17189, %rd2619;
	setp.lt.u64 	%p2197, %rd2626, %rd17189;
	selp.u64 	%rd17190, 1, 0, %p2197;
	add.s64 	%rd17191, %rd35779, %rd17188;
	add.s64 	%rd2627, %rd17191, %rd17190;
	setp.ge.u64 	%p2198, %rd2627, %rd35779;
	@%p2198 bra 	$L__BB1_845;
	add.s64 	%rd35778, %rd35778, 1;
	setp.eq.s64 	%p2199, %rd35778, 0;
	selp.u64 	%rd17192, 1, 0, %p2199;
	add.s64 	%rd35777, %rd35777, %rd17192;
$L__BB1_845:
	mul.lo.s64 	%rd17193, %rd35769, %rd35770;
	mul.hi.u64 	%rd17194, %rd35770, %rd35769;
	mov.b64 	{%r822, %r823}, %rd17194;
	mov.b64 	{%r824, %r825}, %rd17193;
	shf.l.wrap.b32 	%r826, %r825, %r822, 1;
	shf.l.wrap.b32 	%r827, %r822, %r823, 1;
	mov.b64 	%rd17195, {%r826, %r827};
	shl.b64 	%rd17196, %rd17193, 1;
	add.s64 	%rd17197, %rd17196, %rd2627;
	setp.lt.u64 	%p2200, %rd17197, %rd17196;
	selp.u64 	%rd17198, 1, 0, %p2200;
	add.s64 	%rd17199, %rd35778, %rd17195;
	add.s64 	%rd17200, %rd17199, %rd17198;
	setp.lt.u64 	%p2201, %rd17200, %rd35778;
	selp.u64 	%rd17201, 1, 0, %p2201;
	add.s64 	%rd17202, %rd35777, %rd17201;
	mul.lo.s64 	%rd17203, %rd2626, 4294968273;
	mov.b64 	%rd17204, 4294968273;
	mul.hi.u64 	%rd17205, %rd2626, %rd17204;
	mad.lo.s64 	%rd35772, %rd35772, %rd35772, %rd17203;
	setp.lt.u64 	%p2202, %rd35772, %rd17203;
	selp.u64 	%rd17206, 1, 0, %p2202;
	add.s64 	%rd17207, %rd17205, %rd17206;
	mul.lo.s64 	%rd17208, %rd17197, 4294968273;
	mul.hi.u64 	%rd17209, %rd17197, %rd17204;
	add.s64 	%rd17210, %rd17208, %rd2587;
	setp.lt.u64 	%p2203, %rd17210, %rd17208;
	selp.u64 	%rd17211, 1, 0, %p2203;
	add.s64 	%rd17212, %rd17209, %rd17211;
	add.s64 	%rd35771, %rd17210, %rd17207;
	setp.lt.u64 	%p2204, %rd35771, %rd17210;
	selp.u64 	%rd17213, 1, 0, %p2204;
	add.s64 	%rd17214, %rd17212, %rd17213;
	mul.lo.s64 	%rd17215, %rd17200, 4294968273;
	mul.hi.u64 	%rd17216, %rd17200, %rd17204;
	add.s64 	%rd17217, %rd17215, %rd2609;
	setp.lt.u64 	%p2205, %rd17217, %rd17215;
	selp.u64 	%rd17218, 1, 0, %p2205;
	add.s64 	%rd17219, %rd17216, %rd17218;
	add.s64 	%rd35770, %rd17217, %rd17214;
	setp.lt.u64 	%p2206, %rd35770, %rd17217;
	selp.u64 	%rd17220, 1, 0, %p2206;
	add.s64 	%rd17221, %rd17219, %rd17220;
	mul.lo.s64 	%rd17222, %rd17202, 4294968273;
	mul.hi.u64 	%rd17223, %rd17202, %rd17204;
	add.s64 	%rd17224, %rd17222, %rd2618;
	setp.lt.u64 	%p2207, %rd17224, %rd17222;
	selp.u64 	%rd17225, 1, 0, %p2207;
	add.s64 	%rd17226, %rd17223, %rd17225;
	add.s64 	%rd35769, %rd17224, %rd17221;
	setp.lt.u64 	%p2208, %rd35769, %rd17224;
	selp.u64 	%rd17227, 1, 0, %p2208;
	add.s64 	%rd2636, %rd17226, %rd17227;
	setp.eq.s64 	%p2209, %rd2636, 0;
	@%p2209 bra 	$L__BB1_849;
	mov.b64 	%rd17228, 4294968273;
	mul.hi.u64 	%rd17229, %rd2636, %rd17228;
	mad.lo.s64 	%rd2637, %rd2636, 4294968273, %rd35772;
	setp.lt.u64 	%p2210, %rd2637, %rd35772;
	selp.u64 	%rd17230, 1, 0, %p2210;
	add.s64 	%rd2638, %rd17229, %rd17230;
	setp.eq.s64 	%p2211, %rd2638, 0;
	mov.u64 	%rd35772, %rd2637;
	@%p2211 bra 	$L__BB1_849;
	add.s64 	%rd2639, %rd35771, %rd2638;
	setp.ge.u64 	%p2212, %rd2639, %rd35771;
	mov.u64 	%rd35771, %rd2639;
	mov.u64 	%rd35772, %rd2637;
	@%p2212 bra 	$L__BB1_849;
	add.s64 	%rd35770, %rd35770, 1;
	setp.eq.s64 	%p2213, %rd35770, 0;
	selp.u64 	%rd17231, 1, 0, %p2213;
	add.s64 	%rd35769, %rd35769, %rd17231;
	mov.u64 	%rd35771, %rd2639;
	mov.u64 	%rd35772, %rd2637;
$L__BB1_849:
	setp.gt.u64 	%p2214, %rd35769, %rd2087;
	@%p2214 bra 	$L__BB1_851;
	setp.ne.s64 	%p2215, %rd35769, %rd2087;
	setp.ne.s64 	%p2216, %rd35770, %rd2088;
	or.pred  	%p2217, %p2215, %p2216;
	setp.ne.s64 	%p2218, %rd35771, %rd2089;
	or.pred  	%p2219, %p2217, %p2218;
	setp.lt.u64 	%p2220, %rd35772, %rd2090;
	or.pred  	%p2221, %p2219, %p2220;
	@%p2221 bra 	$L__BB1_852;
$L__BB1_851:
	// begin inline asm
	sub.cc.u64 %rd35772, %rd35772, %rd2090;
	// end inline asm
	// begin inline asm
	subc.u64 %rd17235, 0, 0;
	// end inline asm
	sub.s64 	%rd17237, %rd35771, %rd17235;
	// begin inline asm
	sub.cc.u64 %rd35771, %rd17237, %rd2089;
	// end inline asm
	sub.s64 	%rd17240, %rd35770, %rd17235;
	// begin inline asm
	sub.cc.u64 %rd35770, %rd17240, %rd2088;
	// end inline asm
	add.s64 	%rd17242, %rd17235, %rd2087;
	sub.s64 	%rd35769, %rd35769, %rd17242;
$L__BB1_852:
	add.s32 	%r3253, %r3253, 1;
	setp.ne.s32 	%p2222, %r3253, 11;
	@%p2222 bra 	$L__BB1_828;
	mul.hi.u64 	%rd17243, %rd35772, %rd35764;
	mul.lo.s64 	%rd17244, %rd35763, %rd35772;
	mul.hi.u64 	%rd17245, %rd35772, %rd35763;
	add.s64 	%rd17246, %rd17244, %rd17243;
	setp.lt.u64 	%p2223, %rd17246, %rd17244;
	selp.u64 	%rd17247, 1, 0, %p2223;
	add.s64 	%rd17248, %rd17245, %rd17247;
	mul.lo.s64 	%rd17249, %rd35766, %rd35772;
	mul.hi.u64 	%rd17250, %rd35772, %rd35766;
	add.s64 	%rd17251, %rd17249, %rd17248;
	setp.lt.u64 	%p2224, %rd17251, %rd17249;
	selp.u64 	%rd17252, 1, 0, %p2224;
	add.s64 	%rd17253, %rd17250, %rd17252;
	mul.lo.s64 	%rd17254, %rd35765, %rd35772;
	mul.hi.u64 	%rd17255, %rd35772, %rd35765;
	add.s64 	%rd17256, %rd17254, %rd17253;
	setp.lt.u64 	%p2225, %rd17256, %rd17254;
	selp.u64 	%rd17257, 1, 0, %p2225;
	add.s64 	%rd17258, %rd17255, %rd17257;
	mul.lo.s64 	%rd17259, %rd35764, %rd35771;
	mul.hi.u64 	%rd17260, %rd35771, %rd35764;
	add.s64 	%rd17261, %rd17259, %rd17246;
	setp.lt.u64 	%p2226, %rd17261, %rd17259;
	selp.u64 	%rd17262, 1, 0, %p2226;
	add.s64 	%rd17263, %rd17260, %rd17262;
	mul.lo.s64 	%rd17264, %rd35763, %rd35771;
	mul.hi.u64 	%rd17265, %rd35771, %rd35763;
	add.s64 	%rd17266, %rd17264, %rd17251;
	setp.lt.u64 	%p2227, %rd17266, %rd17264;
	selp.u64 	%rd17267, 1, 0, %p2227;
	add.s64 	%rd17268, %rd17265, %rd17267;
	add.s64 	%rd17269, %rd17266, %rd17263;
	setp.lt.u64 	%p2228, %rd17269, %rd17266;
	selp.u64 	%rd17270, 1, 0, %p2228;
	add.s64 	%rd17271, %rd17268, %rd17270;
	mul.lo.s64 	%rd17272, %rd35766, %rd35771;
	mul.hi.u64 	%rd17273, %rd35771, %rd35766;
	add.s64 	%rd17274, %rd17272, %rd17256;
	setp.lt.u64 	%p2229, %rd17274, %rd17272;
	selp.u64 	%rd17275, 1, 0, %p2229;
	add.s64 	%rd17276, %rd17273, %rd17275;
	add.s64 	%rd17277, %rd17274, %rd17271;
	setp.lt.u64 	%p2230, %rd17277, %rd17274;
	selp.u64 	%rd17278, 1, 0, %p2230;
	add.s64 	%rd17279, %rd17276, %rd17278;
	mul.lo.s64 	%rd17280, %rd35765, %rd35771;
	mul.hi.u64 	%rd17281, %rd35771, %rd35765;
	add.s64 	%rd17282, %rd17280, %rd17258;
	setp.lt.u64 	%p2231, %rd17282, %rd17280;
	selp.u64 	%rd17283, 1, 0, %p2231;
	add.s64 	%rd17284, %rd17281, %rd17283;
	add.s64 	%rd17285, %rd17282, %rd17279;
	setp.lt.u64 	%p2232, %rd17285, %rd17282;
	selp.u64 	%rd17286, 1, 0, %p2232;
	add.s64 	%rd17287, %rd17284, %rd17286;
	mul.lo.s64 	%rd17288, %rd35764, %rd35770;
	mul.hi.u64 	%rd17289, %rd35770, %rd35764;
	add.s64 	%rd17290, %rd17288, %rd17269;
	setp.lt.u64 	%p2233, %rd17290, %rd17288;
	selp.u64 	%rd17291, 1, 0, %p2233;
	add.s64 	%rd17292, %rd17289, %rd17291;
	mul.lo.s64 	%rd17293, %rd35763, %rd35770;
	mul.hi.u64 	%rd17294, %rd35770, %rd35763;
	add.s64 	%rd17295, %rd17293, %rd17277;
	setp.lt.u64 	%p2234, %rd17295, %rd17293;
	selp.u64 	%rd17296, 1, 0, %p2234;
	add.s64 	%rd17297, %rd17294, %rd17296;
	add.s64 	%rd17298, %rd17295, %rd17292;
	setp.lt.u64 	%p2235, %rd17298, %rd17295;
	selp.u64 	%rd17299, 1, 0, %p2235;
	add.s64 	%rd17300, %rd17297, %rd17299;
	mul.lo.s64 	%rd17301, %rd35766, %rd35770;
	mul.hi.u64 	%rd17302, %rd35770, %rd35766;
	add.s64 	%rd17303, %rd17301, %rd17285;
	setp.lt.u64 	%p2236, %rd17303, %rd17301;
	selp.u64 	%rd17304, 1, 0, %p2236;
	add.s64 	%rd17305, %rd17302, %rd17304;
	add.s64 	%rd17306, %rd17303, %rd17300;
	setp.lt.u64 	%p2237, %rd17306, %rd17303;
	selp.u64 	%rd17307, 1, 0, %p2237;
	add.s64 	%rd17308, %rd17305, %rd17307;
	mul.lo.s64 	%rd17309, %rd35765, %rd35770;
	mul.hi.u64 	%rd17310, %rd35770, %rd35765;
	add.s64 	%rd17311, %rd17309, %rd17287;
	setp.lt.u64 	%p2238, %rd17311, %rd17309;
	selp.u64 	%rd17312, 1, 0, %p2238;
	add.s64 	%rd17313, %rd17310, %rd17312;
	add.s64 	%rd17314, %rd17311, %rd17308;
	setp.lt.u64 	%p2239, %rd17314, %rd17311;
	selp.u64 	%rd17315, 1, 0, %p2239;
	add.s64 	%rd17316, %rd17313, %rd17315;
	mul.lo.s64 	%rd17317, %rd35764, %rd35769;
	mul.hi.u64 	%rd17318, %rd35769, %rd35764;
	add.s64 	%rd17319, %rd17317, %rd17298;
	setp.lt.u64 	%p2240, %rd17319, %rd17317;
	selp.u64 	%rd17320, 1, 0, %p2240;
	add.s64 	%rd17321, %rd17318, %rd17320;
	mul.lo.s64 	%rd17322, %rd35763, %rd35769;
	mul.hi.u64 	%rd17323, %rd35769, %rd35763;
	add.s64 	%rd17324, %rd17322, %rd17306;
	setp.lt.u64 	%p2241, %rd17324, %rd17322;
	selp.u64 	%rd17325, 1, 0, %p2241;
	add.s64 	%rd17326, %rd17323, %rd17325;
	add.s64 	%rd17327, %rd17324, %rd17321;
	setp.lt.u64 	%p2242, %rd17327, %rd17324;
	selp.u64 	%rd17328, 1, 0, %p2242;
	add.s64 	%rd17329, %rd17326, %rd17328;
	mul.lo.s64 	%rd17330, %rd35766, %rd35769;
	mul.hi.u64 	%rd17331, %rd35769, %rd35766;
	add.s64 	%rd17332, %rd17330, %rd17314;
	setp.lt.u64 	%p2243, %rd17332, %rd17330;
	selp.u64 	%rd17333, 1, 0, %p2243;
	add.s64 	%rd17334, %rd17331, %rd17333;
	add.s64 	%rd17335, %rd17332, %rd17329;
	setp.lt.u64 	%p2244, %rd17335, %rd17332;
	selp.u64 	%rd17336, 1, 0, %p2244;
	add.s64 	%rd17337, %rd17334, %rd17336;
	mul.lo.s64 	%rd17338, %rd35765, %rd35769;
	mul.hi.u64 	%rd17339, %rd35769, %rd35765;
	add.s64 	%rd17340, %rd17338, %rd17316;
	setp.lt.u64 	%p2245, %rd17340, %rd17338;
	selp.u64 	%rd17341, 1, 0, %p2245;
	add.s64 	%rd17342, %rd17339, %rd17341;
	add.s64 	%rd17343, %rd17340, %rd17337;
	setp.lt.u64 	%p2246, %rd17343, %rd17340;
	selp.u64 	%rd17344, 1, 0, %p2246;
	add.s64 	%rd17345, %rd17342, %rd17344;
	mul.lo.s64 	%rd17346, %rd17327, 4294968273;
	mov.b64 	%rd17347, 4294968273;
	mul.hi.u64 	%rd17348, %rd17327, %rd17347;
	mad.lo.s64 	%rd35801, %rd35764, %rd35772, %rd17346;
	setp.lt.u64 	%p2247, %rd35801, %rd17346;
	selp.u64 	%rd17349, 1, 0, %p2247;
	add.s64 	%rd17350, %rd17348, %rd17349;
	mul.lo.s64 	%rd17351, %rd17335, 4294968273;
	mul.hi.u64 	%rd17352, %rd17335, %rd17347;
	add.s64 	%rd17353, %rd17351, %rd17261;
	setp.lt.u64 	%p2248, %rd17353, %rd17351;
	selp.u64 	%rd17354, 1, 0, %p2248;
	add.s64 	%rd17355, %rd17352, %rd17354;
	add.s64 	%rd35800, %rd17353, %rd17350;
	setp.lt.u64 	%p2249, %rd35800, %rd17353;
	selp.u64 	%rd17356, 1, 0, %p2249;
	add.s64 	%rd17357, %rd17355, %rd17356;
	mul.lo.s64 	%rd17358, %rd17343, 4294968273;
	mul.hi.u64 	%rd17359, %rd17343, %rd17347;
	add.s64 	%rd17360, %rd17358, %rd17290;
	setp.lt.u64 	%p2250, %rd17360, %rd17358;
	selp.u64 	%rd17361, 1, 0, %p2250;
	add.s64 	%rd17362, %rd17359, %rd17361;
	add.s64 	%rd35803, %rd17360, %rd17357;
	setp.lt.u64 	%p2251, %rd35803, %rd17360;
	selp.u64 	%rd17363, 1, 0, %p2251;
	add.s64 	%rd17364, %rd17362, %rd17363;
	mul.lo.s64 	%rd17365, %rd17345, 4294968273;
	mul.hi.u64 	%rd17366, %rd17345, %rd17347;
	add.s64 	%rd17367, %rd17365, %rd17319;
	setp.lt.u64 	%p2252, %rd17367, %rd17365;
	selp.u64 	%rd17368, 1, 0, %p2252;
	add.s64 	%rd17369, %rd17366, %rd17368;
	add.s64 	%rd35802, %rd17367, %rd17364;
	setp.lt.u64 	%p2253, %rd35802, %rd17367;
	selp.u64 	%rd17370, 1, 0, %p2253;
	add.s64 	%rd2658, %rd17369, %rd17370;
	setp.eq.s64 	%p2254, %rd2658, 0;
	@%p2254 bra 	$L__BB1_857;
	mov.b64 	%rd17371, 4294968273;
	mul.hi.u64 	%rd17372, %rd2658, %rd17371;
	mad.lo.s64 	%rd2659, %rd2658, 4294968273, %rd35801;
	setp.lt.u64 	%p2255, %rd2659, %rd35801;
	selp.u64 	%rd17373, 1, 0, %p2255;
	add.s64 	%rd2660, %rd17372, %rd17373;
	setp.eq.s64 	%p2256, %rd2660, 0;
	mov.u64 	%rd35801, %rd2659;
	@%p2256 bra 	$L__BB1_857;
	add.s64 	%rd2661, %rd35800, %rd2660;
	setp.ge.u64 	%p2257, %rd2661, %rd35800;
	mov.u64 	%rd35800, %rd2661;
	mov.u64 	%rd35801, %rd2659;
	@%p2257 bra 	$L__BB1_857;
	add.s64 	%rd35803, %rd35803, 1;
	setp.eq.s64 	%p2258, %rd35803, 0;
	selp.u64 	%rd17374, 1, 0, %p2258;
	add.s64 	%rd35802, %rd35802, %rd17374;
	mov.u64 	%rd35800, %rd2661;
	mov.u64 	%rd35801, %rd2659;
$L__BB1_857:
	setp.gt.u64 	%p2259, %rd35802, %rd2087;
	@%p2259 bra 	$L__BB1_859;
	setp.ne.s64 	%p2260, %rd35802, %rd2087;
	setp.ne.s64 	%p2261, %rd35803, %rd2088;
	or.pred  	%p2262, %p2260, %p2261;
	setp.ne.s64 	%p2263, %rd35800, %rd2089;
	or.pred  	%p2264, %p2262, %p2263;
	setp.lt.u64 	%p2265, %rd35801, %rd2090;
	or.pred  	%p2266, %p2264, %p2265;
	@%p2266 bra 	$L__BB1_860;
$L__BB1_859:
	// begin inline asm
	sub.cc.u64 %rd35801, %rd35801, %rd2090;
	// end inline asm
	// begin inline asm
	subc.u64 %rd17378, 0, 0;
	// end inline asm
	sub.s64 	%rd17380, %rd35800, %rd17378;
	// begin inline asm
	sub.cc.u64 %rd35800, %rd17380, %rd2089;
	// end inline asm
	sub.s64 	%rd17383, %rd35803, %rd17378;
	// begin inline asm
	sub.cc.u64 %rd35803, %rd17383, %rd2088;
	// end inline asm
	add.s64 	%rd17385, %rd17378, %rd2087;
	sub.s64 	%rd35802, %rd35802, %rd17385;
$L__BB1_860:
	mov.b32 	%r3254, 0;
	mov.u64 	%rd35806, %rd35802;
	mov.u64 	%rd35807, %rd35803;
	mov.u64 	%rd35808, %rd35800;
	mov.u64 	%rd35809, %rd35801;
$L__BB1_861:
	mul.hi.u64 	%rd17386, %rd35809, %rd35809;
	mul.lo.s64 	%rd17387, %rd35808, %rd35808;
	mul.hi.u64 	%rd35818, %rd35808, %rd35808;
	mul.lo.s64 	%rd35817, %rd35807, %rd35807;
	mul.hi.u64 	%rd35816, %rd35807, %rd35807;
	mul.lo.s64 	%rd35815, %rd35806, %rd35806;
	mul.hi.u64 	%rd35814, %rd35806, %rd35806;
	mul.lo.s64 	%rd17388, %rd35808, %rd35809;
	mul.hi.u64 	%rd17389, %rd35809, %rd35808;
	mov.b64 	{%r829, %r830}, %rd17389;
	mov.b64 	{%r831, %r832}, %rd17388;
	shf.l.wrap.b32 	%r833, %r832, %r829, 1;
	shf.l.wrap.b32 	%r834, %r829, %r830, 1;
	mov.b64 	%rd17390, {%r833, %r834};
	shl.b64 	%rd17391, %rd17388, 1;
	add.s64 	%rd2685, %rd17391, %rd17386;
	setp.lt.u64 	%p2267, %rd2685, %rd17391;
	selp.u64 	%rd17392, 1, 0, %p2267;
	add.s64 	%rd17393, %rd17387, %rd17390;
	add.s64 	%rd2686, %rd17393, %rd17392;
	setp.ge.u64 	%p2268, %rd2686, %rd17387;
	@%p2268 bra 	$L__BB1_869;
	add.s64 	%rd35818, %rd35818, 1;
	setp.ne.s64 	%p2269, %rd35818, 0;
	@%p2269 bra 	$L__BB1_869;
	add.s64 	%rd35817, %rd35817, 1;
	setp.ne.s64 	%p2270, %rd35817, 0;
	mov.b64 	%rd35818, 0;
	@%p2270 bra 	$L__BB1_869;
	add.s64 	%rd35816, %rd35816, 1;
	setp.ne.s64 	%p2271, %rd35816, 0;
	mov.b64 	%rd35817, 0;
	mov.u64 	%rd35818, %rd35817;
	@%p2271 bra 	$L__BB1_869;
	add.s64 	%rd35815, %rd35815, 1;
	setp.eq.s64 	%p2272, %rd35815, 0;
	selp.u64 	%rd17397, 1, 0, %p2272;
	add.s64 	%rd35814, %rd35814, %rd17397;
	mov.b64 	%rd35816, 0;
	mov.u64 	%rd35817, %rd35816;
	mov.u64 	%rd35818, %rd35816;
	bra.uni 	$L__BB1_869;
$L__BB1_866:
	add.s64 	%rd35743, %rd35743, 1;
	setp.ne.s64 	%p2097, %rd35743, 0;
	@%p2097 bra 	$L__BB1_804;
	add.s64 	%rd35742, %rd35742, 1;
	setp.ne.s64 	%p2098, %rd35742, 0;
	mov.b64 	%rd35743, 0;
	@%p2098 bra 	$L__BB1_804;
	add.s64 	%rd35741, %rd35741, 1;
	setp.eq.s64 	%p2099, %rd35741, 0;
	selp.u64 	%rd16932, 1, 0, %p2099;
	add.s64 	%rd35740, %rd35740, %rd16932;
	mov.b64 	%rd35742, 0;
	mov.u64 	%rd35743, %rd35742;
	bra.uni 	$L__BB1_804;
$L__BB1_869:
	mul.lo.s64 	%rd17398, %rd35807, %rd35809;
	mul.hi.u64 	%rd17399, %rd35809, %rd35807;
	mov.b64 	{%r835, %r836}, %rd17399;
	mov.b64 	{%r837, %r838}, %rd17398;
	shf.l.wrap.b32 	%r839, %r838, %r835, 1;
	shf.l.wrap.b32 	%r840, %r835, %r836, 1;
	mov.b64 	%rd17400, {%r839, %r840};
	shl.b64 	%rd17401, %rd17398, 1;
	add.s64 	%rd2707, %rd17401, %rd2686;
	setp.lt.u64 	%p2273, %rd2707, %rd17401;
	selp.u64 	%rd17402, 1, 0, %p2273;
	add.s64 	%rd17403, %rd35818, %rd17400;
	add.s64 	%rd2708, %rd17403, %rd17402;
	setp.ge.u64 	%p2274, %rd2708, %rd35818;
	@%p2274 bra 	$L__BB1_870;
	bra.uni 	$L__BB1_932;
$L__BB1_870:
	mul.lo.s64 	%rd2696, %rd35806, %rd35809;
	mul.hi.u64 	%rd17407, %rd35809, %rd35806;
	mov.b64 	{%r841, %r842}, %rd17407;
	mov.b64 	{%r843, %r844}, %rd2696;
	shf.l.wrap.b32 	%r845, %r844, %r841, 1;
	shf.l.wrap.b32 	%r846, %r841, %r842, 1;
	mov.b64 	%rd17408, {%r845, %r846};
	shl.b64 	%rd17409, %rd2696, 1;
	add.s64 	%rd2697, %rd17409, %rd2708;
	setp.lt.u64 	%p2278, %rd2697, %rd17409;
	selp.u64 	%rd17410, 1, 0, %p2278;
	add.s64 	%rd17411, %rd35817, %rd17408;
	add.s64 	%rd2698, %rd17411, %rd17410;
	setp.ge.u64 	%p2279, %rd2698, %rd35817;
	@%p2279 bra 	$L__BB1_873;
	add.s64 	%rd35816, %rd35816, 1;
	setp.ne.s64 	%p2280, %rd35816, 0;
	@%p2280 bra 	$L__BB1_873;
	add.s64 	%rd35815, %rd35815, 1;
	setp.eq.s64 	%p2281, %rd35815, 0;
	selp.u64 	%rd17413, 1, 0, %p2281;
	add.s64 	%rd35814, %rd35814, %rd17413;
	mov.b64 	%rd35816, 0;
$L__BB1_873:
	mul.lo.s64 	%rd17414, %rd35807, %rd35808;
	mul.hi.u64 	%rd17415, %rd35808, %rd35807;
	mov.b64 	{%r847, %r848}, %rd17415;
	mov.b64 	{%r849, %r850}, %rd17414;
	shf.l.wrap.b32 	%r851, %r850, %r847, 1;
	shf.l.wrap.b32 	%r852, %r847, %r848, 1;
	mov.b64 	%rd17416, {%r851, %r852};
	add.s64 	%rd17417, %rd2696, %rd17414;
	shl.b64 	%rd17418, %rd17417, 1;
	add.s64 	%rd2716, %rd17418, %rd2708;
	setp.lt.u64 	%p2282, %rd2716, %rd2697;
	selp.u64 	%rd17419, 1, 0, %p2282;
	add.s64 	%rd17420, %rd2698, %rd17416;
	add.s64 	%rd2717, %rd17420, %rd17419;
	setp.ge.u64 	%p2283, %rd2717, %rd2698;
	@%p2283 bra 	$L__BB1_876;
	add.s64 	%rd35816, %rd35816, 1;
	setp.ne.s64 	%p2284, %rd35816, 0;
	@%p2284 bra 	$L__BB1_876;
	add.s64 	%rd35815, %rd35815, 1;
	setp.eq.s64 	%p2285, %rd35815, 0;
	selp.u64 	%rd17422, 1, 0, %p2285;
	add.s64 	%rd35814, %rd35814, %rd17422;
	mov.b64 	%rd35816, 0;
$L__BB1_876:
	mul.lo.s64 	%rd17423, %rd35806, %rd35808;
	mul.hi.u64 	%rd17424, %rd35808, %rd35806;
	mov.b64 	{%r853, %r854}, %rd17424;
	mov.b64 	{%r855, %r856}, %rd17423;
	shf.l.wrap.b32 	%r857, %r856, %r853, 1;
	shf.l.wrap.b32 	%r858, %r853, %r854, 1;
	mov.b64 	%rd17425, {%r857, %r858};
	shl.b64 	%rd17426, %rd17423, 1;
	add.s64 	%rd2724, %rd17426, %rd2717;
	setp.lt.u64 	%p2286, %rd2724, %rd17426;
	selp.u64 	%rd17427, 1, 0, %p2286;
	add.s64 	%rd17428, %rd35816, %rd17425;
	add.s64 	%rd2725, %rd17428, %rd17427;
	setp.ge.u64 	%p2287, %rd2725, %rd35816;
	@%p2287 bra 	$L__BB1_878;
	add.s64 	%rd35815, %rd35815, 1;
	setp.eq.s64 	%p2288, %rd35815, 0;
	selp.u64 	%rd17429, 1, 0, %p2288;
	add.s64 	%rd35814, %rd35814, %rd17429;
$L__BB1_878:
	mul.lo.s64 	%rd17430, %rd35806, %rd35807;
	mul.hi.u64 	%rd17431, %rd35807, %rd35806;
	mov.b64 	{%r859, %r860}, %rd17431;
	mov.b64 	{%r861, %r862}, %rd17430;
	shf.l.wrap.b32 	%r863, %r862, %r859, 1;
	shf.l.wrap.b32 	%r864, %r859, %r860, 1;
	mov.b64 	%rd17432, {%r863, %r864};
	shl.b64 	%rd17433, %rd17430, 1;
	add.s64 	%rd17434, %rd17433, %rd2725;
	setp.lt.u64 	%p2289, %rd17434, %rd17433;
	selp.u64 	%rd17435, 1, 0, %p2289;
	add.s64 	%rd17436, %rd35815, %rd17432;
	add.s64 	%rd17437, %rd17436, %rd17435;
	setp.lt.u64 	%p2290, %rd17437, %rd35815;
	selp.u64 	%rd17438, 1, 0, %p2290;
	add.s64 	%rd17439, %rd35814, %rd17438;
	mul.lo.s64 	%rd17440, %rd2724, 4294968273;
	mov.b64 	%rd17441, 4294968273;
	mul.hi.u64 	%rd17442, %rd2724, %rd17441;
	mad.lo.s64 	%rd35809, %rd35809, %rd35809, %rd17440;
	setp.lt.u64 	%p2291, %rd35809, %rd17440;
	selp.u64 	%rd17443, 1, 0, %p2291;
	add.s64 	%rd17444, %rd17442, %rd17443;
	mul.lo.s64 	%rd17445, %rd17434, 4294968273;
	mul.hi.u64 	%rd17446, %rd17434, %rd17441;
	add.s64 	%rd17447, %rd17445, %rd2685;
	setp.lt.u64 	%p2292, %rd17447, %rd17445;
	selp.u64 	%rd17448, 1, 0, %p2292;
	add.s64 	%rd17449, %rd17446, %rd17448;
	add.s64 	%rd35808, %rd17447, %rd17444;
	setp.lt.u64 	%p2293, %rd35808, %rd17447;
	selp.u64 	%rd17450, 1, 0, %p2293;
	add.s64 	%rd17451, %rd17449, %rd17450;
	mul.lo.s64 	%rd17452, %rd17437, 4294968273;
	mul.hi.u64 	%rd17453, %rd17437, %rd17441;
	add.s64 	%rd17454, %rd17452, %rd2707;
	setp.lt.u64 	%p2294, %rd17454, %rd17452;
	selp.u64 	%rd17455, 1, 0, %p2294;
	add.s64 	%rd17456, %rd17453, %rd17455;
	add.s64 	%rd35807, %rd17454, %rd17451;
	setp.lt.u64 	%p2295, %rd35807, %rd17454;
	selp.u64 	%rd17457, 1, 0, %p2295;
	add.s64 	%rd17458, %rd17456, %rd17457;
	mul.lo.s64 	%rd17459, %rd17439, 4294968273;
	mul.hi.u64 	%rd17460, %rd17439, %rd17441;
	add.s64 	%rd17461, %rd17459, %rd2716;
	setp.lt.u64 	%p2296, %rd17461, %rd17459;
	selp.u64 	%rd17462, 1, 0, %p2296;
	add.s64 	%rd17463, %rd17460, %rd17462;
	add.s64 	%rd35806, %rd17461, %rd17458;
	setp.lt.u64 	%p2297, %rd35806, %rd17461;
	selp.u64 	%rd17464, 1, 0, %p2297;
	add.s64 	%rd2734, %rd17463, %rd17464;
	setp.eq.s64 	%p2298, %rd2734, 0;
	@%p2298 bra 	$L__BB1_882;
	mov.b64 	%rd17465, 4294968273;
	mul.hi.u64 	%rd17466, %rd2734, %rd17465;
	mad.lo.s64 	%rd2735, %rd2734, 4294968273, %rd35809;
	setp.lt.u64 	%p2299, %rd2735, %rd35809;
	selp.u64 	%rd17467, 1, 0, %p2299;
	add.s64 	%rd2736, %rd17466, %rd17467;
	setp.eq.s64 	%p2300, %rd2736, 0;
	mov.u64 	%rd35809, %rd2735;
	@%p2300 bra 	$L__BB1_882;
	add.s64 	%rd2737, %rd35808, %rd2736;
	setp.ge.u64 	%p2301, %rd2737, %rd35808;
	mov.u64 	%rd35808, %rd2737;
	mov.u64 	%rd35809, %rd2735;
	@%p2301 bra 	$L__BB1_882;
	add.s64 	%rd35807, %rd35807, 1;
	setp.eq.s64 	%p2302, %rd35807, 0;
	selp.u64 	%rd17468, 1, 0, %p2302;
	add.s64 	%rd35806, %rd35806, %rd17468;
	mov.u64 	%rd35808, %rd2737;
	mov.u64 	%rd35809, %rd2735;
$L__BB1_882:
	setp.gt.u64 	%p2303, %rd35806, %rd2087;
	@%p2303 bra 	$L__BB1_884;
	setp.ne.s64 	%p2304, %rd35806, %rd2087;
	setp.ne.s64 	%p2305, %rd35807, %rd2088;
	or.pred  	%p2306, %p2304, %p2305;
	setp.ne.s64 	%p2307, %rd35808, %rd2089;
	or.pred  	%p2308, %p2306, %p2307;
	setp.lt.u64 	%p2309, %rd35809, %rd2090;
	or.pred  	%p2310, %p2308, %p2309;
	@%p2310 bra 	$L__BB1_885;
$L__BB1_884:
	// begin inline asm
	sub.cc.u64 %rd35809, %rd35809, %rd2090;
	// end inline asm
	// begin inline asm
	subc.u64 %rd17472, 0, 0;
	// end inline asm
	sub.s64 	%rd17474, %rd35808, %rd17472;
	// begin inline asm
	sub.cc.u64 %rd35808, %rd17474, %rd2089;
	// end inline asm
	sub.s64 	%rd17477, %rd35807, %rd17472;
	// begin inline asm
	sub.cc.u64 %rd35807, %rd17477, %rd2088;
	// end inline asm
	add.s64 	%rd17479, %rd17472, %rd2087;
	sub.s64 	%rd35806, %rd35806, %rd17479;
$L__BB1_885:
	add.s32 	%r3254, %r3254, 1;
	setp.ne.s32 	%p2311, %r3254, 22;
	@%p2311 bra 	$L__BB1_861;
	mul.hi.u64 	%rd17480, %rd35809, %rd35801;
	mul.lo.s64 	%rd17481, %rd35800, %rd35809;
	mul.hi.u64 	%rd17482, %rd35809, %rd35800;
	add.s64 	%rd17483, %rd17481, %rd17480;
	setp.lt.u64 	%p2312, %rd17483, %rd17481;
	selp.u64 	%rd17484, 1, 0, %p2312;
	add.s64 	%rd17485, %rd17482, %rd17484;
	mul.lo.s64 	%rd17486, %rd35803, %rd35809;
	mul.hi.u64 	%rd17487, %rd35809, %rd35803;
	add.s64 	%rd17488, %rd17486, %rd17485;
	setp.lt.u64 	%p2313, %rd17488, %rd17486;
	selp.u64 	%rd17489, 1, 0, %p2313;
	add.s64 	%rd17490, %rd17487, %rd17489;
	mul.lo.s64 	%rd17491, %rd35802, %rd35809;
	mul.hi.u64 	%rd17492, %rd35809, %rd35802;
	add.s64 	%rd17493, %rd17491, %rd17490;
	setp.lt.u64 	%p2314, %rd17493, %rd17491;
	selp.u64 	%rd17494, 1, 0, %p2314;
	add.s64 	%rd17495, %rd17492, %rd17494;
	mul.lo.s64 	%rd17496, %rd35801, %rd35808;
	mul.hi.u64 	%rd17497, %rd35808, %rd35801;
	add.s64 	%rd17498, %rd17496, %rd17483;
	setp.lt.u64 	%p2315, %rd17498, %rd17496;
	selp.u64 	%rd17499, 1, 0, %p2315;
	add.s64 	%rd17500, %rd17497, %rd17499;
	mul.lo.s64 	%rd17501, %rd35800, %rd35808;
	mul.hi.u64 	%rd17502, %rd35808, %rd35800;
	add.s64 	%rd17503, %rd17501, %rd17488;
	setp.lt.u64 	%p2316, %rd17503, %rd17501;
	selp.u64 	%rd17504, 1, 0, %p2316;
	add.s64 	%rd17505, %rd17502, %rd17504;
	add.s64 	%rd17506, %rd17503, %rd17500;
	setp.lt.u64 	%p2317, %rd17506, %rd17503;
	selp.u64 	%rd17507, 1, 0, %p2317;
	add.s64 	%rd17508, %rd17505, %rd17507;
	mul.lo.s64 	%rd17509, %rd35803, %rd35808;
	mul.hi.u64 	%rd17510, %rd35808, %rd35803;
	add.s64 	%rd17511, %rd17509, %rd17493;
	setp.lt.u64 	%p2318, %rd17511, %rd17509;
	selp.u64 	%rd17512, 1, 0, %p2318;
	add.s64 	%rd17513, %rd17510, %rd17512;
	add.s64 	%rd17514, %rd17511, %rd17508;
	setp.lt.u64 	%p2319, %rd17514, %rd17511;
	selp.u64 	%rd17515, 1, 0, %p2319;
	add.s64 	%rd17516, %rd17513, %rd17515;
	mul.lo.s64 	%rd17517, %rd35802, %rd35808;
	mul.hi.u64 	%rd17518, %rd35808, %rd35802;
	add.s64 	%rd17519, %rd17517, %rd17495;
	setp.lt.u64 	%p2320, %rd17519, %rd17517;
	selp.u64 	%rd17520, 1, 0, %p2320;
	add.s64 	%rd17521, %rd17518, %rd17520;
	add.s64 	%rd17522, %rd17519, %rd17516;
	setp.lt.u64 	%p2321, %rd17522, %rd17519;
	selp.u64 	%rd17523, 1, 0, %p2321;
	add.s64 	%rd17524, %rd17521, %rd17523;
	mul.lo.s64 	%rd17525, %rd35801, %rd35807;
	mul.hi.u64 	%rd17526, %rd35807, %rd35801;
	add.s64 	%rd17527, %rd17525, %rd17506;
	setp.lt.u64 	%p2322, %rd17527, %rd17525;
	selp.u64 	%rd17528, 1, 0, %p2322;
	add.s64 	%rd17529, %rd17526, %rd17528;
	mul.lo.s64 	%rd17530, %rd35800, %rd35807;
	mul.hi.u64 	%rd17531, %rd35807, %rd35800;
	add.s64 	%rd17532, %rd17530, %rd17514;
	setp.lt.u64 	%p2323, %rd17532, %rd17530;
	selp.u64 	%rd17533, 1, 0, %p2323;
	add.s64 	%rd17534, %rd17531, %rd17533;
	add.s64 	%rd17535, %rd17532, %rd17529;
	setp.lt.u64 	%p2324, %rd17535, %rd17532;
	selp.u64 	%rd17536, 1, 0, %p2324;
	add.s64 	%rd17537, %rd17534, %rd17536;
	mul.lo.s64 	%rd17538, %rd35803, %rd35807;
	mul.hi.u64 	%rd17539, %rd35807, %rd35803;
	add.s64 	%rd17540, %rd17538, %rd17522;
	setp.lt.u64 	%p2325, %rd17540, %rd17538;
	selp.u64 	%rd17541, 1, 0, %p2325;
	add.s64 	%rd17542, %rd17539, %rd17541;
	add.s64 	%rd17543, %rd17540, %rd17537;
	setp.lt.u64 	%p2326, %rd17543, %rd17540;
	selp.u64 	%rd17544, 1, 0, %p2326;
	add.s64 	%rd17545, %rd17542, %rd17544;
	mul.lo.s64 	%rd17546, %rd35802, %rd35807;
	mul.hi.u64 	%rd17547, %rd35807, %rd35802;
	add.s64 	%rd17548, %rd17546, %rd17524;
	setp.lt.u64 	%p2327, %rd17548, %rd17546;
	selp.u64 	%rd17549, 1, 0, %p2327;
	add.s64 	%rd17550, %rd17547, %rd17549;
	add.s64 	%rd17551, %rd17548, %rd17545;
	setp.lt.u64 	%p2328, %rd17551, %rd17548;
	selp.u64 	%rd17552, 1, 0, %p2328;
	add.s64 	%rd17553, %rd17550, %rd17552;
	mul.lo.s64 	%rd17554, %rd35801, %rd35806;
	mul.hi.u64 	%rd17555, %rd35806, %rd35801;
	add.s64 	%rd17556, %rd17554, %rd17535;
	setp.lt.u64 	%p2329, %rd17556, %rd17554;
	selp.u64 	%rd17557, 1, 0, %p2329;
	add.s64 	%rd17558, %rd17555, %rd17557;
	mul.lo.s64 	%rd17559, %rd35800, %rd35806;
	mul.hi.u64 	%rd17560, %rd35806, %rd35800;
	add.s64 	%rd17561, %rd17559, %rd17543;
	setp.lt.u64 	%p2330, %rd17561, %rd17559;
	selp.u64 	%rd17562, 1, 0, %p2330;
	add.s64 	%rd17563, %rd17560, %rd17562;
	add.s64 	%rd17564, %rd17561, %rd17558;
	setp.lt.u64 	%p2331, %rd17564, %rd17561;
	selp.u64 	%rd17565, 1, 0, %p2331;
	add.s64 	%rd17566, %rd17563, %rd17565;
	mul.lo.s64 	%rd17567, %rd35803, %rd35806;
	mul.hi.u64 	%rd17568, %rd35806, %rd35803;
	add.s64 	%rd17569, %rd17567, %rd17551;
	setp.lt.u64 	%p2332, %rd17569, %rd17567;
	selp.u64 	%rd17570, 1, 0, %p2332;
	add.s64 	%rd17571, %rd17568, %rd17570;
	add.s64 	%rd17572, %rd17569, %rd17566;
	setp.lt.u64 	%p2333, %rd17572, %rd17569;
	selp.u64 	%rd17573, 1, 0, %p2333;
	add.s64 	%rd17574, %rd17571, %rd17573;
	mul.lo.s64 	%rd17575, %rd35802, %rd35806;
	mul.hi.u64 	%rd17576, %rd35806, %rd35802;
	add.s64 	%rd17577, %rd17575, %rd17553;
	setp.lt.u64 	%p2334, %rd17577, %rd17575;
	selp.u64 	%rd17578, 1, 0, %p2334;
	add.s64 	%rd17579, %rd17576, %rd17578;
	add.s64 	%rd17580, %rd17577, %rd17574;
	setp.lt.u64 	%p2335, %rd17580, %rd17577;
	selp.u64 	%rd17581, 1, 0, %p2335;
	add.s64 	%rd17582, %rd17579, %rd17581;
	mul.lo.s64 	%rd17583, %rd17564, 4294968273;
	mov.b64 	%rd17584, 4294968273;
	mul.hi.u64 	%rd17585, %rd17564, %rd17584;
	mad.lo.s64 	%rd35838, %rd35801, %rd35809, %rd17583;
	setp.lt.u64 	%p2336, %rd35838, %rd17583;
	selp.u64 	%rd17586, 1, 0, %p2336;
	add.s64 	%rd17587, %rd17585, %rd17586;
	mul.lo.s64 	%rd17588, %rd17572, 4294968273;
	mul.hi.u64 	%rd17589, %rd17572, %rd17584;
	add.s64 	%rd17590, %rd17588, %rd17498;
	setp.lt.u64 	%p2337, %rd17590, %rd17588;
	selp.u64 	%rd17591, 1, 0, %p2337;
	add.s64 	%rd17592, %rd17589, %rd17591;
	add.s64 	%rd35837, %rd17590, %rd17587;
	setp.lt.u64 	%p2338, %rd35837, %rd17590;
	selp.u64 	%rd17593, 1, 0, %p2338;
	add.s64 	%rd17594, %rd17592, %rd17593;
	mul.lo.s64 	%rd17595, %rd17580, 4294968273;
	mul.hi.u64 	%rd17596, %rd17580, %rd17584;
	add.s64 	%rd17597, %rd17595, %rd17527;
	setp.lt.u64 	%p2339, %rd17597, %rd17595;
	selp.u64 	%rd17598, 1, 0, %p2339;
	add.s64 	%rd17599, %rd17596, %rd17598;
	add.s64 	%rd35840, %rd17597, %rd17594;
	setp.lt.u64 	%p2340, %rd35840, %rd17597;
	selp.u64 	%rd17600, 1, 0, %p2340;
	add.s64 	%rd17601, %rd17599, %rd17600;
	mul.lo.s64 	%rd17602, %rd17582, 4294968273;
	mul.hi.u64 	%rd17603, %rd17582, %rd17584;
	add.s64 	%rd17604, %rd17602, %rd17556;
	setp.lt.u64 	%p2341, %rd17604, %rd17602;
	selp.u64 	%rd17605, 1, 0, %p2341;
	add.s64 	%rd17606, %rd17603, %rd17605;
	add.s64 	%rd35839, %rd17604, %rd17601;
	setp.lt.u64 	%p2342, %rd35839, %rd17604;
	selp.u64 	%rd17607, 1, 0, %p2342;
	add.s64 	%rd2756, %rd17606, %rd17607;
	setp.eq.s64 	%p2343, %rd2756, 0;
	@%p2343 bra 	$L__BB1_890;
	mov.b64 	%rd17608, 4294968273;
	mul.hi.u64 	%rd17609, %rd2756, %rd17608;
	mad.lo.s64 	%rd2757, %rd2756, 4294968273, %rd35838;
	setp.lt.u64 	%p2344, %rd2757, %rd35838;
	selp.u64 	%rd17610, 1, 0, %p2344;
	add.s64 	%rd2758, %rd17609, %rd17610;
	setp.eq.s64 	%p2345, %rd2758, 0;
	mov.u64 	%rd35838, %rd2757;
	@%p2345 bra 	$L__BB1_890;
	add.s64 	%rd2759, %rd35837, %rd2758;
	setp.ge.u64 	%p2346, %rd2759, %rd35837;
	mov.u64 	%rd35837, %rd2759;
	mov.u64 	%rd35838, %rd2757;
	@%p2346 bra 	$L__BB1_890;
	add.s64 	%rd35840, %rd35840, 1;
	setp.eq.s64 	%p2347, %rd35840, 0;
	selp.u64 	%rd17611, 1, 0, %p2347;
	add.s64 	%rd35839, %rd35839, %rd17611;
	mov.u64 	%rd35837, %rd2759;
	mov.u64 	%rd35838, %rd2757;
$L__BB1_890:
	setp.gt.u64 	%p2348, %rd35839, %rd2087;
	@%p2348 bra 	$L__BB1_892;
	setp.ne.s64 	%p2349, %rd35839, %rd2087;
	setp.ne.s64 	%p2350, %rd35840, %rd2088;
	or.pred  	%p2351, %p2349, %p2350;
	setp.ne.s64 	%p2352, %rd35837, %rd2089;
	or.pred  	%p2353, %p2351, %p2352;
	setp.lt.u64 	%p2354, %rd35838, %rd2090;
	or.pred  	%p2355, %p2353, %p2354;
	@%p2355 bra 	$L__BB1_893;
$L__BB1_892:
	// begin inline asm
	sub.cc.u64 %rd35838, %rd35838, %rd2090;
	// end inline asm
	// begin inline asm
	subc.u64 %rd17615, 0, 0;
	// end inline asm
	sub.s64 	%rd17617, %rd35837, %rd17615;
	// begin inline asm
	sub.cc.u64 %rd35837, %rd17617, %rd2089;
	// end inline asm
	sub.s64 	%rd17620, %rd35840, %rd17615;
	// begin inline asm
	sub.cc.u64 %rd35840, %rd17620, %rd2088;
	// end inline asm
	add.s64 	%rd17622, %rd17615, %rd2087;
	sub.s64 	%rd35839, %rd35839, %rd17622;
$L__BB1_893:
	mov.b32 	%r3255, 0;
	mov.u64 	%rd35843, %rd35839;
	mov.u64 	%rd35844, %rd35840;
	mov.u64 	%rd35845, %rd35837;
	mov.u64 	%rd35846, %rd35838;
$L__BB1_894:
	mul.hi.u64 	%rd17623, %rd35846, %rd35846;
	mul.lo.s64 	%rd17624, %rd35845, %rd35845;
	mul.hi.u64 	%rd35855, %rd35845, %rd35845;
	mul.lo.s64 	%rd35854, %rd35844, %rd35844;
	mul.hi.u64 	%rd35853, %rd35844, %rd35844;
	mul.lo.s64 	%rd35852, %rd35843, %rd35843;
	mul.hi.u64 	%rd35851, %rd35843, %rd35843;
	mul.lo.s64 	%rd17625, %rd35845, %rd35846;
	mul.hi.u64 	%rd17626, %rd35846, %rd35845;
	mov.b64 	{%r866, %r867}, %rd17626;
	mov.b64 	{%r868, %r869}, %rd17625;
	shf.l.wrap.b32 	%r870, %r869, %r866, 1;
	shf.l.wrap.b32 	%r871, %r866, %r867, 1;
	mov.b64 	%rd17627, {%r870, %r871};
	shl.b64 	%rd17628, %rd17625, 1;
	add.s64 	%rd2783, %rd17628, %rd17623;
	setp.lt.u64 	%p2356, %rd2783, %rd17628;
	selp.u64 	%rd17629, 1, 0, %p2356;
	add.s64 	%rd17630, %rd17624, %rd17627;
	add.s64 	%rd2784, %rd17630, %rd17629;
	setp.ge.u64 	%p2357, %rd2784, %rd17624;
	@%p2357 bra 	$L__BB1_899;
	add.s64 	%rd35855, %rd35855, 1;
	setp.ne.s64 	%p2358, %rd35855, 0;
	@%p2358 bra 	$L__BB1_899;
	add.s64 	%rd35854, %rd35854, 1;
	setp.ne.s64 	%p2359, %rd35854, 0;
	mov.b64 	%rd35855, 0;
	@%p2359 bra 	$L__BB1_899;
	add.s64 	%rd35853, %rd35853, 1;
	setp.ne.s64 	%p2360, %rd35853, 0;
	mov.b64 	%rd35854, 0;
	mov.u64 	%rd35855, %rd35854;
	@%p2360 bra 	$L__BB1_899;
	add.s64 	%rd35852, %rd35852, 1;
	setp.eq.s64 	%p2361, %rd35852, 0;
	selp.u64 	%rd17634, 1, 0, %p2361;
	add.s64 	%rd35851, %rd35851, %rd17634;
	mov.b64 	%rd35853, 0;
	mov.u64 	%rd35854, %rd35853;
	mov.u64 	%rd35855, %rd35853;
$L__BB1_899:
	mul.lo.s64 	%rd17635, %rd35844, %rd35846;
	mul.hi.u64 	%rd17636, %rd35846, %rd35844;
	mov.b64 	{%r872, %r873}, %rd17636;
	mov.b64 	{%r874, %r875}, %rd17635;
	shf.l.wrap.b32 	%r876, %r875, %r872, 1;
	shf.l.wrap.b32 	%r877, %r872, %r873, 1;
	mov.b64 	%rd17637, {%r876, %r877};
	shl.b64 	%rd17638, %rd17635, 1;
	add.s64 	%rd2805, %rd17638, %rd2784;
	setp.lt.u64 	%p2362, %rd2805, %rd17638;
	selp.u64 	%rd17639, 1, 0, %p2362;
	add.s64 	%rd17640, %rd35855, %rd17637;
	add.s64 	%rd2806, %rd17640, %rd17639;
	setp.ge.u64 	%p2363, %rd2806, %rd35855;
	@%p2363 bra 	$L__BB1_903;
	add.s64 	%rd35854, %rd35854, 1;
	setp.ne.s64 	%p2364, %rd35854, 0;
	@%p2364 bra 	$L__BB1_903;
	add.s64 	%rd35853, %rd35853, 1;
	setp.ne.s64 	%p2365, %rd35853, 0;
	mov.b64 	%rd35854, 0;
	@%p2365 bra 	$L__BB1_903;
	add.s64 	%rd35852, %rd35852, 1;
	setp.eq.s64 	%p2366, %rd35852, 0;
	selp.u64 	%rd17643, 1, 0, %p2366;
	add.s64 	%rd35851, %rd35851, %rd17643;
	mov.b64 	%rd35853, 0;
	mov.u64 	%rd35854, %rd35853;
$L__BB1_903:
	mul.lo.s64 	%rd2794, %rd35843, %rd35846;
	mul.hi.u64 	%rd17644, %rd35846, %rd35843;
	mov.b64 	{%r878, %r879}, %rd17644;
	mov.b64 	{%r880, %r881}, %rd2794;
	shf.l.wrap.b32 	%r882, %r881, %r878, 1;
	shf.l.wrap.b32 	%r883, %r878, %r879, 1;
	mov.b64 	%rd17645, {%r882, %r883};
	shl.b64 	%rd17646, %rd2794, 1;
	add.s64 	%rd2795, %rd17646, %rd2806;
	setp.lt.u64 	%p2367, %rd2795, %rd17646;
	selp.u64 	%rd17647, 1, 0, %p2367;
	add.s64 	%rd17648, %rd35854, %rd17645;
	add.s64 	%rd2796, %rd17648, %rd17647;
	setp.ge.u64 	%p2368, %rd2796, %rd35854;
	@%p2368 bra 	$L__BB1_906;
	add.s64 	%rd35853, %rd35853, 1;
	setp.ne.s64 	%p2369, %rd35853, 0;
	@%p2369 bra 	$L__BB1_906;
	add.s64 	%rd35852, %rd35852, 1;
	setp.eq.s64 	%p2370, %rd35852, 0;
	selp.u64 	%rd17650, 1, 0, %p2370;
	add.s64 	%rd35851, %rd35851, %rd17650;
	mov.b64 	%rd35853, 0;
$L__BB1_906:
	mul.lo.s64 	%rd17651, %rd35844, %rd35845;
	mul.hi.u64 	%rd17652, %rd35845, %rd35844;
	mov.b64 	{%r884, %r885}, %rd17652;
	mov.b64 	{%r886, %r887}, %rd17651;
	shf.l.wrap.b32 	%r888, %r887, %r884, 1;
	shf.l.wrap.b32 	%r889, %r884, %r885, 1;
	mov.b64 	%rd17653, {%r888, %r889};
	add.s64 	%rd17654, %rd2794, %rd17651;
	shl.b64 	%rd17655, %rd17654, 1;
	add.s64 	%rd2814, %rd17655, %rd2806;
	setp.lt.u64 	%p2371, %rd2814, %rd2795;
	selp.u64 	%rd17656, 1, 0, %p2371;
	add.s64 	%rd17657, %rd2796, %rd17653;
	add.s64 	%rd2815, %rd17657, %rd17656;
	setp.ge.u64 	%p2372, %rd2815, %rd2796;
	@%p2372 bra 	$L__BB1_909;
	add.s64 	%rd35853, %rd35853, 1;
	setp.ne.s64 	%p2373, %rd35853, 0;
	@%p2373 bra 	$L__BB1_909;
	add.s64 	%rd35852, %rd35852, 1;
	setp.eq.s64 	%p2374, %rd35852, 0;
	selp.u64 	%rd17659, 1, 0, %p2374;
	add.s64 	%rd35851, %rd35851, %rd17659;
	mov.b64 	%rd35853, 0;
$L__BB1_909:
	mul.lo.s64 	%rd17660, %rd35843, %rd35845;
	mul.hi.u64 	%rd17661, %rd35845, %rd35843;
	mov.b64 	{%r890, %r891}, %rd17661;
	mov.b64 	{%r892, %r893}, %rd17660;
	shf.l.wrap.b32 	%r894, %r893, %r890, 1;
	shf.l.wrap.b32 	%r895, %r890, %r891, 1;
	mov.b64 	%rd17662, {%r894, %r895};
	shl.b64 	%rd17663, %rd17660, 1;
	add.s64 	%rd2822, %rd17663, %rd2815;
	setp.lt.u64 	%p2375, %rd2822, %rd17663;
	selp.u64 	%rd17664, 1, 0, %p2375;
	add.s64 	%rd17665, %rd35853, %rd17662;
	add.s64 	%rd2823, %rd17665, %rd17664;
	setp.ge.u64 	%p2376, %rd2823, %rd35853;
	@%p2376 bra 	$L__BB1_911;
	add.s64 	%rd35852, %rd35852, 1;
	setp.eq.s64 	%p2377, %rd35852, 0;
	selp.u64 	%rd17666, 1, 0, %p2377;
	add.s64 	%rd35851, %rd35851, %rd17666;
$L__BB1_911:
	mul.lo.s64 	%rd17667, %rd35843, %rd35844;
	mul.hi.u64 	%rd17668, %rd35844, %rd35843;
	mov.b64 	{%r896, %r897}, %rd17668;
	mov.b64 	{%r898, %r899}, %rd17667;
	shf.l.wrap.b32 	%r900, %r899, %r896, 1;
	shf.l.wrap.b32 	%r901, %r896, %r897, 1;
	mov.b64 	%rd17669, {%r900, %r901};
	shl.b64 	%rd17670, %rd17667, 1;
	add.s64 	%rd17671, %rd17670, %rd2823;
	setp.lt.u64 	%p2378, %rd17671, %rd17670;
	selp.u64 	%rd17672, 1, 0, %p2378;
	add.s64 	%rd17673, %rd35852, %rd17669;
	add.s64 	%rd17674, %rd17673, %rd17672;
	setp.lt.u64 	%p2379, %rd17674, %rd35852;
	selp.u64 	%rd17675, 1, 0, %p2379;
	add.s64 	%rd17676, %rd35851, %rd17675;
	mul.lo.s64 	%rd17677, %rd2822, 4294968273;
	mov.b64 	%rd17678, 4294968273;
	mul.hi.u64 	%rd17679, %rd2822, %rd17678;
	mad.lo.s64 	%rd35846, %rd35846, %rd35846, %rd17677;
	setp.lt.u64 	%p2380, %rd35846, %rd17677;
	selp.u64 	%rd17680, 1, 0, %p2380;
	add.s64 	%rd17681, %rd17679, %rd17680;
	mul.lo.s64 	%rd17682, %rd17671, 4294968273;
	mul.hi.u64 	%rd17683, %rd17671, %rd17678;
	add.s64 	%rd17684, %rd17682, %rd2783;
	setp.lt.u64 	%p2381, %rd17684, %rd17682;
	selp.u64 	%rd17685, 1, 0, %p2381;
	add.s64 	%rd17686, %rd17683, %rd17685;
	add.s64 	%rd35845, %rd17684, %rd17681;
	setp.lt.u64 	%p2382, %rd35845, %rd17684;
	selp.u64 	%rd17687, 1, 0, %p2382;
	add.s64 	%rd17688, %rd17686, %rd17687;
	mul.lo.s64 	%rd17689, %rd17674, 4294968273;
	mul.hi.u64 	%rd17690, %rd17674, %rd17678;
	add.s64 	%rd17691, %rd17689, %rd2805;
	setp.lt.u64 	%p2383, %rd17691, %rd17689;
	selp.u64 	%rd17692, 1, 0, %p2383;
	add.s64 	%rd17693, %rd17690, %rd17692;
	add.s64 	%rd35844, %rd17691, %rd17688;
	setp.lt.u64 	%p2384, %rd35844, %rd17691;
	selp.u64 	%rd17694, 1, 0, %p2384;
	add.s64 	%rd17695, %rd17693, %rd17694;
	mul.lo.s64 	%rd17696, %rd17676, 4294968273;
	mul.hi.u64 	%rd17697, %rd17676, %rd17678;
	add.s64 	%rd17698, %rd17696, %rd2814;
	setp.lt.u64 	%p2385, %rd17698, %rd17696;
	selp.u64 	%rd17699, 1, 0, %p2385;
	add.s64 	%rd17700, %rd17697, %rd17699;
	add.s64 	%rd35843, %rd17698, %rd17695;
	setp.lt.u64 	%p2386, %rd35843, %rd17698;
	selp.u64 	%rd17701, 1, 0, %p2386;
	add.s64 	%rd2832, %rd17700, %rd17701;
	setp.eq.s64 	%p2387, %rd2832, 0;
	@%p2387 bra 	$L__BB1_915;
	mov.b64 	%rd17702, 4294968273;
	mul.hi.u64 	%rd17703, %rd2832, %rd17702;
	mad.lo.s64 	%rd2833, %rd2832, 4294968273, %rd35846;
	setp.lt.u64 	%p2388, %rd2833, %rd35846;
	selp.u64 	%rd17704, 1, 0, %p2388;
	add.s64 	%rd2834, %rd17703, %rd17704;
	setp.eq.s64 	%p2389, %rd2834, 0;
	mov.u64 	%rd35846, %rd2833;
	@%p2389 bra 	$L__BB1_915;
	add.s64 	%rd2835, %rd35845, %rd2834;
	setp.ge.u64 	%p2390, %rd2835, %rd35845;
	mov.u64 	%rd35845, %rd2835;
	mov.u64 	%rd35846, %rd2833;
	@%p2390 bra 	$L__BB1_915;
	add.s64 	%rd35844, %rd35844, 1;
	setp.eq.s64 	%p2391, %rd35844, 0;
	selp.u64 	%rd17705, 1, 0, %p2391;
	add.s64 	%rd35843, %rd35843, %rd17705;
	mov.u64 	%rd35845, %rd2835;
	mov.u64 	%rd35846, %rd2833;
$L__BB1_915:
	setp.gt.u64 	%p2392, %rd35843, %rd2087;
	@%p2392 bra 	$L__BB1_917;
	setp.ne.s64 	%p2393, %rd35843, %rd2087;
	setp.ne.s64 	%p2394, %rd35844, %rd2088;
	or.pred  	%p2395, %p2393, %p2394;
	setp.ne.s64 	%p2396, %rd35845, %rd2089;
	or.pred  	%p2397, %p2395, %p2396;
	setp.lt.u64 	%p2398, %rd35846, %rd2090;
	or.pred  	%p2399, %p2397, %p2398;
	@%p2399 bra 	$L__BB1_918;
$L__BB1_917:
	// begin inline asm
	sub.cc.u64 %rd35846, %rd35846, %rd2090;
	// end inline asm
	// begin inline asm
	subc.u64 %rd17709, 0, 0;
	// end inline asm
	sub.s64 	%rd17711, %rd35845, %rd17709;
	// begin inline asm
	sub.cc.u64 %rd35845, %rd17711, %rd2089;
	// end inline asm
	sub.s64 	%rd17714, %rd35844, %rd17709;
	// begin inline asm
	sub.cc.u64 %rd35844, %rd17714, %rd2088;
	// end inline asm
	add.s64 	%rd17716, %rd17709, %rd2087;
	sub.s64 	%rd35843, %rd35843, %rd17716;
$L__BB1_918:
	add.s32 	%r3255, %r3255, 1;
	setp.ne.s32 	%p2400, %r3255, 44;
	@%p2400 bra 	$L__BB1_894;
	mul.hi.u64 	%rd17717, %rd35846, %rd35838;
	mul.lo.s64 	%rd17718, %rd35837, %rd35846;
	mul.hi.u64 	%rd17719, %rd35846, %rd35837;
	add.s64 	%rd17720, %rd17718, %rd17717;
	setp.lt.u64 	%p2401, %rd17720, %rd17718;
	selp.u64 	%rd17721, 1, 0, %p2401;
	add.s64 	%rd17722, %rd17719, %rd17721;
	mul.lo.s64 	%rd17723, %rd35840, %rd35846;
	mul.hi.u64 	%rd17724, %rd35846, %rd35840;
	add.s64 	%rd17725, %rd17723, %rd17722;
	setp.lt.u64 	%p2402, %rd17725, %rd17723;
	selp.u64 	%rd17726, 1, 0, %p2402;
	add.s64 	%rd17727, %rd17724, %rd17726;
	mul.lo.s64 	%rd17728, %rd35839, %rd35846;
	mul.hi.u64 	%rd17729, %rd35846, %rd35839;
	add.s64 	%rd17730, %rd17728, %rd17727;
	setp.lt.u64 	%p2403, %rd17730, %rd17728;
	selp.u64 	%rd17731, 1, 0, %p2403;
	add.s64 	%rd17732, %rd17729, %rd17731;
	mul.lo.s64 	%rd17733, %rd35838, %rd35845;
	mul.hi.u64 	%rd17734, %rd35845, %rd35838;
	add.s64 	%rd17735, %rd17733, %rd17720;
	setp.lt.u64 	%p2404, %rd17735, %rd17733;
	selp.u64 	%rd17736, 1, 0, %p2404;
	add.s64 	%rd17737, %rd17734, %rd17736;
	mul.lo.s64 	%rd17738, %rd35837, %rd35845;
	mul.hi.u64 	%rd17739, %rd35845, %rd35837;
	add.s64 	%rd17740, %rd17738, %rd17725;
	setp.lt.u64 	%p2405, %rd17740, %rd17738;
	selp.u64 	%rd17741, 1, 0, %p2405;
	add.s64 	%rd17742, %rd17739, %rd17741;
	add.s64 	%rd17743, %rd17740, %rd17737;
	setp.lt.u64 	%p2406, %rd17743, %rd17740;
	selp.u64 	%rd17744, 1, 0, %p2406;
	add.s64 	%rd17745, %rd17742, %rd17744;
	mul.lo.s64 	%rd17746, %rd35840, %rd35845;
	mul.hi.u64 	%rd17747, %rd35845, %rd35840;
	add.s64 	%rd17748, %rd17746, %rd17730;
	setp.lt.u64 	%p2407, %rd17748, %rd17746;
	selp.u64 	%rd17749, 1, 0, %p2407;
	add.s64 	%rd17750, %rd17747, %rd17749;
	add.s64 	%rd17751, %rd17748, %rd17745;
	setp.lt.u64 	%p2408, %rd17751, %rd17748;
	selp.u64 	%rd17752, 1, 0, %p2408;
	add.s64 	%rd17753, %rd17750, %rd17752;
	mul.lo.s64 	%rd17754, %rd35839, %rd35845;
	mul.hi.u64 	%rd17755, %rd35845, %rd35839;
	add.s64 	%rd17756, %rd17754, %rd17732;
	setp.lt.u64 	%p2409, %rd17756, %rd17754;
	selp.u64 	%rd17757, 1, 0, %p2409;
	add.s64 	%rd17758, %rd17755, %rd17757;
	add.s64 	%rd17759, %rd17756, %rd17753;
	setp.lt.u64 	%p2410, %rd17759, %rd17756;
	selp.u64 	%rd17760, 1, 0, %p2410;
	add.s64 	%rd17761, %rd17758, %rd17760;
	mul.lo.s64 	%rd17762, %rd35838, %rd35844;
	mul.hi.u64 	%rd17763, %rd35844, %rd35838;
	add.s64 	%rd17764, %rd17762, %rd17743;
	setp.lt.u64 	%p2411, %rd17764, %rd17762;
	selp.u64 	%rd17765, 1, 0, %p2411;
	add.s64 	%rd17766, %rd17763, %rd17765;
	mul.lo.s64 	%rd17767, %rd35837, %rd35844;
	mul.hi.u64 	%rd17768, %rd35844, %rd35837;
	add.s64 	%rd17769, %rd17767, %rd17751;
	setp.lt.u64 	%p2412, %rd17769, %rd17767;
	selp.u64 	%rd17770, 1, 0, %p2412;
	add.s64 	%rd17771, %rd17768, %rd17770;
	add.s64 	%rd17772, %rd17769, %rd17766;
	setp.lt.u64 	%p2413, %rd17772, %rd17769;
	selp.u64 	%rd17773, 1, 0, %p2413;
	add.s64 	%rd17774, %rd17771, %rd17773;
	mul.lo.s64 	%rd17775, %rd35840, %rd35844;
	mul.hi.u64 	%rd17776, %rd35844, %rd35840;
	add.s64 	%rd17777, %rd17775, %rd17759;
	setp.lt.u64 	%p2414, %rd17777, %rd17775;
	selp.u64 	%rd17778, 1, 0, %p2414;
	add.s64 	%rd17779, %rd17776, %rd17778;
	add.s64 	%rd17780, %rd17777, %rd17774;
	setp.lt.u64 	%p2415, %rd17780, %rd17777;
	selp.u64 	%rd17781, 1, 0, %p2415;
	add.s64 	%rd17782, %rd17779, %rd17781;
	mul.lo.s64 	%rd17783, %rd35839, %rd35844;
	mul.hi.u64 	%rd17784, %rd35844, %rd35839;
	add.s64 	%rd17785, %rd17783, %rd17761;
	setp.lt.u64 	%p2416, %rd17785, %rd17783;
	selp.u64 	%rd17786, 1, 0, %p2416;
	add.s64 	%rd17787, %rd17784, %rd17786;
	add.s64 	%rd17788, %rd17785, %rd17782;
	setp.lt.u64 	%p2417, %rd17788, %rd17785;
	selp.u64 	%rd17789, 1, 0, %p2417;
	add.s64 	%rd17790, %rd17787, %rd17789;
	mul.lo.s64 	%rd17791, %rd35838, %rd35843;
	mul.hi.u64 	%rd17792, %rd35843, %rd35838;
	add.s64 	%rd17793, %rd17791, %rd17772;
	setp.lt.u64 	%p2418, %rd17793, %rd17791;
	selp.u64 	%rd17794, 1, 0, %p2418;
	add.s64 	%rd17795, %rd17792, %rd17794;
	mul.lo.s64 	%rd17796, %rd35837, %rd35843;
	mul.hi.u64 	%rd17797, %rd35843, %rd35837;
	add.s64 	%rd17798, %rd17796, %rd17780;
	setp.lt.u64 	%p2419, %rd17798, %rd17796;
	selp.u64 	%rd17799, 1, 0, %p2419;
	add.s64 	%rd17800, %rd17797, %rd17799;
	add.s64 	%rd17801, %rd17798, %rd17795;
	setp.lt.u64 	%p2420, %rd17801, %rd17798;
	selp.u64 	%rd17802, 1, 0, %p2420;
	add.s64 	%rd17803, %rd17800, %rd17802;
	mul.lo.s64 	%rd17804, %rd35840, %rd35843;
	mul.hi.u64 	%rd17805, %rd35843, %rd35840;
	add.s64 	%rd17806, %rd17804, %rd17788;
	setp.lt.u64 	%p2421, %rd17806, %rd17804;
	selp.u64 	%rd17807, 1, 0, %p2421;
	add.s64 	%rd17808, %rd17805, %rd17807;
	add.s64 	%rd17809, %rd17806, %rd17803;
	setp.lt.u64 	%p2422, %rd17809, %rd17806;
	selp.u64 	%rd17810, 1, 0, %p2422;
	add.s64 	%rd17811, %rd17808, %rd17810;
	mul.lo.s64 	%rd17812, %rd35839, %rd35843;
	mul.hi.u64 	%rd17813, %rd35843, %rd35839;
	add.s64 	%rd17814, %rd17812, %rd17790;
	setp.lt.u64 	%p2423, %rd17814, %rd17812;
	selp.u64 	%rd17815, 1, 0, %p2423;
	add.s64 	%rd17816, %rd17813, %rd17815;
	add.s64 	%rd17817, %rd17814, %rd17811;
	setp.lt.u64 	%p2424, %rd17817, %rd17814;
	selp.u64 	%rd17818, 1, 0, %p2424;
	add.s64 	%rd17819, %rd17816, %rd17818;
	mul.lo.s64 	%rd17820, %rd17801, 4294968273;
	mov.b64 	%rd17821, 4294968273;
	mul.hi.u64 	%rd17822, %rd17801, %rd17821;
	mad.lo.s64 	%rd35875, %rd35838, %rd35846, %rd17820;
	setp.lt.u64 	%p2425, %rd35875, %rd17820;
	selp.u64 	%rd17823, 1, 0, %p2425;
	add.s64 	%rd17824, %rd17822, %rd17823;
	mul.lo.s64 	%rd17825, %rd17809, 4294968273;
	mul.hi.u64 	%rd17826, %rd17809, %rd17821;
	add.s64 	%rd17827, %rd17825, %rd17735;
	setp.lt.u64 	%p2426, %rd17827, %rd17825;
	selp.u64 	%rd17828, 1, 0, %p2426;
	add.s64 	%rd17829, %rd17826, %rd17828;
	add.s64 	%rd35874, %rd17827, %rd17824;
	setp.lt.u64 	%p2427, %rd35874, %rd17827;
	selp.u64 	%rd17830, 1, 0, %p2427;
	add.s64 	%rd17831, %rd17829, %rd17830;
	mul.lo.s64 	%rd17832, %rd17817, 4294968273;
	mul.hi.u64 	%rd17833, %rd17817, %rd17821;
	add.s64 	%rd17834, %rd17832, %rd17764;
	setp.lt.u64 	%p2428, %rd17834, %rd17832;
	selp.u64 	%rd17835, 1, 0, %p2428;
	add.s64 	%rd17836, %rd17833, %rd17835;
	add.s64 	%rd35877, %rd17834, %rd17831;
	setp.lt.u64 	%p2429, %rd35877, %rd17834;
	selp.u64 	%rd17837, 1, 0, %p2429;
	add.s64 	%rd17838, %rd17836, %rd17837;
	mul.lo.s64 	%rd17839, %rd17819, 4294968273;
	mul.hi.u64 	%rd17840, %rd17819, %rd17821;
	add.s64 	%rd17841, %rd17839, %rd17793;
	setp.lt.u64 	%p2430, %rd17841, %rd17839;
	selp.u64 	%rd17842, 1, 0, %p2430;
	add.s64 	%rd17843, %rd17840, %rd17842;
	add.s64 	%rd35876, %rd17841, %rd17838;
	setp.lt.u64 	%p2431, %rd35876, %rd17841;
	selp.u64 	%rd17844, 1, 0, %p2431;
	add.s64 	%rd2854, %rd17843, %rd17844;
	setp.eq.s64 	%p2432, %rd2854, 0;
	@%p2432 bra 	$L__BB1_923;
	mov.b64 	%rd17845, 4294968273;
	mul.hi.u64 	%rd17846, %rd2854, %rd17845;
	mad.lo.s64 	%rd2855, %rd2854, 4294968273, %rd35875;
	setp.lt.u64 	%p2433, %rd2855, %rd35875;
	selp.u64 	%rd17847, 1, 0, %p2433;
	add.s64 	%rd2856, %rd17846, %rd17847;
	setp.eq.s64 	%p2434, %rd2856, 0;
	mov.u64 	%rd35875, %rd2855;
	@%p2434 bra 	$L__BB1_923;
	add.s64 	%rd2857, %rd35874, %rd2856;
	setp.ge.u64 	%p2435, %rd2857, %rd35874;
	mov.u64 	%rd35874, %rd2857;
	mov.u64 	%rd35875, %rd2855;
	@%p2435 bra 	$L__BB1_923;
	add.s64 	%rd35877, %rd35877, 1;
	setp.eq.s64 	%p2436, %rd35877, 0;
	selp.u64 	%rd17848, 1, 0, %p2436;
	add.s64 	%rd35876, %rd35876, %rd17848;
	mov.u64 	%rd35874, %rd2857;
	mov.u64 	%rd35875, %rd2855;
$L__BB1_923:
	setp.gt.u64 	%p2437, %rd35876, %rd2087;
	@%p2437 bra 	$L__BB1_925;
	setp.ne.s64 	%p2438, %rd35876, %rd2087;
	setp.ne.s64 	%p2439, %rd35877, %rd2088;
	or.pred  	%p2440, %p2438, %p2439;
	setp.ne.s64 	%p2441, %rd35874, %rd2089;
	or.pred  	%p2442, %p2440, %p2441;
	setp.lt.u64 	%p2443, %rd35875, %rd2090;
	or.pred  	%p2444, %p2442, %p2443;
	@%p2444 bra 	$L__BB1_926;
$L__BB1_925:
	// begin inline asm
	sub.cc.u64 %rd35875, %rd35875, %rd2090;
	// end inline asm
	// begin inline asm
	subc.u64 %rd17852, 0, 0;
	// end inline asm
	sub.s64 	%rd17854, %rd35874, %rd17852;
	// begin inline asm
	sub.cc.u64 %rd35874, %rd17854, %rd2089;
	// end inline asm
	sub.s64 	%rd17857, %rd35877, %rd17852;
	// begin inline asm
	sub.cc.u64 %rd35877, %rd17857, %rd2088;
	// end inline asm
	add.s64 	%rd17859, %rd17852, %rd2087;
	sub.s64 	%rd35876, %rd35876, %rd17859;
$L__BB1_926:
	mov.b32 	%r3256, 0;
	mov.u64 	%rd35880, %rd35876;
	mov.u64 	%rd35881, %rd35877;
	mov.u64 	%rd35882, %rd35874;
	mov.u64 	%rd35883, %rd35875;
$L__BB1_927:
	mul.hi.u64 	%rd17860, %rd35883, %rd35883;
	mul.lo.s64 	%rd17861, %rd35882, %rd35882;
	mul.hi.u64 	%rd35892, %rd35882, %rd35882;
	mul.lo.s64 	%rd35891, %rd35881, %rd35881;
	mul.hi.u64 	%rd35890, %rd35881, %rd35881;
	mul.lo.s64 	%rd35889, %rd35880, %rd35880;
	mul.hi.u64 	%rd35888, %rd35880, %rd35880;
	mul.lo.s64 	%rd17862, %rd35882, %rd35883;
	mul.hi.u64 	%rd17863, %rd35883, %rd35882;
	mov.b64 	{%r903, %r904}, %rd17863;
	mov.b64 	{%r905, %r906}, %rd17862;
	shf.l.wrap.b32 	%r907, %r906, %r903, 1;
	shf.l.wrap.b32 	%r908, %r903, %r904, 1;
	mov.b64 	%rd17864, {%r907, %r908};
	shl.b64 	%rd17865, %rd17862, 1;
	add.s64 	%rd2881, %rd17865, %rd17860;
	setp.lt.u64 	%p2445, %rd2881, %rd17865;
	selp.u64 	%rd17866, 1, 0, %p2445;
	add.s64 	%rd17867, %rd17861, %rd17864;
	add.s64 	%rd2882, %rd17867, %rd17866;
	setp.ge.u64 	%p2446, %rd2882, %rd17861;
	@%p2446 bra 	$L__BB1_935;
	add.s64 	%rd35892, %rd35892, 1;
	setp.ne.s64 	%p2447, %rd35892, 0;
	@%p2447 bra 	$L__BB1_935;
	add.s64 	%rd35891, %rd35891, 1;
	setp.ne.s64 	%p2448, %rd35891, 0;
	mov.b64 	%rd35892, 0;
	@%p2448 bra 	$L__BB1_935;
	add.s64 	%rd35890, %rd35890, 1;
	setp.ne.s64 	%p2449, %rd35890, 0;
	mov.b64 	%rd35891, 0;
	mov.u64 	%rd35892, %rd35891;
	@%p2449 bra 	$L__BB1_935;
	add.s64 	%rd35889, %rd35889, 1;
	setp.eq.s64 	%p2450, %rd35889, 0;
	selp.u64 	%rd17871, 1, 0, %p2450;
	add.s64 	%rd35888, %rd35888, %rd17871;
	mov.b64 	%rd35890, 0;
	mov.u64 	%rd35891, %rd35890;
	mov.u64 	%rd35892, %rd35890;
	bra.uni 	$L__BB1_935;
$L__BB1_932:
	add.s64 	%rd35817, %rd35817, 1;
	setp.ne.s64 	%p2275, %rd35817, 0;
	@%p2275 bra 	$L__BB1_870;
	add.s64 	%rd35816, %rd35816, 1;
	setp.ne.s64 	%p2276, %rd35816, 0;
	mov.b64 	%rd35817, 0;
	@%p2276 bra 	$L__BB1_870;
	add.s64 	%rd35815, %rd35815, 1;
	setp.eq.s64 	%p2277, %rd35815, 0;
	selp.u64 	%rd17406, 1, 0, %p2277;
	add.s64 	%rd35814, %rd35814, %rd17406;
	mov.b64 	%rd35816, 0;
	mov.u64 	%rd35817, %rd35816;
	bra.uni 	$L__BB1_870;
$L__BB1_935:
	mul.lo.s64 	%rd17872, %rd35881, %rd35883;
	mul.hi.u64 	%rd17873, %rd35883, %rd35881;
	mov.b64 	{%r909, %r910}, %rd17873;
	mov.b64 	{%r911, %r912}, %rd17872;
	shf.l.wrap.b32 	%r913, %r912, %r909, 1;
	shf.l.wrap.b32 	%r914, %r909, %r910, 1;
	mov.b64 	%rd17874, {%r913, %r914};
	shl.b64 	%rd17875, %rd17872, 1;
	add.s64 	%rd2903, %rd17875, %rd2882;
	setp.lt.u64 	%p2451, %rd2903, %rd17875;
	selp.u64 	%rd17876, 1, 0, %p2451;
	add.s64 	%rd17877, %rd35892, %rd17874;
	add.s64 	%rd2904, %rd17877, %rd17876;
	setp.ge.u64 	%p2452, %rd2904, %rd35892;
	@%p2452 bra 	$L__BB1_936;
	bra.uni 	$L__BB1_998;
$L__BB1_936:
	mul.lo.s64 	%rd2892, %rd35880, %rd35883;
	mul.hi.u64 	%rd17881, %rd35883, %rd35880;
	mov.b64 	{%r915, %r916}, %rd17881;
	mov.b64 	{%r917, %r918}, %rd2892;
	shf.l.wrap.b32 	%r919, %r918, %r915, 1;
	shf.l.wrap.b32 	%r920, %r915, %r916, 1;
	mov.b64 	%rd17882, {%r919, %r920};
	shl.b64 	%rd17883, %rd2892, 1;
	add.s64 	%rd2893, %rd17883, %rd2904;
	setp.lt.u64 	%p2456, %rd2893, %rd17883;
	selp.u64 	%rd17884, 1, 0, %p2456;
	add.s64 	%rd17885, %rd35891, %rd17882;
	add.s64 	%rd2894, %rd17885, %rd17884;
	setp.ge.u64 	%p2457, %rd2894, %rd35891;
	@%p2457 bra 	$L__BB1_939;
	add.s64 	%rd35890, %rd35890, 1;
	setp.ne.s64 	%p2458, %rd35890, 0;
	@%p2458 bra 	$L__BB1_939;
	add.s64 	%rd35889, %rd35889, 1;
	setp.eq.s64 	%p2459, %rd35889, 0;
	selp.u64 	%rd17887, 1, 0, %p2459;
	add.s64 	%rd35888, %rd35888, %rd17887;
	mov.b64 	%rd35890, 0;
$L__BB1_939:
	mul.lo.s64 	%rd17888, %rd35881, %rd35882;
	mul.hi.u64 	%rd17889, %rd35882, %rd35881;
	mov.b64 	{%r921, %r922}, %rd17889;
	mov.b64 	{%r923, %r924}, %rd17888;
	shf.l.wrap.b32 	%r925, %r924, %r921, 1;
	shf.l.wrap.b32 	%r926, %r921, %r922, 1;
	mov.b64 	%rd17890, {%r925, %r926};
	add.s64 	%rd17891, %rd2892, %rd17888;
	shl.b64 	%rd17892, %rd17891, 1;
	add.s64 	%rd2912, %rd17892, %rd2904;
	setp.lt.u64 	%p2460, %rd2912, %rd2893;
	selp.u64 	%rd17893, 1, 0, %p2460;
	add.s64 	%rd17894, %rd2894, %rd17890;
	add.s64 	%rd2913, %rd17894, %rd17893;
	setp.ge.u64 	%p2461, %rd2913, %rd2894;
	@%p2461 bra 	$L__BB1_942;
	add.s64 	%rd35890, %rd35890, 1;
	setp.ne.s64 	%p2462, %rd35890, 0;
	@%p2462 bra 	$L__BB1_942;
	add.s64 	%rd35889, %rd35889, 1;
	setp.eq.s64 	%p2463, %rd35889, 0;
	selp.u64 	%rd17896, 1, 0, %p2463;
	add.s64 	%rd35888, %rd35888, %rd17896;
	mov.b64 	%rd35890, 0;
$L__BB1_942:
	mul.lo.s64 	%rd17897, %rd35880, %rd35882;
	mul.hi.u64 	%rd17898, %rd35882, %rd35880;
	mov.b64 	{%r927, %r928}, %rd17898;
	mov.b64 	{%r929, %r930}, %rd17897;
	shf.l.wrap.b32 	%r931, %r930, %r927, 1;
	shf.l.wrap.b32 	%r932, %r927, %r928, 1;
	mov.b64 	%rd17899, {%r931, %r932};
	shl.b64 	%rd17900, %rd17897, 1;
	add.s64 	%rd2920, %rd17900, %rd2913;
	setp.lt.u64 	%p2464, %rd2920, %rd17900;
	selp.u64 	%rd17901, 1, 0, %p2464;
	add.s64 	%rd17902, %rd35890, %rd17899;
	add.s64 	%rd2921, %rd17902, %rd17901;
	setp.ge.u64 	%p2465, %rd2921, %rd35890;
	@%p2465 bra 	$L__BB1_944;
	add.s64 	%rd35889, %rd35889, 1;
	setp.eq.s64 	%p2466, %rd35889, 0;
	selp.u64 	%rd17903, 1, 0, %p2466;
	add.s64 	%rd35888, %rd35888, %rd17903;
$L__BB1_944:
	mul.lo.s64 	%rd17904, %rd35880, %rd35881;
	mul.hi.u64 	%rd17905, %rd35881, %rd35880;
	mov.b64 	{%r933, %r934}, %rd17905;
	mov.b64 	{%r935, %r936}, %rd17904;
	shf.l.wrap.b32 	%r937, %r936, %r933, 1;
	shf.l.wrap.b32 	%r938, %r933, %r934, 1;
	mov.b64 	%rd17906, {%r937, %r938};
	shl.b64 	%rd17907, %rd17904, 1;
	add.s64 	%rd17908, %rd17907, %rd2921;
	setp.lt.u64 	%p2467, %rd17908, %rd17907;
	selp.u64 	%rd17909, 1, 0, %p2467;
	add.s64 	%rd17910, %rd35889, %rd17906;
	add.s64 	%rd17911, %rd17910, %rd17909;
	setp.lt.u64 	%p2468, %rd17911, %rd35889;
	selp.u64 	%rd17912, 1, 0, %p2468;
	add.s64 	%rd17913, %rd35888, %rd17912;
	mul.lo.s64 	%rd17914, %rd2920, 4294968273;
	mov.b64 	%rd17915, 4294968273;
	mul.hi.u64 	%rd17916, %rd2920, %rd17915;
	mad.lo.s64 	%rd35883, %rd35883, %rd35883, %rd17914;
	setp.lt.u64 	%p2469, %rd35883, %rd17914;
	selp.u64 	%rd17917, 1, 0, %p2469;
	add.s64 	%rd17918, %rd17916, %rd17917;
	mul.lo.s64 	%rd17919, %rd17908, 4294968273;
	mul.hi.u64 	%rd17920, %rd17908, %rd17915;
	add.s64 	%rd17921, %rd17919, %rd2881;
	setp.lt.u64 	%p2470, %rd17921, %rd17919;
	selp.u64 	%rd17922, 1, 0, %p2470;
	add.s64 	%rd17923, %rd17920, %rd17922;
	add.s64 	%rd35882, %rd17921, %rd17918;
	setp.lt.u64 	%p2471, %rd35882, %rd17921;
	selp.u64 	%rd17924, 1, 0, %p2471;
	add.s64 	%rd17925, %rd17923, %rd17924;
	mul.lo.s64 	%rd17926, %rd17911, 4294968273;
	mul.hi.u64 	%rd17927, %rd17911, %rd17915;
	add.s64 	%rd17928, %rd17926, %rd2903;
	setp.lt.u64 	%p2472, %rd17928, %rd17926;
	selp.u64 	%rd17929, 1, 0, %p2472;
	add.s64 	%rd17930, %rd17927, %rd17929;
	add.s64 	%rd35881, %rd17928, %rd17925;
	setp.lt.u64 	%p2473, %rd35881, %rd17928;
	selp.u64 	%rd17931, 1, 0, %p2473;
	add.s64 	%rd17932, %rd17930, %rd17931;
	mul.lo.s64 	%rd17933, %rd17913, 4294968273;
	mul.hi.u64 	%rd17934, %rd17913, %rd17915;
	add.s64 	%rd17935, %rd17933, %rd2912;
	setp.lt.u64 	%p2474, %rd17935, %rd17933;
	selp.u64 	%rd17936, 1, 0, %p2474;
	add.s64 	%rd17937, %rd17934, %rd17936;
	add.s64 	%rd35880, %rd17935, %rd17932;
	setp.lt.u64 	%p2475, %rd35880, %rd17935;
	selp.u64 	%rd17938, 1, 0, %p2475;
	add.s64 	%rd2930, %rd17937, %rd17938;
	setp.eq.s64 	%p2476, %rd2930, 0;
	@%p2476 bra 	$L__BB1_948;
	mov.b64 	%rd17939, 4294968273;
	mul.hi.u64 	%rd17940, %rd2930, %rd17939;
	mad.lo.s64 	%rd2931, %rd2930, 4294968273, %rd35883;
	setp.lt.u64 	%p2477, %rd2931, %rd35883;
	selp.u64 	%rd17941, 1, 0, %p2477;
	add.s64 	%rd2932, %rd17940, %rd17941;
	setp.eq.s64 	%p2478, %rd2932, 0;
	mov.u64 	%rd35883, %rd2931;
	@%p2478 bra 	$L__BB1_948;
	add.s64 	%rd2933, %rd35882, %rd2932;
	setp.ge.u64 	%p2479, %rd2933, %rd35882;
	mov.u64 	%rd35882, %rd2933;
	mov.u64 	%rd35883, %rd2931;
	@%p2479 bra 	$L__BB1_948;
	add.s64 	%rd35881, %rd35881, 1;
	setp.eq.s64 	%p2480, %rd35881, 0;
	selp.u64 	%rd17942, 1, 0, %p2480;
	add.s64 	%rd35880, %rd35880, %rd17942;
	mov.u64 	%rd35882, %rd2933;
	mov.u64 	%rd35883, %rd2931;
$L__BB1_948:
	setp.gt.u64 	%p2481, %rd35880, %rd2087;
	@%p2481 bra 	$L__BB1_950;
	setp.ne.s64 	%p2482, %rd35880, %rd2087;
	setp.ne.s64 	%p2483, %rd35881, %rd2088;
	or.pred  	%p2484, %p2482, %p2483;
	setp.ne.s64 	%p2485, %rd35882, %rd2089;
	or.pred  	%p2486, %p2484, %p2485;
	setp.lt.u64 	%p2487, %rd35883, %rd2090;
	or.pred  	%p2488, %p2486, %p2487;
	@%p2488 bra 	$L__BB1_951;
$L__BB1_950:
	// begin inline asm
	sub.cc.u64 %rd35883, %rd35883, %rd2090;
	// end inline asm
	// begin inline asm
	subc.u64 %rd17946, 0, 0;
	// end inline asm
	sub.s64 	%rd17948, %rd35882, %rd17946;
	// begin inline asm
	sub.cc.u64 %rd35882, %rd17948, %rd2089;
	// end inline asm
	sub.s64 	%rd17951, %rd35881, %rd17946;
	// begin inline asm
	sub.cc.u64 %rd35881, %rd17951, %rd2088;
	// end inline asm
	add.s64 	%rd17953, %rd17946, %rd2087;
	sub.s64 	%rd35880, %rd35880, %rd17953;
$L__BB1_951:
	add.s32 	%r3256, %r3256, 1;
	setp.ne.s32 	%p2489, %r3256, 88;
	@%p2489 bra 	$L__BB1_927;
	mul.hi.u64 	%rd17954, %rd35883, %rd35875;
	mul.lo.s64 	%rd17955, %rd35874, %rd35883;
	mul.hi.u64 	%rd17956, %rd35883, %rd35874;
	add.s64 	%rd17957, %rd17955, %rd17954;
	setp.lt.u64 	%p2490, %rd17957, %rd17955;
	selp.u64 	%rd17958, 1, 0, %p2490;
	add.s64 	%rd17959, %rd17956, %rd17958;
	mul.lo.s64 	%rd17960, %rd35877, %rd35883;
	mul.hi.u64 	%rd17961, %rd35883, %rd35877;
	add.s64 	%rd17962, %rd17960, %rd17959;
	setp.lt.u64 	%p2491, %rd17962, %rd17960;
	selp.u64 	%rd17963, 1, 0, %p2491;
	add.s64 	%rd17964, %rd17961, %rd17963;
	mul.lo.s64 	%rd17965, %rd35876, %rd35883;
	mul.hi.u64 	%rd17966, %rd35883, %rd35876;
	add.s64 	%rd17967, %rd17965, %rd17964;
	setp.lt.u64 	%p2492, %rd17967, %rd17965;
	selp.u64 	%rd17968, 1, 0, %p2492;
	add.s64 	%rd17969, %rd17966, %rd17968;
	mul.lo.s64 	%rd17970, %rd35875, %rd35882;
	mul.hi.u64 	%rd17971, %rd35882, %rd35875;
	add.s64 	%rd17972, %rd17970, %rd17957;
	setp.lt.u64 	%p2493, %rd17972, %rd17970;
	selp.u64 	%rd17973, 1, 0, %p2493;
	add.s64 	%rd17974, %rd17971, %rd17973;
	mul.lo.s64 	%rd17975, %rd35874, %rd35882;
	mul.hi.u64 	%rd17976, %rd35882, %rd35874;
	add.s64 	%rd17977, %rd17975, %rd17962;
	setp.lt.u64 	%p2494, %rd17977, %rd17975;
	selp.u64 	%rd17978, 1, 0, %p2494;
	add.s64 	%rd17979, %rd17976, %rd17978;
	add.s64 	%rd17980, %rd17977, %rd17974;
	setp.lt.u64 	%p2495, %rd17980, %rd17977;
	selp.u64 	%rd17981, 1, 0, %p2495;
	add.s64 	%rd17982, %rd17979, %rd17981;
	mul.lo.s64 	%rd17983, %rd35877, %rd35882;
	mul.hi.u64 	%rd17984, %rd35882, %rd35877;
	add.s64 	%rd17985, %rd17983, %rd17967;
	setp.lt.u64 	%p2496, %rd17985, %rd17983;
	selp.u64 	%rd17986, 1, 0, %p2496;
	add.s64 	%rd17987, %rd17984, %rd17986;
	add.s64 	%rd17988, %rd17985, %rd17982;
	setp.lt.u64 	%p2497, %rd17988, %rd17985;
	selp.u64 	%rd17989, 1, 0, %p2497;
	add.s64 	%rd17990, %rd17987, %rd17989;
	mul.lo.s64 	%rd17991, %rd35876, %rd35882;
	mul.hi.u64 	%rd17992, %rd35882, %rd35876;
	add.s64 	%rd17993, %rd17991, %rd17969;
	setp.lt.u64 	%p2498, %rd17993, %rd17991;
	selp.u64 	%rd17994, 1, 0, %p2498;
	add.s64 	%rd17995, %rd17992, %rd17994;
	add.s64 	%rd17996, %rd17993, %rd17990;
	setp.lt.u64 	%p2499, %rd17996, %rd17993;
	selp.u64 	%rd17997, 1, 0, %p2499;
	add.s64 	%rd17998, %rd17995, %rd17997;
	mul.lo.s64 	%rd17999, %rd35875, %rd35881;
	mul.hi.u64 	%rd18000, %rd35881, %rd35875;
	add.s64 	%rd18001, %rd17999, %rd17980;
	setp.lt.u64 	%p2500, %rd18001, %rd17999;
	selp.u64 	%rd18002, 1, 0, %p2500;
	add.s64 	%rd18003, %rd18000, %rd18002;
	mul.lo.s64 	%rd18004, %rd35874, %rd35881;
	mul.hi.u64 	%rd18005, %rd35881, %rd35874;
	add.s64 	%rd18006, %rd18004, %rd17988;
	setp.lt.u64 	%p2501, %rd18006, %rd18004;
	selp.u64 	%rd18007, 1, 0, %p2501;
	add.s64 	%rd18008, %rd18005, %rd18007;
	add.s64 	%rd18009, %rd18006, %rd18003;
	setp.lt.u64 	%p2502, %rd18009, %rd18006;
	selp.u64 	%rd18010, 1, 0, %p2502;
	add.s64 	%rd18011, %rd18008, %rd18010;
	mul.lo.s64 	%rd18012, %rd35877, %rd35881;
	mul.hi.u64 	%rd18013, %rd35881, %rd35877;
	add.s64 	%rd18014, %rd18012, %rd17996;
	setp.lt.u64 	%p2503, %rd18014, %rd18012;
	selp.u64 	%rd18015, 1, 0, %p2503;
	add.s64 	%rd18016, %rd18013, %rd18015;
	add.s64 	%rd18017, %rd18014, %rd18011;
	setp.lt.u64 	%p2504, %rd18017, %rd18014;
	selp.u64 	%rd18018, 1, 0, %p2504;
	add.s64 	%rd18019, %rd18016, %rd18018;
	mul.lo.s64 	%rd18020, %rd35876, %rd35881;
	mul.hi.u64 	%rd18021, %rd35881, %rd35876;
	add.s64 	%rd18022, %rd18020, %rd17998;
	setp.lt.u64 	%p2505, %rd18022, %rd18020;
	selp.u64 	%rd18023, 1, 0, %p2505;
	add.s64 	%rd18024, %rd18021, %rd18023;
	add.s64 	%rd18025, %rd18022, %rd18019;
	setp.lt.u64 	%p2506, %rd18025, %rd18022;
	selp.u64 	%rd18026, 1, 0, %p2506;
	add.s64 	%rd18027, %rd18024, %rd18026;
	mul.lo.s64 	%rd18028, %rd35875, %rd35880;
	mul.hi.u64 	%rd18029, %rd35880, %rd35875;
	add.s64 	%rd18030, %rd18028, %rd18009;
	setp.lt.u64 	%p2507, %rd18030, %rd18028;
	selp.u64 	%rd18031, 1, 0, %p2507;
	add.s64 	%rd18032, %rd18029, %rd18031;
	mul.lo.s64 	%rd18033, %rd35874, %rd35880;
	mul.hi.u64 	%rd18034, %rd35880, %rd35874;
	add.s64 	%rd18035, %rd18033, %rd18017;
	setp.lt.u64 	%p2508, %rd18035, %rd18033;
	selp.u64 	%rd18036, 1, 0, %p2508;
	add.s64 	%rd18037, %rd18034, %rd18036;
	add.s64 	%rd18038, %rd18035, %rd18032;
	setp.lt.u64 	%p2509, %rd18038, %rd18035;
	selp.u64 	%rd18039, 1, 0, %p2509;
	add.s64 	%rd18040, %rd18037, %rd18039;
	mul.lo.s64 	%rd18041, %rd35877, %rd35880;
	mul.hi.u64 	%rd18042, %rd35880, %rd35877;
	add.s64 	%rd18043, %rd18041, %rd18025;
	setp.lt.u64 	%p2510, %rd18043, %rd18041;
	selp.u64 	%rd18044, 1, 0, %p2510;
	add.s64 	%rd18045, %rd18042, %rd18044;
	add.s64 	%rd18046, %rd18043, %rd18040;
	setp.lt.u64 	%p2511, %rd18046, %rd18043;
	selp.u64 	%rd18047, 1, 0, %p2511;
	add.s64 	%rd18048, %rd18045, %rd18047;
	mul.lo.s64 	%rd18049, %rd35876, %rd35880;
	mul.hi.u64 	%rd18050, %rd35880, %rd35876;
	add.s64 	%rd18051, %rd18049, %rd18027;
	setp.lt.u64 	%p2512, %rd18051, %rd18049;
	selp.u64 	%rd18052, 1, 0, %p2512;
	add.s64 	%rd18053, %rd18050, %rd18052;
	add.s64 	%rd18054, %rd18051, %rd18048;
	setp.lt.u64 	%p2513, %rd18054, %rd18051;
	selp.u64 	%rd18055, 1, 0, %p2513;
	add.s64 	%rd18056, %rd18053, %rd18055;
	mul.lo.s64 	%rd18057, %rd18038, 4294968273;
	mov.b64 	%rd18058, 4294968273;
	mul.hi.u64 	%rd18059, %rd18038, %rd18058;
	mad.lo.s64 	%rd35920, %rd35875, %rd35883, %rd18057;
	setp.lt.u64 	%p2514, %rd35920, %rd18057;
	selp.u64 	%rd18060, 1, 0, %p2514;
	add.s64 	%rd18061, %rd18059, %rd18060;
	mul.lo.s64 	%rd18062, %rd18046, 4294968273;
	mul.hi.u64 	%rd18063, %rd18046, %rd18058;
	add.s64 	%rd18064, %rd18062, %rd17972;
	setp.lt.u64 	%p2515, %rd18064, %rd18062;
	selp.u64 	%rd18065, 1, 0, %p2515;
	add.s64 	%rd18066, %rd18063, %rd18065;
	add.s64 	%rd35919, %rd18064, %rd18061;
	setp.lt.u64 	%p2516, %rd35919, %rd18064;
	selp.u64 	%rd18067, 1, 0, %p2516;
	add.s64 	%rd18068, %rd18066, %rd18067;
	mul.lo.s64 	%rd18069, %rd18054, 4294968273;
	mul.hi.u64 	%rd18070, %rd18054, %rd18058;
	add.s64 	%rd18071, %rd18069, %rd18001;
	setp.lt.u64 	%p2517, %rd18071, %rd18069;
	selp.u64 	%rd18072, 1, 0, %p2517;
	add.s64 	%rd18073, %rd18070, %rd18072;
	add.s64 	%rd35918, %rd18071, %rd18068;
	setp.lt.u64 	%p2518, %rd35918, %rd18071;
	selp.u64 	%rd18074, 1, 0, %p2518;
	add.s64 	%rd18075, %rd18073, %rd18074;
	mul.lo.s64 	%rd18076, %rd18056, 4294968273;
	mul.hi.u64 	%rd18077, %rd18056, %rd18058;
	add.s64 	%rd18078, %rd18076, %rd18030;
	setp.lt.u64 	%p2519, %rd18078, %rd18076;
	selp.u64 	%rd18079, 1, 0, %p2519;
	add.s64 	%rd18080, %rd18077, %rd18079;
	add.s64 	%rd35917, %rd18078, %rd18075;
	setp.lt.u64 	%p2520, %rd35917, %rd18078;
	selp.u64 	%rd18081, 1, 0, %p2520;
	add.s64 	%rd2952, %rd18080, %rd18081;
	setp.eq.s64 	%p2521, %rd2952, 0;
	@%p2521 bra 	$L__BB1_956;
	mov.b64 	%rd18082, 4294968273;
	mul.hi.u64 	%rd18083, %rd2952, %rd18082;
	mad.lo.s64 	%rd2953, %rd2952, 4294968273, %rd35920;
	setp.lt.u64 	%p2522, %rd2953, %rd35920;
	selp.u64 	%rd18084, 1, 0, %p2522;
	add.s64 	%rd2954, %rd18083, %rd18084;
	setp.eq.s64 	%p2523, %rd2954, 0;
	mov.u64 	%rd35920, %rd2953;
	@%p2523 bra 	$L__BB1_956;
	add.s64 	%rd2955, %rd35919, %rd2954;
	setp.ge.u64 	%p2524, %rd2955, %rd35919;
	mov.u64 	%rd35919, %rd2955;
	mov.u64 	%rd35920, %rd2953;
	@%p2524 bra 	$L__BB1_956;
	add.s64 	%rd35918, %rd35918, 1;
	setp.eq.s64 	%p2525, %rd35918, 0;
	selp.u64 	%rd18085, 1, 0, %p2525;
	add.s64 	%rd35917, %rd35917, %rd18085;
	mov.u64 	%rd35919, %rd2955;
	mov.u64 	%rd35920, %rd2953;
$L__BB1_956:
	setp.gt.u64 	%p2526, %rd35917, %rd2087;
	@%p2526 bra 	$L__BB1_958;
	setp.ne.s64 	%p2527, %rd35917, %rd2087;
	setp.ne.s64 	%p2528, %rd35918, %rd2088;
	or.pred  	%p2529, %p2527, %p2528;
	setp.ne.s64 	%p2530, %rd35919, %rd2089;
	or.pred  	%p2531, %p2529, %p2530;
	setp.lt.u64 	%p2532, %rd35920, %rd2090;
	or.pred  	%p2533, %p2531, %p2532;
	@%p2533 bra 	$L__BB1_959;
$L__BB1_958:
	// begin inline asm
	sub.cc.u64 %rd35920, %rd35920, %rd2090;
	// end inline asm
	// begin inline asm
	subc.u64 %rd18089, 0, 0;
	// end inline asm
	sub.s64 	%rd18091, %rd35919, %rd18089;
	// begin inline asm
	sub.cc.u64 %rd35919, %rd18091, %rd2089;
	// end inline asm
	sub.s64 	%rd18094, %rd35918, %rd18089;
	// begin inline asm
	sub.cc.u64 %rd35918, %rd18094, %rd2088;
	// end inline asm
	add.s64 	%rd18096, %rd18089, %rd2087;
	sub.s64 	%rd35917, %rd35917, %rd18096;
$L__BB1_959:
	mov.b32 	%r3257, 0;
$L__BB1_960:
	mul.hi.u64 	%rd18097, %rd35920, %rd35920;
	mul.lo.s64 	%rd18098, %rd35919, %rd35919;
	mul.hi.u64 	%rd35929, %rd35919, %rd35919;
	mul.lo.s64 	%rd35928, %rd35918, %rd35918;
	mul.hi.u64 	%rd35927, %rd35918, %rd35918;
	mul.lo.s64 	%rd35926, %rd35917, %rd35917;
	mul.hi.u64 	%rd35925, %rd35917, %rd35917;
	mul.lo.s64 	%rd18099, %rd35919, %rd35920;
	mul.hi.u64 	%rd18100, %rd35920, %rd35919;
	mov.b64 	{%r940, %r941}, %rd18100;
	mov.b64 	{%r942, %r943}, %rd18099;
	shf.l.wrap.b32 	%r944, %r943, %r940, 1;
	shf.l.wrap.b32 	%r945, %r940, %r941, 1;
	mov.b64 	%rd18101, {%r944, %r945};
	shl.b64 	%rd18102, %rd18099, 1;
	add.s64 	%rd2979, %rd18102, %rd18097;
	setp.lt.u64 	%p2534, %rd2979, %rd18102;
	selp.u64 	%rd18103, 1, 0, %p2534;
	add.s64 	%rd18104, %rd18098, %rd18101;
	add.s64 	%rd2980, %rd18104, %rd18103;
	setp.ge.u64 	%p2535, %rd2980, %rd18098;
	@%p2535 bra 	$L__BB1_965;
	add.s64 	%rd35929, %rd35929, 1;
	setp.ne.s64 	%p2536, %rd35929, 0;
	@%p2536 bra 	$L__BB1_965;
	add.s64 	%rd35928, %rd35928, 1;
	setp.ne.s64 	%p2537, %rd35928, 0;
	mov.b64 	%rd35929, 0;
	@%p2537 bra 	$L__BB1_965;
	add.s64 	%rd35927, %rd35927, 1;
	setp.ne.s64 	%p2538, %rd35927, 0;
	mov.b64 	%rd35928, 0;
	mov.u64 	%rd35929, %rd35928;
	@%p2538 bra 	$L__BB1_965;
	add.s64 	%rd35926, %rd35926, 1;
	setp.eq.s64 	%p2539, %rd35926, 0;
	selp.u64 	%rd18108, 1, 0, %p2539;
	add.s64 	%rd35925, %rd35925, %rd18108;
	mov.b64 	%rd35927, 0;
	mov.u64 	%rd35928, %rd35927;
	mov.u64 	%rd35929, %rd35927;
$L__BB1_965:
	mul.lo.s64 	%rd18109, %rd35918, %rd35920;
	mul.hi.u64 	%rd18110, %rd35920, %rd35918;
	mov.b64 	{%r946, %r947}, %rd18110;
	mov.b64 	{%r948, %r949}, %rd18109;
	shf.l.wrap.b32 	%r950, %r949, %r946, 1;
	shf.l.wrap.b32 	%r951, %r946, %r947, 1;
	mov.b64 	%rd18111, {%r950, %r951};
	shl.b64 	%rd18112, %rd18109, 1;
	add.s64 	%rd3001, %rd18112, %rd2980;
	setp.lt.u64 	%p2540, %rd3001, %rd18112;
	selp.u64 	%rd18113, 1, 0, %p2540;
	add.s64 	%rd18114, %rd35929, %rd18111;
	add.s64 	%rd3002, %rd18114, %rd18113;
	setp.ge.u64 	%p2541, %rd3002, %rd35929;
	@%p2541 bra 	$L__BB1_969;
	add.s64 	%rd35928, %rd35928, 1;
	setp.ne.s64 	%p2542, %rd35928, 0;
	@%p2542 bra 	$L__BB1_969;
	add.s64 	%rd35927, %rd35927, 1;
	setp.ne.s64 	%p2543, %rd35927, 0;
	mov.b64 	%rd35928, 0;
	@%p2543 bra 	$L__BB1_969;
	add.s64 	%rd35926, %rd35926, 1;
	setp.eq.s64 	%p2544, %rd35926, 0;
	selp.u64 	%rd18117, 1, 0, %p2544;
	add.s64 	%rd35925, %rd35925, %rd18117;
	mov.b64 	%rd35927, 0;
	mov.u64 	%rd35928, %rd35927;
$L__BB1_969:
	mul.lo.s64 	%rd2990, %rd35917, %rd35920;
	mul.hi.u64 	%rd18118, %rd35920, %rd35917;
	mov.b64 	{%r952, %r953}, %rd18118;
	mov.b64 	{%r954, %r955}, %rd2990;
	shf.l.wrap.b32 	%r956, %r955, %r952, 1;
	shf.l.wrap.b32 	%r957, %r952, %r953, 1;
	mov.b64 	%rd18119, {%r956, %r957};
	shl.b64 	%rd18120, %rd2990, 1;
	add.s64 	%rd2991, %rd18120, %rd3002;
	setp.lt.u64 	%p2545, %rd2991, %rd18120;
	selp.u64 	%rd18121, 1, 0, %p2545;
	add.s64 	%rd18122, %rd35928, %rd18119;
	add.s64 	%rd2992, %rd18122, %rd18121;
	setp.ge.u64 	%p2546, %rd2992, %rd35928;
	@%p2546 bra 	$L__BB1_972;
	add.s64 	%rd35927, %rd35927, 1;
	setp.ne.s64 	%p2547, %rd35927, 0;
	@%p2547 bra 	$L__BB1_972;
	add.s64 	%rd35926, %rd35926, 1;
	setp.eq.s64 	%p2548, %rd35926, 0;
	selp.u64 	%rd18124, 1, 0, %p2548;
	add.s64 	%rd35925, %rd35925, %rd18124;
	mov.b64 	%rd35927, 0;
$L__BB1_972:
	mul.lo.s64 	%rd18125, %rd35918, %rd35919;
	mul.hi.u64 	%rd18126, %rd35919, %rd35918;
	mov.b64 	{%r958, %r959}, %rd18126;
	mov.b64 	{%r960, %r961}, %rd18125;
	shf.l.wrap.b32 	%r962, %r961, %r958, 1;
	shf.l.wrap.b32 	%r963, %r958, %r959, 1;
	mov.b64 	%rd18127, {%r962, %r963};
	add.s64 	%rd18128, %rd2990, %rd18125;
	shl.b64 	%rd18129, %rd18128, 1;
	add.s64 	%rd3010, %rd18129, %rd3002;
	setp.lt.u64 	%p2549, %rd3010, %rd2991;
	selp.u64 	%rd18130, 1, 0, %p2549;
	add.s64 	%rd18131, %rd2992, %rd18127;
	add.s64 	%rd3011, %rd18131, %rd18130;
	setp.ge.u64 	%p2550, %rd3011, %rd2992;
	@%p2550 bra 	$L__BB1_975;
	add.s64 	%rd35927, %rd35927, 1;
	setp.ne.s64 	%p2551, %rd35927, 0;
	@%p2551 bra 	$L__BB1_975;
	add.s64 	%rd35926, %rd35926, 1;
	setp.eq.s64 	%p2552, %rd35926, 0;
	selp.u64 	%rd18133, 1, 0, %p2552;
	add.s64 	%rd35925, %rd35925, %rd18133;
	mov.b64 	%rd35927, 0;
$L__BB1_975:
	mul.lo.s64 	%rd18134, %rd35917, %rd35919;
	mul.hi.u64 	%rd18135, %rd35919, %rd35917;
	mov.b64 	{%r964, %r965}, %rd18135;
	mov.b64 	{%r966, %r967}, %rd18134;
	shf.l.wrap.b32 	%r968, %r967, %r964, 1;
	shf.l.wrap.b32 	%r969, %r964, %r965, 1;
	mov.b64 	%rd18136, {%r968, %r969};
	shl.b64 	%rd18137, %rd18134, 1;
	add.s64 	%rd3018, %rd18137, %rd3011;
	setp.lt.u64 	%p2553, %rd3018, %rd18137;
	selp.u64 	%rd18138, 1, 0, %p2553;
	add.s64 	%rd18139, %rd35927, %rd18136;
	add.s64 	%rd3019, %rd18139, %rd18138;
	setp.ge.u64 	%p2554, %rd3019, %rd35927;
	@%p2554 bra 	$L__BB1_977;
	add.s64 	%rd35926, %rd35926, 1;
	setp.eq.s64 	%p2555, %rd35926, 0;
	selp.u64 	%rd18140, 1, 0, %p2555;
	add.s64 	%rd35925, %rd35925, %rd18140;
$L__BB1_977:
	mul.lo.s64 	%rd18141, %rd35917, %rd35918;
	mul.hi.u64 	%rd18142, %rd35918, %rd35917;
	mov.b64 	{%r970, %r971}, %rd18142;
	mov.b64 	{%r972, %r973}, %rd18141;
	shf.l.wrap.b32 	%r974, %r973, %r970, 1;
	shf.l.wrap.b32 	%r975, %r970, %r971, 1;
	mov.b64 	%rd18143, {%r974, %r975};
	shl.b64 	%rd18144, %rd18141, 1;
	add.s64 	%rd18145, %rd18144, %rd3019;
	setp.lt.u64 	%p2556, %rd18145, %rd18144;
	selp.u64 	%rd18146, 1, 0, %p2556;
	add.s64 	%rd18147, %rd35926, %rd18143;
	add.s64 	%rd18148, %rd18147, %rd18146;
	setp.lt.u64 	%p2557, %rd18148, %rd35926;
	selp.u64 	%rd18149, 1, 0, %p2557;
	add.s64 	%rd18150, %rd35925, %rd18149;
	mul.lo.s64 	%rd18151, %rd3018, 4294968273;
	mov.b64 	%rd18152, 4294968273;
	mul.hi.u64 	%rd18153, %rd3018, %rd18152;
	mad.lo.s64 	%rd35920, %rd35920, %rd35920, %rd18151;
	setp.lt.u64 	%p2558, %rd35920, %rd18151;
	selp.u64 	%rd18154, 1, 0, %p2558;
	add.s64 	%rd18155, %rd18153, %rd18154;
	mul.lo.s64 	%rd18156, %rd18145, 4294968273;
	mul.hi.u64 	%rd18157, %rd18145, %rd18152;
	add.s64 	%rd18158, %rd18156, %rd2979;
	setp.lt.u64 	%p2559, %rd18158, %rd18156;
	selp.u64 	%rd18159, 1, 0, %p2559;
	add.s64 	%rd18160, %rd18157, %rd18159;
	add.s64 	%rd35919, %rd18158, %rd18155;
	setp.lt.u64 	%p2560, %rd35919, %rd18158;
	selp.u64 	%rd18161, 1, 0, %p2560;
	add.s64 	%rd18162, %rd18160, %rd18161;
	mul.lo.s64 	%rd18163, %rd18148, 4294968273;
	mul.hi.u64 	%rd18164, %rd18148, %rd18152;
	add.s64 	%rd18165, %rd18163, %rd3001;
	setp.lt.u64 	%p2561, %rd18165, %rd18163;
	selp.u64 	%rd18166, 1, 0, %p2561;
	add.s64 	%rd18167, %rd18164, %rd18166;
	add.s64 	%rd35918, %rd18165, %rd18162;
	setp.lt.u64 	%p2562, %rd35918, %rd18165;
	selp.u64 	%rd18168, 1, 0, %p2562;
	add.s64 	%rd18169, %rd18167, %rd18168;
	mul.lo.s64 	%rd18170, %rd18150, 4294968273;
	mul.hi.u64 	%rd18171, %rd18150, %rd18152;
	add.s64 	%rd18172, %rd18170, %rd3010;
	setp.lt.u64 	%p2563, %rd18172, %rd18170;
	selp.u64 	%rd18173, 1, 0, %p2563;
	add.s64 	%rd18174, %rd18171, %rd18173;
	add.s64 	%rd35917, %rd18172, %rd18169;
	setp.lt.u64 	%p2564, %rd35917, %rd18172;
	selp.u64 	%rd18175, 1, 0, %p2564;
	add.s64 	%rd3028, %rd18174, %rd18175;
	setp.eq.s64 	%p2565, %rd3028, 0;
	@%p2565 bra 	$L__BB1_981;
	mov.b64 	%rd18176, 4294968273;
	mul.hi.u64 	%rd18177, %rd3028, %rd18176;
	mad.lo.s64 	%rd3029, %rd3028, 4294968273, %rd35920;
	setp.lt.u64 	%p2566, %rd3029, %rd35920;
	selp.u64 	%rd18178, 1, 0, %p2566;
	add.s64 	%rd3030, %rd18177, %rd18178;
	setp.eq.s64 	%p2567, %rd3030, 0;
	mov.u64 	%rd35920, %rd3029;
	@%p2567 bra 	$L__BB1_981;
	add.s64 	%rd3031, %rd35919, %rd3030;
	setp.ge.u64 	%p2568, %rd3031, %rd35919;
	mov.u64 	%rd35919, %rd3031;
	mov.u64 	%rd35920, %rd3029;
	@%p2568 bra 	$L__BB1_981;
	add.s64 	%rd35918, %rd35918, 1;
	setp.eq.s64 	%p2569, %rd35918, 0;
	selp.u64 	%rd18179, 1, 0, %p2569;
	add.s64 	%rd35917, %rd35917, %rd18179;
	mov.u64 	%rd35919, %rd3031;
	mov.u64 	%rd35920, %rd3029;
$L__BB1_981:
	setp.gt.u64 	%p2570, %rd35917, %rd2087;
	@%p2570 bra 	$L__BB1_983;
	setp.ne.s64 	%p2571, %rd35917, %rd2087;
	setp.ne.s64 	%p2572, %rd35918, %rd2088;
	or.pred  	%p2573, %p2571, %p2572;
	setp.ne.s64 	%p2574, %rd35919, %rd2089;
	or.pred  	%p2575, %p2573, %p2574;
	setp.lt.u64 	%p2576, %rd35920, %rd2090;
	or.pred  	%p2577, %p2575, %p2576;
	@%p2577 bra 	$L__BB1_984;
$L__BB1_983:
	// begin inline asm
	sub.cc.u64 %rd35920, %rd35920, %rd2090;
	// end inline asm
	// begin inline asm
	subc.u64 %rd18183, 0, 0;
	// end inline asm
	sub.s64 	%rd18185, %rd35919, %rd18183;
	// begin inline asm
	sub.cc.u64 %rd35919, %rd18185, %rd2089;
	// end inline asm
	sub.s64 	%rd18188, %rd35918, %rd18183;
	// begin inline asm
	sub.cc.u64 %rd35918, %rd18188, %rd2088;
	// end inline asm
	add.s64 	%rd18190, %rd18183, %rd2087;
	sub.s64 	%rd35917, %rd35917, %rd18190;
$L__BB1_984:
	add.s32 	%r3257, %r3257, 1;
	setp.ne.s32 	%p2578, %r3257, 44;
	@%p2578 bra 	$L__BB1_960;
	mul.hi.u64 	%rd18191, %rd35920, %rd35838;
	mul.lo.s64 	%rd18192, %rd35837, %rd35920;
	mul.hi.u64 	%rd18193, %rd35920, %rd35837;
	add.s64 	%rd18194, %rd18192, %rd18191;
	setp.lt.u64 	%p2579, %rd18194, %rd18192;
	selp.u64 	%rd18195, 1, 0, %p2579;
	add.s64 	%rd18196, %rd18193, %rd18195;
	mul.lo.s64 	%rd18197, %rd35840, %rd35920;
	mul.hi.u64 	%rd18198, %rd35920, %rd35840;
	add.s64 	%rd18199, %rd18197, %rd18196;
	setp.lt.u64 	%p2580, %rd18199, %rd18197;
	selp.u64 	%rd18200, 1, 0, %p2580;
	add.s64 	%rd18201, %rd18198, %rd18200;
	mul.lo.s64 	%rd18202, %rd35839, %rd35920;
	mul.hi.u64 	%rd18203, %rd35920, %rd35839;
	add.s64 	%rd18204, %rd18202, %rd18201;
	setp.lt.u64 	%p2581, %rd18204, %rd18202;
	selp.u64 	%rd18205, 1, 0, %p2581;
	add.s64 	%rd18206, %rd18203, %rd18205;
	mul.lo.s64 	%rd18207, %rd35838, %rd35919;
	mul.hi.u64 	%rd18208, %rd35919, %rd35838;
	add.s64 	%rd18209, %rd18207, %rd18194;
	setp.lt.u64 	%p2582, %rd18209, %rd18207;
	selp.u64 	%rd18210, 1, 0, %p2582;
	add.s64 	%rd18211, %rd18208, %rd18210;
	mul.lo.s64 	%rd18212, %rd35837, %rd35919;
	mul.hi.u64 	%rd18213, %rd35919, %rd35837;
	add.s64 	%rd18214, %rd18212, %rd18199;
	setp.lt.u64 	%p2583, %rd18214, %rd18212;
	selp.u64 	%rd18215, 1, 0, %p2583;
	add.s64 	%rd18216, %rd18213, %rd18215;
	add.s64 	%rd18217, %rd18214, %rd18211;
	setp.lt.u64 	%p2584, %rd18217, %rd18214;
	selp.u64 	%rd18218, 1, 0, %p2584;
	add.s64 	%rd18219, %rd18216, %rd18218;
	mul.lo.s64 	%rd18220, %rd35840, %rd35919;
	mul.hi.u64 	%rd18221, %rd35919, %rd35840;
	add.s64 	%rd18222, %rd18220, %rd18204;
	setp.lt.u64 	%p2585, %rd18222, %rd18220;
	selp.u64 	%rd18223, 1, 0, %p2585;
	add.s64 	%rd18224, %rd18221, %rd18223;
	add.s64 	%rd18225, %rd18222, %rd18219;
	setp.lt.u64 	%p2586, %rd18225, %rd18222;
	selp.u64 	%rd18226, 1, 0, %p2586;
	add.s64 	%rd18227, %rd18224, %rd18226;
	mul.lo.s64 	%rd18228, %rd35839, %rd35919;
	mul.hi.u64 	%rd18229, %rd35919, %rd35839;
	add.s64 	%rd18230, %rd18228, %rd18206;
	setp.lt.u64 	%p2587, %rd18230, %rd18228;
	selp.u64 	%rd18231, 1, 0, %p2587;
	add.s64 	%rd18232, %rd18229, %rd18231;
	add.s64 	%rd18233, %rd18230, %rd18227;
	setp.lt.u64 	%p2588, %rd18233, %rd18230;
	selp.u64 	%rd18234, 1, 0, %p2588;
	add.s64 	%rd18235, %rd18232, %rd18234;
	mul.lo.s64 	%rd18236, %rd35838, %rd35918;
	mul.hi.u64 	%rd18237, %rd35918, %rd35838;
	add.s64 	%rd18238, %rd18236, %rd18217;
	setp.lt.u64 	%p2589, %rd18238, %rd18236;
	selp.u64 	%rd18239, 1, 0, %p2589;
	add.s64 	%rd18240, %rd18237, %rd18239;
	mul.lo.s64 	%rd18241, %rd35837, %rd35918;
	mul.hi.u64 	%rd18242, %rd35918, %rd35837;
	add.s64 	%rd18243, %rd18241, %rd18225;
	setp.lt.u64 	%p2590, %rd18243, %rd18241;
	selp.u64 	%rd18244, 1, 0, %p2590;
	add.s64 	%rd18245, %rd18242, %rd18244;
	add.s64 	%rd18246, %rd18243, %rd18240;
	setp.lt.u64 	%p2591, %rd18246, %rd18243;
	selp.u64 	%rd18247, 1, 0, %p2591;
	add.s64 	%rd18248, %rd18245, %rd18247;
	mul.lo.s64 	%rd18249, %rd35840, %rd35918;
	mul.hi.u64 	%rd18250, %rd35918, %rd35840;
	add.s64 	%rd18251, %rd18249, %rd18233;
	setp.lt.u64 	%p2592, %rd18251, %rd18249;
	selp.u64 	%rd18252, 1, 0, %p2592;
	add.s64 	%rd18253, %rd18250, %rd18252;
	add.s64 	%rd18254, %rd18251, %rd18248;
	setp.lt.u64 	%p2593, %rd18254, %rd18251;
	selp.u64 	%rd18255, 1, 0, %p2593;
	add.s64 	%rd18256, %rd18253, %rd18255;
	mul.lo.s64 	%rd18257, %rd35839, %rd35918;
	mul.hi.u64 	%rd18258, %rd35918, %rd35839;
	add.s64 	%rd18259, %rd18257, %rd18235;
	setp.lt.u64 	%p2594, %rd18259, %rd18257;
	selp.u64 	%rd18260, 1, 0, %p2594;
	add.s64 	%rd18261, %rd18258, %rd18260;
	add.s64 	%rd18262, %rd18259, %rd18256;
	setp.lt.u64 	%p2595, %rd18262, %rd18259;
	selp.u64 	%rd18263, 1, 0, %p2595;
	add.s64 	%rd18264, %rd18261, %rd18263;
	mul.lo.s64 	%rd18265, %rd35838, %rd35917;
	mul.hi.u64 	%rd18266, %rd35917, %rd35838;
	add.s64 	%rd18267, %rd18265, %rd18246;
	setp.lt.u64 	%p2596, %rd18267, %rd18265;
	selp.u64 	%rd18268, 1, 0, %p2596;
	add.s64 	%rd18269, %rd18266, %rd18268;
	mul.lo.s64 	%rd18270, %rd35837, %rd35917;
	mul.hi.u64 	%rd18271, %rd35917, %rd35837;
	add.s64 	%rd18272, %rd18270, %rd18254;
	setp.lt.u64 	%p2597, %rd18272, %rd18270;
	selp.u64 	%rd18273, 1, 0, %p2597;
	add.s64 	%rd18274, %rd18271, %rd18273;
	add.s64 	%rd18275, %rd18272, %rd18269;
	setp.lt.u64 	%p2598, %rd18275, %rd18272;
	selp.u64 	%rd18276, 1, 0, %p2598;
	add.s64 	%rd18277, %rd18274, %rd18276;
	mul.lo.s64 	%rd18278, %rd35840, %rd35917;
	mul.hi.u64 	%rd18279, %rd35917, %rd35840;
	add.s64 	%rd18280, %rd18278, %rd18262;
	setp.lt.u64 	%p2599, %rd18280, %rd18278;
	selp.u64 	%rd18281, 1, 0, %p2599;
	add.s64 	%rd18282, %rd18279, %rd18281;
	add.s64 	%rd18283, %rd18280, %rd18277;
	setp.lt.u64 	%p2600, %rd18283, %rd18280;
	selp.u64 	%rd18284, 1, 0, %p2600;
	add.s64 	%rd18285, %rd18282, %rd18284;
	mul.lo.s64 	%rd18286, %rd35839, %rd35917;
	mul.hi.u64 	%rd18287, %rd35917, %rd35839;
	add.s64 	%rd18288, %rd18286, %rd18264;
	setp.lt.u64 	%p2601, %rd18288, %rd18286;
	selp.u64 	%rd18289, 1, 0, %p2601;
	add.s64 	%rd18290, %rd18287, %rd18289;
	add.s64 	%rd18291, %rd18288, %rd18285;
	setp.lt.u64 	%p2602, %rd18291, %rd18288;
	selp.u64 	%rd18292, 1, 0, %p2602;
	add.s64 	%rd18293, %rd18290, %rd18292;
	mul.lo.s64 	%rd18294, %rd18275, 4294968273;
	mov.b64 	%rd18295, 4294968273;
	mul.hi.u64 	%rd18296, %rd18275, %rd18295;
	mad.lo.s64 	%rd35957, %rd35838, %rd35920, %rd18294;
	setp.lt.u64 	%p2603, %rd35957, %rd18294;
	selp.u64 	%rd18297, 1, 0, %p2603;
	add.s64 	%rd18298, %rd18296, %rd18297;
	mul.lo.s64 	%rd18299, %rd18283, 4294968273;
	mul.hi.u64 	%rd18300, %rd18283, %rd18295;
	add.s64 	%rd18301, %rd18299, %rd18209;
	setp.lt.u64 	%p2604, %rd18301, %rd18299;
	selp.u64 	%rd18302, 1, 0, %p2604;
	add.s64 	%rd18303, %rd18300, %rd18302;
	add.s64 	%rd35956, %rd18301, %rd18298;
	setp.lt.u64 	%p2605, %rd35956, %rd18301;
	selp.u64 	%rd18304, 1, 0, %p2605;
	add.s64 	%rd18305, %rd18303, %rd18304;
	mul.lo.s64 	%rd18306, %rd18291, 4294968273;
	mul.hi.u64 	%rd18307, %rd18291, %rd18295;
	add.s64 	%rd18308, %rd18306, %rd18238;
	setp.lt.u64 	%p2606, %rd18308, %rd18306;
	selp.u64 	%rd18309, 1, 0, %p2606;
	add.s64 	%rd18310, %rd18307, %rd18309;
	add.s64 	%rd35955, %rd18308, %rd18305;
	setp.lt.u64 	%p2607, %rd35955, %rd18308;
	selp.u64 	%rd18311, 1, 0, %p2607;
	add.s64 	%rd18312, %rd18310, %rd18311;
	mul.lo.s64 	%rd18313, %rd18293, 4294968273;
	mul.hi.u64 	%rd18314, %rd18293, %rd18295;
	add.s64 	%rd18315, %rd18313, %rd18267;
	setp.lt.u64 	%p2608, %rd18315, %rd18313;
	selp.u64 	%rd18316, 1, 0, %p2608;
	add.s64 	%rd18317, %rd18314, %rd18316;
	add.s64 	%rd35954, %rd18315, %rd18312;
	setp.lt.u64 	%p2609, %rd35954, %rd18315;
	selp.u64 	%rd18318, 1, 0, %p2609;
	add.s64 	%rd3050, %rd18317, %rd18318;
	setp.eq.s64 	%p2610, %rd3050, 0;
	@%p2610 bra 	$L__BB1_989;
	mov.b64 	%rd18319, 4294968273;
	mul.hi.u64 	%rd18320, %rd3050, %rd18319;
	mad.lo.s64 	%rd3051, %rd3050, 4294968273, %rd35957;
	setp.lt.u64 	%p2611, %rd3051, %rd35957;
	selp.u64 	%rd18321, 1, 0, %p2611;
	add.s64 	%rd3052, %rd18320, %rd18321;
	setp.eq.s64 	%p2612, %rd3052, 0;
	mov.u64 	%rd35957, %rd3051;
	@%p2612 bra 	$L__BB1_989;
	add.s64 	%rd3053, %rd35956, %rd3052;
	setp.ge.u64 	%p2613, %rd3053, %rd35956;
	mov.u64 	%rd35956, %rd3053;
	mov.u64 	%rd35957, %rd3051;
	@%p2613 bra 	$L__BB1_989;
	add.s64 	%rd35955, %rd35955, 1;
	setp.eq.s64 	%p2614, %rd35955, 0;
	selp.u64 	%rd18322, 1, 0, %p2614;
	add.s64 	%rd35954, %rd35954, %rd18322;
	mov.u64 	%rd35956, %rd3053;
	mov.u64 	%rd35957, %rd3051;
$L__BB1_989:
	setp.gt.u64 	%p2615, %rd35954, %rd2087;
	@%p2615 bra 	$L__BB1_991;
	setp.ne.s64 	%p2616, %rd35954, %rd2087;
	setp.ne.s64 	%p2617, %rd35955, %rd2088;
	or.pred  	%p2618, %p2616, %p2617;
	setp.ne.s64 	%p2619, %rd35956, %rd2089;
	or.pred  	%p2620, %p2618, %p2619;
	setp.lt.u64 	%p2621, %rd35957, %rd2090;
	or.pred  	%p2622, %p2620, %p2621;
	@%p2622 bra 	$L__BB1_992;
$L__BB1_991:
	// begin inline asm
	sub.cc.u64 %rd35957, %rd35957, %rd2090;
	// end inline asm
	// begin inline asm
	subc.u64 %rd18326, 0, 0;
	// end inline asm
	sub.s64 	%rd18328, %rd35956, %rd18326;
	// begin inline asm
	sub.cc.u64 %rd35956, %rd18328, %rd2089;
	// end inline asm
	sub.s64 	%rd18331, %rd35955, %rd18326;
	// begin inline asm
	sub.cc.u64 %rd35955, %rd18331, %rd2088;
	// end inline asm
	add.s64 	%rd18333, %rd18326, %rd2087;
	sub.s64 	%rd35954, %rd35954, %rd18333;
$L__BB1_992:
	mov.b32 	%r3258, 0;
$L__BB1_993:
	mul.hi.u64 	%rd18334, %rd35957, %rd35957;
	mul.lo.s64 	%rd18335, %rd35956, %rd35956;
	mul.hi.u64 	%rd35966, %rd35956, %rd35956;
	mul.lo.s64 	%rd35965, %rd35955, %rd35955;
	mul.hi.u64 	%rd35964, %rd35955, %rd35955;
	mul.lo.s64 	%rd35963, %rd35954, %rd35954;
	mul.hi.u64 	%rd35962, %rd35954, %rd35954;
	mul.lo.s64 	%rd18336, %rd35956, %rd35957;
	mul.hi.u64 	%rd18337, %rd35957, %rd35956;
	mov.b64 	{%r977, %r978}, %rd18337;
	mov.b64 	{%r979, %r980}, %rd18336;
	shf.l.wrap.b32 	%r981, %r980, %r977, 1;
	shf.l.wrap.b32 	%r982, %r977, %r978, 1;
	mov.b64 	%rd18338, {%r981, %r982};
	shl.b64 	%rd18339, %rd18336, 1;
	add.s64 	%rd3077, %rd18339, %rd18334;
	setp.lt.u64 	%p2623, %rd3077, %rd18339;
	selp.u64 	%rd18340, 1, 0, %p2623;
	add.s64 	%rd18341, %rd18335, %rd18338;
	add.s64 	%rd3078, %rd18341, %rd18340;
	setp.ge.u64 	%p2624, %rd3078, %rd18335;
	@%p2624 bra 	$L__BB1_1001;
	add.s64 	%rd35966, %rd35966, 1;
	setp.ne.s64 	%p2625, %rd35966, 0;
	@%p2625 bra 	$L__BB1_1001;
	add.s64 	%rd35965, %rd35965, 1;
	setp.ne.s64 	%p2626, %rd35965, 0;
	mov.b64 	%rd35966, 0;
	@%p2626 bra 	$L__BB1_1001;
	add.s64 	%rd35964, %rd35964, 1;
	setp.ne.s64 	%p2627, %rd35964, 0;
	mov.b64 	%rd35965, 0;
	mov.u64 	%rd35966, %rd35965;
	@%p2627 bra 	$L__BB1_1001;
	add.s64 	%rd35963, %rd35963, 1;
	setp.eq.s64 	%p2628, %rd35963, 0;
	selp.u64 	%rd18345, 1, 0, %p2628;
	add.s64 	%rd35962, %rd35962, %rd18345;
	mov.b64 	%rd35964, 0;
	mov.u64 	%rd35965, %rd35964;
	mov.u64 	%rd35966, %rd35964;
	bra.uni 	$L__BB1_1001;
$L__BB1_998:
	add.s64 	%rd35891, %rd35891, 1;
	setp.ne.s64 	%p2453, %rd35891, 0;
	@%p2453 bra 	$L__BB1_936;
	add.s64 	%rd35890, %rd35890, 1;
	setp.ne.s64 	%p2454, %rd35890, 0;
	mov.b64 	%rd35891, 0;
	@%p2454 bra 	$L__BB1_936;
	add.s64 	%rd35889, %rd35889, 1;
	setp.eq.s64 	%p2455, %rd35889, 0;
	selp.u64 	%rd17880, 1, 0, %p2455;
	add.s64 	%rd35888, %rd35888, %rd17880;
	mov.b64 	%rd35890, 0;
	mov.u64 	%rd35891, %rd35890;
	bra.uni 	$L__BB1_936;
$L__BB1_1001:
	mul.lo.s64 	%rd18346, %rd35955, %rd35957;
	mul.hi.u64 	%rd18347, %rd35957, %rd35955;
	mov.b64 	{%r983, %r984}, %rd18347;
	mov.b64 	{%r985, %r986}, %rd18346;
	shf.l.wrap.b32 	%r987, %r986, %r983, 1;
	shf.l.wrap.b32 	%r988, %r983, %r984, 1;
	mov.b64 	%rd18348, {%r987, %r988};
	shl.b64 	%rd18349, %rd18346, 1;
	add.s64 	%rd3099, %rd18349, %rd3078;
	setp.lt.u64 	%p2629, %rd3099, %rd18349;
	selp.u64 	%rd18350, 1, 0, %p2629;
	add.s64 	%rd18351, %rd35966, %rd18348;
	add.s64 	%rd3100, %rd18351, %rd18350;
	setp.ge.u64 	%p2630, %rd3100, %rd35966;
	@%p2630 bra 	$L__BB1_1002;
	bra.uni 	$L__BB1_1064;
$L__BB1_1002:
	mul.lo.s64 	%rd3088, %rd35954, %rd35957;
	mul.hi.u64 	%rd18355, %rd35957, %rd35954;
	mov.b64 	{%r989, %r990}, %rd18355;
	mov.b64 	{%r991, %r992}, %rd3088;
	shf.l.wrap.b32 	%r993, %r992, %r989, 1;
	shf.l.wrap.b32 	%r994, %r989, %r990, 1;
	mov.b64 	%rd18356, {%r993, %r994};
	shl.b64 	%rd18357, %rd3088, 1;
	add.s64 	%rd3089, %rd18357, %rd3100;
	setp.lt.u64 	%p2634, %rd3089, %rd18357;
	selp.u64 	%rd18358, 1, 0, %p2634;
	add.s64 	%rd18359, %rd35965, %rd18356;
	add.s64 	%rd3090, %rd18359, %rd18358;
	setp.ge.u64 	%p2635, %rd3090, %rd35965;
	@%p2635 bra 	$L__BB1_1005;
	add.s64 	%rd35964, %rd35964, 1;
	setp.ne.s64 	%p2636, %rd35964, 0;
	@%p2636 bra 	$L__BB1_1005;
	add.s64 	%rd35963, %rd35963, 1;
	setp.eq.s64 	%p2637, %rd35963, 0;
	selp.u64 	%rd18361, 1, 0, %p2637;
	add.s64 	%rd35962, %rd35962, %rd18361;
	mov.b64 	%rd35964, 0;
$L__BB1_1005:
	mul.lo.s64 	%rd18362, %rd35955, %rd35956;
	mul.hi.u64 	%rd18363, %rd35956, %rd35955;
	mov.b64 	{%r995, %r996}, %rd18363;
	mov.b64 	{%r997, %r998}, %rd18362;
	shf.l.wrap.b32 	%r999, %r998, %r995, 1;
	shf.l.wrap.b32 	%r1000, %r995, %r996, 1;
	mov.b64 	%rd18364, {%r999, %r1000};
	add.s64 	%rd18365, %rd3088, %rd18362;
	shl.b64 	%rd18366, %rd18365, 1;
	add.s64 	%rd3108, %rd18366, %rd3100;
	setp.lt.u64 	%p2638, %rd3108, %rd3089;
	selp.u64 	%rd18367, 1, 0, %p2638;
	add.s64 	%rd18368, %rd3090, %rd18364;
	add.s64 	%rd3109, %rd18368, %rd18367;
	setp.ge.u64 	%p2639, %rd3109, %rd3090;
	@%p2639 bra 	$L__BB1_1008;
	add.s64 	%rd35964, %rd35964, 1;
	setp.ne.s64 	%p2640, %rd35964, 0;
	@%p2640 bra 	$L__BB1_1008;
	add.s64 	%rd35963, %rd35963, 1;
	setp.eq.s64 	%p2641, %rd35963, 0;
	selp.u64 	%rd18370, 1, 0, %p2641;
	add.s64 	%rd35962, %rd35962, %rd18370;
	mov.b64 	%rd35964, 0;
$L__BB1_1008:
	mul.lo.s64 	%rd18371, %rd35954, %rd35956;
	mul.hi.u64 	%rd18372, %rd35956, %rd35954;
	mov.b64 	{%r1001, %r1002}, %rd18372;
	mov.b64 	{%r1003, %r1004}, %rd18371;
	shf.l.wrap.b32 	%r1005, %r1004, %r1001, 1;
	shf.l.wrap.b32 	%r1006, %r1001, %r1002, 1;
	mov.b64 	%rd18373, {%r1005, %r1006};
	shl.b64 	%rd18374, %rd18371, 1;
	add.s64 	%rd3116, %rd18374, %rd3109;
	setp.lt.u64 	%p2642, %rd3116, %rd18374;
	selp.u64 	%rd18375, 1, 0, %p2642;
	add.s64 	%rd18376, %rd35964, %rd18373;
	add.s64 	%rd3117, %rd18376, %rd18375;
	setp.ge.u64 	%p2643, %rd3117, %rd35964;
	@%p2643 bra 	$L__BB1_1010;
	add.s64 	%rd35963, %rd35963, 1;
	setp.eq.s64 	%p2644, %rd35963, 0;
	selp.u64 	%rd18377, 1, 0, %p2644;
	add.s64 	%rd35962, %rd35962, %rd18377;
$L__BB1_1010:
	mul.lo.s64 	%rd18378, %rd35954, %rd35955;
	mul.hi.u64 	%rd18379, %rd35955, %rd35954;
	mov.b64 	{%r1007, %r1008}, %rd18379;
	mov.b64 	{%r1009, %r1010}, %rd18378;
	shf.l.wrap.b32 	%r1011, %r1010, %r1007, 1;
	shf.l.wrap.b32 	%r1012, %r1007, %r1008, 1;
	mov.b64 	%rd18380, {%r1011, %r1012};
	shl.b64 	%rd18381, %rd18378, 1;
	add.s64 	%rd18382, %rd18381, %rd3117;
	setp.lt.u64 	%p2645, %rd18382, %rd18381;
	selp.u64 	%rd18383, 1, 0, %p2645;
	add.s64 	%rd18384, %rd35963, %rd18380;
	add.s64 	%rd18385, %rd18384, %rd18383;
	setp.lt.u64 	%p2646, %rd18385, %rd35963;
	selp.u64 	%rd18386, 1, 0, %p2646;
	add.s64 	%rd18387, %rd35962, %rd18386;
	mul.lo.s64 	%rd18388, %rd3116, 4294968273;
	mov.b64 	%rd18389, 4294968273;
	mul.hi.u64 	%rd18390, %rd3116, %rd18389;
	mad.lo.s64 	%rd35957, %rd35957, %rd35957, %rd18388;
	setp.lt.u64 	%p2647, %rd35957, %rd18388;
	selp.u64 	%rd18391, 1, 0, %p2647;
	add.s64 	%rd18392, %rd18390, %rd18391;
	mul.lo.s64 	%rd18393, %rd18382, 4294968273;
	mul.hi.u64 	%rd18394, %rd18382, %rd18389;
	add.s64 	%rd18395, %rd18393, %rd3077;
	setp.lt.u64 	%p2648, %rd18395, %rd18393;
	selp.u64 	%rd18396, 1, 0, %p2648;
	add.s64 	%rd18397, %rd18394, %rd18396;
	add.s64 	%rd35956, %rd18395, %rd18392;
	setp.lt.u64 	%p2649, %rd35956, %rd18395;
	selp.u64 	%rd18398, 1, 0, %p2649;
	add.s64 	%rd18399, %rd18397, %rd18398;
	mul.lo.s64 	%rd18400, %rd18385, 4294968273;
	mul.hi.u64 	%rd18401, %rd18385, %rd18389;
	add.s64 	%rd18402, %rd18400, %rd3099;
	setp.lt.u64 	%p2650, %rd18402, %rd18400;
	selp.u64 	%rd18403, 1, 0, %p2650;
	add.s64 	%rd18404, %rd18401, %rd18403;
	add.s64 	%rd35955, %rd18402, %rd18399;
	setp.lt.u64 	%p2651, %rd35955, %rd18402;
	selp.u64 	%rd18405, 1, 0, %p2651;
	add.s64 	%rd18406, %rd18404, %rd18405;
	mul.lo.s64 	%rd18407, %rd18387, 4294968273;
	mul.hi.u64 	%rd18408, %rd18387, %rd18389;
	add.s64 	%rd18409, %rd18407, %rd3108;
	setp.lt.u64 	%p2652, %rd18409, %rd18407;
	selp.u64 	%rd18410, 1, 0, %p2652;
	add.s64 	%rd18411, %rd18408, %rd18410;
	add.s64 	%rd35954, %rd18409, %rd18406;
	setp.lt.u64 	%p2653, %rd35954, %rd18409;
	selp.u64 	%rd18412, 1, 0, %p2653;
	add.s64 	%rd3126, %rd18411, %rd18412;
	setp.eq.s64 	%p2654, %rd3126, 0;
	@%p2654 bra 	$L__BB1_1014;
	mov.b64 	%rd18413, 4294968273;
	mul.hi.u64 	%rd18414, %rd3126, %rd18413;
	mad.lo.s64 	%rd3127, %rd3126, 4294968273, %rd35957;
	setp.lt.u64 	%p2655, %rd3127, %rd35957;
	selp.u64 	%rd18415, 1, 0, %p2655;
	add.s64 	%rd3128, %rd18414, %rd18415;
	setp.eq.s64 	%p2656, %rd3128, 0;
	mov.u64 	%rd35957, %rd3127;
	@%p2656 bra 	$L__BB1_1014;
	add.s64 	%rd3129, %rd35956, %rd3128;
	setp.ge.u64 	%p2657, %rd3129, %rd35956;
	mov.u64 	%rd35956, %rd3129;
	mov.u64 	%rd35957, %rd3127;
	@%p2657 bra 	$L__BB1_1014;
	add.s64 	%rd35955, %rd35955, 1;
	setp.eq.s64 	%p2658, %rd35955, 0;
	selp.u64 	%rd18416, 1, 0, %p2658;
	add.s64 	%rd35954, %rd35954, %rd18416;
	mov.u64 	%rd35956, %rd3129;
	mov.u64 	%rd35957, %rd3127;
$L__BB1_1014:
	setp.gt.u64 	%p2659, %rd35954, %rd2087;
	@%p2659 bra 	$L__BB1_1016;
	setp.ne.s64 	%p2660, %rd35954, %rd2087;
	setp.ne.s64 	%p2661, %rd35955, %rd2088;
	or.pred  	%p2662, %p2660, %p2661;
	setp.ne.s64 	%p2663, %rd35956, %rd2089;
	or.pred  	%p2664, %p2662, %p2663;
	setp.lt.u64 	%p2665, %rd35957, %rd2090;
	or.pred  	%p2666, %p2664, %p2665;
	@%p2666 bra 	$L__BB1_1017;
$L__BB1_1016:
	// begin inline asm
	sub.cc.u64 %rd35957, %rd35957, %rd2090;
	// end inline asm
	// begin inline asm
	subc.u64 %rd18420, 0, 0;
	// end inline asm
	sub.s64 	%rd18422, %rd35956, %rd18420;
	// begin inline asm
	sub.cc.u64 %rd35956, %rd18422, %rd2089;
	// end inline asm
	sub.s64 	%rd18425, %rd35955, %rd18420;
	// begin inline asm
	sub.cc.u64 %rd35955, %rd18425, %rd2088;
	// end inline asm
	add.s64 	%rd18427, %rd18420, %rd2087;
	sub.s64 	%rd35954, %rd35954, %rd18427;
$L__BB1_1017:
	add.s32 	%r3258, %r3258, 1;
	setp.ne.s32 	%p2667, %r3258, 3;
	@%p2667 bra 	$L__BB1_993;
	mul.hi.u64 	%rd18428, %rd35957, %rd35653;
	mul.lo.s64 	%rd18429, %rd35652, %rd35957;
	mul.hi.u64 	%rd18430, %rd35957, %rd35652;
	add.s64 	%rd18431, %rd18429, %rd18428;
	setp.lt.u64 	%p2668, %rd18431, %rd18429;
	selp.u64 	%rd18432, 1, 0, %p2668;
	add.s64 	%rd18433, %rd18430, %rd18432;
	mul.lo.s64 	%rd18434, %rd35655, %rd35957;
	mul.hi.u64 	%rd18435, %rd35957, %rd35655;
	add.s64 	%rd18436, %rd18434, %rd18433;
	setp.lt.u64 	%p2669, %rd18436, %rd18434;
	selp.u64 	%rd18437, 1, 0, %p2669;
	add.s64 	%rd18438, %rd18435, %rd18437;
	mul.lo.s64 	%rd18439, %rd35654, %rd35957;
	mul.hi.u64 	%rd18440, %rd35957, %rd35654;
	add.s64 	%rd18441, %rd18439, %rd18438;
	setp.lt.u64 	%p2670, %rd18441, %rd18439;
	selp.u64 	%rd18442, 1, 0, %p2670;
	add.s64 	%rd18443, %rd18440, %rd18442;
	mul.lo.s64 	%rd18444, %rd35653, %rd35956;
	mul.hi.u64 	%rd18445, %rd35956, %rd35653;
	add.s64 	%rd18446, %rd18444, %rd18431;
	setp.lt.u64 	%p2671, %rd18446, %rd18444;
	selp.u64 	%rd18447, 1, 0, %p2671;
	add.s64 	%rd18448, %rd18445, %rd18447;
	mul.lo.s64 	%rd18449, %rd35652, %rd35956;
	mul.hi.u64 	%rd18450, %rd35956, %rd35652;
	add.s64 	%rd18451, %rd18449, %rd18436;
	setp.lt.u64 	%p2672, %rd18451, %rd18449;
	selp.u64 	%rd18452, 1, 0, %p2672;
	add.s64 	%rd18453, %rd18450, %rd18452;
	add.s64 	%rd18454, %rd18451, %rd18448;
	setp.lt.u64 	%p2673, %rd18454, %rd18451;
	selp.u64 	%rd18455, 1, 0, %p2673;
	add.s64 	%rd18456, %rd18453, %rd18455;
	mul.lo.s64 	%rd18457, %rd35655, %rd35956;
	mul.hi.u64 	%rd18458, %rd35956, %rd35655;
	add.s64 	%rd18459, %rd18457, %rd18441;
	setp.lt.u64 	%p2674, %rd18459, %rd18457;
	selp.u64 	%rd18460, 1, 0, %p2674;
	add.s64 	%rd18461, %rd18458, %rd18460;
	add.s64 	%rd18462, %rd18459, %rd18456;
	setp.lt.u64 	%p2675, %rd18462, %rd18459;
	selp.u64 	%rd18463, 1, 0, %p2675;
	add.s64 	%rd18464, %rd18461, %rd18463;
	mul.lo.s64 	%rd18465, %rd35654, %rd35956;
	mul.hi.u64 	%rd18466, %rd35956, %rd35654;
	add.s64 	%rd18467, %rd18465, %rd18443;
	setp.lt.u64 	%p2676, %rd18467, %rd18465;
	selp.u64 	%rd18468, 1, 0, %p2676;
	add.s64 	%rd18469, %rd18466, %rd18468;
	add.s64 	%rd18470, %rd18467, %rd18464;
	setp.lt.u64 	%p2677, %rd18470, %rd18467;
	selp.u64 	%rd18471, 1, 0, %p2677;
	add.s64 	%rd18472, %rd18469, %rd18471;
	mul.lo.s64 	%rd18473, %rd35653, %rd35955;
	mul.hi.u64 	%rd18474, %rd35955, %rd35653;
	add.s64 	%rd18475, %rd18473, %rd18454;
	setp.lt.u64 	%p2678, %rd18475, %rd18473;
	selp.u64 	%rd18476, 1, 0, %p2678;
	add.s64 	%rd18477, %rd18474, %rd18476;
	mul.lo.s64 	%rd18478, %rd35652, %rd35955;
	mul.hi.u64 	%rd18479, %rd35955, %rd35652;
	add.s64 	%rd18480, %rd18478, %rd18462;
	setp.lt.u64 	%p2679, %rd18480, %rd18478;
	selp.u64 	%rd18481, 1, 0, %p2679;
	add.s64 	%rd18482, %rd18479, %rd18481;
	add.s64 	%rd18483, %rd18480, %rd18477;
	setp.lt.u64 	%p2680, %rd18483, %rd18480;
	selp.u64 	%rd18484, 1, 0, %p2680;
	add.s64 	%rd18485, %rd18482, %rd18484;
	mul.lo.s64 	%rd18486, %rd35655, %rd35955;
	mul.hi.u64 	%rd18487, %rd35955, %rd35655;
	add.s64 	%rd18488, %rd18486, %rd18470;
	setp.lt.u64 	%p2681, %rd18488, %rd18486;
	selp.u64 	%rd18489, 1, 0, %p2681;
	add.s64 	%rd18490, %rd18487, %rd18489;
	add.s64 	%rd18491, %rd18488, %rd18485;
	setp.lt.u64 	%p2682, %rd18491, %rd18488;
	selp.u64 	%rd18492, 1, 0, %p2682;
	add.s64 	%rd18493, %rd18490, %rd18492;
	mul.lo.s64 	%rd18494, %rd35654, %rd35955;
	mul.hi.u64 	%rd18495, %rd35955, %rd35654;
	add.s64 	%rd18496, %rd18494, %rd18472;
	setp.lt.u64 	%p2683, %rd18496, %rd18494;
	selp.u64 	%rd18497, 1, 0, %p2683;
	add.s64 	%rd18498, %rd18495, %rd18497;
	add.s64 	%rd18499, %rd18496, %rd18493;
	setp.lt.u64 	%p2684, %rd18499, %rd18496;
	selp.u64 	%rd18500, 1, 0, %p2684;
	add.s64 	%rd18501, %rd18498, %rd18500;
	mul.lo.s64 	%rd18502, %rd35653, %rd35954;
	mul.hi.u64 	%rd18503, %rd35954, %rd35653;
	add.s64 	%rd18504, %rd18502, %rd18483;
	setp.lt.u64 	%p2685, %rd18504, %rd18502;
	selp.u64 	%rd18505, 1, 0, %p2685;
	add.s64 	%rd18506, %rd18503, %rd18505;
	mul.lo.s64 	%rd18507, %rd35652, %rd35954;
	mul.hi.u64 	%rd18508, %rd35954, %rd35652;
	add.s64 	%rd18509, %rd18507, %rd18491;
	setp.lt.u64 	%p2686, %rd18509, %rd18507;
	selp.u64 	%rd18510, 1, 0, %p2686;
	add.s64 	%rd18511, %rd18508, %rd18510;
	add.s64 	%rd18512, %rd18509, %rd18506;
	setp.lt.u64 	%p2687, %rd18512, %rd18509;
	selp.u64 	%rd18513, 1, 0, %p2687;
	add.s64 	%rd18514, %rd18511, %rd18513;
	mul.lo.s64 	%rd18515, %rd35655, %rd35954;
	mul.hi.u64 	%rd18516, %rd35954, %rd35655;
	add.s64 	%rd18517, %rd18515, %rd18499;
	setp.lt.u64 	%p2688, %rd18517, %rd18515;
	selp.u64 	%rd18518, 1, 0, %p2688;
	add.s64 	%rd18519, %rd18516, %rd18518;
	add.s64 	%rd18520, %rd18517, %rd18514;
	setp.lt.u64 	%p2689, %rd18520, %rd18517;
	selp.u64 	%rd18521, 1, 0, %p2689;
	add.s64 	%rd18522, %rd18519, %rd18521;
	mul.lo.s64 	%rd18523, %rd35654, %rd35954;
	mul.hi.u64 	%rd18524, %rd35954, %rd35654;
	add.s64 	%rd18525, %rd18523, %rd18501;
	setp.lt.u64 	%p2690, %rd18525, %rd18523;
	selp.u64 	%rd18526, 1, 0, %p2690;
	add.s64 	%rd18527, %rd18524, %rd18526;
	add.s64 	%rd18528, %rd18525, %rd18522;
	setp.lt.u64 	%p2691, %rd18528, %rd18525;
	selp.u64 	%rd18529, 1, 0, %p2691;
	add.s64 	%rd18530, %rd18527, %rd18529;
	mul.lo.s64 	%rd18531, %rd18512, 4294968273;
	mov.b64 	%rd18532, 4294968273;
	mul.hi.u64 	%rd18533, %rd18512, %rd18532;
	mad.lo.s64 	%rd35994, %rd35653, %rd35957, %rd18531;
	setp.lt.u64 	%p2692, %rd35994, %rd18531;
	selp.u64 	%rd18534, 1, 0, %p2692;
	add.s64 	%rd18535, %rd18533, %rd18534;
	mul.lo.s64 	%rd18536, %rd18520, 4294968273;
	mul.hi.u64 	%rd18537, %rd18520, %rd18532;
	add.s64 	%rd18538, %rd18536, %rd18446;
	setp.lt.u64 	%p2693, %rd18538, %rd18536;
	selp.u64 	%rd18539, 1, 0, %p2693;
	add.s64 	%rd18540, %rd18537, %rd18539;
	add.s64 	%rd35993, %rd18538, %rd18535;
	setp.lt.u64 	%p2694, %rd35993, %rd18538;
	selp.u64 	%rd18541, 1, 0, %p2694;
	add.s64 	%rd18542, %rd18540, %rd18541;
	mul.lo.s64 	%rd18543, %rd18528, 4294968273;
	mul.hi.u64 	%rd18544, %rd18528, %rd18532;
	add.s64 	%rd18545, %rd18543, %rd18475;
	setp.lt.u64 	%p2695, %rd18545, %rd18543;
	selp.u64 	%rd18546, 1, 0, %p2695;
	add.s64 	%rd18547, %rd18544, %rd18546;
	add.s64 	%rd35992, %rd18545, %rd18542;
	setp.lt.u64 	%p2696, %rd35992, %rd18545;
	selp.u64 	%rd18548, 1, 0, %p2696;
	add.s64 	%rd18549, %rd18547, %rd18548;
	mul.lo.s64 	%rd18550, %rd18530, 4294968273;
	mul.hi.u64 	%rd18551, %rd18530, %rd18532;
	add.s64 	%rd18552, %rd18550, %rd18504;
	setp.lt.u64 	%p2697, %rd18552, %rd18550;
	selp.u64 	%rd18553, 1, 0, %p2697;
	add.s64 	%rd18554, %rd18551, %rd18553;
	add.s64 	%rd35991, %rd18552, %rd18549;
	setp.lt.u64 	%p2698, %rd35991, %rd18552;
	selp.u64 	%rd18555, 1, 0, %p2698;
	add.s64 	%rd3148, %rd18554, %rd18555;
	setp.eq.s64 	%p2699, %rd3148, 0;
	@%p2699 bra 	$L__BB1_1022;
	mov.b64 	%rd18556, 4294968273;
	mul.hi.u64 	%rd18557, %rd3148, %rd18556;
	mad.lo.s64 	%rd3149, %rd3148, 4294968273, %rd35994;
	setp.lt.u64 	%p2700, %rd3149, %rd35994;
	selp.u64 	%rd18558, 1, 0, %p2700;
	add.s64 	%rd3150, %rd18557, %rd18558;
	setp.eq.s64 	%p2701, %rd3150, 0;
	mov.u64 	%rd35994, %rd3149;
	@%p2701 bra 	$L__BB1_1022;
	add.s64 	%rd3151, %rd35993, %rd3150;
	setp.ge.u64 	%p2702, %rd3151, %rd35993;
	mov.u64 	%rd35993, %rd3151;
	mov.u64 	%rd35994, %rd3149;
	@%p2702 bra 	$L__BB1_1022;
	add.s64 	%rd35992, %rd35992, 1;
	setp.eq.s64 	%p2703, %rd35992, 0;
	selp.u64 	%rd18559, 1, 0, %p2703;
	add.s64 	%rd35991, %rd35991, %rd18559;
	mov.u64 	%rd35993, %rd3151;
	mov.u64 	%rd35994, %rd3149;
$L__BB1_1022:
	setp.gt.u64 	%p2704, %rd35991, %rd2087;
	@%p2704 bra 	$L__BB1_1024;
	setp.ne.s64 	%p2705, %rd35991, %rd2087;
	setp.ne.s64 	%p2706, %rd35992, %rd2088;
	or.pred  	%p2707, %p2705, %p2706;
	setp.ne.s64 	%p2708, %rd35993, %rd2089;
	or.pred  	%p2709, %p2707, %p2708;
	setp.lt.u64 	%p2710, %rd35994, %rd2090;
	or.pred  	%p2711, %p2709, %p2710;
	@%p2711 bra 	$L__BB1_1025;
$L__BB1_1024:
	// begin inline asm
	sub.cc.u64 %rd35994, %rd35994, %rd2090;
	// end inline asm
	// begin inline asm
	subc.u64 %rd18563, 0, 0;
	// end inline asm
	sub.s64 	%rd18565, %rd35993, %rd18563;
	// begin inline asm
	sub.cc.u64 %rd35993, %rd18565, %rd2089;
	// end inline asm
	sub.s64 	%rd18568, %rd35992, %rd18563;
	// begin inline asm
	sub.cc.u64 %rd35992, %rd18568, %rd2088;
	// end inline asm
	add.s64 	%rd18570, %rd18563, %rd2087;
	sub.s64 	%rd35991, %rd35991, %rd18570;
$L__BB1_1025:
	mov.b32 	%r3259, 0;
$L__BB1_1026:
	mul.hi.u64 	%rd18571, %rd35994, %rd35994;
	mul.lo.s64 	%rd18572, %rd35993, %rd35993;
	mul.hi.u64 	%rd36003, %rd35993, %rd35993;
	mul.lo.s64 	%rd36002, %rd35992, %rd35992;
	mul.hi.u64 	%rd36001, %rd35992, %rd35992;
	mul.lo.s64 	%rd36000, %rd35991, %rd35991;
	mul.hi.u64 	%rd35999, %rd35991, %rd35991;
	mul.lo.s64 	%rd18573, %rd35993, %rd35994;
	mul.hi.u64 	%rd18574, %rd35994, %rd35993;
	mov.b64 	{%r1014, %r1015}, %rd18574;
	mov.b64 	{%r1016, %r1017}, %rd18573;
	shf.l.wrap.b32 	%r1018, %r1017, %r1014, 1;
	shf.l.wrap.b32 	%r1019, %r1014, %r1015, 1;
	mov.b64 	%rd18575, {%r1018, %r1019};
	shl.b64 	%rd18576, %rd18573, 1;
	add.s64 	%rd3175, %rd18576, %rd18571;
	setp.lt.u64 	%p2712, %rd3175, %rd18576;
	selp.u64 	%rd18577, 1, 0, %p2712;
	add.s64 	%rd18578, %rd18572, %rd18575;
	add.s64 	%rd3176, %rd18578, %rd18577;
	setp.ge.u64 	%p2713, %rd3176, %rd18572;
	@%p2713 bra 	$L__BB1_1031;
	add.s64 	%rd36003, %rd36003, 1;
	setp.ne.s64 	%p2714, %rd36003, 0;
	@%p2714 bra 	$L__BB1_1031;
	add.s64 	%rd36002, %rd36002, 1;
	setp.ne.s64 	%p2715, %rd36002, 0;
	mov.b64 	%rd36003, 0;
	@%p2715 bra 	$L__BB1_1031;
	add.s64 	%rd36001, %rd36001, 1;
	setp.ne.s64 	%p2716, %rd36001, 0;
	mov.b64 	%rd36002, 0;
	mov.u64 	%rd36003, %rd36002;
	@%p2716 bra 	$L__BB1_1031;
	add.s64 	%rd36000, %rd36000, 1;
	setp.eq.s64 	%p2717, %rd36000, 0;
	selp.u64 	%rd18582, 1, 0, %p2717;
	add.s64 	%rd35999, %rd35999, %rd18582;
	mov.b64 	%rd36001, 0;
	mov.u64 	%rd36002, %rd36001;
	mov.u64 	%rd36003, %rd36001;
$L__BB1_1031:
	mul.lo.s64 	%rd18583, %rd35992, %rd35994;
	mul.hi.u64 	%rd18584, %rd35994, %rd35992;
	mov.b64 	{%r1020, %r1021}, %rd18584;
	mov.b64 	{%r1022, %r1023}, %rd18583;
	shf.l.wrap.b32 	%r1024, %r1023, %r1020, 1;
	shf.l.wrap.b32 	%r1025, %r1020, %r1021, 1;
	mov.b64 	%rd18585, {%r1024, %r1025};
	shl.b64 	%rd18586, %rd18583, 1;
	add.s64 	%rd3197, %rd18586, %rd3176;
	setp.lt.u64 	%p2718, %rd3197, %rd18586;
	selp.u64 	%rd18587, 1, 0, %p2718;
	add.s64 	%rd18588, %rd36003, %rd18585;
	add.s64 	%rd3198, %rd18588, %rd18587;
	setp.ge.u64 	%p2719, %rd3198, %rd36003;
	@%p2719 bra 	$L__BB1_1035;
	add.s64 	%rd36002, %rd36002, 1;
	setp.ne.s64 	%p2720, %rd36002, 0;
	@%p2720 bra 	$L__BB1_1035;
	add.s64 	%rd36001, %rd36001, 1;
	setp.ne.s64 	%p2721, %rd36001, 0;
	mov.b64 	%rd36002, 0;
	@%p2721 bra 	$L__BB1_1035;
	add.s64 	%rd36000, %rd36000, 1;
	setp.eq.s64 	%p2722, %rd36000, 0;
	selp.u64 	%rd18591, 1, 0, %p2722;
	add.s64 	%rd35999, %rd35999, %rd18591;
	mov.b64 	%rd36001, 0;
	mov.u64 	%rd36002, %rd36001;
$L__BB1_1035:
	mul.lo.s64 	%rd3186, %rd35991, %rd35994;
	mul.hi.u64 	%rd18592, %rd35994, %rd35991;
	mov.b64 	{%r1026, %r1027}, %rd18592;
	mov.b64 	{%r1028, %r1029}, %rd3186;
	shf.l.wrap.b32 	%r1030, %r1029, %r1026, 1;
	shf.l.wrap.b32 	%r1031, %r1026, %r1027, 1;
	mov.b64 	%rd18593, {%r1030, %r1031};
	shl.b64 	%rd18594, %rd3186, 1;
	add.s64 	%rd3187, %rd18594, %rd3198;
	setp.lt.u64 	%p2723, %rd3187, %rd18594;
	selp.u64 	%rd18595, 1, 0, %p2723;
	add.s64 	%rd18596, %rd36002, %rd18593;
	add.s64 	%rd3188, %rd18596, %rd18595;
	setp.ge.u64 	%p2724, %rd3188, %rd36002;
	@%p2724 bra 	$L__BB1_1038;
	add.s64 	%rd36001, %rd36001, 1;
	setp.ne.s64 	%p2725, %rd36001, 0;
	@%p2725 bra 	$L__BB1_1038;
	add.s64 	%rd36000, %rd36000, 1;
	setp.eq.s64 	%p2726, %rd36000, 0;
	selp.u64 	%rd18598, 1, 0, %p2726;
	add.s64 	%rd35999, %rd35999, %rd18598;
	mov.b64 	%rd36001, 0;
$L__BB1_1038:
	mul.lo.s64 	%rd18599, %rd35992, %rd35993;
	mul.hi.u64 	%rd18600, %rd35993, %rd35992;
	mov.b64 	{%r1032, %r1033}, %rd18600;
	mov.b64 	{%r1034, %r1035}, %rd18599;
	shf.l.wrap.b32 	%r1036, %r1035, %r1032, 1;
	shf.l.wrap.b32 	%r1037, %r1032, %r1033, 1;
	mov.b64 	%rd18601, {%r1036, %r1037};
	add.s64 	%rd18602, %rd3186, %rd18599;
	shl.b64 	%rd18603, %rd18602, 1;
	add.s64 	%rd3206, %rd18603, %rd3198;
	setp.lt.u64 	%p2727, %rd3206, %rd3187;
	selp.u64 	%rd18604, 1, 0, %p2727;
	add.s64 	%rd18605, %rd3188, %rd18601;
	add.s64 	%rd3207, %rd18605, %rd18604;
	setp.ge.u64 	%p2728, %rd3207, %rd3188;
	@%p2728 bra 	$L__BB1_1041;
	add.s64 	%rd36001, %rd36001, 1;
	setp.ne.s64 	%p2729, %rd36001, 0;
	@%p2729 bra 	$L__BB1_1041;
	add.s64 	%rd36000, %rd36000, 1;
	setp.eq.s64 	%p2730, %rd36000, 0;
	selp.u64 	%rd18607, 1, 0, %p2730;
	add.s64 	%rd35999, %rd35999, %rd18607;
	mov.b64 	%rd36001, 0;
$L__BB1_1041:
	mul.lo.s64 	%rd18608, %rd35991, %rd35993;
	mul.hi.u64 	%rd18609, %rd35993, %rd35991;
	mov.b64 	{%r1038, %r1039}, %rd18609;
	mov.b64 	{%r1040, %r1041}, %rd18608;
	shf.l.wrap.b32 	%r1042, %r1041, %r1038, 1;
	shf.l.wrap.b32 	%r1043, %r1038, %r1039, 1;
	mov.b64 	%rd18610, {%r1042, %r1043};
	shl.b64 	%rd18611, %rd18608, 1;
	add.s64 	%rd3214, %rd18611, %rd3207;
	setp.lt.u64 	%p2731, %rd3214, %rd18611;
	selp.u64 	%rd18612, 1, 0, %p2731;
	add.s64 	%rd18613, %rd36001, %rd18610;
	add.s64 	%rd3215, %rd18613, %rd18612;
	setp.ge.u64 	%p2732, %rd3215, %rd36001;
	@%p2732 bra 	$L__BB1_1043;
	add.s64 	%rd36000, %rd36000, 1;
	setp.eq.s64 	%p2733, %rd36000, 0;
	selp.u64 	%rd18614, 1, 0, %p2733;
	add.s64 	%rd35999, %rd35999, %rd18614;
$L__BB1_1043:
	mul.lo.s64 	%rd18615, %rd35991, %rd35992;
	mul.hi.u64 	%rd18616, %rd35992, %rd35991;
	mov.b64 	{%r1044, %r1045}, %rd18616;
	mov.b64 	{%r1046, %r1047}, %rd18615;
	shf.l.wrap.b32 	%r1048, %r1047, %r1044, 1;
	shf.l.wrap.b32 	%r1049, %r1044, %r1045, 1;
	mov.b64 	%rd18617, {%r1048, %r1049};
	shl.b64 	%rd18618, %rd18615, 1;
	add.s64 	%rd18619, %rd18618, %rd3215;
	setp.lt.u64 	%p2734, %rd18619, %rd18618;
	selp.u64 	%rd18620, 1, 0, %p2734;
	add.s64 	%rd18621, %rd36000, %rd18617;
	add.s64 	%rd18622, %rd18621, %rd18620;
	setp.lt.u64 	%p2735, %rd18622, %rd36000;
	selp.u64 	%rd18623, 1, 0, %p2735;
	add.s64 	%rd18624, %rd35999, %rd18623;
	mul.lo.s64 	%rd18625, %rd3214, 4294968273;
	mov.b64 	%rd18626, 4294968273;
	mul.hi.u64 	%rd18627, %rd3214, %rd18626;
	mad.lo.s64 	%rd35994, %rd35994, %rd35994, %rd18625;
	setp.lt.u64 	%p2736, %rd35994, %rd18625;
	selp.u64 	%rd18628, 1, 0, %p2736;
	add.s64 	%rd18629, %rd18627, %rd18628;
	mul.lo.s64 	%rd18630, %rd18619, 4294968273;
	mul.hi.u64 	%rd18631, %rd18619, %rd18626;
	add.s64 	%rd18632, %rd18630, %rd3175;
	setp.lt.u64 	%p2737, %rd18632, %rd18630;
	selp.u64 	%rd18633, 1, 0, %p2737;
	add.s64 	%rd18634, %rd18631, %rd18633;
	add.s64 	%rd35993, %rd18632, %rd18629;
	setp.lt.u64 	%p2738, %rd35993, %rd18632;
	selp.u64 	%rd18635, 1, 0, %p2738;
	add.s64 	%rd18636, %rd18634, %rd18635;
	mul.lo.s64 	%rd18637, %rd18622, 4294968273;
	mul.hi.u64 	%rd18638, %rd18622, %rd18626;
	add.s64 	%rd18639, %rd18637, %rd3197;
	setp.lt.u64 	%p2739, %rd18639, %rd18637;
	selp.u64 	%rd18640, 1, 0, %p2739;
	add.s64 	%rd18641, %rd18638, %rd18640;
	add.s64 	%rd35992, %rd18639, %rd18636;
	setp.lt.u64 	%p2740, %rd35992, %rd18639;
	selp.u64 	%rd18642, 1, 0, %p2740;
	add.s64 	%rd18643, %rd18641, %rd18642;
	mul.lo.s64 	%rd18644, %rd18624, 4294968273;
	mul.hi.u64 	%rd18645, %rd18624, %rd18626;
	add.s64 	%rd18646, %rd18644, %rd3206;
	setp.lt.u64 	%p2741, %rd18646, %rd18644;
	selp.u64 	%rd18647, 1, 0, %p2741;
	add.s64 	%rd18648, %rd18645, %rd18647;
	add.s64 	%rd35991, %rd18646, %rd18643;
	setp.lt.u64 	%p2742, %rd35991, %rd18646;
	selp.u64 	%rd18649, 1, 0, %p2742;
	add.s64 	%rd3224, %rd18648, %rd18649;
	setp.eq.s64 	%p2743, %rd3224, 0;
	@%p2743 bra 	$L__BB1_1047;
	mov.b64 	%rd18650, 4294968273;
	mul.hi.u64 	%rd18651, %rd3224, %rd18650;
	mad.lo.s64 	%rd3225, %rd3224, 4294968273, %rd35994;
	setp.lt.u64 	%p2744, %rd3225, %rd35994;
	selp.u64 	%rd18652, 1, 0, %p2744;
	add.s64 	%rd3226, %rd18651, %rd18652;
	setp.eq.s64 	%p2745, %rd3226, 0;
	mov.u64 	%rd35994, %rd3225;
	@%p2745 bra 	$L__BB1_1047;
	add.s64 	%rd3227, %rd35993, %rd3226;
	setp.ge.u64 	%p2746, %rd3227, %rd35993;
	mov.u64 	%rd35993, %rd3227;
	mov.u64 	%rd35994, %rd3225;
	@%p2746 bra 	$L__BB1_1047;
	add.s64 	%rd35992, %rd35992, 1;
	setp.eq.s64 	%p2747, %rd35992, 0;
	selp.u64 	%rd18653, 1, 0, %p2747;
	add.s64 	%rd35991, %rd35991, %rd18653;
	mov.u64 	%rd35993, %rd3227;
	mov.u64 	%rd35994, %rd3225;
$L__BB1_1047:
	setp.gt.u64 	%p2748, %rd35991, %rd2087;
	@%p2748 bra 	$L__BB1_1049;
	setp.ne.s64 	%p2749, %rd35991, %rd2087;
	setp.ne.s64 	%p2750, %rd35992, %rd2088;
	or.pred  	%p2751, %p2749, %p2750;
	setp.ne.s64 	%p2752, %rd35993, %rd2089;
	or.pred  	%p2753, %p2751, %p2752;
	setp.lt.u64 	%p2754, %rd35994, %rd2090;
	or.pred  	%p2755, %p2753, %p2754;
	@%p2755 bra 	$L__BB1_1050;
$L__BB1_1049:
	// begin inline asm
	sub.cc.u64 %rd35994, %rd35994, %rd2090;
	// end inline asm
	// begin inline asm
	subc.u64 %rd18657, 0, 0;
	// end inline asm
	sub.s64 	%rd18659, %rd35993, %rd18657;
	// begin inline asm
	sub.cc.u64 %rd35993, %rd18659, %rd2089;
	// end inline asm
	sub.s64 	%rd18662, %rd35992, %rd18657;
	// begin inline asm
	sub.cc.u64 %rd35992, %rd18662, %rd2088;
	// end inline asm
	add.s64 	%rd18664, %rd18657, %rd2087;
	sub.s64 	%rd35991, %rd35991, %rd18664;
$L__BB1_1050:
	add.s32 	%r3259, %r3259, 1;
	setp.ne.s32 	%p2756, %r3259, 23;
	@%p2756 bra 	$L__BB1_1026;
	mul.hi.u64 	%rd18665, %rd35994, %rd35801;
	mul.lo.s64 	%rd18666, %rd35800, %rd35994;
	mul.hi.u64 	%rd18667, %rd35994, %rd35800;
	add.s64 	%rd18668, %rd18666, %rd18665;
	setp.lt.u64 	%p2757, %rd18668, %rd18666;
	selp.u64 	%rd18669, 1, 0, %p2757;
	add.s64 	%rd18670, %rd18667, %rd18669;
	mul.lo.s64 	%rd18671, %rd35803, %rd35994;
	mul.hi.u64 	%rd18672, %rd35994, %rd35803;
	add.s64 	%rd18673, %rd18671, %rd18670;
	setp.lt.u64 	%p2758, %rd18673, %rd18671;
	selp.u64 	%rd18674, 1, 0, %p2758;
	add.s64 	%rd18675, %rd18672, %rd18674;
	mul.lo.s64 	%rd18676, %rd35802, %rd35994;
	mul.hi.u64 	%rd18677, %rd35994, %rd35802;
	add.s64 	%rd18678, %rd18676, %rd18675;
	setp.lt.u64 	%p2759, %rd18678, %rd18676;
	selp.u64 	%rd18679, 1, 0, %p2759;
	add.s64 	%rd18680, %rd18677, %rd18679;
	mul.lo.s64 	%rd18681, %rd35801, %rd35993;
	mul.hi.u64 	%rd18682, %rd35993, %rd35801;
	add.s64 	%rd18683, %rd18681, %rd18668;
	setp.lt.u64 	%p2760, %rd18683, %rd18681;
	selp.u64 	%rd18684, 1, 0, %p2760;
	add.s64 	%rd18685, %rd18682, %rd18684;
	mul.lo.s64 	%rd18686, %rd35800, %rd35993;
	mul.hi.u64 	%rd18687, %rd35993, %rd35800;
	add.s64 	%rd18688, %rd18686, %rd18673;
	setp.lt.u64 	%p2761, %rd18688, %rd18686;
	selp.u64 	%rd18689, 1, 0, %p2761;
	add.s64 	%rd18690, %rd18687, %rd18689;
	add.s64 	%rd18691, %rd18688, %rd18685;
	setp.lt.u64 	%p2762, %rd18691, %rd18688;
	selp.u64 	%rd18692, 1, 0, %p2762;
	add.s64 	%rd18693, %rd18690, %rd18692;
	mul.lo.s64 	%rd18694, %rd35803, %rd35993;
	mul.hi.u64 	%rd18695, %rd35993, %rd35803;
	add.s64 	%rd18696, %rd18694, %rd18678;
	setp.lt.u64 	%p2763, %rd18696, %rd18694;
	selp.u64 	%rd18697, 1, 0, %p2763;
	add.s64 	%rd18698, %rd18695, %rd18697;
	add.s64 	%rd18699, %rd18696, %rd18693;
	setp.lt.u64 	%p2764, %rd18699, %rd18696;
	selp.u64 	%rd18700, 1, 0, %p2764;
	add.s64 	%rd18701, %rd18698, %rd18700;
	mul.lo.s64 	%rd18702, %rd35802, %rd35993;
	mul.hi.u64 	%rd18703, %rd35993, %rd35802;
	add.s64 	%rd18704, %rd18702, %rd18680;
	setp.lt.u64 	%p2765, %rd18704, %rd18702;
	selp.u64 	%rd18705, 1, 0, %p2765;
	add.s64 	%rd18706, %rd18703, %rd18705;
	add.s64 	%rd18707, %rd18704, %rd18701;
	setp.lt.u64 	%p2766, %rd18707, %rd18704;
	selp.u64 	%rd18708, 1, 0, %p2766;
	add.s64 	%rd18709, %rd18706, %rd18708;
	mul.lo.s64 	%rd18710, %rd35801, %rd35992;
	mul.hi.u64 	%rd18711, %rd35992, %rd35801;
	add.s64 	%rd18712, %rd18710, %rd18691;
	setp.lt.u64 	%p2767, %rd18712, %rd18710;
	selp.u64 	%rd18713, 1, 0, %p2767;
	add.s64 	%rd18714, %rd18711, %rd18713;
	mul.lo.s64 	%rd18715, %rd35800, %rd35992;
	mul.hi.u64 	%rd18716, %rd35992, %rd35800;
	add.s64 	%rd18717, %rd18715, %rd18699;
	setp.lt.u64 	%p2768, %rd18717, %rd18715;
	selp.u64 	%rd18718, 1, 0, %p2768;
	add.s64 	%rd18719, %rd18716, %rd18718;
	add.s64 	%rd18720, %rd18717, %rd18714;
	setp.lt.u64 	%p2769, %rd18720, %rd18717;
	selp.u64 	%rd18721, 1, 0, %p2769;
	add.s64 	%rd18722, %rd18719, %rd18721;
	mul.lo.s64 	%rd18723, %rd35803, %rd35992;
	mul.hi.u64 	%rd18724, %rd35992, %rd35803;
	add.s64 	%rd18725, %rd18723, %rd18707;
	setp.lt.u64 	%p2770, %rd18725, %rd18723;
	selp.u64 	%rd18726, 1, 0, %p2770;
	add.s64 	%rd18727, %rd18724, %rd18726;
	add.s64 	%rd18728, %rd18725, %rd18722;
	setp.lt.u64 	%p2771, %rd18728, %rd18725;
	selp.u64 	%rd18729, 1, 0, %p2771;
	add.s64 	%rd18730, %rd18727, %rd18729;
	mul.lo.s64 	%rd18731, %rd35802, %rd35992;
	mul.hi.u64 	%rd18732, %rd35992, %rd35802;
	add.s64 	%rd18733, %rd18731, %rd18709;
	setp.lt.u64 	%p2772, %rd18733, %rd18731;
	selp.u64 	%rd18734, 1, 0, %p2772;
	add.s64 	%rd18735, %rd18732, %rd18734;
	add.s64 	%rd18736, %rd18733, %rd18730;
	setp.lt.u64 	%p2773, %rd18736, %rd18733;
	selp.u64 	%rd18737, 1, 0, %p2773;
	add.s64 	%rd18738, %rd18735, %rd18737;
	mul.lo.s64 	%rd18739, %rd35801, %rd35991;
	mul.hi.u64 	%rd18740, %rd35991, %rd35801;
	add.s64 	%rd18741, %rd18739, %rd18720;
	setp.lt.u64 	%p2774, %rd18741, %rd18739;
	selp.u64 	%rd18742, 1, 0, %p2774;
	add.s64 	%rd18743, %rd18740, %rd18742;
	mul.lo.s64 	%rd18744, %rd35800, %rd35991;
	mul.hi.u64 	%rd18745, %rd35991, %rd35800;
	add.s64 	%rd18746, %rd18744, %rd18728;
	setp.lt.u64 	%p2775, %rd18746, %rd18744;
	selp.u64 	%rd18747, 1, 0, %p2775;
	add.s64 	%rd18748, %rd18745, %rd18747;
	add.s64 	%rd18749, %rd18746, %rd18743;
	setp.lt.u64 	%p2776, %rd18749, %rd18746;
	selp.u64 	%rd18750, 1, 0, %p2776;
	add.s64 	%rd18751, %rd18748, %rd18750;
	mul.lo.s64 	%rd18752, %rd35803, %rd35991;
	mul.hi.u64 	%rd18753, %rd35991, %rd35803;
	add.s64 	%rd18754, %rd18752, %rd18736;
	setp.lt.u64 	%p2777, %rd18754, %rd18752;
	selp.u64 	%rd18755, 1, 0, %p2777;
	add.s64 	%rd18756, %rd18753, %rd18755;
	add.s64 	%rd18757, %rd18754, %rd18751;
	setp.lt.u64 	%p2778, %rd18757, %rd18754;
	selp.u64 	%rd18758, 1, 0, %p2778;
	add.s64 	%rd18759, %rd18756, %rd18758;
	mul.lo.s64 	%rd18760, %rd35802, %rd35991;
	mul.hi.u64 	%rd18761, %rd35991, %rd35802;
	add.s64 	%rd18762, %rd18760, %rd18738;
	setp.lt.u64 	%p2779, %rd18762, %rd18760;
	selp.u64 	%rd18763, 1, 0, %p2779;
	add.s64 	%rd18764, %rd18761, %rd18763;
	add.s64 	%rd18765, %rd18762, %rd18759;
	setp.lt.u64 	%p2780, %rd18765, %rd18762;
	selp.u64 	%rd18766, 1, 0, %p2780;
	add.s64 	%rd18767, %rd18764, %rd18766;
	mul.lo.s64 	%rd18768, %rd18749, 4294968273;
	mov.b64 	%rd18769, 4294968273;
	mul.hi.u64 	%rd18770, %rd18749, %rd18769;
	mad.lo.s64 	%rd36031, %rd35801, %rd35994, %rd18768;
	setp.lt.u64 	%p2781, %rd36031, %rd18768;
	selp.u64 	%rd18771, 1, 0, %p2781;
	add.s64 	%rd18772, %rd18770, %rd18771;
	mul.lo.s64 	%rd18773, %rd18757, 4294968273;
	mul.hi.u64 	%rd18774, %rd18757, %rd18769;
	add.s64 	%rd18775, %rd18773, %rd18683;
	setp.lt.u64 	%p2782, %rd18775, %rd18773;
	selp.u64 	%rd18776, 1, 0, %p2782;
	add.s64 	%rd18777, %rd18774, %rd18776;
	add.s64 	%rd36030, %rd18775, %rd18772;
	setp.lt.u64 	%p2783, %rd36030, %rd18775;
	selp.u64 	%rd18778, 1, 0, %p2783;
	add.s64 	%rd18779, %rd18777, %rd18778;
	mul.lo.s64 	%rd18780, %rd18765, 4294968273;
	mul.hi.u64 	%rd18781, %rd18765, %rd18769;
	add.s64 	%rd18782, %rd18780, %rd18712;
	setp.lt.u64 	%p2784, %rd18782, %rd18780;
	selp.u64 	%rd18783, 1, 0, %p2784;
	add.s64 	%rd18784, %rd18781, %rd18783;
	add.s64 	%rd36029, %rd18782, %rd18779;
	setp.lt.u64 	%p2785, %rd36029, %rd18782;
	selp.u64 	%rd18785, 1, 0, %p2785;
	add.s64 	%rd18786, %rd18784, %rd18785;
	mul.lo.s64 	%rd18787, %rd18767, 4294968273;
	mul.hi.u64 	%rd18788, %rd18767, %rd18769;
	add.s64 	%rd18789, %rd18787, %rd18741;
	setp.lt.u64 	%p2786, %rd18789, %rd18787;
	selp.u64 	%rd18790, 1, 0, %p2786;
	add.s64 	%rd18791, %rd18788, %rd18790;
	add.s64 	%rd36028, %rd18789, %rd18786;
	setp.lt.u64 	%p2787, %rd36028, %rd18789;
	selp.u64 	%rd18792, 1, 0, %p2787;
	add.s64 	%rd3246, %rd18791, %rd18792;
	setp.eq.s64 	%p2788, %rd3246, 0;
	@%p2788 bra 	$L__BB1_1055;
	mov.b64 	%rd18793, 4294968273;
	mul.hi.u64 	%rd18794, %rd3246, %rd18793;
	mad.lo.s64 	%rd3247, %rd3246, 4294968273, %rd36031;
	setp.lt.u64 	%p2789, %rd3247, %rd36031;
	selp.u64 	%rd18795, 1, 0, %p2789;
	add.s64 	%rd3248, %rd18794, %rd18795;
	setp.eq.s64 	%p2790, %rd3248, 0;
	mov.u64 	%rd36031, %rd3247;
	@%p2790 bra 	$L__BB1_1055;
	add.s64 	%rd3249, %rd36030, %rd3248;
	setp.ge.u64 	%p2791, %rd3249, %rd36030;
	mov.u64 	%rd36030, %rd3249;
	mov.u64 	%rd36031, %rd3247;
	@%p2791 bra 	$L__BB1_1055;
	add.s64 	%rd36029, %rd36029, 1;
	setp.eq.s64 	%p2792, %rd36029, 0;
	selp.u64 	%rd18796, 1, 0, %p2792;
	add.s64 	%rd36028, %rd36028, %rd18796;
	mov.u64 	%rd36030, %rd3249;
	mov.u64 	%rd36031, %rd3247;
$L__BB1_1055:
	setp.gt.u64 	%p2793, %rd36028, %rd2087;
	@%p2793 bra 	$L__BB1_1057;
	setp.ne.s64 	%p2794, %rd36028, %rd2087;
	setp.ne.s64 	%p2795, %rd36029, %rd2088;
	or.pred  	%p2796, %p2794, %p2795;
	setp.ne.s64 	%p2797, %rd36030, %rd2089;
	or.pred  	%p2798, %p2796, %p2797;
	setp.lt.u64 	%p2799, %rd36031, %rd2090;
	or.pred  	%p2800, %p2798, %p2799;
	@%p2800 bra 	$L__BB1_1058;
$L__BB1_1057:
	// begin inline asm
	sub.cc.u64 %rd36031, %rd36031, %rd2090;
	// end inline asm
	// begin inline asm
	subc.u64 %rd18800, 0, 0;
	// end inline asm
	sub.s64 	%rd18802, %rd36030, %rd18800;
	// begin inline asm
	sub.cc.u64 %rd36030, %rd18802, %rd2089;
	// end inline asm
	sub.s64 	%rd18805, %rd36029, %rd18800;
	// begin inline asm
	sub.cc.u64 %rd36029, %rd18805, %rd2088;
	// end inline asm
	add.s64 	%rd18807, %rd18800, %rd2087;
	sub.s64 	%rd36028, %rd36028, %rd18807;
$L__BB1_1058:
	mov.b32 	%r3260, 0;
$L__BB1_1059:
	mul.hi.u64 	%rd18808, %rd36031, %rd36031;
	mul.lo.s64 	%rd18809, %rd36030, %rd36030;
	mul.hi.u64 	%rd36040, %rd36030, %rd36030;
	mul.lo.s64 	%rd36039, %rd36029, %rd36029;
	mul.hi.u64 	%rd36038, %rd36029, %rd36029;
	mul.lo.s64 	%rd36037, %rd36028, %rd36028;
	mul.hi.u64 	%rd36036, %rd36028, %rd36028;
	mul.lo.s64 	%rd18810, %rd36030, %rd36031;
	mul.hi.u64 	%rd18811, %rd36031, %rd36030;
	mov.b64 	{%r1051, %r1052}, %rd18811;
	mov.b64 	{%r1053, %r1054}, %rd18810;
	shf.l.wrap.b32 	%r1055, %r1054, %r1051, 1;
	shf.l.wrap.b32 	%r1056, %r1051, %r1052, 1;
	mov.b64 	%rd18812, {%r1055, %r1056};
	shl.b64 	%rd18813, %rd18810, 1;
	add.s64 	%rd3273, %rd18813, %rd18808;
	setp.lt.u64 	%p2801, %rd3273, %rd18813;
	selp.u64 	%rd18814, 1, 0, %p2801;
	add.s64 	%rd18815, %rd18809, %rd18812;
	add.s64 	%rd3274, %rd18815, %rd18814;
	setp.ge.u64 	%p2802, %rd3274, %rd18809;
	@%p2802 bra 	$L__BB1_1067;
	add.s64 	%rd36040, %rd36040, 1;
	setp.ne.s64 	%p2803, %rd36040, 0;
	@%p2803 bra 	$L__BB1_1067;
	add.s64 	%rd36039, %rd36039, 1;
	setp.ne.s64 	%p2804, %rd36039, 0;
	mov.b64 	%rd36040, 0;
	@%p2804 bra 	$L__BB1_1067;
	add.s64 	%rd36038, %rd36038, 1;
	setp.ne.s64 	%p2805, %rd36038, 0;
	mov.b64 	%rd36039, 0;
	mov.u64 	%rd36040, %rd36039;
	@%p2805 bra 	$L__BB1_1067;
	add.s64 	%rd36037, %rd36037, 1;
	setp.eq.s64 	%p2806, %rd36037, 0;
	selp.u64 	%rd18819, 1, 0, %p2806;
	add.s64 	%rd36036, %rd36036, %rd18819;
	mov.b64 	%rd36038, 0;
	mov.u64 	%rd36039, %rd36038;
	mov.u64 	%rd36040, %rd36038;
	bra.uni 	$L__BB1_1067;
$L__BB1_1064:
	add.s64 	%rd35965, %rd35965, 1;
	setp.ne.s64 	%p2631, %rd35965, 0;
	@%p2631 bra 	$L__BB1_1002;
	add.s64 	%rd35964, %rd35964, 1;
	setp.ne.s64 	%p2632, %rd35964, 0;
	mov.b64 	%rd35965, 0;
	@%p2632 bra 	$L__BB1_1002;
	add.s64 	%rd35963, %rd35963, 1;
	setp.eq.s64 	%p2633, %rd35963, 0;
	selp.u64 	%rd18354, 1, 0, %p2633;
	add.s64 	%rd35962, %rd35962, %rd18354;
	mov.b64 	%rd35964, 0;
	mov.u64 	%rd35965, %rd35964;
	bra.uni 	$L__BB1_1002;
$L__BB1_1067:
	mul.lo.s64 	%rd18820, %rd36029, %rd36031;
	mul.hi.u64 	%rd18821, %rd36031, %rd36029;
	mov.b64 	{%r1057, %r1058}, %rd18821;
	mov.b64 	{%r1059, %r1060}, %rd18820;
	shf.l.wrap.b32 	%r1061, %r1060, %r1057, 1;
	shf.l.wrap.b32 	%r1062, %r1057, %r1058, 1;
	mov.b64 	%rd18822, {%r1061, %r1062};
	shl.b64 	%rd18823, %rd18820, 1;
	add.s64 	%rd3295, %rd18823, %rd3274;
	setp.lt.u64 	%p2807, %rd3295, %rd18823;
	selp.u64 	%rd18824, 1, 0, %p2807;
	add.s64 	%rd18825, %rd36040, %rd18822;
	add.s64 	%rd3296, %rd18825, %rd18824;
	setp.ge.u64 	%p2808, %rd3296, %rd36040;
	@%p2808 bra 	$L__BB1_1068;
	bra.uni 	$L__BB1_1129;
$L__BB1_1068:
	mul.lo.s64 	%rd3284, %rd36028, %rd36031;
	mul.hi.u64 	%rd18829, %rd36031, %rd36028;
	mov.b64 	{%r1063, %r1064}, %rd18829;
	mov.b64 	{%r1065, %r1066}, %rd3284;
	shf.l.wrap.b32 	%r1067, %r1066, %r1063, 1;
	shf.l.wrap.b32 	%r1068, %r1063, %r1064, 1;
	mov.b64 	%rd18830, {%r1067, %r1068};
	shl.b64 	%rd18831, %rd3284, 1;
	add.s64 	%rd3285, %rd18831, %rd3296;
	setp.lt.u64 	%p2812, %rd3285, %rd18831;
	selp.u64 	%rd18832, 1, 0, %p2812;
	add.s64 	%rd18833, %rd36039, %rd18830;
	add.s64 	%rd3286, %rd18833, %rd18832;
	setp.ge.u64 	%p2813, %rd3286, %rd36039;
	@%p2813 bra 	$L__BB1_1071;
	add.s64 	%rd36038, %rd36038, 1;
	setp.ne.s64 	%p2814, %rd36038, 0;
	@%p2814 bra 	$L__BB1_1071;
	add.s64 	%rd36037, %rd36037, 1;
	setp.eq.s64 	%p2815, %rd36037, 0;
	selp.u64 	%rd18835, 1, 0, %p2815;
	add.s64 	%rd36036, %rd36036, %rd18835;
	mov.b64 	%rd36038, 0;
$L__BB1_1071:
	mul.lo.s64 	%rd18836, %rd36029, %rd36030;
	mul.hi.u64 	%rd18837, %rd36030, %rd36029;
	mov.b64 	{%r1069, %r1070}, %rd18837;
	mov.b64 	{%r1071, %r1072}, %rd18836;
	shf.l.wrap.b32 	%r1073, %r1072, %r1069, 1;
	shf.l.wrap.b32 	%r1074, %r1069, %r1070, 1;
	mov.b64 	%rd18838, {%r1073, %r1074};
	add.s64 	%rd18839, %rd3284, %rd18836;
	shl.b64 	%rd18840, %rd18839, 1;
	add.s64 	%rd3304, %rd18840, %rd3296;
	setp.lt.u64 	%p2816, %rd3304, %rd3285;
	selp.u64 	%rd18841, 1, 0, %p2816;
	add.s64 	%rd18842, %rd3286, %rd18838;
	add.s64 	%rd3305, %rd18842, %rd18841;
	setp.ge.u64 	%p2817, %rd3305, %rd3286;
	@%p2817 bra 	$L__BB1_1074;
	add.s64 	%rd36038, %rd36038, 1;
	setp.ne.s64 	%p2818, %rd36038, 0;
	@%p2818 bra 	$L__BB1_1074;
	add.s64 	%rd36037, %rd36037, 1;
	setp.eq.s64 	%p2819, %rd36037, 0;
	selp.u64 	%rd18844, 1, 0, %p2819;
	add.s64 	%rd36036, %rd36036, %rd18844;
	mov.b64 	%rd36038, 0;
$L__BB1_1074:
	mul.lo.s64 	%rd18845, %rd36028, %rd36030;
	mul.hi.u64 	%rd18846, %rd36030, %rd36028;
	mov.b64 	{%r1075, %r1076}, %rd18846;
	mov.b64 	{%r1077, %r1078}, %rd18845;
	shf.l.wrap.b32 	%r1079, %r1078, %r1075, 1;
	shf.l.wrap.b32 	%r1080, %r1075, %r1076, 1;
	mov.b64 	%rd18847, {%r1079, %r1080};
	shl.b64 	%rd18848, %rd18845, 1;
	add.s64 	%rd3312, %rd18848, %rd3305;
	setp.lt.u64 	%p2820, %rd3312, %rd18848;
	selp.u64 	%rd18849, 1, 0, %p2820;
	add.s64 	%rd18850, %rd36038, %rd18847;
	add.s64 	%rd3313, %rd18850, %rd18849;
	setp.ge.u64 	%p2821, %rd3313, %rd36038;
	@%p2821 bra 	$L__BB1_1076;
	add.s64 	%rd36037, %rd36037, 1;
	setp.eq.s64 	%p2822, %rd36037, 0;
	selp.u64 	%rd18851, 1, 0, %p2822;
	add.s64 	%rd36036, %rd36036, %rd18851;
$L__BB1_1076:
	mul.lo.s64 	%rd18852, %rd36028, %rd36029;
	mul.hi.u64 	%rd18853, %rd36029, %rd36028;
	mov.b64 	{%r1081, %r1082}, %rd18853;
	mov.b64 	{%r1083, %r1084}, %rd18852;
	shf.l.wrap.b32 	%r1085, %r1084, %r1081, 1;
	shf.l.wrap.b32 	%r1086, %r1081, %r1082, 1;
	mov.b64 	%rd18854, {%r1085, %r1086};
	shl.b64 	%rd18855, %rd18852, 1;
	add.s64 	%rd18856, %rd18855, %rd3313;
	setp.lt.u64 	%p2823, %rd18856, %rd18855;
	selp.u64 	%rd18857, 1, 0, %p2823;
	add.s64 	%rd18858, %rd36037, %rd18854;
	add.s64 	%rd18859, %rd18858, %rd18857;
	setp.lt.u64 	%p2824, %rd18859, %rd36037;
	selp.u64 	%rd18860, 1, 0, %p2824;
	add.s64 	%rd18861, %rd36036, %rd18860;
	mul.lo.s64 	%rd18862, %rd3312, 4294968273;
	mov.b64 	%rd18863, 4294968273;
	mul.hi.u64 	%rd18864, %rd3312, %rd18863;
	mad.lo.s64 	%rd36031, %rd36031, %rd36031, %rd18862;
	setp.lt.u64 	%p2825, %rd36031, %rd18862;
	selp.u64 	%rd18865, 1, 0, %p2825;
	add.s64 	%rd18866, %rd18864, %rd18865;
	mul.lo.s64 	%rd18867, %rd18856, 4294968273;
	mul.hi.u64 	%rd18868, %rd18856, %rd18863;
	add.s64 	%rd18869, %rd18867, %rd3273;
	setp.lt.u64 	%p2826, %rd18869, %rd18867;
	selp.u64 	%rd18870, 1, 0, %p2826;
	add.s64 	%rd18871, %rd18868, %rd18870;
	add.s64 	%rd36030, %rd18869, %rd18866;
	setp.lt.u64 	%p2827, %rd36030, %rd18869;
	selp.u64 	%rd18872, 1, 0, %p2827;
	add.s64 	%rd18873, %rd18871, %rd18872;
	mul.lo.s64 	%rd18874, %rd18859, 4294968273;
	mul.hi.u64 	%rd18875, %rd18859, %rd18863;
	add.s64 	%rd18876, %rd18874, %rd3295;
	setp.lt.u64 	%p2828, %rd18876, %rd18874;
	selp.u64 	%rd18877, 1, 0, %p2828;
	add.s64 	%rd18878, %rd18875, %rd18877;
	add.s64 	%rd36029, %rd18876, %rd18873;
	setp.lt.u64 	%p2829, %rd36029, %rd18876;
	selp.u64 	%rd18879, 1, 0, %p2829;
	add.s64 	%rd18880, %rd18878, %rd18879;
	mul.lo.s64 	%rd18881, %rd18861, 4294968273;
	mul.hi.u64 	%rd18882, %rd18861, %rd18863;
	add.s64 	%rd18883, %rd18881, %rd3304;
	setp.lt.u64 	%p2830, %rd18883, %rd18881;
	selp.u64 	%rd18884, 1, 0, %p2830;
	add.s64 	%rd18885, %rd18882, %rd18884;
	add.s64 	%rd36028, %rd18883, %rd18880;
	setp.lt.u64 	%p2831, %rd36028, %rd18883;
	selp.u64 	%rd18886, 1, 0, %p2831;
	add.s64 	%rd3322, %rd18885, %rd18886;
	setp.eq.s64 	%p2832, %rd3322, 0;
	@%p2832 bra 	$L__BB1_1080;
	mov.b64 	%rd18887, 4294968273;
	mul.hi.u64 	%rd18888, %rd3322, %rd18887;
	mad.lo.s64 	%rd3323, %rd3322, 4294968273, %rd36031;
	setp.lt.u64 	%p2833, %rd3323, %rd36031;
	selp.u64 	%rd18889, 1, 0, %p2833;
	add.s64 	%rd3324, %rd18888, %rd18889;
	setp.eq.s64 	%p2834, %rd3324, 0;
	mov.u64 	%rd36031, %rd3323;
	@%p2834 bra 	$L__BB1_1080;
	add.s64 	%rd3325, %rd36030, %rd3324;
	setp.ge.u64 	%p2835, %rd3325, %rd36030;
	mov.u64 	%rd36030, %rd3325;
	mov.u64 	%rd36031, %rd3323;
	@%p2835 bra 	$L__BB1_1080;
	add.s64 	%rd36029, %rd36029, 1;
	setp.eq.s64 	%p2836, %rd36029, 0;
	selp.u64 	%rd18890, 1, 0, %p2836;
	add.s64 	%rd36028, %rd36028, %rd18890;
	mov.u64 	%rd36030, %rd3325;
	mov.u64 	%rd36031, %rd3323;
$L__BB1_1080:
	setp.gt.u64 	%p2837, %rd36028, %rd2087;
	@%p2837 bra 	$L__BB1_1082;
	setp.ne.s64 	%p2838, %rd36028, %rd2087;
	setp.ne.s64 	%p2839, %rd36029, %rd2088;
	or.pred  	%p2840, %p2838, %p2839;
	setp.ne.s64 	%p2841, %rd36030, %rd2089;
	or.pred  	%p2842, %p2840, %p2841;
	setp.lt.u64 	%p2843, %rd36031, %rd2090;
	or.pred  	%p2844, %p2842, %p2843;
	@%p2844 bra 	$L__BB1_1083;
$L__BB1_1082:
	// begin inline asm
	sub.cc.u64 %rd36031, %rd36031, %rd2090;
	// end inline asm
	// begin inline asm
	subc.u64 %rd18894, 0, 0;
	// end inline asm
	sub.s64 	%rd18896, %rd36030, %rd18894;
	// begin inline asm
	sub.cc.u64 %rd36030, %rd18896, %rd2089;
	// end inline asm
	sub.s64 	%rd18899, %rd36029, %rd18894;
	// begin inline asm
	sub.cc.u64 %rd36029, %rd18899, %rd2088;
	// end inline asm
	add.s64 	%rd18901, %rd18894, %rd2087;
	sub.s64 	%rd36028, %rd36028, %rd18901;
$L__BB1_1083:
	add.s32 	%r3260, %r3260, 1;
	setp.ne.s32 	%p2845, %r3260, 5;
	@%p2845 bra 	$L__BB1_1059;
	ld.local.v2.u64 	{%rd3340, %rd3341}, [%rd2091];
	mul.hi.u64 	%rd18902, %rd36031, %rd3340;
	mul.lo.s64 	%rd18903, %rd3341, %rd36031;
	mul.hi.u64 	%rd18904, %rd36031, %rd3341;
	add.s64 	%rd18905, %rd18903, %rd18902;
	setp.lt.u64 	%p2846, %rd18905, %rd18903;
	selp.u64 	%rd18906, 1, 0, %p2846;
	add.s64 	%rd18907, %rd18904, %rd18906;
	ld.local.v2.u64 	{%rd3342, %rd3343}, [%rd2091+16];
	mul.lo.s64 	%rd18908, %rd3342, %rd36031;
	mul.hi.u64 	%rd18909, %rd36031, %rd3342;
	add.s64 	%rd18910, %rd18908, %rd18907;
	setp.lt.u64 	%p2847, %rd18910, %rd18908;
	selp.u64 	%rd18911, 1, 0, %p2847;
	add.s64 	%rd18912, %rd18909, %rd18911;
	mul.lo.s64 	%rd18913, %rd3343, %rd36031;
	mul.hi.u64 	%rd18914, %rd36031, %rd3343;
	add.s64 	%rd18915, %rd18913, %rd18912;
	setp.lt.u64 	%p2848, %rd18915, %rd18913;
	selp.u64 	%rd18916, 1, 0, %p2848;
	add.s64 	%rd18917, %rd18914, %rd18916;
	mul.lo.s64 	%rd18918, %rd3340, %rd36030;
	mul.hi.u64 	%rd18919, %rd36030, %rd3340;
	add.s64 	%rd18920, %rd18918, %rd18905;
	setp.lt.u64 	%p2849, %rd18920, %rd18918;
	selp.u64 	%rd18921, 1, 0, %p2849;
	add.s64 	%rd18922, %rd18919, %rd18921;
	mul.lo.s64 	%rd18923, %rd3341, %rd36030;
	mul.hi.u64 	%rd18924, %rd36030, %rd3341;
	add.s64 	%rd18925, %rd18923, %rd18910;
	setp.lt.u64 	%p2850, %rd18925, %rd18923;
	selp.u64 	%rd18926, 1, 0, %p2850;
	add.s64 	%rd18927, %rd18924, %rd18926;
	add.s64 	%rd18928, %rd18925, %rd18922;
	setp.lt.u64 	%p2851, %rd18928, %rd18925;
	selp.u64 	%rd18929, 1, 0, %p2851;
	add.s64 	%rd18930, %rd18927, %rd18929;
	mul.lo.s64 	%rd18931, %rd3342, %rd36030;
	mul.hi.u64 	%rd18932, %rd36030, %rd3342;
	add.s64 	%rd18933, %rd18931, %rd18915;
	setp.lt.u64 	%p2852, %rd18933, %rd18931;
	selp.u64 	%rd18934, 1, 0, %p2852;
	add.s64 	%rd18935, %rd18932, %rd18934;
	add.s64 	%rd18936, %rd18933, %rd18930;
	setp.lt.u64 	%p2853, %rd18936, %rd18933;
	selp.u64 	%rd18937, 1, 0, %p2853;
	add.s64 	%rd18938, %rd18935, %rd18937;
	mul.lo.s64 	%rd18939, %rd3343, %rd36030;
	mul.hi.u64 	%rd18940, %rd36030, %rd3343;
	add.s64 	%rd18941, %rd18939, %rd18917;
	setp.lt.u64 	%p2854, %rd18941, %rd18939;
	selp.u64 	%rd18942, 1, 0, %p2854;
	add.s64 	%rd18943, %rd18940, %rd18942;
	add.s64 	%rd18944, %rd18941, %rd18938;
	setp.lt.u64 	%p2855, %rd18944, %rd18941;
	selp.u64 	%rd18945, 1, 0, %p2855;
	add.s64 	%rd18946, %rd18943, %rd18945;
	mul.lo.s64 	%rd18947, %rd3340, %rd36029;
	mul.hi.u64 	%rd18948, %rd36029, %rd3340;
	add.s64 	%rd18949, %rd18947, %rd18928;
	setp.lt.u64 	%p2856, %rd18949, %rd18947;
	selp.u64 	%rd18950, 1, 0, %p2856;
	add.s64 	%rd18951, %rd18948, %rd18950;
	mul.lo.s64 	%rd18952, %rd3341, %rd36029;
	mul.hi.u64 	%rd18953, %rd36029, %rd3341;
	add.s64 	%rd18954, %rd18952, %rd18936;
	setp.lt.u64 	%p2857, %rd18954, %rd18952;
	selp.u64 	%rd18955, 1, 0, %p2857;
	add.s64 	%rd18956, %rd18953, %rd18955;
	add.s64 	%rd18957, %rd18954, %rd18951;
	setp.lt.u64 	%p2858, %rd18957, %rd18954;
	selp.u64 	%rd18958, 1, 0, %p2858;
	add.s64 	%rd18959, %rd18956, %rd18958;
	mul.lo.s64 	%rd18960, %rd3342, %rd36029;
	mul.hi.u64 	%rd18961, %rd36029, %rd3342;
	add.s64 	%rd18962, %rd18960, %rd18944;
	setp.lt.u64 	%p2859, %rd18962, %rd18960;
	selp.u64 	%rd18963, 1, 0, %p2859;
	add.s64 	%rd18964, %rd18961, %rd18963;
	add.s64 	%rd18965, %rd18962, %rd18959;
	setp.lt.u64 	%p2860, %rd18965, %rd18962;
	selp.u64 	%rd18966, 1, 0, %p2860;
	add.s64 	%rd18967, %rd18964, %rd18966;
	mul.lo.s64 	%rd18968, %rd3343, %rd36029;
	mul.hi.u64 	%rd18969, %rd36029, %rd3343;
	add.s64 	%rd18970, %rd18968, %rd18946;
	setp.lt.u64 	%p2861, %rd18970, %rd18968;
	selp.u64 	%rd18971, 1, 0, %p2861;
	add.s64 	%rd18972, %rd18969, %rd18971;
	add.s64 	%rd18973, %rd18970, %rd18967;
	setp.lt.u64 	%p2862, %rd18973, %rd18970;
	selp.u64 	%rd18974, 1, 0, %p2862;
	add.s64 	%rd18975, %rd18972, %rd18974;
	mul.lo.s64 	%rd18976, %rd3340, %rd36028;
	mul.hi.u64 	%rd18977, %rd36028, %rd3340;
	add.s64 	%rd18978, %rd18976, %rd18957;
	setp.lt.u64 	%p2863, %rd18978, %rd18976;
	selp.u64 	%rd18979, 1, 0, %p2863;
	add.s64 	%rd18980, %rd18977, %rd18979;
	mul.lo.s64 	%rd18981, %rd3341, %rd36028;
	mul.hi.u64 	%rd18982, %rd36028, %rd3341;
	add.s64 	%rd18983, %rd18981, %rd18965;
	setp.lt.u64 	%p2864, %rd18983, %rd18981;
	selp.u64 	%rd18984, 1, 0, %p2864;
	add.s64 	%rd18985, %rd18982, %rd18984;
	add.s64 	%rd18986, %rd18983, %rd18980;
	setp.lt.u64 	%p2865, %rd18986, %rd18983;
	selp.u64 	%rd18987, 1, 0, %p2865;
	add.s64 	%rd18988, %rd18985, %rd18987;
	mul.lo.s64 	%rd18989, %rd3342, %rd36028;
	mul.hi.u64 	%rd18990, %rd36028, %rd3342;
	add.s64 	%rd18991, %rd18989, %rd18973;
	setp.lt.u64 	%p2866, %rd18991, %rd18989;
	selp.u64 	%rd18992, 1, 0, %p2866;
	add.s64 	%rd18993, %rd18990, %rd18992;
	add.s64 	%rd18994, %rd18991, %rd18988;
	setp.lt.u64 	%p2867, %rd18994, %rd18991;
	selp.u64 	%rd18995, 1, 0, %p2867;
	add.s64 	%rd18996, %rd18993, %rd18995;
	mul.lo.s64 	%rd18997, %rd3343, %rd36028;
	mul.hi.u64 	%rd18998, %rd36028, %rd3343;
	add.s64 	%rd18999, %rd18997, %rd18975;
	setp.lt.u64 	%p2868, %rd18999, %rd18997;
	selp.u64 	%rd19000, 1, 0, %p2868;
	add.s64 	%rd19001, %rd18998, %rd19000;
	add.s64 	%rd19002, %rd18999, %rd18996;
	setp.lt.u64 	%p2869, %rd19002, %rd18999;
	selp.u64 	%rd19003, 1, 0, %p2869;
	add.s64 	%rd19004, %rd19001, %rd19003;
	mul.lo.s64 	%rd19005, %rd18986, 4294968273;
	mov.b64 	%rd19006, 4294968273;
	mul.hi.u64 	%rd19007, %rd18986, %rd19006;
	mad.lo.s64 	%rd36068, %rd3340, %rd36031, %rd19005;
	setp.lt.u64 	%p2870, %rd36068, %rd19005;
	selp.u64 	%rd19008, 1, 0, %p2870;
	add.s64 	%rd19009, %rd19007, %rd19008;
	mul.lo.s64 	%rd19010, %rd18994, 4294968273;
	mul.hi.u64 	%rd19011, %rd18994, %rd19006;
	add.s64 	%rd19012, %rd19010, %rd18920;
	setp.lt.u64 	%p2871, %rd19012, %rd19010;
	selp.u64 	%rd19013, 1, 0, %p2871;
	add.s64 	%rd19014, %rd19011, %rd19013;
	add.s64 	%rd36067, %rd19012, %rd19009;
	setp.lt.u64 	%p2872, %rd36067, %rd19012;
	selp.u64 	%rd19015, 1, 0, %p2872;
	add.s64 	%rd19016, %rd19014, %rd19015;
	mul.lo.s64 	%rd19017, %rd19002, 4294968273;
	mul.hi.u64 	%rd19018, %rd19002, %rd19006;
	add.s64 	%rd19019, %rd19017, %rd18949;
	setp.lt.u64 	%p2873, %rd19019, %rd19017;
	selp.u64 	%rd19020, 1, 0, %p2873;
	add.s64 	%rd19021, %rd19018, %rd19020;
	add.s64 	%rd36066, %rd19019, %rd19016;
	setp.lt.u64 	%p2874, %rd36066, %rd19019;
	selp.u64 	%rd19022, 1, 0, %p2874;
	add.s64 	%rd19023, %rd19021, %rd19022;
	mul.lo.s64 	%rd19024, %rd19004, 4294968273;
	mul.hi.u64 	%rd19025, %rd19004, %rd19006;
	add.s64 	%rd19026, %rd19024, %rd18978;
	setp.lt.u64 	%p2875, %rd19026, %rd19024;
	selp.u64 	%rd19027, 1, 0, %p2875;
	add.s64 	%rd19028, %rd19025, %rd19027;
	add.s64 	%rd36065, %rd19026, %rd19023;
	setp.lt.u64 	%p2876, %rd36065, %rd19026;
	selp.u64 	%rd19029, 1, 0, %p2876;
	add.s64 	%rd3348, %rd19028, %rd19029;
	setp.eq.s64 	%p2877, %rd3348, 0;
	@%p2877 bra 	$L__BB1_1088;
	mov.b64 	%rd19030, 4294968273;
	mul.hi.u64 	%rd19031, %rd3348, %rd19030;
	mad.lo.s64 	%rd3349, %rd3348, 4294968273, %rd36068;
	setp.lt.u64 	%p2878, %rd3349, %rd36068;
	selp.u64 	%rd19032, 1, 0, %p2878;
	add.s64 	%rd3350, %rd19031, %rd19032;
	setp.eq.s64 	%p2879, %rd3350, 0;
	mov.u64 	%rd36068, %rd3349;
	@%p2879 bra 	$L__BB1_1088;
	add.s64 	%rd3351, %rd36067, %rd3350;
	setp.ge.u64 	%p2880, %rd3351, %rd36067;
	mov.u64 	%rd36067, %rd3351;
	mov.u64 	%rd36068, %rd3349;
	@%p2880 bra 	$L__BB1_1088;
	add.s64 	%rd36066, %rd36066, 1;
	setp.eq.s64 	%p2881, %rd36066, 0;
	selp.u64 	%rd19033, 1, 0, %p2881;
	add.s64 	%rd36065, %rd36065, %rd19033;
	mov.u64 	%rd36067, %rd3351;
	mov.u64 	%rd36068, %rd3349;
$L__BB1_1088:
	setp.gt.u64 	%p2882, %rd36065, %rd2087;
	@%p2882 bra 	$L__BB1_1090;
	setp.ne.s64 	%p2883, %rd36065, %rd2087;
	setp.ne.s64 	%p2884, %rd36066, %rd2088;
	or.pred  	%p2885, %p2883, %p2884;
	setp.ne.s64 	%p2886, %rd36067, %rd2089;
	or.pred  	%p2887, %p2885, %p2886;
	setp.lt.u64 	%p2888, %rd36068, %rd2090;
	or.pred  	%p2889, %p2887, %p2888;
	@%p2889 bra 	$L__BB1_1091;
$L__BB1_1090:
	// begin inline asm
	sub.cc.u64 %rd36068, %rd36068, %rd2090;
	// end inline asm
	// begin inline asm
	subc.u64 %rd19037, 0, 0;
	// end inline asm
	sub.s64 	%rd19039, %rd36067, %rd19037;
	// begin inline asm
	sub.cc.u64 %rd36067, %rd19039, %rd2089;
	// end inline asm
	sub.s64 	%rd19042, %rd36066, %rd19037;
	// begin inline asm
	sub.cc.u64 %rd36066, %rd19042, %rd2088;
	// end inline asm
	add.s64 	%rd19044, %rd19037, %rd2087;
	sub.s64 	%rd36065, %rd36065, %rd19044;
$L__BB1_1091:
	mov.b32 	%r3261, 0;
$L__BB1_1092:
	mul.hi.u64 	%rd19045, %rd36068, %rd36068;
	mul.lo.s64 	%rd19046, %rd36067, %rd36067;
	mul.hi.u64 	%rd36077, %rd36067, %rd36067;
	mul.lo.s64 	%rd36076, %rd36066, %rd36066;
	mul.hi.u64 	%rd36075, %rd36066, %rd36066;
	mul.lo.s64 	%rd36074, %rd36065, %rd36065;
	mul.hi.u64 	%rd36073, %rd36065, %rd36065;
	mul.lo.s64 	%rd19047, %rd36067, %rd36068;
	mul.hi.u64 	%rd19048, %rd36068, %rd36067;
	mov.b64 	{%r1088, %r1089}, %rd19048;
	mov.b64 	{%r1090, %r1091}, %rd19047;
	shf.l.wrap.b32 	%r1092, %r1091, %r1088, 1;
	shf.l.wrap.b32 	%r1093, %r1088, %r1089, 1;
	mov.b64 	%rd19049, {%r1092, %r1093};
	shl.b64 	%rd19050, %rd19047, 1;
	add.s64 	%rd3375, %rd19050, %rd19045;
	setp.lt.u64 	%p2890, %rd3375, %rd19050;
	selp.u64 	%rd19051, 1, 0, %p2890;
	add.s64 	%rd19052, %rd19046, %rd19049;
	add.s64 	%rd3376, %rd19052, %rd19051;
	setp.ge.u64 	%p2891, %rd3376, %rd19046;
	@%p2891 bra 	$L__BB1_1097;
	add.s64 	%rd36077, %rd36077, 1;
	setp.ne.s64 	%p2892, %rd36077, 0;
	@%p2892 bra 	$L__BB1_1097;
	add.s64 	%rd36076, %rd36076, 1;
	setp.ne.s64 	%p2893, %rd36076, 0;
	mov.b64 	%rd36077, 0;
	@%p2893 bra 	$L__BB1_1097;
	add.s64 	%rd36075, %rd36075, 1;
	setp.ne.s64 	%p2894, %rd36075, 0;
	mov.b64 	%rd36076, 0;
	mov.u64 	%rd36077, %rd36076;
	@%p2894 bra 	$L__BB1_1097;
	add.s64 	%rd36074, %rd36074, 1;
	setp.eq.s64 	%p2895, %rd36074, 0;
	selp.u64 	%rd19056, 1, 0, %p2895;
	add.s64 	%rd36073, %rd36073, %rd19056;
	mov.b64 	%rd36075, 0;
	mov.u64 	%rd36076, %rd36075;
	mov.u64 	%rd36077, %rd36075;
$L__BB1_1097:
	mul.lo.s64 	%rd19057, %rd36066, %rd36068;
	mul.hi.u64 	%rd19058, %rd36068, %rd36066;
	mov.b64 	{%r1094, %r1095}, %rd19058;
	mov.b64 	{%r1096, %r1097}, %rd19057;
	shf.l.wrap.b32 	%r1098, %r1097, %r1094, 1;
	shf.l.wrap.b32 	%r1099, %r1094, %r1095, 1;
	mov.b64 	%rd19059, {%r1098, %r1099};
	shl.b64 	%rd19060, %rd19057, 1;
	add.s64 	%rd3397, %rd19060, %rd3376;
	setp.lt.u64 	%p2896, %rd3397, %rd19060;
	selp.u64 	%rd19061, 1, 0, %p2896;
	add.s64 	%rd19062, %rd36077, %rd19059;
	add.s64 	%rd3398, %rd19062, %rd19061;
	setp.ge.u64 	%p2897, %rd3398, %rd36077;
	@%p2897 bra 	$L__BB1_1101;
	add.s64 	%rd36076, %rd36076, 1;
	setp.ne.s64 	%p2898, %rd36076, 0;
	@%p2898 bra 	$L__BB1_1101;
	add.s64 	%rd36075, %rd36075, 1;
	setp.ne.s64 	%p2899, %rd36075, 0;
	mov.b64 	%rd36076, 0;
	@%p2899 bra 	$L__BB1_1101;
	add.s64 	%rd36074, %rd36074, 1;
	setp.eq.s64 	%p2900, %rd36074, 0;
	selp.u64 	%rd19065, 1, 0, %p2900;
	add.s64 	%rd36073, %rd36073, %rd19065;
	mov.b64 	%rd36075, 0;
	mov.u64 	%rd36076, %rd36075;
$L__BB1_1101:
	mul.lo.s64 	%rd3386, %rd36065, %rd36068;
	mul.hi.u64 	%rd19066, %rd36068, %rd36065;
	mov.b64 	{%r1100, %r1101}, %rd19066;
	mov.b64 	{%r1102, %r1103}, %rd3386;
	shf.l.wrap.b32 	%r1104, %r1103, %r1100, 1;
	shf.l.wrap.b32 	%r1105, %r1100, %r1101, 1;
	mov.b64 	%rd19067, {%r1104, %r1105};
	shl.b64 	%rd19068, %rd3386, 1;
	add.s64 	%rd3387, %rd19068, %rd3398;
	setp.lt.u64 	%p2901, %rd3387, %rd19068;
	selp.u64 	%rd19069, 1, 0, %p2901;
	add.s64 	%rd19070, %rd36076, %rd19067;
	add.s64 	%rd3388, %rd19070, %rd19069;
	setp.ge.u64 	%p2902, %rd3388, %rd36076;
	@%p2902 bra 	$L__BB1_1104;
	add.s64 	%rd36075, %rd36075, 1;
	setp.ne.s64 	%p2903, %rd36075, 0;
	@%p2903 bra 	$L__BB1_1104;
	add.s64 	%rd36074, %rd36074, 1;
	setp.eq.s64 	%p2904, %rd36074, 0;
	selp.u64 	%rd19072, 1, 0, %p2904;
	add.s64 	%rd36073, %rd36073, %rd19072;
	mov.b64 	%rd36075, 0;
$L__BB1_1104:
	mul.lo.s64 	%rd19073, %rd36066, %rd36067;
	mul.hi.u64 	%rd19074, %rd36067, %rd36066;
	mov.b64 	{%r1106, %r1107}, %rd19074;
	mov.b64 	{%r1108, %r1109}, %rd19073;
	shf.l.wrap.b32 	%r1110, %r1109, %r1106, 1;
	shf.l.wrap.b32 	%r1111, %r1106, %r1107, 1;
	mov.b64 	%rd19075, {%r1110, %r1111};
	add.s64 	%rd19076, %rd3386, %rd19073;
	shl.b64 	%rd19077, %rd19076, 1;
	add.s64 	%rd3406, %rd19077, %rd3398;
	setp.lt.u64 	%p2905, %rd3406, %rd3387;
	selp.u64 	%rd19078, 1, 0, %p2905;
	add.s64 	%rd19079, %rd3388, %rd19075;
	add.s64 	%rd3407, %rd19079, %rd19078;
	setp.ge.u64 	%p2906, %rd3407, %rd3388;
	@%p2906 bra 	$L__BB1_1107;
	add.s64 	%rd36075, %rd36075, 1;
	setp.ne.s64 	%p2907, %rd36075, 0;
	@%p2907 bra 	$L__BB1_1107;
	add.s64 	%rd36074, %rd36074, 1;
	setp.eq.s64 	%p2908, %rd36074, 0;
	selp.u64 	%rd19081, 1, 0, %p2908;
	add.s64 	%rd36073, %rd36073, %rd19081;
	mov.b64 	%rd36075, 0;
$L__BB1_1107:
	mul.lo.s64 	%rd19082, %rd36065, %rd36067;
	mul.hi.u64 	%rd19083, %rd36067, %rd36065;
	mov.b64 	{%r1112, %r1113}, %rd19083;
	mov.b64 	{%r1114, %r1115}, %rd19082;
	shf.l.wrap.b32 	%r1116, %r1115, %r1112, 1;
	shf.l.wrap.b32 	%r1117, %r1112, %r1113, 1;
	mov.b64 	%rd19084, {%r1116, %r1117};
	shl.b64 	%rd19085, %rd19082, 1;
	add.s64 	%rd3414, %rd19085, %rd3407;
	setp.lt.u64 	%p2909, %rd3414, %rd19085;
	selp.u64 	%rd19086, 1, 0, %p2909;
	add.s64 	%rd19087, %rd36075, %rd19084;
	add.s64 	%rd3415, %rd19087, %rd19086;
	setp.ge.u64 	%p2910, %rd3415, %rd36075;
	@%p2910 bra 	$L__BB1_1109;
	add.s64 	%rd36074, %rd36074, 1;
	setp.eq.s64 	%p2911, %rd36074, 0;
	selp.u64 	%rd19088, 1, 0, %p2911;
	add.s64 	%rd36073, %rd36073, %rd19088;
$L__BB1_1109:
	mul.lo.s64 	%rd19089, %rd36065, %rd36066;
	mul.hi.u64 	%rd19090, %rd36066, %rd36065;
	mov.b64 	{%r1118, %r1119}, %rd19090;
	mov.b64 	{%r1120, %r1121}, %rd19089;
	shf.l.wrap.b32 	%r1122, %r1121, %r1118, 1;
	shf.l.wrap.b32 	%r1123, %r1118, %r1119, 1;
	mov.b64 	%rd19091, {%r1122, %r1123};
	shl.b64 	%rd19092, %rd19089, 1;
	add.s64 	%rd19093, %rd19092, %rd3415;
	setp.lt.u64 	%p2912, %rd19093, %rd19092;
	selp.u64 	%rd19094, 1, 0, %p2912;
	add.s64 	%rd19095, %rd36074, %rd19091;
	add.s64 	%rd19096, %rd19095, %rd19094;
	setp.lt.u64 	%p2913, %rd19096, %rd36074;
	selp.u64 	%rd19097, 1, 0, %p2913;
	add.s64 	%rd19098, %rd36073, %rd19097;
	mul.lo.s64 	%rd19099, %rd3414, 4294968273;
	mov.b64 	%rd19100, 4294968273;
	mul.hi.u64 	%rd19101, %rd3414, %rd19100;
	mad.lo.s64 	%rd36068, %rd36068, %rd36068, %rd19099;
	setp.lt.u64 	%p2914, %rd36068, %rd19099;
	selp.u64 	%rd19102, 1, 0, %p2914;
	add.s64 	%rd19103, %rd19101, %rd19102;
	mul.lo.s64 	%rd19104, %rd19093, 4294968273;
	mul.hi.u64 	%rd19105, %rd19093, %rd19100;
	add.s64 	%rd19106, %rd19104, %rd3375;
	setp.lt.u64 	%p2915, %rd19106, %rd19104;
	selp.u64 	%rd19107, 1, 0, %p2915;
	add.s64 	%rd19108, %rd19105, %rd19107;
	add.s64 	%rd36067, %rd19106, %rd19103;
	setp.lt.u64 	%p2916, %rd36067, %rd19106;
	selp.u64 	%rd19109, 1, 0, %p2916;
	add.s64 	%rd19110, %rd19108, %rd19109;
	mul.lo.s64 	%rd19111, %rd19096, 4294968273;
	mul.hi.u64 	%rd19112, %rd19096, %rd19100;
	add.s64 	%rd19113, %rd19111, %rd3397;
	setp.lt.u64 	%p2917, %rd19113, %rd19111;
	selp.u64 	%rd19114, 1, 0, %p2917;
	add.s64 	%rd19115, %rd19112, %rd19114;
	add.s64 	%rd36066, %rd19113, %rd19110;
	setp.lt.u64 	%p2918, %rd36066, %rd19113;
	selp.u64 	%rd19116, 1, 0, %p2918;
	add.s64 	%rd19117, %rd19115, %rd19116;
	mul.lo.s64 	%rd19118, %rd19098, 4294968273;
	mul.hi.u64 	%rd19119, %rd19098, %rd19100;
	add.s64 	%rd19120, %rd19118, %rd3406;
	setp.lt.u64 	%p2919, %rd19120, %rd19118;
	selp.u64 	%rd19121, 1, 0, %p2919;
	add.s64 	%rd19122, %rd19119, %rd19121;
	add.s64 	%rd36065, %rd19120, %rd19117;
	setp.lt.u64 	%p2920, %rd36065, %rd19120;
	selp.u64 	%rd19123, 1, 0, %p2920;
	add.s64 	%rd3424, %rd19122, %rd19123;
	setp.eq.s64 	%p2921, %rd3424, 0;
	@%p2921 bra 	$L__BB1_1113;
	mov.b64 	%rd19124, 4294968273;
	mul.hi.u64 	%rd19125, %rd3424, %rd19124;
	mad.lo.s64 	%rd3425, %rd3424, 4294968273, %rd36068;
	setp.lt.u64 	%p2922, %rd3425, %rd36068;
	selp.u64 	%rd19126, 1, 0, %p2922;
	add.s64 	%rd3426, %rd19125, %rd19126;
	setp.eq.s64 	%p2923, %rd3426, 0;
	mov.u64 	%rd36068, %rd3425;
	@%p2923 bra 	$L__BB1_1113;
	add.s64 	%rd3427, %rd36067, %rd3426;
	setp.ge.u64 	%p2924, %rd3427, %rd36067;
	mov.u64 	%rd36067, %rd3427;
	mov.u64 	%rd36068, %rd3425;
	@%p2924 bra 	$L__BB1_1113;
	add.s64 	%rd36066, %rd36066, 1;
	setp.eq.s64 	%p2925, %rd36066, 0;
	selp.u64 	%rd19127, 1, 0, %p2925;
	add.s64 	%rd36065, %rd36065, %rd19127;
	mov.u64 	%rd36067, %rd3427;
	mov.u64 	%rd36068, %rd3425;
$L__BB1_1113:
	setp.gt.u64 	%p2926, %rd36065, %rd2087;
	@%p2926 bra 	$L__BB1_1115;
	setp.ne.s64 	%p2927, %rd36065, %rd2087;
	setp.ne.s64 	%p2928, %rd36066, %rd2088;
	or.pred  	%p2929, %p2927, %p2928;
	setp.ne.s64 	%p2930, %rd36067, %rd2089;
	or.pred  	%p2931, %p2929, %p2930;
	setp.lt.u64 	%p2932, %rd36068, %rd2090;
	or.pred  	%p2933, %p2931, %p2932;
	@%p2933 bra 	$L__BB1_1116;
$L__BB1_1115:
	// begin inline asm
	sub.cc.u64 %rd36068, %rd36068, %rd2090;
	// end inline asm
	// begin inline asm
	subc.u64 %rd19131, 0, 0;
	// end inline asm
	sub.s64 	%rd19133, %rd36067, %rd19131;
	// begin inline asm
	sub.cc.u64 %rd36067, %rd19133, %rd2089;
	// end inline asm
	sub.s64 	%rd19136, %rd36066, %rd19131;
	// begin inline asm
	sub.cc.u64 %rd36066, %rd19136, %rd2088;
	// end inline asm
	add.s64 	%rd19138, %rd19131, %rd2087;
	sub.s64 	%rd36065, %rd36065, %rd19138;
$L__BB1_1116:
	add.s32 	%r3261, %r3261, 1;
	setp.ne.s32 	%p2934, %r3261, 3;
	@%p2934 bra 	$L__BB1_1092;
	mul.hi.u64 	%rd19139, %rd36068, %rd3340;
	mul.lo.s64 	%rd19140, %rd3341, %rd36068;
	mul.hi.u64 	%rd19141, %rd36068, %rd3341;
	add.s64 	%rd19142, %rd19140, %rd19139;
	setp.lt.u64 	%p2935, %rd19142, %rd19140;
	selp.u64 	%rd19143, 1, 0, %p2935;
	add.s64 	%rd19144, %rd19141, %rd19143;
	mul.lo.s64 	%rd19145, %rd3342, %rd36068;
	mul.hi.u64 	%rd19146, %rd36068, %rd3342;
	add.s64 	%rd19147, %rd19145, %rd19144;
	setp.lt.u64 	%p2936, %rd19147, %rd19145;
	selp.u64 	%rd19148, 1, 0, %p2936;
	add.s64 	%rd19149, %rd19146, %rd19148;
	mul.lo.s64 	%rd19150, %rd3343, %rd36068;
	mul.hi.u64 	%rd19151, %rd36068, %rd3343;
	add.s64 	%rd19152, %rd19150, %rd19149;
	setp.lt.u64 	%p2937, %rd19152, %rd19150;
	selp.u64 	%rd19153, 1, 0, %p2937;
	add.s64 	%rd19154, %rd19151, %rd19153;
	mul.lo.s64 	%rd19155, %rd3340, %rd36067;
	mul.hi.u64 	%rd19156, %rd36067, %rd3340;
	add.s64 	%rd19157, %rd19155, %rd19142;
	setp.lt.u64 	%p2938, %rd19157, %rd19155;
	selp.u64 	%rd19158, 1, 0, %p2938;
	add.s64 	%rd19159, %rd19156, %rd19158;
	mul.lo.s64 	%rd19160, %rd3341, %rd36067;
	mul.hi.u64 	%rd19161, %rd36067, %rd3341;
	add.s64 	%rd19162, %rd19160, %rd19147;
	setp.lt.u64 	%p2939, %rd19162, %rd19160;
	selp.u64 	%rd19163, 1, 0, %p2939;
	add.s64 	%rd19164, %rd19161, %rd19163;
	add.s64 	%rd19165, %rd19162, %rd19159;
	setp.lt.u64 	%p2940, %rd19165, %rd19162;
	selp.u64 	%rd19166, 1, 0, %p2940;
	add.s64 	%rd19167, %rd19164, %rd19166;
	mul.lo.s64 	%rd19168, %rd3342, %rd36067;
	mul.hi.u64 	%rd19169, %rd36067, %rd3342;
	add.s64 	%rd19170, %rd19168, %rd19152;
	setp.lt.u64 	%p2941, %rd19170, %rd19168;
	selp.u64 	%rd19171, 1, 0, %p2941;
	add.s64 	%rd19172, %rd19169, %rd19171;
	add.s64 	%rd19173, %rd19170, %rd19167;
	setp.lt.u64 	%p2942, %rd19173, %rd19170;
	selp.u64 	%rd19174, 1, 0, %p2942;
	add.s64 	%rd19175, %rd19172, %rd19174;
	mul.lo.s64 	%rd19176, %rd3343, %rd36067;
	mul.hi.u64 	%rd19177, %rd36067, %rd3343;
	add.s64 	%rd19178, %rd19176, %rd19154;
	setp.lt.u64 	%p2943, %rd19178, %rd19176;
	selp.u64 	%rd19179, 1, 0, %p2943;
	add.s64 	%rd19180, %rd19177, %rd19179;
	add.s64 	%rd19181, %rd19178, %rd19175;
	setp.lt.u64 	%p2944, %rd19181, %rd19178;
	selp.u64 	%rd19182, 1, 0, %p2944;
	add.s64 	%rd19183, %rd19180, %rd19182;
	mul.lo.s64 	%rd19184, %rd3340, %rd36066;
	mul.hi.u64 	%rd19185, %rd36066, %rd3340;
	add.s64 	%rd19186, %rd19184, %rd19165;
	setp.lt.u64 	%p2945, %rd19186, %rd19184;
	selp.u64 	%rd19187, 1, 0, %p2945;
	add.s64 	%rd19188, %rd19185, %rd19187;
	mul.lo.s64 	%rd19189, %rd3341, %rd36066;
	mul.hi.u64 	%rd19190, %rd36066, %rd3341;
	add.s64 	%rd19191, %rd19189, %rd19173;
	setp.lt.u64 	%p2946, %rd19191, %rd19189;
	selp.u64 	%rd19192, 1, 0, %p2946;
	add.s64 	%rd19193, %rd19190, %rd19192;
	add.s64 	%rd19194, %rd19191, %rd19188;
	setp.lt.u64 	%p2947, %rd19194, %rd19191;
	selp.u64 	%rd19195, 1, 0, %p2947;
	add.s64 	%rd19196, %rd19193, %rd19195;
	mul.lo.s64 	%rd19197, %rd3342, %rd36066;
	mul.hi.u64 	%rd19198, %rd36066, %rd3342;
	add.s64 	%rd19199, %rd19197, %rd19181;
	setp.lt.u64 	%p2948, %rd19199, %rd19197;
	selp.u64 	%rd19200, 1, 0, %p2948;
	add.s64 	%rd19201, %rd19198, %rd19200;
	add.s64 	%rd19202, %rd19199, %rd19196;
	setp.lt.u64 	%p2949, %rd19202, %rd19199;
	selp.u64 	%rd19203, 1, 0, %p2949;
	add.s64 	%rd19204, %rd19201, %rd19203;
	mul.lo.s64 	%rd19205, %rd3343, %rd36066;
	mul.hi.u64 	%rd19206, %rd36066, %rd3343;
	add.s64 	%rd19207, %rd19205, %rd19183;
	setp.lt.u64 	%p2950, %rd19207, %rd19205;
	selp.u64 	%rd19208, 1, 0, %p2950;
	add.s64 	%rd19209, %rd19206, %rd19208;
	add.s64 	%rd19210, %rd19207, %rd19204;
	setp.lt.u64 	%p2951, %rd19210, %rd19207;
	selp.u64 	%rd19211, 1, 0, %p2951;
	add.s64 	%rd19212, %rd19209, %rd19211;
	mul.lo.s64 	%rd19213, %rd3340, %rd36065;
	mul.hi.u64 	%rd19214, %rd36065, %rd3340;
	add.s64 	%rd19215, %rd19213, %rd19194;
	setp.lt.u64 	%p2952, %rd19215, %rd19213;
	selp.u64 	%rd19216, 1, 0, %p2952;
	add.s64 	%rd19217, %rd19214, %rd19216;
	mul.lo.s64 	%rd19218, %rd3341, %rd36065;
	mul.hi.u64 	%rd19219, %rd36065, %rd3341;
	add.s64 	%rd19220, %rd19218, %rd19202;
	setp.lt.u64 	%p2953, %rd19220, %rd19218;
	selp.u64 	%rd19221, 1, 0, %p2953;
	add.s64 	%rd19222, %rd19219, %rd19221;
	add.s64 	%rd19223, %rd19220, %rd19217;
	setp.lt.u64 	%p2954, %rd19223, %rd19220;
	selp.u64 	%rd19224, 1, 0, %p2954;
	add.s64 	%rd19225, %rd19222, %rd19224;
	mul.lo.s64 	%rd19226, %rd3342, %rd36065;
	mul.hi.u64 	%rd19227, %rd36065, %rd3342;
	add.s64 	%rd19228, %rd19226, %rd19210;
	setp.lt.u64 	%p2955, %rd19228, %rd19226;
	selp.u64 	%rd19229, 1, 0, %p2955;
	add.s64 	%rd19230, %rd19227, %rd19229;
	add.s64 	%rd19231, %rd19228, %rd19225;
	setp.lt.u64 	%p2956, %rd19231, %rd19228;
	selp.u64 	%rd19232, 1, 0, %p2956;
	add.s64 	%rd19233, %rd19230, %rd19232;
	mul.lo.s64 	%rd19234, %rd3343, %rd36065;
	mul.hi.u64 	%rd19235, %rd36065, %rd3343;
	add.s64 	%rd19236, %rd19234, %rd19212;
	setp.lt.u64 	%p2957, %rd19236, %rd19234;
	selp.u64 	%rd19237, 1, 0, %p2957;
	add.s64 	%rd19238, %rd19235, %rd19237;
	add.s64 	%rd19239, %rd19236, %rd19233;
	setp.lt.u64 	%p2958, %rd19239, %rd19236;
	selp.u64 	%rd19240, 1, 0, %p2958;
	add.s64 	%rd19241, %rd19238, %rd19240;
	mul.lo.s64 	%rd19242, %rd19223, 4294968273;
	mov.b64 	%rd19243, 4294968273;
	mul.hi.u64 	%rd19244, %rd19223, %rd19243;
	mad.lo.s64 	%rd36097, %rd3340, %rd36068, %rd19242;
	setp.lt.u64 	%p2959, %rd36097, %rd19242;
	selp.u64 	%rd19245, 1, 0, %p2959;
	add.s64 	%rd19246, %rd19244, %rd19245;
	mul.lo.s64 	%rd19247, %rd19231, 4294968273;
	mul.hi.u64 	%rd19248, %rd19231, %rd19243;
	add.s64 	%rd19249, %rd19247, %rd19157;
	setp.lt.u64 	%p2960, %rd19249, %rd19247;
	selp.u64 	%rd19250, 1, 0, %p2960;
	add.s64 	%rd19251, %rd19248, %rd19250;
	add.s64 	%rd36096, %rd19249, %rd19246;
	setp.lt.u64 	%p2961, %rd36096, %rd19249;
	selp.u64 	%rd19252, 1, 0, %p2961;
	add.s64 	%rd19253, %rd19251, %rd19252;
	mul.lo.s64 	%rd19254, %rd19239, 4294968273;
	mul.hi.u64 	%rd19255, %rd19239, %rd19243;
	add.s64 	%rd19256, %rd19254, %rd19186;
	setp.lt.u64 	%p2962, %rd19256, %rd19254;
	selp.u64 	%rd19257, 1, 0, %p2962;
	add.s64 	%rd19258, %rd19255, %rd19257;
	add.s64 	%rd36099, %rd19256, %rd19253;
	setp.lt.u64 	%p2963, %rd36099, %rd19256;
	selp.u64 	%rd19259, 1, 0, %p2963;
	add.s64 	%rd19260, %rd19258, %rd19259;
	mul.lo.s64 	%rd19261, %rd19241, 4294968273;
	mul.hi.u64 	%rd19262, %rd19241, %rd19243;
	add.s64 	%rd19263, %rd19261, %rd19215;
	setp.lt.u64 	%p2964, %rd19263, %rd19261;
	selp.u64 	%rd19264, 1, 0, %p2964;
	add.s64 	%rd19265, %rd19262, %rd19264;
	add.s64 	%rd36098, %rd19263, %rd19260;
	setp.lt.u64 	%p2965, %rd36098, %rd19263;
	selp.u64 	%rd19266, 1, 0, %p2965;
	add.s64 	%rd3446, %rd19265, %rd19266;
	setp.eq.s64 	%p2966, %rd3446, 0;
	@%p2966 bra 	$L__BB1_1121;
	mov.b64 	%rd19267, 4294968273;
	mul.hi.u64 	%rd19268, %rd3446, %rd19267;
	mad.lo.s64 	%rd3447, %rd3446, 4294968273, %rd36097;
	setp.lt.u64 	%p2967, %rd3447, %rd36097;
	selp.u64 	%rd19269, 1, 0, %p2967;
	add.s64 	%rd3448, %rd19268, %rd19269;
	setp.eq.s64 	%p2968, %rd3448, 0;
	mov.u64 	%rd36097, %rd3447;
	@%p2968 bra 	$L__BB1_1121;
	add.s64 	%rd3449, %rd36096, %rd3448;
	setp.ge.u64 	%p2969, %rd3449, %rd36096;
	mov.u64 	%rd36096, %rd3449;
	mov.u64 	%rd36097, %rd3447;
	@%p2969 bra 	$L__BB1_1121;
	add.s64 	%rd36099, %rd36099, 1;
	setp.eq.s64 	%p2970, %rd36099, 0;
	selp.u64 	%rd19270, 1, 0, %p2970;
	add.s64 	%rd36098, %rd36098, %rd19270;
	mov.u64 	%rd36096, %rd3449;
	mov.u64 	%rd36097, %rd3447;
$L__BB1_1121:
	setp.gt.u64 	%p2971, %rd36098, %rd2087;
	@%p2971 bra 	$L__BB1_1123;
	setp.ne.s64 	%p2972, %rd36098, %rd2087;
	setp.ne.s64 	%p2973, %rd36099, %rd2088;
	or.pred  	%p2974, %p2972, %p2973;
	setp.ne.s64 	%p2975, %rd36096, %rd2089;
	or.pred  	%p2976, %p2974, %p2975;
	setp.lt.u64 	%p2977, %rd36097, %rd2090;
	or.pred  	%p2978, %p2976, %p2977;
	@%p2978 bra 	$L__BB1_1124;
$L__BB1_1123:
	// begin inline asm
	sub.cc.u64 %rd36097, %rd36097, %rd2090;
	// end inline asm
	// begin inline asm
	subc.u64 %rd19274, 0, 0;
	// end inline asm
	sub.s64 	%rd19276, %rd36096, %rd19274;
	// begin inline asm
	sub.cc.u64 %rd36096, %rd19276, %rd2089;
	// end inline asm
	sub.s64 	%rd19279, %rd36099, %rd19274;
	// begin inline asm
	sub.cc.u64 %rd36099, %rd19279, %rd2088;
	// end inline asm
	add.s64 	%rd19281, %rd19274, %rd2087;
	sub.s64 	%rd36098, %rd36098, %rd19281;
$L__BB1_1124:
	mul.hi.u64 	%rd19282, %rd36097, %rd36097;
	mul.lo.s64 	%rd19283, %rd36096, %rd36096;
	mul.hi.u64 	%rd36110, %rd36096, %rd36096;
	mul.lo.s64 	%rd36109, %rd36099, %rd36099;
	mul.hi.u64 	%rd36108, %rd36099, %rd36099;
	mul.lo.s64 	%rd36107, %rd36098, %rd36098;
	mul.hi.u64 	%rd36106, %rd36098, %rd36098;
	mul.lo.s64 	%rd19284, %rd36096, %rd36097;
	mul.hi.u64 	%rd19285, %rd36097, %rd36096;
	mov.b64 	{%r1124, %r1125}, %rd19285;
	mov.b64 	{%r1126, %r1127}, %rd19284;
	shf.l.wrap.b32 	%r1128, %r1127, %r1124, 1;
	shf.l.wrap.b32 	%r1129, %r1124, %r1125, 1;
	mov.b64 	%rd19286, {%r1128, %r1129};
	shl.b64 	%rd19287, %rd19284, 1;
	add.s64 	%rd3469, %rd19287, %rd19282;
	setp.lt.u64 	%p2979, %rd3469, %rd19287;
	selp.u64 	%rd19288, 1, 0, %p2979;
	add.s64 	%rd19289, %rd19283, %rd19286;
	add.s64 	%rd3470, %rd19289, %rd19288;
	setp.ge.u64 	%p2980, %rd3470, %rd19283;
	@%p2980 bra 	$L__BB1_1132;
	add.s64 	%rd36110, %rd36110, 1;
	setp.ne.s64 	%p2981, %rd36110, 0;
	@%p2981 bra 	$L__BB1_1132;
	add.s64 	%rd36109, %rd36109, 1;
	setp.ne.s64 	%p2982, %rd36109, 0;
	mov.b64 	%rd36110, 0;
	@%p2982 bra 	$L__BB1_1132;
	add.s64 	%rd36108, %rd36108, 1;
	setp.ne.s64 	%p2983, %rd36108, 0;
	mov.b64 	%rd36109, 0;
	mov.u64 	%rd36110, %rd36109;
	@%p2983 bra 	$L__BB1_1132;
	add.s64 	%rd36107, %rd36107, 1;
	setp.eq.s64 	%p2984, %rd36107, 0;
	selp.u64 	%rd19293, 1, 0, %p2984;
	add.s64 	%rd36106, %rd36106, %rd19293;
	mov.b64 	%rd36108, 0;
	mov.u64 	%rd36109, %rd36108;
	mov.u64 	%rd36110, %rd36108;
	bra.uni 	$L__BB1_1132;
$L__BB1_1129:
	add.s64 	%rd36039, %rd36039, 1;
	setp.ne.s64 	%p2809, %rd36039, 0;
	@%p2809 bra 	$L__BB1_1068;
	add.s64 	%rd36038, %rd36038, 1;
	setp.ne.s64 	%p2810, %rd36038, 0;
	mov.b64 	%rd36039, 0;
	@%p2810 bra 	$L__BB1_1068;
	add.s64 	%rd36037, %rd36037, 1;
	setp.eq.s64 	%p2811, %rd36037, 0;
	selp.u64 	%rd18828, 1, 0, %p2811;
	add.s64 	%rd36036, %rd36036, %rd18828;
	mov.b64 	%rd36038, 0;
	mov.u64 	%rd36039, %rd36038;
	bra.uni 	$L__BB1_1068;
$L__BB1_1132:
	mul.lo.s64 	%rd19294, %rd36099, %rd36097;
	mul.hi.u64 	%rd19295, %rd36097, %rd36099;
	mov.b64 	{%r1130, %r1131}, %rd19295;
	mov.b64 	{%r1132, %r1133}, %rd19294;
	shf.l.wrap.b32 	%r1134, %r1133, %r1130, 1;
	shf.l.wrap.b32 	%r1135, %r1130, %r1131, 1;
	mov.b64 	%rd19296, {%r1134, %r1135};
	shl.b64 	%rd19297, %rd19294, 1;
	add.s64 	%rd3491, %rd19297, %rd3470;
	setp.lt.u64 	%p2985, %rd3491, %rd19297;
	selp.u64 	%rd19298, 1, 0, %p2985;
	add.s64 	%rd19299, %rd36110, %rd19296;
	add.s64 	%rd3492, %rd19299, %rd19298;
	setp.ge.u64 	%p2986, %rd3492, %rd36110;
	@%p2986 bra 	$L__BB1_1133;
	bra.uni 	$L__BB1_1202;
$L__BB1_1133:
	mul.lo.s64 	%rd3480, %rd36098, %rd36097;
	mul.hi.u64 	%rd19303, %rd36097, %rd36098;
	mov.b64 	{%r1136, %r1137}, %rd19303;
	mov.b64 	{%r1138, %r1139}, %rd3480;
	shf.l.wrap.b32 	%r1140, %r1139, %r1136, 1;
	shf.l.wrap.b32 	%r1141, %r1136, %r1137, 1;
	mov.b64 	%rd19304, {%r1140, %r1141};
	shl.b64 	%rd19305, %rd3480, 1;
	add.s64 	%rd3481, %rd19305, %rd3492;
	setp.lt.u64 	%p2990, %rd3481, %rd19305;
	selp.u64 	%rd19306, 1, 0, %p2990;
	add.s64 	%rd19307, %rd36109, %rd19304;
	add.s64 	%rd3482, %rd19307, %rd19306;
	setp.ge.u64 	%p2991, %rd3482, %rd36109;
	@%p2991 bra 	$L__BB1_1136;
	add.s64 	%rd36108, %rd36108, 1;
	setp.ne.s64 	%p2992, %rd36108, 0;
	@%p2992 bra 	$L__BB1_1136;
	add.s64 	%rd36107, %rd36107, 1;
	setp.eq.s64 	%p2993, %rd36107, 0;
	selp.u64 	%rd19309, 1, 0, %p2993;
	add.s64 	%rd36106, %rd36106, %rd19309;
	mov.b64 	%rd36108, 0;
$L__BB1_1136:
	mul.lo.s64 	%rd19310, %rd36099, %rd36096;
	mul.hi.u64 	%rd19311, %rd36096, %rd36099;
	mov.b64 	{%r1142, %r1143}, %rd19311;
	mov.b64 	{%r1144, %r1145}, %rd19310;
	shf.l.wrap.b32 	%r1146, %r1145, %r1142, 1;
	shf.l.wrap.b32 	%r1147, %r1142, %r1143, 1;
	mov.b64 	%rd19312, {%r1146, %r1147};
	add.s64 	%rd19313, %rd3480, %rd19310;
	shl.b64 	%rd19314, %rd19313, 1;
	add.s64 	%rd3500, %rd19314, %rd3492;
	setp.lt.u64 	%p2994, %rd3500, %rd3481;
	selp.u64 	%rd19315, 1, 0, %p2994;
	add.s64 	%rd19316, %rd3482, %rd19312;
	add.s64 	%rd3501, %rd19316, %rd19315;
	setp.ge.u64 	%p2995, %rd3501, %rd3482;
	@%p2995 bra 	$L__BB1_1139;
	add.s64 	%rd36108, %rd36108, 1;
	setp.ne.s64 	%p2996, %rd36108, 0;
	@%p2996 bra 	$L__BB1_1139;
	add.s64 	%rd36107, %rd36107, 1;
	setp.eq.s64 	%p2997, %rd36107, 0;
	selp.u64 	%rd19318, 1, 0, %p2997;
	add.s64 	%rd36106, %rd36106, %rd19318;
	mov.b64 	%rd36108, 0;
$L__BB1_1139:
	mul.lo.s64 	%rd19319, %rd36098, %rd36096;
	mul.hi.u64 	%rd19320, %rd36096, %rd36098;
	mov.b64 	{%r1148, %r1149}, %rd19320;
	mov.b64 	{%r1150, %r1151}, %rd19319;
	shf.l.wrap.b32 	%r1152, %r1151, %r1148, 1;
	shf.l.wrap.b32 	%r1153, %r1148, %r1149, 1;
	mov.b64 	%rd19321, {%r1152, %r1153};
	shl.b64 	%rd19322, %rd19319, 1;
	add.s64 	%rd3508, %rd19322, %rd3501;
	setp.lt.u64 	%p2998, %rd3508, %rd19322;
	selp.u64 	%rd19323, 1, 0, %p2998;
	add.s64 	%rd19324, %rd36108, %rd19321;
	add.s64 	%rd3509, %rd19324, %rd19323;
	setp.ge.u64 	%p2999, %rd3509, %rd36108;
	@%p2999 bra 	$L__BB1_1141;
	add.s64 	%rd36107, %rd36107, 1;
	setp.eq.s64 	%p3000, %rd36107, 0;
	selp.u64 	%rd19325, 1, 0, %p3000;
	add.s64 	%rd36106, %rd36106, %rd19325;
$L__BB1_1141:
	mul.lo.s64 	%rd19326, %rd36098, %rd36099;
	mul.hi.u64 	%rd19327, %rd36099, %rd36098;
	mov.b64 	{%r1154, %r1155}, %rd19327;
	mov.b64 	{%r1156, %r1157}, %rd19326;
	shf.l.wrap.b32 	%r1158, %r1157, %r1154, 1;
	shf.l.wrap.b32 	%r1159, %r1154, %r1155, 1;
	mov.b64 	%rd19328, {%r1158, %r1159};
	shl.b64 	%rd19329, %rd19326, 1;
	add.s64 	%rd19330, %rd19329, %rd3509;
	setp.lt.u64 	%p3001, %rd19330, %rd19329;
	selp.u64 	%rd19331, 1, 0, %p3001;
	add.s64 	%rd19332, %rd36107, %rd19328;
	add.s64 	%rd19333, %rd19332, %rd19331;
	setp.lt.u64 	%p3002, %rd19333, %rd36107;
	selp.u64 	%rd19334, 1, 0, %p3002;
	add.s64 	%rd19335, %rd36106, %rd19334;
	mul.lo.s64 	%rd19336, %rd3508, 4294968273;
	mov.b64 	%rd19337, 4294968273;
	mul.hi.u64 	%rd19338, %rd3508, %rd19337;
	mad.lo.s64 	%rd36122, %rd36097, %rd36097, %rd19336;
	setp.lt.u64 	%p3003, %rd36122, %rd19336;
	selp.u64 	%rd19339, 1, 0, %p3003;
	add.s64 	%rd19340, %rd19338, %rd19339;
	mul.lo.s64 	%rd19341, %rd19330, 4294968273;
	mul.hi.u64 	%rd19342, %rd19330, %rd19337;
	add.s64 	%rd19343, %rd19341, %rd3469;
	setp.lt.u64 	%p3004, %rd19343, %rd19341;
	selp.u64 	%rd19344, 1, 0, %p3004;
	add.s64 	%rd19345, %rd19342, %rd19344;
	add.s64 	%rd36121, %rd19343, %rd19340;
	setp.lt.u64 	%p3005, %rd36121, %rd19343;
	selp.u64 	%rd19346, 1, 0, %p3005;
	add.s64 	%rd19347, %rd19345, %rd19346;
	mul.lo.s64 	%rd19348, %rd19333, 4294968273;
	mul.hi.u64 	%rd19349, %rd19333, %rd19337;
	add.s64 	%rd19350, %rd19348, %rd3491;
	setp.lt.u64 	%p3006, %rd19350, %rd19348;
	selp.u64 	%rd19351, 1, 0, %p3006;
	add.s64 	%rd19352, %rd19349, %rd19351;
	add.s64 	%rd36124, %rd19350, %rd19347;
	setp.lt.u64 	%p3007, %rd36124, %rd19350;
	selp.u64 	%rd19353, 1, 0, %p3007;
	add.s64 	%rd19354, %rd19352, %rd19353;
	mul.lo.s64 	%rd19355, %rd19335, 4294968273;
	mul.hi.u64 	%rd19356, %rd19335, %rd19337;
	add.s64 	%rd19357, %rd19355, %rd3500;
	setp.lt.u64 	%p3008, %rd19357, %rd19355;
	selp.u64 	%rd19358, 1, 0, %p3008;
	add.s64 	%rd19359, %rd19356, %rd19358;
	add.s64 	%rd36123, %rd19357, %rd19354;
	setp.lt.u64 	%p3009, %rd36123, %rd19357;
	selp.u64 	%rd19360, 1, 0, %p3009;
	add.s64 	%rd3518, %rd19359, %rd19360;
	setp.eq.s64 	%p3010, %rd3518, 0;
	@%p3010 bra 	$L__BB1_1145;
	mov.b64 	%rd19361, 4294968273;
	mul.hi.u64 	%rd19362, %rd3518, %rd19361;
	mad.lo.s64 	%rd3519, %rd3518, 4294968273, %rd36122;
	setp.lt.u64 	%p3011, %rd3519, %rd36122;
	selp.u64 	%rd19363, 1, 0, %p3011;
	add.s64 	%rd3520, %rd19362, %rd19363;
	setp.eq.s64 	%p3012, %rd3520, 0;
	mov.u64 	%rd36122, %rd3519;
	@%p3012 bra 	$L__BB1_1145;
	add.s64 	%rd3521, %rd36121, %rd3520;
	setp.ge.u64 	%p3013, %rd3521, %rd36121;
	mov.u64 	%rd36121, %rd3521;
	mov.u64 	%rd36122, %rd3519;
	@%p3013 bra 	$L__BB1_1145;
	add.s64 	%rd36124, %rd36124, 1;
	setp.eq.s64 	%p3014, %rd36124, 0;
	selp.u64 	%rd19364, 1, 0, %p3014;
	add.s64 	%rd36123, %rd36123, %rd19364;
	mov.u64 	%rd36121, %rd3521;
	mov.u64 	%rd36122, %rd3519;
$L__BB1_1145:
	setp.gt.u64 	%p3015, %rd36123, %rd2087;
	@%p3015 bra 	$L__BB1_1147;
	setp.ne.s64 	%p3016, %rd36123, %rd2087;
	setp.ne.s64 	%p3017, %rd36124, %rd2088;
	or.pred  	%p3018, %p3016, %p3017;
	setp.ne.s64 	%p3019, %rd36121, %rd2089;
	or.pred  	%p3020, %p3018, %p3019;
	setp.lt.u64 	%p3021, %rd36122, %rd2090;
	or.pred  	%p3022, %p3020, %p3021;
	@%p3022 bra 	$L__BB1_1148;
$L__BB1_1147:
	// begin inline asm
	sub.cc.u64 %rd36122, %rd36122, %rd2090;
	// end inline asm
	// begin inline asm
	subc.u64 %rd19368, 0, 0;
	// end inline asm
	sub.s64 	%rd19370, %rd36121, %rd19368;
	// begin inline asm
	sub.cc.u64 %rd36121, %rd19370, %rd2089;
	// end inline asm
	sub.s64 	%rd19373, %rd36124, %rd19368;
	// begin inline asm
	sub.cc.u64 %rd36124, %rd19373, %rd2088;
	// end inline asm
	add.s64 	%rd19375, %rd19368, %rd2087;
	sub.s64 	%rd36123, %rd36123, %rd19375;
$L__BB1_1148:
	mul.hi.u64 	%rd19376, %rd36122, %rd3340;
	mul.lo.s64 	%rd19377, %rd3341, %rd36122;
	mul.hi.u64 	%rd19378, %rd36122, %rd3341;
	add.s64 	%rd19379, %rd19377, %rd19376;
	setp.lt.u64 	%p3023, %rd19379, %rd19377;
	selp.u64 	%rd19380, 1, 0, %p3023;
	add.s64 	%rd19381, %rd19378, %rd19380;
	mul.lo.s64 	%rd19382, %rd3342, %rd36122;
	mul.hi.u64 	%rd19383, %rd36122, %rd3342;
	add.s64 	%rd19384, %rd19382, %rd19381;
	setp.lt.u64 	%p3024, %rd19384, %rd19382;
	selp.u64 	%rd19385, 1, 0, %p3024;
	add.s64 	%rd19386, %rd19383, %rd19385;
	mul.lo.s64 	%rd19387, %rd3343, %rd36122;
	mul.hi.u64 	%rd19388, %rd36122, %rd3343;
	add.s64 	%rd19389, %rd19387, %rd19386;
	setp.lt.u64 	%p3025, %rd19389, %rd19387;
	selp.u64 	%rd19390, 1, 0, %p3025;
	add.s64 	%rd19391, %rd19388, %rd19390;
	mul.lo.s64 	%rd19392, %rd3340, %rd36121;
	mul.hi.u64 	%rd19393, %rd36121, %rd3340;
	add.s64 	%rd19394, %rd19392, %rd19379;
	setp.lt.u64 	%p3026, %rd19394, %rd19392;
	selp.u64 	%rd19395, 1, 0, %p3026;
	add.s64 	%rd19396, %rd19393, %rd19395;
	mul.lo.s64 	%rd19397, %rd3341, %rd36121;
	mul.hi.u64 	%rd19398, %rd36121, %rd3341;
	add.s64 	%rd19399, %rd19397, %rd19384;
	setp.lt.u64 	%p3027, %rd19399, %rd19397;
	selp.u64 	%rd19400, 1, 0, %p3027;
	add.s64 	%rd19401, %rd19398, %rd19400;
	add.s64 	%rd19402, %rd19399, %rd19396;
	setp.lt.u64 	%p3028, %rd19402, %rd19399;
	selp.u64 	%rd19403, 1, 0, %p3028;
	add.s64 	%rd19404, %rd19401, %rd19403;
	mul.lo.s64 	%rd19405, %rd3342, %rd36121;
	mul.hi.u64 	%rd19406, %rd36121, %rd3342;
	add.s64 	%rd19407, %rd19405, %rd19389;
	setp.lt.u64 	%p3029, %rd19407, %rd19405;
	selp.u64 	%rd19408, 1, 0, %p3029;
	add.s64 	%rd19409, %rd19406, %rd19408;
	add.s64 	%rd19410, %rd19407, %rd19404;
	setp.lt.u64 	%p3030, %rd19410, %rd19407;
	selp.u64 	%rd19411, 1, 0, %p3030;
	add.s64 	%rd19412, %rd19409, %rd19411;
	mul.lo.s64 	%rd19413, %rd3343, %rd36121;
	mul.hi.u64 	%rd19414, %rd36121, %rd3343;
	add.s64 	%rd19415, %rd19413, %rd19391;
	setp.lt.u64 	%p3031, %rd19415, %rd19413;
	selp.u64 	%rd19416, 1, 0, %p3031;
	add.s64 	%rd19417, %rd19414, %rd19416;
	add.s64 	%rd19418, %rd19415, %rd19412;
	setp.lt.u64 	%p3032, %rd19418, %rd19415;
	selp.u64 	%rd19419, 1, 0, %p3032;
	add.s64 	%rd19420, %rd19417, %rd19419;
	mul.lo.s64 	%rd19421, %rd3340, %rd36124;
	mul.hi.u64 	%rd19422, %rd36124, %rd3340;
	add.s64 	%rd19423, %rd19421, %rd19402;
	setp.lt.u64 	%p3033, %rd19423, %rd19421;
	selp.u64 	%rd19424, 1, 0, %p3033;
	add.s64 	%rd19425, %rd19422, %rd19424;
	mul.lo.s64 	%rd19426, %rd3341, %rd36124;
	mul.hi.u64 	%rd19427, %rd36124, %rd3341;
	add.s64 	%rd19428, %rd19426, %rd19410;
	setp.lt.u64 	%p3034, %rd19428, %rd19426;
	selp.u64 	%rd19429, 1, 0, %p3034;
	add.s64 	%rd19430, %rd19427, %rd19429;
	add.s64 	%rd19431, %rd19428, %rd19425;
	setp.lt.u64 	%p3035, %rd19431, %rd19428;
	selp.u64 	%rd19432, 1, 0, %p3035;
	add.s64 	%rd19433, %rd19430, %rd19432;
	mul.lo.s64 	%rd19434, %rd3342, %rd36124;
	mul.hi.u64 	%rd19435, %rd36124, %rd3342;
	add.s64 	%rd19436, %rd19434, %rd19418;
	setp.lt.u64 	%p3036, %rd19436, %rd19434;
	selp.u64 	%rd19437, 1, 0, %p3036;
	add.s64 	%rd19438, %rd19435, %rd19437;
	add.s64 	%rd19439, %rd19436, %rd19433;
	setp.lt.u64 	%p3037, %rd19439, %rd19436;
	selp.u64 	%rd19440, 1, 0, %p3037;
	add.s64 	%rd19441, %rd19438, %rd19440;
	mul.lo.s64 	%rd19442, %rd3343, %rd36124;
	mul.hi.u64 	%rd19443, %rd36124, %rd3343;
	add.s64 	%rd19444, %rd19442, %rd19420;
	setp.lt.u64 	%p3038, %rd19444, %rd19442;
	selp.u64 	%rd19445, 1, 0, %p3038;
	add.s64 	%rd19446, %rd19443, %rd19445;
	add.s64 	%rd19447, %rd19444, %rd19441;
	setp.lt.u64 	%p3039, %rd19447, %rd19444;
	selp.u64 	%rd19448, 1, 0, %p3039;
	add.s64 	%rd19449, %rd19446, %rd19448;
	mul.lo.s64 	%rd19450, %rd3340, %rd36123;
	mul.hi.u64 	%rd19451, %rd36123, %rd3340;
	add.s64 	%rd19452, %rd19450, %rd19431;
	setp.lt.u64 	%p3040, %rd19452, %rd19450;
	selp.u64 	%rd19453, 1, 0, %p3040;
	add.s64 	%rd19454, %rd19451, %rd19453;
	mul.lo.s64 	%rd19455, %rd3341, %rd36123;
	mul.hi.u64 	%rd19456, %rd36123, %rd3341;
	add.s64 	%rd19457, %rd19455, %rd19439;
	setp.lt.u64 	%p3041, %rd19457, %rd19455;
	selp.u64 	%rd19458, 1, 0, %p3041;
	add.s64 	%rd19459, %rd19456, %rd19458;
	add.s64 	%rd19460, %rd19457, %rd19454;
	setp.lt.u64 	%p3042, %rd19460, %rd19457;
	selp.u64 	%rd19461, 1, 0, %p3042;
	add.s64 	%rd19462, %rd19459, %rd19461;
	mul.lo.s64 	%rd19463, %rd3342, %rd36123;
	mul.hi.u64 	%rd19464, %rd36123, %rd3342;
	add.s64 	%rd19465, %rd19463, %rd19447;
	setp.lt.u64 	%p3043, %rd19465, %rd19463;
	selp.u64 	%rd19466, 1, 0, %p3043;
	add.s64 	%rd19467, %rd19464, %rd19466;
	add.s64 	%rd19468, %rd19465, %rd19462;
	setp.lt.u64 	%p3044, %rd19468, %rd19465;
	selp.u64 	%rd19469, 1, 0, %p3044;
	add.s64 	%rd19470, %rd19467, %rd19469;
	mul.lo.s64 	%rd19471, %rd3343, %rd36123;
	mul.hi.u64 	%rd19472, %rd36123, %rd3343;
	add.s64 	%rd19473, %rd19471, %rd19449;
	setp.lt.u64 	%p3045, %rd19473, %rd19471;
	selp.u64 	%rd19474, 1, 0, %p3045;
	add.s64 	%rd19475, %rd19472, %rd19474;
	add.s64 	%rd19476, %rd19473, %rd19470;
	setp.lt.u64 	%p3046, %rd19476, %rd19473;
	selp.u64 	%rd19477, 1, 0, %p3046;
	add.s64 	%rd19478, %rd19475, %rd19477;
	mul.lo.s64 	%rd19479, %rd19460, 4294968273;
	mov.b64 	%rd19480, 4294968273;
	mul.hi.u64 	%rd19481, %rd19460, %rd19480;
	mad.lo.s64 	%rd36130, %rd3340, %rd36122, %rd19479;
	setp.lt.u64 	%p3047, %rd36130, %rd19479;
	selp.u64 	%rd19482, 1, 0, %p3047;
	add.s64 	%rd19483, %rd19481, %rd19482;
	mul.lo.s64 	%rd19484, %rd19468, 4294968273;
	mul.hi.u64 	%rd19485, %rd19468, %rd19480;
	add.s64 	%rd19486, %rd19484, %rd19394;
	setp.lt.u64 	%p3048, %rd19486, %rd19484;
	selp.u64 	%rd19487, 1, 0, %p3048;
	add.s64 	%rd19488, %rd19485, %rd19487;
	add.s64 	%rd36129, %rd19486, %rd19483;
	setp.lt.u64 	%p3049, %rd36129, %rd19486;
	selp.u64 	%rd19489, 1, 0, %p3049;
	add.s64 	%rd19490, %rd19488, %rd19489;
	mul.lo.s64 	%rd19491, %rd19476, 4294968273;
	mul.hi.u64 	%rd19492, %rd19476, %rd19480;
	add.s64 	%rd19493, %rd19491, %rd19423;
	setp.lt.u64 	%p3050, %rd19493, %rd19491;
	selp.u64 	%rd19494, 1, 0, %p3050;
	add.s64 	%rd19495, %rd19492, %rd19494;
	add.s64 	%rd36132, %rd19493, %rd19490;
	setp.lt.u64 	%p3051, %rd36132, %rd19493;
	selp.u64 	%rd19496, 1, 0, %p3051;
	add.s64 	%rd19497, %rd19495, %rd19496;
	mul.lo.s64 	%rd19498, %rd19478, 4294968273;
	mul.hi.u64 	%rd19499, %rd19478, %rd19480;
	add.s64 	%rd19500, %rd19498, %rd19452;
	setp.lt.u64 	%p3052, %rd19500, %rd19498;
	selp.u64 	%rd19501, 1, 0, %p3052;
	add.s64 	%rd19502, %rd19499, %rd19501;
	add.s64 	%rd36131, %rd19500, %rd19497;
	setp.lt.u64 	%p3053, %rd36131, %rd19500;
	selp.u64 	%rd19503, 1, 0, %p3053;
	add.s64 	%rd3540, %rd19502, %rd19503;
	setp.eq.s64 	%p3054, %rd3540, 0;
	@%p3054 bra 	$L__BB1_1152;
	mov.b64 	%rd19504, 4294968273;
	mul.hi.u64 	%rd19505, %rd3540, %rd19504;
	mad.lo.s64 	%rd3541, %rd3540, 4294968273, %rd36130;
	setp.lt.u64 	%p3055, %rd3541, %rd36130;
	selp.u64 	%rd19506, 1, 0, %p3055;
	add.s64 	%rd3542, %rd19505, %rd19506;
	setp.eq.s64 	%p3056, %rd3542, 0;
	mov.u64 	%rd36130, %rd3541;
	@%p3056 bra 	$L__BB1_1152;
	add.s64 	%rd3543, %rd36129, %rd3542;
	setp.ge.u64 	%p3057, %rd3543, %rd36129;
	mov.u64 	%rd36129, %rd3543;
	mov.u64 	%rd36130, %rd3541;
	@%p3057 bra 	$L__BB1_1152;
	add.s64 	%rd36132, %rd36132, 1;
	setp.eq.s64 	%p3058, %rd36132, 0;
	selp.u64 	%rd19507, 1, 0, %p3058;
	add.s64 	%rd36131, %rd36131, %rd19507;
	mov.u64 	%rd36129, %rd3543;
	mov.u64 	%rd36130, %rd3541;
$L__BB1_1152:
	setp.gt.u64 	%p3059, %rd36131, %rd2087;
	@%p3059 bra 	$L__BB1_1154;
	setp.ne.s64 	%p3060, %rd36131, %rd2087;
	setp.ne.s64 	%p3061, %rd36132, %rd2088;
	or.pred  	%p3062, %p3060, %p3061;
	setp.ne.s64 	%p3063, %rd36129, %rd2089;
	or.pred  	%p3064, %p3062, %p3063;
	setp.lt.u64 	%p3065, %rd36130, %rd2090;
	or.pred  	%p3066, %p3064, %p3065;
	@%p3066 bra 	$L__BB1_1155;
$L__BB1_1154:
	// begin inline asm
	sub.cc.u64 %rd36130, %rd36130, %rd2090;
	// end inline asm
	// begin inline asm
	subc.u64 %rd19511, 0, 0;
	// end inline asm
	sub.s64 	%rd19513, %rd36129, %rd19511;
	// begin inline asm
	sub.cc.u64 %rd36129, %rd19513, %rd2089;
	// end inline asm
	sub.s64 	%rd19516, %rd36132, %rd19511;
	// begin inline asm
	sub.cc.u64 %rd36132, %rd19516, %rd2088;
	// end inline asm
	add.s64 	%rd19518, %rd19511, %rd2087;
	sub.s64 	%rd36131, %rd36131, %rd19518;
$L__BB1_1155:
	mul.hi.u64 	%rd19519, %rd36130, %rd36130;
	mul.lo.s64 	%rd19520, %rd36129, %rd36129;
	mul.hi.u64 	%rd36143, %rd36129, %rd36129;
	mul.lo.s64 	%rd36142, %rd36132, %rd36132;
	mul.hi.u64 	%rd36141, %rd36132, %rd36132;
	mul.lo.s64 	%rd36140, %rd36131, %rd36131;
	mul.hi.u64 	%rd36139, %rd36131, %rd36131;
	mul.lo.s64 	%rd19521, %rd36129, %rd36130;
	mul.hi.u64 	%rd19522, %rd36130, %rd36129;
	mov.b64 	{%r1160, %r1161}, %rd19522;
	mov.b64 	{%r1162, %r1163}, %rd19521;
	shf.l.wrap.b32 	%r1164, %r1163, %r1160, 1;
	shf.l.wrap.b32 	%r1165, %r1160, %r1161, 1;
	mov.b64 	%rd19523, {%r1164, %r1165};
	shl.b64 	%rd19524, %rd19521, 1;
	add.s64 	%rd3563, %rd19524, %rd19519;
	setp.lt.u64 	%p3067, %rd3563, %rd19524;
	selp.u64 	%rd19525, 1, 0, %p3067;
	add.s64 	%rd19526, %rd19520, %rd19523;
	add.s64 	%rd3564, %rd19526, %rd19525;
	setp.ge.u64 	%p3068, %rd3564, %rd19520;
	@%p3068 bra 	$L__BB1_1160;
	add.s64 	%rd36143, %rd36143, 1;
	setp.ne.s64 	%p3069, %rd36143, 0;
	@%p3069 bra 	$L__BB1_1160;
	add.s64 	%rd36142, %rd36142, 1;
	setp.ne.s64 	%p3070, %rd36142, 0;
	mov.b64 	%rd36143, 0;
	@%p3070 bra 	$L__BB1_1160;
	add.s64 	%rd36141, %rd36141, 1;
	setp.ne.s64 	%p3071, %rd36141, 0;
	mov.b64 	%rd36142, 0;
	mov.u64 	%rd36143, %rd36142;
	@%p3071 bra 	$L__BB1_1160;
	add.s64 	%rd36140, %rd36140, 1;
	setp.eq.s64 	%p3072, %rd36140, 0;
	selp.u64 	%rd19530, 1, 0, %p3072;
	add.s64 	%rd36139, %rd36139, %rd19530;
	mov.b64 	%rd36141, 0;
	mov.u64 	%rd36142, %rd36141;
	mov.u64 	%rd36143, %rd36141;
$L__BB1_1160:
	mul.lo.s64 	%rd19531, %rd36132, %rd36130;
	mul.hi.u64 	%rd19532, %rd36130, %rd36132;
	mov.b64 	{%r1166, %r1167}, %rd19532;
	mov.b64 	{%r1168, %r1169}, %rd19531;
	shf.l.wrap.b32 	%r1170, %r1169, %r1166, 1;
	shf.l.wrap.b32 	%r1171, %r1166, %r1167, 1;
	mov.b64 	%rd19533, {%r1170, %r1171};
	shl.b64 	%rd19534, %rd19531, 1;
	add.s64 	%rd3585, %rd19534, %rd3564;
	setp.lt.u64 	%p3073, %rd3585, %rd19534;
	selp.u64 	%rd19535, 1, 0, %p3073;
	add.s64 	%rd19536, %rd36143, %rd19533;
	add.s64 	%rd3586, %rd19536, %rd19535;
	setp.ge.u64 	%p3074, %rd3586, %rd36143;
	@%p3074 bra 	$L__BB1_1164;
	add.s64 	%rd36142, %rd36142, 1;
	setp.ne.s64 	%p3075, %rd36142, 0;
	@%p3075 bra 	$L__BB1_1164;
	add.s64 	%rd36141, %rd36141, 1;
	setp.ne.s64 	%p3076, %rd36141, 0;
	mov.b64 	%rd36142, 0;
	@%p3076 bra 	$L__BB1_1164;
	add.s64 	%rd36140, %rd36140, 1;
	setp.eq.s64 	%p3077, %rd36140, 0;
	selp.u64 	%rd19539, 1, 0, %p3077;
	add.s64 	%rd36139, %rd36139, %rd19539;
	mov.b64 	%rd36141, 0;
	mov.u64 	%rd36142, %rd36141;
$L__BB1_1164:
	mul.lo.s64 	%rd3574, %rd36131, %rd36130;
	mul.hi.u64 	%rd19540, %rd36130, %rd36131;
	mov.b64 	{%r1172, %r1173}, %rd19540;
	mov.b64 	{%r1174, %r1175}, %rd3574;
	shf.l.wrap.b32 	%r1176, %r1175, %r1172, 1;
	shf.l.wrap.b32 	%r1177, %r1172, %r1173, 1;
	mov.b64 	%rd19541, {%r1176, %r1177};
	shl.b64 	%rd19542, %rd3574, 1;
	add.s64 	%rd3575, %rd19542, %rd3586;
	setp.lt.u64 	%p3078, %rd3575, %rd19542;
	selp.u64 	%rd19543, 1, 0, %p3078;
	add.s64 	%rd19544, %rd36142, %rd19541;
	add.s64 	%rd3576, %rd19544, %rd19543;
	setp.ge.u64 	%p3079, %rd3576, %rd36142;
	@%p3079 bra 	$L__BB1_1167;
	add.s64 	%rd36141, %rd36141, 1;
	setp.ne.s64 	%p3080, %rd36141, 0;
	@%p3080 bra 	$L__BB1_1167;
	add.s64 	%rd36140, %rd36140, 1;
	setp.eq.s64 	%p3081, %rd36140, 0;
	selp.u64 	%rd19546, 1, 0, %p3081;
	add.s64 	%rd36139, %rd36139, %rd19546;
	mov.b64 	%rd36141, 0;
$L__BB1_1167:
	mul.lo.s64 	%rd19547, %rd36132, %rd36129;
	mul.hi.u64 	%rd19548, %rd36129, %rd36132;
	mov.b64 	{%r1178, %r1179}, %rd19548;
	mov.b64 	{%r1180, %r1181}, %rd19547;
	shf.l.wrap.b32 	%r1182, %r1181, %r1178, 1;
	shf.l.wrap.b32 	%r1183, %r1178, %r1179, 1;
	mov.b64 	%rd19549, {%r1182, %r1183};
	add.s64 	%rd19550, %rd3574, %rd19547;
	shl.b64 	%rd19551, %rd19550, 1;
	add.s64 	%rd3594, %rd19551, %rd3586;
	setp.lt.u64 	%p3082, %rd3594, %rd3575;
	selp.u64 	%rd19552, 1, 0, %p3082;
	add.s64 	%rd19553, %rd3576, %rd19549;
	add.s64 	%rd3595, %rd19553, %rd19552;
	setp.ge.u64 	%p3083, %rd3595, %rd3576;
	@%p3083 bra 	$L__BB1_1170;
	add.s64 	%rd36141, %rd36141, 1;
	setp.ne.s64 	%p3084, %rd36141, 0;
	@%p3084 bra 	$L__BB1_1170;
	add.s64 	%rd36140, %rd36140, 1;
	setp.eq.s64 	%p3085, %rd36140, 0;
	selp.u64 	%rd19555, 1, 0, %p3085;
	add.s64 	%rd36139, %rd36139, %rd19555;
	mov.b64 	%rd36141, 0;
$L__BB1_1170:
	mul.lo.s64 	%rd19556, %rd36131, %rd36129;
	mul.hi.u64 	%rd19557, %rd36129, %rd36131;
	mov.b64 	{%r1184, %r1185}, %rd19557;
	mov.b64 	{%r1186, %r1187}, %rd19556;
	shf.l.wrap.b32 	%r1188, %r1187, %r1184, 1;
	shf.l.wrap.b32 	%r1189, %r1184, %r1185, 1;
	mov.b64 	%rd19558, {%r1188, %r1189};
	shl.b64 	%rd19559, %rd19556, 1;
	add.s64 	%rd3602, %rd19559, %rd3595;
	setp.lt.u64 	%p3086, %rd3602, %rd19559;
	selp.u64 	%rd19560, 1, 0, %p3086;
	add.s64 	%rd19561, %rd36141, %rd19558;
	add.s64 	%rd3603, %rd19561, %rd19560;
	setp.ge.u64 	%p3087, %rd3603, %rd36141;
	@%p3087 bra 	$L__BB1_1172;
	add.s64 	%rd36140, %rd36140, 1;
	setp.eq.s64 	%p3088, %rd36140, 0;
	selp.u64 	%rd19562, 1, 0, %p3088;
	add.s64 	%rd36139, %rd36139, %rd19562;
$L__BB1_1172:
	mul.lo.s64 	%rd19563, %rd36131, %rd36132;
	mul.hi.u64 	%rd19564, %rd36132, %rd36131;
	mov.b64 	{%r1190, %r1191}, %rd19564;
	mov.b64 	{%r1192, %r1193}, %rd19563;
	shf.l.wrap.b32 	%r1194, %r1193, %r1190, 1;
	shf.l.wrap.b32 	%r1195, %r1190, %r1191, 1;
	mov.b64 	%rd19565, {%r1194, %r1195};
	shl.b64 	%rd19566, %rd19563, 1;
	add.s64 	%rd19567, %rd19566, %rd3603;
	setp.lt.u64 	%p3089, %rd19567, %rd19566;
	selp.u64 	%rd19568, 1, 0, %p3089;
	add.s64 	%rd19569, %rd36140, %rd19565;
	add.s64 	%rd19570, %rd19569, %rd19568;
	setp.lt.u64 	%p3090, %rd19570, %rd36140;
	selp.u64 	%rd19571, 1, 0, %p3090;
	add.s64 	%rd19572, %rd36139, %rd19571;
	mul.lo.s64 	%rd19573, %rd3602, 4294968273;
	mov.b64 	%rd19574, 4294968273;
	mul.hi.u64 	%rd19575, %rd3602, %rd19574;
	mad.lo.s64 	%rd36155, %rd36130, %rd36130, %rd19573;
	setp.lt.u64 	%p3091, %rd36155, %rd19573;
	selp.u64 	%rd19576, 1, 0, %p3091;
	add.s64 	%rd19577, %rd19575, %rd19576;
	mul.lo.s64 	%rd19578, %rd19567, 4294968273;
	mul.hi.u64 	%rd19579, %rd19567, %rd19574;
	add.s64 	%rd19580, %rd19578, %rd3563;
	setp.lt.u64 	%p3092, %rd19580, %rd19578;
	selp.u64 	%rd19581, 1, 0, %p3092;
	add.s64 	%rd19582, %rd19579, %rd19581;
	add.s64 	%rd36154, %rd19580, %rd19577;
	setp.lt.u64 	%p3093, %rd36154, %rd19580;
	selp.u64 	%rd19583, 1, 0, %p3093;
	add.s64 	%rd19584, %rd19582, %rd19583;
	mul.lo.s64 	%rd19585, %rd19570, 4294968273;
	mul.hi.u64 	%rd19586, %rd19570, %rd19574;
	add.s64 	%rd19587, %rd19585, %rd3585;
	setp.lt.u64 	%p3094, %rd19587, %rd19585;
	selp.u64 	%rd19588, 1, 0, %p3094;
	add.s64 	%rd19589, %rd19586, %rd19588;
	add.s64 	%rd36157, %rd19587, %rd19584;
	setp.lt.u64 	%p3095, %rd36157, %rd19587;
	selp.u64 	%rd19590, 1, 0, %p3095;
	add.s64 	%rd19591, %rd19589, %rd19590;
	mul.lo.s64 	%rd19592, %rd19572, 4294968273;
	mul.hi.u64 	%rd19593, %rd19572, %rd19574;
	add.s64 	%rd19594, %rd19592, %rd3594;
	setp.lt.u64 	%p3096, %rd19594, %rd19592;
	selp.u64 	%rd19595, 1, 0, %p3096;
	add.s64 	%rd19596, %rd19593, %rd19595;
	add.s64 	%rd36156, %rd19594, %rd19591;
	setp.lt.u64 	%p3097, %rd36156, %rd19594;
	selp.u64 	%rd19597, 1, 0, %p3097;
	add.s64 	%rd3612, %rd19596, %rd19597;
	setp.eq.s64 	%p3098, %rd3612, 0;
	@%p3098 bra 	$L__BB1_1176;
	mov.b64 	%rd19598, 4294968273;
	mul.hi.u64 	%rd19599, %rd3612, %rd19598;
	mad.lo.s64 	%rd3613, %rd3612, 4294968273, %rd36155;
	setp.lt.u64 	%p3099, %rd3613, %rd36155;
	selp.u64 	%rd19600, 1, 0, %p3099;
	add.s64 	%rd3614, %rd19599, %rd19600;
	setp.eq.s64 	%p3100, %rd3614, 0;
	mov.u64 	%rd36155, %rd3613;
	@%p3100 bra 	$L__BB1_1176;
	add.s64 	%rd3615, %rd36154, %rd3614;
	setp.ge.u64 	%p3101, %rd3615, %rd36154;
	mov.u64 	%rd36154, %rd3615;
	mov.u64 	%rd36155, %rd3613;
	@%p3101 bra 	$L__BB1_1176;
	add.s64 	%rd36157, %rd36157, 1;
	setp.eq.s64 	%p3102, %rd36157, 0;
	selp.u64 	%rd19601, 1, 0, %p3102;
	add.s64 	%rd36156, %rd36156, %rd19601;
	mov.u64 	%rd36154, %rd3615;
	mov.u64 	%rd36155, %rd3613;
$L__BB1_1176:
	setp.gt.u64 	%p3103, %rd36156, %rd2087;
	@%p3103 bra 	$L__BB1_1178;
	setp.ne.s64 	%p3104, %rd36156, %rd2087;
	setp.ne.s64 	%p3105, %rd36157, %rd2088;
	or.pred  	%p3106, %p3104, %p3105;
	setp.ne.s64 	%p3107, %rd36154, %rd2089;
	or.pred  	%p3108, %p3106, %p3107;
	setp.lt.u64 	%p3109, %rd36155, %rd2090;
	or.pred  	%p3110, %p3108, %p3109;
	@%p3110 bra 	$L__BB1_1179;
$L__BB1_1178:
	// begin inline asm
	sub.cc.u64 %rd36155, %rd36155, %rd2090;
	// end inline asm
	// begin inline asm
	subc.u64 %rd19605, 0, 0;
	// end inline asm
	sub.s64 	%rd19607, %rd36154, %rd19605;
	// begin inline asm
	sub.cc.u64 %rd36154, %rd19607, %rd2089;
	// end inline asm
	sub.s64 	%rd19610, %rd36157, %rd19605;
	// begin inline asm
	sub.cc.u64 %rd36157, %rd19610, %rd2088;
	// end inline asm
	add.s64 	%rd19612, %rd19605, %rd2087;
	sub.s64 	%rd36156, %rd36156, %rd19612;
$L__BB1_1179:
	mul.hi.u64 	%rd19613, %rd36155, %rd36130;
	mul.lo.s64 	%rd19614, %rd36129, %rd36155;
	mul.hi.u64 	%rd19615, %rd36155, %rd36129;
	add.s64 	%rd19616, %rd19614, %rd19613;
	setp.lt.u64 	%p3111, %rd19616, %rd19614;
	selp.u64 	%rd19617, 1, 0, %p3111;
	add.s64 	%rd19618, %rd19615, %rd19617;
	mul.lo.s64 	%rd19619, %rd36132, %rd36155;
	mul.hi.u64 	%rd19620, %rd36155, %rd36132;
	add.s64 	%rd19621, %rd19619, %rd19618;
	setp.lt.u64 	%p3112, %rd19621, %rd19619;
	selp.u64 	%rd19622, 1, 0, %p3112;
	add.s64 	%rd19623, %rd19620, %rd19622;
	mul.lo.s64 	%rd19624, %rd36131, %rd36155;
	mul.hi.u64 	%rd19625, %rd36155, %rd36131;
	add.s64 	%rd19626, %rd19624, %rd19623;
	setp.lt.u64 	%p3113, %rd19626, %rd19624;
	selp.u64 	%rd19627, 1, 0, %p3113;
	add.s64 	%rd19628, %rd19625, %rd19627;
	mul.lo.s64 	%rd19629, %rd36130, %rd36154;
	mul.hi.u64 	%rd19630, %rd36154, %rd36130;
	add.s64 	%rd19631, %rd19629, %rd19616;
	setp.lt.u64 	%p3114, %rd19631, %rd19629;
	selp.u64 	%rd19632, 1, 0, %p3114;
	add.s64 	%rd19633, %rd19630, %rd19632;
	mul.lo.s64 	%rd19634, %rd36129, %rd36154;
	mul.hi.u64 	%rd19635, %rd36154, %rd36129;
	add.s64 	%rd19636, %rd19634, %rd19621;
	setp.lt.u64 	%p3115, %rd19636, %rd19634;
	selp.u64 	%rd19637, 1, 0, %p3115;
	add.s64 	%rd19638, %rd19635, %rd19637;
	add.s64 	%rd19639, %rd19636, %rd19633;
	setp.lt.u64 	%p3116, %rd19639, %rd19636;
	selp.u64 	%rd19640, 1, 0, %p3116;
	add.s64 	%rd19641, %rd19638, %rd19640;
	mul.lo.s64 	%rd19642, %rd36132, %rd36154;
	mul.hi.u64 	%rd19643, %rd36154, %rd36132;
	add.s64 	%rd19644, %rd19642, %rd19626;
	setp.lt.u64 	%p3117, %rd19644, %rd19642;
	selp.u64 	%rd19645, 1, 0, %p3117;
	add.s64 	%rd19646, %rd19643, %rd19645;
	add.s64 	%rd19647, %rd19644, %rd19641;
	setp.lt.u64 	%p3118, %rd19647, %rd19644;
	selp.u64 	%rd19648, 1, 0, %p3118;
	add.s64 	%rd19649, %rd19646, %rd19648;
	mul.lo.s64 	%rd19650, %rd36131, %rd36154;
	mul.hi.u64 	%rd19651, %rd36154, %rd36131;
	add.s64 	%rd19652, %rd19650, %rd19628;
	setp.lt.u64 	%p3119, %rd19652, %rd19650;
	selp.u64 	%rd19653, 1, 0, %p3119;
	add.s64 	%rd19654, %rd19651, %rd19653;
	add.s64 	%rd19655, %rd19652, %rd19649;
	setp.lt.u64 	%p3120, %rd19655, %rd19652;
	selp.u64 	%rd19656, 1, 0, %p3120;
	add.s64 	%rd19657, %rd19654, %rd19656;
	mul.lo.s64 	%rd19658, %rd36130, %rd36157;
	mul.hi.u64 	%rd19659, %rd36157, %rd36130;
	add.s64 	%rd19660, %rd19658, %rd19639;
	setp.lt.u64 	%p3121, %rd19660, %rd19658;
	selp.u64 	%rd19661, 1, 0, %p3121;
	add.s64 	%rd19662, %rd19659, %rd19661;
	mul.lo.s64 	%rd19663, %rd36129, %rd36157;
	mul.hi.u64 	%rd19664, %rd36157, %rd36129;
	add.s64 	%rd19665, %rd19663, %rd19647;
	setp.lt.u64 	%p3122, %rd19665, %rd19663;
	selp.u64 	%rd19666, 1, 0, %p3122;
	add.s64 	%rd19667, %rd19664, %rd19666;
	add.s64 	%rd19668, %rd19665, %rd19662;
	setp.lt.u64 	%p3123, %rd19668, %rd19665;
	selp.u64 	%rd19669, 1, 0, %p3123;
	add.s64 	%rd19670, %rd19667, %rd19669;
	mul.lo.s64 	%rd19671, %rd36132, %rd36157;
	mul.hi.u64 	%rd19672, %rd36157, %rd36132;
	add.s64 	%rd19673, %rd19671, %rd19655;
	setp.lt.u64 	%p3124, %rd19673, %rd19671;
	selp.u64 	%rd19674, 1, 0, %p3124;
	add.s64 	%rd19675, %rd19672, %rd19674;
	add.s64 	%rd19676, %rd19673, %rd19670;
	setp.lt.u64 	%p3125, %rd19676, %rd19673;
	selp.u64 	%rd19677, 1, 0, %p3125;
	add.s64 	%rd19678, %rd19675, %rd19677;
	mul.lo.s64 	%rd19679, %rd36131, %rd36157;
	mul.hi.u64 	%rd19680, %rd36157, %rd36131;
	add.s64 	%rd19681, %rd19679, %rd19657;
	setp.lt.u64 	%p3126, %rd19681, %rd19679;
	selp.u64 	%rd19682, 1, 0, %p3126;
	add.s64 	%rd19683, %rd19680, %rd19682;
	add.s64 	%rd19684, %rd19681, %rd19678;
	setp.lt.u64 	%p3127, %rd19684, %rd19681;
	selp.u64 	%rd19685, 1, 0, %p3127;
	add.s64 	%rd19686, %rd19683, %rd19685;
	mul.lo.s64 	%rd19687, %rd36130, %rd36156;
	mul.hi.u64 	%rd19688, %rd36156, %rd36130;
	add.s64 	%rd19689, %rd19687, %rd19668;
	setp.lt.u64 	%p3128, %rd19689, %rd19687;
	selp.u64 	%rd19690, 1, 0, %p3128;
	add.s64 	%rd19691, %rd19688, %rd19690;
	mul.lo.s64 	%rd19692, %rd36129, %rd36156;
	mul.hi.u64 	%rd19693, %rd36156, %rd36129;
	add.s64 	%rd19694, %rd19692, %rd19676;
	setp.lt.u64 	%p3129, %rd19694, %rd19692;
	selp.u64 	%rd19695, 1, 0, %p3129;
	add.s64 	%rd19696, %rd19693, %rd19695;
	add.s64 	%rd19697, %rd19694, %rd19691;
	setp.lt.u64 	%p3130, %rd19697, %rd19694;
	selp.u64 	%rd19698, 1, 0, %p3130;
	add.s64 	%rd19699, %rd19696, %rd19698;
	mul.lo.s64 	%rd19700, %rd36132, %rd36156;
	mul.hi.u64 	%rd19701, %rd36156, %rd36132;
	add.s64 	%rd19702, %rd19700, %rd19684;
	setp.lt.u64 	%p3131, %rd19702, %rd19700;
	selp.u64 	%rd19703, 1, 0, %p3131;
	add.s64 	%rd19704, %rd19701, %rd19703;
	add.s64 	%rd19705, %rd19702, %rd19699;
	setp.lt.u64 	%p3132, %rd19705, %rd19702;
	selp.u64 	%rd19706, 1, 0, %p3132;
	add.s64 	%rd19707, %rd19704, %rd19706;
	mul.lo.s64 	%rd19708, %rd36131, %rd36156;
	mul.hi.u64 	%rd19709, %rd36156, %rd36131;
	add.s64 	%rd19710, %rd19708, %rd19686;
	setp.lt.u64 	%p3133, %rd19710, %rd19708;
	selp.u64 	%rd19711, 1, 0, %p3133;
	add.s64 	%rd19712, %rd19709, %rd19711;
	add.s64 	%rd19713, %rd19710, %rd19707;
	setp.lt.u64 	%p3134, %rd19713, %rd19710;
	selp.u64 	%rd19714, 1, 0, %p3134;
	add.s64 	%rd19715, %rd19712, %rd19714;
	mul.lo.s64 	%rd19716, %rd19697, 4294968273;
	mov.b64 	%rd19717, 4294968273;
	mul.hi.u64 	%rd19718, %rd19697, %rd19717;
	mad.lo.s64 	%rd36163, %rd36130, %rd36155, %rd19716;
	setp.lt.u64 	%p3135, %rd36163, %rd19716;
	selp.u64 	%rd19719, 1, 0, %p3135;
	add.s64 	%rd19720, %rd19718, %rd19719;
	mul.lo.s64 	%rd19721, %rd19705, 4294968273;
	mul.hi.u64 	%rd19722, %rd19705, %rd19717;
	add.s64 	%rd19723, %rd19721, %rd19631;
	setp.lt.u64 	%p3136, %rd19723, %rd19721;
	selp.u64 	%rd19724, 1, 0, %p3136;
	add.s64 	%rd19725, %rd19722, %rd19724;
	add.s64 	%rd36162, %rd19723, %rd19720;
	setp.lt.u64 	%p3137, %rd36162, %rd19723;
	selp.u64 	%rd19726, 1, 0, %p3137;
	add.s64 	%rd19727, %rd19725, %rd19726;
	mul.lo.s64 	%rd19728, %rd19713, 4294968273;
	mul.hi.u64 	%rd19729, %rd19713, %rd19717;
	add.s64 	%rd19730, %rd19728, %rd19660;
	setp.lt.u64 	%p3138, %rd19730, %rd19728;
	selp.u64 	%rd19731, 1, 0, %p3138;
	add.s64 	%rd19732, %rd19729, %rd19731;
	add.s64 	%rd36165, %rd19730, %rd19727;
	setp.lt.u64 	%p3139, %rd36165, %rd19730;
	selp.u64 	%rd19733, 1, 0, %p3139;
	add.s64 	%rd19734, %rd19732, %rd19733;
	mul.lo.s64 	%rd19735, %rd19715, 4294968273;
	mul.hi.u64 	%rd19736, %rd19715, %rd19717;
	add.s64 	%rd19737, %rd19735, %rd19689;
	setp.lt.u64 	%p3140, %rd19737, %rd19735;
	selp.u64 	%rd19738, 1, 0, %p3140;
	add.s64 	%rd19739, %rd19736, %rd19738;
	add.s64 	%rd36164, %rd19737, %rd19734;
	setp.lt.u64 	%p3141, %rd36164, %rd19737;
	selp.u64 	%rd19740, 1, 0, %p3141;
	add.s64 	%rd3634, %rd19739, %rd19740;
	setp.eq.s64 	%p3142, %rd3634, 0;
	@%p3142 bra 	$L__BB1_1183;
	mov.b64 	%rd19741, 4294968273;
	mul.hi.u64 	%rd19742, %rd3634, %rd19741;
	mad.lo.s64 	%rd3635, %rd3634, 4294968273, %rd36163;
	setp.lt.u64 	%p3143, %rd3635, %rd36163;
	selp.u64 	%rd19743, 1, 0, %p3143;
	add.s64 	%rd3636, %rd19742, %rd19743;
	setp.eq.s64 	%p3144, %rd3636, 0;
	mov.u64 	%rd36163, %rd3635;
	@%p3144 bra 	$L__BB1_1183;
	add.s64 	%rd3637, %rd36162, %rd3636;
	setp.ge.u64 	%p3145, %rd3637, %rd36162;
	mov.u64 	%rd36162, %rd3637;
	mov.u64 	%rd36163, %rd3635;
	@%p3145 bra 	$L__BB1_1183;
	add.s64 	%rd36165, %rd36165, 1;
	setp.eq.s64 	%p3146, %rd36165, 0;
	selp.u64 	%rd19744, 1, 0, %p3146;
	add.s64 	%rd36164, %rd36164, %rd19744;
	mov.u64 	%rd36162, %rd3637;
	mov.u64 	%rd36163, %rd3635;
$L__BB1_1183:
	setp.gt.u64 	%p3147, %rd36164, %rd2087;
	@%p3147 bra 	$L__BB1_1185;
	setp.ne.s64 	%p3148, %rd36164, %rd2087;
	setp.ne.s64 	%p3149, %rd36165, %rd2088;
	or.pred  	%p3150, %p3148, %p3149;
	setp.ne.s64 	%p3151, %rd36162, %rd2089;
	or.pred  	%p3152, %p3150, %p3151;
	setp.lt.u64 	%p3153, %rd36163, %rd2090;
	or.pred  	%p3154, %p3152, %p3153;
	@%p3154 bra 	$L__BB1_1186;
$L__BB1_1185:
	// begin inline asm
	sub.cc.u64 %rd36163, %rd36163, %rd2090;
	// end inline asm
	// begin inline asm
	subc.u64 %rd19748, 0, 0;
	// end inline asm
	sub.s64 	%rd19750, %rd36162, %rd19748;
	// begin inline asm
	sub.cc.u64 %rd36162, %rd19750, %rd2089;
	// end inline asm
	sub.s64 	%rd19753, %rd36165, %rd19748;
	// begin inline asm
	sub.cc.u64 %rd36165, %rd19753, %rd2088;
	// end inline asm
	add.s64 	%rd19755, %rd19748, %rd2087;
	sub.s64 	%rd36164, %rd36164, %rd19755;
$L__BB1_1186:
	ld.local.v2.u64 	{%rd19756, %rd19757}, [%rd2091+-64];
	mul.hi.u64 	%rd19758, %rd19756, %rd36155;
	mul.lo.s64 	%rd19759, %rd36154, %rd19756;
	mul.hi.u64 	%rd19760, %rd19756, %rd36154;
	add.s64 	%rd19761, %rd19759, %rd19758;
	setp.lt.u64 	%p3155, %rd19761, %rd19759;
	selp.u64 	%rd19762, 1, 0, %p3155;
	add.s64 	%rd19763, %rd19760, %rd19762;
	mul.lo.s64 	%rd19764, %rd36157, %rd19756;
	mul.hi.u64 	%rd19765, %rd19756, %rd36157;
	add.s64 	%rd19766, %rd19764, %rd19763;
	setp.lt.u64 	%p3156, %rd19766, %rd19764;
	selp.u64 	%rd19767, 1, 0, %p3156;
	add.s64 	%rd19768, %rd19765, %rd19767;
	mul.lo.s64 	%rd19769, %rd36156, %rd19756;
	mul.hi.u64 	%rd19770, %rd19756, %rd36156;
	add.s64 	%rd19771, %rd19769, %rd19768;
	setp.lt.u64 	%p3157, %rd19771, %rd19769;
	selp.u64 	%rd19772, 1, 0, %p3157;
	add.s64 	%rd19773, %rd19770, %rd19772;
	mul.lo.s64 	%rd19774, %rd36155, %rd19757;
	mul.hi.u64 	%rd19775, %rd19757, %rd36155;
	add.s64 	%rd19776, %rd19774, %rd19761;
	setp.lt.u64 	%p3158, %rd19776, %rd19774;
	selp.u64 	%rd19777, 1, 0, %p3158;
	add.s64 	%rd19778, %rd19775, %rd19777;
	mul.lo.s64 	%rd19779, %rd36154, %rd19757;
	mul.hi.u64 	%rd19780, %rd19757, %rd36154;
	add.s64 	%rd19781, %rd19779, %rd19766;
	setp.lt.u64 	%p3159, %rd19781, %rd19779;
	selp.u64 	%rd19782, 1, 0, %p3159;
	add.s64 	%rd19783, %rd19780, %rd19782;
	add.s64 	%rd19784, %rd19781, %rd19778;
	setp.lt.u64 	%p3160, %rd19784, %rd19781;
	selp.u64 	%rd19785, 1, 0, %p3160;
	add.s64 	%rd19786, %rd19783, %rd19785;
	mul.lo.s64 	%rd19787, %rd36157, %rd19757;
	mul.hi.u64 	%rd19788, %rd19757, %rd36157;
	add.s64 	%rd19789, %rd19787, %rd19771;
	setp.lt.u64 	%p3161, %rd19789, %rd19787;
	selp.u64 	%rd19790, 1, 0, %p3161;
	add.s64 	%rd19791, %rd19788, %rd19790;
	add.s64 	%rd19792, %rd19789, %rd19786;
	setp.lt.u64 	%p3162, %rd19792, %rd19789;
	selp.u64 	%rd19793, 1, 0, %p3162;
	add.s64 	%rd19794, %rd19791, %rd19793;
	mul.lo.s64 	%rd19795, %rd36156, %rd19757;
	mul.hi.u64 	%rd19796, %rd19757, %rd36156;
	add.s64 	%rd19797, %rd19795, %rd19773;
	setp.lt.u64 	%p3163, %rd19797, %rd19795;
	selp.u64 	%rd19798, 1, 0, %p3163;
	add.s64 	%rd19799, %rd19796, %rd19798;
	add.s64 	%rd19800, %rd19797, %rd19794;
	setp.lt.u64 	%p3164, %rd19800, %rd19797;
	selp.u64 	%rd19801, 1, 0, %p3164;
	add.s64 	%rd19802, %rd19799, %rd19801;
	ld.local.v2.u64 	{%rd19803, %rd19804}, [%rd2091+-48];
	mul.lo.s64 	%rd19805, %rd36155, %rd19803;
	mul.hi.u64 	%rd19806, %rd19803, %rd36155;
	add.s64 	%rd19807, %rd19805, %rd19784;
	setp.lt.u64 	%p3165, %rd19807, %rd19805;
	selp.u64 	%rd19808, 1, 0, %p3165;
	add.s64 	%rd19809, %rd19806, %rd19808;
	mul.lo.s64 	%rd19810, %rd36154, %rd19803;
	mul.hi.u64 	%rd19811, %rd19803, %rd36154;
	add.s64 	%rd19812, %rd19810, %rd19792;
	setp.lt.u64 	%p3166, %rd19812, %rd19810;
	selp.u64 	%rd19813, 1, 0, %p3166;
	add.s64 	%rd19814, %rd19811, %rd19813;
	add.s64 	%rd19815, %rd19812, %rd19809;
	setp.lt.u64 	%p3167, %rd19815, %rd19812;
	selp.u64 	%rd19816, 1, 0, %p3167;
	add.s64 	%rd19817, %rd19814, %rd19816;
	mul.lo.s64 	%rd19818, %rd36157, %rd19803;
	mul.hi.u64 	%rd19819, %rd19803, %rd36157;
	add.s64 	%rd19820, %rd19818, %rd19800;
	setp.lt.u64 	%p3168, %rd19820, %rd19818;
	selp.u64 	%rd19821, 1, 0, %p3168;
	add.s64 	%rd19822, %rd19819, %rd19821;
	add.s64 	%rd19823, %rd19820, %rd19817;
	setp.lt.u64 	%p3169, %rd19823, %rd19820;
	selp.u64 	%rd19824, 1, 0, %p3169;
	add.s64 	%rd19825, %rd19822, %rd19824;
	mul.lo.s64 	%rd19826, %rd36156, %rd19803;
	mul.hi.u64 	%rd19827, %rd19803, %rd36156;
	add.s64 	%rd19828, %rd19826, %rd19802;
	setp.lt.u64 	%p3170, %rd19828, %rd19826;
	selp.u64 	%rd19829, 1, 0, %p3170;
	add.s64 	%rd19830, %rd19827, %rd19829;
	add.s64 	%rd19831, %rd19828, %rd19825;
	setp.lt.u64 	%p3171, %rd19831, %rd19828;
	selp.u64 	%rd19832, 1, 0, %p3171;
	add.s64 	%rd19833, %rd19830, %rd19832;
	mul.lo.s64 	%rd19834, %rd36155, %rd19804;
	mul.hi.u64 	%rd19835, %rd19804, %rd36155;
	add.s64 	%rd19836, %rd19834, %rd19815;
	setp.lt.u64 	%p3172, %rd19836, %rd19834;
	selp.u64 	%rd19837, 1, 0, %p3172;
	add.s64 	%rd19838, %rd19835, %rd19837;
	mul.lo.s64 	%rd19839, %rd36154, %rd19804;
	mul.hi.u64 	%rd19840, %rd19804, %rd36154;
	add.s64 	%rd19841, %rd19839, %rd19823;
	setp.lt.u64 	%p3173, %rd19841, %rd19839;
	selp.u64 	%rd19842, 1, 0, %p3173;
	add.s64 	%rd19843, %rd19840, %rd19842;
	add.s64 	%rd19844, %rd19841, %rd19838;
	setp.lt.u64 	%p3174, %rd19844, %rd19841;
	selp.u64 	%rd19845, 1, 0, %p3174;
	add.s64 	%rd19846, %rd19843, %rd19845;
	mul.lo.s64 	%rd19847, %rd36157, %rd19804;
	mul.hi.u64 	%rd19848, %rd19804, %rd36157;
	add.s64 	%rd19849, %rd19847, %rd19831;
	setp.lt.u64 	%p3175, %rd19849, %rd19847;
	selp.u64 	%rd19850, 1, 0, %p3175;
	add.s64 	%rd19851, %rd19848, %rd19850;
	add.s64 	%rd19852, %rd19849, %rd19846;
	setp.lt.u64 	%p3176, %rd19852, %rd19849;
	selp.u64 	%rd19853, 1, 0, %p3176;
	add.s64 	%rd19854, %rd19851, %rd19853;
	mul.lo.s64 	%rd19855, %rd36156, %rd19804;
	mul.hi.u64 	%rd19856, %rd19804, %rd36156;
	add.s64 	%rd19857, %rd19855, %rd19833;
	setp.lt.u64 	%p3177, %rd19857, %rd19855;
	selp.u64 	%rd19858, 1, 0, %p3177;
	add.s64 	%rd19859, %rd19856, %rd19858;
	add.s64 	%rd19860, %rd19857, %rd19854;
	setp.lt.u64 	%p3178, %rd19860, %rd19857;
	selp.u64 	%rd19861, 1, 0, %p3178;
	add.s64 	%rd19862, %rd19859, %rd19861;
	mul.lo.s64 	%rd19863, %rd19844, 4294968273;
	mov.b64 	%rd19864, 4294968273;
	mul.hi.u64 	%rd19865, %rd19844, %rd19864;
	mad.lo.s64 	%rd36171, %rd36155, %rd19756, %rd19863;
	setp.lt.u64 	%p3179, %rd36171, %rd19863;
	selp.u64 	%rd19866, 1, 0, %p3179;
	add.s64 	%rd19867, %rd19865, %rd19866;
	mul.lo.s64 	%rd19868, %rd19852, 4294968273;
	mul.hi.u64 	%rd19869, %rd19852, %rd19864;
	add.s64 	%rd19870, %rd19868, %rd19776;
	setp.lt.u64 	%p3180, %rd19870, %rd19868;
	selp.u64 	%rd19871, 1, 0, %p3180;
	add.s64 	%rd19872, %rd19869, %rd19871;
	add.s64 	%rd36170, %rd19870, %rd19867;
	setp.lt.u64 	%p3181, %rd36170, %rd19870;
	selp.u64 	%rd19873, 1, 0, %p3181;
	add.s64 	%rd19874, %rd19872, %rd19873;
	mul.lo.s64 	%rd19875, %rd19860, 4294968273;
	mul.hi.u64 	%rd19876, %rd19860, %rd19864;
	add.s64 	%rd19877, %rd19875, %rd19807;
	setp.lt.u64 	%p3182, %rd19877, %rd19875;
	selp.u64 	%rd19878, 1, 0, %p3182;
	add.s64 	%rd19879, %rd19876, %rd19878;
	add.s64 	%rd36169, %rd19877, %rd19874;
	setp.lt.u64 	%p3183, %rd36169, %rd19877;
	selp.u64 	%rd19880, 1, 0, %p3183;
	add.s64 	%rd19881, %rd19879, %rd19880;
	mul.lo.s64 	%rd19882, %rd19862, 4294968273;
	mul.hi.u64 	%rd19883, %rd19862, %rd19864;
	add.s64 	%rd19884, %rd19882, %rd19836;
	setp.lt.u64 	%p3184, %rd19884, %rd19882;
	selp.u64 	%rd19885, 1, 0, %p3184;
	add.s64 	%rd19886, %rd19883, %rd19885;
	add.s64 	%rd36168, %rd19884, %rd19881;
	setp.lt.u64 	%p3185, %rd36168, %rd19884;
	selp.u64 	%rd19887, 1, 0, %p3185;
	add.s64 	%rd3656, %rd19886, %rd19887;
	setp.eq.s64 	%p3186, %rd3656, 0;
	@%p3186 bra 	$L__BB1_1190;
	mov.b64 	%rd19888, 4294968273;
	mul.hi.u64 	%rd19889, %rd3656, %rd19888;
	mad.lo.s64 	%rd3657, %rd3656, 4294968273, %rd36171;
	setp.lt.u64 	%p3187, %rd3657, %rd36171;
	selp.u64 	%rd19890, 1, 0, %p3187;
	add.s64 	%rd3658, %rd19889, %rd19890;
	setp.eq.s64 	%p3188, %rd3658, 0;
	mov.u64 	%rd36171, %rd3657;
	@%p3188 bra 	$L__BB1_1190;
	add.s64 	%rd3659, %rd36170, %rd3658;
	setp.ge.u64 	%p3189, %rd3659, %rd36170;
	mov.u64 	%rd36170, %rd3659;
	mov.u64 	%rd36171, %rd3657;
	@%p3189 bra 	$L__BB1_1190;
	add.s64 	%rd36169, %rd36169, 1;
	setp.eq.s64 	%p3190, %rd36169, 0;
	selp.u64 	%rd19891, 1, 0, %p3190;
	add.s64 	%rd36168, %rd36168, %rd19891;
	mov.u64 	%rd36170, %rd3659;
	mov.u64 	%rd36171, %rd3657;
$L__BB1_1190:
	mul.wide.u32 	%rd19892, %r3250, 64;
	add.s64 	%rd3666, %rd2, %rd19892;
	st.global.v4.u64 	[%rd3666], {%rd36171, %rd36170, %rd36169, %rd36168};
	setp.gt.u64 	%p3191, %rd36168, %rd2087;
	@%p3191 bra 	$L__BB1_1192;
	setp.ne.s64 	%p3192, %rd36168, %rd2087;
	setp.ne.s64 	%p3193, %rd36169, %rd2088;
	or.pred  	%p3194, %p3192, %p3193;
	setp.ne.s64 	%p3195, %rd36170, %rd2089;
	or.pred  	%p3196, %p3194, %p3195;
	setp.lt.u64 	%p3197, %rd36171, %rd2090;
	or.pred  	%p3198, %p3196, %p3197;
	@%p3198 bra 	$L__BB1_1193;
$L__BB1_1192:
	// begin inline asm
	sub.cc.u64 %rd19893, %rd36171, %rd2090;
	// end inline asm
	// begin inline asm
	subc.u64 %rd19896, 0, 0;
	// end inline asm
	sub.s64 	%rd19898, %rd36170, %rd19896;
	// begin inline asm
	sub.cc.u64 %rd19897, %rd19898, %rd2089;
	// end inline asm
	sub.s64 	%rd19901, %rd36169, %rd19896;
	// begin inline asm
	sub.cc.u64 %rd19900, %rd19901, %rd2088;
	// end inline asm
	add.s64 	%rd19903, %rd19896, %rd2087;
	sub.s64 	%rd19904, %rd36168, %rd19903;
	st.global.v4.u64 	[%rd3666], {%rd19893, %rd19897, %rd19900, %rd19904};
$L__BB1_1193:
	ld.local.v2.u64 	{%rd19905, %rd19906}, [%rd2091+-32];
	mul.hi.u64 	%rd19907, %rd19905, %rd36163;
	mul.lo.s64 	%rd19908, %rd36162, %rd19905;
	mul.hi.u64 	%rd19909, %rd19905, %rd36162;
	add.s64 	%rd19910, %rd19908, %rd19907;
	setp.lt.u64 	%p3199, %rd19910, %rd19908;
	selp.u64 	%rd19911, 1, 0, %p3199;
	add.s64 	%rd19912, %rd19909, %rd19911;
	mul.lo.s64 	%rd19913, %rd36165, %rd19905;
	mul.hi.u64 	%rd19914, %rd19905, %rd36165;
	add.s64 	%rd19915, %rd19913, %rd19912;
	setp.lt.u64 	%p3200, %rd19915, %rd19913;
	selp.u64 	%rd19916, 1, 0, %p3200;
	add.s64 	%rd19917, %rd19914, %rd19916;
	mul.lo.s64 	%rd19918, %rd36164, %rd19905;
	mul.hi.u64 	%rd19919, %rd19905, %rd36164;
	add.s64 	%rd19920, %rd19918, %rd19917;
	setp.lt.u64 	%p3201, %rd19920, %rd19918;
	selp.u64 	%rd19921, 1, 0, %p3201;
	add.s64 	%rd19922, %rd19919, %rd19921;
	mul.lo.s64 	%rd19923, %rd36163, %rd19906;
	mul.hi.u64 	%rd19924, %rd19906, %rd36163;
	add.s64 	%rd19925, %rd19923, %rd19910;
	setp.lt.u64 	%p3202, %rd19925, %rd19923;
	selp.u64 	%rd19926, 1, 0, %p3202;
	add.s64 	%rd19927, %rd19924, %rd19926;
	mul.lo.s64 	%rd19928, %rd36162, %rd19906;
	mul.hi.u64 	%rd19929, %rd19906, %rd36162;
	add.s64 	%rd19930, %rd19928, %rd19915;
	setp.lt.u64 	%p3203, %rd19930, %rd19928;
	selp.u64 	%rd19931, 1, 0, %p3203;
	add.s64 	%rd19932, %rd19929, %rd19931;
	add.s64 	%rd19933, %rd19930, %rd19927;
	setp.lt.u64 	%p3204, %rd19933, %rd19930;
	selp.u64 	%rd19934, 1, 0, %p3204;
	add.s64 	%rd19935, %rd19932, %rd19934;
	mul.lo.s64 	%rd19936, %rd36165, %rd19906;
	mul.hi.u64 	%rd19937, %rd19906, %rd36165;
	add.s64 	%rd19938, %rd19936, %rd19920;
	setp.lt.u64 	%p3205, %rd19938, %rd19936;
	selp.u64 	%rd19939, 1, 0, %p3205;
	add.s64 	%rd19940, %rd19937, %rd19939;
	add.s64 	%rd19941, %rd19938, %rd19935;
	setp.lt.u64 	%p3206, %rd19941, %rd19938;
	selp.u64 	%rd19942, 1, 0, %p3206;
	add.s64 	%rd19943, %rd19940, %rd19942;
	mul.lo.s64 	%rd19944, %rd36164, %rd19906;
	mul.hi.u64 	%rd19945, %rd19906, %rd36164;
	add.s64 	%rd19946, %rd19944, %rd19922;
	setp.lt.u64 	%p3207, %rd19946, %rd19944;
	selp.u64 	%rd19947, 1, 0, %p3207;
	add.s64 	%rd19948, %rd19945, %rd19947;
	add.s64 	%rd19949, %rd19946, %rd19943;
	setp.lt.u64 	%p3208, %rd19949, %rd19946;
	selp.u64 	%rd19950, 1, 0, %p3208;
	add.s64 	%rd19951, %rd19948, %rd19950;
	ld.local.v2.u64 	{%rd19952, %rd19953}, [%rd2091+-16];
	mul.lo.s64 	%rd19954, %rd36163, %rd19952;
	mul.hi.u64 	%rd19955, %rd19952, %rd36163;
	add.s64 	%rd19956, %rd19954, %rd19933;
	setp.lt.u64 	%p3209, %rd19956, %rd19954;
	selp.u64 	%rd19957, 1, 0, %p3209;
	add.s64 	%rd19958, %rd19955, %rd19957;
	mul.lo.s64 	%rd19959, %rd36162, %rd19952;
	mul.hi.u64 	%rd19960, %rd19952, %rd36162;
	add.s64 	%rd19961, %rd19959, %rd19941;
	setp.lt.u64 	%p3210, %rd19961, %rd19959;
	selp.u64 	%rd19962, 1, 0, %p3210;
	add.s64 	%rd19963, %rd19960, %rd19962;
	add.s64 	%rd19964, %rd19961, %rd19958;
	setp.lt.u64 	%p3211, %rd19964, %rd19961;
	selp.u64 	%rd19965, 1, 0, %p3211;
	add.s64 	%rd19966, %rd19963, %rd19965;
	mul.lo.s64 	%rd19967, %rd36165, %rd19952;
	mul.hi.u64 	%rd19968, %rd19952, %rd36165;
	add.s64 	%rd19969, %rd19967, %rd19949;
	setp.lt.u64 	%p3212, %rd19969, %rd19967;
	selp.u64 	%rd19970, 1, 0, %p3212;
	add.s64 	%rd19971, %rd19968, %rd19970;
	add.s64 	%rd19972, %rd19969, %rd19966;
	setp.lt.u64 	%p3213, %rd19972, %rd19969;
	selp.u64 	%rd19973, 1, 0, %p3213;
	add.s64 	%rd19974, %rd19971, %rd19973;
	mul.lo.s64 	%rd19975, %rd36164, %rd19952;
	mul.hi.u64 	%rd19976, %rd19952, %rd36164;
	add.s64 	%rd19977, %rd19975, %rd19951;
	setp.lt.u64 	%p3214, %rd19977, %rd19975;
	selp.u64 	%rd19978, 1, 0, %p3214;
	add.s64 	%rd19979, %rd19976, %rd19978;
	add.s64 	%rd19980, %rd19977, %rd19974;
	setp.lt.u64 	%p3215, %rd19980, %rd19977;
	selp.u64 	%rd19981, 1, 0, %p3215;
	add.s64 	%rd19982, %rd19979, %rd19981;
	mul.lo.s64 	%rd19983, %rd36163, %rd19953;
	mul.hi.u64 	%rd19984, %rd19953, %rd36163;
	add.s64 	%rd19985, %rd19983, %rd19964;
	setp.lt.u64 	%p3216, %rd19985, %rd19983;
	selp.u64 	%rd19986, 1, 0, %p3216;
	add.s64 	%rd19987, %rd19984, %rd19986;
	mul.lo.s64 	%rd19988, %rd36162, %rd19953;
	mul.hi.u64 	%rd19989, %rd19953, %rd36162;
	add.s64 	%rd19990, %rd19988, %rd19972;
	setp.lt.u64 	%p3217, %rd19990, %rd19988;
	selp.u64 	%rd19991, 1, 0, %p3217;
	add.s64 	%rd19992, %rd19989, %rd19991;
	add.s64 	%rd19993, %rd19990, %rd19987;
	setp.lt.u64 	%p3218, %rd19993, %rd19990;
	selp.u64 	%rd19994, 1, 0, %p3218;
	add.s64 	%rd19995, %rd19992, %rd19994;
	mul.lo.s64 	%rd19996, %rd36165, %rd19953;
	mul.hi.u64 	%rd19997, %rd19953, %rd36165;
	add.s64 	%rd19998, %rd19996, %rd19980;
	setp.lt.u64 	%p3219, %rd19998, %rd19996;
	selp.u64 	%rd19999, 1, 0, %p3219;
	add.s64 	%rd20000, %rd19997, %rd19999;
	add.s64 	%rd20001, %rd19998, %rd19995;
	setp.lt.u64 	%p3220, %rd20001, %rd19998;
	selp.u64 	%rd20002, 1, 0, %p3220;
	add.s64 	%rd20003, %rd20000, %rd20002;
	mul.lo.s64 	%rd20004, %rd36164, %rd19953;
	mul.hi.u64 	%rd20005, %rd19953, %rd36164;
	add.s64 	%rd20006, %rd20004, %rd19982;
	setp.lt.u64 	%p3221, %rd20006, %rd20004;
	selp.u64 	%rd20007, 1, 0, %p3221;
	add.s64 	%rd20008, %rd20005, %rd20007;
	add.s64 	%rd20009, %rd20006, %rd20003;
	setp.lt.u64 	%p3222, %rd20009, %rd20006;
	selp.u64 	%rd20010, 1, 0, %p3222;
	add.s64 	%rd20011, %rd20008, %rd20010;
	mul.lo.s64 	%rd20012, %rd19993, 4294968273;
	mov.b64 	%rd20013, 4294968273;
	mul.hi.u64 	%rd20014, %rd19993, %rd20013;
	mad.lo.s64 	%rd36175, %rd36163, %rd19905, %rd20012;
	setp.lt.u64 	%p3223, %rd36175, %rd20012;
	selp.u64 	%rd20015, 1, 0, %p3223;
	add.s64 	%rd20016, %rd20014, %rd20015;
	mul.lo.s64 	%rd20017, %rd20001, 4294968273;
	mul.hi.u64 	%rd20018, %rd20001, %rd20013;
	add.s64 	%rd20019, %rd20017, %rd19925;
	setp.lt.u64 	%p3224, %rd20019, %rd20017;
	selp.u64 	%rd20020, 1, 0, %p3224;
	add.s64 	%rd20021, %rd20018, %rd20020;
	add.s64 	%rd36174, %rd20019, %rd20016;
	setp.lt.u64 	%p3225, %rd36174, %rd20019;
	selp.u64 	%rd20022, 1, 0, %p3225;
	add.s64 	%rd20023, %rd20021, %rd20022;
	mul.lo.s64 	%rd20024, %rd20009, 4294968273;
	mul.hi.u64 	%rd20025, %rd20009, %rd20013;
	add.s64 	%rd20026, %rd20024, %rd19956;
	setp.lt.u64 	%p3226, %rd20026, %rd20024;
	selp.u64 	%rd20027, 1, 0, %p3226;
	add.s64 	%rd20028, %rd20025, %rd20027;
	add.s64 	%rd36173, %rd20026, %rd20023;
	setp.lt.u64 	%p3227, %rd36173, %rd20026;
	selp.u64 	%rd20029, 1, 0, %p3227;
	add.s64 	%rd20030, %rd20028, %rd20029;
	mul.lo.s64 	%rd20031, %rd20011, 4294968273;
	mul.hi.u64 	%rd20032, %rd20011, %rd20013;
	add.s64 	%rd20033, %rd20031, %rd19985;
	setp.lt.u64 	%p3228, %rd20033, %rd20031;
	selp.u64 	%rd20034, 1, 0, %p3228;
	add.s64 	%rd20035, %rd20032, %rd20034;
	add.s64 	%rd36172, %rd20033, %rd20030;
	setp.lt.u64 	%p3229, %rd36172, %rd20033;
	selp.u64 	%rd20036, 1, 0, %p3229;
	add.s64 	%rd3671, %rd20035, %rd20036;
	setp.eq.s64 	%p3230, %rd3671, 0;
	@%p3230 bra 	$L__BB1_1197;
	mov.b64 	%rd20037, 4294968273;
	mul.hi.u64 	%rd20038, %rd3671, %rd20037;
	mad.lo.s64 	%rd3672, %rd3671, 4294968273, %rd36175;
	setp.lt.u64 	%p3231, %rd3672, %rd36175;
	selp.u64 	%rd20039, 1, 0, %p3231;
	add.s64 	%rd3673, %rd20038, %rd20039;
	setp.eq.s64 	%p3232, %rd3673, 0;
	mov.u64 	%rd36175, %rd3672;
	@%p3232 bra 	$L__BB1_1197;
	add.s64 	%rd3674, %rd36174, %rd3673;
	setp.ge.u64 	%p3233, %rd3674, %rd36174;
	mov.u64 	%rd36174, %rd3674;
	mov.u64 	%rd36175, %rd3672;
	@%p3233 bra 	$L__BB1_1197;
	add.s64 	%rd36173, %rd36173, 1;
	setp.eq.s64 	%p3234, %rd36173, 0;
	selp.u64 	%rd20040, 1, 0, %p3234;
	add.s64 	%rd36172, %rd36172, %rd20040;
	mov.u64 	%rd36174, %rd3674;
	mov.u64 	%rd36175, %rd3672;
$L__BB1_1197:
	st.global.v4.u64 	[%rd3666+32], {%rd36175, %rd36174, %rd36173, %rd36172};
	setp.gt.u64 	%p3235, %rd36172, %rd2087;
	@%p3235 bra 	$L__BB1_1199;
	setp.ne.s64 	%p3236, %rd36172, %rd2087;
	setp.ne.s64 	%p3237, %rd36173, %rd2088;
	or.pred  	%p3238, %p3236, %p3237;
	setp.ne.s64 	%p3239, %rd36174, %rd2089;
	or.pred  	%p3240, %p3238, %p3239;
	setp.lt.u64 	%p3241, %rd36175, %rd2090;
	or.pred  	%p3242, %p3240, %p3241;
	@%p3242 bra 	$L__BB1_1200;
$L__BB1_1199:
	// begin inline asm
	sub.cc.u64 %rd20041, %rd36175, %rd2090;
	// end inline asm
	// begin inline asm
	subc.u64 %rd20044, 0, 0;
	// end inline asm
	sub.s64 	%rd20046, %rd36174, %rd20044;
	// begin inline asm
	sub.cc.u64 %rd20045, %rd20046, %rd2089;
	// end inline asm
	sub.s64 	%rd20049, %rd36173, %rd20044;
	// begin inline asm
	sub.cc.u64 %rd20048, %rd20049, %rd2088;
	// end inline asm
	add.s64 	%rd20051, %rd20044, %rd2087;
	sub.s64 	%rd20052, %rd36172, %rd20051;
	st.global.v4.u64 	[%rd3666+32], {%rd20041, %rd20045, %rd20048, %rd20052};
$L__BB1_1200:
	mul.wide.u32 	%rd20056, %r3250, 96;
	add.s64 	%rd20057, %rd4, %rd20056;
	add.s64 	%rd3681, %rd20057, 64;
	ld.local.v2.u64 	{%rd3682, %rd3683}, [%rd20057+64];
	or.b64  	%rd20058, %rd3683, %rd3682;
	ld.local.v2.u64 	{%rd3684, %rd3685}, [%rd20057+80];
	or.b64  	%rd20059, %rd20058, %rd3684;
	or.b64  	%rd20060, %rd20059, %rd3685;
	setp.ne.s64 	%p3243, %rd20060, 0;
	@%p3243 bra 	$L__BB1_1205;
	mul.wide.u32 	%rd24150, %r3250, 64;
	add.s64 	%rd24151, %rd1, %rd24150;
	mov.b64 	%rd24152, 0;
	st.global.v4.u64 	[%rd24151], {%rd24152, %rd24152, %rd24152, %rd24152};
	st.global.v4.u64 	[%rd24151+32], {%rd24152, %rd24152, %rd24152, %rd24152};
	bra.uni 	$L__BB1_1736;
$L__BB1_1202:
	add.s64 	%rd36109, %rd36109, 1;
	setp.ne.s64 	%p2987, %rd36109, 0;
	@%p2987 bra 	$L__BB1_1133;
	add.s64 	%rd36108, %rd36108, 1;
	setp.ne.s64 	%p2988, %rd36108, 0;
	mov.b64 	%rd36109, 0;
	@%p2988 bra 	$L__BB1_1133;
	add.s64 	%rd36107, %rd36107, 1;
	setp.eq.s64 	%p2989, %rd36107, 0;
	selp.u64 	%rd19302, 1, 0, %p2989;
	add.s64 	%rd36106, %rd36106, %rd19302;
	mov.b64 	%rd36108, 0;
	mov.u64 	%rd36109, %rd36108;
	bra.uni 	$L__BB1_1133;
$L__BB1_1205:
	mul.hi.u64 	%rd20061, %rd3682, %rd3682;
	mul.lo.s64 	%rd20062, %rd3683, %rd3683;
	mul.hi.u64 	%rd36184, %rd3683, %rd3683;
	mul.lo.s64 	%rd36183, %rd3684, %rd3684;
	mul.hi.u64 	%rd36182, %rd3684, %rd3684;
	mul.lo.s64 	%rd36181, %rd3685, %rd3685;
	mul.hi.u64 	%rd36180, %rd3685, %rd3685;
	mul.lo.s64 	%rd20063, %rd3683, %rd3682;
	mul.hi.u64 	%rd20064, %rd3682, %rd3683;
	mov.b64 	{%r1196, %r1197}, %rd20064;
	mov.b64 	{%r1198, %r1199}, %rd20063;
	shf.l.wrap.b32 	%r1200, %r1199, %r1196, 1;
	shf.l.wrap.b32 	%r1201, %r1196, %r1197, 1;
	mov.b64 	%rd20065, {%r1200, %r1201};
	shl.b64 	%rd20066, %rd20063, 1;
	add.s64 	%rd3691, %rd20066, %rd20061;
	setp.lt.u64 	%p3244, %rd3691, %rd20066;
	selp.u64 	%rd20067, 1, 0, %p3244;
	add.s64 	%rd20068, %rd20062, %rd20065;
	add.s64 	%rd3692, %rd20068, %rd20067;
	setp.ge.u64 	%p3245, %rd3692, %rd20062;
	@%p3245 bra 	$L__BB1_1210;
	add.s64 	%rd36184, %rd36184, 1;
	setp.ne.s64 	%p3246, %rd36184, 0;
	@%p3246 bra 	$L__BB1_1210;
	add.s64 	%rd36183, %rd36183, 1;
	setp.ne.s64 	%p3247, %rd36183, 0;
	mov.b64 	%rd36184, 0;
	@%p3247 bra 	$L__BB1_1210;
	add.s64 	%rd36182, %rd36182, 1;
	setp.ne.s64 	%p3248, %rd36182, 0;
	mov.b64 	%rd36183, 0;
	mov.u64 	%rd36184, %rd36183;
	@%p3248 bra 	$L__BB1_1210;
	add.s64 	%rd36181, %rd36181, 1;
	setp.eq.s64 	%p3249, %rd36181, 0;
	selp.u64 	%rd20072, 1, 0, %p3249;
	add.s64 	%rd36180, %rd36180, %rd20072;
	mov.b64 	%rd36182, 0;
	mov.u64 	%rd36183, %rd36182;
	mov.u64 	%rd36184, %rd36182;
$L__BB1_1210:
	mul.lo.s64 	%rd20073, %rd3684, %rd3682;
	mul.hi.u64 	%rd20074, %rd3682, %rd3684;
	mov.b64 	{%r1202, %r1203}, %rd20074;
	mov.b64 	{%r1204, %r1205}, %rd20073;
	shf.l.wrap.b32 	%r1206, %r1205, %r1202, 1;
	shf.l.wrap.b32 	%r1207, %r1202, %r1203, 1;
	mov.b64 	%rd20075, {%r1206, %r1207};
	shl.b64 	%rd20076, %rd20073, 1;
	add.s64 	%rd3713, %rd20076, %rd3692;
	setp.lt.u64 	%p3250, %rd3713, %rd20076;
	selp.u64 	%rd20077, 1, 0, %p3250;
	add.s64 	%rd20078, %rd36184, %rd20075;
	add.s64 	%rd3714, %rd20078, %rd20077;
	setp.ge.u64 	%p3251, %rd3714, %rd36184;
	@%p3251 bra 	$L__BB1_1211;
	bra.uni 	$L__BB1_1270;
$L__BB1_1211:
	mul.lo.s64 	%rd3702, %rd3685, %rd3682;
	mul.hi.u64 	%rd20082, %rd3682, %rd3685;
	mov.b64 	{%r1208, %r1209}, %rd20082;
	mov.b64 	{%r1210, %r1211}, %rd3702;
	shf.l.wrap.b32 	%r1212, %r1211, %r1208, 1;
	shf.l.wrap.b32 	%r1213, %r1208, %r1209, 1;
	mov.b64 	%rd20083, {%r1212, %r1213};
	shl.b64 	%rd20084, %rd3702, 1;
	add.s64 	%rd3703, %rd20084, %rd3714;
	setp.lt.u64 	%p3255, %rd3703, %rd20084;
	selp.u64 	%rd20085, 1, 0, %p3255;
	add.s64 	%rd20086, %rd36183, %rd20083;
	add.s64 	%rd3704, %rd20086, %rd20085;
	setp.ge.u64 	%p3256, %rd3704, %rd36183;
	@%p3256 bra 	$L__BB1_1214;
	add.s64 	%rd36182, %rd36182, 1;
	setp.ne.s64 	%p3257, %rd36182, 0;
	@%p3257 bra 	$L__BB1_1214;
	add.s64 	%rd36181, %rd36181, 1;
	setp.eq.s64 	%p3258, %rd36181, 0;
	selp.u64 	%rd20088, 1, 0, %p3258;
	add.s64 	%rd36180, %rd36180, %rd20088;
	mov.b64 	%rd36182, 0;
$L__BB1_1214:
	mul.lo.s64 	%rd20089, %rd3684, %rd3683;
	mul.hi.u64 	%rd20090, %rd3683, %rd3684;
	mov.b64 	{%r1214, %r1215}, %rd20090;
	mov.b64 	{%r1216, %r1217}, %rd20089;
	shf.l.wrap.b32 	%r1218, %r1217, %r1214, 1;
	shf.l.wrap.b32 	%r1219, %r1214, %r1215, 1;
	mov.b64 	%rd20091, {%r1218, %r1219};
	add.s64 	%rd20092, %rd3702, %rd20089;
	shl.b64 	%rd20093, %rd20092, 1;
	add.s64 	%rd3722, %rd20093, %rd3714;
	setp.lt.u64 	%p3259, %rd3722, %rd3703;
	selp.u64 	%rd20094, 1, 0, %p3259;
	add.s64 	%rd20095, %rd3704, %rd20091;
	add.s64 	%rd3723, %rd20095, %rd20094;
	setp.ge.u64 	%p3260, %rd3723, %rd3704;
	@%p3260 bra 	$L__BB1_1217;
	add.s64 	%rd36182, %rd36182, 1;
	setp.ne.s64 	%p3261, %rd36182, 0;
	@%p3261 bra 	$L__BB1_1217;
	add.s64 	%rd36181, %rd36181, 1;
	setp.eq.s64 	%p3262, %rd36181, 0;
	selp.u64 	%rd20097, 1, 0, %p3262;
	add.s64 	%rd36180, %rd36180, %rd20097;
	mov.b64 	%rd36182, 0;
$L__BB1_1217:
	mul.lo.s64 	%rd20098, %rd3685, %rd3683;
	mul.hi.u64 	%rd20099, %rd3683, %rd3685;
	mov.b64 	{%r1220, %r1221}, %rd20099;
	mov.b64 	{%r1222, %r1223}, %rd20098;
	shf.l.wrap.b32 	%r1224, %r1223, %r1220, 1;
	shf.l.wrap.b32 	%r1225, %r1220, %r1221, 1;
	mov.b64 	%rd20100, {%r1224, %r1225};
	shl.b64 	%rd20101, %rd20098, 1;
	add.s64 	%rd3730, %rd20101, %rd3723;
	setp.lt.u64 	%p3263, %rd3730, %rd20101;
	selp.u64 	%rd20102, 1, 0, %p3263;
	add.s64 	%rd20103, %rd36182, %rd20100;
	add.s64 	%rd3731, %rd20103, %rd20102;
	setp.ge.u64 	%p3264, %rd3731, %rd36182;
	@%p3264 bra 	$L__BB1_1219;
	add.s64 	%rd36181, %rd36181, 1;
	setp.eq.s64 	%p3265, %rd36181, 0;
	selp.u64 	%rd20104, 1, 0, %p3265;
	add.s64 	%rd36180, %rd36180, %rd20104;
$L__BB1_1219:
	mul.lo.s64 	%rd20105, %rd3685, %rd3684;
	mul.hi.u64 	%rd20106, %rd3684, %rd3685;
	mov.b64 	{%r1226, %r1227}, %rd20106;
	mov.b64 	{%r1228, %r1229}, %rd20105;
	shf.l.wrap.b32 	%r1230, %r1229, %r1226, 1;
	shf.l.wrap.b32 	%r1231, %r1226, %r1227, 1;
	mov.b64 	%rd20107, {%r1230, %r1231};
	shl.b64 	%rd20108, %rd20105, 1;
	add.s64 	%rd20109, %rd20108, %rd3731;
	setp.lt.u64 	%p3266, %rd20109, %rd20108;
	selp.u64 	%rd20110, 1, 0, %p3266;
	add.s64 	%rd20111, %rd36181, %rd20107;
	add.s64 	%rd20112, %rd20111, %rd20110;
	setp.lt.u64 	%p3267, %rd20112, %rd36181;
	selp.u64 	%rd20113, 1, 0, %p3267;
	add.s64 	%rd20114, %rd36180, %rd20113;
	mul.lo.s64 	%rd20115, %rd3730, 4294968273;
	mov.b64 	%rd20116, 4294968273;
	mul.hi.u64 	%rd20117, %rd3730, %rd20116;
	mad.lo.s64 	%rd36196, %rd3682, %rd3682, %rd20115;
	setp.lt.u64 	%p3268, %rd36196, %rd20115;
	selp.u64 	%rd20118, 1, 0, %p3268;
	add.s64 	%rd20119, %rd20117, %rd20118;
	mul.lo.s64 	%rd20120, %rd20109, 4294968273;
	mul.hi.u64 	%rd20121, %rd20109, %rd20116;
	add.s64 	%rd20122, %rd20120, %rd3691;
	setp.lt.u64 	%p3269, %rd20122, %rd20120;
	selp.u64 	%rd20123, 1, 0, %p3269;
	add.s64 	%rd20124, %rd20121, %rd20123;
	add.s64 	%rd36195, %rd20122, %rd20119;
	setp.lt.u64 	%p3270, %rd36195, %rd20122;
	selp.u64 	%rd20125, 1, 0, %p3270;
	add.s64 	%rd20126, %rd20124, %rd20125;
	mul.lo.s64 	%rd20127, %rd20112, 4294968273;
	mul.hi.u64 	%rd20128, %rd20112, %rd20116;
	add.s64 	%rd20129, %rd20127, %rd3713;
	setp.lt.u64 	%p3271, %rd20129, %rd20127;
	selp.u64 	%rd20130, 1, 0, %p3271;
	add.s64 	%rd20131, %rd20128, %rd20130;
	add.s64 	%rd36198, %rd20129, %rd20126;
	setp.lt.u64 	%p3272, %rd36198, %rd20129;
	selp.u64 	%rd20132, 1, 0, %p3272;
	add.s64 	%rd20133, %rd20131, %rd20132;
	mul.lo.s64 	%rd20134, %rd20114, 4294968273;
	mul.hi.u64 	%rd20135, %rd20114, %rd20116;
	add.s64 	%rd20136, %rd20134, %rd3722;
	setp.lt.u64 	%p3273, %rd20136, %rd20134;
	selp.u64 	%rd20137, 1, 0, %p3273;
	add.s64 	%rd20138, %rd20135, %rd20137;
	add.s64 	%rd36197, %rd20136, %rd20133;
	setp.lt.u64 	%p3274, %rd36197, %rd20136;
	selp.u64 	%rd20139, 1, 0, %p3274;
	add.s64 	%rd3740, %rd20138, %rd20139;
	setp.eq.s64 	%p3275, %rd3740, 0;
	@%p3275 bra 	$L__BB1_1223;
	mov.b64 	%rd20140, 4294968273;
	mul.hi.u64 	%rd20141, %rd3740, %rd20140;
	mad.lo.s64 	%rd3741, %rd3740, 4294968273, %rd36196;
	setp.lt.u64 	%p3276, %rd3741, %rd36196;
	selp.u64 	%rd20142, 1, 0, %p3276;
	add.s64 	%rd3742, %rd20141, %rd20142;
	setp.eq.s64 	%p3277, %rd3742, 0;
	mov.u64 	%rd36196, %rd3741;
	@%p3277 bra 	$L__BB1_1223;
	add.s64 	%rd3743, %rd36195, %rd3742;
	setp.ge.u64 	%p3278, %rd3743, %rd36195;
	mov.u64 	%rd36195, %rd3743;
	mov.u64 	%rd36196, %rd3741;
	@%p3278 bra 	$L__BB1_1223;
	add.s64 	%rd36198, %rd36198, 1;
	setp.eq.s64 	%p3279, %rd36198, 0;
	selp.u64 	%rd20143, 1, 0, %p3279;
	add.s64 	%rd36197, %rd36197, %rd20143;
	mov.u64 	%rd36195, %rd3743;
	mov.u64 	%rd36196, %rd3741;
$L__BB1_1223:
	setp.gt.u64 	%p3280, %rd36197, %rd2087;
	@%p3280 bra 	$L__BB1_1225;
	setp.ne.s64 	%p3281, %rd36197, %rd2087;
	setp.ne.s64 	%p3282, %rd36198, %rd2088;
	or.pred  	%p3283, %p3281, %p3282;
	setp.ne.s64 	%p3284, %rd36195, %rd2089;
	or.pred  	%p3285, %p3283, %p3284;
	setp.lt.u64 	%p3286, %rd36196, %rd2090;
	or.pred  	%p3287, %p3285, %p3286;
	@%p3287 bra 	$L__BB1_1226;
$L__BB1_1225:
	// begin inline asm
	sub.cc.u64 %rd36196, %rd36196, %rd2090;
	// end inline asm
	// begin inline asm
	subc.u64 %rd20147, 0, 0;
	// end inline asm
	sub.s64 	%rd20149, %rd36195, %rd20147;
	// begin inline asm
	sub.cc.u64 %rd36195, %rd20149, %rd2089;
	// end inline asm
	sub.s64 	%rd20152, %rd36198, %rd20147;
	// begin inline asm
	sub.cc.u64 %rd36198, %rd20152, %rd2088;
	// end inline asm
	add.s64 	%rd20154, %rd20147, %rd2087;
	sub.s64 	%rd36197, %rd36197, %rd20154;
$L__BB1_1226:
	mul.hi.u64 	%rd20155, %rd36196, %rd3682;
	mul.lo.s64 	%rd20156, %rd3683, %rd36196;
	mul.hi.u64 	%rd20157, %rd36196, %rd3683;
	add.s64 	%rd20158, %rd20156, %rd20155;
	setp.lt.u64 	%p3288, %rd20158, %rd20156;
	selp.u64 	%rd20159, 1, 0, %p3288;
	add.s64 	%rd20160, %rd20157, %rd20159;
	mul.lo.s64 	%rd20161, %rd3684, %rd36196;
	mul.hi.u64 	%rd20162, %rd36196, %rd3684;
	add.s64 	%rd20163, %rd20161, %rd20160;
	setp.lt.u64 	%p3289, %rd20163, %rd20161;
	selp.u64 	%rd20164, 1, 0, %p3289;
	add.s64 	%rd20165, %rd20162, %rd20164;
	mul.lo.s64 	%rd20166, %rd3685, %rd36196;
	mul.hi.u64 	%rd20167, %rd36196, %rd3685;
	add.s64 	%rd20168, %rd20166, %rd20165;
	setp.lt.u64 	%p3290, %rd20168, %rd20166;
	selp.u64 	%rd20169, 1, 0, %p3290;
	add.s64 	%rd20170, %rd20167, %rd20169;
	mul.lo.s64 	%rd20171, %rd3682, %rd36195;
	mul.hi.u64 	%rd20172, %rd36195, %rd3682;
	add.s64 	%rd20173, %rd20171, %rd20158;
	setp.lt.u64 	%p3291, %rd20173, %rd20171;
	selp.u64 	%rd20174, 1, 0, %p3291;
	add.s64 	%rd20175, %rd20172, %rd20174;
	mul.lo.s64 	%rd20176, %rd3683, %rd36195;
	mul.hi.u64 	%rd20177, %rd36195, %rd3683;
	add.s64 	%rd20178, %rd20176, %rd20163;
	setp.lt.u64 	%p3292, %rd20178, %rd20176;
	selp.u64 	%rd20179, 1, 0, %p3292;
	add.s64 	%rd20180, %rd20177, %rd20179;
	add.s64 	%rd20181, %rd20178, %rd20175;
	setp.lt.u64 	%p3293, %rd20181, %rd20178;
	selp.u64 	%rd20182, 1, 0, %p3293;
	add.s64 	%rd20183, %rd20180, %rd20182;
	mul.lo.s64 	%rd20184, %rd3684, %rd36195;
	mul.hi.u64 	%rd20185, %rd36195, %rd3684;
	add.s64 	%rd20186, %rd20184, %rd20168;
	setp.lt.u64 	%p3294, %rd20186, %rd20184;
	selp.u64 	%rd20187, 1, 0, %p3294;
	add.s64 	%rd20188, %rd20185, %rd20187;
	add.s64 	%rd20189, %rd20186, %rd20183;
	setp.lt.u64 	%p3295, %rd20189, %rd20186;
	selp.u64 	%rd20190, 1, 0, %p3295;
	add.s64 	%rd20191, %rd20188, %rd20190;
	mul.lo.s64 	%rd20192, %rd3685, %rd36195;
	mul.hi.u64 	%rd20193, %rd36195, %rd3685;
	add.s64 	%rd20194, %rd20192, %rd20170;
	setp.lt.u64 	%p3296, %rd20194, %rd20192;
	selp.u64 	%rd20195, 1, 0, %p3296;
	add.s64 	%rd20196, %rd20193, %rd20195;
	add.s64 	%rd20197, %rd20194, %rd20191;
	setp.lt.u64 	%p3297, %rd20197, %rd20194;
	selp.u64 	%rd20198, 1, 0, %p3297;
	add.s64 	%rd20199, %rd20196, %rd20198;
	mul.lo.s64 	%rd20200, %rd3682, %rd36198;
	mul.hi.u64 	%rd20201, %rd36198, %rd3682;
	add.s64 	%rd20202, %rd20200, %rd20181;
	setp.lt.u64 	%p3298, %rd20202, %rd20200;
	selp.u64 	%rd20203, 1, 0, %p3298;
	add.s64 	%rd20204, %rd20201, %rd20203;
	mul.lo.s64 	%rd20205, %rd3683, %rd36198;
	mul.hi.u64 	%rd20206, %rd36198, %rd3683;
	add.s64 	%rd20207, %rd20205, %rd20189;
	setp.lt.u64 	%p3299, %rd20207, %rd20205;
	selp.u64 	%rd20208, 1, 0, %p3299;
	add.s64 	%rd20209, %rd20206, %rd20208;
	add.s64 	%rd20210, %rd20207, %rd20204;
	setp.lt.u64 	%p3300, %rd20210, %rd20207;
	selp.u64 	%rd20211, 1, 0, %p3300;
	add.s64 	%rd20212, %rd20209, %rd20211;
	mul.lo.s64 	%rd20213, %rd3684, %rd36198;
	mul.hi.u64 	%rd20214, %rd36198, %rd3684;
	add.s64 	%rd20215, %rd20213, %rd20197;
	setp.lt.u64 	%p3301, %rd20215, %rd20213;
	selp.u64 	%rd20216, 1, 0, %p3301;
	add.s64 	%rd20217, %rd20214, %rd20216;
	add.s64 	%rd20218, %rd20215, %rd20212;
	setp.lt.u64 	%p3302, %rd20218, %rd20215;
	selp.u64 	%rd20219, 1, 0, %p3302;
	add.s64 	%rd20220, %rd20217, %rd20219;
	mul.lo.s64 	%rd20221, %rd3685, %rd36198;
	mul.hi.u64 	%rd20222, %rd36198, %rd3685;
	add.s64 	%rd20223, %rd20221, %rd20199;
	setp.lt.u64 	%p3303, %rd20223, %rd20221;
	selp.u64 	%rd20224, 1, 0, %p3303;
	add.s64 	%rd20225, %rd20222, %rd20224;
	add.s64 	%rd20226, %rd20223, %rd20220;
	setp.lt.u64 	%p3304, %rd20226, %rd20223;
	selp.u64 	%rd20227, 1, 0, %p3304;
	add.s64 	%rd20228, %rd20225, %rd20227;
	mul.lo.s64 	%rd20229, %rd3682, %rd36197;
	mul.hi.u64 	%rd20230, %rd36197, %rd3682;
	add.s64 	%rd20231, %rd20229, %rd20210;
	setp.lt.u64 	%p3305, %rd20231, %rd20229;
	selp.u64 	%rd20232, 1, 0, %p3305;
	add.s64 	%rd20233, %rd20230, %rd20232;
	mul.lo.s64 	%rd20234, %rd3683, %rd36197;
	mul.hi.u64 	%rd20235, %rd36197, %rd3683;
	add.s64 	%rd20236, %rd20234, %rd20218;
	setp.lt.u64 	%p3306, %rd20236, %rd20234;
	selp.u64 	%rd20237, 1, 0, %p3306;
	add.s64 	%rd20238, %rd20235, %rd20237;
	add.s64 	%rd20239, %rd20236, %rd20233;
	setp.lt.u64 	%p3307, %rd20239, %rd20236;
	selp.u64 	%rd20240, 1, 0, %p3307;
	add.s64 	%rd20241, %rd20238, %rd20240;
	mul.lo.s64 	%rd20242, %rd3684, %rd36197;
	mul.hi.u64 	%rd20243, %rd36197, %rd3684;
	add.s64 	%rd20244, %rd20242, %rd20226;
	setp.lt.u64 	%p3308, %rd20244, %rd20242;
	selp.u64 	%rd20245, 1, 0, %p3308;
	add.s64 	%rd20246, %rd20243, %rd20245;
	add.s64 	%rd20247, %rd20244, %rd20241;
	setp.lt.u64 	%p3309, %rd20247, %rd20244;
	selp.u64 	%rd20248, 1, 0, %p3309;
	add.s64 	%rd20249, %rd20246, %rd20248;
	mul.lo.s64 	%rd20250, %rd3685, %rd36197;
	mul.hi.u64 	%rd20251, %rd36197, %rd3685;
	add.s64 	%rd20252, %rd20250, %rd20228;
	setp.lt.u64 	%p3310, %rd20252, %rd20250;
	selp.u64 	%rd20253, 1, 0, %p3310;
	add.s64 	%rd20254, %rd20251, %rd20253;
	add.s64 	%rd20255, %rd20252, %rd20249;
	setp.lt.u64 	%p3311, %rd20255, %rd20252;
	selp.u64 	%rd20256, 1, 0, %p3311;
	add.s64 	%rd20257, %rd20254, %rd20256;
	mul.lo.s64 	%rd20258, %rd20239, 4294968273;
	mov.b64 	%rd20259, 4294968273;
	mul.hi.u64 	%rd20260, %rd20239, %rd20259;
	mad.lo.s64 	%rd36204, %rd3682, %rd36196, %rd20258;
	setp.lt.u64 	%p3312, %rd36204, %rd20258;
	selp.u64 	%rd20261, 1, 0, %p3312;
	add.s64 	%rd20262, %rd20260, %rd20261;
	mul.lo.s64 	%rd20263, %rd20247, 4294968273;
	mul.hi.u64 	%rd20264, %rd20247, %rd20259;
	add.s64 	%rd20265, %rd20263, %rd20173;
	setp.lt.u64 	%p3313, %rd20265, %rd20263;
	selp.u64 	%rd20266, 1, 0, %p3313;
	add.s64 	%rd20267, %rd20264, %rd20266;
	add.s64 	%rd36203, %rd20265, %rd20262;
	setp.lt.u64 	%p3314, %rd36203, %rd20265;
	selp.u64 	%rd20268, 1, 0, %p3314;
	add.s64 	%rd20269, %rd20267, %rd20268;
	mul.lo.s64 	%rd20270, %rd20255, 4294968273;
	mul.hi.u64 	%rd20271, %rd20255, %rd20259;
	add.s64 	%rd20272, %rd20270, %rd20202;
	setp.lt.u64 	%p3315, %rd20272, %rd20270;
	selp.u64 	%rd20273, 1, 0, %p3315;
	add.s64 	%rd20274, %rd20271, %rd20273;
	add.s64 	%rd36206, %rd20272, %rd20269;
	setp.lt.u64 	%p3316, %rd36206, %rd20272;
	selp.u64 	%rd20275, 1, 0, %p3316;
	add.s64 	%rd20276, %rd20274, %rd20275;
	mul.lo.s64 	%rd20277, %rd20257, 4294968273;
	mul.hi.u64 	%rd20278, %rd20257, %rd20259;
	add.s64 	%rd20279, %rd20277, %rd20231;
	setp.lt.u64 	%p3317, %rd20279, %rd20277;
	selp.u64 	%rd20280, 1, 0, %p3317;
	add.s64 	%rd20281, %rd20278, %rd20280;
	add.s64 	%rd36205, %rd20279, %rd20276;
	setp.lt.u64 	%p3318, %rd36205, %rd20279;
	selp.u64 	%rd20282, 1, 0, %p3318;
	add.s64 	%rd3762, %rd20281, %rd20282;
	setp.eq.s64 	%p3319, %rd3762, 0;
	@%p3319 bra 	$L__BB1_1230;
	mov.b64 	%rd20283, 4294968273;
	mul.hi.u64 	%rd20284, %rd3762, %rd20283;
	mad.lo.s64 	%rd3763, %rd3762, 4294968273, %rd36204;
	setp.lt.u64 	%p3320, %rd3763, %rd36204;
	selp.u64 	%rd20285, 1, 0, %p3320;
	add.s64 	%rd3764, %rd20284, %rd20285;
	setp.eq.s64 	%p3321, %rd3764, 0;
	mov.u64 	%rd36204, %rd3763;
	@%p3321 bra 	$L__BB1_1230;
	add.s64 	%rd3765, %rd36203, %rd3764;
	setp.ge.u64 	%p3322, %rd3765, %rd36203;
	mov.u64 	%rd36203, %rd3765;
	mov.u64 	%rd36204, %rd3763;
	@%p3322 bra 	$L__BB1_1230;
	add.s64 	%rd36206, %rd36206, 1;
	setp.eq.s64 	%p3323, %rd36206, 0;
	selp.u64 	%rd20286, 1, 0, %p3323;
	add.s64 	%rd36205, %rd36205, %rd20286;
	mov.u64 	%rd36203, %rd3765;
	mov.u64 	%rd36204, %rd3763;
$L__BB1_1230:
	setp.gt.u64 	%p3324, %rd36205, %rd2087;
	@%p3324 bra 	$L__BB1_1232;
	setp.ne.s64 	%p3325, %rd36205, %rd2087;
	setp.ne.s64 	%p3326, %rd36206, %rd2088;
	or.pred  	%p3327, %p3325, %p3326;
	setp.ne.s64 	%p3328, %rd36203, %rd2089;
	or.pred  	%p3329, %p3327, %p3328;
	setp.lt.u64 	%p3330, %rd36204, %rd2090;
	or.pred  	%p3331, %p3329, %p3330;
	@%p3331 bra 	$L__BB1_1233;
$L__BB1_1232:
	// begin inline asm
	sub.cc.u64 %rd36204, %rd36204, %rd2090;
	// end inline asm
	// begin inline asm
	subc.u64 %rd20290, 0, 0;
	// end inline asm
	sub.s64 	%rd20292, %rd36203, %rd20290;
	// begin inline asm
	sub.cc.u64 %rd36203, %rd20292, %rd2089;
	// end inline asm
	sub.s64 	%rd20295, %rd36206, %rd20290;
	// begin inline asm
	sub.cc.u64 %rd36206, %rd20295, %rd2088;
	// end inline asm
	add.s64 	%rd20297, %rd20290, %rd2087;
	sub.s64 	%rd36205, %rd36205, %rd20297;
$L__BB1_1233:
	mul.hi.u64 	%rd20298, %rd36204, %rd36204;
	mul.lo.s64 	%rd20299, %rd36203, %rd36203;
	mul.hi.u64 	%rd36217, %rd36203, %rd36203;
	mul.lo.s64 	%rd36216, %rd36206, %rd36206;
	mul.hi.u64 	%rd36215, %rd36206, %rd36206;
	mul.lo.s64 	%rd36214, %rd36205, %rd36205;
	mul.hi.u64 	%rd36213, %rd36205, %rd36205;
	mul.lo.s64 	%rd20300, %rd36203, %rd36204;
	mul.hi.u64 	%rd20301, %rd36204, %rd36203;
	mov.b64 	{%r1232, %r1233}, %rd20301;
	mov.b64 	{%r1234, %r1235}, %rd20300;
	shf.l.wrap.b32 	%r1236, %r1235, %r1232, 1;
	shf.l.wrap.b32 	%r1237, %r1232, %r1233, 1;
	mov.b64 	%rd20302, {%r1236, %r1237};
	shl.b64 	%rd20303, %rd20300, 1;
	add.s64 	%rd3785, %rd20303, %rd20298;
	setp.lt.u64 	%p3332, %rd3785, %rd20303;
	selp.u64 	%rd20304, 1, 0, %p3332;
	add.s64 	%rd20305, %rd20299, %rd20302;
	add.s64 	%rd3786, %rd20305, %rd20304;
	setp.ge.u64 	%p3333, %rd3786, %rd20299;
	@%p3333 bra 	$L__BB1_1238;
	add.s64 	%rd36217, %rd36217, 1;
	setp.ne.s64 	%p3334, %rd36217, 0;
	@%p3334 bra 	$L__BB1_1238;
	add.s64 	%rd36216, %rd36216, 1;
	setp.ne.s64 	%p3335, %rd36216, 0;
	mov.b64 	%rd36217, 0;
	@%p3335 bra 	$L__BB1_1238;
	add.s64 	%rd36215, %rd36215, 1;
	setp.ne.s64 	%p3336, %rd36215, 0;
	mov.b64 	%rd36216, 0;
	mov.u64 	%rd36217, %rd36216;
	@%p3336 bra 	$L__BB1_1238;
	add.s64 	%rd36214, %rd36214, 1;
	setp.eq.s64 	%p3337, %rd36214, 0;
	selp.u64 	%rd20309, 1, 0, %p3337;
	add.s64 	%rd36213, %rd36213, %rd20309;
	mov.b64 	%rd36215, 0;
	mov.u64 	%rd36216, %rd36215;
	mov.u64 	%rd36217, %rd36215;
$L__BB1_1238:
	mul.lo.s64 	%rd20310, %rd36206, %rd36204;
	mul.hi.u64 	%rd20311, %rd36204, %rd36206;
	mov.b64 	{%r1238, %r1239}, %rd20311;
	mov.b64 	{%r1240, %r1241}, %rd20310;
	shf.l.wrap.b32 	%r1242, %r1241, %r1238, 1;
	shf.l.wrap.b32 	%r1243, %r1238, %r1239, 1;
	mov.b64 	%rd20312, {%r1242, %r1243};
	shl.b64 	%rd20313, %rd20310, 1;
	add.s64 	%rd3807, %rd20313, %rd3786;
	setp.lt.u64 	%p3338, %rd3807, %rd20313;
	selp.u64 	%rd20314, 1, 0, %p3338;
	add.s64 	%rd20315, %rd36217, %rd20312;
	add.s64 	%rd3808, %rd20315, %rd20314;
	setp.ge.u64 	%p3339, %rd3808, %rd36217;
	@%p3339 bra 	$L__BB1_1242;
	add.s64 	%rd36216, %rd36216, 1;
	setp.ne.s64 	%p3340, %rd36216, 0;
	@%p3340 bra 	$L__BB1_1242;
	add.s64 	%rd36215, %rd36215, 1;
	setp.ne.s64 	%p3341, %rd36215, 0;
	mov.b64 	%rd36216, 0;
	@%p3341 bra 	$L__BB1_1242;
	add.s64 	%rd36214, %rd36214, 1;
	setp.eq.s64 	%p3342, %rd36214, 0;
	selp.u64 	%rd20318, 1, 0, %p3342;
	add.s64 	%rd36213, %rd36213, %rd20318;
	mov.b64 	%rd36215, 0;
	mov.u64 	%rd36216, %rd36215;
$L__BB1_1242:
	mul.lo.s64 	%rd3796, %rd36205, %rd36204;
	mul.hi.u64 	%rd20319, %rd36204, %rd36205;
	mov.b64 	{%r1244, %r1245}, %rd20319;
	mov.b64 	{%r1246, %r1247}, %rd3796;
	shf.l.wrap.b32 	%r1248, %r1247, %r1244, 1;
	shf.l.wrap.b32 	%r1249, %r1244, %r1245, 1;
	mov.b64 	%rd20320, {%r1248, %r1249};
	shl.b64 	%rd20321, %rd3796, 1;
	add.s64 	%rd3797, %rd20321, %rd3808;
	setp.lt.u64 	%p3343, %rd3797, %rd20321;
	selp.u64 	%rd20322, 1, 0, %p3343;
	add.s64 	%rd20323, %rd36216, %rd20320;
	add.s64 	%rd3798, %rd20323, %rd20322;
	setp.ge.u64 	%p3344, %rd3798, %rd36216;
	@%p3344 bra 	$L__BB1_1245;
	add.s64 	%rd36215, %rd36215, 1;
	setp.ne.s64 	%p3345, %rd36215, 0;
	@%p3345 bra 	$L__BB1_1245;
	add.s64 	%rd36214, %rd36214, 1;
	setp.eq.s64 	%p3346, %rd36214, 0;
	selp.u64 	%rd20325, 1, 0, %p3346;
	add.s64 	%rd36213, %rd36213, %rd20325;
	mov.b64 	%rd36215, 0;
$L__BB1_1245:
	mul.lo.s64 	%rd20326, %rd36206, %rd36203;
	mul.hi.u64 	%rd20327, %rd36203, %rd36206;
	mov.b64 	{%r1250, %r1251}, %rd20327;
	mov.b64 	{%r1252, %r1253}, %rd20326;
	shf.l.wrap.b32 	%r1254, %r1253, %r1250, 1;
	shf.l.wrap.b32 	%r1255, %r1250, %r1251, 1;
	mov.b64 	%rd20328, {%r1254, %r1255};
	add.s64 	%rd20329, %rd3796, %rd20326;
	shl.b64 	%rd20330, %rd20329, 1;
	add.s64 	%rd3816, %rd20330, %rd3808;
	setp.lt.u64 	%p3347, %rd3816, %rd3797;
	selp.u64 	%rd20331, 1, 0, %p3347;
	add.s64 	%rd20332, %rd3798, %rd20328;
	add.s64 	%rd3817, %rd20332, %rd20331;
	setp.ge.u64 	%p3348, %rd3817, %rd3798;
	@%p3348 bra 	$L__BB1_1248;
	add.s64 	%rd36215, %rd36215, 1;
	setp.ne.s64 	%p3349, %rd36215, 0;
	@%p3349 bra 	$L__BB1_1248;
	add.s64 	%rd36214, %rd36214, 1;
	setp.eq.s64 	%p3350, %rd36214, 0;
	selp.u64 	%rd20334, 1, 0, %p3350;
	add.s64 	%rd36213, %rd36213, %rd20334;
	mov.b64 	%rd36215, 0;
$L__BB1_1248:
	mul.lo.s64 	%rd20335, %rd36205, %rd36203;
	mul.hi.u64 	%rd20336, %rd36203, %rd36205;
	mov.b64 	{%r1256, %r1257}, %rd20336;
	mov.b64 	{%r1258, %r1259}, %rd20335;
	shf.l.wrap.b32 	%r1260, %r1259, %r1256, 1;
	shf.l.wrap.b32 	%r1261, %r1256, %r1257, 1;
	mov.b64 	%rd20337, {%r1260, %r1261};
	shl.b64 	%rd20338, %rd20335, 1;
	add.s64 	%rd3824, %rd20338, %rd3817;
	setp.lt.u64 	%p3351, %rd3824, %rd20338;
	selp.u64 	%rd20339, 1, 0, %p3351;
	add.s64 	%rd20340, %rd36215, %rd20337;
	add.s64 	%rd3825, %rd20340, %rd20339;
	setp.ge.u64 	%p3352, %rd3825, %rd36215;
	@%p3352 bra 	$L__BB1_1250;
	add.s64 	%rd36214, %rd36214, 1;
	setp.eq.s64 	%p3353, %rd36214, 0;
	selp.u64 	%rd20341, 1, 0, %p3353;
	add.s64 	%rd36213, %rd36213, %rd20341;
$L__BB1_1250:
	mul.lo.s64 	%rd20342, %rd36205, %rd36206;
	mul.hi.u64 	%rd20343, %rd36206, %rd36205;
	mov.b64 	{%r1262, %r1263}, %rd20343;
	mov.b64 	{%r1264, %r1265}, %rd20342;
	shf.l.wrap.b32 	%r1266, %r1265, %r1262, 1;
	shf.l.wrap.b32 	%r1267, %r1262, %r1263, 1;
	mov.b64 	%rd20344, {%r1266, %r1267};
	shl.b64 	%rd20345, %rd20342, 1;
	add.s64 	%rd20346, %rd20345, %rd3825;
	setp.lt.u64 	%p3354, %rd20346, %rd20345;
	selp.u64 	%rd20347, 1, 0, %p3354;
	add.s64 	%rd20348, %rd36214, %rd20344;
	add.s64 	%rd20349, %rd20348, %rd20347;
	setp.lt.u64 	%p3355, %rd20349, %rd36214;
	selp.u64 	%rd20350, 1, 0, %p3355;
	add.s64 	%rd20351, %rd36213, %rd20350;
	mul.lo.s64 	%rd20352, %rd3824, 4294968273;
	mov.b64 	%rd20353, 4294968273;
	mul.hi.u64 	%rd20354, %rd3824, %rd20353;
	mad.lo.s64 	%rd36229, %rd36204, %rd36204, %rd20352;
	setp.lt.u64 	%p3356, %rd36229, %rd20352;
	selp.u64 	%rd20355, 1, 0, %p3356;
	add.s64 	%rd20356, %rd20354, %rd20355;
	mul.lo.s64 	%rd20357, %rd20346, 4294968273;
	mul.hi.u64 	%rd20358, %rd20346, %rd20353;
	add.s64 	%rd20359, %rd20357, %rd3785;
	setp.lt.u64 	%p3357, %rd20359, %rd20357;
	selp.u64 	%rd20360, 1, 0, %p3357;
	add.s64 	%rd20361, %rd20358, %rd20360;
	add.s64 	%rd36228, %rd20359, %rd20356;
	setp.lt.u64 	%p3358, %rd36228, %rd20359;
	selp.u64 	%rd20362, 1, 0, %p3358;
	add.s64 	%rd20363, %rd20361, %rd20362;
	mul.lo.s64 	%rd20364, %rd20349, 4294968273;
	mul.hi.u64 	%rd20365, %rd20349, %rd20353;
	add.s64 	%rd20366, %rd20364, %rd3807;
	setp.lt.u64 	%p3359, %rd20366, %rd20364;
	selp.u64 	%rd20367, 1, 0, %p3359;
	add.s64 	%rd20368, %rd20365, %rd20367;
	add.s64 	%rd36231, %rd20366, %rd20363;
	setp.lt.u64 	%p3360, %rd36231, %rd20366;
	selp.u64 	%rd20369, 1, 0, %p3360;
	add.s64 	%rd20370, %rd20368, %rd20369;
	mul.lo.s64 	%rd20371, %rd20351, 4294968273;
	mul.hi.u64 	%rd20372, %rd20351, %rd20353;
	add.s64 	%rd20373, %rd20371, %rd3816;
	setp.lt.u64 	%p3361, %rd20373, %rd20371;
	selp.u64 	%rd20374, 1, 0, %p3361;
	add.s64 	%rd20375, %rd20372, %rd20374;
	add.s64 	%rd36230, %rd20373, %rd20370;
	setp.lt.u64 	%p3362, %rd36230, %rd20373;
	selp.u64 	%rd20376, 1, 0, %p3362;
	add.s64 	%rd3834, %rd20375, %rd20376;
	setp.eq.s64 	%p3363, %rd3834, 0;
	@%p3363 bra 	$L__BB1_1254;
	mov.b64 	%rd20377, 4294968273;
	mul.hi.u64 	%rd20378, %rd3834, %rd20377;
	mad.lo.s64 	%rd3835, %rd3834, 4294968273, %rd36229;
	setp.lt.u64 	%p3364, %rd3835, %rd36229;
	selp.u64 	%rd20379, 1, 0, %p3364;
	add.s64 	%rd3836, %rd20378, %rd20379;
	setp.eq.s64 	%p3365, %rd3836, 0;
	mov.u64 	%rd36229, %rd3835;
	@%p3365 bra 	$L__BB1_1254;
	add.s64 	%rd3837, %rd36228, %rd3836;
	setp.ge.u64 	%p3366, %rd3837, %rd36228;
	mov.u64 	%rd36228, %rd3837;
	mov.u64 	%rd36229, %rd3835;
	@%p3366 bra 	$L__BB1_1254;
	add.s64 	%rd36231, %rd36231, 1;
	setp.eq.s64 	%p3367, %rd36231, 0;
	selp.u64 	%rd20380, 1, 0, %p3367;
	add.s64 	%rd36230, %rd36230, %rd20380;
	mov.u64 	%rd36228, %rd3837;
	mov.u64 	%rd36229, %rd3835;
$L__BB1_1254:
	setp.gt.u64 	%p3368, %rd36230, %rd2087;
	@%p3368 bra 	$L__BB1_1256;
	setp.ne.s64 	%p3369, %rd36230, %rd2087;
	setp.ne.s64 	%p3370, %rd36231, %rd2088;
	or.pred  	%p3371, %p3369, %p3370;
	setp.ne.s64 	%p3372, %rd36228, %rd2089;
	or.pred  	%p3373, %p3371, %p3372;
	setp.lt.u64 	%p3374, %rd36229, %rd2090;
	or.pred  	%p3375, %p3373, %p3374;
	@%p3375 bra 	$L__BB1_1257;
$L__BB1_1256:
	// begin inline asm
	sub.cc.u64 %rd36229, %rd36229, %rd2090;
	// end inline asm
	// begin inline asm
	subc.u64 %rd20384, 0, 0;
	// end inline asm
	sub.s64 	%rd20386, %rd36228, %rd20384;
	// begin inline asm
	sub.cc.u64 %rd36228, %rd20386, %rd2089;
	// end inline asm
	sub.s64 	%rd20389, %rd36231, %rd20384;
	// begin inline asm
	sub.cc.u64 %rd36231, %rd20389, %rd2088;
	// end inline asm
	add.s64 	%rd20391, %rd20384, %rd2087;
	sub.s64 	%rd36230, %rd36230, %rd20391;
$L__BB1_1257:
	mul.hi.u64 	%rd20392, %rd36229, %rd3682;
	mul.lo.s64 	%rd20393, %rd3683, %rd36229;
	mul.hi.u64 	%rd20394, %rd36229, %rd3683;
	add.s64 	%rd20395, %rd20393, %rd20392;
	setp.lt.u64 	%p3376, %rd20395, %rd20393;
	selp.u64 	%rd20396, 1, 0, %p3376;
	add.s64 	%rd20397, %rd20394, %rd20396;
	mul.lo.s64 	%rd20398, %rd3684, %rd36229;
	mul.hi.u64 	%rd20399, %rd36229, %rd3684;
	add.s64 	%rd20400, %rd20398, %rd20397;
	setp.lt.u64 	%p3377, %rd20400, %rd20398;
	selp.u64 	%rd20401, 1, 0, %p3377;
	add.s64 	%rd20402, %rd20399, %rd20401;
	mul.lo.s64 	%rd20403, %rd3685, %rd36229;
	mul.hi.u64 	%rd20404, %rd36229, %rd3685;
	add.s64 	%rd20405, %rd20403, %rd20402;
	setp.lt.u64 	%p3378, %rd20405, %rd20403;
	selp.u64 	%rd20406, 1, 0, %p3378;
	add.s64 	%rd20407, %rd20404, %rd20406;
	mul.lo.s64 	%rd20408, %rd3682, %rd36228;
	mul.hi.u64 	%rd20409, %rd36228, %rd3682;
	add.s64 	%rd20410, %rd20408, %rd20395;
	setp.lt.u64 	%p3379, %rd20410, %rd20408;
	selp.u64 	%rd20411, 1, 0, %p3379;
	add.s64 	%rd20412, %rd20409, %rd20411;
	mul.lo.s64 	%rd20413, %rd3683, %rd36228;
	mul.hi.u64 	%rd20414, %rd36228, %rd3683;
	add.s64 	%rd20415, %rd20413, %rd20400;
	setp.lt.u64 	%p3380, %rd20415, %rd20413;
	selp.u64 	%rd20416, 1, 0, %p3380;
	add.s64 	%rd20417, %rd20414, %rd20416;
	add.s64 	%rd20418, %rd20415, %rd20412;
	setp.lt.u64 	%p3381, %rd20418, %rd20415;
	selp.u64 	%rd20419, 1, 0, %p3381;
	add.s64 	%rd20420, %rd20417, %rd20419;
	mul.lo.s64 	%rd20421, %rd3684, %rd36228;
	mul.hi.u64 	%rd20422, %rd36228, %rd3684;
	add.s64 	%rd20423, %rd20421, %rd20405;
	setp.lt.u64 	%p3382, %rd20423, %rd20421;
	selp.u64 	%rd20424, 1, 0, %p3382;
	add.s64 	%rd20425, %rd20422, %rd20424;
	add.s64 	%rd20426, %rd20423, %rd20420;
	setp.lt.u64 	%p3383, %rd20426, %rd20423;
	selp.u64 	%rd20427, 1, 0, %p3383;
	add.s64 	%rd20428, %rd20425, %rd20427;
	mul.lo.s64 	%rd20429, %rd3685, %rd36228;
	mul.hi.u64 	%rd20430, %rd36228, %rd3685;
	add.s64 	%rd20431, %rd20429, %rd20407;
	setp.lt.u64 	%p3384, %rd20431, %rd20429;
	selp.u64 	%rd20432, 1, 0, %p3384;
	add.s64 	%rd20433, %rd20430, %rd20432;
	add.s64 	%rd20434, %rd20431, %rd20428;
	setp.lt.u64 	%p3385, %rd20434, %rd20431;
	selp.u64 	%rd20435, 1, 0, %p3385;
	add.s64 	%rd20436, %rd20433, %rd20435;
	mul.lo.s64 	%rd20437, %rd3682, %rd36231;
	mul.hi.u64 	%rd20438, %rd36231, %rd3682;
	add.s64 	%rd20439, %rd20437, %rd20418;
	setp.lt.u64 	%p3386, %rd20439, %rd20437;
	selp.u64 	%rd20440, 1, 0, %p3386;
	add.s64 	%rd20441, %rd20438, %rd20440;
	mul.lo.s64 	%rd20442, %rd3683, %rd36231;
	mul.hi.u64 	%rd20443, %rd36231, %rd3683;
	add.s64 	%rd20444, %rd20442, %rd20426;
	setp.lt.u64 	%p3387, %rd20444, %rd20442;
	selp.u64 	%rd20445, 1, 0, %p3387;
	add.s64 	%rd20446, %rd20443, %rd20445;
	add.s64 	%rd20447, %rd20444, %rd20441;
	setp.lt.u64 	%p3388, %rd20447, %rd20444;
	selp.u64 	%rd20448, 1, 0, %p3388;
	add.s64 	%rd20449, %rd20446, %rd20448;
	mul.lo.s64 	%rd20450, %rd3684, %rd36231;
	mul.hi.u64 	%rd20451, %rd36231, %rd3684;
	add.s64 	%rd20452, %rd20450, %rd20434;
	setp.lt.u64 	%p3389, %rd20452, %rd20450;
	selp.u64 	%rd20453, 1, 0, %p3389;
	add.s64 	%rd20454, %rd20451, %rd20453;
	add.s64 	%rd20455, %rd20452, %rd20449;
	setp.lt.u64 	%p3390, %rd20455, %rd20452;
	selp.u64 	%rd20456, 1, 0, %p3390;
	add.s64 	%rd20457, %rd20454, %rd20456;
	mul.lo.s64 	%rd20458, %rd3685, %rd36231;
	mul.hi.u64 	%rd20459, %rd36231, %rd3685;
	add.s64 	%rd20460, %rd20458, %rd20436;
	setp.lt.u64 	%p3391, %rd20460, %rd20458;
	selp.u64 	%rd20461, 1, 0, %p3391;
	add.s64 	%rd20462, %rd20459, %rd20461;
	add.s64 	%rd20463, %rd20460, %rd20457;
	setp.lt.u64 	%p3392, %rd20463, %rd20460;
	selp.u64 	%rd20464, 1, 0, %p3392;
	add.s64 	%rd20465, %rd20462, %rd20464;
	mul.lo.s64 	%rd20466, %rd3682, %rd36230;
	mul.hi.u64 	%rd20467, %rd36230, %rd3682;
	add.s64 	%rd20468, %rd20466, %rd20447;
	setp.lt.u64 	%p3393, %rd20468, %rd20466;
	selp.u64 	%rd20469, 1, 0, %p3393;
	add.s64 	%rd20470, %rd20467, %rd20469;
	mul.lo.s64 	%rd20471, %rd3683, %rd36230;
	mul.hi.u64 	%rd20472, %rd36230, %rd3683;
	add.s64 	%rd20473, %rd20471, %rd20455;
	setp.lt.u64 	%p3394, %rd20473, %rd20471;
	selp.u64 	%rd20474, 1, 0, %p3394;
	add.s64 	%rd20475, %rd20472, %rd20474;
	add.s64 	%rd20476, %rd20473, %rd20470;
	setp.lt.u64 	%p3395, %rd20476, %rd20473;
	selp.u64 	%rd20477, 1, 0, %p3395;
	add.s64 	%rd20478, %rd20475, %rd20477;
	mul.lo.s64 	%rd20479, %rd3684, %rd36230;
	mul.hi.u64 	%rd20480, %rd36230, %rd3684;
	add.s64 	%rd20481, %rd20479, %rd20463;
	setp.lt.u64 	%p3396, %rd20481, %rd20479;
	selp.u64 	%rd20482, 1, 0, %p3396;
	add.s64 	%rd20483, %rd20480, %rd20482;
	add.s64 	%rd20484, %rd20481, %rd20478;
	setp.lt.u64 	%p3397, %rd20484, %rd20481;
	selp.u64 	%rd20485, 1, 0, %p3397;
	add.s64 	%rd20486, %rd20483, %rd20485;
	mul.lo.s64 	%rd20487, %rd3685, %rd36230;
	mul.hi.u64 	%rd20488, %rd36230, %rd3685;
	add.s64 	%rd20489, %rd20487, %rd20465;
	setp.lt.u64 	%p3398, %rd20489, %rd20487;
	selp.u64 	%rd20490, 1, 0, %p3398;
	add.s64 	%rd20491, %rd20488, %rd20490;
	add.s64 	%rd20492, %rd20489, %rd20486;
	setp.lt.u64 	%p3399, %rd20492, %rd20489;
	selp.u64 	%rd20493, 1, 0, %p3399;
	add.s64 	%rd20494, %rd20491, %rd20493;
	mul.lo.s64 	%rd20495, %rd20476, 4294968273;
	mov.b64 	%rd20496, 4294968273;
	mul.hi.u64 	%rd20497, %rd20476, %rd20496;
	mad.lo.s64 	%rd36237, %rd3682, %rd36229, %rd20495;
	setp.lt.u64 	%p3400, %rd36237, %rd20495;
	selp.u64 	%rd20498, 1, 0, %p3400;
	add.s64 	%rd20499, %rd20497, %rd20498;
	mul.lo.s64 	%rd20500, %rd20484, 4294968273;
	mul.hi.u64 	%rd20501, %rd20484, %rd20496;
	add.s64 	%rd20502, %rd20500, %rd20410;
	setp.lt.u64 	%p3401, %rd20502, %rd20500;
	selp.u64 	%rd20503, 1, 0, %p3401;
	add.s64 	%rd20504, %rd20501, %rd20503;
	add.s64 	%rd36236, %rd20502, %rd20499;
	setp.lt.u64 	%p3402, %rd36236, %rd20502;
	selp.u64 	%rd20505, 1, 0, %p3402;
	add.s64 	%rd20506, %rd20504, %rd20505;
	mul.lo.s64 	%rd20507, %rd20492, 4294968273;
	mul.hi.u64 	%rd20508, %rd20492, %rd20496;
	add.s64 	%rd20509, %rd20507, %rd20439;
	setp.lt.u64 	%p3403, %rd20509, %rd20507;
	selp.u64 	%rd20510, 1, 0, %p3403;
	add.s64 	%rd20511, %rd20508, %rd20510;
	add.s64 	%rd36239, %rd20509, %rd20506;
	setp.lt.u64 	%p3404, %rd36239, %rd20509;
	selp.u64 	%rd20512, 1, 0, %p3404;
	add.s64 	%rd20513, %rd20511, %rd20512;
	mul.lo.s64 	%rd20514, %rd20494, 4294968273;
	mul.hi.u64 	%rd20515, %rd20494, %rd20496;
	add.s64 	%rd20516, %rd20514, %rd20468;
	setp.lt.u64 	%p3405, %rd20516, %rd20514;
	selp.u64 	%rd20517, 1, 0, %p3405;
	add.s64 	%rd20518, %rd20515, %rd20517;
	add.s64 	%rd36238, %rd20516, %rd20513;
	setp.lt.u64 	%p3406, %rd36238, %rd20516;
	selp.u64 	%rd20519, 1, 0, %p3406;
	add.s64 	%rd3856, %rd20518, %rd20519;
	setp.eq.s64 	%p3407, %rd3856, 0;
	@%p3407 bra 	$L__BB1_1261;
	mov.b64 	%rd20520, 4294968273;
	mul.hi.u64 	%rd20521, %rd3856, %rd20520;
	mad.lo.s64 	%rd3857, %rd3856, 4294968273, %rd36237;
	setp.lt.u64 	%p3408, %rd3857, %rd36237;
	selp.u64 	%rd20522, 1, 0, %p3408;
	add.s64 	%rd3858, %rd20521, %rd20522;
	setp.eq.s64 	%p3409, %rd3858, 0;
	mov.u64 	%rd36237, %rd3857;
	@%p3409 bra 	$L__BB1_1261;
	add.s64 	%rd3859, %rd36236, %rd3858;
	setp.ge.u64 	%p3410, %rd3859, %rd36236;
	mov.u64 	%rd36236, %rd3859;
	mov.u64 	%rd36237, %rd3857;
	@%p3410 bra 	$L__BB1_1261;
	add.s64 	%rd36239, %rd36239, 1;
	setp.eq.s64 	%p3411, %rd36239, 0;
	selp.u64 	%rd20523, 1, 0, %p3411;
	add.s64 	%rd36238, %rd36238, %rd20523;
	mov.u64 	%rd36236, %rd3859;
	mov.u64 	%rd36237, %rd3857;
$L__BB1_1261:
	setp.gt.u64 	%p3412, %rd36238, %rd2087;
	@%p3412 bra 	$L__BB1_1263;
	setp.ne.s64 	%p3413, %rd36238, %rd2087;
	setp.ne.s64 	%p3414, %rd36239, %rd2088;
	or.pred  	%p3415, %p3413, %p3414;
	setp.ne.s64 	%p3416, %rd36236, %rd2089;
	or.pred  	%p3417, %p3415, %p3416;
	setp.lt.u64 	%p3418, %rd36237, %rd2090;
	or.pred  	%p3419, %p3417, %p3418;
	@%p3419 bra 	$L__BB1_1264;
$L__BB1_1263:
	// begin inline asm
	sub.cc.u64 %rd36237, %rd36237, %rd2090;
	// end inline asm
	// begin inline asm
	subc.u64 %rd20527, 0, 0;
	// end inline asm
	sub.s64 	%rd20529, %rd36236, %rd20527;
	// begin inline asm
	sub.cc.u64 %rd36236, %rd20529, %rd2089;
	// end inline asm
	sub.s64 	%rd20532, %rd36239, %rd20527;
	// begin inline asm
	sub.cc.u64 %rd36239, %rd20532, %rd2088;
	// end inline asm
	add.s64 	%rd20534, %rd20527, %rd2087;
	sub.s64 	%rd36238, %rd36238, %rd20534;
$L__BB1_1264:
	mov.b32 	%r3262, 0;
	mov.u64 	%rd36242, %rd36238;
	mov.u64 	%rd36243, %rd36239;
	mov.u64 	%rd36244, %rd36236;
	mov.u64 	%rd36245, %rd36237;
$L__BB1_1265:
	mul.hi.u64 	%rd20535, %rd36245, %rd36245;
	mul.lo.s64 	%rd20536, %rd36244, %rd36244;
	mul.hi.u64 	%rd36254, %rd36244, %rd36244;
	mul.lo.s64 	%rd36253, %rd36243, %rd36243;
	mul.hi.u64 	%rd36252, %rd36243, %rd36243;
	mul.lo.s64 	%rd36251, %rd36242, %rd36242;
	mul.hi.u64 	%rd36250, %rd36242, %rd36242;
	mul.lo.s64 	%rd20537, %rd36244, %rd36245;
	mul.hi.u64 	%rd20538, %rd36245, %rd36244;
	mov.b64 	{%r1269, %r1270}, %rd20538;
	mov.b64 	{%r1271, %r1272}, %rd20537;
	shf.l.wrap.b32 	%r1273, %r1272, %r1269, 1;
	shf.l.wrap.b32 	%r1274, %r1269, %r1270, 1;
	mov.b64 	%rd20539, {%r1273, %r1274};
	shl.b64 	%rd20540, %rd20537, 1;
	add.s64 	%rd3883, %rd20540, %rd20535;
	setp.lt.u64 	%p3420, %rd3883, %rd20540;
	selp.u64 	%rd20541, 1, 0, %p3420;
	add.s64 	%rd20542, %rd20536, %rd20539;
	add.s64 	%rd3884, %rd20542, %rd20541;
	setp.ge.u64 	%p3421, %rd3884, %rd20536;
	@%p3421 bra 	$L__BB1_1273;
	add.s64 	%rd36254, %rd36254, 1;
	setp.ne.s64 	%p3422, %rd36254, 0;
	@%p3422 bra 	$L__BB1_1273;
	add.s64 	%rd36253, %rd36253, 1;
	setp.ne.s64 	%p3423, %rd36253, 0;
	mov.b64 	%rd36254, 0;
	@%p3423 bra 	$L__BB1_1273;
	add.s64 	%rd36252, %rd36252, 1;
	setp.ne.s64 	%p3424, %rd36252, 0;
	mov.b64 	%rd36253, 0;
	mov.u64 	%rd36254, %rd36253;
	@%p3424 bra 	$L__BB1_1273;
	add.s64 	%rd36251, %rd36251, 1;
	setp.eq.s64 	%p3425, %rd36251, 0;
	selp.u64 	%rd20546, 1, 0, %p3425;
	add.s64 	%rd36250, %rd36250, %rd20546;
	mov.b64 	%rd36252, 0;
	mov.u64 	%rd36253, %rd36252;
	mov.u64 	%rd36254, %rd36252;
	bra.uni 	$L__BB1_1273;
$L__BB1_1270:
	add.s64 	%rd36183, %rd36183, 1;
	setp.ne.s64 	%p3252, %rd36183, 0;
	@%p3252 bra 	$L__BB1_1211;
	add.s64 	%rd36182, %rd36182, 1;
	setp.ne.s64 	%p3253, %rd36182, 0;
	mov.b64 	%rd36183, 0;
	@%p3253 bra 	$L__BB1_1211;
	add.s64 	%rd36181, %rd36181, 1;
	setp.eq.s64 	%p3254, %rd36181, 0;
	selp.u64 	%rd20081, 1, 0, %p3254;
	add.s64 	%rd36180, %rd36180, %rd20081;
	mov.b64 	%rd36182, 0;
	mov.u64 	%rd36183, %rd36182;
	bra.uni 	$L__BB1_1211;
$L__BB1_1273:
	mul.lo.s64 	%rd20547, %rd36243, %rd36245;
	mul.hi.u64 	%rd20548, %rd36245, %rd36243;
	mov.b64 	{%r1275, %r1276}, %rd20548;
	mov.b64 	{%r1277, %r1278}, %rd20547;
	shf.l.wrap.b32 	%r1279, %r1278, %r1275, 1;
	shf.l.wrap.b32 	%r1280, %r1275, %r1276, 1;
	mov.b64 	%rd20549, {%r1279, %r1280};
	shl.b64 	%rd20550, %rd20547, 1;
	add.s64 	%rd3905, %rd20550, %rd3884;
	setp.lt.u64 	%p3426, %rd3905, %rd20550;
	selp.u64 	%rd20551, 1, 0, %p3426;
	add.s64 	%rd20552, %rd36254, %rd20549;
	add.s64 	%rd3906, %rd20552, %rd20551;
	setp.ge.u64 	%p3427, %rd3906, %rd36254;
	@%p3427 bra 	$L__BB1_1274;
	bra.uni 	$L__BB1_1336;
$L__BB1_1274:
	mul.lo.s64 	%rd3894, %rd36242, %rd36245;
	mul.hi.u64 	%rd20556, %rd36245, %rd36242;
	mov.b64 	{%r1281, %r1282}, %rd20556;
	mov.b64 	{%r1283, %r1284}, %rd3894;
	shf.l.wrap.b32 	%r1285, %r1284, %r1281, 1;
	shf.l.wrap.b32 	%r1286, %r1281, %r1282, 1;
	mov.b64 	%rd20557, {%r1285, %r1286};
	shl.b64 	%rd20558, %rd3894, 1;
	add.s64 	%rd3895, %rd20558, %rd3906;
	setp.lt.u64 	%p3431, %rd3895, %rd20558;
	selp.u64 	%rd20559, 1, 0, %p3431;
	add.s64 	%rd20560, %rd36253, %rd20557;
	add.s64 	%rd3896, %rd20560, %rd20559;
	setp.ge.u64 	%p3432, %rd3896, %rd36253;
	@%p3432 bra 	$L__BB1_1277;
	add.s64 	%rd36252, %rd36252, 1;
	setp.ne.s64 	%p3433, %rd36252, 0;
	@%p3433 bra 	$L__BB1_1277;
	add.s64 	%rd36251, %rd36251, 1;
	setp.eq.s64 	%p3434, %rd36251, 0;
	selp.u64 	%rd20562, 1, 0, %p3434;
	add.s64 	%rd36250, %rd36250, %rd20562;
	mov.b64 	%rd36252, 0;
$L__BB1_1277:
	mul.lo.s64 	%rd20563, %rd36243, %rd36244;
	mul.hi.u64 	%rd20564, %rd36244, %rd36243;
	mov.b64 	{%r1287, %r1288}, %rd20564;
	mov.b64 	{%r1289, %r1290}, %rd20563;
	shf.l.wrap.b32 	%r1291, %r1290, %r1287, 1;
	shf.l.wrap.b32 	%r1292, %r1287, %r1288, 1;
	mov.b64 	%rd20565, {%r1291, %r1292};
	add.s64 	%rd20566, %rd3894, %rd20563;
	shl.b64 	%rd20567, %rd20566, 1;
	add.s64 	%rd3914, %rd20567, %rd3906;
	setp.lt.u64 	%p3435, %rd3914, %rd3895;
	selp.u64 	%rd20568, 1, 0, %p3435;
	add.s64 	%rd20569, %rd3896, %rd20565;
	add.s64 	%rd3915, %rd20569, %rd20568;
	setp.ge.u64 	%p3436, %rd3915, %rd3896;
	@%p3436 bra 	$L__BB1_1280;
	add.s64 	%rd36252, %rd36252, 1;
	setp.ne.s64 	%p3437, %rd36252, 0;
	@%p3437 bra 	$L__BB1_1280;
	add.s64 	%rd36251, %rd36251, 1;
	setp.eq.s64 	%p3438, %rd36251, 0;
	selp.u64 	%rd20571, 1, 0, %p3438;
	add.s64 	%rd36250, %rd36250, %rd20571;
	mov.b64 	%rd36252, 0;
$L__BB1_1280:
	mul.lo.s64 	%rd20572, %rd36242, %rd36244;
	mul.hi.u64 	%rd20573, %rd36244, %rd36242;
	mov.b64 	{%r1293, %r1294}, %rd20573;
	mov.b64 	{%r1295, %r1296}, %rd20572;
	shf.l.wrap.b32 	%r1297, %r1296, %r1293, 1;
	shf.l.wrap.b32 	%r1298, %r1293, %r1294, 1;
	mov.b64 	%rd20574, {%r1297, %r1298};
	shl.b64 	%rd20575, %rd20572, 1;
	add.s64 	%rd3922, %rd20575, %rd3915;
	setp.lt.u64 	%p3439, %rd3922, %rd20575;
	selp.u64 	%rd20576, 1, 0, %p3439;
	add.s64 	%rd20577, %rd36252, %rd20574;
	add.s64 	%rd3923, %rd20577, %rd20576;
	setp.ge.u64 	%p3440, %rd3923, %rd36252;
	@%p3440 bra 	$L__BB1_1282;
	add.s64 	%rd36251, %rd36251, 1;
	setp.eq.s64 	%p3441, %rd36251, 0;
	selp.u64 	%rd20578, 1, 0, %p3441;
	add.s64 	%rd36250, %rd36250, %rd20578;
$L__BB1_1282:
	mul.lo.s64 	%rd20579, %rd36242, %rd36243;
	mul.hi.u64 	%rd20580, %rd36243, %rd36242;
	mov.b64 	{%r1299, %r1300}, %rd20580;
	mov.b64 	{%r1301, %r1302}, %rd20579;
	shf.l.wrap.b32 	%r1303, %r1302, %r1299, 1;
	shf.l.wrap.b32 	%r1304, %r1299, %r1300, 1;
	mov.b64 	%rd20581, {%r1303, %r1304};
	shl.b64 	%rd20582, %rd20579, 1;
	add.s64 	%rd20583, %rd20582, %rd3923;
	setp.lt.u64 	%p3442, %rd20583, %rd20582;
	selp.u64 	%rd20584, 1, 0, %p3442;
	add.s64 	%rd20585, %rd36251, %rd20581;
	add.s64 	%rd20586, %rd20585, %rd20584;
	setp.lt.u64 	%p3443, %rd20586, %rd36251;
	selp.u64 	%rd20587, 1, 0, %p3443;
	add.s64 	%rd20588, %rd36250, %rd20587;
	mul.lo.s64 	%rd20589, %rd3922, 4294968273;
	mov.b64 	%rd20590, 4294968273;
	mul.hi.u64 	%rd20591, %rd3922, %rd20590;
	mad.lo.s64 	%rd36245, %rd36245, %rd36245, %rd20589;
	setp.lt.u64 	%p3444, %rd36245, %rd20589;
	selp.u64 	%rd20592, 1, 0, %p3444;
	add.s64 	%rd20593, %rd20591, %rd20592;
	mul.lo.s64 	%rd20594, %rd20583, 4294968273;
	mul.hi.u64 	%rd20595, %rd20583, %rd20590;
	add.s64 	%rd20596, %rd20594, %rd3883;
	setp.lt.u64 	%p3445, %rd20596, %rd20594;
	selp.u64 	%rd20597, 1, 0, %p3445;
	add.s64 	%rd20598, %rd20595, %rd20597;
	add.s64 	%rd36244, %rd20596, %rd20593;
	setp.lt.u64 	%p3446, %rd36244, %rd20596;
	selp.u64 	%rd20599, 1, 0, %p3446;
	add.s64 	%rd20600, %rd20598, %rd20599;
	mul.lo.s64 	%rd20601, %rd20586, 4294968273;
	mul.hi.u64 	%rd20602, %rd20586, %rd20590;
	add.s64 	%rd20603, %rd20601, %rd3905;
	setp.lt.u64 	%p3447, %rd20603, %rd20601;
	selp.u64 	%rd20604, 1, 0, %p3447;
	add.s64 	%rd20605, %rd20602, %rd20604;
	add.s64 	%rd36243, %rd20603, %rd20600;
	setp.lt.u64 	%p3448, %rd36243, %rd20603;
	selp.u64 	%rd20606, 1, 0, %p3448;
	add.s64 	%rd20607, %rd20605, %rd20606;
	mul.lo.s64 	%rd20608, %rd20588, 4294968273;
	mul.hi.u64 	%rd20609, %rd20588, %rd20590;
	add.s64 	%rd20610, %rd20608, %rd3914;
	setp.lt.u64 	%p3449, %rd20610, %rd20608;
	selp.u64 	%rd20611, 1, 0, %p3449;
	add.s64 	%rd20612, %rd20609, %rd20611;
	add.s64 	%rd36242, %rd20610, %rd20607;
	setp.lt.u64 	%p3450, %rd36242, %rd20610;
	selp.u64 	%rd20613, 1, 0, %p3450;
	add.s64 	%rd3932, %rd20612, %rd20613;
	setp.eq.s64 	%p3451, %rd3932, 0;
	@%p3451 bra 	$L__BB1_1286;
	mov.b64 	%rd20614, 4294968273;
	mul.hi.u64 	%rd20615, %rd3932, %rd20614;
	mad.lo.s64 	%rd3933, %rd3932, 4294968273, %rd36245;
	setp.lt.u64 	%p3452, %rd3933, %rd36245;
	selp.u64 	%rd20616, 1, 0, %p3452;
	add.s64 	%rd3934, %rd20615, %rd20616;
	setp.eq.s64 	%p3453, %rd3934, 0;
	mov.u64 	%rd36245, %rd3933;
	@%p3453 bra 	$L__BB1_1286;
	add.s64 	%rd3935, %rd36244, %rd3934;
	setp.ge.u64 	%p3454, %rd3935, %rd36244;
	mov.u64 	%rd36244, %rd3935;
	mov.u64 	%rd36245, %rd3933;
	@%p3454 bra 	$L__BB1_1286;
	add.s64 	%rd36243, %rd36243, 1;
	setp.eq.s64 	%p3455, %rd36243, 0;
	selp.u64 	%rd20617, 1, 0, %p3455;
	add.s64 	%rd36242, %rd36242, %rd20617;
	mov.u64 	%rd36244, %rd3935;
	mov.u64 	%rd36245, %rd3933;
$L__BB1_1286:
	setp.gt.u64 	%p3456, %rd36242, %rd2087;
	@%p3456 bra 	$L__BB1_1288;
	setp.ne.s64 	%p3457, %rd36242, %rd2087;
	setp.ne.s64 	%p3458, %rd36243, %rd2088;
	or.pred  	%p3459, %p3457, %p3458;
	setp.ne.s64 	%p3460, %rd36244, %rd2089;
	or.pred  	%p3461, %p3459, %p3460;
	setp.lt.u64 	%p3462, %rd36245, %rd2090;
	or.pred  	%p3463, %p3461, %p3462;
	@%p3463 bra 	$L__BB1_1289;
$L__BB1_1288:
	// begin inline asm
	sub.cc.u64 %rd36245, %rd36245, %rd2090;
	// end inline asm
	// begin inline asm
	subc.u64 %rd20621, 0, 0;
	// end inline asm
	sub.s64 	%rd20623, %rd36244, %rd20621;
	// begin inline asm
	sub.cc.u64 %rd36244, %rd20623, %rd2089;
	// end inline asm
	sub.s64 	%rd20626, %rd36243, %rd20621;
	// begin inline asm
	sub.cc.u64 %rd36243, %rd20626, %rd2088;
	// end inline asm
	add.s64 	%rd20628, %rd20621, %rd2087;
	sub.s64 	%rd36242, %rd36242, %rd20628;
$L__BB1_1289:
	add.s32 	%r3262, %r3262, 1;
	setp.ne.s32 	%p3464, %r3262, 3;
	@%p3464 bra 	$L__BB1_1265;
	mul.hi.u64 	%rd20629, %rd36245, %rd36237;
	mul.lo.s64 	%rd20630, %rd36236, %rd36245;
	mul.hi.u64 	%rd20631, %rd36245, %rd36236;
	add.s64 	%rd20632, %rd20630, %rd20629;
	setp.lt.u64 	%p3465, %rd20632, %rd20630;
	selp.u64 	%rd20633, 1, 0, %p3465;
	add.s64 	%rd20634, %rd20631, %rd20633;
	mul.lo.s64 	%rd20635, %rd36239, %rd36245;
	mul.hi.u64 	%rd20636, %rd36245, %rd36239;
	add.s64 	%rd20637, %rd20635, %rd20634;
	setp.lt.u64 	%p3466, %rd20637, %rd20635;
	selp.u64 	%rd20638, 1, 0, %p3466;
	add.s64 	%rd20639, %rd20636, %rd20638;
	mul.lo.s64 	%rd20640, %rd36238, %rd36245;
	mul.hi.u64 	%rd20641, %rd36245, %rd36238;
	add.s64 	%rd20642, %rd20640, %rd20639;
	setp.lt.u64 	%p3467, %rd20642, %rd20640;
	selp.u64 	%rd20643, 1, 0, %p3467;
	add.s64 	%rd20644, %rd20641, %rd20643;
	mul.lo.s64 	%rd20645, %rd36237, %rd36244;
	mul.hi.u64 	%rd20646, %rd36244, %rd36237;
	add.s64 	%rd20647, %rd20645, %rd20632;
	setp.lt.u64 	%p3468, %rd20647, %rd20645;
	selp.u64 	%rd20648, 1, 0, %p3468;
	add.s64 	%rd20649, %rd20646, %rd20648;
	mul.lo.s64 	%rd20650, %rd36236, %rd36244;
	mul.hi.u64 	%rd20651, %rd36244, %rd36236;
	add.s64 	%rd20652, %rd20650, %rd20637;
	setp.lt.u64 	%p3469, %rd20652, %rd20650;
	selp.u64 	%rd20653, 1, 0, %p3469;
	add.s64 	%rd20654, %rd20651, %rd20653;
	add.s64 	%rd20655, %rd20652, %rd20649;
	setp.lt.u64 	%p3470, %rd20655, %rd20652;
	selp.u64 	%rd20656, 1, 0, %p3470;
	add.s64 	%rd20657, %rd20654, %rd20656;
	mul.lo.s64 	%rd20658, %rd36239, %rd36244;
	mul.hi.u64 	%rd20659, %rd36244, %rd36239;
	add.s64 	%rd20660, %rd20658, %rd20642;
	setp.lt.u64 	%p3471, %rd20660, %rd20658;
	selp.u64 	%rd20661, 1, 0, %p3471;
	add.s64 	%rd20662, %rd20659, %rd20661;
	add.s64 	%rd20663, %rd20660, %rd20657;
	setp.lt.u64 	%p3472, %rd20663, %rd20660;
	selp.u64 	%rd20664, 1, 0, %p3472;
	add.s64 	%rd20665, %rd20662, %rd20664;
	mul.lo.s64 	%rd20666, %rd36238, %rd36244;
	mul.hi.u64 	%rd20667, %rd36244, %rd36238;
	add.s64 	%rd20668, %rd20666, %rd20644;
	setp.lt.u64 	%p3473, %rd20668, %rd20666;
	selp.u64 	%rd20669, 1, 0, %p3473;
	add.s64 	%rd20670, %rd20667, %rd20669;
	add.s64 	%rd20671, %rd20668, %rd20665;
	setp.lt.u64 	%p3474, %rd20671, %rd20668;
	selp.u64 	%rd20672, 1, 0, %p3474;
	add.s64 	%rd20673, %rd20670, %rd20672;
	mul.lo.s64 	%rd20674, %rd36237, %rd36243;
	mul.hi.u64 	%rd20675, %rd36243, %rd36237;
	add.s64 	%rd20676, %rd20674, %rd20655;
	setp.lt.u64 	%p3475, %rd20676, %rd20674;
	selp.u64 	%rd20677, 1, 0, %p3475;
	add.s64 	%rd20678, %rd20675, %rd20677;
	mul.lo.s64 	%rd20679, %rd36236, %rd36243;
	mul.hi.u64 	%rd20680, %rd36243, %rd36236;
	add.s64 	%rd20681, %rd20679, %rd20663;
	setp.lt.u64 	%p3476, %rd20681, %rd20679;
	selp.u64 	%rd20682, 1, 0, %p3476;
	add.s64 	%rd20683, %rd20680, %rd20682;
	add.s64 	%rd20684, %rd20681, %rd20678;
	setp.lt.u64 	%p3477, %rd20684, %rd20681;
	selp.u64 	%rd20685, 1, 0, %p3477;
	add.s64 	%rd20686, %rd20683, %rd20685;
	mul.lo.s64 	%rd20687, %rd36239, %rd36243;
	mul.hi.u64 	%rd20688, %rd36243, %rd36239;
	add.s64 	%rd20689, %rd20687, %rd20671;
	setp.lt.u64 	%p3478, %rd20689, %rd20687;
	selp.u64 	%rd20690, 1, 0, %p3478;
	add.s64 	%rd20691, %rd20688, %rd20690;
	add.s64 	%rd20692, %rd20689, %rd20686;
	setp.lt.u64 	%p3479, %rd20692, %rd20689;
	selp.u64 	%rd20693, 1, 0, %p3479;
	add.s64 	%rd20694, %rd20691, %rd20693;
	mul.lo.s64 	%rd20695, %rd36238, %rd36243;
	mul.hi.u64 	%rd20696, %rd36243, %rd36238;
	add.s64 	%rd20697, %rd20695, %rd20673;
	setp.lt.u64 	%p3480, %rd20697, %rd20695;
	selp.u64 	%rd20698, 1, 0, %p3480;
	add.s64 	%rd20699, %rd20696, %rd20698;
	add.s64 	%rd20700, %rd20697, %rd20694;
	setp.lt.u64 	%p3481, %rd20700, %rd20697;
	selp.u64 	%rd20701, 1, 0, %p3481;
	add.s64 	%rd20702, %rd20699, %rd20701;
	mul.lo.s64 	%rd20703, %rd36237, %rd36242;
	mul.hi.u64 	%rd20704, %rd36242, %rd36237;
	add.s64 	%rd20705, %rd20703, %rd20684;
	setp.lt.u64 	%p3482, %rd20705, %rd20703;
	selp.u64 	%rd20706, 1, 0, %p3482;
	add.s64 	%rd20707, %rd20704, %rd20706;
	mul.lo.s64 	%rd20708, %rd36236, %rd36242;
	mul.hi.u64 	%rd20709, %rd36242, %rd36236;
	add.s64 	%rd20710, %rd20708, %rd20692;
	setp.lt.u64 	%p3483, %rd20710, %rd20708;
	selp.u64 	%rd20711, 1, 0, %p3483;
	add.s64 	%rd20712, %rd20709, %rd20711;
	add.s64 	%rd20713, %rd20710, %rd20707;
	setp.lt.u64 	%p3484, %rd20713, %rd20710;
	selp.u64 	%rd20714, 1, 0, %p3484;
	add.s64 	%rd20715, %rd20712, %rd20714;
	mul.lo.s64 	%rd20716, %rd36239, %rd36242;
	mul.hi.u64 	%rd20717, %rd36242, %rd36239;
	add.s64 	%rd20718, %rd20716, %rd20700;
	setp.lt.u64 	%p3485, %rd20718, %rd20716;
	selp.u64 	%rd20719, 1, 0, %p3485;
	add.s64 	%rd20720, %rd20717, %rd20719;
	add.s64 	%rd20721, %rd20718, %rd20715;
	setp.lt.u64 	%p3486, %rd20721, %rd20718;
	selp.u64 	%rd20722, 1, 0, %p3486;
	add.s64 	%rd20723, %rd20720, %rd20722;
	mul.lo.s64 	%rd20724, %rd36238, %rd36242;
	mul.hi.u64 	%rd20725, %rd36242, %rd36238;
	add.s64 	%rd20726, %rd20724, %rd20702;
	setp.lt.u64 	%p3487, %rd20726, %rd20724;
	selp.u64 	%rd20727, 1, 0, %p3487;
	add.s64 	%rd20728, %rd20725, %rd20727;
	add.s64 	%rd20729, %rd20726, %rd20723;
	setp.lt.u64 	%p3488, %rd20729, %rd20726;
	selp.u64 	%rd20730, 1, 0, %p3488;
	add.s64 	%rd20731, %rd20728, %rd20730;
	mul.lo.s64 	%rd20732, %rd20713, 4294968273;
	mov.b64 	%rd20733, 4294968273;
	mul.hi.u64 	%rd20734, %rd20713, %rd20733;
	mad.lo.s64 	%rd36282, %rd36237, %rd36245, %rd20732;
	setp.lt.u64 	%p3489, %rd36282, %rd20732;
	selp.u64 	%rd20735, 1, 0, %p3489;
	add.s64 	%rd20736, %rd20734, %rd20735;
	mul.lo.s64 	%rd20737, %rd20721, 4294968273;
	mul.hi.u64 	%rd20738, %rd20721, %rd20733;
	add.s64 	%rd20739, %rd20737, %rd20647;
	setp.lt.u64 	%p3490, %rd20739, %rd20737;
	selp.u64 	%rd20740, 1, 0, %p3490;
	add.s64 	%rd20741, %rd20738, %rd20740;
	add.s64 	%rd36281, %rd20739, %rd20736;
	setp.lt.u64 	%p3491, %rd36281, %rd20739;
	selp.u64 	%rd20742, 1, 0, %p3491;
	add.s64 	%rd20743, %rd20741, %rd20742;
	mul.lo.s64 	%rd20744, %rd20729, 4294968273;
	mul.hi.u64 	%rd20745, %rd20729, %rd20733;
	add.s64 	%rd20746, %rd20744, %rd20676;
	setp.lt.u64 	%p3492, %rd20746, %rd20744;
	selp.u64 	%rd20747, 1, 0, %p3492;
	add.s64 	%rd20748, %rd20745, %rd20747;
	add.s64 	%rd36280, %rd20746, %rd20743;
	setp.lt.u64 	%p3493, %rd36280, %rd20746;
	selp.u64 	%rd20749, 1, 0, %p3493;
	add.s64 	%rd20750, %rd20748, %rd20749;
	mul.lo.s64 	%rd20751, %rd20731, 4294968273;
	mul.hi.u64 	%rd20752, %rd20731, %rd20733;
	add.s64 	%rd20753, %rd20751, %rd20705;
	setp.lt.u64 	%p3494, %rd20753, %rd20751;
	selp.u64 	%rd20754, 1, 0, %p3494;
	add.s64 	%rd20755, %rd20752, %rd20754;
	add.s64 	%rd36279, %rd20753, %rd20750;
	setp.lt.u64 	%p3495, %rd36279, %rd20753;
	selp.u64 	%rd20756, 1, 0, %p3495;
	add.s64 	%rd3954, %rd20755, %rd20756;
	setp.eq.s64 	%p3496, %rd3954, 0;
	@%p3496 bra 	$L__BB1_1294;
	mov.b64 	%rd20757, 4294968273;
	mul.hi.u64 	%rd20758, %rd3954, %rd20757;
	mad.lo.s64 	%rd3955, %rd3954, 4294968273, %rd36282;
	setp.lt.u64 	%p3497, %rd3955, %rd36282;
	selp.u64 	%rd20759, 1, 0, %p3497;
	add.s64 	%rd3956, %rd20758, %rd20759;
	setp.eq.s64 	%p3498, %rd3956, 0;
	mov.u64 	%rd36282, %rd3955;
	@%p3498 bra 	$L__BB1_1294;
	add.s64 	%rd3957, %rd36281, %rd3956;
	setp.ge.u64 	%p3499, %rd3957, %rd36281;
	mov.u64 	%rd36281, %rd3957;
	mov.u64 	%rd36282, %rd3955;
	@%p3499 bra 	$L__BB1_1294;
	add.s64 	%rd36280, %rd36280, 1;
	setp.eq.s64 	%p3500, %rd36280, 0;
	selp.u64 	%rd20760, 1, 0, %p3500;
	add.s64 	%rd36279, %rd36279, %rd20760;
	mov.u64 	%rd36281, %rd3957;
	mov.u64 	%rd36282, %rd3955;
$L__BB1_1294:
	setp.gt.u64 	%p3501, %rd36279, %rd2087;
	@%p3501 bra 	$L__BB1_1296;
	setp.ne.s64 	%p3502, %rd36279, %rd2087;
	setp.ne.s64 	%p3503, %rd36280, %rd2088;
	or.pred  	%p3504, %p3502, %p3503;
	setp.ne.s64 	%p3505, %rd36281, %rd2089;
	or.pred  	%p3506, %p3504, %p3505;
	setp.lt.u64 	%p3507, %rd36282, %rd2090;
	or.pred  	%p3508, %p3506, %p3507;
	@%p3508 bra 	$L__BB1_1297;
$L__BB1_1296:
	// begin inline asm
	sub.cc.u64 %rd36282, %rd36282, %rd2090;
	// end inline asm
	// begin inline asm
	subc.u64 %rd20764, 0, 0;
	// end inline asm
	sub.s64 	%rd20766, %rd36281, %rd20764;
	// begin inline asm
	sub.cc.u64 %rd36281, %rd20766, %rd2089;
	// end inline asm
	sub.s64 	%rd20769, %rd36280, %rd20764;
	// begin inline asm
	sub.cc.u64 %rd36280, %rd20769, %rd2088;
	// end inline asm
	add.s64 	%rd20771, %rd20764, %rd2087;
	sub.s64 	%rd36279, %rd36279, %rd20771;
$L__BB1_1297:
	mov.b32 	%r3263, 0;
$L__BB1_1298:
	mul.hi.u64 	%rd20772, %rd36282, %rd36282;
	mul.lo.s64 	%rd20773, %rd36281, %rd36281;
	mul.hi.u64 	%rd36291, %rd36281, %rd36281;
	mul.lo.s64 	%rd36290, %rd36280, %rd36280;
	mul.hi.u64 	%rd36289, %rd36280, %rd36280;
	mul.lo.s64 	%rd36288, %rd36279, %rd36279;
	mul.hi.u64 	%rd36287, %rd36279, %rd36279;
	mul.lo.s64 	%rd20774, %rd36281, %rd36282;
	mul.hi.u64 	%rd20775, %rd36282, %rd36281;
	mov.b64 	{%r1306, %r1307}, %rd20775;
	mov.b64 	{%r1308, %r1309}, %rd20774;
	shf.l.wrap.b32 	%r1310, %r1309, %r1306, 1;
	shf.l.wrap.b32 	%r1311, %r1306, %r1307, 1;
	mov.b64 	%rd20776, {%r1310, %r1311};
	shl.b64 	%rd20777, %rd20774, 1;
	add.s64 	%rd3981, %rd20777, %rd20772;
	setp.lt.u64 	%p3509, %rd3981, %rd20777;
	selp.u64 	%rd20778, 1, 0, %p3509;
	add.s64 	%rd20779, %rd20773, %rd20776;
	add.s64 	%rd3982, %rd20779, %rd20778;
	setp.ge.u64 	%p3510, %rd3982, %rd20773;
	@%p3510 bra 	$L__BB1_1303;
	add.s64 	%rd36291, %rd36291, 1;
	setp.ne.s64 	%p3511, %rd36291, 0;
	@%p3511 bra 	$L__BB1_1303;
	add.s64 	%rd36290, %rd36290, 1;
	setp.ne.s64 	%p3512, %rd36290, 0;
	mov.b64 	%rd36291, 0;
	@%p3512 bra 	$L__BB1_1303;
	add.s64 	%rd36289, %rd36289, 1;
	setp.ne.s64 	%p3513, %rd36289, 0;
	mov.b64 	%rd36290, 0;
	mov.u64 	%rd36291, %rd36290;
	@%p3513 bra 	$L__BB1_1303;
	add.s64 	%rd36288, %rd36288, 1;
	setp.eq.s64 	%p3514, %rd36288, 0;
	selp.u64 	%rd20783, 1, 0, %p3514;
	add.s64 	%rd36287, %rd36287, %rd20783;
	mov.b64 	%rd36289, 0;
	mov.u64 	%rd36290, %rd36289;
	mov.u64 	%rd36291, %rd36289;
$L__BB1_1303:
	mul.lo.s64 	%rd20784, %rd36280, %rd36282;
	mul.hi.u64 	%rd20785, %rd36282, %rd36280;
	mov.b64 	{%r1312, %r1313}, %rd20785;
	mov.b64 	{%r1314, %r1315}, %rd20784;
	shf.l.wrap.b32 	%r1316, %r1315, %r1312, 1;
	shf.l.wrap.b32 	%r1317, %r1312, %r1313, 1;
	mov.b64 	%rd20786, {%r1316, %r1317};
	shl.b64 	%rd20787, %rd20784, 1;
	add.s64 	%rd4003, %rd20787, %rd3982;
	setp.lt.u64 	%p3515, %rd4003, %rd20787;
	selp.u64 	%rd20788, 1, 0, %p3515;
	add.s64 	%rd20789, %rd36291, %rd20786;
	add.s64 	%rd4004, %rd20789, %rd20788;
	setp.ge.u64 	%p3516, %rd4004, %rd36291;
	@%p3516 bra 	$L__BB1_1307;
	add.s64 	%rd36290, %rd36290, 1;
	setp.ne.s64 	%p3517, %rd36290, 0;
	@%p3517 bra 	$L__BB1_1307;
	add.s64 	%rd36289, %rd36289, 1;
	setp.ne.s64 	%p3518, %rd36289, 0;
	mov.b64 	%rd36290, 0;
	@%p3518 bra 	$L__BB1_1307;
	add.s64 	%rd36288, %rd36288, 1;
	setp.eq.s64 	%p3519, %rd36288, 0;
	selp.u64 	%rd20792, 1, 0, %p3519;
	add.s64 	%rd36287, %rd36287, %rd20792;
	mov.b64 	%rd36289, 0;
	mov.u64 	%rd36290, %rd36289;
$L__BB1_1307:
	mul.lo.s64 	%rd3992, %rd36279, %rd36282;
	mul.hi.u64 	%rd20793, %rd36282, %rd36279;
	mov.b64 	{%r1318, %r1319}, %rd20793;
	mov.b64 	{%r1320, %r1321}, %rd3992;
	shf.l.wrap.b32 	%r1322, %r1321, %r1318, 1;
	shf.l.wrap.b32 	%r1323, %r1318, %r1319, 1;
	mov.b64 	%rd20794, {%r1322, %r1323};
	shl.b64 	%rd20795, %rd3992, 1;
	add.s64 	%rd3993, %rd20795, %rd4004;
	setp.lt.u64 	%p3520, %rd3993, %rd20795;
	selp.u64 	%rd20796, 1, 0, %p3520;
	add.s64 	%rd20797, %rd36290, %rd20794;
	add.s64 	%rd3994, %rd20797, %rd20796;
	setp.ge.u64 	%p3521, %rd3994, %rd36290;
	@%p3521 bra 	$L__BB1_1310;
	add.s64 	%rd36289, %rd36289, 1;
	setp.ne.s64 	%p3522, %rd36289, 0;
	@%p3522 bra 	$L__BB1_1310;
	add.s64 	%rd36288, %rd36288, 1;
	setp.eq.s64 	%p3523, %rd36288, 0;
	selp.u64 	%rd20799, 1, 0, %p3523;
	add.s64 	%rd36287, %rd36287, %rd20799;
	mov.b64 	%rd36289, 0;
$L__BB1_1310:
	mul.lo.s64 	%rd20800, %rd36280, %rd36281;
	mul.hi.u64 	%rd20801, %rd36281, %rd36280;
	mov.b64 	{%r1324, %r1325}, %rd20801;
	mov.b64 	{%r1326, %r1327}, %rd20800;
	shf.l.wrap.b32 	%r1328, %r1327, %r1324, 1;
	shf.l.wrap.b32 	%r1329, %r1324, %r1325, 1;
	mov.b64 	%rd20802, {%r1328, %r1329};
	add.s64 	%rd20803, %rd3992, %rd20800;
	shl.b64 	%rd20804, %rd20803, 1;
	add.s64 	%rd4012, %rd20804, %rd4004;
	setp.lt.u64 	%p3524, %rd4012, %rd3993;
	selp.u64 	%rd20805, 1, 0, %p3524;
	add.s64 	%rd20806, %rd3994, %rd20802;
	add.s64 	%rd4013, %rd20806, %rd20805;
	setp.ge.u64 	%p3525, %rd4013, %rd3994;
	@%p3525 bra 	$L__BB1_1313;
	add.s64 	%rd36289, %rd36289, 1;
	setp.ne.s64 	%p3526, %rd36289, 0;
	@%p3526 bra 	$L__BB1_1313;
	add.s64 	%rd36288, %rd36288, 1;
	setp.eq.s64 	%p3527, %rd36288, 0;
	selp.u64 	%rd20808, 1, 0, %p3527;
	add.s64 	%rd36287, %rd36287, %rd20808;
	mov.b64 	%rd36289, 0;
$L__BB1_1313:
	mul.lo.s64 	%rd20809, %rd36279, %rd36281;
	mul.hi.u64 	%rd20810, %rd36281, %rd36279;
	mov.b64 	{%r1330, %r1331}, %rd20810;
	mov.b64 	{%r1332, %r1333}, %rd20809;
	shf.l.wrap.b32 	%r1334, %r1333, %r1330, 1;
	shf.l.wrap.b32 	%r1335, %r1330, %r1331, 1;
	mov.b64 	%rd20811, {%r1334, %r1335};
	shl.b64 	%rd20812, %rd20809, 1;
	add.s64 	%rd4020, %rd20812, %rd4013;
	setp.lt.u64 	%p3528, %rd4020, %rd20812;
	selp.u64 	%rd20813, 1, 0, %p3528;
	add.s64 	%rd20814, %rd36289, %rd20811;
	add.s64 	%rd4021, %rd20814, %rd20813;
	setp.ge.u64 	%p3529, %rd4021, %rd36289;
	@%p3529 bra 	$L__BB1_1315;
	add.s64 	%rd36288, %rd36288, 1;
	setp.eq.s64 	%p3530, %rd36288, 0;
	selp.u64 	%rd20815, 1, 0, %p3530;
	add.s64 	%rd36287, %rd36287, %rd20815;
$L__BB1_1315:
	mul.lo.s64 	%rd20816, %rd36279, %rd36280;
	mul.hi.u64 	%rd20817, %rd36280, %rd36279;
	mov.b64 	{%r1336, %r1337}, %rd20817;
	mov.b64 	{%r1338, %r1339}, %rd20816;
	shf.l.wrap.b32 	%r1340, %r1339, %r1336, 1;
	shf.l.wrap.b32 	%r1341, %r1336, %r1337, 1;
	mov.b64 	%rd20818, {%r1340, %r1341};
	shl.b64 	%rd20819, %rd20816, 1;
	add.s64 	%rd20820, %rd20819, %rd4021;
	setp.lt.u64 	%p3531, %rd20820, %rd20819;
	selp.u64 	%rd20821, 1, 0, %p3531;
	add.s64 	%rd20822, %rd36288, %rd20818;
	add.s64 	%rd20823, %rd20822, %rd20821;
	setp.lt.u64 	%p3532, %rd20823, %rd36288;
	selp.u64 	%rd20824, 1, 0, %p3532;
	add.s64 	%rd20825, %rd36287, %rd20824;
	mul.lo.s64 	%rd20826, %rd4020, 4294968273;
	mov.b64 	%rd20827, 4294968273;
	mul.hi.u64 	%rd20828, %rd4020, %rd20827;
	mad.lo.s64 	%rd36282, %rd36282, %rd36282, %rd20826;
	setp.lt.u64 	%p3533, %rd36282, %rd20826;
	selp.u64 	%rd20829, 1, 0, %p3533;
	add.s64 	%rd20830, %rd20828, %rd20829;
	mul.lo.s64 	%rd20831, %rd20820, 4294968273;
	mul.hi.u64 	%rd20832, %rd20820, %rd20827;
	add.s64 	%rd20833, %rd20831, %rd3981;
	setp.lt.u64 	%p3534, %rd20833, %rd20831;
	selp.u64 	%rd20834, 1, 0, %p3534;
	add.s64 	%rd20835, %rd20832, %rd20834;
	add.s64 	%rd36281, %rd20833, %rd20830;
	setp.lt.u64 	%p3535, %rd36281, %rd20833;
	selp.u64 	%rd20836, 1, 0, %p3535;
	add.s64 	%rd20837, %rd20835, %rd20836;
	mul.lo.s64 	%rd20838, %rd20823, 4294968273;
	mul.hi.u64 	%rd20839, %rd20823, %rd20827;
	add.s64 	%rd20840, %rd20838, %rd4003;
	setp.lt.u64 	%p3536, %rd20840, %rd20838;
	selp.u64 	%rd20841, 1, 0, %p3536;
	add.s64 	%rd20842, %rd20839, %rd20841;
	add.s64 	%rd36280, %rd20840, %rd20837;
	setp.lt.u64 	%p3537, %rd36280, %rd20840;
	selp.u64 	%rd20843, 1, 0, %p3537;
	add.s64 	%rd20844, %rd20842, %rd20843;
	mul.lo.s64 	%rd20845, %rd20825, 4294968273;
	mul.hi.u64 	%rd20846, %rd20825, %rd20827;
	add.s64 	%rd20847, %rd20845, %rd4012;
	setp.lt.u64 	%p3538, %rd20847, %rd20845;
	selp.u64 	%rd20848, 1, 0, %p3538;
	add.s64 	%rd20849, %rd20846, %rd20848;
	add.s64 	%rd36279, %rd20847, %rd20844;
	setp.lt.u64 	%p3539, %rd36279, %rd20847;
	selp.u64 	%rd20850, 1, 0, %p3539;
	add.s64 	%rd4030, %rd20849, %rd20850;
	setp.eq.s64 	%p3540, %rd4030, 0;
	@%p3540 bra 	$L__BB1_1319;
	mov.b64 	%rd20851, 4294968273;
	mul.hi.u64 	%rd20852, %rd4030, %rd20851;
	mad.lo.s64 	%rd4031, %rd4030, 4294968273, %rd36282;
	setp.lt.u64 	%p3541, %rd4031, %rd36282;
	selp.u64 	%rd20853, 1, 0, %p3541;
	add.s64 	%rd4032, %rd20852, %rd20853;
	setp.eq.s64 	%p3542, %rd4032, 0;
	mov.u64 	%rd36282, %rd4031;
	@%p3542 bra 	$L__BB1_1319;
	add.s64 	%rd4033, %rd36281, %rd4032;
	setp.ge.u64 	%p3543, %rd4033, %rd36281;
	mov.u64 	%rd36281, %rd4033;
	mov.u64 	%rd36282, %rd4031;
	@%p3543 bra 	$L__BB1_1319;
	add.s64 	%rd36280, %rd36280, 1;
	setp.eq.s64 	%p3544, %rd36280, 0;
	selp.u64 	%rd20854, 1, 0, %p3544;
	add.s64 	%rd36279, %rd36279, %rd20854;
	mov.u64 	%rd36281, %rd4033;
	mov.u64 	%rd36282, %rd4031;
$L__BB1_1319:
	setp.gt.u64 	%p3545, %rd36279, %rd2087;
	@%p3545 bra 	$L__BB1_1321;
	setp.ne.s64 	%p3546, %rd36279, %rd2087;
	setp.ne.s64 	%p3547, %rd36280, %rd2088;
	or.pred  	%p3548, %p3546, %p3547;
	setp.ne.s64 	%p3549, %rd36281, %rd2089;
	or.pred  	%p3550, %p3548, %p3549;
	setp.lt.u64 	%p3551, %rd36282, %rd2090;
	or.pred  	%p3552, %p3550, %p3551;
	@%p3552 bra 	$L__BB1_1322;
$L__BB1_1321:
	// begin inline asm
	sub.cc.u64 %rd36282, %rd36282, %rd2090;
	// end inline asm
	// begin inline asm
	subc.u64 %rd20858, 0, 0;
	// end inline asm
	sub.s64 	%rd20860, %rd36281, %rd20858;
	// begin inline asm
	sub.cc.u64 %rd36281, %rd20860, %rd2089;
	// end inline asm
	sub.s64 	%rd20863, %rd36280, %rd20858;
	// begin inline asm
	sub.cc.u64 %rd36280, %rd20863, %rd2088;
	// end inline asm
	add.s64 	%rd20865, %rd20858, %rd2087;
	sub.s64 	%rd36279, %rd36279, %rd20865;
$L__BB1_1322:
	add.s32 	%r3263, %r3263, 1;
	setp.ne.s32 	%p3553, %r3263, 3;
	@%p3553 bra 	$L__BB1_1298;
	mul.hi.u64 	%rd20866, %rd36282, %rd36237;
	mul.lo.s64 	%rd20867, %rd36236, %rd36282;
	mul.hi.u64 	%rd20868, %rd36282, %rd36236;
	add.s64 	%rd20869, %rd20867, %rd20866;
	setp.lt.u64 	%p3554, %rd20869, %rd20867;
	selp.u64 	%rd20870, 1, 0, %p3554;
	add.s64 	%rd20871, %rd20868, %rd20870;
	mul.lo.s64 	%rd20872, %rd36239, %rd36282;
	mul.hi.u64 	%rd20873, %rd36282, %rd36239;
	add.s64 	%rd20874, %rd20872, %rd20871;
	setp.lt.u64 	%p3555, %rd20874, %rd20872;
	selp.u64 	%rd20875, 1, 0, %p3555;
	add.s64 	%rd20876, %rd20873, %rd20875;
	mul.lo.s64 	%rd20877, %rd36238, %rd36282;
	mul.hi.u64 	%rd20878, %rd36282, %rd36238;
	add.s64 	%rd20879, %rd20877, %rd20876;
	setp.lt.u64 	%p3556, %rd20879, %rd20877;
	selp.u64 	%rd20880, 1, 0, %p3556;
	add.s64 	%rd20881, %rd20878, %rd20880;
	mul.lo.s64 	%rd20882, %rd36237, %rd36281;
	mul.hi.u64 	%rd20883, %rd36281, %rd36237;
	add.s64 	%rd20884, %rd20882, %rd20869;
	setp.lt.u64 	%p3557, %rd20884, %rd20882;
	selp.u64 	%rd20885, 1, 0, %p3557;
	add.s64 	%rd20886, %rd20883, %rd20885;
	mul.lo.s64 	%rd20887, %rd36236, %rd36281;
	mul.hi.u64 	%rd20888, %rd36281, %rd36236;
	add.s64 	%rd20889, %rd20887, %rd20874;
	setp.lt.u64 	%p3558, %rd20889, %rd20887;
	selp.u64 	%rd20890, 1, 0, %p3558;
	add.s64 	%rd20891, %rd20888, %rd20890;
	add.s64 	%rd20892, %rd20889, %rd20886;
	setp.lt.u64 	%p3559, %rd20892, %rd20889;
	selp.u64 	%rd20893, 1, 0, %p3559;
	add.s64 	%rd20894, %rd20891, %rd20893;
	mul.lo.s64 	%rd20895, %rd36239, %rd36281;
	mul.hi.u64 	%rd20896, %rd36281, %rd36239;
	add.s64 	%rd20897, %rd20895, %rd20879;
	setp.lt.u64 	%p3560, %rd20897, %rd20895;
	selp.u64 	%rd20898, 1, 0, %p3560;
	add.s64 	%rd20899, %rd20896, %rd20898;
	add.s64 	%rd20900, %rd20897, %rd20894;
	setp.lt.u64 	%p3561, %rd20900, %rd20897;
	selp.u64 	%rd20901, 1, 0, %p3561;
	add.s64 	%rd20902, %rd20899, %rd20901;
	mul.lo.s64 	%rd20903, %rd36238, %rd36281;
	mul.hi.u64 	%rd20904, %rd36281, %rd36238;
	add.s64 	%rd20905, %rd20903, %rd20881;
	setp.lt.u64 	%p3562, %rd20905, %rd20903;
	selp.u64 	%rd20906, 1, 0, %p3562;
	add.s64 	%rd20907, %rd20904, %rd20906;
	add.s64 	%rd20908, %rd20905, %rd20902;
	setp.lt.u64 	%p3563, %rd20908, %rd20905;
	selp.u64 	%rd20909, 1, 0, %p3563;
	add.s64 	%rd20910, %rd20907, %rd20909;
	mul.lo.s64 	%rd20911, %rd36237, %rd36280;
	mul.hi.u64 	%rd20912, %rd36280, %rd36237;
	add.s64 	%rd20913, %rd20911, %rd20892;
	setp.lt.u64 	%p3564, %rd20913, %rd20911;
	selp.u64 	%rd20914, 1, 0, %p3564;
	add.s64 	%rd20915, %rd20912, %rd20914;
	mul.lo.s64 	%rd20916, %rd36236, %rd36280;
	mul.hi.u64 	%rd20917, %rd36280, %rd36236;
	add.s64 	%rd20918, %rd20916, %rd20900;
	setp.lt.u64 	%p3565, %rd20918, %rd20916;
	selp.u64 	%rd20919, 1, 0, %p3565;
	add.s64 	%rd20920, %rd20917, %rd20919;
	add.s64 	%rd20921, %rd20918, %rd20915;
	setp.lt.u64 	%p3566, %rd20921, %rd20918;
	selp.u64 	%rd20922, 1, 0, %p3566;
	add.s64 	%rd20923, %rd20920, %rd20922;
	mul.lo.s64 	%rd20924, %rd36239, %rd36280;
	mul.hi.u64 	%rd20925, %rd36280, %rd36239;
	add.s64 	%rd20926, %rd20924, %rd20908;
	setp.lt.u64 	%p3567, %rd20926, %rd20924;
	selp.u64 	%rd20927, 1, 0, %p3567;
	add.s64 	%rd20928, %rd20925, %rd20927;
	add.s64 	%rd20929, %rd20926, %rd20923;
	setp.lt.u64 	%p3568, %rd20929, %rd20926;
	selp.u64 	%rd20930, 1, 0, %p3568;
	add.s64 	%rd20931, %rd20928, %rd20930;
	mul.lo.s64 	%rd20932, %rd36238, %rd36280;
	mul.hi.u64 	%rd20933, %rd36280, %rd36238;
	add.s64 	%rd20934, %rd20932, %rd20910;
	setp.lt.u64 	%p3569, %rd20934, %rd20932;
	selp.u64 	%rd20935, 1, 0, %p3569;
	add.s64 	%rd20936, %rd20933, %rd20935;
	add.s64 	%rd20937, %rd20934, %rd20931;
	setp.lt.u64 	%p3570, %rd20937, %rd20934;
	selp.u64 	%rd20938, 1, 0, %p3570;
	add.s64 	%rd20939, %rd20936, %rd20938;
	mul.lo.s64 	%rd20940, %rd36237, %rd36279;
	mul.hi.u64 	%rd20941, %rd36279, %rd36237;
	add.s64 	%rd20942, %rd20940, %rd20921;
	setp.lt.u64 	%p3571, %rd20942, %rd20940;
	selp.u64 	%rd20943, 1, 0, %p3571;
	add.s64 	%rd20944, %rd20941, %rd20943;
	mul.lo.s64 	%rd20945, %rd36236, %rd36279;
	mul.hi.u64 	%rd20946, %rd36279, %rd36236;
	add.s64 	%rd20947, %rd20945, %rd20929;
	setp.lt.u64 	%p3572, %rd20947, %rd20945;
	selp.u64 	%rd20948, 1, 0, %p3572;
	add.s64 	%rd20949, %rd20946, %rd20948;
	add.s64 	%rd20950, %rd20947, %rd20944;
	setp.lt.u64 	%p3573, %rd20950, %rd20947;
	selp.u64 	%rd20951, 1, 0, %p3573;
	add.s64 	%rd20952, %rd20949, %rd20951;
	mul.lo.s64 	%rd20953, %rd36239, %rd36279;
	mul.hi.u64 	%rd20954, %rd36279, %rd36239;
	add.s64 	%rd20955, %rd20953, %rd20937;
	setp.lt.u64 	%p3574, %rd20955, %rd20953;
	selp.u64 	%rd20956, 1, 0, %p3574;
	add.s64 	%rd20957, %rd20954, %rd20956;
	add.s64 	%rd20958, %rd20955, %rd20952;
	setp.lt.u64 	%p3575, %rd20958, %rd20955;
	selp.u64 	%rd20959, 1, 0, %p3575;
	add.s64 	%rd20960, %rd20957, %rd20959;
	mul.lo.s64 	%rd20961, %rd36238, %rd36279;
	mul.hi.u64 	%rd20962, %rd36279, %rd36238;
	add.s64 	%rd20963, %rd20961, %rd20939;
	setp.lt.u64 	%p3576, %rd20963, %rd20961;
	selp.u64 	%rd20964, 1, 0, %p3576;
	add.s64 	%rd20965, %rd20962, %rd20964;
	add.s64 	%rd20966, %rd20963, %rd20960;
	setp.lt.u64 	%p3577, %rd20966, %rd20963;
	selp.u64 	%rd20967, 1, 0, %p3577;
	add.s64 	%rd20968, %rd20965, %rd20967;
	mul.lo.s64 	%rd20969, %rd20950, 4294968273;
	mov.b64 	%rd20970, 4294968273;
	mul.hi.u64 	%rd20971, %rd20950, %rd20970;
	mad.lo.s64 	%rd36319, %rd36237, %rd36282, %rd20969;
	setp.lt.u64 	%p3578, %rd36319, %rd20969;
	selp.u64 	%rd20972, 1, 0, %p3578;
	add.s64 	%rd20973, %rd20971, %rd20972;
	mul.lo.s64 	%rd20974, %rd20958, 4294968273;
	mul.hi.u64 	%rd20975, %rd20958, %rd20970;
	add.s64 	%rd20976, %rd20974, %rd20884;
	setp.lt.u64 	%p3579, %rd20976, %rd20974;
	selp.u64 	%rd20977, 1, 0, %p3579;
	add.s64 	%rd20978, %rd20975, %rd20977;
	add.s64 	%rd36318, %rd20976, %rd20973;
	setp.lt.u64 	%p3580, %rd36318, %rd20976;
	selp.u64 	%rd20979, 1, 0, %p3580;
	add.s64 	%rd20980, %rd20978, %rd20979;
	mul.lo.s64 	%rd20981, %rd20966, 4294968273;
	mul.hi.u64 	%rd20982, %rd20966, %rd20970;
	add.s64 	%rd20983, %rd20981, %rd20913;
	setp.lt.u64 	%p3581, %rd20983, %rd20981;
	selp.u64 	%rd20984, 1, 0, %p3581;
	add.s64 	%rd20985, %rd20982, %rd20984;
	add.s64 	%rd36317, %rd20983, %rd20980;
	setp.lt.u64 	%p3582, %rd36317, %rd20983;
	selp.u64 	%rd20986, 1, 0, %p3582;
	add.s64 	%rd20987, %rd20985, %rd20986;
	mul.lo.s64 	%rd20988, %rd20968, 4294968273;
	mul.hi.u64 	%rd20989, %rd20968, %rd20970;
	add.s64 	%rd20990, %rd20988, %rd20942;
	setp.lt.u64 	%p3583, %rd20990, %rd20988;
	selp.u64 	%rd20991, 1, 0, %p3583;
	add.s64 	%rd20992, %rd20989, %rd20991;
	add.s64 	%rd36316, %rd20990, %rd20987;
	setp.lt.u64 	%p3584, %rd36316, %rd20990;
	selp.u64 	%rd20993, 1, 0, %p3584;
	add.s64 	%rd4052, %rd20992, %rd20993;
	setp.eq.s64 	%p3585, %rd4052, 0;
	@%p3585 bra 	$L__BB1_1327;
	mov.b64 	%rd20994, 4294968273;
	mul.hi.u64 	%rd20995, %rd4052, %rd20994;
	mad.lo.s64 	%rd4053, %rd4052, 4294968273, %rd36319;
	setp.lt.u64 	%p3586, %rd4053, %rd36319;
	selp.u64 	%rd20996, 1, 0, %p3586;
	add.s64 	%rd4054, %rd20995, %rd20996;
	setp.eq.s64 	%p3587, %rd4054, 0;
	mov.u64 	%rd36319, %rd4053;
	@%p3587 bra 	$L__BB1_1327;
	add.s64 	%rd4055, %rd36318, %rd4054;
	setp.ge.u64 	%p3588, %rd4055, %rd36318;
	mov.u64 	%rd36318, %rd4055;
	mov.u64 	%rd36319, %rd4053;
	@%p3588 bra 	$L__BB1_1327;
	add.s64 	%rd36317, %rd36317, 1;
	setp.eq.s64 	%p3589, %rd36317, 0;
	selp.u64 	%rd20997, 1, 0, %p3589;
	add.s64 	%rd36316, %rd36316, %rd20997;
	mov.u64 	%rd36318, %rd4055;
	mov.u64 	%rd36319, %rd4053;
$L__BB1_1327:
	setp.gt.u64 	%p3590, %rd36316, %rd2087;
	@%p3590 bra 	$L__BB1_1329;
	setp.ne.s64 	%p3591, %rd36316, %rd2087;
	setp.ne.s64 	%p3592, %rd36317, %rd2088;
	or.pred  	%p3593, %p3591, %p3592;
	setp.ne.s64 	%p3594, %rd36318, %rd2089;
	or.pred  	%p3595, %p3593, %p3594;
	setp.lt.u64 	%p3596, %rd36319, %rd2090;
	or.pred  	%p3597, %p3595, %p3596;
	@%p3597 bra 	$L__BB1_1330;
$L__BB1_1329:
	// begin inline asm
	sub.cc.u64 %rd36319, %rd36319, %rd2090;
	// end inline asm
	// begin inline asm
	subc.u64 %rd21001, 0, 0;
	// end inline asm
	sub.s64 	%rd21003, %rd36318, %rd21001;
	// begin inline asm
	sub.cc.u64 %rd36318, %rd21003, %rd2089;
	// end inline asm
	sub.s64 	%rd21006, %rd36317, %rd21001;
	// begin inline asm
	sub.cc.u64 %rd36317, %rd21006, %rd2088;
	// end inline asm
	add.s64 	%rd21008, %rd21001, %rd2087;
	sub.s64 	%rd36316, %rd36316, %rd21008;
$L__BB1_1330:
	mov.pred 	%p8475, -1;
$L__BB1_1331:
	mov.pred 	%p2, %p8475;
	mul.hi.u64 	%rd21009, %rd36319, %rd36319;
	mul.lo.s64 	%rd21010, %rd36318, %rd36318;
	mul.hi.u64 	%rd36328, %rd36318, %rd36318;
	mul.lo.s64 	%rd36327, %rd36317, %rd36317;
	mul.hi.u64 	%rd36326, %rd36317, %rd36317;
	mul.lo.s64 	%rd36325, %rd36316, %rd36316;
	mul.hi.u64 	%rd36324, %rd36316, %rd36316;
	mul.lo.s64 	%rd21011, %rd36318, %rd36319;
	mul.hi.u64 	%rd21012, %rd36319, %rd36318;
	mov.b64 	{%r1342, %r1343}, %rd21012;
	mov.b64 	{%r1344, %r1345}, %rd21011;
	shf.l.wrap.b32 	%r1346, %r1345, %r1342, 1;
	shf.l.wrap.b32 	%r1347, %r1342, %r1343, 1;
	mov.b64 	%rd21013, {%r1346, %r1347};
	shl.b64 	%rd21014, %rd21011, 1;
	add.s64 	%rd4079, %rd21014, %rd21009;
	setp.lt.u64 	%p3599, %rd4079, %rd21014;
	selp.u64 	%rd21015, 1, 0, %p3599;
	add.s64 	%rd21016, %rd21010, %rd21013;
	add.s64 	%rd4080, %rd21016, %rd21015;
	setp.ge.u64 	%p3600, %rd4080, %rd21010;
	@%p3600 bra 	$L__BB1_1339;
	add.s64 	%rd36328, %rd36328, 1;
	setp.ne.s64 	%p3601, %rd36328, 0;
	@%p3601 bra 	$L__BB1_1339;
	add.s64 	%rd36327, %rd36327, 1;
	setp.ne.s64 	%p3602, %rd36327, 0;
	mov.b64 	%rd36328, 0;
	@%p3602 bra 	$L__BB1_1339;
	add.s64 	%rd36326, %rd36326, 1;
	setp.ne.s64 	%p3603, %rd36326, 0;
	mov.b64 	%rd36327, 0;
	mov.u64 	%rd36328, %rd36327;
	@%p3603 bra 	$L__BB1_1339;
	add.s64 	%rd36325, %rd36325, 1;
	setp.eq.s64 	%p3604, %rd36325, 0;
	selp.u64 	%rd21020, 1, 0, %p3604;
	add.s64 	%rd36324, %rd36324, %rd21020;
	mov.b64 	%rd36326, 0;
	mov.u64 	%rd36327, %rd36326;
	mov.u64 	%rd36328, %rd36326;
	bra.uni 	$L__BB1_1339;
$L__BB1_1336:
	add.s64 	%rd36253, %rd36253, 1;
	setp.ne.s64 	%p3428, %rd36253, 0;
	@%p3428 bra 	$L__BB1_1274;
	add.s64 	%rd36252, %rd36252, 1;
	setp.ne.s64 	%p3429, %rd36252, 0;
	mov.b64 	%rd36253, 0;
	@%p3429 bra 	$L__BB1_1274;
	add.s64 	%rd36251, %rd36251, 1;
	setp.eq.s64 	%p3430, %rd36251, 0;
	selp.u64 	%rd20555, 1, 0, %p3430;
	add.s64 	%rd36250, %rd36250, %rd20555;
	mov.b64 	%rd36252, 0;
	mov.u64 	%rd36253, %rd36252;
	bra.uni 	$L__BB1_1274;
$L__BB1_1339:
	mul.lo.s64 	%rd21021, %rd36317, %rd36319;
	mul.hi.u64 	%rd21022, %rd36319, %rd36317;
	mov.b64 	{%r1348, %r1349}, %rd21022;
	mov.b64 	{%r1350, %r1351}, %rd21021;
	shf.l.wrap.b32 	%r1352, %r1351, %r1348, 1;
	shf.l.wrap.b32 	%r1353, %r1348, %r1349, 1;
	mov.b64 	%rd21023, {%r1352, %r1353};
	shl.b64 	%rd21024, %rd21021, 1;
	add.s64 	%rd4101, %rd21024, %rd4080;
	setp.lt.u64 	%p3605, %rd4101, %rd21024;
	selp.u64 	%rd21025, 1, 0, %p3605;
	add.s64 	%rd21026, %rd36328, %rd21023;
	add.s64 	%rd4102, %rd21026, %rd21025;
	setp.ge.u64 	%p3606, %rd4102, %rd36328;
	@%p3606 bra 	$L__BB1_1340;
	bra.uni 	$L__BB1_1402;
$L__BB1_1340:
	mul.lo.s64 	%rd4090, %rd36316, %rd36319;
	mul.hi.u64 	%rd21030, %rd36319, %rd36316;
	mov.b64 	{%r1354, %r1355}, %rd21030;
	mov.b64 	{%r1356, %r1357}, %rd4090;
	shf.l.wrap.b32 	%r1358, %r1357, %r1354, 1;
	shf.l.wrap.b32 	%r1359, %r1354, %r1355, 1;
	mov.b64 	%rd21031, {%r1358, %r1359};
	shl.b64 	%rd21032, %rd4090, 1;
	add.s64 	%rd4091, %rd21032, %rd4102;
	setp.lt.u64 	%p3610, %rd4091, %rd21032;
	selp.u64 	%rd21033, 1, 0, %p3610;
	add.s64 	%rd21034, %rd36327, %rd21031;
	add.s64 	%rd4092, %rd21034, %rd21033;
	setp.ge.u64 	%p3611, %rd4092, %rd36327;
	@%p3611 bra 	$L__BB1_1343;
	add.s64 	%rd36326, %rd36326, 1;
	setp.ne.s64 	%p3612, %rd36326, 0;
	@%p3612 bra 	$L__BB1_1343;
	add.s64 	%rd36325, %rd36325, 1;
	setp.eq.s64 	%p3613, %rd36325, 0;
	selp.u64 	%rd21036, 1, 0, %p3613;
	add.s64 	%rd36324, %rd36324, %rd21036;
	mov.b64 	%rd36326, 0;
$L__BB1_1343:
	mul.lo.s64 	%rd21037, %rd36317, %rd36318;
	mul.hi.u64 	%rd21038, %rd36318, %rd36317;
	mov.b64 	{%r1360, %r1361}, %rd21038;
	mov.b64 	{%r1362, %r1363}, %rd21037;
	shf.l.wrap.b32 	%r1364, %r1363, %r1360, 1;
	shf.l.wrap.b32 	%r1365, %r1360, %r1361, 1;
	mov.b64 	%rd21039, {%r1364, %r1365};
	add.s64 	%rd21040, %rd4090, %rd21037;
	shl.b64 	%rd21041, %rd21040, 1;
	add.s64 	%rd4110, %rd21041, %rd4102;
	setp.lt.u64 	%p3614, %rd4110, %rd4091;
	selp.u64 	%rd21042, 1, 0, %p3614;
	add.s64 	%rd21043, %rd4092, %rd21039;
	add.s64 	%rd4111, %rd21043, %rd21042;
	setp.ge.u64 	%p3615, %rd4111, %rd4092;
	@%p3615 bra 	$L__BB1_1346;
	add.s64 	%rd36326, %rd36326, 1;
	setp.ne.s64 	%p3616, %rd36326, 0;
	@%p3616 bra 	$L__BB1_1346;
	add.s64 	%rd36325, %rd36325, 1;
	setp.eq.s64 	%p3617, %rd36325, 0;
	selp.u64 	%rd21045, 1, 0, %p3617;
	add.s64 	%rd36324, %rd36324, %rd21045;
	mov.b64 	%rd36326, 0;
$L__BB1_1346:
	mul.lo.s64 	%rd21046, %rd36316, %rd36318;
	mul.hi.u64 	%rd21047, %rd36318, %rd36316;
	mov.b64 	{%r1366, %r1367}, %rd21047;
	mov.b64 	{%r1368, %r1369}, %rd21046;
	shf.l.wrap.b32 	%r1370, %r1369, %r1366, 1;
	shf.l.wrap.b32 	%r1371, %r1366, %r1367, 1;
	mov.b64 	%rd21048, {%r1370, %r1371};
	shl.b64 	%rd21049, %rd21046, 1;
	add.s64 	%rd4118, %rd21049, %rd4111;
	setp.lt.u64 	%p3618, %rd4118, %rd21049;
	selp.u64 	%rd21050, 1, 0, %p3618;
	add.s64 	%rd21051, %rd36326, %rd21048;
	add.s64 	%rd4119, %rd21051, %rd21050;
	setp.ge.u64 	%p3619, %rd4119, %rd36326;
	@%p3619 bra 	$L__BB1_1348;
	add.s64 	%rd36325, %rd36325, 1;
	setp.eq.s64 	%p3620, %rd36325, 0;
	selp.u64 	%rd21052, 1, 0, %p3620;
	add.s64 	%rd36324, %rd36324, %rd21052;
$L__BB1_1348:
	mul.lo.s64 	%rd21053, %rd36316, %rd36317;
	mul.hi.u64 	%rd21054, %rd36317, %rd36316;
	mov.b64 	{%r1372, %r1373}, %rd21054;
	mov.b64 	{%r1374, %r1375}, %rd21053;
	shf.l.wrap.b32 	%r1376, %r1375, %r1372, 1;
	shf.l.wrap.b32 	%r1377, %r1372, %r1373, 1;
	mov.b64 	%rd21055, {%r1376, %r1377};
	shl.b64 	%rd21056, %rd21053, 1;
	add.s64 	%rd21057, %rd21056, %rd4119;
	setp.lt.u64 	%p3621, %rd21057, %rd21056;
	selp.u64 	%rd21058, 1, 0, %p3621;
	add.s64 	%rd21059, %rd36325, %rd21055;
	add.s64 	%rd21060, %rd21059, %rd21058;
	setp.lt.u64 	%p3622, %rd21060, %rd36325;
	selp.u64 	%rd21061, 1, 0, %p3622;
	add.s64 	%rd21062, %rd36324, %rd21061;
	mul.lo.s64 	%rd21063, %rd4118, 4294968273;
	mov.b64 	%rd21064, 4294968273;
	mul.hi.u64 	%rd21065, %rd4118, %rd21064;
	mad.lo.s64 	%rd36319, %rd36319, %rd36319, %rd21063;
	setp.lt.u64 	%p3623, %rd36319, %rd21063;
	selp.u64 	%rd21066, 1, 0, %p3623;
	add.s64 	%rd21067, %rd21065, %rd21066;
	mul.lo.s64 	%rd21068, %rd21057, 4294968273;
	mul.hi.u64 	%rd21069, %rd21057, %rd21064;
	add.s64 	%rd21070, %rd21068, %rd4079;
	setp.lt.u64 	%p3624, %rd21070, %rd21068;
	selp.u64 	%rd21071, 1, 0, %p3624;
	add.s64 	%rd21072, %rd21069, %rd21071;
	add.s64 	%rd36318, %rd21070, %rd21067;
	setp.lt.u64 	%p3625, %rd36318, %rd21070;
	selp.u64 	%rd21073, 1, 0, %p3625;
	add.s64 	%rd21074, %rd21072, %rd21073;
	mul.lo.s64 	%rd21075, %rd21060, 4294968273;
	mul.hi.u64 	%rd21076, %rd21060, %rd21064;
	add.s64 	%rd21077, %rd21075, %rd4101;
	setp.lt.u64 	%p3626, %rd21077, %rd21075;
	selp.u64 	%rd21078, 1, 0, %p3626;
	add.s64 	%rd21079, %rd21076, %rd21078;
	add.s64 	%rd36317, %rd21077, %rd21074;
	setp.lt.u64 	%p3627, %rd36317, %rd21077;
	selp.u64 	%rd21080, 1, 0, %p3627;
	add.s64 	%rd21081, %rd21079, %rd21080;
	mul.lo.s64 	%rd21082, %rd21062, 4294968273;
	mul.hi.u64 	%rd21083, %rd21062, %rd21064;
	add.s64 	%rd21084, %rd21082, %rd4110;
	setp.lt.u64 	%p3628, %rd21084, %rd21082;
	selp.u64 	%rd21085, 1, 0, %p3628;
	add.s64 	%rd21086, %rd21083, %rd21085;
	add.s64 	%rd36316, %rd21084, %rd21081;
	setp.lt.u64 	%p3629, %rd36316, %rd21084;
	selp.u64 	%rd21087, 1, 0, %p3629;
	add.s64 	%rd4128, %rd21086, %rd21087;
	setp.eq.s64 	%p3630, %rd4128, 0;
	@%p3630 bra 	$L__BB1_1352;
	mov.b64 	%rd21088, 4294968273;
	mul.hi.u64 	%rd21089, %rd4128, %rd21088;
	mad.lo.s64 	%rd4129, %rd4128, 4294968273, %rd36319;
	setp.lt.u64 	%p3631, %rd4129, %rd36319;
	selp.u64 	%rd21090, 1, 0, %p3631;
	add.s64 	%rd4130, %rd21089, %rd21090;
	setp.eq.s64 	%p3632, %rd4130, 0;
	mov.u64 	%rd36319, %rd4129;
	@%p3632 bra 	$L__BB1_1352;
	add.s64 	%rd4131, %rd36318, %rd4130;
	setp.ge.u64 	%p3633, %rd4131, %rd36318;
	mov.u64 	%rd36318, %rd4131;
	mov.u64 	%rd36319, %rd4129;
	@%p3633 bra 	$L__BB1_1352;
	add.s64 	%rd36317, %rd36317, 1;
	setp.eq.s64 	%p3634, %rd36317, 0;
	selp.u64 	%rd21091, 1, 0, %p3634;
	add.s64 	%rd36316, %rd36316, %rd21091;
	mov.u64 	%rd36318, %rd4131;
	mov.u64 	%rd36319, %rd4129;
$L__BB1_1352:
	setp.gt.u64 	%p3635, %rd36316, %rd2087;
	@%p3635 bra 	$L__BB1_1354;
	setp.ne.s64 	%p3636, %rd36316, %rd2087;
	setp.ne.s64 	%p3637, %rd36317, %rd2088;
	or.pred  	%p3638, %p3636, %p3637;
	setp.ne.s64 	%p3639, %rd36318, %rd2089;
	or.pred  	%p3640, %p3638, %p3639;
	setp.lt.u64 	%p3641, %rd36319, %rd2090;
	or.pred  	%p3642, %p3640, %p3641;
	@%p3642 bra 	$L__BB1_1355;
$L__BB1_1354:
	// begin inline asm
	sub.cc.u64 %rd36319, %rd36319, %rd2090;
	// end inline asm
	// begin inline asm
	subc.u64 %rd21095, 0, 0;
	// end inline asm
	sub.s64 	%rd21097, %rd36318, %rd21095;
	// begin inline asm
	sub.cc.u64 %rd36318, %rd21097, %rd2089;
	// end inline asm
	sub.s64 	%rd21100, %rd36317, %rd21095;
	// begin inline asm
	sub.cc.u64 %rd36317, %rd21100, %rd2088;
	// end inline asm
	add.s64 	%rd21102, %rd21095, %rd2087;
	sub.s64 	%rd36316, %rd36316, %rd21102;
$L__BB1_1355:
	mov.pred 	%p8475, 0;
	@%p2 bra 	$L__BB1_1331;
	mul.hi.u64 	%rd21103, %rd36319, %rd36204;
	mul.lo.s64 	%rd21104, %rd36203, %rd36319;
	mul.hi.u64 	%rd21105, %rd36319, %rd36203;
	add.s64 	%rd21106, %rd21104, %rd21103;
	setp.lt.u64 	%p3644, %rd21106, %rd21104;
	selp.u64 	%rd21107, 1, 0, %p3644;
	add.s64 	%rd21108, %rd21105, %rd21107;
	mul.lo.s64 	%rd21109, %rd36206, %rd36319;
	mul.hi.u64 	%rd21110, %rd36319, %rd36206;
	add.s64 	%rd21111, %rd21109, %rd21108;
	setp.lt.u64 	%p3645, %rd21111, %rd21109;
	selp.u64 	%rd21112, 1, 0, %p3645;
	add.s64 	%rd21113, %rd21110, %rd21112;
	mul.lo.s64 	%rd21114, %rd36205, %rd36319;
	mul.hi.u64 	%rd21115, %rd36319, %rd36205;
	add.s64 	%rd21116, %rd21114, %rd21113;
	setp.lt.u64 	%p3646, %rd21116, %rd21114;
	selp.u64 	%rd21117, 1, 0, %p3646;
	add.s64 	%rd21118, %rd21115, %rd21117;
	mul.lo.s64 	%rd21119, %rd36204, %rd36318;
	mul.hi.u64 	%rd21120, %rd36318, %rd36204;
	add.s64 	%rd21121, %rd21119, %rd21106;
	setp.lt.u64 	%p3647, %rd21121, %rd21119;
	selp.u64 	%rd21122, 1, 0, %p3647;
	add.s64 	%rd21123, %rd21120, %rd21122;
	mul.lo.s64 	%rd21124, %rd36203, %rd36318;
	mul.hi.u64 	%rd21125, %rd36318, %rd36203;
	add.s64 	%rd21126, %rd21124, %rd21111;
	setp.lt.u64 	%p3648, %rd21126, %rd21124;
	selp.u64 	%rd21127, 1, 0, %p3648;
	add.s64 	%rd21128, %rd21125, %rd21127;
	add.s64 	%rd21129, %rd21126, %rd21123;
	setp.lt.u64 	%p3649, %rd21129, %rd21126;
	selp.u64 	%rd21130, 1, 0, %p3649;
	add.s64 	%rd21131, %rd21128, %rd21130;
	mul.lo.s64 	%rd21132, %rd36206, %rd36318;
	mul.hi.u64 	%rd21133, %rd36318, %rd36206;
	add.s64 	%rd21134, %rd21132, %rd21116;
	setp.lt.u64 	%p3650, %rd21134, %rd21132;
	selp.u64 	%rd21135, 1, 0, %p3650;
	add.s64 	%rd21136, %rd21133, %rd21135;
	add.s64 	%rd21137, %rd21134, %rd21131;
	setp.lt.u64 	%p3651, %rd21137, %rd21134;
	selp.u64 	%rd21138, 1, 0, %p3651;
	add.s64 	%rd21139, %rd21136, %rd21138;
	mul.lo.s64 	%rd21140, %rd36205, %rd36318;
	mul.hi.u64 	%rd21141, %rd36318, %rd36205;
	add.s64 	%rd21142, %rd21140, %rd21118;
	setp.lt.u64 	%p3652, %rd21142, %rd21140;
	selp.u64 	%rd21143, 1, 0, %p3652;
	add.s64 	%rd21144, %rd21141, %rd21143;
	add.s64 	%rd21145, %rd21142, %rd21139;
	setp.lt.u64 	%p3653, %rd21145, %rd21142;
	selp.u64 	%rd21146, 1, 0, %p3653;
	add.s64 	%rd21147, %rd21144, %rd21146;
	mul.lo.s64 	%rd21148, %rd36204, %rd36317;
	mul.hi.u64 	%rd21149, %rd36317, %rd36204;
	add.s64 	%rd21150, %rd21148, %rd21129;
	setp.lt.u64 	%p3654, %rd21150, %rd21148;
	selp.u64 	%rd21151, 1, 0, %p3654;
	add.s64 	%rd21152, %rd21149, %rd21151;
	mul.lo.s64 	%rd21153, %rd36203, %rd36317;
	mul.hi.u64 	%rd21154, %rd36317, %rd36203;
	add.s64 	%rd21155, %rd21153, %rd21137;
	setp.lt.u64 	%p3655, %rd21155, %rd21153;
	selp.u64 	%rd21156, 1, 0, %p3655;
	add.s64 	%rd21157, %rd21154, %rd21156;
	add.s64 	%rd21158, %rd21155, %rd21152;
	setp.lt.u64 	%p3656, %rd21158, %rd21155;
	selp.u64 	%rd21159, 1, 0, %p3656;
	add.s64 	%rd21160, %rd21157, %rd21159;
	mul.lo.s64 	%rd21161, %rd36206, %rd36317;
	mul.hi.u64 	%rd21162, %rd36317, %rd36206;
	add.s64 	%rd21163, %rd21161, %rd21145;
	setp.lt.u64 	%p3657, %rd21163, %rd21161;
	selp.u64 	%rd21164, 1, 0, %p3657;
	add.s64 	%rd21165, %rd21162, %rd21164;
	add.s64 	%rd21166, %rd21163, %rd21160;
	setp.lt.u64 	%p3658, %rd21166, %rd21163;
	selp.u64 	%rd21167, 1, 0, %p3658;
	add.s64 	%rd21168, %rd21165, %rd21167;
	mul.lo.s64 	%rd21169, %rd36205, %rd36317;
	mul.hi.u64 	%rd21170, %rd36317, %rd36205;
	add.s64 	%rd21171, %rd21169, %rd21147;
	setp.lt.u64 	%p3659, %rd21171, %rd21169;
	selp.u64 	%rd21172, 1, 0, %p3659;
	add.s64 	%rd21173, %rd21170, %rd21172;
	add.s64 	%rd21174, %rd21171, %rd21168;
	setp.lt.u64 	%p3660, %rd21174, %rd21171;
	selp.u64 	%rd21175, 1, 0, %p3660;
	add.s64 	%rd21176, %rd21173, %rd21175;
	mul.lo.s64 	%rd21177, %rd36204, %rd36316;
	mul.hi.u64 	%rd21178, %rd36316, %rd36204;
	add.s64 	%rd21179, %rd21177, %rd21158;
	setp.lt.u64 	%p3661, %rd21179, %rd21177;
	selp.u64 	%rd21180, 1, 0, %p3661;
	add.s64 	%rd21181, %rd21178, %rd21180;
	mul.lo.s64 	%rd21182, %rd36203, %rd36316;
	mul.hi.u64 	%rd21183, %rd36316, %rd36203;
	add.s64 	%rd21184, %rd21182, %rd21166;
	setp.lt.u64 	%p3662, %rd21184, %rd21182;
	selp.u64 	%rd21185, 1, 0, %p3662;
	add.s64 	%rd21186, %rd21183, %rd21185;
	add.s64 	%rd21187, %rd21184, %rd21181;
	setp.lt.u64 	%p3663, %rd21187, %rd21184;
	selp.u64 	%rd21188, 1, 0, %p3663;
	add.s64 	%rd21189, %rd21186, %rd21188;
	mul.lo.s64 	%rd21190, %rd36206, %rd36316;
	mul.hi.u64 	%rd21191, %rd36316, %rd36206;
	add.s64 	%rd21192, %rd21190, %rd21174;
	setp.lt.u64 	%p3664, %rd21192, %rd21190;
	selp.u64 	%rd21193, 1, 0, %p3664;
	add.s64 	%rd21194, %rd21191, %rd21193;
	add.s64 	%rd21195, %rd21192, %rd21189;
	setp.lt.u64 	%p3665, %rd21195, %rd21192;
	selp.u64 	%rd21196, 1, 0, %p3665;
	add.s64 	%rd21197, %rd21194, %rd21196;
	mul.lo.s64 	%rd21198, %rd36205, %rd36316;
	mul.hi.u64 	%rd21199, %rd36316, %rd36205;
	add.s64 	%rd21200, %rd21198, %rd21176;
	setp.lt.u64 	%p3666, %rd21200, %rd21198;
	selp.u64 	%rd21201, 1, 0, %p3666;
	add.s64 	%rd21202, %rd21199, %rd21201;
	add.s64 	%rd21203, %rd21200, %rd21197;
	setp.lt.u64 	%p3667, %rd21203, %rd21200;
	selp.u64 	%rd21204, 1, 0, %p3667;
	add.s64 	%rd21205, %rd21202, %rd21204;
	mul.lo.s64 	%rd21206, %rd21187, 4294968273;
	mov.b64 	%rd21207, 4294968273;
	mul.hi.u64 	%rd21208, %rd21187, %rd21207;
	mad.lo.s64 	%rd36348, %rd36204, %rd36319, %rd21206;
	setp.lt.u64 	%p3668, %rd36348, %rd21206;
	selp.u64 	%rd21209, 1, 0, %p3668;
	add.s64 	%rd21210, %rd21208, %rd21209;
	mul.lo.s64 	%rd21211, %rd21195, 4294968273;
	mul.hi.u64 	%rd21212, %rd21195, %rd21207;
	add.s64 	%rd21213, %rd21211, %rd21121;
	setp.lt.u64 	%p3669, %rd21213, %rd21211;
	selp.u64 	%rd21214, 1, 0, %p3669;
	add.s64 	%rd21215, %rd21212, %rd21214;
	add.s64 	%rd36347, %rd21213, %rd21210;
	setp.lt.u64 	%p3670, %rd36347, %rd21213;
	selp.u64 	%rd21216, 1, 0, %p3670;
	add.s64 	%rd21217, %rd21215, %rd21216;
	mul.lo.s64 	%rd21218, %rd21203, 4294968273;
	mul.hi.u64 	%rd21219, %rd21203, %rd21207;
	add.s64 	%rd21220, %rd21218, %rd21150;
	setp.lt.u64 	%p3671, %rd21220, %rd21218;
	selp.u64 	%rd21221, 1, 0, %p3671;
	add.s64 	%rd21222, %rd21219, %rd21221;
	add.s64 	%rd36350, %rd21220, %rd21217;
	setp.lt.u64 	%p3672, %rd36350, %rd21220;
	selp.u64 	%rd21223, 1, 0, %p3672;
	add.s64 	%rd21224, %rd21222, %rd21223;
	mul.lo.s64 	%rd21225, %rd21205, 4294968273;
	mul.hi.u64 	%rd21226, %rd21205, %rd21207;
	add.s64 	%rd21227, %rd21225, %rd21179;
	setp.lt.u64 	%p3673, %rd21227, %rd21225;
	selp.u64 	%rd21228, 1, 0, %p3673;
	add.s64 	%rd21229, %rd21226, %rd21228;
	add.s64 	%rd36349, %rd21227, %rd21224;
	setp.lt.u64 	%p3674, %rd36349, %rd21227;
	selp.u64 	%rd21230, 1, 0, %p3674;
	add.s64 	%rd4150, %rd21229, %rd21230;
	setp.eq.s64 	%p3675, %rd4150, 0;
	@%p3675 bra 	$L__BB1_1360;
	mov.b64 	%rd21231, 4294968273;
	mul.hi.u64 	%rd21232, %rd4150, %rd21231;
	mad.lo.s64 	%rd4151, %rd4150, 4294968273, %rd36348;
	setp.lt.u64 	%p3676, %rd4151, %rd36348;
	selp.u64 	%rd21233, 1, 0, %p3676;
	add.s64 	%rd4152, %rd21232, %rd21233;
	setp.eq.s64 	%p3677, %rd4152, 0;
	mov.u64 	%rd36348, %rd4151;
	@%p3677 bra 	$L__BB1_1360;
	add.s64 	%rd4153, %rd36347, %rd4152;
	setp.ge.u64 	%p3678, %rd4153, %rd36347;
	mov.u64 	%rd36347, %rd4153;
	mov.u64 	%rd36348, %rd4151;
	@%p3678 bra 	$L__BB1_1360;
	add.s64 	%rd36350, %rd36350, 1;
	setp.eq.s64 	%p3679, %rd36350, 0;
	selp.u64 	%rd21234, 1, 0, %p3679;
	add.s64 	%rd36349, %rd36349, %rd21234;
	mov.u64 	%rd36347, %rd4153;
	mov.u64 	%rd36348, %rd4151;
$L__BB1_1360:
	setp.gt.u64 	%p3680, %rd36349, %rd2087;
	@%p3680 bra 	$L__BB1_1362;
	setp.ne.s64 	%p3681, %rd36349, %rd2087;
	setp.ne.s64 	%p3682, %rd36350, %rd2088;
	or.pred  	%p3683, %p3681, %p3682;
	setp.ne.s64 	%p3684, %rd36347, %rd2089;
	or.pred  	%p3685, %p3683, %p3684;
	setp.lt.u64 	%p3686, %rd36348, %rd2090;
	or.pred  	%p3687, %p3685, %p3686;
	@%p3687 bra 	$L__BB1_1363;
$L__BB1_1362:
	// begin inline asm
	sub.cc.u64 %rd36348, %rd36348, %rd2090;
	// end inline asm
	// begin inline asm
	subc.u64 %rd21238, 0, 0;
	// end inline asm
	sub.s64 	%rd21240, %rd36347, %rd21238;
	// begin inline asm
	sub.cc.u64 %rd36347, %rd21240, %rd2089;
	// end inline asm
	sub.s64 	%rd21243, %rd36350, %rd21238;
	// begin inline asm
	sub.cc.u64 %rd36350, %rd21243, %rd2088;
	// end inline asm
	add.s64 	%rd21245, %rd21238, %rd2087;
	sub.s64 	%rd36349, %rd36349, %rd21245;
$L__BB1_1363:
	mov.b32 	%r3264, 0;
	mov.u64 	%rd36353, %rd36349;
	mov.u64 	%rd36354, %rd36350;
	mov.u64 	%rd36355, %rd36347;
	mov.u64 	%rd36356, %rd36348;
$L__BB1_1364:
	mul.hi.u64 	%rd21246, %rd36356, %rd36356;
	mul.lo.s64 	%rd21247, %rd36355, %rd36355;
	mul.hi.u64 	%rd36365, %rd36355, %rd36355;
	mul.lo.s64 	%rd36364, %rd36354, %rd36354;
	mul.hi.u64 	%rd36363, %rd36354, %rd36354;
	mul.lo.s64 	%rd36362, %rd36353, %rd36353;
	mul.hi.u64 	%rd36361, %rd36353, %rd36353;
	mul.lo.s64 	%rd21248, %rd36355, %rd36356;
	mul.hi.u64 	%rd21249, %rd36356, %rd36355;
	mov.b64 	{%r1379, %r1380}, %rd21249;
	mov.b64 	{%r1381, %r1382}, %rd21248;
	shf.l.wrap.b32 	%r1383, %r1382, %r1379, 1;
	shf.l.wrap.b32 	%r1384, %r1379, %r1380, 1;
	mov.b64 	%rd21250, {%r1383, %r1384};
	shl.b64 	%rd21251, %rd21248, 1;
	add.s64 	%rd4177, %rd21251, %rd21246;
	setp.lt.u64 	%p3688, %rd4177, %rd21251;
	selp.u64 	%rd21252, 1, 0, %p3688;
	add.s64 	%rd21253, %rd21247, %rd21250;
	add.s64 	%rd4178, %rd21253, %rd21252;
	setp.ge.u64 	%p3689, %rd4178, %rd21247;
	@%p3689 bra 	$L__BB1_1369;
	add.s64 	%rd36365, %rd36365, 1;
	setp.ne.s64 	%p3690, %rd36365, 0;
	@%p3690 bra 	$L__BB1_1369;
	add.s64 	%rd36364, %rd36364, 1;
	setp.ne.s64 	%p3691, %rd36364, 0;
	mov.b64 	%rd36365, 0;
	@%p3691 bra 	$L__BB1_1369;
	add.s64 	%rd36363, %rd36363, 1;
	setp.ne.s64 	%p3692, %rd36363, 0;
	mov.b64 	%rd36364, 0;
	mov.u64 	%rd36365, %rd36364;
	@%p3692 bra 	$L__BB1_1369;
	add.s64 	%rd36362, %rd36362, 1;
	setp.eq.s64 	%p3693, %rd36362, 0;
	selp.u64 	%rd21257, 1, 0, %p3693;
	add.s64 	%rd36361, %rd36361, %rd21257;
	mov.b64 	%rd36363, 0;
	mov.u64 	%rd36364, %rd36363;
	mov.u64 	%rd36365, %rd36363;
$L__BB1_1369:
	mul.lo.s64 	%rd21258, %rd36354, %rd36356;
	mul.hi.u64 	%rd21259, %rd36356, %rd36354;
	mov.b64 	{%r1385, %r1386}, %rd21259;
	mov.b64 	{%r1387, %r1388}, %rd21258;
	shf.l.wrap.b32 	%r1389, %r1388, %r1385, 1;
	shf.l.wrap.b32 	%r1390, %r1385, %r1386, 1;
	mov.b64 	%rd21260, {%r1389, %r1390};
	shl.b64 	%rd21261, %rd21258, 1;
	add.s64 	%rd4199, %rd21261, %rd4178;
	setp.lt.u64 	%p3694, %rd4199, %rd21261;
	selp.u64 	%rd21262, 1, 0, %p3694;
	add.s64 	%rd21263, %rd36365, %rd21260;
	add.s64 	%rd4200, %rd21263, %rd21262;
	setp.ge.u64 	%p3695, %rd4200, %rd36365;
	@%p3695 bra 	$L__BB1_1373;
	add.s64 	%rd36364, %rd36364, 1;
	setp.ne.s64 	%p3696, %rd36364, 0;
	@%p3696 bra 	$L__BB1_1373;
	add.s64 	%rd36363, %rd36363, 1;
	setp.ne.s64 	%p3697, %rd36363, 0;
	mov.b64 	%rd36364, 0;
	@%p3697 bra 	$L__BB1_1373;
	add.s64 	%rd36362, %rd36362, 1;
	setp.eq.s64 	%p3698, %rd36362, 0;
	selp.u64 	%rd21266, 1, 0, %p3698;
	add.s64 	%rd36361, %rd36361, %rd21266;
	mov.b64 	%rd36363, 0;
	mov.u64 	%rd36364, %rd36363;
$L__BB1_1373:
	mul.lo.s64 	%rd4188, %rd36353, %rd36356;
	mul.hi.u64 	%rd21267, %rd36356, %rd36353;
	mov.b64 	{%r1391, %r1392}, %rd21267;
	mov.b64 	{%r1393, %r1394}, %rd4188;
	shf.l.wrap.b32 	%r1395, %r1394, %r1391, 1;
	shf.l.wrap.b32 	%r1396, %r1391, %r1392, 1;
	mov.b64 	%rd21268, {%r1395, %r1396};
	shl.b64 	%rd21269, %rd4188, 1;
	add.s64 	%rd4189, %rd21269, %rd4200;
	setp.lt.u64 	%p3699, %rd4189, %rd21269;
	selp.u64 	%rd21270, 1, 0, %p3699;
	add.s64 	%rd21271, %rd36364, %rd21268;
	add.s64 	%rd4190, %rd21271, %rd21270;
	setp.ge.u64 	%p3700, %rd4190, %rd36364;
	@%p3700 bra 	$L__BB1_1376;
	add.s64 	%rd36363, %rd36363, 1;
	setp.ne.s64 	%p3701, %rd36363, 0;
	@%p3701 bra 	$L__BB1_1376;
	add.s64 	%rd36362, %rd36362, 1;
	setp.eq.s64 	%p3702, %rd36362, 0;
	selp.u64 	%rd21273, 1, 0, %p3702;
	add.s64 	%rd36361, %rd36361, %rd21273;
	mov.b64 	%rd36363, 0;
$L__BB1_1376:
	mul.lo.s64 	%rd21274, %rd36354, %rd36355;
	mul.hi.u64 	%rd21275, %rd36355, %rd36354;
	mov.b64 	{%r1397, %r1398}, %rd21275;
	mov.b64 	{%r1399, %r1400}, %rd21274;
	shf.l.wrap.b32 	%r1401, %r1400, %r1397, 1;
	shf.l.wrap.b32 	%r1402, %r1397, %r1398, 1;
	mov.b64 	%rd21276, {%r1401, %r1402};
	add.s64 	%rd21277, %rd4188, %rd21274;
	shl.b64 	%rd21278, %rd21277, 1;
	add.s64 	%rd4208, %rd21278, %rd4200;
	setp.lt.u64 	%p3703, %rd4208, %rd4189;
	selp.u64 	%rd21279, 1, 0, %p3703;
	add.s64 	%rd21280, %rd4190, %rd21276;
	add.s64 	%rd4209, %rd21280, %rd21279;
	setp.ge.u64 	%p3704, %rd4209, %rd4190;
	@%p3704 bra 	$L__BB1_1379;
	add.s64 	%rd36363, %rd36363, 1;
	setp.ne.s64 	%p3705, %rd36363, 0;
	@%p3705 bra 	$L__BB1_1379;
	add.s64 	%rd36362, %rd36362, 1;
	setp.eq.s64 	%p3706, %rd36362, 0;
	selp.u64 	%rd21282, 1, 0, %p3706;
	add.s64 	%rd36361, %rd36361, %rd21282;
	mov.b64 	%rd36363, 0;
$L__BB1_1379:
	mul.lo.s64 	%rd21283, %rd36353, %rd36355;
	mul.hi.u64 	%rd21284, %rd36355, %rd36353;
	mov.b64 	{%r1403, %r1404}, %rd21284;
	mov.b64 	{%r1405, %r1406}, %rd21283;
	shf.l.wrap.b32 	%r1407, %r1406, %r1403, 1;
	shf.l.wrap.b32 	%r1408, %r1403, %r1404, 1;
	mov.b64 	%rd21285, {%r1407, %r1408};
	shl.b64 	%rd21286, %rd21283, 1;
	add.s64 	%rd4216, %rd21286, %rd4209;
	setp.lt.u64 	%p3707, %rd4216, %rd21286;
	selp.u64 	%rd21287, 1, 0, %p3707;
	add.s64 	%rd21288, %rd36363, %rd21285;
	add.s64 	%rd4217, %rd21288, %rd21287;
	setp.ge.u64 	%p3708, %rd4217, %rd36363;
	@%p3708 bra 	$L__BB1_1381;
	add.s64 	%rd36362, %rd36362, 1;
	setp.eq.s64 	%p3709, %rd36362, 0;
	selp.u64 	%rd21289, 1, 0, %p3709;
	add.s64 	%rd36361, %rd36361, %rd21289;
$L__BB1_1381:
	mul.lo.s64 	%rd21290, %rd36353, %rd36354;
	mul.hi.u64 	%rd21291, %rd36354, %rd36353;
	mov.b64 	{%r1409, %r1410}, %rd21291;
	mov.b64 	{%r1411, %r1412}, %rd21290;
	shf.l.wrap.b32 	%r1413, %r1412, %r1409, 1;
	shf.l.wrap.b32 	%r1414, %r1409, %r1410, 1;
	mov.b64 	%rd21292, {%r1413, %r1414};
	shl.b64 	%rd21293, %rd21290, 1;
	add.s64 	%rd21294, %rd21293, %rd4217;
	setp.lt.u64 	%p3710, %rd21294, %rd21293;
	selp.u64 	%rd21295, 1, 0, %p3710;
	add.s64 	%rd21296, %rd36362, %rd21292;
	add.s64 	%rd21297, %rd21296, %rd21295;
	setp.lt.u64 	%p3711, %rd21297, %rd36362;
	selp.u64 	%rd21298, 1, 0, %p3711;
	add.s64 	%rd21299, %rd36361, %rd21298;
	mul.lo.s64 	%rd21300, %rd4216, 4294968273;
	mov.b64 	%rd21301, 4294968273;
	mul.hi.u64 	%rd21302, %rd4216, %rd21301;
	mad.lo.s64 	%rd36356, %rd36356, %rd36356, %rd21300;
	setp.lt.u64 	%p3712, %rd36356, %rd21300;
	selp.u64 	%rd21303, 1, 0, %p3712;
	add.s64 	%rd21304, %rd21302, %rd21303;
	mul.lo.s64 	%rd21305, %rd21294, 4294968273;
	mul.hi.u64 	%rd21306, %rd21294, %rd21301;
	add.s64 	%rd21307, %rd21305, %rd4177;
	setp.lt.u64 	%p3713, %rd21307, %rd21305;
	selp.u64 	%rd21308, 1, 0, %p3713;
	add.s64 	%rd21309, %rd21306, %rd21308;
	add.s64 	%rd36355, %rd21307, %rd21304;
	setp.lt.u64 	%p3714, %rd36355, %rd21307;
	selp.u64 	%rd21310, 1, 0, %p3714;
	add.s64 	%rd21311, %rd21309, %rd21310;
	mul.lo.s64 	%rd21312, %rd21297, 4294968273;
	mul.hi.u64 	%rd21313, %rd21297, %rd21301;
	add.s64 	%rd21314, %rd21312, %rd4199;
	setp.lt.u64 	%p3715, %rd21314, %rd21312;
	selp.u64 	%rd21315, 1, 0, %p3715;
	add.s64 	%rd21316, %rd21313, %rd21315;
	add.s64 	%rd36354, %rd21314, %rd21311;
	setp.lt.u64 	%p3716, %rd36354, %rd21314;
	selp.u64 	%rd21317, 1, 0, %p3716;
	add.s64 	%rd21318, %rd21316, %rd21317;
	mul.lo.s64 	%rd21319, %rd21299, 4294968273;
	mul.hi.u64 	%rd21320, %rd21299, %rd21301;
	add.s64 	%rd21321, %rd21319, %rd4208;
	setp.lt.u64 	%p3717, %rd21321, %rd21319;
	selp.u64 	%rd21322, 1, 0, %p3717;
	add.s64 	%rd21323, %rd21320, %rd21322;
	add.s64 	%rd36353, %rd21321, %rd21318;
	setp.lt.u64 	%p3718, %rd36353, %rd21321;
	selp.u64 	%rd21324, 1, 0, %p3718;
	add.s64 	%rd4226, %rd21323, %rd21324;
	setp.eq.s64 	%p3719, %rd4226, 0;
	@%p3719 bra 	$L__BB1_1385;
	mov.b64 	%rd21325, 4294968273;
	mul.hi.u64 	%rd21326, %rd4226, %rd21325;
	mad.lo.s64 	%rd4227, %rd4226, 4294968273, %rd36356;
	setp.lt.u64 	%p3720, %rd4227, %rd36356;
	selp.u64 	%rd21327, 1, 0, %p3720;
	add.s64 	%rd4228, %rd21326, %rd21327;
	setp.eq.s64 	%p3721, %rd4228, 0;
	mov.u64 	%rd36356, %rd4227;
	@%p3721 bra 	$L__BB1_1385;
	add.s64 	%rd4229, %rd36355, %rd4228;
	setp.ge.u64 	%p3722, %rd4229, %rd36355;
	mov.u64 	%rd36355, %rd4229;
	mov.u64 	%rd36356, %rd4227;
	@%p3722 bra 	$L__BB1_1385;
	add.s64 	%rd36354, %rd36354, 1;
	setp.eq.s64 	%p3723, %rd36354, 0;
	selp.u64 	%rd21328, 1, 0, %p3723;
	add.s64 	%rd36353, %rd36353, %rd21328;
	mov.u64 	%rd36355, %rd4229;
	mov.u64 	%rd36356, %rd4227;
$L__BB1_1385:
	setp.gt.u64 	%p3724, %rd36353, %rd2087;
	@%p3724 bra 	$L__BB1_1387;
	setp.ne.s64 	%p3725, %rd36353, %rd2087;
	setp.ne.s64 	%p3726, %rd36354, %rd2088;
	or.pred  	%p3727, %p3725, %p3726;
	setp.ne.s64 	%p3728, %rd36355, %rd2089;
	or.pred  	%p3729, %p3727, %p3728;
	setp.lt.u64 	%p3730, %rd36356, %rd2090;
	or.pred  	%p3731, %p3729, %p3730;
	@%p3731 bra 	$L__BB1_1388;
$L__BB1_1387:
	// begin inline asm
	sub.cc.u64 %rd36356, %rd36356, %rd2090;
	// end inline asm
	// begin inline asm
	subc.u64 %rd21332, 0, 0;
	// end inline asm
	sub.s64 	%rd21334, %rd36355, %rd21332;
	// begin inline asm
	sub.cc.u64 %rd36355, %rd21334, %rd2089;
	// end inline asm
	sub.s64 	%rd21337, %rd36354, %rd21332;
	// begin inline asm
	sub.cc.u64 %rd36354, %rd21337, %rd2088;
	// end inline asm
	add.s64 	%rd21339, %rd21332, %rd2087;
	sub.s64 	%rd36353, %rd36353, %rd21339;
$L__BB1_1388:
	add.s32 	%r3264, %r3264, 1;
	setp.ne.s32 	%p3732, %r3264, 11;
	@%p3732 bra 	$L__BB1_1364;
	mul.hi.u64 	%rd21340, %rd36356, %rd36348;
	mul.lo.s64 	%rd21341, %rd36347, %rd36356;
	mul.hi.u64 	%rd21342, %rd36356, %rd36347;
	add.s64 	%rd21343, %rd21341, %rd21340;
	setp.lt.u64 	%p3733, %rd21343, %rd21341;
	selp.u64 	%rd21344, 1, 0, %p3733;
	add.s64 	%rd21345, %rd21342, %rd21344;
	mul.lo.s64 	%rd21346, %rd36350, %rd36356;
	mul.hi.u64 	%rd21347, %rd36356, %rd36350;
	add.s64 	%rd21348, %rd21346, %rd21345;
	setp.lt.u64 	%p3734, %rd21348, %rd21346;
	selp.u64 	%rd21349, 1, 0, %p3734;
	add.s64 	%rd21350, %rd21347, %rd21349;
	mul.lo.s64 	%rd21351, %rd36349, %rd36356;
	mul.hi.u64 	%rd21352, %rd36356, %rd36349;
	add.s64 	%rd21353, %rd21351, %rd21350;
	setp.lt.u64 	%p3735, %rd21353, %rd21351;
	selp.u64 	%rd21354, 1, 0, %p3735;
	add.s64 	%rd21355, %rd21352, %rd21354;
	mul.lo.s64 	%rd21356, %rd36348, %rd36355;
	mul.hi.u64 	%rd21357, %rd36355, %rd36348;
	add.s64 	%rd21358, %rd21356, %rd21343;
	setp.lt.u64 	%p3736, %rd21358, %rd21356;
	selp.u64 	%rd21359, 1, 0, %p3736;
	add.s64 	%rd21360, %rd21357, %rd21359;
	mul.lo.s64 	%rd21361, %rd36347, %rd36355;
	mul.hi.u64 	%rd21362, %rd36355, %rd36347;
	add.s64 	%rd21363, %rd21361, %rd21348;
	setp.lt.u64 	%p3737, %rd21363, %rd21361;
	selp.u64 	%rd21364, 1, 0, %p3737;
	add.s64 	%rd21365, %rd21362, %rd21364;
	add.s64 	%rd21366, %rd21363, %rd21360;
	setp.lt.u64 	%p3738, %rd21366, %rd21363;
	selp.u64 	%rd21367, 1, 0, %p3738;
	add.s64 	%rd21368, %rd21365, %rd21367;
	mul.lo.s64 	%rd21369, %rd36350, %rd36355;
	mul.hi.u64 	%rd21370, %rd36355, %rd36350;
	add.s64 	%rd21371, %rd21369, %rd21353;
	setp.lt.u64 	%p3739, %rd21371, %rd21369;
	selp.u64 	%rd21372, 1, 0, %p3739;
	add.s64 	%rd21373, %rd21370, %rd21372;
	add.s64 	%rd21374, %rd21371, %rd21368;
	setp.lt.u64 	%p3740, %rd21374, %rd21371;
	selp.u64 	%rd21375, 1, 0, %p3740;
	add.s64 	%rd21376, %rd21373, %rd21375;
	mul.lo.s64 	%rd21377, %rd36349, %rd36355;
	mul.hi.u64 	%rd21378, %rd36355, %rd36349;
	add.s64 	%rd21379, %rd21377, %rd21355;
	setp.lt.u64 	%p3741, %rd21379, %rd21377;
	selp.u64 	%rd21380, 1, 0, %p3741;
	add.s64 	%rd21381, %rd21378, %rd21380;
	add.s64 	%rd21382, %rd21379, %rd21376;
	setp.lt.u64 	%p3742, %rd21382, %rd21379;
	selp.u64 	%rd21383, 1, 0, %p3742;
	add.s64 	%rd21384, %rd21381, %rd21383;
	mul.lo.s64 	%rd21385, %rd36348, %rd36354;
	mul.hi.u64 	%rd21386, %rd36354, %rd36348;
	add.s64 	%rd21387, %rd21385, %rd21366;
	setp.lt.u64 	%p3743, %rd21387, %rd21385;
	selp.u64 	%rd21388, 1, 0, %p3743;
	add.s64 	%rd21389, %rd21386, %rd21388;
	mul.lo.s64 	%rd21390, %rd36347, %rd36354;
	mul.hi.u64 	%rd21391, %rd36354, %rd36347;
	add.s64 	%rd21392, %rd21390, %rd21374;
	setp.lt.u64 	%p3744, %rd21392, %rd21390;
	selp.u64 	%rd21393, 1, 0, %p3744;
	add.s64 	%rd21394, %rd21391, %rd21393;
	add.s64 	%rd21395, %rd21392, %rd21389;
	setp.lt.u64 	%p3745, %rd21395, %rd21392;
	selp.u64 	%rd21396, 1, 0, %p3745;
	add.s64 	%rd21397, %rd21394, %rd21396;
	mul.lo.s64 	%rd21398, %rd36350, %rd36354;
	mul.hi.u64 	%rd21399, %rd36354, %rd36350;
	add.s64 	%rd21400, %rd21398, %rd21382;
	setp.lt.u64 	%p3746, %rd21400, %rd21398;
	selp.u64 	%rd21401, 1, 0, %p3746;
	add.s64 	%rd21402, %rd21399, %rd21401;
	add.s64 	%rd21403, %rd21400, %rd21397;
	setp.lt.u64 	%p3747, %rd21403, %rd21400;
	selp.u64 	%rd21404, 1, 0, %p3747;
	add.s64 	%rd21405, %rd21402, %rd21404;
	mul.lo.s64 	%rd21406, %rd36349, %rd36354;
	mul.hi.u64 	%rd21407, %rd36354, %rd36349;
	add.s64 	%rd21408, %rd21406, %rd21384;
	setp.lt.u64 	%p3748, %rd21408, %rd21406;
	selp.u64 	%rd21409, 1, 0, %p3748;
	add.s64 	%rd21410, %rd21407, %rd21409;
	add.s64 	%rd21411, %rd21408, %rd21405;
	setp.lt.u64 	%p3749, %rd21411, %rd21408;
	selp.u64 	%rd21412, 1, 0, %p3749;
	add.s64 	%rd21413, %rd21410, %rd21412;
	mul.lo.s64 	%rd21414, %rd36348, %rd36353;
	mul.hi.u64 	%rd21415, %rd36353, %rd36348;
	add.s64 	%rd21416, %rd21414, %rd21395;
	setp.lt.u64 	%p3750, %rd21416, %rd21414;
	selp.u64 	%rd21417, 1, 0, %p3750;
	add.s64 	%rd21418, %rd21415, %rd21417;
	mul.lo.s64 	%rd21419, %rd36347, %rd36353;
	mul.hi.u64 	%rd21420, %rd36353, %rd36347;
	add.s64 	%rd21421, %rd21419, %rd21403;
	setp.lt.u64 	%p3751, %rd21421, %rd21419;
	selp.u64 	%rd21422, 1, 0, %p3751;
	add.s64 	%rd21423, %rd21420, %rd21422;
	add.s64 	%rd21424, %rd21421, %rd21418;
	setp.lt.u64 	%p3752, %rd21424, %rd21421;
	selp.u64 	%rd21425, 1, 0, %p3752;
	add.s64 	%rd21426, %rd21423, %rd21425;
	mul.lo.s64 	%rd21427, %rd36350, %rd36353;
	mul.hi.u64 	%rd21428, %rd36353, %rd36350;
	add.s64 	%rd21429, %rd21427, %rd21411;
	setp.lt.u64 	%p3753, %rd21429, %rd21427;
	selp.u64 	%rd21430, 1, 0, %p3753;
	add.s64 	%rd21431, %rd21428, %rd21430;
	add.s64 	%rd21432, %rd21429, %rd21426;
	setp.lt.u64 	%p3754, %rd21432, %rd21429;
	selp.u64 	%rd21433, 1, 0, %p3754;
	add.s64 	%rd21434, %rd21431, %rd21433;
	mul.lo.s64 	%rd21435, %rd36349, %rd36353;
	mul.hi.u64 	%rd21436, %rd36353, %rd36349;
	add.s64 	%rd21437, %rd21435, %rd21413;
	setp.lt.u64 	%p3755, %rd21437, %rd21435;
	selp.u64 	%rd21438, 1, 0, %p3755;
	add.s64 	%rd21439, %rd21436, %rd21438;
	add.s64 	%rd21440, %rd21437, %rd21434;
	setp.lt.u64 	%p3756, %rd21440, %rd21437;
	selp.u64 	%rd21441, 1, 0, %p3756;
	add.s64 	%rd21442, %rd21439, %rd21441;
	mul.lo.s64 	%rd21443, %rd21424, 4294968273;
	mov.b64 	%rd21444, 4294968273;
	mul.hi.u64 	%rd21445, %rd21424, %rd21444;
	mad.lo.s64 	%rd36385, %rd36348, %rd36356, %rd21443;
	setp.lt.u64 	%p3757, %rd36385, %rd21443;
	selp.u64 	%rd21446, 1, 0, %p3757;
	add.s64 	%rd21447, %rd21445, %rd21446;
	mul.lo.s64 	%rd21448, %rd21432, 4294968273;
	mul.hi.u64 	%rd21449, %rd21432, %rd21444;
	add.s64 	%rd21450, %rd21448, %rd21358;
	setp.lt.u64 	%p3758, %rd21450, %rd21448;
	selp.u64 	%rd21451, 1, 0, %p3758;
	add.s64 	%rd21452, %rd21449, %rd21451;
	add.s64 	%rd36384, %rd21450, %rd21447;
	setp.lt.u64 	%p3759, %rd36384, %rd21450;
	selp.u64 	%rd21453, 1, 0, %p3759;
	add.s64 	%rd21454, %rd21452, %rd21453;
	mul.lo.s64 	%rd21455, %rd21440, 4294968273;
	mul.hi.u64 	%rd21456, %rd21440, %rd21444;
	add.s64 	%rd21457, %rd21455, %rd21387;
	setp.lt.u64 	%p3760, %rd21457, %rd21455;
	selp.u64 	%rd21458, 1, 0, %p3760;
	add.s64 	%rd21459, %rd21456, %rd21458;
	add.s64 	%rd36387, %rd21457, %rd21454;
	setp.lt.u64 	%p3761, %rd36387, %rd21457;
	selp.u64 	%rd21460, 1, 0, %p3761;
	add.s64 	%rd21461, %rd21459, %rd21460;
	mul.lo.s64 	%rd21462, %rd21442, 4294968273;
	mul.hi.u64 	%rd21463, %rd21442, %rd21444;
	add.s64 	%rd21464, %rd21462, %rd21416;
	setp.lt.u64 	%p3762, %rd21464, %rd21462;
	selp.u64 	%rd21465, 1, 0, %p3762;
	add.s64 	%rd21466, %rd21463, %rd21465;
	add.s64 	%rd36386, %rd21464, %rd21461;
	setp.lt.u64 	%p3763, %rd36386, %rd21464;
	selp.u64 	%rd21467, 1, 0, %p3763;
	add.s64 	%rd4248, %rd21466, %rd21467;
	setp.eq.s64 	%p3764, %rd4248, 0;
	@%p3764 bra 	$L__BB1_1393;
	mov.b64 	%rd21468, 4294968273;
	mul.hi.u64 	%rd21469, %rd4248, %rd21468;
	mad.lo.s64 	%rd4249, %rd4248, 4294968273, %rd36385;
	setp.lt.u64 	%p3765, %rd4249, %rd36385;
	selp.u64 	%rd21470, 1, 0, %p3765;
	add.s64 	%rd4250, %rd21469, %rd21470;
	setp.eq.s64 	%p3766, %rd4250, 0;
	mov.u64 	%rd36385, %rd4249;
	@%p3766 bra 	$L__BB1_1393;
	add.s64 	%rd4251, %rd36384, %rd4250;
	setp.ge.u64 	%p3767, %rd4251, %rd36384;
	mov.u64 	%rd36384, %rd4251;
	mov.u64 	%rd36385, %rd4249;
	@%p3767 bra 	$L__BB1_1393;
	add.s64 	%rd36387, %rd36387, 1;
	setp.eq.s64 	%p3768, %rd36387, 0;
	selp.u64 	%rd21471, 1, 0, %p3768;
	add.s64 	%rd36386, %rd36386, %rd21471;
	mov.u64 	%rd36384, %rd4251;
	mov.u64 	%rd36385, %rd4249;
$L__BB1_1393:
	setp.gt.u64 	%p3769, %rd36386, %rd2087;
	@%p3769 bra 	$L__BB1_1395;
	setp.ne.s64 	%p3770, %rd36386, %rd2087;
	setp.ne.s64 	%p3771, %rd36387, %rd2088;
	or.pred  	%p3772, %p3770, %p3771;
	setp.ne.s64 	%p3773, %rd36384, %rd2089;
	or.pred  	%p3774, %p3772, %p3773;
	setp.lt.u64 	%p3775, %rd36385, %rd2090;
	or.pred  	%p3776, %p3774, %p3775;
	@%p3776 bra 	$L__BB1_1396;
$L__BB1_1395:
	// begin inline asm
	sub.cc.u64 %rd36385, %rd36385, %rd2090;
	// end inline asm
	// begin inline asm
	subc.u64 %rd21475, 0, 0;
	// end inline asm
	sub.s64 	%rd21477, %rd36384, %rd21475;
	// begin inline asm
	sub.cc.u64 %rd36384, %rd21477, %rd2089;
	// end inline asm
	sub.s64 	%rd21480, %rd36387, %rd21475;
	// begin inline asm
	sub.cc.u64 %rd36387, %rd21480, %rd2088;
	// end inline asm
	add.s64 	%rd21482, %rd21475, %rd2087;
	sub.s64 	%rd36386, %rd36386, %rd21482;
$L__BB1_1396:
	mov.b32 	%r3265, 0;
	mov.u64 	%rd36390, %rd36386;
	mov.u64 	%rd36391, %rd36387;
	mov.u64 	%rd36392, %rd36384;
	mov.u64 	%rd36393, %rd36385;
$L__BB1_1397:
	mul.hi.u64 	%rd21483, %rd36393, %rd36393;
	mul.lo.s64 	%rd21484, %rd36392, %rd36392;
	mul.hi.u64 	%rd36402, %rd36392, %rd36392;
	mul.lo.s64 	%rd36401, %rd36391, %rd36391;
	mul.hi.u64 	%rd36400, %rd36391, %rd36391;
	mul.lo.s64 	%rd36399, %rd36390, %rd36390;
	mul.hi.u64 	%rd36398, %rd36390, %rd36390;
	mul.lo.s64 	%rd21485, %rd36392, %rd36393;
	mul.hi.u64 	%rd21486, %rd36393, %rd36392;
	mov.b64 	{%r1416, %r1417}, %rd21486;
	mov.b64 	{%r1418, %r1419}, %rd21485;
	shf.l.wrap.b32 	%r1420, %r1419, %r1416, 1;
	shf.l.wrap.b32 	%r1421, %r1416, %r1417, 1;
	mov.b64 	%rd21487, {%r1420, %r1421};
	shl.b64 	%rd21488, %rd21485, 1;
	add.s64 	%rd4275, %rd21488, %rd21483;
	setp.lt.u64 	%p3777, %rd4275, %rd21488;
	selp.u64 	%rd21489, 1, 0, %p3777;
	add.s64 	%rd21490, %rd21484, %rd21487;
	add.s64 	%rd4276, %rd21490, %rd21489;
	setp.ge.u64 	%p3778, %rd4276, %rd21484;
	@%p3778 bra 	$L__BB1_1405;
	add.s64 	%rd36402, %rd36402, 1;
	setp.ne.s64 	%p3779, %rd36402, 0;
	@%p3779 bra 	$L__BB1_1405;
	add.s64 	%rd36401, %rd36401, 1;
	setp.ne.s64 	%p3780, %rd36401, 0;
	mov.b64 	%rd36402, 0;
	@%p3780 bra 	$L__BB1_1405;
	add.s64 	%rd36400, %rd36400, 1;
	setp.ne.s64 	%p3781, %rd36400, 0;
	mov.b64 	%rd36401, 0;
	mov.u64 	%rd36402, %rd36401;
	@%p3781 bra 	$L__BB1_1405;
	add.s64 	%rd36399, %rd36399, 1;
	setp.eq.s64 	%p3782, %rd36399, 0;
	selp.u64 	%rd21494, 1, 0, %p3782;
	add.s64 	%rd36398, %rd36398, %rd21494;
	mov.b64 	%rd36400, 0;
	mov.u64 	%rd36401, %rd36400;
	mov.u64 	%rd36402, %rd36400;
	bra.uni 	$L__BB1_1405;
$L__BB1_1402:
	add.s64 	%rd36327, %rd36327, 1;
	setp.ne.s64 	%p3607, %rd36327, 0;
	@%p3607 bra 	$L__BB1_1340;
	add.s64 	%rd36326, %rd36326, 1;
	setp.ne.s64 	%p3608, %rd36326, 0;
	mov.b64 	%rd36327, 0;
	@%p3608 bra 	$L__BB1_1340;
	add.s64 	%rd36325, %rd36325, 1;
	setp.eq.s64 	%p3609, %rd36325, 0;
	selp.u64 	%rd21029, 1, 0, %p3609;
	add.s64 	%rd36324, %rd36324, %rd21029;
	mov.b64 	%rd36326, 0;
	mov.u64 	%rd36327, %rd36326;
	bra.uni 	$L__BB1_1340;
$L__BB1_1405:
	mul.lo.s64 	%rd21495, %rd36391, %rd36393;
	mul.hi.u64 	%rd21496, %rd36393, %rd36391;
	mov.b64 	{%r1422, %r1423}, %rd21496;
	mov.b64 	{%r1424, %r1425}, %rd21495;
	shf.l.wrap.b32 	%r1426, %r1425, %r1422, 1;
	shf.l.wrap.b32 	%r1427, %r1422, %r1423, 1;
	mov.b64 	%rd21497, {%r1426, %r1427};
	shl.b64 	%rd21498, %rd21495, 1;
	add.s64 	%rd4297, %rd21498, %rd4276;
	setp.lt.u64 	%p3783, %rd4297, %rd21498;
	selp.u64 	%rd21499, 1, 0, %p3783;
	add.s64 	%rd21500, %rd36402, %rd21497;
	add.s64 	%rd4298, %rd21500, %rd21499;
	setp.ge.u64 	%p3784, %rd4298, %rd36402;
	@%p3784 bra 	$L__BB1_1406;
	bra.uni 	$L__BB1_1468;
$L__BB1_1406:
	mul.lo.s64 	%rd4286, %rd36390, %rd36393;
	mul.hi.u64 	%rd21504, %rd36393, %rd36390;
	mov.b64 	{%r1428, %r1429}, %rd21504;
	mov.b64 	{%r1430, %r1431}, %rd4286;
	shf.l.wrap.b32 	%r1432, %r1431, %r1428, 1;
	shf.l.wrap.b32 	%r1433, %r1428, %r1429, 1;
	mov.b64 	%rd21505, {%r1432, %r1433};
	shl.b64 	%rd21506, %rd4286, 1;
	add.s64 	%rd4287, %rd21506, %rd4298;
	setp.lt.u64 	%p3788, %rd4287, %rd21506;
	selp.u64 	%rd21507, 1, 0, %p3788;
	add.s64 	%rd21508, %rd36401, %rd21505;
	add.s64 	%rd4288, %rd21508, %rd21507;
	setp.ge.u64 	%p3789, %rd4288, %rd36401;
	@%p3789 bra 	$L__BB1_1409;
	add.s64 	%rd36400, %rd36400, 1;
	setp.ne.s64 	%p3790, %rd36400, 0;
	@%p3790 bra 	$L__BB1_1409;
	add.s64 	%rd36399, %rd36399, 1;
	setp.eq.s64 	%p3791, %rd36399, 0;
	selp.u64 	%rd21510, 1, 0, %p3791;
	add.s64 	%rd36398, %rd36398, %rd21510;
	mov.b64 	%rd36400, 0;
$L__BB1_1409:
	mul.lo.s64 	%rd21511, %rd36391, %rd36392;
	mul.hi.u64 	%rd21512, %rd36392, %rd36391;
	mov.b64 	{%r1434, %r1435}, %rd21512;
	mov.b64 	{%r1436, %r1437}, %rd21511;
	shf.l.wrap.b32 	%r1438, %r1437, %r1434, 1;
	shf.l.wrap.b32 	%r1439, %r1434, %r1435, 1;
	mov.b64 	%rd21513, {%r1438, %r1439};
	add.s64 	%rd21514, %rd4286, %rd21511;
	shl.b64 	%rd21515, %rd21514, 1;
	add.s64 	%rd4306, %rd21515, %rd4298;
	setp.lt.u64 	%p3792, %rd4306, %rd4287;
	selp.u64 	%rd21516, 1, 0, %p3792;
	add.s64 	%rd21517, %rd4288, %rd21513;
	add.s64 	%rd4307, %rd21517, %rd21516;
	setp.ge.u64 	%p3793, %rd4307, %rd4288;
	@%p3793 bra 	$L__BB1_1412;
	add.s64 	%rd36400, %rd36400, 1;
	setp.ne.s64 	%p3794, %rd36400, 0;
	@%p3794 bra 	$L__BB1_1412;
	add.s64 	%rd36399, %rd36399, 1;
	setp.eq.s64 	%p3795, %rd36399, 0;
	selp.u64 	%rd21519, 1, 0, %p3795;
	add.s64 	%rd36398, %rd36398, %rd21519;
	mov.b64 	%rd36400, 0;
$L__BB1_1412:
	mul.lo.s64 	%rd21520, %rd36390, %rd36392;
	mul.hi.u64 	%rd21521, %rd36392, %rd36390;
	mov.b64 	{%r1440, %r1441}, %rd21521;
	mov.b64 	{%r1442, %r1443}, %rd21520;
	shf.l.wrap.b32 	%r1444, %r1443, %r1440, 1;
	shf.l.wrap.b32 	%r1445, %r1440, %r1441, 1;
	mov.b64 	%rd21522, {%r1444, %r1445};
	shl.b64 	%rd21523, %rd21520, 1;
	add.s64 	%rd4314, %rd21523, %rd4307;
	setp.lt.u64 	%p3796, %rd4314, %rd21523;
	selp.u64 	%rd21524, 1, 0, %p3796;
	add.s64 	%rd21525, %rd36400, %rd21522;
	add.s64 	%rd4315, %rd21525, %rd21524;
	setp.ge.u64 	%p3797, %rd4315, %rd36400;
	@%p3797 bra 	$L__BB1_1414;
	add.s64 	%rd36399, %rd36399, 1;
	setp.eq.s64 	%p3798, %rd36399, 0;
	selp.u64 	%rd21526, 1, 0, %p3798;
	add.s64 	%rd36398, %rd36398, %rd21526;
$L__BB1_1414:
	mul.lo.s64 	%rd21527, %rd36390, %rd36391;
	mul.hi.u64 	%rd21528, %rd36391, %rd36390;
	mov.b64 	{%r1446, %r1447}, %rd21528;
	mov.b64 	{%r1448, %r1449}, %rd21527;
	shf.l.wrap.b32 	%r1450, %r1449, %r1446, 1;
	shf.l.wrap.b32 	%r1451, %r1446, %r1447, 1;
	mov.b64 	%rd21529, {%r1450, %r1451};
	shl.b64 	%rd21530, %rd21527, 1;
	add.s64 	%rd21531, %rd21530, %rd4315;
	setp.lt.u64 	%p3799, %rd21531, %rd21530;
	selp.u64 	%rd21532, 1, 0, %p3799;
	add.s64 	%rd21533, %rd36399, %rd21529;
	add.s64 	%rd21534, %rd21533, %rd21532;
	setp.lt.u64 	%p3800, %rd21534, %rd36399;
	selp.u64 	%rd21535, 1, 0, %p3800;
	add.s64 	%rd21536, %rd36398, %rd21535;
	mul.lo.s64 	%rd21537, %rd4314, 4294968273;
	mov.b64 	%rd21538, 4294968273;
	mul.hi.u64 	%rd21539, %rd4314, %rd21538;
	mad.lo.s64 	%rd36393, %rd36393, %rd36393, %rd21537;
	setp.lt.u64 	%p3801, %rd36393, %rd21537;
	selp.u64 	%rd21540, 1, 0, %p3801;
	add.s64 	%rd21541, %rd21539, %rd21540;
	mul.lo.s64 	%rd21542, %rd21531, 4294968273;
	mul.hi.u64 	%rd21543, %rd21531, %rd21538;
	add.s64 	%rd21544, %rd21542, %rd4275;
	setp.lt.u64 	%p3802, %rd21544, %rd21542;
	selp.u64 	%rd21545, 1, 0, %p3802;
	add.s64 	%rd21546, %rd21543, %rd21545;
	add.s64 	%rd36392, %rd21544, %rd21541;
	setp.lt.u64 	%p3803, %rd36392, %rd21544;
	selp.u64 	%rd21547, 1, 0, %p3803;
	add.s64 	%rd21548, %rd21546, %rd21547;
	mul.lo.s64 	%rd21549, %rd21534, 4294968273;
	mul.hi.u64 	%rd21550, %rd21534, %rd21538;
	add.s64 	%rd21551, %rd21549, %rd4297;
	setp.lt.u64 	%p3804, %rd21551, %rd21549;
	selp.u64 	%rd21552, 1, 0, %p3804;
	add.s64 	%rd21553, %rd21550, %rd21552;
	add.s64 	%rd36391, %rd21551, %rd21548;
	setp.lt.u64 	%p3805, %rd36391, %rd21551;
	selp.u64 	%rd21554, 1, 0, %p3805;
	add.s64 	%rd21555, %rd21553, %rd21554;
	mul.lo.s64 	%rd21556, %rd21536, 4294968273;
	mul.hi.u64 	%rd21557, %rd21536, %rd21538;
	add.s64 	%rd21558, %rd21556, %rd4306;
	setp.lt.u64 	%p3806, %rd21558, %rd21556;
	selp.u64 	%rd21559, 1, 0, %p3806;
	add.s64 	%rd21560, %rd21557, %rd21559;
	add.s64 	%rd36390, %rd21558, %rd21555;
	setp.lt.u64 	%p3807, %rd36390, %rd21558;
	selp.u64 	%rd21561, 1, 0, %p3807;
	add.s64 	%rd4324, %rd21560, %rd21561;
	setp.eq.s64 	%p3808, %rd4324, 0;
	@%p3808 bra 	$L__BB1_1418;
	mov.b64 	%rd21562, 4294968273;
	mul.hi.u64 	%rd21563, %rd4324, %rd21562;
	mad.lo.s64 	%rd4325, %rd4324, 4294968273, %rd36393;
	setp.lt.u64 	%p3809, %rd4325, %rd36393;
	selp.u64 	%rd21564, 1, 0, %p3809;
	add.s64 	%rd4326, %rd21563, %rd21564;
	setp.eq.s64 	%p3810, %rd4326, 0;
	mov.u64 	%rd36393, %rd4325;
	@%p3810 bra 	$L__BB1_1418;
	add.s64 	%rd4327, %rd36392, %rd4326;
	setp.ge.u64 	%p3811, %rd4327, %rd36392;
	mov.u64 	%rd36392, %rd4327;
	mov.u64 	%rd36393, %rd4325;
	@%p3811 bra 	$L__BB1_1418;
	add.s64 	%rd36391, %rd36391, 1;
	setp.eq.s64 	%p3812, %rd36391, 0;
	selp.u64 	%rd21565, 1, 0, %p3812;
	add.s64 	%rd36390, %rd36390, %rd21565;
	mov.u64 	%rd36392, %rd4327;
	mov.u64 	%rd36393, %rd4325;
$L__BB1_1418:
	setp.gt.u64 	%p3813, %rd36390, %rd2087;
	@%p3813 bra 	$L__BB1_1420;
	setp.ne.s64 	%p3814, %rd36390, %rd2087;
	setp.ne.s64 	%p3815, %rd36391, %rd2088;
	or.pred  	%p3816, %p3814, %p3815;
	setp.ne.s64 	%p3817, %rd36392, %rd2089;
	or.pred  	%p3818, %p3816, %p3817;
	setp.lt.u64 	%p3819, %rd36393, %rd2090;
	or.pred  	%p3820, %p3818, %p3819;
	@%p3820 bra 	$L__BB1_1421;
$L__BB1_1420:
	// begin inline asm
	sub.cc.u64 %rd36393, %rd36393, %rd2090;
	// end inline asm
	// begin inline asm
	subc.u64 %rd21569, 0, 0;
	// end inline asm
	sub.s64 	%rd21571, %rd36392, %rd21569;
	// begin inline asm
	sub.cc.u64 %rd36392, %rd21571, %rd2089;
	// end inline asm
	sub.s64 	%rd21574, %rd36391, %rd21569;
	// begin inline asm
	sub.cc.u64 %rd36391, %rd21574, %rd2088;
	// end inline asm
	add.s64 	%rd21576, %rd21569, %rd2087;
	sub.s64 	%rd36390, %rd36390, %rd21576;
$L__BB1_1421:
	add.s32 	%r3265, %r3265, 1;
	setp.ne.s32 	%p3821, %r3265, 22;
	@%p3821 bra 	$L__BB1_1397;
	mul.hi.u64 	%rd21577, %rd36393, %rd36385;
	mul.lo.s64 	%rd21578, %rd36384, %rd36393;
	mul.hi.u64 	%rd21579, %rd36393, %rd36384;
	add.s64 	%rd21580, %rd21578, %rd21577;
	setp.lt.u64 	%p3822, %rd21580, %rd21578;
	selp.u64 	%rd21581, 1, 0, %p3822;
	add.s64 	%rd21582, %rd21579, %rd21581;
	mul.lo.s64 	%rd21583, %rd36387, %rd36393;
	mul.hi.u64 	%rd21584, %rd36393, %rd36387;
	add.s64 	%rd21585, %rd21583, %rd21582;
	setp.lt.u64 	%p3823, %rd21585, %rd21583;
	selp.u64 	%rd21586, 1, 0, %p3823;
	add.s64 	%rd21587, %rd21584, %rd21586;
	mul.lo.s64 	%rd21588, %rd36386, %rd36393;
	mul.hi.u64 	%rd21589, %rd36393, %rd36386;
	add.s64 	%rd21590, %rd21588, %rd21587;
	setp.lt.u64 	%p3824, %rd21590, %rd21588;
	selp.u64 	%rd21591, 1, 0, %p3824;
	add.s64 	%rd21592, %rd21589, %rd21591;
	mul.lo.s64 	%rd21593, %rd36385, %rd36392;
	mul.hi.u64 	%rd21594, %rd36392, %rd36385;
	add.s64 	%rd21595, %rd21593, %rd21580;
	setp.lt.u64 	%p3825, %rd21595, %rd21593;
	selp.u64 	%rd21596, 1, 0, %p3825;
	add.s64 	%rd21597, %rd21594, %rd21596;
	mul.lo.s64 	%rd21598, %rd36384, %rd36392;
	mul.hi.u64 	%rd21599, %rd36392, %rd36384;
	add.s64 	%rd21600, %rd21598, %rd21585;
	setp.lt.u64 	%p3826, %rd21600, %rd21598;
	selp.u64 	%rd21601, 1, 0, %p3826;
	add.s64 	%rd21602, %rd21599, %rd21601;
	add.s64 	%rd21603, %rd21600, %rd21597;
	setp.lt.u64 	%p3827, %rd21603, %rd21600;
	selp.u64 	%rd21604, 1, 0, %p3827;
	add.s64 	%rd21605, %rd21602, %rd21604;
	mul.lo.s64 	%rd21606, %rd36387, %rd36392;
	mul.hi.u64 	%rd21607, %rd36392, %rd36387;
	add.s64 	%rd21608, %rd21606, %rd21590;
	setp.lt.u64 	%p3828, %rd21608, %rd21606;
	selp.u64 	%rd21609, 1, 0, %p3828;
	add.s64 	%rd21610, %rd21607, %rd21609;
	add.s64 	%rd21611, %rd21608, %rd21605;
	setp.lt.u64 	%p3829, %rd21611, %rd21608;
	selp.u64 	%rd21612, 1, 0, %p3829;
	add.s64 	%rd21613, %rd21610, %rd21612;
	mul.lo.s64 	%rd21614, %rd36386, %rd36392;
	mul.hi.u64 	%rd21615, %rd36392, %rd36386;
	add.s64 	%rd21616, %rd21614, %rd21592;
	setp.lt.u64 	%p3830, %rd21616, %rd21614;
	selp.u64 	%rd21617, 1, 0, %p3830;
	add.s64 	%rd21618, %rd21615, %rd21617;
	add.s64 	%rd21619, %rd21616, %rd21613;
	setp.lt.u64 	%p3831, %rd21619, %rd21616;
	selp.u64 	%rd21620, 1, 0, %p3831;
	add.s64 	%rd21621, %rd21618, %rd21620;
	mul.lo.s64 	%rd21622, %rd36385, %rd36391;
	mul.hi.u64 	%rd21623, %rd36391, %rd36385;
	add.s64 	%rd21624, %rd21622, %rd21603;
	setp.lt.u64 	%p3832, %rd21624, %rd21622;
	selp.u64 	%rd21625, 1, 0, %p3832;
	add.s64 	%rd21626, %rd21623, %rd21625;
	mul.lo.s64 	%rd21627, %rd36384, %rd36391;
	mul.hi.u64 	%rd21628, %rd36391, %rd36384;
	add.s64 	%rd21629, %rd21627, %rd21611;
	setp.lt.u64 	%p3833, %rd21629, %rd21627;
	selp.u64 	%rd21630, 1, 0, %p3833;
	add.s64 	%rd21631, %rd21628, %rd21630;
	add.s64 	%rd21632, %rd21629, %rd21626;
	setp.lt.u64 	%p3834, %rd21632, %rd21629;
	selp.u64 	%rd21633, 1, 0, %p3834;
	add.s64 	%rd21634, %rd21631, %rd21633;
	mul.lo.s64 	%rd21635, %rd36387, %rd36391;
	mul.hi.u64 	%rd21636, %rd36391, %rd36387;
	add.s64 	%rd21637, %rd21635, %rd21619;
	setp.lt.u64 	%p3835, %rd21637, %rd21635;
	selp.u64 	%rd21638, 1, 0, %p3835;
	add.s64 	%rd21639, %rd21636, %rd21638;
	add.s64 	%rd21640, %rd21637, %rd21634;
	setp.lt.u64 	%p3836, %rd21640, %rd21637;
	selp.u64 	%rd21641, 1, 0, %p3836;
	add.s64 	%rd21642, %rd21639, %rd21641;
	mul.lo.s64 	%rd21643, %rd36386, %rd36391;
	mul.hi.u64 	%rd21644, %rd36391, %rd36386;
	add.s64 	%rd21645, %rd21643, %rd21621;
	setp.lt.u64 	%p3837, %rd21645, %rd21643;
	selp.u64 	%rd21646, 1, 0, %p3837;
	add.s64 	%rd21647, %rd21644, %rd21646;
	add.s64 	%rd21648, %rd21645, %rd21642;
	setp.lt.u64 	%p3838, %rd21648, %rd21645;
	selp.u64 	%rd21649, 1, 0, %p3838;
	add.s64 	%rd21650, %rd21647, %rd21649;
	mul.lo.s64 	%rd21651, %rd36385, %rd36390;
	mul.hi.u64 	%rd21652, %rd36390, %rd36385;
	add.s64 	%rd21653, %rd21651, %rd21632;
	setp.lt.u64 	%p3839, %rd21653, %rd21651;
	selp.u64 	%rd21654, 1, 0, %p3839;
	add.s64 	%rd21655, %rd21652, %rd21654;
	mul.lo.s64 	%rd21656, %rd36384, %rd36390;
	mul.hi.u64 	%rd21657, %rd36390, %rd36384;
	add.s64 	%rd21658, %rd21656, %rd21640;
	setp.lt.u64 	%p3840, %rd21658, %rd21656;
	selp.u64 	%rd21659, 1, 0, %p3840;
	add.s64 	%rd21660, %rd21657, %rd21659;
	add.s64 	%rd21661, %rd21658, %rd21655;
	setp.lt.u64 	%p3841, %rd21661, %rd21658;
	selp.u64 	%rd21662, 1, 0, %p3841;
	add.s64 	%rd21663, %rd21660, %rd21662;
	mul.lo.s64 	%rd21664, %rd36387, %rd36390;
	mul.hi.u64 	%rd21665, %rd36390, %rd36387;
	add.s64 	%rd21666, %rd21664, %rd21648;
	setp.lt.u64 	%p3842, %rd21666, %rd21664;
	selp.u64 	%rd21667, 1, 0, %p3842;
	add.s64 	%rd21668, %rd21665, %rd21667;
	add.s64 	%rd21669, %rd21666, %rd21663;
	setp.lt.u64 	%p3843, %rd21669, %rd21666;
	selp.u64 	%rd21670, 1, 0, %p3843;
	add.s64 	%rd21671, %rd21668, %rd21670;
	mul.lo.s64 	%rd21672, %rd36386, %rd36390;
	mul.hi.u64 	%rd21673, %rd36390, %rd36386;
	add.s64 	%rd21674, %rd21672, %rd21650;
	setp.lt.u64 	%p3844, %rd21674, %rd21672;
	selp.u64 	%rd21675, 1, 0, %p3844;
	add.s64 	%rd21676, %rd21673, %rd21675;
	add.s64 	%rd21677, %rd21674, %rd21671;
	setp.lt.u64 	%p3845, %rd21677, %rd21674;
	selp.u64 	%rd21678, 1, 0, %p3845;
	add.s64 	%rd21679, %rd21676, %rd21678;
	mul.lo.s64 	%rd21680, %rd21661, 4294968273;
	mov.b64 	%rd21681, 4294968273;
	mul.hi.u64 	%rd21682, %rd21661, %rd21681;
	mad.lo.s64 	%rd36422, %rd36385, %rd36393, %rd21680;
	setp.lt.u64 	%p3846, %rd36422, %rd21680;
	selp.u64 	%rd21683, 1, 0, %p3846;
	add.s64 	%rd21684, %rd21682, %rd21683;
	mul.lo.s64 	%rd21685, %rd21669, 4294968273;
	mul.hi.u64 	%rd21686, %rd21669, %rd21681;
	add.s64 	%rd21687, %rd21685, %rd21595;
	setp.lt.u64 	%p3847, %rd21687, %rd21685;
	selp.u64 	%rd21688, 1, 0, %p3847;
	add.s64 	%rd21689, %rd21686, %rd21688;
	add.s64 	%rd36421, %rd21687, %rd21684;
	setp.lt.u64 	%p3848, %rd36421, %rd21687;
	selp.u64 	%rd21690, 1, 0, %p3848;
	add.s64 	%rd21691, %rd21689, %rd21690;
	mul.lo.s64 	%rd21692, %rd21677, 4294968273;
	mul.hi.u64 	%rd21693, %rd21677, %rd21681;
	add.s64 	%rd21694, %rd21692, %rd21624;
	setp.lt.u64 	%p3849, %rd21694, %rd21692;
	selp.u64 	%rd21695, 1, 0, %p3849;
	add.s64 	%rd21696, %rd21693, %rd21695;
	add.s64 	%rd36424, %rd21694, %rd21691;
	setp.lt.u64 	%p3850, %rd36424, %rd21694;
	selp.u64 	%rd21697, 1, 0, %p3850;
	add.s64 	%rd21698, %rd21696, %rd21697;
	mul.lo.s64 	%rd21699, %rd21679, 4294968273;
	mul.hi.u64 	%rd21700, %rd21679, %rd21681;
	add.s64 	%rd21701, %rd21699, %rd21653;
	setp.lt.u64 	%p3851, %rd21701, %rd21699;
	selp.u64 	%rd21702, 1, 0, %p3851;
	add.s64 	%rd21703, %rd21700, %rd21702;
	add.s64 	%rd36423, %rd21701, %rd21698;
	setp.lt.u64 	%p3852, %rd36423, %rd21701;
	selp.u64 	%rd21704, 1, 0, %p3852;
	add.s64 	%rd4346, %rd21703, %rd21704;
	setp.eq.s64 	%p3853, %rd4346, 0;
	@%p3853 bra 	$L__BB1_1426;
	mov.b64 	%rd21705, 4294968273;
	mul.hi.u64 	%rd21706, %rd4346, %rd21705;
	mad.lo.s64 	%rd4347, %rd4346, 4294968273, %rd36422;
	setp.lt.u64 	%p3854, %rd4347, %rd36422;
	selp.u64 	%rd21707, 1, 0, %p3854;
	add.s64 	%rd4348, %rd21706, %rd21707;
	setp.eq.s64 	%p3855, %rd4348, 0;
	mov.u64 	%rd36422, %rd4347;
	@%p3855 bra 	$L__BB1_1426;
	add.s64 	%rd4349, %rd36421, %rd4348;
	setp.ge.u64 	%p3856, %rd4349, %rd36421;
	mov.u64 	%rd36421, %rd4349;
	mov.u64 	%rd36422, %rd4347;
	@%p3856 bra 	$L__BB1_1426;
	add.s64 	%rd36424, %rd36424, 1;
	setp.eq.s64 	%p3857, %rd36424, 0;
	selp.u64 	%rd21708, 1, 0, %p3857;
	add.s64 	%rd36423, %rd36423, %rd21708;
	mov.u64 	%rd36421, %rd4349;
	mov.u64 	%rd36422, %rd4347;
$L__BB1_1426:
	setp.gt.u64 	%p3858, %rd36423, %rd2087;
	@%p3858 bra 	$L__BB1_1428;
	setp.ne.s64 	%p3859, %rd36423, %rd2087;
	setp.ne.s64 	%p3860, %rd36424, %rd2088;
	or.pred  	%p3861, %p3859, %p3860;
	setp.ne.s64 	%p3862, %rd36421, %rd2089;
	or.pred  	%p3863, %p3861, %p3862;
	setp.lt.u64 	%p3864, %rd36422, %rd2090;
	or.pred  	%p3865, %p3863, %p3864;
	@%p3865 bra 	$L__BB1_1429;
$L__BB1_1428:
	// begin inline asm
	sub.cc.u64 %rd36422, %rd36422, %rd2090;
	// end inline asm
	// begin inline asm
	subc.u64 %rd21712, 0, 0;
	// end inline asm
	sub.s64 	%rd21714, %rd36421, %rd21712;
	// begin inline asm
	sub.cc.u64 %rd36421, %rd21714, %rd2089;
	// end inline asm
	sub.s64 	%rd21717, %rd36424, %rd21712;
	// begin inline asm
	sub.cc.u64 %rd36424, %rd21717, %rd2088;
	// end inline asm
	add.s64 	%rd21719, %rd21712, %rd2087;
	sub.s64 	%rd36423, %rd36423, %rd21719;
$L__BB1_1429:
	mov.b32 	%r3266, 0;
	mov.u64 	%rd36427, %rd36423;
	mov.u64 	%rd36428, %rd36424;
	mov.u64 	%rd36429, %rd36421;
	mov.u64 	%rd36430, %rd36422;
$L__BB1_1430:
	mul.hi.u64 	%rd21720, %rd36430, %rd36430;
	mul.lo.s64 	%rd21721, %rd36429, %rd36429;
	mul.hi.u64 	%rd36439, %rd36429, %rd36429;
	mul.lo.s64 	%rd36438, %rd36428, %rd36428;
	mul.hi.u64 	%rd36437, %rd36428, %rd36428;
	mul.lo.s64 	%rd36436, %rd36427, %rd36427;
	mul.hi.u64 	%rd36435, %rd36427, %rd36427;
	mul.lo.s64 	%rd21722, %rd36429, %rd36430;
	mul.hi.u64 	%rd21723, %rd36430, %rd36429;
	mov.b64 	{%r1453, %r1454}, %rd21723;
	mov.b64 	{%r1455, %r1456}, %rd21722;
	shf.l.wrap.b32 	%r1457, %r1456, %r1453, 1;
	shf.l.wrap.b32 	%r1458, %r1453, %r1454, 1;
	mov.b64 	%rd21724, {%r1457, %r1458};
	shl.b64 	%rd21725, %rd21722, 1;
	add.s64 	%rd4373, %rd21725, %rd21720;
	setp.lt.u64 	%p3866, %rd4373, %rd21725;
	selp.u64 	%rd21726, 1, 0, %p3866;
	add.s64 	%rd21727, %rd21721, %rd21724;
	add.s64 	%rd4374, %rd21727, %rd21726;
	setp.ge.u64 	%p3867, %rd4374, %rd21721;
	@%p3867 bra 	$L__BB1_1435;
	add.s64 	%rd36439, %rd36439, 1;
	setp.ne.s64 	%p3868, %rd36439, 0;
	@%p3868 bra 	$L__BB1_1435;
	add.s64 	%rd36438, %rd36438, 1;
	setp.ne.s64 	%p3869, %rd36438, 0;
	mov.b64 	%rd36439, 0;
	@%p3869 bra 	$L__BB1_1435;
	add.s64 	%rd36437, %rd36437, 1;
	setp.ne.s64 	%p3870, %rd36437, 0;
	mov.b64 	%rd36438, 0;
	mov.u64 	%rd36439, %rd36438;
	@%p3870 bra 	$L__BB1_1435;
	add.s64 	%rd36436, %rd36436, 1;
	setp.eq.s64 	%p3871, %rd36436, 0;
	selp.u64 	%rd21731, 1, 0, %p3871;
	add.s64 	%rd36435, %rd36435, %rd21731;
	mov.b64 	%rd36437, 0;
	mov.u64 	%rd36438, %rd36437;
	mov.u64 	%rd36439, %rd36437;
$L__BB1_1435:
	mul.lo.s64 	%rd21732, %rd36428, %rd36430;
	mul.hi.u64 	%rd21733, %rd36430, %rd36428;
	mov.b64 	{%r1459, %r1460}, %rd21733;
	mov.b64 	{%r1461, %r1462}, %rd21732;
	shf.l.wrap.b32 	%r1463, %r1462, %r1459, 1;
	shf.l.wrap.b32 	%r1464, %r1459, %r1460, 1;
	mov.b64 	%rd21734, {%r1463, %r1464};
	shl.b64 	%rd21735, %rd21732, 1;
	add.s64 	%rd4395, %rd21735, %rd4374;
	setp.lt.u64 	%p3872, %rd4395, %rd21735;
	selp.u64 	%rd21736, 1, 0, %p3872;
	add.s64 	%rd21737, %rd36439, %rd21734;
	add.s64 	%rd4396, %rd21737, %rd21736;
	setp.ge.u64 	%p3873, %rd4396, %rd36439;
	@%p3873 bra 	$L__BB1_1439;
	add.s64 	%rd36438, %rd36438, 1;
	setp.ne.s64 	%p3874, %rd36438, 0;
	@%p3874 bra 	$L__BB1_1439;
	add.s64 	%rd36437, %rd36437, 1;
	setp.ne.s64 	%p3875, %rd36437, 0;
	mov.b64 	%rd36438, 0;
	@%p3875 bra 	$L__BB1_1439;
	add.s64 	%rd36436, %rd36436, 1;
	setp.eq.s64 	%p3876, %rd36436, 0;
	selp.u64 	%rd21740, 1, 0, %p3876;
	add.s64 	%rd36435, %rd36435, %rd21740;
	mov.b64 	%rd36437, 0;
	mov.u64 	%rd36438, %rd36437;
$L__BB1_1439:
	mul.lo.s64 	%rd4384, %rd36427, %rd36430;
	mul.hi.u64 	%rd21741, %rd36430, %rd36427;
	mov.b64 	{%r1465, %r1466}, %rd21741;
	mov.b64 	{%r1467, %r1468}, %rd4384;
	shf.l.wrap.b32 	%r1469, %r1468, %r1465, 1;
	shf.l.wrap.b32 	%r1470, %r1465, %r1466, 1;
	mov.b64 	%rd21742, {%r1469, %r1470};
	shl.b64 	%rd21743, %rd4384, 1;
	add.s64 	%rd4385, %rd21743, %rd4396;
	setp.lt.u64 	%p3877, %rd4385, %rd21743;
	selp.u64 	%rd21744, 1, 0, %p3877;
	add.s64 	%rd21745, %rd36438, %rd21742;
	add.s64 	%rd4386, %rd21745, %rd21744;
	setp.ge.u64 	%p3878, %rd4386, %rd36438;
	@%p3878 bra 	$L__BB1_1442;
	add.s64 	%rd36437, %rd36437, 1;
	setp.ne.s64 	%p3879, %rd36437, 0;
	@%p3879 bra 	$L__BB1_1442;
	add.s64 	%rd36436, %rd36436, 1;
	setp.eq.s64 	%p3880, %rd36436, 0;
	selp.u64 	%rd21747, 1, 0, %p3880;
	add.s64 	%rd36435, %rd36435, %rd21747;
	mov.b64 	%rd36437, 0;
$L__BB1_1442:
	mul.lo.s64 	%rd21748, %rd36428, %rd36429;
	mul.hi.u64 	%rd21749, %rd36429, %rd36428;
	mov.b64 	{%r1471, %r1472}, %rd21749;
	mov.b64 	{%r1473, %r1474}, %rd21748;
	shf.l.wrap.b32 	%r1475, %r1474, %r1471, 1;
	shf.l.wrap.b32 	%r1476, %r1471, %r1472, 1;
	mov.b64 	%rd21750, {%r1475, %r1476};
	add.s64 	%rd21751, %rd4384, %rd21748;
	shl.b64 	%rd21752, %rd21751, 1;
	add.s64 	%rd4404, %rd21752, %rd4396;
	setp.lt.u64 	%p3881, %rd4404, %rd4385;
	selp.u64 	%rd21753, 1, 0, %p3881;
	add.s64 	%rd21754, %rd4386, %rd21750;
	add.s64 	%rd4405, %rd21754, %rd21753;
	setp.ge.u64 	%p3882, %rd4405, %rd4386;
	@%p3882 bra 	$L__BB1_1445;
	add.s64 	%rd36437, %rd36437, 1;
	setp.ne.s64 	%p3883, %rd36437, 0;
	@%p3883 bra 	$L__BB1_1445;
	add.s64 	%rd36436, %rd36436, 1;
	setp.eq.s64 	%p3884, %rd36436, 0;
	selp.u64 	%rd21756, 1, 0, %p3884;
	add.s64 	%rd36435, %rd36435, %rd21756;
	mov.b64 	%rd36437, 0;
$L__BB1_1445:
	mul.lo.s64 	%rd21757, %rd36427, %rd36429;
	mul.hi.u64 	%rd21758, %rd36429, %rd36427;
	mov.b64 	{%r1477, %r1478}, %rd21758;
	mov.b64 	{%r1479, %r1480}, %rd21757;
	shf.l.wrap.b32 	%r1481, %r1480, %r1477, 1;
	shf.l.wrap.b32 	%r1482, %r1477, %r1478, 1;
	mov.b64 	%rd21759, {%r1481, %r1482};
	shl.b64 	%rd21760, %rd21757, 1;
	add.s64 	%rd4412, %rd21760, %rd4405;
	setp.lt.u64 	%p3885, %rd4412, %rd21760;
	selp.u64 	%rd21761, 1, 0, %p3885;
	add.s64 	%rd21762, %rd36437, %rd21759;
	add.s64 	%rd4413, %rd21762, %rd21761;
	setp.ge.u64 	%p3886, %rd4413, %rd36437;
	@%p3886 bra 	$L__BB1_1447;
	add.s64 	%rd36436, %rd36436, 1;
	setp.eq.s64 	%p3887, %rd36436, 0;
	selp.u64 	%rd21763, 1, 0, %p3887;
	add.s64 	%rd36435, %rd36435, %rd21763;
$L__BB1_1447:
	mul.lo.s64 	%rd21764, %rd36427, %rd36428;
	mul.hi.u64 	%rd21765, %rd36428, %rd36427;
	mov.b64 	{%r1483, %r1484}, %rd21765;
	mov.b64 	{%r1485, %r1486}, %rd21764;
	shf.l.wrap.b32 	%r1487, %r1486, %r1483, 1;
	shf.l.wrap.b32 	%r1488, %r1483, %r1484, 1;
	mov.b64 	%rd21766, {%r1487, %r1488};
	shl.b64 	%rd21767, %rd21764, 1;
	add.s64 	%rd21768, %rd21767, %rd4413;
	setp.lt.u64 	%p3888, %rd21768, %rd21767;
	selp.u64 	%rd21769, 1, 0, %p3888;
	add.s64 	%rd21770, %rd36436, %rd21766;
	add.s64 	%rd21771, %rd21770, %rd21769;
	setp.lt.u64 	%p3889, %rd21771, %rd36436;
	selp.u64 	%rd21772, 1, 0, %p3889;
	add.s64 	%rd21773, %rd36435, %rd21772;
	mul.lo.s64 	%rd21774, %rd4412, 4294968273;
	mov.b64 	%rd21775, 4294968273;
	mul.hi.u64 	%rd21776, %rd4412, %rd21775;
	mad.lo.s64 	%rd36430, %rd36430, %rd36430, %rd21774;
	setp.lt.u64 	%p3890, %rd36430, %rd21774;
	selp.u64 	%rd21777, 1, 0, %p3890;
	add.s64 	%rd21778, %rd21776, %rd21777;
	mul.lo.s64 	%rd21779, %rd21768, 4294968273;
	mul.hi.u64 	%rd21780, %rd21768, %rd21775;
	add.s64 	%rd21781, %rd21779, %rd4373;
	setp.lt.u64 	%p3891, %rd21781, %rd21779;
	selp.u64 	%rd21782, 1, 0, %p3891;
	add.s64 	%rd21783, %rd21780, %rd21782;
	add.s64 	%rd36429, %rd21781, %rd21778;
	setp.lt.u64 	%p3892, %rd36429, %rd21781;
	selp.u64 	%rd21784, 1, 0, %p3892;
	add.s64 	%rd21785, %rd21783, %rd21784;
	mul.lo.s64 	%rd21786, %rd21771, 4294968273;
	mul.hi.u64 	%rd21787, %rd21771, %rd21775;
	add.s64 	%rd21788, %rd21786, %rd4395;
	setp.lt.u64 	%p3893, %rd21788, %rd21786;
	selp.u64 	%rd21789, 1, 0, %p3893;
	add.s64 	%rd21790, %rd21787, %rd21789;
	add.s64 	%rd36428, %rd21788, %rd21785;
	setp.lt.u64 	%p3894, %rd36428, %rd21788;
	selp.u64 	%rd21791, 1, 0, %p3894;
	add.s64 	%rd21792, %rd21790, %rd21791;
	mul.lo.s64 	%rd21793, %rd21773, 4294968273;
	mul.hi.u64 	%rd21794, %rd21773, %rd21775;
	add.s64 	%rd21795, %rd21793, %rd4404;
	setp.lt.u64 	%p3895, %rd21795, %rd21793;
	selp.u64 	%rd21796, 1, 0, %p3895;
	add.s64 	%rd21797, %rd21794, %rd21796;
	add.s64 	%rd36427, %rd21795, %rd21792;
	setp.lt.u64 	%p3896, %rd36427, %rd21795;
	selp.u64 	%rd21798, 1, 0, %p3896;
	add.s64 	%rd4422, %rd21797, %rd21798;
	setp.eq.s64 	%p3897, %rd4422, 0;
	@%p3897 bra 	$L__BB1_1451;
	mov.b64 	%rd21799, 4294968273;
	mul.hi.u64 	%rd21800, %rd4422, %rd21799;
	mad.lo.s64 	%rd4423, %rd4422, 4294968273, %rd36430;
	setp.lt.u64 	%p3898, %rd4423, %rd36430;
	selp.u64 	%rd21801, 1, 0, %p3898;
	add.s64 	%rd4424, %rd21800, %rd21801;
	setp.eq.s64 	%p3899, %rd4424, 0;
	mov.u64 	%rd36430, %rd4423;
	@%p3899 bra 	$L__BB1_1451;
	add.s64 	%rd4425, %rd36429, %rd4424;
	setp.ge.u64 	%p3900, %rd4425, %rd36429;
	mov.u64 	%rd36429, %rd4425;
	mov.u64 	%rd36430, %rd4423;
	@%p3900 bra 	$L__BB1_1451;
	add.s64 	%rd36428, %rd36428, 1;
	setp.eq.s64 	%p3901, %rd36428, 0;
	selp.u64 	%rd21802, 1, 0, %p3901;
	add.s64 	%rd36427, %rd36427, %rd21802;
	mov.u64 	%rd36429, %rd4425;
	mov.u64 	%rd36430, %rd4423;
$L__BB1_1451:
	setp.gt.u64 	%p3902, %rd36427, %rd2087;
	@%p3902 bra 	$L__BB1_1453;
	setp.ne.s64 	%p3903, %rd36427, %rd2087;
	setp.ne.s64 	%p3904, %rd36428, %rd2088;
	or.pred  	%p3905, %p3903, %p3904;
	setp.ne.s64 	%p3906, %rd36429, %rd2089;
	or.pred  	%p3907, %p3905, %p3906;
	setp.lt.u64 	%p3908, %rd36430, %rd2090;
	or.pred  	%p3909, %p3907, %p3908;
	@%p3909 bra 	$L__BB1_1454;
$L__BB1_1453:
	// begin inline asm
	sub.cc.u64 %rd36430, %rd36430, %rd2090;
	// end inline asm
	// begin inline asm
	subc.u64 %rd21806, 0, 0;
	// end inline asm
	sub.s64 	%rd21808, %rd36429, %rd21806;
	// begin inline asm
	sub.cc.u64 %rd36429, %rd21808, %rd2089;
	// end inline asm
	sub.s64 	%rd21811, %rd36428, %rd21806;
	// begin inline asm
	sub.cc.u64 %rd36428, %rd21811, %rd2088;
	// end inline asm
	add.s64 	%rd21813, %rd21806, %rd2087;
	sub.s64 	%rd36427, %rd36427, %rd21813;
$L__BB1_1454:
	add.s32 	%r3266, %r3266, 1;
	setp.ne.s32 	%p3910, %r3266, 44;
	@%p3910 bra 	$L__BB1_1430;
	mul.hi.u64 	%rd21814, %rd36430, %rd36422;
	mul.lo.s64 	%rd21815, %rd36421, %rd36430;
	mul.hi.u64 	%rd21816, %rd36430, %rd36421;
	add.s64 	%rd21817, %rd21815, %rd21814;
	setp.lt.u64 	%p3911, %rd21817, %rd21815;
	selp.u64 	%rd21818, 1, 0, %p3911;
	add.s64 	%rd21819, %rd21816, %rd21818;
	mul.lo.s64 	%rd21820, %rd36424, %rd36430;
	mul.hi.u64 	%rd21821, %rd36430, %rd36424;
	add.s64 	%rd21822, %rd21820, %rd21819;
	setp.lt.u64 	%p3912, %rd21822, %rd21820;
	selp.u64 	%rd21823, 1, 0, %p3912;
	add.s64 	%rd21824, %rd21821, %rd21823;
	mul.lo.s64 	%rd21825, %rd36423, %rd36430;
	mul.hi.u64 	%rd21826, %rd36430, %rd36423;
	add.s64 	%rd21827, %rd21825, %rd21824;
	setp.lt.u64 	%p3913, %rd21827, %rd21825;
	selp.u64 	%rd21828, 1, 0, %p3913;
	add.s64 	%rd21829, %rd21826, %rd21828;
	mul.lo.s64 	%rd21830, %rd36422, %rd36429;
	mul.hi.u64 	%rd21831, %rd36429, %rd36422;
	add.s64 	%rd21832, %rd21830, %rd21817;
	setp.lt.u64 	%p3914, %rd21832, %rd21830;
	selp.u64 	%rd21833, 1, 0, %p3914;
	add.s64 	%rd21834, %rd21831, %rd21833;
	mul.lo.s64 	%rd21835, %rd36421, %rd36429;
	mul.hi.u64 	%rd21836, %rd36429, %rd36421;
	add.s64 	%rd21837, %rd21835, %rd21822;
	setp.lt.u64 	%p3915, %rd21837, %rd21835;
	selp.u64 	%rd21838, 1, 0, %p3915;
	add.s64 	%rd21839, %rd21836, %rd21838;
	add.s64 	%rd21840, %rd21837, %rd21834;
	setp.lt.u64 	%p3916, %rd21840, %rd21837;
	selp.u64 	%rd21841, 1, 0, %p3916;
	add.s64 	%rd21842, %rd21839, %rd21841;
	mul.lo.s64 	%rd21843, %rd36424, %rd36429;
	mul.hi.u64 	%rd21844, %rd36429, %rd36424;
	add.s64 	%rd21845, %rd21843, %rd21827;
	setp.lt.u64 	%p3917, %rd21845, %rd21843;
	selp.u64 	%rd21846, 1, 0, %p3917;
	add.s64 	%rd21847, %rd21844, %rd21846;
	add.s64 	%rd21848, %rd21845, %rd21842;
	setp.lt.u64 	%p3918, %rd21848, %rd21845;
	selp.u64 	%rd21849, 1, 0, %p3918;
	add.s64 	%rd21850, %rd21847, %rd21849;
	mul.lo.s64 	%rd21851, %rd36423, %rd36429;
	mul.hi.u64 	%rd21852, %rd36429, %rd36423;
	add.s64 	%rd21853, %rd21851, %rd21829;
	setp.lt.u64 	%p3919, %rd21853, %rd21851;
	selp.u64 	%rd21854, 1, 0, %p3919;
	add.s64 	%rd21855, %rd21852, %rd21854;
	add.s64 	%rd21856, %rd21853, %rd21850;
	setp.lt.u64 	%p3920, %rd21856, %rd21853;
	selp.u64 	%rd21857, 1, 0, %p3920;
	add.s64 	%rd21858, %rd21855, %rd21857;
	mul.lo.s64 	%rd21859, %rd36422, %rd36428;
	mul.hi.u64 	%rd21860, %rd36428, %rd36422;
	add.s64 	%rd21861, %rd21859, %rd21840;
	setp.lt.u64 	%p3921, %rd21861, %rd21859;
	selp.u64 	%rd21862, 1, 0, %p3921;
	add.s64 	%rd21863, %rd21860, %rd21862;
	mul.lo.s64 	%rd21864, %rd36421, %rd36428;
	mul.hi.u64 	%rd21865, %rd36428, %rd36421;
	add.s64 	%rd21866, %rd21864, %rd21848;
	setp.lt.u64 	%p3922, %rd21866, %rd21864;
	selp.u64 	%rd21867, 1, 0, %p3922;
	add.s64 	%rd21868, %rd21865, %rd21867;
	add.s64 	%rd21869, %rd21866, %rd21863;
	setp.lt.u64 	%p3923, %rd21869, %rd21866;
	selp.u64 	%rd21870, 1, 0, %p3923;
	add.s64 	%rd21871, %rd21868, %rd21870;
	mul.lo.s64 	%rd21872, %rd36424, %rd36428;
	mul.hi.u64 	%rd21873, %rd36428, %rd36424;
	add.s64 	%rd21874, %rd21872, %rd21856;
	setp.lt.u64 	%p3924, %rd21874, %rd21872;
	selp.u64 	%rd21875, 1, 0, %p3924;
	add.s64 	%rd21876, %rd21873, %rd21875;
	add.s64 	%rd21877, %rd21874, %rd21871;
	setp.lt.u64 	%p3925, %rd21877, %rd21874;
	selp.u64 	%rd21878, 1, 0, %p3925;
	add.s64 	%rd21879, %rd21876, %rd21878;
	mul.lo.s64 	%rd21880, %rd36423, %rd36428;
	mul.hi.u64 	%rd21881, %rd36428, %rd36423;
	add.s64 	%rd21882, %rd21880, %rd21858;
	setp.lt.u64 	%p3926, %rd21882, %rd21880;
	selp.u64 	%rd21883, 1, 0, %p3926;
	add.s64 	%rd21884, %rd21881, %rd21883;
	add.s64 	%rd21885, %rd21882, %rd21879;
	setp.lt.u64 	%p3927, %rd21885, %rd21882;
	selp.u64 	%rd21886, 1, 0, %p3927;
	add.s64 	%rd21887, %rd21884, %rd21886;
	mul.lo.s64 	%rd21888, %rd36422, %rd36427;
	mul.hi.u64 	%rd21889, %rd36427, %rd36422;
	add.s64 	%rd21890, %rd21888, %rd21869;
	setp.lt.u64 	%p3928, %rd21890, %rd21888;
	selp.u64 	%rd21891, 1, 0, %p3928;
	add.s64 	%rd21892, %rd21889, %rd21891;
	mul.lo.s64 	%rd21893, %rd36421, %rd36427;
	mul.hi.u64 	%rd21894, %rd36427, %rd36421;
	add.s64 	%rd21895, %rd21893, %rd21877;
	setp.lt.u64 	%p3929, %rd21895, %rd21893;
	selp.u64 	%rd21896, 1, 0, %p3929;
	add.s64 	%rd21897, %rd21894, %rd21896;
	add.s64 	%rd21898, %rd21895, %rd21892;
	setp.lt.u64 	%p3930, %rd21898, %rd21895;
	selp.u64 	%rd21899, 1, 0, %p3930;
	add.s64 	%rd21900, %rd21897, %rd21899;
	mul.lo.s64 	%rd21901, %rd36424, %rd36427;
	mul.hi.u64 	%rd21902, %rd36427, %rd36424;
	add.s64 	%rd21903, %rd21901, %rd21885;
	setp.lt.u64 	%p3931, %rd21903, %rd21901;
	selp.u64 	%rd21904, 1, 0, %p3931;
	add.s64 	%rd21905, %rd21902, %rd21904;
	add.s64 	%rd21906, %rd21903, %rd21900;
	setp.lt.u64 	%p3932, %rd21906, %rd21903;
	selp.u64 	%rd21907, 1, 0, %p3932;
	add.s64 	%rd21908, %rd21905, %rd21907;
	mul.lo.s64 	%rd21909, %rd36423, %rd36427;
	mul.hi.u64 	%rd21910, %rd36427, %rd36423;
	add.s64 	%rd21911, %rd21909, %rd21887;
	setp.lt.u64 	%p3933, %rd21911, %rd21909;
	selp.u64 	%rd21912, 1, 0, %p3933;
	add.s64 	%rd21913, %rd21910, %rd21912;
	add.s64 	%rd21914, %rd21911, %rd21908;
	setp.lt.u64 	%p3934, %rd21914, %rd21911;
	selp.u64 	%rd21915, 1, 0, %p3934;
	add.s64 	%rd21916, %rd21913, %rd21915;
	mul.lo.s64 	%rd21917, %rd21898, 4294968273;
	mov.b64 	%rd21918, 4294968273;
	mul.hi.u64 	%rd21919, %rd21898, %rd21918;
	mad.lo.s64 	%rd36459, %rd36422, %rd36430, %rd21917;
	setp.lt.u64 	%p3935, %rd36459, %rd21917;
	selp.u64 	%rd21920, 1, 0, %p3935;
	add.s64 	%rd21921, %rd21919, %rd21920;
	mul.lo.s64 	%rd21922, %rd21906, 4294968273;
	mul.hi.u64 	%rd21923, %rd21906, %rd21918;
	add.s64 	%rd21924, %rd21922, %rd21832;
	setp.lt.u64 	%p3936, %rd21924, %rd21922;
	selp.u64 	%rd21925, 1, 0, %p3936;
	add.s64 	%rd21926, %rd21923, %rd21925;
	add.s64 	%rd36458, %rd21924, %rd21921;
	setp.lt.u64 	%p3937, %rd36458, %rd21924;
	selp.u64 	%rd21927, 1, 0, %p3937;
	add.s64 	%rd21928, %rd21926, %rd21927;
	mul.lo.s64 	%rd21929, %rd21914, 4294968273;
	mul.hi.u64 	%rd21930, %rd21914, %rd21918;
	add.s64 	%rd21931, %rd21929, %rd21861;
	setp.lt.u64 	%p3938, %rd21931, %rd21929;
	selp.u64 	%rd21932, 1, 0, %p3938;
	add.s64 	%rd21933, %rd21930, %rd21932;
	add.s64 	%rd36461, %rd21931, %rd21928;
	setp.lt.u64 	%p3939, %rd36461, %rd21931;
	selp.u64 	%rd21934, 1, 0, %p3939;
	add.s64 	%rd21935, %rd21933, %rd21934;
	mul.lo.s64 	%rd21936, %rd21916, 4294968273;
	mul.hi.u64 	%rd21937, %rd21916, %rd21918;
	add.s64 	%rd21938, %rd21936, %rd21890;
	setp.lt.u64 	%p3940, %rd21938, %rd21936;
	selp.u64 	%rd21939, 1, 0, %p3940;
	add.s64 	%rd21940, %rd21937, %rd21939;
	add.s64 	%rd36460, %rd21938, %rd21935;
	setp.lt.u64 	%p3941, %rd36460, %rd21938;
	selp.u64 	%rd21941, 1, 0, %p3941;
	add.s64 	%rd4444, %rd21940, %rd21941;
	setp.eq.s64 	%p3942, %rd4444, 0;
	@%p3942 bra 	$L__BB1_1459;
	mov.b64 	%rd21942, 4294968273;
	mul.hi.u64 	%rd21943, %rd4444, %rd21942;
	mad.lo.s64 	%rd4445, %rd4444, 4294968273, %rd36459;
	setp.lt.u64 	%p3943, %rd4445, %rd36459;
	selp.u64 	%rd21944, 1, 0, %p3943;
	add.s64 	%rd4446, %rd21943, %rd21944;
	setp.eq.s64 	%p3944, %rd4446, 0;
	mov.u64 	%rd36459, %rd4445;
	@%p3944 bra 	$L__BB1_1459;
	add.s64 	%rd4447, %rd36458, %rd4446;
	setp.ge.u64 	%p3945, %rd4447, %rd36458;
	mov.u64 	%rd36458, %rd4447;
	mov.u64 	%rd36459, %rd4445;
	@%p3945 bra 	$L__BB1_1459;
	add.s64 	%rd36461, %rd36461, 1;
	setp.eq.s64 	%p3946, %rd36461, 0;
	selp.u64 	%rd21945, 1, 0, %p3946;
	add.s64 	%rd36460, %rd36460, %rd21945;
	mov.u64 	%rd36458, %rd4447;
	mov.u64 	%rd36459, %rd4445;
$L__BB1_1459:
	setp.gt.u64 	%p3947, %rd36460, %rd2087;
	@%p3947 bra 	$L__BB1_1461;
	setp.ne.s64 	%p3948, %rd36460, %rd2087;
	setp.ne.s64 	%p3949, %rd36461, %rd2088;
	or.pred  	%p3950, %p3948, %p3949;
	setp.ne.s64 	%p3951, %rd36458, %rd2089;
	or.pred  	%p3952, %p3950, %p3951;
	setp.lt.u64 	%p3953, %rd36459, %rd2090;
	or.pred  	%p3954, %p3952, %p3953;
	@%p3954 bra 	$L__BB1_1462;
$L__BB1_1461:
	// begin inline asm
	sub.cc.u64 %rd36459, %rd36459, %rd2090;
	// end inline asm
	// begin inline asm
	subc.u64 %rd21949, 0, 0;
	// end inline asm
	sub.s64 	%rd21951, %rd36458, %rd21949;
	// begin inline asm
	sub.cc.u64 %rd36458, %rd21951, %rd2089;
	// end inline asm
	sub.s64 	%rd21954, %rd36461, %rd21949;
	// begin inline asm
	sub.cc.u64 %rd36461, %rd21954, %rd2088;
	// end inline asm
	add.s64 	%rd21956, %rd21949, %rd2087;
	sub.s64 	%rd36460, %rd36460, %rd21956;
$L__BB1_1462:
	mov.b32 	%r3267, 0;
	mov.u64 	%rd36464, %rd36460;
	mov.u64 	%rd36465, %rd36461;
	mov.u64 	%rd36466, %rd36458;
	mov.u64 	%rd36467, %rd36459;
$L__BB1_1463:
	mul.hi.u64 	%rd21957, %rd36467, %rd36467;
	mul.lo.s64 	%rd21958, %rd36466, %rd36466;
	mul.hi.u64 	%rd36476, %rd36466, %rd36466;
	mul.lo.s64 	%rd36475, %rd36465, %rd36465;
	mul.hi.u64 	%rd36474, %rd36465, %rd36465;
	mul.lo.s64 	%rd36473, %rd36464, %rd36464;
	mul.hi.u64 	%rd36472, %rd36464, %rd36464;
	mul.lo.s64 	%rd21959, %rd36466, %rd36467;
	mul.hi.u64 	%rd21960, %rd36467, %rd36466;
	mov.b64 	{%r1490, %r1491}, %rd21960;
	mov.b64 	{%r1492, %r1493}, %rd21959;
	shf.l.wrap.b32 	%r1494, %r1493, %r1490, 1;
	shf.l.wrap.b32 	%r1495, %r1490, %r1491, 1;
	mov.b64 	%rd21961, {%r1494, %r1495};
	shl.b64 	%rd21962, %rd21959, 1;
	add.s64 	%rd4471, %rd21962, %rd21957;
	setp.lt.u64 	%p3955, %rd4471, %rd21962;
	selp.u64 	%rd21963, 1, 0, %p3955;
	add.s64 	%rd21964, %rd21958, %rd21961;
	add.s64 	%rd4472, %rd21964, %rd21963;
	setp.ge.u64 	%p3956, %rd4472, %rd21958;
	@%p3956 bra 	$L__BB1_1471;
	add.s64 	%rd36476, %rd36476, 1;
	setp.ne.s64 	%p3957, %rd36476, 0;
	@%p3957 bra 	$L__BB1_1471;
	add.s64 	%rd36475, %rd36475, 1;
	setp.ne.s64 	%p3958, %rd36475, 0;
	mov.b64 	%rd36476, 0;
	@%p3958 bra 	$L__BB1_1471;
	add.s64 	%rd36474, %rd36474, 1;
	setp.ne.s64 	%p3959, %rd36474, 0;
	mov.b64 	%rd36475, 0;
	mov.u64 	%rd36476, %rd36475;
	@%p3959 bra 	$L__BB1_1471;
	add.s64 	%rd36473, %rd36473, 1;
	setp.eq.s64 	%p3960, %rd36473, 0;
	selp.u64 	%rd21968, 1, 0, %p3960;
	add.s64 	%rd36472, %rd36472, %rd21968;
	mov.b64 	%rd36474, 0;
	mov.u64 	%rd36475, %rd36474;
	mov.u64 	%rd36476, %rd36474;
	bra.uni 	$L__BB1_1471;
$L__BB1_1468:
	add.s64 	%rd36401, %rd36401, 1;
	setp.ne.s64 	%p3785, %rd36401, 0;
	@%p3785 bra 	$L__BB1_1406;
	add.s64 	%rd36400, %rd36400, 1;
	setp.ne.s64 	%p3786, %rd36400, 0;
	mov.b64 	%rd36401, 0;
	@%p3786 bra 	$L__BB1_1406;
	add.s64 	%rd36399, %rd36399, 1;
	setp.eq.s64 	%p3787, %rd36399, 0;
	selp.u64 	%rd21503, 1, 0, %p3787;
	add.s64 	%rd36398, %rd36398, %rd21503;
	mov.b64 	%rd36400, 0;
	mov.u64 	%rd36401, %rd36400;
	bra.uni 	$L__BB1_1406;
$L__BB1_1471:
	mul.lo.s64 	%rd21969, %rd36465, %rd36467;
	mul.hi.u64 	%rd21970, %rd36467, %rd36465;
	mov.b64 	{%r1496, %r1497}, %rd21970;
	mov.b64 	{%r1498, %r1499}, %rd21969;
	shf.l.wrap.b32 	%r1500, %r1499, %r1496, 1;
	shf.l.wrap.b32 	%r1501, %r1496, %r1497, 1;
	mov.b64 	%rd21971, {%r1500, %r1501};
	shl.b64 	%rd21972, %rd21969, 1;
	add.s64 	%rd4493, %rd21972, %rd4472;
	setp.lt.u64 	%p3961, %rd4493, %rd21972;
	selp.u64 	%rd21973, 1, 0, %p3961;
	add.s64 	%rd21974, %rd36476, %rd21971;
	add.s64 	%rd4494, %rd21974, %rd21973;
	setp.ge.u64 	%p3962, %rd4494, %rd36476;
	@%p3962 bra 	$L__BB1_1472;
	bra.uni 	$L__BB1_1534;
$L__BB1_1472:
	mul.lo.s64 	%rd4482, %rd36464, %rd36467;
	mul.hi.u64 	%rd21978, %rd36467, %rd36464;
	mov.b64 	{%r1502, %r1503}, %rd21978;
	mov.b64 	{%r1504, %r1505}, %rd4482;
	shf.l.wrap.b32 	%r1506, %r1505, %r1502, 1;
	shf.l.wrap.b32 	%r1507, %r1502, %r1503, 1;
	mov.b64 	%rd21979, {%r1506, %r1507};
	shl.b64 	%rd21980, %rd4482, 1;
	add.s64 	%rd4483, %rd21980, %rd4494;
	setp.lt.u64 	%p3966, %rd4483, %rd21980;
	selp.u64 	%rd21981, 1, 0, %p3966;
	add.s64 	%rd21982, %rd36475, %rd21979;
	add.s64 	%rd4484, %rd21982, %rd21981;
	setp.ge.u64 	%p3967, %rd4484, %rd36475;
	@%p3967 bra 	$L__BB1_1475;
	add.s64 	%rd36474, %rd36474, 1;
	setp.ne.s64 	%p3968, %rd36474, 0;
	@%p3968 bra 	$L__BB1_1475;
	add.s64 	%rd36473, %rd36473, 1;
	setp.eq.s64 	%p3969, %rd36473, 0;
	selp.u64 	%rd21984, 1, 0, %p3969;
	add.s64 	%rd36472, %rd36472, %rd21984;
	mov.b64 	%rd36474, 0;
$L__BB1_1475:
	mul.lo.s64 	%rd21985, %rd36465, %rd36466;
	mul.hi.u64 	%rd21986, %rd36466, %rd36465;
	mov.b64 	{%r1508, %r1509}, %rd21986;
	mov.b64 	{%r1510, %r1511}, %rd21985;
	shf.l.wrap.b32 	%r1512, %r1511, %r1508, 1;
	shf.l.wrap.b32 	%r1513, %r1508, %r1509, 1;
	mov.b64 	%rd21987, {%r1512, %r1513};
	add.s64 	%rd21988, %rd4482, %rd21985;
	shl.b64 	%rd21989, %rd21988, 1;
	add.s64 	%rd4502, %rd21989, %rd4494;
	setp.lt.u64 	%p3970, %rd4502, %rd4483;
	selp.u64 	%rd21990, 1, 0, %p3970;
	add.s64 	%rd21991, %rd4484, %rd21987;
	add.s64 	%rd4503, %rd21991, %rd21990;
	setp.ge.u64 	%p3971, %rd4503, %rd4484;
	@%p3971 bra 	$L__BB1_1478;
	add.s64 	%rd36474, %rd36474, 1;
	setp.ne.s64 	%p3972, %rd36474, 0;
	@%p3972 bra 	$L__BB1_1478;
	add.s64 	%rd36473, %rd36473, 1;
	setp.eq.s64 	%p3973, %rd36473, 0;
	selp.u64 	%rd21993, 1, 0, %p3973;
	add.s64 	%rd36472, %rd36472, %rd21993;
	mov.b64 	%rd36474, 0;
$L__BB1_1478:
	mul.lo.s64 	%rd21994, %rd36464, %rd36466;
	mul.hi.u64 	%rd21995, %rd36466, %rd36464;
	mov.b64 	{%r1514, %r1515}, %rd21995;
	mov.b64 	{%r1516, %r1517}, %rd21994;
	shf.l.wrap.b32 	%r1518, %r1517, %r1514, 1;
	shf.l.wrap.b32 	%r1519, %r1514, %r1515, 1;
	mov.b64 	%rd21996, {%r1518, %r1519};
	shl.b64 	%rd21997, %rd21994, 1;
	add.s64 	%rd4510, %rd21997, %rd4503;
	setp.lt.u64 	%p3974, %rd4510, %rd21997;
	selp.u64 	%rd21998, 1, 0, %p3974;
	add.s64 	%rd21999, %rd36474, %rd21996;
	add.s64 	%rd4511, %rd21999, %rd21998;
	setp.ge.u64 	%p3975, %rd4511, %rd36474;
	@%p3975 bra 	$L__BB1_1480;
	add.s64 	%rd36473, %rd36473, 1;
	setp.eq.s64 	%p3976, %rd36473, 0;
	selp.u64 	%rd22000, 1, 0, %p3976;
	add.s64 	%rd36472, %rd36472, %rd22000;
$L__BB1_1480:
	mul.lo.s64 	%rd22001, %rd36464, %rd36465;
	mul.hi.u64 	%rd22002, %rd36465, %rd36464;
	mov.b64 	{%r1520, %r1521}, %rd22002;
	mov.b64 	{%r1522, %r1523}, %rd22001;
	shf.l.wrap.b32 	%r1524, %r1523, %r1520, 1;
	shf.l.wrap.b32 	%r1525, %r1520, %r1521, 1;
	mov.b64 	%rd22003, {%r1524, %r1525};
	shl.b64 	%rd22004, %rd22001, 1;
	add.s64 	%rd22005, %rd22004, %rd4511;
	setp.lt.u64 	%p3977, %rd22005, %rd22004;
	selp.u64 	%rd22006, 1, 0, %p3977;
	add.s64 	%rd22007, %rd36473, %rd22003;
	add.s64 	%rd22008, %rd22007, %rd22006;
	setp.lt.u64 	%p3978, %rd22008, %rd36473;
	selp.u64 	%rd22009, 1, 0, %p3978;
	add.s64 	%rd22010, %rd36472, %rd22009;
	mul.lo.s64 	%rd22011, %rd4510, 4294968273;
	mov.b64 	%rd22012, 4294968273;
	mul.hi.u64 	%rd22013, %rd4510, %rd22012;
	mad.lo.s64 	%rd36467, %rd36467, %rd36467, %rd22011;
	setp.lt.u64 	%p3979, %rd36467, %rd22011;
	selp.u64 	%rd22014, 1, 0, %p3979;
	add.s64 	%rd22015, %rd22013, %rd22014;
	mul.lo.s64 	%rd22016, %rd22005, 4294968273;
	mul.hi.u64 	%rd22017, %rd22005, %rd22012;
	add.s64 	%rd22018, %rd22016, %rd4471;
	setp.lt.u64 	%p3980, %rd22018, %rd22016;
	selp.u64 	%rd22019, 1, 0, %p3980;
	add.s64 	%rd22020, %rd22017, %rd22019;
	add.s64 	%rd36466, %rd22018, %rd22015;
	setp.lt.u64 	%p3981, %rd36466, %rd22018;
	selp.u64 	%rd22021, 1, 0, %p3981;
	add.s64 	%rd22022, %rd22020, %rd22021;
	mul.lo.s64 	%rd22023, %rd22008, 4294968273;
	mul.hi.u64 	%rd22024, %rd22008, %rd22012;
	add.s64 	%rd22025, %rd22023, %rd4493;
	setp.lt.u64 	%p3982, %rd22025, %rd22023;
	selp.u64 	%rd22026, 1, 0, %p3982;
	add.s64 	%rd22027, %rd22024, %rd22026;
	add.s64 	%rd36465, %rd22025, %rd22022;
	setp.lt.u64 	%p3983, %rd36465, %rd22025;
	selp.u64 	%rd22028, 1, 0, %p3983;
	add.s64 	%rd22029, %rd22027, %rd22028;
	mul.lo.s64 	%rd22030, %rd22010, 4294968273;
	mul.hi.u64 	%rd22031, %rd22010, %rd22012;
	add.s64 	%rd22032, %rd22030, %rd4502;
	setp.lt.u64 	%p3984, %rd22032, %rd22030;
	selp.u64 	%rd22033, 1, 0, %p3984;
	add.s64 	%rd22034, %rd22031, %rd22033;
	add.s64 	%rd36464, %rd22032, %rd22029;
	setp.lt.u64 	%p3985, %rd36464, %rd22032;
	selp.u64 	%rd22035, 1, 0, %p3985;
	add.s64 	%rd4520, %rd22034, %rd22035;
	setp.eq.s64 	%p3986, %rd4520, 0;
	@%p3986 bra 	$L__BB1_1484;
	mov.b64 	%rd22036, 4294968273;
	mul.hi.u64 	%rd22037, %rd4520, %rd22036;
	mad.lo.s64 	%rd4521, %rd4520, 4294968273, %rd36467;
	setp.lt.u64 	%p3987, %rd4521, %rd36467;
	selp.u64 	%rd22038, 1, 0, %p3987;
	add.s64 	%rd4522, %rd22037, %rd22038;
	setp.eq.s64 	%p3988, %rd4522, 0;
	mov.u64 	%rd36467, %rd4521;
	@%p3988 bra 	$L__BB1_1484;
	add.s64 	%rd4523, %rd36466, %rd4522;
	setp.ge.u64 	%p3989, %rd4523, %rd36466;
	mov.u64 	%rd36466, %rd4523;
	mov.u64 	%rd36467, %rd4521;
	@%p3989 bra 	$L__BB1_1484;
	add.s64 	%rd36465, %rd36465, 1;
	setp.eq.s64 	%p3990, %rd36465, 0;
	selp.u64 	%rd22039, 1, 0, %p3990;
	add.s64 	%rd36464, %rd36464, %rd22039;
	mov.u64 	%rd36466, %rd4523;
	mov.u64 	%rd36467, %rd4521;
$L__BB1_1484:
	setp.gt.u64 	%p3991, %rd36464, %rd2087;
	@%p3991 bra 	$L__BB1_1486;
	setp.ne.s64 	%p3992, %rd36464, %rd2087;
	setp.ne.s64 	%p3993, %rd36465, %rd2088;
	or.pred  	%p3994, %p3992, %p3993;
	setp.ne.s64 	%p3995, %rd36466, %rd2089;
	or.pred  	%p3996, %p3994, %p3995;
	setp.lt.u64 	%p3997, %rd36467, %rd2090;
	or.pred  	%p3998, %p3996, %p3997;
	@%p3998 bra 	$L__BB1_1487;
$L__BB1_1486:
	// begin inline asm
	sub.cc.u64 %rd36467, %rd36467, %rd2090;
	// end inline asm
	// begin inline asm
	subc.u64 %rd22043, 0, 0;
	// end inline asm
	sub.s64 	%rd22045, %rd36466, %rd22043;
	// begin inline asm
	sub.cc.u64 %rd36466, %rd22045, %rd2089;
	// end inline asm
	sub.s64 	%rd22048, %rd36465, %rd22043;
	// begin inline asm
	sub.cc.u64 %rd36465, %rd22048, %rd2088;
	// end inline asm
	add.s64 	%rd22050, %rd22043, %rd2087;
	sub.s64 	%rd36464, %rd36464, %rd22050;
$L__BB1_1487:
	add.s32 	%r3267, %r3267, 1;
	setp.ne.s32 	%p3999, %r3267, 88;
	@%p3999 bra 	$L__BB1_1463;
	mul.hi.u64 	%rd22051, %rd36467, %rd36459;
	mul.lo.s64 	%rd22052, %rd36458, %rd36467;
	mul.hi.u64 	%rd22053, %rd36467, %rd36458;
	add.s64 	%rd22054, %rd22052, %rd22051;
	setp.lt.u64 	%p4000, %rd22054, %rd22052;
	selp.u64 	%rd22055, 1, 0, %p4000;
	add.s64 	%rd22056, %rd22053, %rd22055;
	mul.lo.s64 	%rd22057, %rd36461, %rd36467;
	mul.hi.u64 	%rd22058, %rd36467, %rd36461;
	add.s64 	%rd22059, %rd22057, %rd22056;
	setp.lt.u64 	%p4001, %rd22059, %rd22057;
	selp.u64 	%rd22060, 1, 0, %p4001;
	add.s64 	%rd22061, %rd22058, %rd22060;
	mul.lo.s64 	%rd22062, %rd36460, %rd36467;
	mul.hi.u64 	%rd22063, %rd36467, %rd36460;
	add.s64 	%rd22064, %rd22062, %rd22061;
	setp.lt.u64 	%p4002, %rd22064, %rd22062;
	selp.u64 	%rd22065, 1, 0, %p4002;
	add.s64 	%rd22066, %rd22063, %rd22065;
	mul.lo.s64 	%rd22067, %rd36459, %rd36466;
	mul.hi.u64 	%rd22068, %rd36466, %rd36459;
	add.s64 	%rd22069, %rd22067, %rd22054;
	setp.lt.u64 	%p4003, %rd22069, %rd22067;
	selp.u64 	%rd22070, 1, 0, %p4003;
	add.s64 	%rd22071, %rd22068, %rd22070;
	mul.lo.s64 	%rd22072, %rd36458, %rd36466;
	mul.hi.u64 	%rd22073, %rd36466, %rd36458;
	add.s64 	%rd22074, %rd22072, %rd22059;
	setp.lt.u64 	%p4004, %rd22074, %rd22072;
	selp.u64 	%rd22075, 1, 0, %p4004;
	add.s64 	%rd22076, %rd22073, %rd22075;
	add.s64 	%rd22077, %rd22074, %rd22071;
	setp.lt.u64 	%p4005, %rd22077, %rd22074;
	selp.u64 	%rd22078, 1, 0, %p4005;
	add.s64 	%rd22079, %rd22076, %rd22078;
	mul.lo.s64 	%rd22080, %rd36461, %rd36466;
	mul.hi.u64 	%rd22081, %rd36466, %rd36461;
	add.s64 	%rd22082, %rd22080, %rd22064;
	setp.lt.u64 	%p4006, %rd22082, %rd22080;
	selp.u64 	%rd22083, 1, 0, %p4006;
	add.s64 	%rd22084, %rd22081, %rd22083;
	add.s64 	%rd22085, %rd22082, %rd22079;
	setp.lt.u64 	%p4007, %rd22085, %rd22082;
	selp.u64 	%rd22086, 1, 0, %p4007;
	add.s64 	%rd22087, %rd22084, %rd22086;
	mul.lo.s64 	%rd22088, %rd36460, %rd36466;
	mul.hi.u64 	%rd22089, %rd36466, %rd36460;
	add.s64 	%rd22090, %rd22088, %rd22066;
	setp.lt.u64 	%p4008, %rd22090, %rd22088;
	selp.u64 	%rd22091, 1, 0, %p4008;
	add.s64 	%rd22092, %rd22089, %rd22091;
	add.s64 	%rd22093, %rd22090, %rd22087;
	setp.lt.u64 	%p4009, %rd22093, %rd22090;
	selp.u64 	%rd22094, 1, 0, %p4009;
	add.s64 	%rd22095, %rd22092, %rd22094;
	mul.lo.s64 	%rd22096, %rd36459, %rd36465;
	mul.hi.u64 	%rd22097, %rd36465, %rd36459;
	add.s64 	%rd22098, %rd22096, %rd22077;
	setp.lt.u64 	%p4010, %rd22098, %rd22096;
	selp.u64 	%rd22099, 1, 0, %p4010;
	add.s64 	%rd22100, %rd22097, %rd22099;
	mul.lo.s64 	%rd22101, %rd36458, %rd36465;
	mul.hi.u64 	%rd22102, %rd36465, %rd36458;
	add.s64 	%rd22103, %rd22101, %rd22085;
	setp.lt.u64 	%p4011, %rd22103, %rd22101;
	selp.u64 	%rd22104, 1, 0, %p4011;
	add.s64 	%rd22105, %rd22102, %rd22104;
	add.s64 	%rd22106, %rd22103, %rd22100;
	setp.lt.u64 	%p4012, %rd22106, %rd22103;
	selp.u64 	%rd22107, 1, 0, %p4012;
	add.s64 	%rd22108, %rd22105, %rd22107;
	mul.lo.s64 	%rd22109, %rd36461, %rd36465;
	mul.hi.u64 	%rd22110, %rd36465, %rd36461;
	add.s64 	%rd22111, %rd22109, %rd22093;
	setp.lt.u64 	%p4013, %rd22111, %rd22109;
	selp.u64 	%rd22112, 1, 0, %p4013;
	add.s64 	%rd22113, %rd22110, %rd22112;
	add.s64 	%rd22114, %rd22111, %rd22108;
	setp.lt.u64 	%p4014, %rd22114, %rd22111;
	selp.u64 	%rd22115, 1, 0, %p4014;
	add.s64 	%rd22116, %rd22113, %rd22115;
	mul.lo.s64 	%rd22117, %rd36460, %rd36465;
	mul.hi.u64 	%rd22118, %rd36465, %rd36460;
	add.s64 	%rd22119, %rd22117, %rd22095;
	setp.lt.u64 	%p4015, %rd22119, %rd22117;
	selp.u64 	%rd22120, 1, 0, %p4015;
	add.s64 	%rd22121, %rd22118, %rd22120;
	add.s64 	%rd22122, %rd22119, %rd22116;
	setp.lt.u64 	%p4016, %rd22122, %rd22119;
	selp.u64 	%rd22123, 1, 0, %p4016;
	add.s64 	%rd22124, %rd22121, %rd22123;
	mul.lo.s64 	%rd22125, %rd36459, %rd36464;
	mul.hi.u64 	%rd22126, %rd36464, %rd36459;
	add.s64 	%rd22127, %rd22125, %rd22106;
	setp.lt.u64 	%p4017, %rd22127, %rd22125;
	selp.u64 	%rd22128, 1, 0, %p4017;
	add.s64 	%rd22129, %rd22126, %rd22128;
	mul.lo.s64 	%rd22130, %rd36458, %rd36464;
	mul.hi.u64 	%rd22131, %rd36464, %rd36458;
	add.s64 	%rd22132, %rd22130, %rd22114;
	setp.lt.u64 	%p4018, %rd22132, %rd22130;
	selp.u64 	%rd22133, 1, 0, %p4018;
	add.s64 	%rd22134, %rd22131, %rd22133;
	add.s64 	%rd22135, %rd22132, %rd22129;
	setp.lt.u64 	%p4019, %rd22135, %rd22132;
	selp.u64 	%rd22136, 1, 0, %p4019;
	add.s64 	%rd22137, %rd22134, %rd22136;
	mul.lo.s64 	%rd22138, %rd36461, %rd36464;
	mul.hi.u64 	%rd22139, %rd36464, %rd36461;
	add.s64 	%rd22140, %rd22138, %rd22122;
	setp.lt.u64 	%p4020, %rd22140, %rd22138;
	selp.u64 	%rd22141, 1, 0, %p4020;
	add.s64 	%rd22142, %rd22139, %rd22141;
	add.s64 	%rd22143, %rd22140, %rd22137;
	setp.lt.u64 	%p4021, %rd22143, %rd22140;
	selp.u64 	%rd22144, 1, 0, %p4021;
	add.s64 	%rd22145, %rd22142, %rd22144;
	mul.lo.s64 	%rd22146, %rd36460, %rd36464;
	mul.hi.u64 	%rd22147, %rd36464, %rd36460;
	add.s64 	%rd22148, %rd22146, %rd22124;
	setp.lt.u64 	%p4022, %rd22148, %rd22146;
	selp.u64 	%rd22149, 1, 0, %p4022;
	add.s64 	%rd22150, %rd22147, %rd22149;
	add.s64 	%rd22151, %rd22148, %rd22145;
	setp.lt.u64 	%p4023, %rd22151, %rd22148;
	selp.u64 	%rd22152, 1, 0, %p4023;
	add.s64 	%rd22153, %rd22150, %rd22152;
	mul.lo.s64 	%rd22154, %rd22135, 4294968273;
	mov.b64 	%rd22155, 4294968273;
	mul.hi.u64 	%rd22156, %rd22135, %rd22155;
	mad.lo.s64 	%rd36504, %rd36459, %rd36467, %rd22154;
	setp.lt.u64 	%p4024, %rd36504, %rd22154;
	selp.u64 	%rd22157, 1, 0, %p4024;
	add.s64 	%rd22158, %rd22156, %rd22157;
	mul.lo.s64 	%rd22159, %rd22143, 4294968273;
	mul.hi.u64 	%rd22160, %rd22143, %rd22155;
	add.s64 	%rd22161, %rd22159, %rd22069;
	setp.lt.u64 	%p4025, %rd22161, %rd22159;
	selp.u64 	%rd22162, 1, 0, %p4025;
	add.s64 	%rd22163, %rd22160, %rd22162;
	add.s64 	%rd36503, %rd22161, %rd22158;
	setp.lt.u64 	%p4026, %rd36503, %rd22161;
	selp.u64 	%rd22164, 1, 0, %p4026;
	add.s64 	%rd22165, %rd22163, %rd22164;
	mul.lo.s64 	%rd22166, %rd22151, 4294968273;
	mul.hi.u64 	%rd22167, %rd22151, %rd22155;
	add.s64 	%rd22168, %rd22166, %rd22098;
	setp.lt.u64 	%p4027, %rd22168, %rd22166;
	selp.u64 	%rd22169, 1, 0, %p4027;
	add.s64 	%rd22170, %rd22167, %rd22169;
	add.s64 	%rd36502, %rd22168, %rd22165;
	setp.lt.u64 	%p4028, %rd36502, %rd22168;
	selp.u64 	%rd22171, 1, 0, %p4028;
	add.s64 	%rd22172, %rd22170, %rd22171;
	mul.lo.s64 	%rd22173, %rd22153, 4294968273;
	mul.hi.u64 	%rd22174, %rd22153, %rd22155;
	add.s64 	%rd22175, %rd22173, %rd22127;
	setp.lt.u64 	%p4029, %rd22175, %rd22173;
	selp.u64 	%rd22176, 1, 0, %p4029;
	add.s64 	%rd22177, %rd22174, %rd22176;
	add.s64 	%rd36501, %rd22175, %rd22172;
	setp.lt.u64 	%p4030, %rd36501, %rd22175;
	selp.u64 	%rd22178, 1, 0, %p4030;
	add.s64 	%rd4542, %rd22177, %rd22178;
	setp.eq.s64 	%p4031, %rd4542, 0;
	@%p4031 bra 	$L__BB1_1492;
	mov.b64 	%rd22179, 4294968273;
	mul.hi.u64 	%rd22180, %rd4542, %rd22179;
	mad.lo.s64 	%rd4543, %rd4542, 4294968273, %rd36504;
	setp.lt.u64 	%p4032, %rd4543, %rd36504;
	selp.u64 	%rd22181, 1, 0, %p4032;
	add.s64 	%rd4544, %rd22180, %rd22181;
	setp.eq.s64 	%p4033, %rd4544, 0;
	mov.u64 	%rd36504, %rd4543;
	@%p4033 bra 	$L__BB1_1492;
	add.s64 	%rd4545, %rd36503, %rd4544;
	setp.ge.u64 	%p4034, %rd4545, %rd36503;
	mov.u64 	%rd36503, %rd4545;
	mov.u64 	%rd36504, %rd4543;
	@%p4034 bra 	$L__BB1_1492;
	add.s64 	%rd36502, %rd36502, 1;
	setp.eq.s64 	%p4035, %rd36502, 0;
	selp.u64 	%rd22182, 1, 0, %p4035;
	add.s64 	%rd36501, %rd36501, %rd22182;
	mov.u64 	%rd36503, %rd4545;
	mov.u64 	%rd36504, %rd4543;
$L__BB1_1492:
	setp.gt.u64 	%p4036, %rd36501, %rd2087;
	@%p4036 bra 	$L__BB1_1494;
	setp.ne.s64 	%p4037, %rd36501, %rd2087;
	setp.ne.s64 	%p4038, %rd36502, %rd2088;
	or.pred  	%p4039, %p4037, %p4038;
	setp.ne.s64 	%p4040, %rd36503, %rd2089;
	or.pred  	%p4041, %p4039, %p4040;
	setp.lt.u64 	%p4042, %rd36504, %rd2090;
	or.pred  	%p4043, %p4041, %p4042;
	@%p4043 bra 	$L__BB1_1495;
$L__BB1_1494:
	// begin inline asm
	sub.cc.u64 %rd36504, %rd36504, %rd2090;
	// end inline asm
	// begin inline asm
	subc.u64 %rd22186, 0, 0;
	// end inline asm
	sub.s64 	%rd22188, %rd36503, %rd22186;
	// begin inline asm
	sub.cc.u64 %rd36503, %rd22188, %rd2089;
	// end inline asm
	sub.s64 	%rd22191, %rd36502, %rd22186;
	// begin inline asm
	sub.cc.u64 %rd36502, %rd22191, %rd2088;
	// end inline asm
	add.s64 	%rd22193, %rd22186, %rd2087;
	sub.s64 	%rd36501, %rd36501, %rd22193;
$L__BB1_1495:
	mov.b32 	%r3268, 0;
$L__BB1_1496:
	mul.hi.u64 	%rd22194, %rd36504, %rd36504;
	mul.lo.s64 	%rd22195, %rd36503, %rd36503;
	mul.hi.u64 	%rd36513, %rd36503, %rd36503;
	mul.lo.s64 	%rd36512, %rd36502, %rd36502;
	mul.hi.u64 	%rd36511, %rd36502, %rd36502;
	mul.lo.s64 	%rd36510, %rd36501, %rd36501;
	mul.hi.u64 	%rd36509, %rd36501, %rd36501;
	mul.lo.s64 	%rd22196, %rd36503, %rd36504;
	mul.hi.u64 	%rd22197, %rd36504, %rd36503;
	mov.b64 	{%r1527, %r1528}, %rd22197;
	mov.b64 	{%r1529, %r1530}, %rd22196;
	shf.l.wrap.b32 	%r1531, %r1530, %r1527, 1;
	shf.l.wrap.b32 	%r1532, %r1527, %r1528, 1;
	mov.b64 	%rd22198, {%r1531, %r1532};
	shl.b64 	%rd22199, %rd22196, 1;
	add.s64 	%rd4569, %rd22199, %rd22194;
	setp.lt.u64 	%p4044, %rd4569, %rd22199;
	selp.u64 	%rd22200, 1, 0, %p4044;
	add.s64 	%rd22201, %rd22195, %rd22198;
	add.s64 	%rd4570, %rd22201, %rd22200;
	setp.ge.u64 	%p4045, %rd4570, %rd22195;
	@%p4045 bra 	$L__BB1_1501;
	add.s64 	%rd36513, %rd36513, 1;
	setp.ne.s64 	%p4046, %rd36513, 0;
	@%p4046 bra 	$L__BB1_1501;
	add.s64 	%rd36512, %rd36512, 1;
	setp.ne.s64 	%p4047, %rd36512, 0;
	mov.b64 	%rd36513, 0;
	@%p4047 bra 	$L__BB1_1501;
	add.s64 	%rd36511, %rd36511, 1;
	setp.ne.s64 	%p4048, %rd36511, 0;
	mov.b64 	%rd36512, 0;
	mov.u64 	%rd36513, %rd36512;
	@%p4048 bra 	$L__BB1_1501;
	add.s64 	%rd36510, %rd36510, 1;
	setp.eq.s64 	%p4049, %rd36510, 0;
	selp.u64 	%rd22205, 1, 0, %p4049;
	add.s64 	%rd36509, %rd36509, %rd22205;
	mov.b64 	%rd36511, 0;
	mov.u64 	%rd36512, %rd36511;
	mov.u64 	%rd36513, %rd36511;
$L__BB1_1501:
	mul.lo.s64 	%rd22206, %rd36502, %rd36504;
	mul.hi.u64 	%rd22207, %rd36504, %rd36502;
	mov.b64 	{%r1533, %r1534}, %rd22207;
	mov.b64 	{%r1535, %r1536}, %rd22206;
	shf.l.wrap.b32 	%r1537, %r1536, %r1533, 1;
	shf.l.wrap.b32 	%r1538, %r1533, %r1534, 1;
	mov.b64 	%rd22208, {%r1537, %r1538};
	shl.b64 	%rd22209, %rd22206, 1;
	add.s64 	%rd4591, %rd22209, %rd4570;
	setp.lt.u64 	%p4050, %rd4591, %rd22209;
	selp.u64 	%rd22210, 1, 0, %p4050;
	add.s64 	%rd22211, %rd36513, %rd22208;
	add.s64 	%rd4592, %rd22211, %rd22210;
	setp.ge.u64 	%p4051, %rd4592, %rd36513;
	@%p4051 bra 	$L__BB1_1505;
	add.s64 	%rd36512, %rd36512, 1;
	setp.ne.s64 	%p4052, %rd36512, 0;
	@%p4052 bra 	$L__BB1_1505;
	add.s64 	%rd36511, %rd36511, 1;
	setp.ne.s64 	%p4053, %rd36511, 0;
	mov.b64 	%rd36512, 0;
	@%p4053 bra 	$L__BB1_1505;
	add.s64 	%rd36510, %rd36510, 1;
	setp.eq.s64 	%p4054, %rd36510, 0;
	selp.u64 	%rd22214, 1, 0, %p4054;
	add.s64 	%rd36509, %rd36509, %rd22214;
	mov.b64 	%rd36511, 0;
	mov.u64 	%rd36512, %rd36511;
$L__BB1_1505:
	mul.lo.s64 	%rd4580, %rd36501, %rd36504;
	mul.hi.u64 	%rd22215, %rd36504, %rd36501;
	mov.b64 	{%r1539, %r1540}, %rd22215;
	mov.b64 	{%r1541, %r1542}, %rd4580;
	shf.l.wrap.b32 	%r1543, %r1542, %r1539, 1;
	shf.l.wrap.b32 	%r1544, %r1539, %r1540, 1;
	mov.b64 	%rd22216, {%r1543, %r1544};
	shl.b64 	%rd22217, %rd4580, 1;
	add.s64 	%rd4581, %rd22217, %rd4592;
	setp.lt.u64 	%p4055, %rd4581, %rd22217;
	selp.u64 	%rd22218, 1, 0, %p4055;
	add.s64 	%rd22219, %rd36512, %rd22216;
	add.s64 	%rd4582, %rd22219, %rd22218;
	setp.ge.u64 	%p4056, %rd4582, %rd36512;
	@%p4056 bra 	$L__BB1_1508;
	add.s64 	%rd36511, %rd36511, 1;
	setp.ne.s64 	%p4057, %rd36511, 0;
	@%p4057 bra 	$L__BB1_1508;
	add.s64 	%rd36510, %rd36510, 1;
	setp.eq.s64 	%p4058, %rd36510, 0;
	selp.u64 	%rd22221, 1, 0, %p4058;
	add.s64 	%rd36509, %rd36509, %rd22221;
	mov.b64 	%rd36511, 0;
$L__BB1_1508:
	mul.lo.s64 	%rd22222, %rd36502, %rd36503;
	mul.hi.u64 	%rd22223, %rd36503, %rd36502;
	mov.b64 	{%r1545, %r1546}, %rd22223;
	mov.b64 	{%r1547, %r1548}, %rd22222;
	shf.l.wrap.b32 	%r1549, %r1548, %r1545, 1;
	shf.l.wrap.b32 	%r1550, %r1545, %r1546, 1;
	mov.b64 	%rd22224, {%r1549, %r1550};
	add.s64 	%rd22225, %rd4580, %rd22222;
	shl.b64 	%rd22226, %rd22225, 1;
	add.s64 	%rd4600, %rd22226, %rd4592;
	setp.lt.u64 	%p4059, %rd4600, %rd4581;
	selp.u64 	%rd22227, 1, 0, %p4059;
	add.s64 	%rd22228, %rd4582, %rd22224;
	add.s64 	%rd4601, %rd22228, %rd22227;
	setp.ge.u64 	%p4060, %rd4601, %rd4582;
	@%p4060 bra 	$L__BB1_1511;
	add.s64 	%rd36511, %rd36511, 1;
	setp.ne.s64 	%p4061, %rd36511, 0;
	@%p4061 bra 	$L__BB1_1511;
	add.s64 	%rd36510, %rd36510, 1;
	setp.eq.s64 	%p4062, %rd36510, 0;
	selp.u64 	%rd22230, 1, 0, %p4062;
	add.s64 	%rd36509, %rd36509, %rd22230;
	mov.b64 	%rd36511, 0;
$L__BB1_1511:
	mul.lo.s64 	%rd22231, %rd36501, %rd36503;
	mul.hi.u64 	%rd22232, %rd36503, %rd36501;
	mov.b64 	{%r1551, %r1552}, %rd22232;
	mov.b64 	{%r1553, %r1554}, %rd22231;
	shf.l.wrap.b32 	%r1555, %r1554, %r1551, 1;
	shf.l.wrap.b32 	%r1556, %r1551, %r1552, 1;
	mov.b64 	%rd22233, {%r1555, %r1556};
	shl.b64 	%rd22234, %rd22231, 1;
	add.s64 	%rd4608, %rd22234, %rd4601;
	setp.lt.u64 	%p4063, %rd4608, %rd22234;
	selp.u64 	%rd22235, 1, 0, %p4063;
	add.s64 	%rd22236, %rd36511, %rd22233;
	add.s64 	%rd4609, %rd22236, %rd22235;
	setp.ge.u64 	%p4064, %rd4609, %rd36511;
	@%p4064 bra 	$L__BB1_1513;
	add.s64 	%rd36510, %rd36510, 1;
	setp.eq.s64 	%p4065, %rd36510, 0;
	selp.u64 	%rd22237, 1, 0, %p4065;
	add.s64 	%rd36509, %rd36509, %rd22237;
$L__BB1_1513:
	mul.lo.s64 	%rd22238, %rd36501, %rd36502;
	mul.hi.u64 	%rd22239, %rd36502, %rd36501;
	mov.b64 	{%r1557, %r1558}, %rd22239;
	mov.b64 	{%r1559, %r1560}, %rd22238;
	shf.l.wrap.b32 	%r1561, %r1560, %r1557, 1;
	shf.l.wrap.b32 	%r1562, %r1557, %r1558, 1;
	mov.b64 	%rd22240, {%r1561, %r1562};
	shl.b64 	%rd22241, %rd22238, 1;
	add.s64 	%rd22242, %rd22241, %rd4609;
	setp.lt.u64 	%p4066, %rd22242, %rd22241;
	selp.u64 	%rd22243, 1, 0, %p4066;
	add.s64 	%rd22244, %rd36510, %rd22240;
	add.s64 	%rd22245, %rd22244, %rd22243;
	setp.lt.u64 	%p4067, %rd22245, %rd36510;
	selp.u64 	%rd22246, 1, 0, %p4067;
	add.s64 	%rd22247, %rd36509, %rd22246;
	mul.lo.s64 	%rd22248, %rd4608, 4294968273;
	mov.b64 	%rd22249, 4294968273;
	mul.hi.u64 	%rd22250, %rd4608, %rd22249;
	mad.lo.s64 	%rd36504, %rd36504, %rd36504, %rd22248;
	setp.lt.u64 	%p4068, %rd36504, %rd22248;
	selp.u64 	%rd22251, 1, 0, %p4068;
	add.s64 	%rd22252, %rd22250, %rd22251;
	mul.lo.s64 	%rd22253, %rd22242, 4294968273;
	mul.hi.u64 	%rd22254, %rd22242, %rd22249;
	add.s64 	%rd22255, %rd22253, %rd4569;
	setp.lt.u64 	%p4069, %rd22255, %rd22253;
	selp.u64 	%rd22256, 1, 0, %p4069;
	add.s64 	%rd22257, %rd22254, %rd22256;
	add.s64 	%rd36503, %rd22255, %rd22252;
	setp.lt.u64 	%p4070, %rd36503, %rd22255;
	selp.u64 	%rd22258, 1, 0, %p4070;
	add.s64 	%rd22259, %rd22257, %rd22258;
	mul.lo.s64 	%rd22260, %rd22245, 4294968273;
	mul.hi.u64 	%rd22261, %rd22245, %rd22249;
	add.s64 	%rd22262, %rd22260, %rd4591;
	setp.lt.u64 	%p4071, %rd22262, %rd22260;
	selp.u64 	%rd22263, 1, 0, %p4071;
	add.s64 	%rd22264, %rd22261, %rd22263;
	add.s64 	%rd36502, %rd22262, %rd22259;
	setp.lt.u64 	%p4072, %rd36502, %rd22262;
	selp.u64 	%rd22265, 1, 0, %p4072;
	add.s64 	%rd22266, %rd22264, %rd22265;
	mul.lo.s64 	%rd22267, %rd22247, 4294968273;
	mul.hi.u64 	%rd22268, %rd22247, %rd22249;
	add.s64 	%rd22269, %rd22267, %rd4600;
	setp.lt.u64 	%p4073, %rd22269, %rd22267;
	selp.u64 	%rd22270, 1, 0, %p4073;
	add.s64 	%rd22271, %rd22268, %rd22270;
	add.s64 	%rd36501, %rd22269, %rd22266;
	setp.lt.u64 	%p4074, %rd36501, %rd22269;
	selp.u64 	%rd22272, 1, 0, %p4074;
	add.s64 	%rd4618, %rd22271, %rd22272;
	setp.eq.s64 	%p4075, %rd4618, 0;
	@%p4075 bra 	$L__BB1_1517;
	mov.b64 	%rd22273, 4294968273;
	mul.hi.u64 	%rd22274, %rd4618, %rd22273;
	mad.lo.s64 	%rd4619, %rd4618, 4294968273, %rd36504;
	setp.lt.u64 	%p4076, %rd4619, %rd36504;
	selp.u64 	%rd22275, 1, 0, %p4076;
	add.s64 	%rd4620, %rd22274, %rd22275;
	setp.eq.s64 	%p4077, %rd4620, 0;
	mov.u64 	%rd36504, %rd4619;
	@%p4077 bra 	$L__BB1_1517;
	add.s64 	%rd4621, %rd36503, %rd4620;
	setp.ge.u64 	%p4078, %rd4621, %rd36503;
	mov.u64 	%rd36503, %rd4621;
	mov.u64 	%rd36504, %rd4619;
	@%p4078 bra 	$L__BB1_1517;
	add.s64 	%rd36502, %rd36502, 1;
	setp.eq.s64 	%p4079, %rd36502, 0;
	selp.u64 	%rd22276, 1, 0, %p4079;
	add.s64 	%rd36501, %rd36501, %rd22276;
	mov.u64 	%rd36503, %rd4621;
	mov.u64 	%rd36504, %rd4619;
$L__BB1_1517:
	setp.gt.u64 	%p4080, %rd36501, %rd2087;
	@%p4080 bra 	$L__BB1_1519;
	setp.ne.s64 	%p4081, %rd36501, %rd2087;
	setp.ne.s64 	%p4082, %rd36502, %rd2088;
	or.pred  	%p4083, %p4081, %p4082;
	setp.ne.s64 	%p4084, %rd36503, %rd2089;
	or.pred  	%p4085, %p4083, %p4084;
	setp.lt.u64 	%p4086, %rd36504, %rd2090;
	or.pred  	%p4087, %p4085, %p4086;
	@%p4087 bra 	$L__BB1_1520;
$L__BB1_1519:
	// begin inline asm
	sub.cc.u64 %rd36504, %rd36504, %rd2090;
	// end inline asm
	// begin inline asm
	subc.u64 %rd22280, 0, 0;
	// end inline asm
	sub.s64 	%rd22282, %rd36503, %rd22280;
	// begin inline asm
	sub.cc.u64 %rd36503, %rd22282, %rd2089;
	// end inline asm
	sub.s64 	%rd22285, %rd36502, %rd22280;
	// begin inline asm
	sub.cc.u64 %rd36502, %rd22285, %rd2088;
	// end inline asm
	add.s64 	%rd22287, %rd22280, %rd2087;
	sub.s64 	%rd36501, %rd36501, %rd22287;
$L__BB1_1520:
	add.s32 	%r3268, %r3268, 1;
	setp.ne.s32 	%p4088, %r3268, 44;
	@%p4088 bra 	$L__BB1_1496;
	mul.hi.u64 	%rd22288, %rd36504, %rd36422;
	mul.lo.s64 	%rd22289, %rd36421, %rd36504;
	mul.hi.u64 	%rd22290, %rd36504, %rd36421;
	add.s64 	%rd22291, %rd22289, %rd22288;
	setp.lt.u64 	%p4089, %rd22291, %rd22289;
	selp.u64 	%rd22292, 1, 0, %p4089;
	add.s64 	%rd22293, %rd22290, %rd22292;
	mul.lo.s64 	%rd22294, %rd36424, %rd36504;
	mul.hi.u64 	%rd22295, %rd36504, %rd36424;
	add.s64 	%rd22296, %rd22294, %rd22293;
	setp.lt.u64 	%p4090, %rd22296, %rd22294;
	selp.u64 	%rd22297, 1, 0, %p4090;
	add.s64 	%rd22298, %rd22295, %rd22297;
	mul.lo.s64 	%rd22299, %rd36423, %rd36504;
	mul.hi.u64 	%rd22300, %rd36504, %rd36423;
	add.s64 	%rd22301, %rd22299, %rd22298;
	setp.lt.u64 	%p4091, %rd22301, %rd22299;
	selp.u64 	%rd22302, 1, 0, %p4091;
	add.s64 	%rd22303, %rd22300, %rd22302;
	mul.lo.s64 	%rd22304, %rd36422, %rd36503;
	mul.hi.u64 	%rd22305, %rd36503, %rd36422;
	add.s64 	%rd22306, %rd22304, %rd22291;
	setp.lt.u64 	%p4092, %rd22306, %rd22304;
	selp.u64 	%rd22307, 1, 0, %p4092;
	add.s64 	%rd22308, %rd22305, %rd22307;
	mul.lo.s64 	%rd22309, %rd36421, %rd36503;
	mul.hi.u64 	%rd22310, %rd36503, %rd36421;
	add.s64 	%rd22311, %rd22309, %rd22296;
	setp.lt.u64 	%p4093, %rd22311, %rd22309;
	selp.u64 	%rd22312, 1, 0, %p4093;
	add.s64 	%rd22313, %rd22310, %rd22312;
	add.s64 	%rd22314, %rd22311, %rd22308;
	setp.lt.u64 	%p4094, %rd22314, %rd22311;
	selp.u64 	%rd22315, 1, 0, %p4094;
	add.s64 	%rd22316, %rd22313, %rd22315;
	mul.lo.s64 	%rd22317, %rd36424, %rd36503;
	mul.hi.u64 	%rd22318, %rd36503, %rd36424;
	add.s64 	%rd22319, %rd22317, %rd22301;
	setp.lt.u64 	%p4095, %rd22319, %rd22317;
	selp.u64 	%rd22320, 1, 0, %p4095;
	add.s64 	%rd22321, %rd22318, %rd22320;
	add.s64 	%rd22322, %rd22319, %rd22316;
	setp.lt.u64 	%p4096, %rd22322, %rd22319;
	selp.u64 	%rd22323, 1, 0, %p4096;
	add.s64 	%rd22324, %rd22321, %rd22323;
	mul.lo.s64 	%rd22325, %rd36423, %rd36503;
	mul.hi.u64 	%rd22326, %rd36503, %rd36423;
	add.s64 	%rd22327, %rd22325, %rd22303;
	setp.lt.u64 	%p4097, %rd22327, %rd22325;
	selp.u64 	%rd22328, 1, 0, %p4097;
	add.s64 	%rd22329, %rd22326, %rd22328;
	add.s64 	%rd22330, %rd22327, %rd22324;
	setp.lt.u64 	%p4098, %rd22330, %rd22327;
	selp.u64 	%rd22331, 1, 0, %p4098;
	add.s64 	%rd22332, %rd22329, %rd22331;
	mul.lo.s64 	%rd22333, %rd36422, %rd36502;
	mul.hi.u64 	%rd22334, %rd36502, %rd36422;
	add.s64 	%rd22335, %rd22333, %rd22314;
	setp.lt.u64 	%p4099, %rd22335, %rd22333;
	selp.u64 	%rd22336, 1, 0, %p4099;
	add.s64 	%rd22337, %rd22334, %rd22336;
	mul.lo.s64 	%rd22338, %rd36421, %rd36502;
	mul.hi.u64 	%rd22339, %rd36502, %rd36421;
	add.s64 	%rd22340, %rd22338, %rd22322;
	setp.lt.u64 	%p4100, %rd22340, %rd22338;
	selp.u64 	%rd22341, 1, 0, %p4100;
	add.s64 	%rd22342, %rd22339, %rd22341;
	add.s64 	%rd22343, %rd22340, %rd22337;
	setp.lt.u64 	%p4101, %rd22343, %rd22340;
	selp.u64 	%rd22344, 1, 0, %p4101;
	add.s64 	%rd22345, %rd22342, %rd22344;
	mul.lo.s64 	%rd22346, %rd36424, %rd36502;
	mul.hi.u64 	%rd22347, %rd36502, %rd36424;
	add.s64 	%rd22348, %rd22346, %rd22330;
	setp.lt.u64 	%p4102, %rd22348, %rd22346;
	selp.u64 	%rd22349, 1, 0, %p4102;
	add.s64 	%rd22350, %rd22347, %rd22349;
	add.s64 	%rd22351, %rd22348, %rd22345;
	setp.lt.u64 	%p4103, %rd22351, %rd22348;
	selp.u64 	%rd22352, 1, 0, %p4103;
	add.s64 	%rd22353, %rd22350, %rd22352;
	mul.lo.s64 	%rd22354, %rd36423, %rd36502;
	mul.hi.u64 	%rd22355, %rd36502, %rd36423;
	add.s64 	%rd22356, %rd22354, %rd22332;
	setp.lt.u64 	%p4104, %rd22356, %rd22354;
	selp.u64 	%rd22357, 1, 0, %p4104;
	add.s64 	%rd22358, %rd22355, %rd22357;
	add.s64 	%rd22359, %rd22356, %rd22353;
	setp.lt.u64 	%p4105, %rd22359, %rd22356;
	selp.u64 	%rd22360, 1, 0, %p4105;
	add.s64 	%rd22361, %rd22358, %rd22360;
	mul.lo.s64 	%rd22362, %rd36422, %rd36501;
	mul.hi.u64 	%rd22363, %rd36501, %rd36422;
	add.s64 	%rd22364, %rd22362, %rd22343;
	setp.lt.u64 	%p4106, %rd22364, %rd22362;
	selp.u64 	%rd22365, 1, 0, %p4106;
	add.s64 	%rd22366, %rd22363, %rd22365;
	mul.lo.s64 	%rd22367, %rd36421, %rd36501;
	mul.hi.u64 	%rd22368, %rd36501, %rd36421;
	add.s64 	%rd22369, %rd22367, %rd22351;
	setp.lt.u64 	%p4107, %rd22369, %rd22367;
	selp.u64 	%rd22370, 1, 0, %p4107;
	add.s64 	%rd22371, %rd22368, %rd22370;
	add.s64 	%rd22372, %rd22369, %rd22366;
	setp.lt.u64 	%p4108, %rd22372, %rd22369;
	selp.u64 	%rd22373, 1, 0, %p4108;
	add.s64 	%rd22374, %rd22371, %rd22373;
	mul.lo.s64 	%rd22375, %rd36424, %rd36501;
	mul.hi.u64 	%rd22376, %rd36501, %rd36424;
	add.s64 	%rd22377, %rd22375, %rd22359;
	setp.lt.u64 	%p4109, %rd22377, %rd22375;
	selp.u64 	%rd22378, 1, 0, %p4109;
	add.s64 	%rd22379, %rd22376, %rd22378;
	add.s64 	%rd22380, %rd22377, %rd22374;
	setp.lt.u64 	%p4110, %rd22380, %rd22377;
	selp.u64 	%rd22381, 1, 0, %p4110;
	add.s64 	%rd22382, %rd22379, %rd22381;
	mul.lo.s64 	%rd22383, %rd36423, %rd36501;
	mul.hi.u64 	%rd22384, %rd36501, %rd36423;
	add.s64 	%rd22385, %rd22383, %rd22361;
	setp.lt.u64 	%p4111, %rd22385, %rd22383;
	selp.u64 	%rd22386, 1, 0, %p4111;
	add.s64 	%rd22387, %rd22384, %rd22386;
	add.s64 	%rd22388, %rd22385, %rd22382;
	setp.lt.u64 	%p4112, %rd22388, %rd22385;
	selp.u64 	%rd22389, 1, 0, %p4112;
	add.s64 	%rd22390, %rd22387, %rd22389;
	mul.lo.s64 	%rd22391, %rd22372, 4294968273;
	mov.b64 	%rd22392, 4294968273;
	mul.hi.u64 	%rd22393, %rd22372, %rd22392;
	mad.lo.s64 	%rd36541, %rd36422, %rd36504, %rd22391;
	setp.lt.u64 	%p4113, %rd36541, %rd22391;
	selp.u64 	%rd22394, 1, 0, %p4113;
	add.s64 	%rd22395, %rd22393, %rd22394;
	mul.lo.s64 	%rd22396, %rd22380, 4294968273;
	mul.hi.u64 	%rd22397, %rd22380, %rd22392;
	add.s64 	%rd22398, %rd22396, %rd22306;
	setp.lt.u64 	%p4114, %rd22398, %rd22396;
	selp.u64 	%rd22399, 1, 0, %p4114;
	add.s64 	%rd22400, %rd22397, %rd22399;
	add.s64 	%rd36540, %rd22398, %rd22395;
	setp.lt.u64 	%p4115, %rd36540, %rd22398;
	selp.u64 	%rd22401, 1, 0, %p4115;
	add.s64 	%rd22402, %rd22400, %rd22401;
	mul.lo.s64 	%rd22403, %rd22388, 4294968273;
	mul.hi.u64 	%rd22404, %rd22388, %rd22392;
	add.s64 	%rd22405, %rd22403, %rd22335;
	setp.lt.u64 	%p4116, %rd22405, %rd22403;
	selp.u64 	%rd22406, 1, 0, %p4116;
	add.s64 	%rd22407, %rd22404, %rd22406;
	add.s64 	%rd36539, %rd22405, %rd22402;
	setp.lt.u64 	%p4117, %rd36539, %rd22405;
	selp.u64 	%rd22408, 1, 0, %p4117;
	add.s64 	%rd22409, %rd22407, %rd22408;
	mul.lo.s64 	%rd22410, %rd22390, 4294968273;
	mul.hi.u64 	%rd22411, %rd22390, %rd22392;
	add.s64 	%rd22412, %rd22410, %rd22364;
	setp.lt.u64 	%p4118, %rd22412, %rd22410;
	selp.u64 	%rd22413, 1, 0, %p4118;
	add.s64 	%rd22414, %rd22411, %rd22413;
	add.s64 	%rd36538, %rd22412, %rd22409;
	setp.lt.u64 	%p4119, %rd36538, %rd22412;
	selp.u64 	%rd22415, 1, 0, %p4119;
	add.s64 	%rd4640, %rd22414, %rd22415;
	setp.eq.s64 	%p4120, %rd4640, 0;
	@%p4120 bra 	$L__BB1_1525;
	mov.b64 	%rd22416, 4294968273;
	mul.hi.u64 	%rd22417, %rd4640, %rd22416;
	mad.lo.s64 	%rd4641, %rd4640, 4294968273, %rd36541;
	setp.lt.u64 	%p4121, %rd4641, %rd36541;
	selp.u64 	%rd22418, 1, 0, %p4121;
	add.s64 	%rd4642, %rd22417, %rd22418;
	setp.eq.s64 	%p4122, %rd4642, 0;
	mov.u64 	%rd36541, %rd4641;
	@%p4122 bra 	$L__BB1_1525;
	add.s64 	%rd4643, %rd36540, %rd4642;
	setp.ge.u64 	%p4123, %rd4643, %rd36540;
	mov.u64 	%rd36540, %rd4643;
	mov.u64 	%rd36541, %rd4641;
	@%p4123 bra 	$L__BB1_1525;
	add.s64 	%rd36539, %rd36539, 1;
	setp.eq.s64 	%p4124, %rd36539, 0;
	selp.u64 	%rd22419, 1, 0, %p4124;
	add.s64 	%rd36538, %rd36538, %rd22419;
	mov.u64 	%rd36540, %rd4643;
	mov.u64 	%rd36541, %rd4641;
$L__BB1_1525:
	setp.gt.u64 	%p4125, %rd36538, %rd2087;
	@%p4125 bra 	$L__BB1_1527;
	setp.ne.s64 	%p4126, %rd36538, %rd2087;
	setp.ne.s64 	%p4127, %rd36539, %rd2088;
	or.pred  	%p4128, %p4126, %p4127;
	setp.ne.s64 	%p4129, %rd36540, %rd2089;
	or.pred  	%p4130, %p4128, %p4129;
	setp.lt.u64 	%p4131, %rd36541, %rd2090;
	or.pred  	%p4132, %p4130, %p4131;
	@%p4132 bra 	$L__BB1_1528;
$L__BB1_1527:
	// begin inline asm
	sub.cc.u64 %rd36541, %rd36541, %rd2090;
	// end inline asm
	// begin inline asm
	subc.u64 %rd22423, 0, 0;
	// end inline asm
	sub.s64 	%rd22425, %rd36540, %rd22423;
	// begin inline asm
	sub.cc.u64 %rd36540, %rd22425, %rd2089;
	// end inline asm
	sub.s64 	%rd22428, %rd36539, %rd22423;
	// begin inline asm
	sub.cc.u64 %rd36539, %rd22428, %rd2088;
	// end inline asm
	add.s64 	%rd22430, %rd22423, %rd2087;
	sub.s64 	%rd36538, %rd36538, %rd22430;
$L__BB1_1528:
	mov.b32 	%r3269, 0;
$L__BB1_1529:
	mul.hi.u64 	%rd22431, %rd36541, %rd36541;
	mul.lo.s64 	%rd22432, %rd36540, %rd36540;
	mul.hi.u64 	%rd36550, %rd36540, %rd36540;
	mul.lo.s64 	%rd36549, %rd36539, %rd36539;
	mul.hi.u64 	%rd36548, %rd36539, %rd36539;
	mul.lo.s64 	%rd36547, %rd36538, %rd36538;
	mul.hi.u64 	%rd36546, %rd36538, %rd36538;
	mul.lo.s64 	%rd22433, %rd36540, %rd36541;
	mul.hi.u64 	%rd22434, %rd36541, %rd36540;
	mov.b64 	{%r1564, %r1565}, %rd22434;
	mov.b64 	{%r1566, %r1567}, %rd22433;
	shf.l.wrap.b32 	%r1568, %r1567, %r1564, 1;
	shf.l.wrap.b32 	%r1569, %r1564, %r1565, 1;
	mov.b64 	%rd22435, {%r1568, %r1569};
	shl.b64 	%rd22436, %rd22433, 1;
	add.s64 	%rd4667, %rd22436, %rd22431;
	setp.lt.u64 	%p4133, %rd4667, %rd22436;
	selp.u64 	%rd22437, 1, 0, %p4133;
	add.s64 	%rd22438, %rd22432, %rd22435;
	add.s64 	%rd4668, %rd22438, %rd22437;
	setp.ge.u64 	%p4134, %rd4668, %rd22432;
	@%p4134 bra 	$L__BB1_1537;
	add.s64 	%rd36550, %rd36550, 1;
	setp.ne.s64 	%p4135, %rd36550, 0;
	@%p4135 bra 	$L__BB1_1537;
	add.s64 	%rd36549, %rd36549, 1;
	setp.ne.s64 	%p4136, %rd36549, 0;
	mov.b64 	%rd36550, 0;
	@%p4136 bra 	$L__BB1_1537;
	add.s64 	%rd36548, %rd36548, 1;
	setp.ne.s64 	%p4137, %rd36548, 0;
	mov.b64 	%rd36549, 0;
	mov.u64 	%rd36550, %rd36549;
	@%p4137 bra 	$L__BB1_1537;
	add.s64 	%rd36547, %rd36547, 1;
	setp.eq.s64 	%p4138, %rd36547, 0;
	selp.u64 	%rd22442, 1, 0, %p4138;
	add.s64 	%rd36546, %rd36546, %rd22442;
	mov.b64 	%rd36548, 0;
	mov.u64 	%rd36549, %rd36548;
	mov.u64 	%rd36550, %rd36548;
	bra.uni 	$L__BB1_1537;
$L__BB1_1534:
	add.s64 	%rd36475, %rd36475, 1;
	setp.ne.s64 	%p3963, %rd36475, 0;
	@%p3963 bra 	$L__BB1_1472;
	add.s64 	%rd36474, %rd36474, 1;
	setp.ne.s64 	%p3964, %rd36474, 0;
	mov.b64 	%rd36475, 0;
	@%p3964 bra 	$L__BB1_1472;
	add.s64 	%rd36473, %rd36473, 1;
	setp.eq.s64 	%p3965, %rd36473, 0;
	selp.u64 	%rd21977, 1, 0, %p3965;
	add.s64 	%rd36472, %rd36472, %rd21977;
	mov.b64 	%rd36474, 0;
	mov.u64 	%rd36475, %rd36474;
	bra.uni 	$L__BB1_1472;
$L__BB1_1537:
	mul.lo.s64 	%rd22443, %rd36539, %rd36541;
	mul.hi.u64 	%rd22444, %rd36541, %rd36539;
	mov.b64 	{%r1570, %r1571}, %rd22444;
	mov.b64 	{%r1572, %r1573}, %rd22443;
	shf.l.wrap.b32 	%r1574, %r1573, %r1570, 1;
	shf.l.wrap.b32 	%r1575, %r1570, %r1571, 1;
	mov.b64 	%rd22445, {%r1574, %r1575};
	shl.b64 	%rd22446, %rd22443, 1;
	add.s64 	%rd4689, %rd22446, %rd4668;
	setp.lt.u64 	%p4139, %rd4689, %rd22446;
	selp.u64 	%rd22447, 1, 0, %p4139;
	add.s64 	%rd22448, %rd36550, %rd22445;
	add.s64 	%rd4690, %rd22448, %rd22447;
	setp.ge.u64 	%p4140, %rd4690, %rd36550;
	@%p4140 bra 	$L__BB1_1538;
	bra.uni 	$L__BB1_1600;
$L__BB1_1538:
	mul.lo.s64 	%rd4678, %rd36538, %rd36541;
	mul.hi.u64 	%rd22452, %rd36541, %rd36538;
	mov.b64 	{%r1576, %r1577}, %rd22452;
	mov.b64 	{%r1578, %r1579}, %rd4678;
	shf.l.wrap.b32 	%r1580, %r1579, %r1576, 1;
	shf.l.wrap.b32 	%r1581, %r1576, %r1577, 1;
	mov.b64 	%rd22453, {%r1580, %r1581};
	shl.b64 	%rd22454, %rd4678, 1;
	add.s64 	%rd4679, %rd22454, %rd4690;
	setp.lt.u64 	%p4144, %rd4679, %rd22454;
	selp.u64 	%rd22455, 1, 0, %p4144;
	add.s64 	%rd22456, %rd36549, %rd22453;
	add.s64 	%rd4680, %rd22456, %rd22455;
	setp.ge.u64 	%p4145, %rd4680, %rd36549;
	@%p4145 bra 	$L__BB1_1541;
	add.s64 	%rd36548, %rd36548, 1;
	setp.ne.s64 	%p4146, %rd36548, 0;
	@%p4146 bra 	$L__BB1_1541;
	add.s64 	%rd36547, %rd36547, 1;
	setp.eq.s64 	%p4147, %rd36547, 0;
	selp.u64 	%rd22458, 1, 0, %p4147;
	add.s64 	%rd36546, %rd36546, %rd22458;
	mov.b64 	%rd36548, 0;
$L__BB1_1541:
	mul.lo.s64 	%rd22459, %rd36539, %rd36540;
	mul.hi.u64 	%rd22460, %rd36540, %rd36539;
	mov.b64 	{%r1582, %r1583}, %rd22460;
	mov.b64 	{%r1584, %r1585}, %rd22459;
	shf.l.wrap.b32 	%r1586, %r1585, %r1582, 1;
	shf.l.wrap.b32 	%r1587, %r1582, %r1583, 1;
	mov.b64 	%rd22461, {%r1586, %r1587};
	add.s64 	%rd22462, %rd4678, %rd22459;
	shl.b64 	%rd22463, %rd22462, 1;
	add.s64 	%rd4698, %rd22463, %rd4690;
	setp.lt.u64 	%p4148, %rd4698, %rd4679;
	selp.u64 	%rd22464, 1, 0, %p4148;
	add.s64 	%rd22465, %rd4680, %rd22461;
	add.s64 	%rd4699, %rd22465, %rd22464;
	setp.ge.u64 	%p4149, %rd4699, %rd4680;
	@%p4149 bra 	$L__BB1_1544;
	add.s64 	%rd36548, %rd36548, 1;
	setp.ne.s64 	%p4150, %rd36548, 0;
	@%p4150 bra 	$L__BB1_1544;
	add.s64 	%rd36547, %rd36547, 1;
	setp.eq.s64 	%p4151, %rd36547, 0;
	selp.u64 	%rd22467, 1, 0, %p4151;
	add.s64 	%rd36546, %rd36546, %rd22467;
	mov.b64 	%rd36548, 0;
$L__BB1_1544:
	mul.lo.s64 	%rd22468, %rd36538, %rd36540;
	mul.hi.u64 	%rd22469, %rd36540, %rd36538;
	mov.b64 	{%r1588, %r1589}, %rd22469;
	mov.b64 	{%r1590, %r1591}, %rd22468;
	shf.l.wrap.b32 	%r1592, %r1591, %r1588, 1;
	shf.l.wrap.b32 	%r1593, %r1588, %r1589, 1;
	mov.b64 	%rd22470, {%r1592, %r1593};
	shl.b64 	%rd22471, %rd22468, 1;
	add.s64 	%rd4706, %rd22471, %rd4699;
	setp.lt.u64 	%p4152, %rd4706, %rd22471;
	selp.u64 	%rd22472, 1, 0, %p4152;
	add.s64 	%rd22473, %rd36548, %rd22470;
	add.s64 	%rd4707, %rd22473, %rd22472;
	setp.ge.u64 	%p4153, %rd4707, %rd36548;
	@%p4153 bra 	$L__BB1_1546;
	add.s64 	%rd36547, %rd36547, 1;
	setp.eq.s64 	%p4154, %rd36547, 0;
	selp.u64 	%rd22474, 1, 0, %p4154;
	add.s64 	%rd36546, %rd36546, %rd22474;
$L__BB1_1546:
	mul.lo.s64 	%rd22475, %rd36538, %rd36539;
	mul.hi.u64 	%rd22476, %rd36539, %rd36538;
	mov.b64 	{%r1594, %r1595}, %rd22476;
	mov.b64 	{%r1596, %r1597}, %rd22475;
	shf.l.wrap.b32 	%r1598, %r1597, %r1594, 1;
	shf.l.wrap.b32 	%r1599, %r1594, %r1595, 1;
	mov.b64 	%rd22477, {%r1598, %r1599};
	shl.b64 	%rd22478, %rd22475, 1;
	add.s64 	%rd22479, %rd22478, %rd4707;
	setp.lt.u64 	%p4155, %rd22479, %rd22478;
	selp.u64 	%rd22480, 1, 0, %p4155;
	add.s64 	%rd22481, %rd36547, %rd22477;
	add.s64 	%rd22482, %rd22481, %rd22480;
	setp.lt.u64 	%p4156, %rd22482, %rd36547;
	selp.u64 	%rd22483, 1, 0, %p4156;
	add.s64 	%rd22484, %rd36546, %rd22483;
	mul.lo.s64 	%rd22485, %rd4706, 4294968273;
	mov.b64 	%rd22486, 4294968273;
	mul.hi.u64 	%rd22487, %rd4706, %rd22486;
	mad.lo.s64 	%rd36541, %rd36541, %rd36541, %rd22485;
	setp.lt.u64 	%p4157, %rd36541, %rd22485;
	selp.u64 	%rd22488, 1, 0, %p4157;
	add.s64 	%rd22489, %rd22487, %rd22488;
	mul.lo.s64 	%rd22490, %rd22479, 4294968273;
	mul.hi.u64 	%rd22491, %rd22479, %rd22486;
	add.s64 	%rd22492, %rd22490, %rd4667;
	setp.lt.u64 	%p4158, %rd22492, %rd22490;
	selp.u64 	%rd22493, 1, 0, %p4158;
	add.s64 	%rd22494, %rd22491, %rd22493;
	add.s64 	%rd36540, %rd22492, %rd22489;
	setp.lt.u64 	%p4159, %rd36540, %rd22492;
	selp.u64 	%rd22495, 1, 0, %p4159;
	add.s64 	%rd22496, %rd22494, %rd22495;
	mul.lo.s64 	%rd22497, %rd22482, 4294968273;
	mul.hi.u64 	%rd22498, %rd22482, %rd22486;
	add.s64 	%rd22499, %rd22497, %rd4689;
	setp.lt.u64 	%p4160, %rd22499, %rd22497;
	selp.u64 	%rd22500, 1, 0, %p4160;
	add.s64 	%rd22501, %rd22498, %rd22500;
	add.s64 	%rd36539, %rd22499, %rd22496;
	setp.lt.u64 	%p4161, %rd36539, %rd22499;
	selp.u64 	%rd22502, 1, 0, %p4161;
	add.s64 	%rd22503, %rd22501, %rd22502;
	mul.lo.s64 	%rd22504, %rd22484, 4294968273;
	mul.hi.u64 	%rd22505, %rd22484, %rd22486;
	add.s64 	%rd22506, %rd22504, %rd4698;
	setp.lt.u64 	%p4162, %rd22506, %rd22504;
	selp.u64 	%rd22507, 1, 0, %p4162;
	add.s64 	%rd22508, %rd22505, %rd22507;
	add.s64 	%rd36538, %rd22506, %rd22503;
	setp.lt.u64 	%p4163, %rd36538, %rd22506;
	selp.u64 	%rd22509, 1, 0, %p4163;
	add.s64 	%rd4716, %rd22508, %rd22509;
	setp.eq.s64 	%p4164, %rd4716, 0;
	@%p4164 bra 	$L__BB1_1550;
	mov.b64 	%rd22510, 4294968273;
	mul.hi.u64 	%rd22511, %rd4716, %rd22510;
	mad.lo.s64 	%rd4717, %rd4716, 4294968273, %rd36541;
	setp.lt.u64 	%p4165, %rd4717, %rd36541;
	selp.u64 	%rd22512, 1, 0, %p4165;
	add.s64 	%rd4718, %rd22511, %rd22512;
	setp.eq.s64 	%p4166, %rd4718, 0;
	mov.u64 	%rd36541, %rd4717;
	@%p4166 bra 	$L__BB1_1550;
	add.s64 	%rd4719, %rd36540, %rd4718;
	setp.ge.u64 	%p4167, %rd4719, %rd36540;
	mov.u64 	%rd36540, %rd4719;
	mov.u64 	%rd36541, %rd4717;
	@%p4167 bra 	$L__BB1_1550;
	add.s64 	%rd36539, %rd36539, 1;
	setp.eq.s64 	%p4168, %rd36539, 0;
	selp.u64 	%rd22513, 1, 0, %p4168;
	add.s64 	%rd36538, %rd36538, %rd22513;
	mov.u64 	%rd36540, %rd4719;
	mov.u64 	%rd36541, %rd4717;
$L__BB1_1550:
	setp.gt.u64 	%p4169, %rd36538, %rd2087;
	@%p4169 bra 	$L__BB1_1552;
	setp.ne.s64 	%p4170, %rd36538, %rd2087;
	setp.ne.s64 	%p4171, %rd36539, %rd2088;
	or.pred  	%p4172, %p4170, %p4171;
	setp.ne.s64 	%p4173, %rd36540, %rd2089;
	or.pred  	%p4174, %p4172, %p4173;
	setp.lt.u64 	%p4175, %rd36541, %rd2090;
	or.pred  	%p4176, %p4174, %p4175;
	@%p4176 bra 	$L__BB1_1553;
$L__BB1_1552:
	// begin inline asm
	sub.cc.u64 %rd36541, %rd36541, %rd2090;
	// end inline asm
	// begin inline asm
	subc.u64 %rd22517, 0, 0;
	// end inline asm
	sub.s64 	%rd22519, %rd36540, %rd22517;
	// begin inline asm
	sub.cc.u64 %rd36540, %rd22519, %rd2089;
	// end inline asm
	sub.s64 	%rd22522, %rd36539, %rd22517;
	// begin inline asm
	sub.cc.u64 %rd36539, %rd22522, %rd2088;
	// end inline asm
	add.s64 	%rd22524, %rd22517, %rd2087;
	sub.s64 	%rd36538, %rd36538, %rd22524;
$L__BB1_1553:
	add.s32 	%r3269, %r3269, 1;
	setp.ne.s32 	%p4177, %r3269, 3;
	@%p4177 bra 	$L__BB1_1529;
	mul.hi.u64 	%rd22525, %rd36541, %rd36237;
	mul.lo.s64 	%rd22526, %rd36236, %rd36541;
	mul.hi.u64 	%rd22527, %rd36541, %rd36236;
	add.s64 	%rd22528, %rd22526, %rd22525;
	setp.lt.u64 	%p4178, %rd22528, %rd22526;
	selp.u64 	%rd22529, 1, 0, %p4178;
	add.s64 	%rd22530, %rd22527, %rd22529;
	mul.lo.s64 	%rd22531, %rd36239, %rd36541;
	mul.hi.u64 	%rd22532, %rd36541, %rd36239;
	add.s64 	%rd22533, %rd22531, %rd22530;
	setp.lt.u64 	%p4179, %rd22533, %rd22531;
	selp.u64 	%rd22534, 1, 0, %p4179;
	add.s64 	%rd22535, %rd22532, %rd22534;
	mul.lo.s64 	%rd22536, %rd36238, %rd36541;
	mul.hi.u64 	%rd22537, %rd36541, %rd36238;
	add.s64 	%rd22538, %rd22536, %rd22535;
	setp.lt.u64 	%p4180, %rd22538, %rd22536;
	selp.u64 	%rd22539, 1, 0, %p4180;
	add.s64 	%rd22540, %rd22537, %rd22539;
	mul.lo.s64 	%rd22541, %rd36237, %rd36540;
	mul.hi.u64 	%rd22542, %rd36540, %rd36237;
	add.s64 	%rd22543, %rd22541, %rd22528;
	setp.lt.u64 	%p4181, %rd22543, %rd22541;
	selp.u64 	%rd22544, 1, 0, %p4181;
	add.s64 	%rd22545, %rd22542, %rd22544;
	mul.lo.s64 	%rd22546, %rd36236, %rd36540;
	mul.hi.u64 	%rd22547, %rd36540, %rd36236;
	add.s64 	%rd22548, %rd22546, %rd22533;
	setp.lt.u64 	%p4182, %rd22548, %rd22546;
	selp.u64 	%rd22549, 1, 0, %p4182;
	add.s64 	%rd22550, %rd22547, %rd22549;
	add.s64 	%rd22551, %rd22548, %rd22545;
	setp.lt.u64 	%p4183, %rd22551, %rd22548;
	selp.u64 	%rd22552, 1, 0, %p4183;
	add.s64 	%rd22553, %rd22550, %rd22552;
	mul.lo.s64 	%rd22554, %rd36239, %rd36540;
	mul.hi.u64 	%rd22555, %rd36540, %rd36239;
	add.s64 	%rd22556, %rd22554, %rd22538;
	setp.lt.u64 	%p4184, %rd22556, %rd22554;
	selp.u64 	%rd22557, 1, 0, %p4184;
	add.s64 	%rd22558, %rd22555, %rd22557;
	add.s64 	%rd22559, %rd22556, %rd22553;
	setp.lt.u64 	%p4185, %rd22559, %rd22556;
	selp.u64 	%rd22560, 1, 0, %p4185;
	add.s64 	%rd22561, %rd22558, %rd22560;
	mul.lo.s64 	%rd22562, %rd36238, %rd36540;
	mul.hi.u64 	%rd22563, %rd36540, %rd36238;
	add.s64 	%rd22564, %rd22562, %rd22540;
	setp.lt.u64 	%p4186, %rd22564, %rd22562;
	selp.u64 	%rd22565, 1, 0, %p4186;
	add.s64 	%rd22566, %rd22563, %rd22565;
	add.s64 	%rd22567, %rd22564, %rd22561;
	setp.lt.u64 	%p4187, %rd22567, %rd22564;
	selp.u64 	%rd22568, 1, 0, %p4187;
	add.s64 	%rd22569, %rd22566, %rd22568;
	mul.lo.s64 	%rd22570, %rd36237, %rd36539;
	mul.hi.u64 	%rd22571, %rd36539, %rd36237;
	add.s64 	%rd22572, %rd22570, %rd22551;
	setp.lt.u64 	%p4188, %rd22572, %rd22570;
	selp.u64 	%rd22573, 1, 0, %p4188;
	add.s64 	%rd22574, %rd22571, %rd22573;
	mul.lo.s64 	%rd22575, %rd36236, %rd36539;
	mul.hi.u64 	%rd22576, %rd36539, %rd36236;
	add.s64 	%rd22577, %rd22575, %rd22559;
	setp.lt.u64 	%p4189, %rd22577, %rd22575;
	selp.u64 	%rd22578, 1, 0, %p4189;
	add.s64 	%rd22579, %rd22576, %rd22578;
	add.s64 	%rd22580, %rd22577, %rd22574;
	setp.lt.u64 	%p4190, %rd22580, %rd22577;
	selp.u64 	%rd22581, 1, 0, %p4190;
	add.s64 	%rd22582, %rd22579, %rd22581;
	mul.lo.s64 	%rd22583, %rd36239, %rd36539;
	mul.hi.u64 	%rd22584, %rd36539, %rd36239;
	add.s64 	%rd22585, %rd22583, %rd22567;
	setp.lt.u64 	%p4191, %rd22585, %rd22583;
	selp.u64 	%rd22586, 1, 0, %p4191;
	add.s64 	%rd22587, %rd22584, %rd22586;
	add.s64 	%rd22588, %rd22585, %rd22582;
	setp.lt.u64 	%p4192, %rd22588, %rd22585;
	selp.u64 	%rd22589, 1, 0, %p4192;
	add.s64 	%rd22590, %rd22587, %rd22589;
	mul.lo.s64 	%rd22591, %rd36238, %rd36539;
	mul.hi.u64 	%rd22592, %rd36539, %rd36238;
	add.s64 	%rd22593, %rd22591, %rd22569;
	setp.lt.u64 	%p4193, %rd22593, %rd22591;
	selp.u64 	%rd22594, 1, 0, %p4193;
	add.s64 	%rd22595, %rd22592, %rd22594;
	add.s64 	%rd22596, %rd22593, %rd22590;
	setp.lt.u64 	%p4194, %rd22596, %rd22593;
	selp.u64 	%rd22597, 1, 0, %p4194;
	add.s64 	%rd22598, %rd22595, %rd22597;
	mul.lo.s64 	%rd22599, %rd36237, %rd36538;
	mul.hi.u64 	%rd22600, %rd36538, %rd36237;
	add.s64 	%rd22601, %rd22599, %rd22580;
	setp.lt.u64 	%p4195, %rd22601, %rd22599;
	selp.u64 	%rd22602, 1, 0, %p4195;
	add.s64 	%rd22603, %rd22600, %rd22602;
	mul.lo.s64 	%rd22604, %rd36236, %rd36538;
	mul.hi.u64 	%rd22605, %rd36538, %rd36236;
	add.s64 	%rd22606, %rd22604, %rd22588;
	setp.lt.u64 	%p4196, %rd22606, %rd22604;
	selp.u64 	%rd22607, 1, 0, %p4196;
	add.s64 	%rd22608, %rd22605, %rd22607;
	add.s64 	%rd22609, %rd22606, %rd22603;
	setp.lt.u64 	%p4197, %rd22609, %rd22606;
	selp.u64 	%rd22610, 1, 0, %p4197;
	add.s64 	%rd22611, %rd22608, %rd22610;
	mul.lo.s64 	%rd22612, %rd36239, %rd36538;
	mul.hi.u64 	%rd22613, %rd36538, %rd36239;
	add.s64 	%rd22614, %rd22612, %rd22596;
	setp.lt.u64 	%p4198, %rd22614, %rd22612;
	selp.u64 	%rd22615, 1, 0, %p4198;
	add.s64 	%rd22616, %rd22613, %rd22615;
	add.s64 	%rd22617, %rd22614, %rd22611;
	setp.lt.u64 	%p4199, %rd22617, %rd22614;
	selp.u64 	%rd22618, 1, 0, %p4199;
	add.s64 	%rd22619, %rd22616, %rd22618;
	mul.lo.s64 	%rd22620, %rd36238, %rd36538;
	mul.hi.u64 	%rd22621, %rd36538, %rd36238;
	add.s64 	%rd22622, %rd22620, %rd22598;
	setp.lt.u64 	%p4200, %rd22622, %rd22620;
	selp.u64 	%rd22623, 1, 0, %p4200;
	add.s64 	%rd22624, %rd22621, %rd22623;
	add.s64 	%rd22625, %rd22622, %rd22619;
	setp.lt.u64 	%p4201, %rd22625, %rd22622;
	selp.u64 	%rd22626, 1, 0, %p4201;
	add.s64 	%rd22627, %rd22624, %rd22626;
	mul.lo.s64 	%rd22628, %rd22609, 4294968273;
	mov.b64 	%rd22629, 4294968273;
	mul.hi.u64 	%rd22630, %rd22609, %rd22629;
	mad.lo.s64 	%rd36578, %rd36237, %rd36541, %rd22628;
	setp.lt.u64 	%p4202, %rd36578, %rd22628;
	selp.u64 	%rd22631, 1, 0, %p4202;
	add.s64 	%rd22632, %rd22630, %rd22631;
	mul.lo.s64 	%rd22633, %rd22617, 4294968273;
	mul.hi.u64 	%rd22634, %rd22617, %rd22629;
	add.s64 	%rd22635, %rd22633, %rd22543;
	setp.lt.u64 	%p4203, %rd22635, %rd22633;
	selp.u64 	%rd22636, 1, 0, %p4203;
	add.s64 	%rd22637, %rd22634, %rd22636;
	add.s64 	%rd36577, %rd22635, %rd22632;
	setp.lt.u64 	%p4204, %rd36577, %rd22635;
	selp.u64 	%rd22638, 1, 0, %p4204;
	add.s64 	%rd22639, %rd22637, %rd22638;
	mul.lo.s64 	%rd22640, %rd22625, 4294968273;
	mul.hi.u64 	%rd22641, %rd22625, %rd22629;
	add.s64 	%rd22642, %rd22640, %rd22572;
	setp.lt.u64 	%p4205, %rd22642, %rd22640;
	selp.u64 	%rd22643, 1, 0, %p4205;
	add.s64 	%rd22644, %rd22641, %rd22643;
	add.s64 	%rd36576, %rd22642, %rd22639;
	setp.lt.u64 	%p4206, %rd36576, %rd22642;
	selp.u64 	%rd22645, 1, 0, %p4206;
	add.s64 	%rd22646, %rd22644, %rd22645;
	mul.lo.s64 	%rd22647, %rd22627, 4294968273;
	mul.hi.u64 	%rd22648, %rd22627, %rd22629;
	add.s64 	%rd22649, %rd22647, %rd22601;
	setp.lt.u64 	%p4207, %rd22649, %rd22647;
	selp.u64 	%rd22650, 1, 0, %p4207;
	add.s64 	%rd22651, %rd22648, %rd22650;
	add.s64 	%rd36575, %rd22649, %rd22646;
	setp.lt.u64 	%p4208, %rd36575, %rd22649;
	selp.u64 	%rd22652, 1, 0, %p4208;
	add.s64 	%rd4738, %rd22651, %rd22652;
	setp.eq.s64 	%p4209, %rd4738, 0;
	@%p4209 bra 	$L__BB1_1558;
	mov.b64 	%rd22653, 4294968273;
	mul.hi.u64 	%rd22654, %rd4738, %rd22653;
	mad.lo.s64 	%rd4739, %rd4738, 4294968273, %rd36578;
	setp.lt.u64 	%p4210, %rd4739, %rd36578;
	selp.u64 	%rd22655, 1, 0, %p4210;
	add.s64 	%rd4740, %rd22654, %rd22655;
	setp.eq.s64 	%p4211, %rd4740, 0;
	mov.u64 	%rd36578, %rd4739;
	@%p4211 bra 	$L__BB1_1558;
	add.s64 	%rd4741, %rd36577, %rd4740;
	setp.ge.u64 	%p4212, %rd4741, %rd36577;
	mov.u64 	%rd36577, %rd4741;
	mov.u64 	%rd36578, %rd4739;
	@%p4212 bra 	$L__BB1_1558;
	add.s64 	%rd36576, %rd36576, 1;
	setp.eq.s64 	%p4213, %rd36576, 0;
	selp.u64 	%rd22656, 1, 0, %p4213;
	add.s64 	%rd36575, %rd36575, %rd22656;
	mov.u64 	%rd36577, %rd4741;
	mov.u64 	%rd36578, %rd4739;
$L__BB1_1558:
	setp.gt.u64 	%p4214, %rd36575, %rd2087;
	@%p4214 bra 	$L__BB1_1560;
	setp.ne.s64 	%p4215, %rd36575, %rd2087;
	setp.ne.s64 	%p4216, %rd36576, %rd2088;
	or.pred  	%p4217, %p4215, %p4216;
	setp.ne.s64 	%p4218, %rd36577, %rd2089;
	or.pred  	%p4219, %p4217, %p4218;
	setp.lt.u64 	%p4220, %rd36578, %rd2090;
	or.pred  	%p4221, %p4219, %p4220;
	@%p4221 bra 	$L__BB1_1561;
$L__BB1_1560:
	// begin inline asm
	sub.cc.u64 %rd36578, %rd36578, %rd2090;
	// end inline asm
	// begin inline asm
	subc.u64 %rd22660, 0, 0;
	// end inline asm
	sub.s64 	%rd22662, %rd36577, %rd22660;
	// begin inline asm
	sub.cc.u64 %rd36577, %rd22662, %rd2089;
	// end inline asm
	sub.s64 	%rd22665, %rd36576, %rd22660;
	// begin inline asm
	sub.cc.u64 %rd36576, %rd22665, %rd2088;
	// end inline asm
	add.s64 	%rd22667, %rd22660, %rd2087;
	sub.s64 	%rd36575, %rd36575, %rd22667;
$L__BB1_1561:
	mov.b32 	%r3270, 0;
$L__BB1_1562:
	mul.hi.u64 	%rd22668, %rd36578, %rd36578;
	mul.lo.s64 	%rd22669, %rd36577, %rd36577;
	mul.hi.u64 	%rd36587, %rd36577, %rd36577;
	mul.lo.s64 	%rd36586, %rd36576, %rd36576;
	mul.hi.u64 	%rd36585, %rd36576, %rd36576;
	mul.lo.s64 	%rd36584, %rd36575, %rd36575;
	mul.hi.u64 	%rd36583, %rd36575, %rd36575;
	mul.lo.s64 	%rd22670, %rd36577, %rd36578;
	mul.hi.u64 	%rd22671, %rd36578, %rd36577;
	mov.b64 	{%r1601, %r1602}, %rd22671;
	mov.b64 	{%r1603, %r1604}, %rd22670;
	shf.l.wrap.b32 	%r1605, %r1604, %r1601, 1;
	shf.l.wrap.b32 	%r1606, %r1601, %r1602, 1;
	mov.b64 	%rd22672, {%r1605, %r1606};
	shl.b64 	%rd22673, %rd22670, 1;
	add.s64 	%rd4765, %rd22673, %rd22668;
	setp.lt.u64 	%p4222, %rd4765, %rd22673;
	selp.u64 	%rd22674, 1, 0, %p4222;
	add.s64 	%rd22675, %rd22669, %rd22672;
	add.s64 	%rd4766, %rd22675, %rd22674;
	setp.ge.u64 	%p4223, %rd4766, %rd22669;
	@%p4223 bra 	$L__BB1_1567;
	add.s64 	%rd36587, %rd36587, 1;
	setp.ne.s64 	%p4224, %rd36587, 0;
	@%p4224 bra 	$L__BB1_1567;
	add.s64 	%rd36586, %rd36586, 1;
	setp.ne.s64 	%p4225, %rd36586, 0;
	mov.b64 	%rd36587, 0;
	@%p4225 bra 	$L__BB1_1567;
	add.s64 	%rd36585, %rd36585, 1;
	setp.ne.s64 	%p4226, %rd36585, 0;
	mov.b64 	%rd36586, 0;
	mov.u64 	%rd36587, %rd36586;
	@%p4226 bra 	$L__BB1_1567;
	add.s64 	%rd36584, %rd36584, 1;
	setp.eq.s64 	%p4227, %rd36584, 0;
	selp.u64 	%rd22679, 1, 0, %p4227;
	add.s64 	%rd36583, %rd36583, %rd22679;
	mov.b64 	%rd36585, 0;
	mov.u64 	%rd36586, %rd36585;
	mov.u64 	%rd36587, %rd36585;
$L__BB1_1567:
	mul.lo.s64 	%rd22680, %rd36576, %rd36578;
	mul.hi.u64 	%rd22681, %rd36578, %rd36576;
	mov.b64 	{%r1607, %r1608}, %rd22681;
	mov.b64 	{%r1609, %r1610}, %rd22680;
	shf.l.wrap.b32 	%r1611, %r1610, %r1607, 1;
	shf.l.wrap.b32 	%r1612, %r1607, %r1608, 1;
	mov.b64 	%rd22682, {%r1611, %r1612};
	shl.b64 	%rd22683, %rd22680, 1;
	add.s64 	%rd4787, %rd22683, %rd4766;
	setp.lt.u64 	%p4228, %rd4787, %rd22683;
	selp.u64 	%rd22684, 1, 0, %p4228;
	add.s64 	%rd22685, %rd36587, %rd22682;
	add.s64 	%rd4788, %rd22685, %rd22684;
	setp.ge.u64 	%p4229, %rd4788, %rd36587;
	@%p4229 bra 	$L__BB1_1571;
	add.s64 	%rd36586, %rd36586, 1;
	setp.ne.s64 	%p4230, %rd36586, 0;
	@%p4230 bra 	$L__BB1_1571;
	add.s64 	%rd36585, %rd36585, 1;
	setp.ne.s64 	%p4231, %rd36585, 0;
	mov.b64 	%rd36586, 0;
	@%p4231 bra 	$L__BB1_1571;
	add.s64 	%rd36584, %rd36584, 1;
	setp.eq.s64 	%p4232, %rd36584, 0;
	selp.u64 	%rd22688, 1, 0, %p4232;
	add.s64 	%rd36583, %rd36583, %rd22688;
	mov.b64 	%rd36585, 0;
	mov.u64 	%rd36586, %rd36585;
$L__BB1_1571:
	mul.lo.s64 	%rd4776, %rd36575, %rd36578;
	mul.hi.u64 	%rd22689, %rd36578, %rd36575;
	mov.b64 	{%r1613, %r1614}, %rd22689;
	mov.b64 	{%r1615, %r1616}, %rd4776;
	shf.l.wrap.b32 	%r1617, %r1616, %r1613, 1;
	shf.l.wrap.b32 	%r1618, %r1613, %r1614, 1;
	mov.b64 	%rd22690, {%r1617, %r1618};
	shl.b64 	%rd22691, %rd4776, 1;
	add.s64 	%rd4777, %rd22691, %rd4788;
	setp.lt.u64 	%p4233, %rd4777, %rd22691;
	selp.u64 	%rd22692, 1, 0, %p4233;
	add.s64 	%rd22693, %rd36586, %rd22690;
	add.s64 	%rd4778, %rd22693, %rd22692;
	setp.ge.u64 	%p4234, %rd4778, %rd36586;
	@%p4234 bra 	$L__BB1_1574;
	add.s64 	%rd36585, %rd36585, 1;
	setp.ne.s64 	%p4235, %rd36585, 0;
	@%p4235 bra 	$L__BB1_1574;
	add.s64 	%rd36584, %rd36584, 1;
	setp.eq.s64 	%p4236, %rd36584, 0;
	selp.u64 	%rd22695, 1, 0, %p4236;
	add.s64 	%rd36583, %rd36583, %rd22695;
	mov.b64 	%rd36585, 0;
$L__BB1_1574:
	mul.lo.s64 	%rd22696, %rd36576, %rd36577;
	mul.hi.u64 	%rd22697, %rd36577, %rd36576;
	mov.b64 	{%r1619, %r1620}, %rd22697;
	mov.b64 	{%r1621, %r1622}, %rd22696;
	shf.l.wrap.b32 	%r1623, %r1622, %r1619, 1;
	shf.l.wrap.b32 	%r1624, %r1619, %r1620, 1;
	mov.b64 	%rd22698, {%r1623, %r1624};
	add.s64 	%rd22699, %rd4776, %rd22696;
	shl.b64 	%rd22700, %rd22699, 1;
	add.s64 	%rd4796, %rd22700, %rd4788;
	setp.lt.u64 	%p4237, %rd4796, %rd4777;
	selp.u64 	%rd22701, 1, 0, %p4237;
	add.s64 	%rd22702, %rd4778, %rd22698;
	add.s64 	%rd4797, %rd22702, %rd22701;
	setp.ge.u64 	%p4238, %rd4797, %rd4778;
	@%p4238 bra 	$L__BB1_1577;
	add.s64 	%rd36585, %rd36585, 1;
	setp.ne.s64 	%p4239, %rd36585, 0;
	@%p4239 bra 	$L__BB1_1577;
	add.s64 	%rd36584, %rd36584, 1;
	setp.eq.s64 	%p4240, %rd36584, 0;
	selp.u64 	%rd22704, 1, 0, %p4240;
	add.s64 	%rd36583, %rd36583, %rd22704;
	mov.b64 	%rd36585, 0;
$L__BB1_1577:
	mul.lo.s64 	%rd22705, %rd36575, %rd36577;
	mul.hi.u64 	%rd22706, %rd36577, %rd36575;
	mov.b64 	{%r1625, %r1626}, %rd22706;
	mov.b64 	{%r1627, %r1628}, %rd22705;
	shf.l.wrap.b32 	%r1629, %r1628, %r1625, 1;
	shf.l.wrap.b32 	%r1630, %r1625, %r1626, 1;
	mov.b64 	%rd22707, {%r1629, %r1630};
	shl.b64 	%rd22708, %rd22705, 1;
	add.s64 	%rd4804, %rd22708, %rd4797;
	setp.lt.u64 	%p4241, %rd4804, %rd22708;
	selp.u64 	%rd22709, 1, 0, %p4241;
	add.s64 	%rd22710, %rd36585, %rd22707;
	add.s64 	%rd4805, %rd22710, %rd22709;
	setp.ge.u64 	%p4242, %rd4805, %rd36585;
	@%p4242 bra 	$L__BB1_1579;
	add.s64 	%rd36584, %rd36584, 1;
	setp.eq.s64 	%p4243, %rd36584, 0;
	selp.u64 	%rd22711, 1, 0, %p4243;
	add.s64 	%rd36583, %rd36583, %rd22711;
$L__BB1_1579:
	mul.lo.s64 	%rd22712, %rd36575, %rd36576;
	mul.hi.u64 	%rd22713, %rd36576, %rd36575;
	mov.b64 	{%r1631, %r1632}, %rd22713;
	mov.b64 	{%r1633, %r1634}, %rd22712;
	shf.l.wrap.b32 	%r1635, %r1634, %r1631, 1;
	shf.l.wrap.b32 	%r1636, %r1631, %r1632, 1;
	mov.b64 	%rd22714, {%r1635, %r1636};
	shl.b64 	%rd22715, %rd22712, 1;
	add.s64 	%rd22716, %rd22715, %rd4805;
	setp.lt.u64 	%p4244, %rd22716, %rd22715;
	selp.u64 	%rd22717, 1, 0, %p4244;
	add.s64 	%rd22718, %rd36584, %rd22714;
	add.s64 	%rd22719, %rd22718, %rd22717;
	setp.lt.u64 	%p4245, %rd22719, %rd36584;
	selp.u64 	%rd22720, 1, 0, %p4245;
	add.s64 	%rd22721, %rd36583, %rd22720;
	mul.lo.s64 	%rd22722, %rd4804, 4294968273;
	mov.b64 	%rd22723, 4294968273;
	mul.hi.u64 	%rd22724, %rd4804, %rd22723;
	mad.lo.s64 	%rd36578, %rd36578, %rd36578, %rd22722;
	setp.lt.u64 	%p4246, %rd36578, %rd22722;
	selp.u64 	%rd22725, 1, 0, %p4246;
	add.s64 	%rd22726, %rd22724, %rd22725;
	mul.lo.s64 	%rd22727, %rd22716, 4294968273;
	mul.hi.u64 	%rd22728, %rd22716, %rd22723;
	add.s64 	%rd22729, %rd22727, %rd4765;
	setp.lt.u64 	%p4247, %rd22729, %rd22727;
	selp.u64 	%rd22730, 1, 0, %p4247;
	add.s64 	%rd22731, %rd22728, %rd22730;
	add.s64 	%rd36577, %rd22729, %rd22726;
	setp.lt.u64 	%p4248, %rd36577, %rd22729;
	selp.u64 	%rd22732, 1, 0, %p4248;
	add.s64 	%rd22733, %rd22731, %rd22732;
	mul.lo.s64 	%rd22734, %rd22719, 4294968273;
	mul.hi.u64 	%rd22735, %rd22719, %rd22723;
	add.s64 	%rd22736, %rd22734, %rd4787;
	setp.lt.u64 	%p4249, %rd22736, %rd22734;
	selp.u64 	%rd22737, 1, 0, %p4249;
	add.s64 	%rd22738, %rd22735, %rd22737;
	add.s64 	%rd36576, %rd22736, %rd22733;
	setp.lt.u64 	%p4250, %rd36576, %rd22736;
	selp.u64 	%rd22739, 1, 0, %p4250;
	add.s64 	%rd22740, %rd22738, %rd22739;
	mul.lo.s64 	%rd22741, %rd22721, 4294968273;
	mul.hi.u64 	%rd22742, %rd22721, %rd22723;
	add.s64 	%rd22743, %rd22741, %rd4796;
	setp.lt.u64 	%p4251, %rd22743, %rd22741;
	selp.u64 	%rd22744, 1, 0, %p4251;
	add.s64 	%rd22745, %rd22742, %rd22744;
	add.s64 	%rd36575, %rd22743, %rd22740;
	setp.lt.u64 	%p4252, %rd36575, %rd22743;
	selp.u64 	%rd22746, 1, 0, %p4252;
	add.s64 	%rd4814, %rd22745, %rd22746;
	setp.eq.s64 	%p4253, %rd4814, 0;
	@%p4253 bra 	$L__BB1_1583;
	mov.b64 	%rd22747, 4294968273;
	mul.hi.u64 	%rd22748, %rd4814, %rd22747;
	mad.lo.s64 	%rd4815, %rd4814, 4294968273, %rd36578;
	setp.lt.u64 	%p4254, %rd4815, %rd36578;
	selp.u64 	%rd22749, 1, 0, %p4254;
	add.s64 	%rd4816, %rd22748, %rd22749;
	setp.eq.s64 	%p4255, %rd4816, 0;
	mov.u64 	%rd36578, %rd4815;
	@%p4255 bra 	$L__BB1_1583;
	add.s64 	%rd4817, %rd36577, %rd4816;
	setp.ge.u64 	%p4256, %rd4817, %rd36577;
	mov.u64 	%rd36577, %rd4817;
	mov.u64 	%rd36578, %rd4815;
	@%p4256 bra 	$L__BB1_1583;
	add.s64 	%rd36576, %rd36576, 1;
	setp.eq.s64 	%p4257, %rd36576, 0;
	selp.u64 	%rd22750, 1, 0, %p4257;
	add.s64 	%rd36575, %rd36575, %rd22750;
	mov.u64 	%rd36577, %rd4817;
	mov.u64 	%rd36578, %rd4815;
$L__BB1_1583:
	setp.gt.u64 	%p4258, %rd36575, %rd2087;
	@%p4258 bra 	$L__BB1_1585;
	setp.ne.s64 	%p4259, %rd36575, %rd2087;
	setp.ne.s64 	%p4260, %rd36576, %rd2088;
	or.pred  	%p4261, %p4259, %p4260;
	setp.ne.s64 	%p4262, %rd36577, %rd2089;
	or.pred  	%p4263, %p4261, %p4262;
	setp.lt.u64 	%p4264, %rd36578, %rd2090;
	or.pred  	%p4265, %p4263, %p4264;
	@%p4265 bra 	$L__BB1_1586;
$L__BB1_1585:
	// begin inline asm
	sub.cc.u64 %rd36578, %rd36578, %rd2090;
	// end inline asm
	// begin inline asm
	subc.u64 %rd22754, 0, 0;
	// end inline asm
	sub.s64 	%rd22756, %rd36577, %rd22754;
	// begin inline asm
	sub.cc.u64 %rd36577, %rd22756, %rd2089;
	// end inline asm
	sub.s64 	%rd22759, %rd36576, %rd22754;
	// begin inline asm
	sub.cc.u64 %rd36576, %rd22759, %rd2088;
	// end inline asm
	add.s64 	%rd22761, %rd22754, %rd2087;
	sub.s64 	%rd36575, %rd36575, %rd22761;
$L__BB1_1586:
	add.s32 	%r3270, %r3270, 1;
	setp.ne.s32 	%p4266, %r3270, 23;
	@%p4266 bra 	$L__BB1_1562;
	mul.hi.u64 	%rd22762, %rd36578, %rd36385;
	mul.lo.s64 	%rd22763, %rd36384, %rd36578;
	mul.hi.u64 	%rd22764, %rd36578, %rd36384;
	add.s64 	%rd22765, %rd22763, %rd22762;
	setp.lt.u64 	%p4267, %rd22765, %rd22763;
	selp.u64 	%rd22766, 1, 0, %p4267;
	add.s64 	%rd22767, %rd22764, %rd22766;
	mul.lo.s64 	%rd22768, %rd36387, %rd36578;
	mul.hi.u64 	%rd22769, %rd36578, %rd36387;
	add.s64 	%rd22770, %rd22768, %rd22767;
	setp.lt.u64 	%p4268, %rd22770, %rd22768;
	selp.u64 	%rd22771, 1, 0, %p4268;
	add.s64 	%rd22772, %rd22769, %rd22771;
	mul.lo.s64 	%rd22773, %rd36386, %rd36578;
	mul.hi.u64 	%rd22774, %rd36578, %rd36386;
	add.s64 	%rd22775, %rd22773, %rd22772;
	setp.lt.u64 	%p4269, %rd22775, %rd22773;
	selp.u64 	%rd22776, 1, 0, %p4269;
	add.s64 	%rd22777, %rd22774, %rd22776;
	mul.lo.s64 	%rd22778, %rd36385, %rd36577;
	mul.hi.u64 	%rd22779, %rd36577, %rd36385;
	add.s64 	%rd22780, %rd22778, %rd22765;
	setp.lt.u64 	%p4270, %rd22780, %rd22778;
	selp.u64 	%rd22781, 1, 0, %p4270;
	add.s64 	%rd22782, %rd22779, %rd22781;
	mul.lo.s64 	%rd22783, %rd36384, %rd36577;
	mul.hi.u64 	%rd22784, %rd36577, %rd36384;
	add.s64 	%rd22785, %rd22783, %rd22770;
	setp.lt.u64 	%p4271, %rd22785, %rd22783;
	selp.u64 	%rd22786, 1, 0, %p4271;
	add.s64 	%rd22787, %rd22784, %rd22786;
	add.s64 	%rd22788, %rd22785, %rd22782;
	setp.lt.u64 	%p4272, %rd22788, %rd22785;
	selp.u64 	%rd22789, 1, 0, %p4272;
	add.s64 	%rd22790, %rd22787, %rd22789;
	mul.lo.s64 	%rd22791, %rd36387, %rd36577;
	mul.hi.u64 	%rd22792, %rd36577, %rd36387;
	add.s64 	%rd22793, %rd22791, %rd22775;
	setp.lt.u64 	%p4273, %rd22793, %rd22791;
	selp.u64 	%rd22794, 1, 0, %p4273;
	add.s64 	%rd22795, %rd22792, %rd22794;
	add.s64 	%rd22796, %rd22793, %rd22790;
	setp.lt.u64 	%p4274, %rd22796, %rd22793;
	selp.u64 	%rd22797, 1, 0, %p4274;
	add.s64 	%rd22798, %rd22795, %rd22797;
	mul.lo.s64 	%rd22799, %rd36386, %rd36577;
	mul.hi.u64 	%rd22800, %rd36577, %rd36386;
	add.s64 	%rd22801, %rd22799, %rd22777;
	setp.lt.u64 	%p4275, %rd22801, %rd22799;
	selp.u64 	%rd22802, 1, 0, %p4275;
	add.s64 	%rd22803, %rd22800, %rd22802;
	add.s64 	%rd22804, %rd22801, %rd22798;
	setp.lt.u64 	%p4276, %rd22804, %rd22801;
	selp.u64 	%rd22805, 1, 0, %p4276;
	add.s64 	%rd22806, %rd22803, %rd22805;
	mul.lo.s64 	%rd22807, %rd36385, %rd36576;
	mul.hi.u64 	%rd22808, %rd36576, %rd36385;
	add.s64 	%rd22809, %rd22807, %rd22788;
	setp.lt.u64 	%p4277, %rd22809, %rd22807;
	selp.u64 	%rd22810, 1, 0, %p4277;
	add.s64 	%rd22811, %rd22808, %rd22810;
	mul.lo.s64 	%rd22812, %rd36384, %rd36576;
	mul.hi.u64 	%rd22813, %rd36576, %rd36384;
	add.s64 	%rd22814, %rd22812, %rd22796;
	setp.lt.u64 	%p4278, %rd22814, %rd22812;
	selp.u64 	%rd22815, 1, 0, %p4278;
	add.s64 	%rd22816, %rd22813, %rd22815;
	add.s64 	%rd22817, %rd22814, %rd22811;
	setp.lt.u64 	%p4279, %rd22817, %rd22814;
	selp.u64 	%rd22818, 1, 0, %p4279;
	add.s64 	%rd22819, %rd22816, %rd22818;
	mul.lo.s64 	%rd22820, %rd36387, %rd36576;
	mul.hi.u64 	%rd22821, %rd36576, %rd36387;
	add.s64 	%rd22822, %rd22820, %rd22804;
	setp.lt.u64 	%p4280, %rd22822, %rd22820;
	selp.u64 	%rd22823, 1, 0, %p4280;
	add.s64 	%rd22824, %rd22821, %rd22823;
	add.s64 	%rd22825, %rd22822, %rd22819;
	setp.lt.u64 	%p4281, %rd22825, %rd22822;
	selp.u64 	%rd22826, 1, 0, %p4281;
	add.s64 	%rd22827, %rd22824, %rd22826;
	mul.lo.s64 	%rd22828, %rd36386, %rd36576;
	mul.hi.u64 	%rd22829, %rd36576, %rd36386;
	add.s64 	%rd22830, %rd22828, %rd22806;
	setp.lt.u64 	%p4282, %rd22830, %rd22828;
	selp.u64 	%rd22831, 1, 0, %p4282;
	add.s64 	%rd22832, %rd22829, %rd22831;
	add.s64 	%rd22833, %rd22830, %rd22827;
	setp.lt.u64 	%p4283, %rd22833, %rd22830;
	selp.u64 	%rd22834, 1, 0, %p4283;
	add.s64 	%rd22835, %rd22832, %rd22834;
	mul.lo.s64 	%rd22836, %rd36385, %rd36575;
	mul.hi.u64 	%rd22837, %rd36575, %rd36385;
	add.s64 	%rd22838, %rd22836, %rd22817;
	setp.lt.u64 	%p4284, %rd22838, %rd22836;
	selp.u64 	%rd22839, 1, 0, %p4284;
	add.s64 	%rd22840, %rd22837, %rd22839;
	mul.lo.s64 	%rd22841, %rd36384, %rd36575;
	mul.hi.u64 	%rd22842, %rd36575, %rd36384;
	add.s64 	%rd22843, %rd22841, %rd22825;
	setp.lt.u64 	%p4285, %rd22843, %rd22841;
	selp.u64 	%rd22844, 1, 0, %p4285;
	add.s64 	%rd22845, %rd22842, %rd22844;
	add.s64 	%rd22846, %rd22843, %rd22840;
	setp.lt.u64 	%p4286, %rd22846, %rd22843;
	selp.u64 	%rd22847, 1, 0, %p4286;
	add.s64 	%rd22848, %rd22845, %rd22847;
	mul.lo.s64 	%rd22849, %rd36387, %rd36575;
	mul.hi.u64 	%rd22850, %rd36575, %rd36387;
	add.s64 	%rd22851, %rd22849, %rd22833;
	setp.lt.u64 	%p4287, %rd22851, %rd22849;
	selp.u64 	%rd22852, 1, 0, %p4287;
	add.s64 	%rd22853, %rd22850, %rd22852;
	add.s64 	%rd22854, %rd22851, %rd22848;
	setp.lt.u64 	%p4288, %rd22854, %rd22851;
	selp.u64 	%rd22855, 1, 0, %p4288;
	add.s64 	%rd22856, %rd22853, %rd22855;
	mul.lo.s64 	%rd22857, %rd36386, %rd36575;
	mul.hi.u64 	%rd22858, %rd36575, %rd36386;
	add.s64 	%rd22859, %rd22857, %rd22835;
	setp.lt.u64 	%p4289, %rd22859, %rd22857;
	selp.u64 	%rd22860, 1, 0, %p4289;
	add.s64 	%rd22861, %rd22858, %rd22860;
	add.s64 	%rd22862, %rd22859, %rd22856;
	setp.lt.u64 	%p4290, %rd22862, %rd22859;
	selp.u64 	%rd22863, 1, 0, %p4290;
	add.s64 	%rd22864, %rd22861, %rd22863;
	mul.lo.s64 	%rd22865, %rd22846, 4294968273;
	mov.b64 	%rd22866, 4294968273;
	mul.hi.u64 	%rd22867, %rd22846, %rd22866;
	mad.lo.s64 	%rd36615, %rd36385, %rd36578, %rd22865;
	setp.lt.u64 	%p4291, %rd36615, %rd22865;
	selp.u64 	%rd22868, 1, 0, %p4291;
	add.s64 	%rd22869, %rd22867, %rd22868;
	mul.lo.s64 	%rd22870, %rd22854, 4294968273;
	mul.hi.u64 	%rd22871, %rd22854, %rd22866;
	add.s64 	%rd22872, %rd22870, %rd22780;
	setp.lt.u64 	%p4292, %rd22872, %rd22870;
	selp.u64 	%rd22873, 1, 0, %p4292;
	add.s64 	%rd22874, %rd22871, %rd22873;
	add.s64 	%rd36614, %rd22872, %rd22869;
	setp.lt.u64 	%p4293, %rd36614, %rd22872;
	selp.u64 	%rd22875, 1, 0, %p4293;
	add.s64 	%rd22876, %rd22874, %rd22875;
	mul.lo.s64 	%rd22877, %rd22862, 4294968273;
	mul.hi.u64 	%rd22878, %rd22862, %rd22866;
	add.s64 	%rd22879, %rd22877, %rd22809;
	setp.lt.u64 	%p4294, %rd22879, %rd22877;
	selp.u64 	%rd22880, 1, 0, %p4294;
	add.s64 	%rd22881, %rd22878, %rd22880;
	add.s64 	%rd36613, %rd22879, %rd22876;
	setp.lt.u64 	%p4295, %rd36613, %rd22879;
	selp.u64 	%rd22882, 1, 0, %p4295;
	add.s64 	%rd22883, %rd22881, %rd22882;
	mul.lo.s64 	%rd22884, %rd22864, 4294968273;
	mul.hi.u64 	%rd22885, %rd22864, %rd22866;
	add.s64 	%rd22886, %rd22884, %rd22838;
	setp.lt.u64 	%p4296, %rd22886, %rd22884;
	selp.u64 	%rd22887, 1, 0, %p4296;
	add.s64 	%rd22888, %rd22885, %rd22887;
	add.s64 	%rd36612, %rd22886, %rd22883;
	setp.lt.u64 	%p4297, %rd36612, %rd22886;
	selp.u64 	%rd22889, 1, 0, %p4297;
	add.s64 	%rd4836, %rd22888, %rd22889;
	setp.eq.s64 	%p4298, %rd4836, 0;
	@%p4298 bra 	$L__BB1_1591;
	mov.b64 	%rd22890, 4294968273;
	mul.hi.u64 	%rd22891, %rd4836, %rd22890;
	mad.lo.s64 	%rd4837, %rd4836, 4294968273, %rd36615;
	setp.lt.u64 	%p4299, %rd4837, %rd36615;
	selp.u64 	%rd22892, 1, 0, %p4299;
	add.s64 	%rd4838, %rd22891, %rd22892;
	setp.eq.s64 	%p4300, %rd4838, 0;
	mov.u64 	%rd36615, %rd4837;
	@%p4300 bra 	$L__BB1_1591;
	add.s64 	%rd4839, %rd36614, %rd4838;
	setp.ge.u64 	%p4301, %rd4839, %rd36614;
	mov.u64 	%rd36614, %rd4839;
	mov.u64 	%rd36615, %rd4837;
	@%p4301 bra 	$L__BB1_1591;
	add.s64 	%rd36613, %rd36613, 1;
	setp.eq.s64 	%p4302, %rd36613, 0;
	selp.u64 	%rd22893, 1, 0, %p4302;
	add.s64 	%rd36612, %rd36612, %rd22893;
	mov.u64 	%rd36614, %rd4839;
	mov.u64 	%rd36615, %rd4837;
$L__BB1_1591:
	setp.gt.u64 	%p4303, %rd36612, %rd2087;
	@%p4303 bra 	$L__BB1_1593;
	setp.ne.s64 	%p4304, %rd36612, %rd2087;
	setp.ne.s64 	%p4305, %rd36613, %rd2088;
	or.pred  	%p4306, %p4304, %p4305;
	setp.ne.s64 	%p4307, %rd36614, %rd2089;
	or.pred  	%p4308, %p4306, %p4307;
	setp.lt.u64 	%p4309, %rd36615, %rd2090;
	or.pred  	%p4310, %p4308, %p4309;
	@%p4310 bra 	$L__BB1_1594;
$L__BB1_1593:
	// begin inline asm
	sub.cc.u64 %rd36615, %rd36615, %rd2090;
	// end inline asm
	// begin inline asm
	subc.u64 %rd22897, 0, 0;
	// end inline asm
	sub.s64 	%rd22899, %rd36614, %rd22897;
	// begin inline asm
	sub.cc.u64 %rd36614, %rd22899, %rd2089;
	// end inline asm
	sub.s64 	%rd22902, %rd36613, %rd22897;
	// begin inline asm
	sub.cc.u64 %rd36613, %rd22902, %rd2088;
	// end inline asm
	add.s64 	%rd22904, %rd22897, %rd2087;
	sub.s64 	%rd36612, %rd36612, %rd22904;
$L__BB1_1594:
	mov.b32 	%r3271, 0;
$L__BB1_1595:
	mul.hi.u64 	%rd22905, %rd36615, %rd36615;
	mul.lo.s64 	%rd22906, %rd36614, %rd36614;
	mul.hi.u64 	%rd36624, %rd36614, %rd36614;
	mul.lo.s64 	%rd36623, %rd36613, %rd36613;
	mul.hi.u64 	%rd36622, %rd36613, %rd36613;
	mul.lo.s64 	%rd36621, %rd36612, %rd36612;
	mul.hi.u64 	%rd36620, %rd36612, %rd36612;
	mul.lo.s64 	%rd22907, %rd36614, %rd36615;
	mul.hi.u64 	%rd22908, %rd36615, %rd36614;
	mov.b64 	{%r1638, %r1639}, %rd22908;
	mov.b64 	{%r1640, %r1641}, %rd22907;
	shf.l.wrap.b32 	%r1642, %r1641, %r1638, 1;
	shf.l.wrap.b32 	%r1643, %r1638, %r1639, 1;
	mov.b64 	%rd22909, {%r1642, %r1643};
	shl.b64 	%rd22910, %rd22907, 1;
	add.s64 	%rd4863, %rd22910, %rd22905;
	setp.lt.u64 	%p4311, %rd4863, %rd22910;
	selp.u64 	%rd22911, 1, 0, %p4311;
	add.s64 	%rd22912, %rd22906, %rd22909;
	add.s64 	%rd4864, %rd22912, %rd22911;
	setp.ge.u64 	%p4312, %rd4864, %rd22906;
	@%p4312 bra 	$L__BB1_1603;
	add.s64 	%rd36624, %rd36624, 1;
	setp.ne.s64 	%p4313, %rd36624, 0;
	@%p4313 bra 	$L__BB1_1603;
	add.s64 	%rd36623, %rd36623, 1;
	setp.ne.s64 	%p4314, %rd36623, 0;
	mov.b64 	%rd36624, 0;
	@%p4314 bra 	$L__BB1_1603;
	add.s64 	%rd36622, %rd36622, 1;
	setp.ne.s64 	%p4315, %rd36622, 0;
	mov.b64 	%rd36623, 0;
	mov.u64 	%rd36624, %rd36623;
	@%p4315 bra 	$L__BB1_1603;
	add.s64 	%rd36621, %rd36621, 1;
	setp.eq.s64 	%p4316, %rd36621, 0;
	selp.u64 	%rd22916, 1, 0, %p4316;
	add.s64 	%rd36620, %rd36620, %rd22916;
	mov.b64 	%rd36622, 0;
	mov.u64 	%rd36623, %rd36622;
	mov.u64 	%rd36624, %rd36622;
	bra.uni 	$L__BB1_1603;
$L__BB1_1600:
	add.s64 	%rd36549, %rd36549, 1;
	setp.ne.s64 	%p4141, %rd36549, 0;
	@%p4141 bra 	$L__BB1_1538;
	add.s64 	%rd36548, %rd36548, 1;
	setp.ne.s64 	%p4142, %rd36548, 0;
	mov.b64 	%rd36549, 0;
	@%p4142 bra 	$L__BB1_1538;
	add.s64 	%rd36547, %rd36547, 1;
	setp.eq.s64 	%p4143, %rd36547, 0;
	selp.u64 	%rd22451, 1, 0, %p4143;
	add.s64 	%rd36546, %rd36546, %rd22451;
	mov.b64 	%rd36548, 0;
	mov.u64 	%rd36549, %rd36548;
	bra.uni 	$L__BB1_1538;
$L__BB1_1603:
	mul.lo.s64 	%rd22917, %rd36613, %rd36615;
	mul.hi.u64 	%rd22918, %rd36615, %rd36613;
	mov.b64 	{%r1644, %r1645}, %rd22918;
	mov.b64 	{%r1646, %r1647}, %rd22917;
	shf.l.wrap.b32 	%r1648, %r1647, %r1644, 1;
	shf.l.wrap.b32 	%r1649, %r1644, %r1645, 1;
	mov.b64 	%rd22919, {%r1648, %r1649};
	shl.b64 	%rd22920, %rd22917, 1;
	add.s64 	%rd4885, %rd22920, %rd4864;
	setp.lt.u64 	%p4317, %rd4885, %rd22920;
	selp.u64 	%rd22921, 1, 0, %p4317;
	add.s64 	%rd22922, %rd36624, %rd22919;
	add.s64 	%rd4886, %rd22922, %rd22921;
	setp.ge.u64 	%p4318, %rd4886, %rd36624;
	@%p4318 bra 	$L__BB1_1604;
	bra.uni 	$L__BB1_1665;
$L__BB1_1604:
	mul.lo.s64 	%rd4874, %rd36612, %rd36615;
	mul.hi.u64 	%rd22926, %rd36615, %rd36612;
	mov.b64 	{%r1650, %r1651}, %rd22926;
	mov.b64 	{%r1652, %r1653}, %rd4874;
	shf.l.wrap.b32 	%r1654, %r1653, %r1650, 1;
	shf.l.wrap.b32 	%r1655, %r1650, %r1651, 1;
	mov.b64 	%rd22927, {%r1654, %r1655};
	shl.b64 	%rd22928, %rd4874, 1;
	add.s64 	%rd4875, %rd22928, %rd4886;
	setp.lt.u64 	%p4322, %rd4875, %rd22928;
	selp.u64 	%rd22929, 1, 0, %p4322;
	add.s64 	%rd22930, %rd36623, %rd22927;
	add.s64 	%rd4876, %rd22930, %rd22929;
	setp.ge.u64 	%p4323, %rd4876, %rd36623;
	@%p4323 bra 	$L__BB1_1607;
	add.s64 	%rd36622, %rd36622, 1;
	setp.ne.s64 	%p4324, %rd36622, 0;
	@%p4324 bra 	$L__BB1_1607;
	add.s64 	%rd36621, %rd36621, 1;
	setp.eq.s64 	%p4325, %rd36621, 0;
	selp.u64 	%rd22932, 1, 0, %p4325;
	add.s64 	%rd36620, %rd36620, %rd22932;
	mov.b64 	%rd36622, 0;
$L__BB1_1607:
	mul.lo.s64 	%rd22933, %rd36613, %rd36614;
	mul.hi.u64 	%rd22934, %rd36614, %rd36613;
	mov.b64 	{%r1656, %r1657}, %rd22934;
	mov.b64 	{%r1658, %r1659}, %rd22933;
	shf.l.wrap.b32 	%r1660, %r1659, %r1656, 1;
	shf.l.wrap.b32 	%r1661, %r1656, %r1657, 1;
	mov.b64 	%rd22935, {%r1660, %r1661};
	add.s64 	%rd22936, %rd4874, %rd22933;
	shl.b64 	%rd22937, %rd22936, 1;
	add.s64 	%rd4894, %rd22937, %rd4886;
	setp.lt.u64 	%p4326, %rd4894, %rd4875;
	selp.u64 	%rd22938, 1, 0, %p4326;
	add.s64 	%rd22939, %rd4876, %rd22935;
	add.s64 	%rd4895, %rd22939, %rd22938;
	setp.ge.u64 	%p4327, %rd4895, %rd4876;
	@%p4327 bra 	$L__BB1_1610;
	add.s64 	%rd36622, %rd36622, 1;
	setp.ne.s64 	%p4328, %rd36622, 0;
	@%p4328 bra 	$L__BB1_1610;
	add.s64 	%rd36621, %rd36621, 1;
	setp.eq.s64 	%p4329, %rd36621, 0;
	selp.u64 	%rd22941, 1, 0, %p4329;
	add.s64 	%rd36620, %rd36620, %rd22941;
	mov.b64 	%rd36622, 0;
$L__BB1_1610:
	mul.lo.s64 	%rd22942, %rd36612, %rd36614;
	mul.hi.u64 	%rd22943, %rd36614, %rd36612;
	mov.b64 	{%r1662, %r1663}, %rd22943;
	mov.b64 	{%r1664, %r1665}, %rd22942;
	shf.l.wrap.b32 	%r1666, %r1665, %r1662, 1;
	shf.l.wrap.b32 	%r1667, %r1662, %r1663, 1;
	mov.b64 	%rd22944, {%r1666, %r1667};
	shl.b64 	%rd22945, %rd22942, 1;
	add.s64 	%rd4902, %rd22945, %rd4895;
	setp.lt.u64 	%p4330, %rd4902, %rd22945;
	selp.u64 	%rd22946, 1, 0, %p4330;
	add.s64 	%rd22947, %rd36622, %rd22944;
	add.s64 	%rd4903, %rd22947, %rd22946;
	setp.ge.u64 	%p4331, %rd4903, %rd36622;
	@%p4331 bra 	$L__BB1_1612;
	add.s64 	%rd36621, %rd36621, 1;
	setp.eq.s64 	%p4332, %rd36621, 0;
	selp.u64 	%rd22948, 1, 0, %p4332;
	add.s64 	%rd36620, %rd36620, %rd22948;
$L__BB1_1612:
	mul.lo.s64 	%rd22949, %rd36612, %rd36613;
	mul.hi.u64 	%rd22950, %rd36613, %rd36612;
	mov.b64 	{%r1668, %r1669}, %rd22950;
	mov.b64 	{%r1670, %r1671}, %rd22949;
	shf.l.wrap.b32 	%r1672, %r1671, %r1668, 1;
	shf.l.wrap.b32 	%r1673, %r1668, %r1669, 1;
	mov.b64 	%rd22951, {%r1672, %r1673};
	shl.b64 	%rd22952, %rd22949, 1;
	add.s64 	%rd22953, %rd22952, %rd4903;
	setp.lt.u64 	%p4333, %rd22953, %rd22952;
	selp.u64 	%rd22954, 1, 0, %p4333;
	add.s64 	%rd22955, %rd36621, %rd22951;
	add.s64 	%rd22956, %rd22955, %rd22954;
	setp.lt.u64 	%p4334, %rd22956, %rd36621;
	selp.u64 	%rd22957, 1, 0, %p4334;
	add.s64 	%rd22958, %rd36620, %rd22957;
	mul.lo.s64 	%rd22959, %rd4902, 4294968273;
	mov.b64 	%rd22960, 4294968273;
	mul.hi.u64 	%rd22961, %rd4902, %rd22960;
	mad.lo.s64 	%rd36615, %rd36615, %rd36615, %rd22959;
	setp.lt.u64 	%p4335, %rd36615, %rd22959;
	selp.u64 	%rd22962, 1, 0, %p4335;
	add.s64 	%rd22963, %rd22961, %rd22962;
	mul.lo.s64 	%rd22964, %rd22953, 4294968273;
	mul.hi.u64 	%rd22965, %rd22953, %rd22960;
	add.s64 	%rd22966, %rd22964, %rd4863;
	setp.lt.u64 	%p4336, %rd22966, %rd22964;
	selp.u64 	%rd22967, 1, 0, %p4336;
	add.s64 	%rd22968, %rd22965, %rd22967;
	add.s64 	%rd36614, %rd22966, %rd22963;
	setp.lt.u64 	%p4337, %rd36614, %rd22966;
	selp.u64 	%rd22969, 1, 0, %p4337;
	add.s64 	%rd22970, %rd22968, %rd22969;
	mul.lo.s64 	%rd22971, %rd22956, 4294968273;
	mul.hi.u64 	%rd22972, %rd22956, %rd22960;
	add.s64 	%rd22973, %rd22971, %rd4885;
	setp.lt.u64 	%p4338, %rd22973, %rd22971;
	selp.u64 	%rd22974, 1, 0, %p4338;
	add.s64 	%rd22975, %rd22972, %rd22974;
	add.s64 	%rd36613, %rd22973, %rd22970;
	setp.lt.u64 	%p4339, %rd36613, %rd22973;
	selp.u64 	%rd22976, 1, 0, %p4339;
	add.s64 	%rd22977, %rd22975, %rd22976;
	mul.lo.s64 	%rd22978, %rd22958, 4294968273;
	mul.hi.u64 	%rd22979, %rd22958, %rd22960;
	add.s64 	%rd22980, %rd22978, %rd4894;
	setp.lt.u64 	%p4340, %rd22980, %rd22978;
	selp.u64 	%rd22981, 1, 0, %p4340;
	add.s64 	%rd22982, %rd22979, %rd22981;
	add.s64 	%rd36612, %rd22980, %rd22977;
	setp.lt.u64 	%p4341, %rd36612, %rd22980;
	selp.u64 	%rd22983, 1, 0, %p4341;
	add.s64 	%rd4912, %rd22982, %rd22983;
	setp.eq.s64 	%p4342, %rd4912, 0;
	@%p4342 bra 	$L__BB1_1616;
	mov.b64 	%rd22984, 4294968273;
	mul.hi.u64 	%rd22985, %rd4912, %rd22984;
	mad.lo.s64 	%rd4913, %rd4912, 4294968273, %rd36615;
	setp.lt.u64 	%p4343, %rd4913, %rd36615;
	selp.u64 	%rd22986, 1, 0, %p4343;
	add.s64 	%rd4914, %rd22985, %rd22986;
	setp.eq.s64 	%p4344, %rd4914, 0;
	mov.u64 	%rd36615, %rd4913;
	@%p4344 bra 	$L__BB1_1616;
	add.s64 	%rd4915, %rd36614, %rd4914;
	setp.ge.u64 	%p4345, %rd4915, %rd36614;
	mov.u64 	%rd36614, %rd4915;
	mov.u64 	%rd36615, %rd4913;
	@%p4345 bra 	$L__BB1_1616;
	add.s64 	%rd36613, %rd36613, 1;
	setp.eq.s64 	%p4346, %rd36613, 0;
	selp.u64 	%rd22987, 1, 0, %p4346;
	add.s64 	%rd36612, %rd36612, %rd22987;
	mov.u64 	%rd36614, %rd4915;
	mov.u64 	%rd36615, %rd4913;
$L__BB1_1616:
	setp.gt.u64 	%p4347, %rd36612, %rd2087;
	@%p4347 bra 	$L__BB1_1618;
	setp.ne.s64 	%p4348, %rd36612, %rd2087;
	setp.ne.s64 	%p4349, %rd36613, %rd2088;
	or.pred  	%p4350, %p4348, %p4349;
	setp.ne.s64 	%p4351, %rd36614, %rd2089;
	or.pred  	%p4352, %p4350, %p4351;
	setp.lt.u64 	%p4353, %rd36615, %rd2090;
	or.pred  	%p4354, %p4352, %p4353;
	@%p4354 bra 	$L__BB1_1619;
$L__BB1_1618:
	// begin inline asm
	sub.cc.u64 %rd36615, %rd36615, %rd2090;
	// end inline asm
	// begin inline asm
	subc.u64 %rd22991, 0, 0;
	// end inline asm
	sub.s64 	%rd22993, %rd36614, %rd22991;
	// begin inline asm
	sub.cc.u64 %rd36614, %rd22993, %rd2089;
	// end inline asm
	sub.s64 	%rd22996, %rd36613, %rd22991;
	// begin inline asm
	sub.cc.u64 %rd36613, %rd22996, %rd2088;
	// end inline asm
	add.s64 	%rd22998, %rd22991, %rd2087;
	sub.s64 	%rd36612, %rd36612, %rd22998;
$L__BB1_1619:
	add.s32 	%r3271, %r3271, 1;
	setp.ne.s32 	%p4355, %r3271, 5;
	@%p4355 bra 	$L__BB1_1595;
	ld.local.v2.u64 	{%rd4930, %rd4931}, [%rd3681];
	mul.hi.u64 	%rd22999, %rd36615, %rd4930;
	mul.lo.s64 	%rd23000, %rd4931, %rd36615;
	mul.hi.u64 	%rd23001, %rd36615, %rd4931;
	add.s64 	%rd23002, %rd23000, %rd22999;
	setp.lt.u64 	%p4356, %rd23002, %rd23000;
	selp.u64 	%rd23003, 1, 0, %p4356;
	add.s64 	%rd23004, %rd23001, %rd23003;
	ld.local.v2.u64 	{%rd4932, %rd4933}, [%rd3681+16];
	mul.lo.s64 	%rd23005, %rd4932, %rd36615;
	mul.hi.u64 	%rd23006, %rd36615, %rd4932;
	add.s64 	%rd23007, %rd23005, %rd23004;
	setp.lt.u64 	%p4357, %rd23007, %rd23005;
	selp.u64 	%rd23008, 1, 0, %p4357;
	add.s64 	%rd23009, %rd23006, %rd23008;
	mul.lo.s64 	%rd23010, %rd4933, %rd36615;
	mul.hi.u64 	%rd23011, %rd36615, %rd4933;
	add.s64 	%rd23012, %rd23010, %rd23009;
	setp.lt.u64 	%p4358, %rd23012, %rd23010;
	selp.u64 	%rd23013, 1, 0, %p4358;
	add.s64 	%rd23014, %rd23011, %rd23013;
	mul.lo.s64 	%rd23015, %rd4930, %rd36614;
	mul.hi.u64 	%rd23016, %rd36614, %rd4930;
	add.s64 	%rd23017, %rd23015, %rd23002;
	setp.lt.u64 	%p4359, %rd23017, %rd23015;
	selp.u64 	%rd23018, 1, 0, %p4359;
	add.s64 	%rd23019, %rd23016, %rd23018;
	mul.lo.s64 	%rd23020, %rd4931, %rd36614;
	mul.hi.u64 	%rd23021, %rd36614, %rd4931;
	add.s64 	%rd23022, %rd23020, %rd23007;
	setp.lt.u64 	%p4360, %rd23022, %rd23020;
	selp.u64 	%rd23023, 1, 0, %p4360;
	add.s64 	%rd23024, %rd23021, %rd23023;
	add.s64 	%rd23025, %rd23022, %rd23019;
	setp.lt.u64 	%p4361, %rd23025, %rd23022;
	selp.u64 	%rd23026, 1, 0, %p4361;
	add.s64 	%rd23027, %rd23024, %rd23026;
	mul.lo.s64 	%rd23028, %rd4932, %rd36614;
	mul.hi.u64 	%rd23029, %rd36614, %rd4932;
	add.s64 	%rd23030, %rd23028, %rd23012;
	setp.lt.u64 	%p4362, %rd23030, %rd23028;
	selp.u64 	%rd23031, 1, 0, %p4362;
	add.s64 	%rd23032, %rd23029, %rd23031;
	add.s64 	%rd23033, %rd23030, %rd23027;
	setp.lt.u64 	%p4363, %rd23033, %rd23030;
	selp.u64 	%rd23034, 1, 0, %p4363;
	add.s64 	%rd23035, %rd23032, %rd23034;
	mul.lo.s64 	%rd23036, %rd4933, %rd36614;
	mul.hi.u64 	%rd23037, %rd36614, %rd4933;
	add.s64 	%rd23038, %rd23036, %rd23014;
	setp.lt.u64 	%p4364, %rd23038, %rd23036;
	selp.u64 	%rd23039, 1, 0, %p4364;
	add.s64 	%rd23040, %rd23037, %rd23039;
	add.s64 	%rd23041, %rd23038, %rd23035;
	setp.lt.u64 	%p4365, %rd23041, %rd23038;
	selp.u64 	%rd23042, 1, 0, %p4365;
	add.s64 	%rd23043, %rd23040, %rd23042;
	mul.lo.s64 	%rd23044, %rd4930, %rd36613;
	mul.hi.u64 	%rd23045, %rd36613, %rd4930;
	add.s64 	%rd23046, %rd23044, %rd23025;
	setp.lt.u64 	%p4366, %rd23046, %rd23044;
	selp.u64 	%rd23047, 1, 0, %p4366;
	add.s64 	%rd23048, %rd23045, %rd23047;
	mul.lo.s64 	%rd23049, %rd4931, %rd36613;
	mul.hi.u64 	%rd23050, %rd36613, %rd4931;
	add.s64 	%rd23051, %rd23049, %rd23033;
	setp.lt.u64 	%p4367, %rd23051, %rd23049;
	selp.u64 	%rd23052, 1, 0, %p4367;
	add.s64 	%rd23053, %rd23050, %rd23052;
	add.s64 	%rd23054, %rd23051, %rd23048;
	setp.lt.u64 	%p4368, %rd23054, %rd23051;
	selp.u64 	%rd23055, 1, 0, %p4368;
	add.s64 	%rd23056, %rd23053, %rd23055;
	mul.lo.s64 	%rd23057, %rd4932, %rd36613;
	mul.hi.u64 	%rd23058, %rd36613, %rd4932;
	add.s64 	%rd23059, %rd23057, %rd23041;
	setp.lt.u64 	%p4369, %rd23059, %rd23057;
	selp.u64 	%rd23060, 1, 0, %p4369;
	add.s64 	%rd23061, %rd23058, %rd23060;
	add.s64 	%rd23062, %rd23059, %rd23056;
	setp.lt.u64 	%p4370, %rd23062, %rd23059;
	selp.u64 	%rd23063, 1, 0, %p4370;
	add.s64 	%rd23064, %rd23061, %rd23063;
	mul.lo.s64 	%rd23065, %rd4933, %rd36613;
	mul.hi.u64 	%rd23066, %rd36613, %rd4933;
	add.s64 	%rd23067, %rd23065, %rd23043;
	setp.lt.u64 	%p4371, %rd23067, %rd23065;
	selp.u64 	%rd23068, 1, 0, %p4371;
	add.s64 	%rd23069, %rd23066, %rd23068;
	add.s64 	%rd23070, %rd23067, %rd23064;
	setp.lt.u64 	%p4372, %rd23070, %rd23067;
	selp.u64 	%rd23071, 1, 0, %p4372;
	add.s64 	%rd23072, %rd23069, %rd23071;
	mul.lo.s64 	%rd23073, %rd4930, %rd36612;
	mul.hi.u64 	%rd23074, %rd36612, %rd4930;
	add.s64 	%rd23075, %rd23073, %rd23054;
	setp.lt.u64 	%p4373, %rd23075, %rd23073;
	selp.u64 	%rd23076, 1, 0, %p4373;
	add.s64 	%rd23077, %rd23074, %rd23076;
	mul.lo.s64 	%rd23078, %rd4931, %rd36612;
	mul.hi.u64 	%rd23079, %rd36612, %rd4931;
	add.s64 	%rd23080, %rd23078, %rd23062;
	setp.lt.u64 	%p4374, %rd23080, %rd23078;
	selp.u64 	%rd23081, 1, 0, %p4374;
	add.s64 	%rd23082, %rd23079, %rd23081;
	add.s64 	%rd23083, %rd23080, %rd23077;
	setp.lt.u64 	%p4375, %rd23083, %rd23080;
	selp.u64 	%rd23084, 1, 0, %p4375;
	add.s64 	%rd23085, %rd23082, %rd23084;
	mul.lo.s64 	%rd23086, %rd4932, %rd36612;
	mul.hi.u64 	%rd23087, %rd36612, %rd4932;
	add.s64 	%rd23088, %rd23086, %rd23070;
	setp.lt.u64 	%p4376, %rd23088, %rd23086;
	selp.u64 	%rd23089, 1, 0, %p4376;
	add.s64 	%rd23090, %rd23087, %rd23089;
	add.s64 	%rd23091, %rd23088, %rd23085;
	setp.lt.u64 	%p4377, %rd23091, %rd23088;
	selp.u64 	%rd23092, 1, 0, %p4377;
	add.s64 	%rd23093, %rd23090, %rd23092;
	mul.lo.s64 	%rd23094, %rd4933, %rd36612;
	mul.hi.u64 	%rd23095, %rd36612, %rd4933;
	add.s64 	%rd23096, %rd23094, %rd23072;
	setp.lt.u64 	%p4378, %rd23096, %rd23094;
	selp.u64 	%rd23097, 1, 0, %p4378;
	add.s64 	%rd23098, %rd23095, %rd23097;
	add.s64 	%rd23099, %rd23096, %rd23093;
	setp.lt.u64 	%p4379, %rd23099, %rd23096;
	selp.u64 	%rd23100, 1, 0, %p4379;
	add.s64 	%rd23101, %rd23098, %rd23100;
	mul.lo.s64 	%rd23102, %rd23083, 4294968273;
	mov.b64 	%rd23103, 4294968273;
	mul.hi.u64 	%rd23104, %rd23083, %rd23103;
	mad.lo.s64 	%rd36652, %rd4930, %rd36615, %rd23102;
	setp.lt.u64 	%p4380, %rd36652, %rd23102;
	selp.u64 	%rd23105, 1, 0, %p4380;
	add.s64 	%rd23106, %rd23104, %rd23105;
	mul.lo.s64 	%rd23107, %rd23091, 4294968273;
	mul.hi.u64 	%rd23108, %rd23091, %rd23103;
	add.s64 	%rd23109, %rd23107, %rd23017;
	setp.lt.u64 	%p4381, %rd23109, %rd23107;
	selp.u64 	%rd23110, 1, 0, %p4381;
	add.s64 	%rd23111, %rd23108, %rd23110;
	add.s64 	%rd36651, %rd23109, %rd23106;
	setp.lt.u64 	%p4382, %rd36651, %rd23109;
	selp.u64 	%rd23112, 1, 0, %p4382;
	add.s64 	%rd23113, %rd23111, %rd23112;
	mul.lo.s64 	%rd23114, %rd23099, 4294968273;
	mul.hi.u64 	%rd23115, %rd23099, %rd23103;
	add.s64 	%rd23116, %rd23114, %rd23046;
	setp.lt.u64 	%p4383, %rd23116, %rd23114;
	selp.u64 	%rd23117, 1, 0, %p4383;
	add.s64 	%rd23118, %rd23115, %rd23117;
	add.s64 	%rd36650, %rd23116, %rd23113;
	setp.lt.u64 	%p4384, %rd36650, %rd23116;
	selp.u64 	%rd23119, 1, 0, %p4384;
	add.s64 	%rd23120, %rd23118, %rd23119;
	mul.lo.s64 	%rd23121, %rd23101, 4294968273;
	mul.hi.u64 	%rd23122, %rd23101, %rd23103;
	add.s64 	%rd23123, %rd23121, %rd23075;
	setp.lt.u64 	%p4385, %rd23123, %rd23121;
	selp.u64 	%rd23124, 1, 0, %p4385;
	add.s64 	%rd23125, %rd23122, %rd23124;
	add.s64 	%rd36649, %rd23123, %rd23120;
	setp.lt.u64 	%p4386, %rd36649, %rd23123;
	selp.u64 	%rd23126, 1, 0, %p4386;
	add.s64 	%rd4938, %rd23125, %rd23126;
	setp.eq.s64 	%p4387, %rd4938, 0;
	@%p4387 bra 	$L__BB1_1624;
	mov.b64 	%rd23127, 4294968273;
	mul.hi.u64 	%rd23128, %rd4938, %rd23127;
	mad.lo.s64 	%rd4939, %rd4938, 4294968273, %rd36652;
	setp.lt.u64 	%p4388, %rd4939, %rd36652;
	selp.u64 	%rd23129, 1, 0, %p4388;
	add.s64 	%rd4940, %rd23128, %rd23129;
	setp.eq.s64 	%p4389, %rd4940, 0;
	mov.u64 	%rd36652, %rd4939;
	@%p4389 bra 	$L__BB1_1624;
	add.s64 	%rd4941, %rd36651, %rd4940;
	setp.ge.u64 	%p4390, %rd4941, %rd36651;
	mov.u64 	%rd36651, %rd4941;
	mov.u64 	%rd36652, %rd4939;
	@%p4390 bra 	$L__BB1_1624;
	add.s64 	%rd36650, %rd36650, 1;
	setp.eq.s64 	%p4391, %rd36650, 0;
	selp.u64 	%rd23130, 1, 0, %p4391;
	add.s64 	%rd36649, %rd36649, %rd23130;
	mov.u64 	%rd36651, %rd4941;
	mov.u64 	%rd36652, %rd4939;
$L__BB1_1624:
	setp.gt.u64 	%p4392, %rd36649, %rd2087;
	@%p4392 bra 	$L__BB1_1626;
	setp.ne.s64 	%p4393, %rd36649, %rd2087;
	setp.ne.s64 	%p4394, %rd36650, %rd2088;
	or.pred  	%p4395, %p4393, %p4394;
	setp.ne.s64 	%p4396, %rd36651, %rd2089;
	or.pred  	%p4397, %p4395, %p4396;
	setp.lt.u64 	%p4398, %rd36652, %rd2090;
	or.pred  	%p4399, %p4397, %p4398;
	@%p4399 bra 	$L__BB1_1627;
$L__BB1_1626:
	// begin inline asm
	sub.cc.u64 %rd36652, %rd36652, %rd2090;
	// end inline asm
	// begin inline asm
	subc.u64 %rd23134, 0, 0;
	// end inline asm
	sub.s64 	%rd23136, %rd36651, %rd23134;
	// begin inline asm
	sub.cc.u64 %rd36651, %rd23136, %rd2089;
	// end inline asm
	sub.s64 	%rd23139, %rd36650, %rd23134;
	// begin inline asm
	sub.cc.u64 %rd36650, %rd23139, %rd2088;
	// end inline asm
	add.s64 	%rd23141, %rd23134, %rd2087;
	sub.s64 	%rd36649, %rd36649, %rd23141;
$L__BB1_1627:
	mov.b32 	%r3272, 0;
$L__BB1_1628:
	mul.hi.u64 	%rd23142, %rd36652, %rd36652;
	mul.lo.s64 	%rd23143, %rd36651, %rd36651;
	mul.hi.u64 	%rd36661, %rd36651, %rd36651;
	mul.lo.s64 	%rd36660, %rd36650, %rd36650;
	mul.hi.u64 	%rd36659, %rd36650, %rd36650;
	mul.lo.s64 	%rd36658, %rd36649, %rd36649;
	mul.hi.u64 	%rd36657, %rd36649, %rd36649;
	mul.lo.s64 	%rd23144, %rd36651, %rd36652;
	mul.hi.u64 	%rd23145, %rd36652, %rd36651;
	mov.b64 	{%r1675, %r1676}, %rd23145;
	mov.b64 	{%r1677, %r1678}, %rd23144;
	shf.l.wrap.b32 	%r1679, %r1678, %r1675, 1;
	shf.l.wrap.b32 	%r1680, %r1675, %r1676, 1;
	mov.b64 	%rd23146, {%r1679, %r1680};
	shl.b64 	%rd23147, %rd23144, 1;
	add.s64 	%rd4965, %rd23147, %rd23142;
	setp.lt.u64 	%p4400, %rd4965, %rd23147;
	selp.u64 	%rd23148, 1, 0, %p4400;
	add.s64 	%rd23149, %rd23143, %rd23146;
	add.s64 	%rd4966, %rd23149, %rd23148;
	setp.ge.u64 	%p4401, %rd4966, %rd23143;
	@%p4401 bra 	$L__BB1_1633;
	add.s64 	%rd36661, %rd36661, 1;
	setp.ne.s64 	%p4402, %rd36661, 0;
	@%p4402 bra 	$L__BB1_1633;
	add.s64 	%rd36660, %rd36660, 1;
	setp.ne.s64 	%p4403, %rd36660, 0;
	mov.b64 	%rd36661, 0;
	@%p4403 bra 	$L__BB1_1633;
	add.s64 	%rd36659, %rd36659, 1;
	setp.ne.s64 	%p4404, %rd36659, 0;
	mov.b64 	%rd36660, 0;
	mov.u64 	%rd36661, %rd36660;
	@%p4404 bra 	$L__BB1_1633;
	add.s64 	%rd36658, %rd36658, 1;
	setp.eq.s64 	%p4405, %rd36658, 0;
	selp.u64 	%rd23153, 1, 0, %p4405;
	add.s64 	%rd36657, %rd36657, %rd23153;
	mov.b64 	%rd36659, 0;
	mov.u64 	%rd36660, %rd36659;
	mov.u64 	%rd36661, %rd36659;
$L__BB1_1633:
	mul.lo.s64 	%rd23154, %rd36650, %rd36652;
	mul.hi.u64 	%rd23155, %rd36652, %rd36650;
	mov.b64 	{%r1681, %r1682}, %rd23155;
	mov.b64 	{%r1683, %r1684}, %rd23154;
	shf.l.wrap.b32 	%r1685, %r1684, %r1681, 1;
	shf.l.wrap.b32 	%r1686, %r1681, %r1682, 1;
	mov.b64 	%rd23156, {%r1685, %r1686};
	shl.b64 	%rd23157, %rd23154, 1;
	add.s64 	%rd4987, %rd23157, %rd4966;
	setp.lt.u64 	%p4406, %rd4987, %rd23157;
	selp.u64 	%rd23158, 1, 0, %p4406;
	add.s64 	%rd23159, %rd36661, %rd23156;
	add.s64 	%rd4988, %rd23159, %rd23158;
	setp.ge.u64 	%p4407, %rd4988, %rd36661;
	@%p4407 bra 	$L__BB1_1637;
	add.s64 	%rd36660, %rd36660, 1;
	setp.ne.s64 	%p4408, %rd36660, 0;
	@%p4408 bra 	$L__BB1_1637;
	add.s64 	%rd36659, %rd36659, 1;
	setp.ne.s64 	%p4409, %rd36659, 0;
	mov.b64 	%rd36660, 0;
	@%p4409 bra 	$L__BB1_1637;
	add.s64 	%rd36658, %rd36658, 1;
	setp.eq.s64 	%p4410, %rd36658, 0;
	selp.u64 	%rd23162, 1, 0, %p4410;
	add.s64 	%rd36657, %rd36657, %rd23162;
	mov.b64 	%rd36659, 0;
	mov.u64 	%rd36660, %rd36659;
$L__BB1_1637:
	mul.lo.s64 	%rd4976, %rd36649, %rd36652;
	mul.hi.u64 	%rd23163, %rd36652, %rd36649;
	mov.b64 	{%r1687, %r1688}, %rd23163;
	mov.b64 	{%r1689, %r1690}, %rd4976;
	shf.l.wrap.b32 	%r1691, %r1690, %r1687, 1;
	shf.l.wrap.b32 	%r1692, %r1687, %r1688, 1;
	mov.b64 	%rd23164, {%r1691, %r1692};
	shl.b64 	%rd23165, %rd4976, 1;
	add.s64 	%rd4977, %rd23165, %rd4988;
	setp.lt.u64 	%p4411, %rd4977, %rd23165;
	selp.u64 	%rd23166, 1, 0, %p4411;
	add.s64 	%rd23167, %rd36660, %rd23164;
	add.s64 	%rd4978, %rd23167, %rd23166;
	setp.ge.u64 	%p4412, %rd4978, %rd36660;
	@%p4412 bra 	$L__BB1_1640;
	add.s64 	%rd36659, %rd36659, 1;
	setp.ne.s64 	%p4413, %rd36659, 0;
	@%p4413 bra 	$L__BB1_1640;
	add.s64 	%rd36658, %rd36658, 1;
	setp.eq.s64 	%p4414, %rd36658, 0;
	selp.u64 	%rd23169, 1, 0, %p4414;
	add.s64 	%rd36657, %rd36657, %rd23169;
	mov.b64 	%rd36659, 0;
$L__BB1_1640:
	mul.lo.s64 	%rd23170, %rd36650, %rd36651;
	mul.hi.u64 	%rd23171, %rd36651, %rd36650;
	mov.b64 	{%r1693, %r1694}, %rd23171;
	mov.b64 	{%r1695, %r1696}, %rd23170;
	shf.l.wrap.b32 	%r1697, %r1696, %r1693, 1;
	shf.l.wrap.b32 	%r1698, %r1693, %r1694, 1;
	mov.b64 	%rd23172, {%r1697, %r1698};
	add.s64 	%rd23173, %rd4976, %rd23170;
	shl.b64 	%rd23174, %rd23173, 1;
	add.s64 	%rd4996, %rd23174, %rd4988;
	setp.lt.u64 	%p4415, %rd4996, %rd4977;
	selp.u64 	%rd23175, 1, 0, %p4415;
	add.s64 	%rd23176, %rd4978, %rd23172;
	add.s64 	%rd4997, %rd23176, %rd23175;
	setp.ge.u64 	%p4416, %rd4997, %rd4978;
	@%p4416 bra 	$L__BB1_1643;
	add.s64 	%rd36659, %rd36659, 1;
	setp.ne.s64 	%p4417, %rd36659, 0;
	@%p4417 bra 	$L__BB1_1643;
	add.s64 	%rd36658, %rd36658, 1;
	setp.eq.s64 	%p4418, %rd36658, 0;
	selp.u64 	%rd23178, 1, 0, %p4418;
	add.s64 	%rd36657, %rd36657, %rd23178;
	mov.b64 	%rd36659, 0;
$L__BB1_1643:
	mul.lo.s64 	%rd23179, %rd36649, %rd36651;
	mul.hi.u64 	%rd23180, %rd36651, %rd36649;
	mov.b64 	{%r1699, %r1700}, %rd23180;
	mov.b64 	{%r1701, %r1702}, %rd23179;
	shf.l.wrap.b32 	%r1703, %r1702, %r1699, 1;
	shf.l.wrap.b32 	%r1704, %r1699, %r1700, 1;
	mov.b64 	%rd23181, {%r1703, %r1704};
	shl.b64 	%rd23182, %rd23179, 1;
	add.s64 	%rd5004, %rd23182, %rd4997;
	setp.lt.u64 	%p4419, %rd5004, %rd23182;
	selp.u64 	%rd23183, 1, 0, %p4419;
	add.s64 	%rd23184, %rd36659, %rd23181;
	add.s64 	%rd5005, %rd23184, %rd23183;
	setp.ge.u64 	%p4420, %rd5005, %rd36659;
	@%p4420 bra 	$L__BB1_1645;
	add.s64 	%rd36658, %rd36658, 1;
	setp.eq.s64 	%p4421, %rd36658, 0;
	selp.u64 	%rd23185, 1, 0, %p4421;
	add.s64 	%rd36657, %rd36657, %rd23185;
$L__BB1_1645:
	mul.lo.s64 	%rd23186, %rd36649, %rd36650;
	mul.hi.u64 	%rd23187, %rd36650, %rd36649;
	mov.b64 	{%r1705, %r1706}, %rd23187;
	mov.b64 	{%r1707, %r1708}, %rd23186;
	shf.l.wrap.b32 	%r1709, %r1708, %r1705, 1;
	shf.l.wrap.b32 	%r1710, %r1705, %r1706, 1;
	mov.b64 	%rd23188, {%r1709, %r1710};
	shl.b64 	%rd23189, %rd23186, 1;
	add.s64 	%rd23190, %rd23189, %rd5005;
	setp.lt.u64 	%p4422, %rd23190, %rd23189;
	selp.u64 	%rd23191, 1, 0, %p4422;
	add.s64 	%rd23192, %rd36658, %rd23188;
	add.s64 	%rd23193, %rd23192, %rd23191;
	setp.lt.u64 	%p4423, %rd23193, %rd36658;
	selp.u64 	%rd23194, 1, 0, %p4423;
	add.s64 	%rd23195, %rd36657, %rd23194;
	mul.lo.s64 	%rd23196, %rd5004, 4294968273;
	mov.b64 	%rd23197, 4294968273;
	mul.hi.u64 	%rd23198, %rd5004, %rd23197;
	mad.lo.s64 	%rd36652, %rd36652, %rd36652, %rd23196;
	setp.lt.u64 	%p4424, %rd36652, %rd23196;
	selp.u64 	%rd23199, 1, 0, %p4424;
	add.s64 	%rd23200, %rd23198, %rd23199;
	mul.lo.s64 	%rd23201, %rd23190, 4294968273;
	mul.hi.u64 	%rd23202, %rd23190, %rd23197;
	add.s64 	%rd23203, %rd23201, %rd4965;
	setp.lt.u64 	%p4425, %rd23203, %rd23201;
	selp.u64 	%rd23204, 1, 0, %p4425;
	add.s64 	%rd23205, %rd23202, %rd23204;
	add.s64 	%rd36651, %rd23203, %rd23200;
	setp.lt.u64 	%p4426, %rd36651, %rd23203;
	selp.u64 	%rd23206, 1, 0, %p4426;
	add.s64 	%rd23207, %rd23205, %rd23206;
	mul.lo.s64 	%rd23208, %rd23193, 4294968273;
	mul.hi.u64 	%rd23209, %rd23193, %rd23197;
	add.s64 	%rd23210, %rd23208, %rd4987;
	setp.lt.u64 	%p4427, %rd23210, %rd23208;
	selp.u64 	%rd23211, 1, 0, %p4427;
	add.s64 	%rd23212, %rd23209, %rd23211;
	add.s64 	%rd36650, %rd23210, %rd23207;
	setp.lt.u64 	%p4428, %rd36650, %rd23210;
	selp.u64 	%rd23213, 1, 0, %p4428;
	add.s64 	%rd23214, %rd23212, %rd23213;
	mul.lo.s64 	%rd23215, %rd23195, 4294968273;
	mul.hi.u64 	%rd23216, %rd23195, %rd23197;
	add.s64 	%rd23217, %rd23215, %rd4996;
	setp.lt.u64 	%p4429, %rd23217, %rd23215;
	selp.u64 	%rd23218, 1, 0, %p4429;
	add.s64 	%rd23219, %rd23216, %rd23218;
	add.s64 	%rd36649, %rd23217, %rd23214;
	setp.lt.u64 	%p4430, %rd36649, %rd23217;
	selp.u64 	%rd23220, 1, 0, %p4430;
	add.s64 	%rd5014, %rd23219, %rd23220;
	setp.eq.s64 	%p4431, %rd5014, 0;
	@%p4431 bra 	$L__BB1_1649;
	mov.b64 	%rd23221, 4294968273;
	mul.hi.u64 	%rd23222, %rd5014, %rd23221;
	mad.lo.s64 	%rd5015, %rd5014, 4294968273, %rd36652;
	setp.lt.u64 	%p4432, %rd5015, %rd36652;
	selp.u64 	%rd23223, 1, 0, %p4432;
	add.s64 	%rd5016, %rd23222, %rd23223;
	setp.eq.s64 	%p4433, %rd5016, 0;
	mov.u64 	%rd36652, %rd5015;
	@%p4433 bra 	$L__BB1_1649;
	add.s64 	%rd5017, %rd36651, %rd5016;
	setp.ge.u64 	%p4434, %rd5017, %rd36651;
	mov.u64 	%rd36651, %rd5017;
	mov.u64 	%rd36652, %rd5015;
	@%p4434 bra 	$L__BB1_1649;
	add.s64 	%rd36650, %rd36650, 1;
	setp.eq.s64 	%p4435, %rd36650, 0;
	selp.u64 	%rd23224, 1, 0, %p4435;
	add.s64 	%rd36649, %rd36649, %rd23224;
	mov.u64 	%rd36651, %rd5017;
	mov.u64 	%rd36652, %rd5015;
$L__BB1_1649:
	setp.gt.u64 	%p4436, %rd36649, %rd2087;
	@%p4436 bra 	$L__BB1_1651;
	setp.ne.s64 	%p4437, %rd36649, %rd2087;
	setp.ne.s64 	%p4438, %rd36650, %rd2088;
	or.pred  	%p4439, %p4437, %p4438;
	setp.ne.s64 	%p4440, %rd36651, %rd2089;
	or.pred  	%p4441, %p4439, %p4440;
	setp.lt.u64 	%p4442, %rd36652, %rd2090;
	or.pred  	%p4443, %p4441, %p4442;
	@%p4443 bra 	$L__BB1_1652;
$L__BB1_1651:
	// begin inline asm
	sub.cc.u64 %rd36652, %rd36652, %rd2090;
	// end inline asm
	// begin inline asm
	subc.u64 %rd23228, 0, 0;
	// end inline asm
	sub.s64 	%rd23230, %rd36651, %rd23228;
	// begin inline asm
	sub.cc.u64 %rd36651, %rd23230, %rd2089;
	// end inline asm
	sub.s64 	%rd23233, %rd36650, %rd23228;
	// begin inline asm
	sub.cc.u64 %rd36650, %rd23233, %rd2088;
	// end inline asm
	add.s64 	%rd23235, %rd23228, %rd2087;
	sub.s64 	%rd36649, %rd36649, %rd23235;
$L__BB1_1652:
	add.s32 	%r3272, %r3272, 1;
	setp.ne.s32 	%p4444, %r3272, 3;
	@%p4444 bra 	$L__BB1_1628;
	mul.hi.u64 	%rd23236, %rd36652, %rd4930;
	mul.lo.s64 	%rd23237, %rd4931, %rd36652;
	mul.hi.u64 	%rd23238, %rd36652, %rd4931;
	add.s64 	%rd23239, %rd23237, %rd23236;
	setp.lt.u64 	%p4445, %rd23239, %rd23237;
	selp.u64 	%rd23240, 1, 0, %p4445;
	add.s64 	%rd23241, %rd23238, %rd23240;
	mul.lo.s64 	%rd23242, %rd4932, %rd36652;
	mul.hi.u64 	%rd23243, %rd36652, %rd4932;
	add.s64 	%rd23244, %rd23242, %rd23241;
	setp.lt.u64 	%p4446, %rd23244, %rd23242;
	selp.u64 	%rd23245, 1, 0, %p4446;
	add.s64 	%rd23246, %rd23243, %rd23245;
	mul.lo.s64 	%rd23247, %rd4933, %rd36652;
	mul.hi.u64 	%rd23248, %rd36652, %rd4933;
	add.s64 	%rd23249, %rd23247, %rd23246;
	setp.lt.u64 	%p4447, %rd23249, %rd23247;
	selp.u64 	%rd23250, 1, 0, %p4447;
	add.s64 	%rd23251, %rd23248, %rd23250;
	mul.lo.s64 	%rd23252, %rd4930, %rd36651;
	mul.hi.u64 	%rd23253, %rd36651, %rd4930;
	add.s64 	%rd23254, %rd23252, %rd23239;
	setp.lt.u64 	%p4448, %rd23254, %rd23252;
	selp.u64 	%rd23255, 1, 0, %p4448;
	add.s64 	%rd23256, %rd23253, %rd23255;
	mul.lo.s64 	%rd23257, %rd4931, %rd36651;
	mul.hi.u64 	%rd23258, %rd36651, %rd4931;
	add.s64 	%rd23259, %rd23257, %rd23244;
	setp.lt.u64 	%p4449, %rd23259, %rd23257;
	selp.u64 	%rd23260, 1, 0, %p4449;
	add.s64 	%rd23261, %rd23258, %rd23260;
	add.s64 	%rd23262, %rd23259, %rd23256;
	setp.lt.u64 	%p4450, %rd23262, %rd23259;
	selp.u64 	%rd23263, 1, 0, %p4450;
	add.s64 	%rd23264, %rd23261, %rd23263;
	mul.lo.s64 	%rd23265, %rd4932, %rd36651;
	mul.hi.u64 	%rd23266, %rd36651, %rd4932;
	add.s64 	%rd23267, %rd23265, %rd23249;
	setp.lt.u64 	%p4451, %rd23267, %rd23265;
	selp.u64 	%rd23268, 1, 0, %p4451;
	add.s64 	%rd23269, %rd23266, %rd23268;
	add.s64 	%rd23270, %rd23267, %rd23264;
	setp.lt.u64 	%p4452, %rd23270, %rd23267;
	selp.u64 	%rd23271, 1, 0, %p4452;
	add.s64 	%rd23272, %rd23269, %rd23271;
	mul.lo.s64 	%rd23273, %rd4933, %rd36651;
	mul.hi.u64 	%rd23274, %rd36651, %rd4933;
	add.s64 	%rd23275, %rd23273, %rd23251;
	setp.lt.u64 	%p4453, %rd23275, %rd23273;
	selp.u64 	%rd23276, 1, 0, %p4453;
	add.s64 	%rd23277, %rd23274, %rd23276;
	add.s64 	%rd23278, %rd23275, %rd23272;
	setp.lt.u64 	%p4454, %rd23278, %rd23275;
	selp.u64 	%rd23279, 1, 0, %p4454;
	add.s64 	%rd23280, %rd23277, %rd23279;
	mul.lo.s64 	%rd23281, %rd4930, %rd36650;
	mul.hi.u64 	%rd23282, %rd36650, %rd4930;
	add.s64 	%rd23283, %rd23281, %rd23262;
	setp.lt.u64 	%p4455, %rd23283, %rd23281;
	selp.u64 	%rd23284, 1, 0, %p4455;
	add.s64 	%rd23285, %rd23282, %rd23284;
	mul.lo.s64 	%rd23286, %rd4931, %rd36650;
	mul.hi.u64 	%rd23287, %rd36650, %rd4931;
	add.s64 	%rd23288, %rd23286, %rd23270;
	setp.lt.u64 	%p4456, %rd23288, %rd23286;
	selp.u64 	%rd23289, 1, 0, %p4456;
	add.s64 	%rd23290, %rd23287, %rd23289;
	add.s64 	%rd23291, %rd23288, %rd23285;
	setp.lt.u64 	%p4457, %rd23291, %rd23288;
	selp.u64 	%rd23292, 1, 0, %p4457;
	add.s64 	%rd23293, %rd23290, %rd23292;
	mul.lo.s64 	%rd23294, %rd4932, %rd36650;
	mul.hi.u64 	%rd23295, %rd36650, %rd4932;
	add.s64 	%rd23296, %rd23294, %rd23278;
	setp.lt.u64 	%p4458, %rd23296, %rd23294;
	selp.u64 	%rd23297, 1, 0, %p4458;
	add.s64 	%rd23298, %rd23295, %rd23297;
	add.s64 	%rd23299, %rd23296, %rd23293;
	setp.lt.u64 	%p4459, %rd23299, %rd23296;
	selp.u64 	%rd23300, 1, 0, %p4459;
	add.s64 	%rd23301, %rd23298, %rd23300;
	mul.lo.s64 	%rd23302, %rd4933, %rd36650;
	mul.hi.u64 	%rd23303, %rd36650, %rd4933;
	add.s64 	%rd23304, %rd23302, %rd23280;
	setp.lt.u64 	%p4460, %rd23304, %rd23302;
	selp.u64 	%rd23305, 1, 0, %p4460;
	add.s64 	%rd23306, %rd23303, %rd23305;
	add.s64 	%rd23307, %rd23304, %rd23301;
	setp.lt.u64 	%p4461, %rd23307, %rd23304;
	selp.u64 	%rd23308, 1, 0, %p4461;
	add.s64 	%rd23309, %rd23306, %rd23308;
	mul.lo.s64 	%rd23310, %rd4930, %rd36649;
	mul.hi.u64 	%rd23311, %rd36649, %rd4930;
	add.s64 	%rd23312, %rd23310, %rd23291;
	setp.lt.u64 	%p4462, %rd23312, %rd23310;
	selp.u64 	%rd23313, 1, 0, %p4462;
	add.s64 	%rd23314, %rd23311, %rd23313;
	mul.lo.s64 	%rd23315, %rd4931, %rd36649;
	mul.hi.u64 	%rd23316, %rd36649, %rd4931;
	add.s64 	%rd23317, %rd23315, %rd23299;
	setp.lt.u64 	%p4463, %rd23317, %rd23315;
	selp.u64 	%rd23318, 1, 0, %p4463;
	add.s64 	%rd23319, %rd23316, %rd23318;
	add.s64 	%rd23320, %rd23317, %rd23314;
	setp.lt.u64 	%p4464, %rd23320, %rd23317;
	selp.u64 	%rd23321, 1, 0, %p4464;
	add.s64 	%rd23322, %rd23319, %rd23321;
	mul.lo.s64 	%rd23323, %rd4932, %rd36649;
	mul.hi.u64 	%rd23324, %rd36649, %rd4932;
	add.s64 	%rd23325, %rd23323, %rd23307;
	setp.lt.u64 	%p4465, %rd23325, %rd23323;
	selp.u64 	%rd23326, 1, 0, %p4465;
	add.s64 	%rd23327, %rd23324, %rd23326;
	add.s64 	%rd23328, %rd23325, %rd23322;
	setp.lt.u64 	%p4466, %rd23328, %rd23325;
	selp.u64 	%rd23329, 1, 0, %p4466;
	add.s64 	%rd23330, %rd23327, %rd23329;
	mul.lo.s64 	%rd23331, %rd4933, %rd36649;
	mul.hi.u64 	%rd23332, %rd36649, %rd4933;
	add.s64 	%rd23333, %rd23331, %rd23309;
	setp.lt.u64 	%p4467, %rd23333, %rd23331;
	selp.u64 	%rd23334, 1, 0, %p4467;
	add.s64 	%rd23335, %rd23332, %rd23334;
	add.s64 	%rd23336, %rd23333, %rd23330;
	setp.lt.u64 	%p4468, %rd23336, %rd23333;
	selp.u64 	%rd23337, 1, 0, %p4468;
	add.s64 	%rd23338, %rd23335, %rd23337;
	mul.lo.s64 	%rd23339, %rd23320, 4294968273;
	mov.b64 	%rd23340, 4294968273;
	mul.hi.u64 	%rd23341, %rd23320, %rd23340;
	mad.lo.s64 	%rd36681, %rd4930, %rd36652, %rd23339;
	setp.lt.u64 	%p4469, %rd36681, %rd23339;
	selp.u64 	%rd23342, 1, 0, %p4469;
	add.s64 	%rd23343, %rd23341, %rd23342;
	mul.lo.s64 	%rd23344, %rd23328, 4294968273;
	mul.hi.u64 	%rd23345, %rd23328, %rd23340;
	add.s64 	%rd23346, %rd23344, %rd23254;
	setp.lt.u64 	%p4470, %rd23346, %rd23344;
	selp.u64 	%rd23347, 1, 0, %p4470;
	add.s64 	%rd23348, %rd23345, %rd23347;
	add.s64 	%rd36680, %rd23346, %rd23343;
	setp.lt.u64 	%p4471, %rd36680, %rd23346;
	selp.u64 	%rd23349, 1, 0, %p4471;
	add.s64 	%rd23350, %rd23348, %rd23349;
	mul.lo.s64 	%rd23351, %rd23336, 4294968273;
	mul.hi.u64 	%rd23352, %rd23336, %rd23340;
	add.s64 	%rd23353, %rd23351, %rd23283;
	setp.lt.u64 	%p4472, %rd23353, %rd23351;
	selp.u64 	%rd23354, 1, 0, %p4472;
	add.s64 	%rd23355, %rd23352, %rd23354;
	add.s64 	%rd36683, %rd23353, %rd23350;
	setp.lt.u64 	%p4473, %rd36683, %rd23353;
	selp.u64 	%rd23356, 1, 0, %p4473;
	add.s64 	%rd23357, %rd23355, %rd23356;
	mul.lo.s64 	%rd23358, %rd23338, 4294968273;
	mul.hi.u64 	%rd23359, %rd23338, %rd23340;
	add.s64 	%rd23360, %rd23358, %rd23312;
	setp.lt.u64 	%p4474, %rd23360, %rd23358;
	selp.u64 	%rd23361, 1, 0, %p4474;
	add.s64 	%rd23362, %rd23359, %rd23361;
	add.s64 	%rd36682, %rd23360, %rd23357;
	setp.lt.u64 	%p4475, %rd36682, %rd23360;
	selp.u64 	%rd23363, 1, 0, %p4475;
	add.s64 	%rd5036, %rd23362, %rd23363;
	setp.eq.s64 	%p4476, %rd5036, 0;
	@%p4476 bra 	$L__BB1_1657;
	mov.b64 	%rd23364, 4294968273;
	mul.hi.u64 	%rd23365, %rd5036, %rd23364;
	mad.lo.s64 	%rd5037, %rd5036, 4294968273, %rd36681;
	setp.lt.u64 	%p4477, %rd5037, %rd36681;
	selp.u64 	%rd23366, 1, 0, %p4477;
	add.s64 	%rd5038, %rd23365, %rd23366;
	setp.eq.s64 	%p4478, %rd5038, 0;
	mov.u64 	%rd36681, %rd5037;
	@%p4478 bra 	$L__BB1_1657;
	add.s64 	%rd5039, %rd36680, %rd5038;
	setp.ge.u64 	%p4479, %rd5039, %rd36680;
	mov.u64 	%rd36680, %rd5039;
	mov.u64 	%rd36681, %rd5037;
	@%p4479 bra 	$L__BB1_1657;
	add.s64 	%rd36683, %rd36683, 1;
	setp.eq.s64 	%p4480, %rd36683, 0;
	selp.u64 	%rd23367, 1, 0, %p4480;
	add.s64 	%rd36682, %rd36682, %rd23367;
	mov.u64 	%rd36680, %rd5039;
	mov.u64 	%rd36681, %rd5037;
$L__BB1_1657:
	setp.gt.u64 	%p4481, %rd36682, %rd2087;
	@%p4481 bra 	$L__BB1_1659;
	setp.ne.s64 	%p4482, %rd36682, %rd2087;
	setp.ne.s64 	%p4483, %rd36683, %rd2088;
	or.pred  	%p4484, %p4482, %p4483;
	setp.ne.s64 	%p4485, %rd36680, %rd2089;
	or.pred  	%p4486, %p4484, %p4485;
	setp.lt.u64 	%p4487, %rd36681, %rd2090;
	or.pred  	%p4488, %p4486, %p4487;
	@%p4488 bra 	$L__BB1_1660;
$L__BB1_1659:
	// begin inline asm
	sub.cc.u64 %rd36681, %rd36681, %rd2090;
	// end inline asm
	// begin inline asm
	subc.u64 %rd23371, 0, 0;
	// end inline asm
	sub.s64 	%rd23373, %rd36680, %rd23371;
	// begin inline asm
	sub.cc.u64 %rd36680, %rd23373, %rd2089;
	// end inline asm
	sub.s64 	%rd23376, %rd36683, %rd23371;
	// begin inline asm
	sub.cc.u64 %rd36683, %rd23376, %rd2088;
	// end inline asm
	add.s64 	%rd23378, %rd23371, %rd2087;
	sub.s64 	%rd36682, %rd36682, %rd23378;
$L__BB1_1660:
	mul.hi.u64 	%rd23379, %rd36681, %rd36681;
	mul.lo.s64 	%rd23380, %rd36680, %rd36680;
	mul.hi.u64 	%rd36694, %rd36680, %rd36680;
	mul.lo.s64 	%rd36693, %rd36683, %rd36683;
	mul.hi.u64 	%rd36692, %rd36683, %rd36683;
	mul.lo.s64 	%rd36691, %rd36682, %rd36682;
	mul.hi.u64 	%rd36690, %rd36682, %rd36682;
	mul.lo.s64 	%rd23381, %rd36680, %rd36681;
	mul.hi.u64 	%rd23382, %rd36681, %rd36680;
	mov.b64 	{%r1711, %r1712}, %rd23382;
	mov.b64 	{%r1713, %r1714}, %rd23381;
	shf.l.wrap.b32 	%r1715, %r1714, %r1711, 1;
	shf.l.wrap.b32 	%r1716, %r1711, %r1712, 1;
	mov.b64 	%rd23383, {%r1715, %r1716};
	shl.b64 	%rd23384, %rd23381, 1;
	add.s64 	%rd5059, %rd23384, %rd23379;
	setp.lt.u64 	%p4489, %rd5059, %rd23384;
	selp.u64 	%rd23385, 1, 0, %p4489;
	add.s64 	%rd23386, %rd23380, %rd23383;
	add.s64 	%rd5060, %rd23386, %rd23385;
	setp.ge.u64 	%p4490, %rd5060, %rd23380;
	@%p4490 bra 	$L__BB1_1668;
	add.s64 	%rd36694, %rd36694, 1;
	setp.ne.s64 	%p4491, %rd36694, 0;
	@%p4491 bra 	$L__BB1_1668;
	add.s64 	%rd36693, %rd36693, 1;
	setp.ne.s64 	%p4492, %rd36693, 0;
	mov.b64 	%rd36694, 0;
	@%p4492 bra 	$L__BB1_1668;
	add.s64 	%rd36692, %rd36692, 1;
	setp.ne.s64 	%p4493, %rd36692, 0;
	mov.b64 	%rd36693, 0;
	mov.u64 	%rd36694, %rd36693;
	@%p4493 bra 	$L__BB1_1668;
	add.s64 	%rd36691, %rd36691, 1;
	setp.eq.s64 	%p4494, %rd36691, 0;
	selp.u64 	%rd23390, 1, 0, %p4494;
	add.s64 	%rd36690, %rd36690, %rd23390;
	mov.b64 	%rd36692, 0;
	mov.u64 	%rd36693, %rd36692;
	mov.u64 	%rd36694, %rd36692;
	bra.uni 	$L__BB1_1668;
$L__BB1_1665:
	add.s64 	%rd36623, %rd36623, 1;
	setp.ne.s64 	%p4319, %rd36623, 0;
	@%p4319 bra 	$L__BB1_1604;
	add.s64 	%rd36622, %rd36622, 1;
	setp.ne.s64 	%p4320, %rd36622, 0;
	mov.b64 	%rd36623, 0;
	@%p4320 bra 	$L__BB1_1604;
	add.s64 	%rd36621, %rd36621, 1;
	setp.eq.s64 	%p4321, %rd36621, 0;
	selp.u64 	%rd22925, 1, 0, %p4321;
	add.s64 	%rd36620, %rd36620, %rd22925;
	mov.b64 	%rd36622, 0;
	mov.u64 	%rd36623, %rd36622;
	bra.uni 	$L__BB1_1604;
$L__BB1_1668:
	mul.lo.s64 	%rd23391, %rd36683, %rd36681;
	mul.hi.u64 	%rd23392, %rd36681, %rd36683;
	mov.b64 	{%r1717, %r1718}, %rd23392;
	mov.b64 	{%r1719, %r1720}, %rd23391;
	shf.l.wrap.b32 	%r1721, %r1720, %r1717, 1;
	shf.l.wrap.b32 	%r1722, %r1717, %r1718, 1;
	mov.b64 	%rd23393, {%r1721, %r1722};
	shl.b64 	%rd23394, %rd23391, 1;
	add.s64 	%rd5081, %rd23394, %rd5060;
	setp.lt.u64 	%p4495, %rd5081, %rd23394;
	selp.u64 	%rd23395, 1, 0, %p4495;
	add.s64 	%rd23396, %rd36694, %rd23393;
	add.s64 	%rd5082, %rd23396, %rd23395;
	setp.ge.u64 	%p4496, %rd5082, %rd36694;
	@%p4496 bra 	$L__BB1_1669;
	bra.uni 	$L__BB1_1746;
$L__BB1_1669:
	mul.lo.s64 	%rd5070, %rd36682, %rd36681;
	mul.hi.u64 	%rd23400, %rd36681, %rd36682;
	mov.b64 	{%r1723, %r1724}, %rd23400;
	mov.b64 	{%r1725, %r1726}, %rd5070;
	shf.l.wrap.b32 	%r1727, %r1726, %r1723, 1;
	shf.l.wrap.b32 	%r1728, %r1723, %r1724, 1;
	mov.b64 	%rd23401, {%r1727, %r1728};
	shl.b64 	%rd23402, %rd5070, 1;
	add.s64 	%rd5071, %rd23402, %rd5082;
	setp.lt.u64 	%p4500, %rd5071, %rd23402;
	selp.u64 	%rd23403, 1, 0, %p4500;
	add.s64 	%rd23404, %rd36693, %rd23401;
	add.s64 	%rd5072, %rd23404, %rd23403;
	setp.ge.u64 	%p4501, %rd5072, %rd36693;
	@%p4501 bra 	$L__BB1_1672;
	add.s64 	%rd36692, %rd36692, 1;
	setp.ne.s64 	%p4502, %rd36692, 0;
	@%p4502 bra 	$L__BB1_1672;
	add.s64 	%rd36691, %rd36691, 1;
	setp.eq.s64 	%p4503, %rd36691, 0;
	selp.u64 	%rd23406, 1, 0, %p4503;
	add.s64 	%rd36690, %rd36690, %rd23406;
	mov.b64 	%rd36692, 0;
$L__BB1_1672:
	mul.lo.s64 	%rd23407, %rd36683, %rd36680;
	mul.hi.u64 	%rd23408, %rd36680, %rd36683;
	mov.b64 	{%r1729, %r1730}, %rd23408;
	mov.b64 	{%r1731, %r1732}, %rd23407;
	shf.l.wrap.b32 	%r1733, %r1732, %r1729, 1;
	shf.l.wrap.b32 	%r1734, %r1729, %r1730, 1;
	mov.b64 	%rd23409, {%r1733, %r1734};
	add.s64 	%rd23410, %rd5070, %rd23407;
	shl.b64 	%rd23411, %rd23410, 1;
	add.s64 	%rd5090, %rd23411, %rd5082;
	setp.lt.u64 	%p4504, %rd5090, %rd5071;
	selp.u64 	%rd23412, 1, 0, %p4504;
	add.s64 	%rd23413, %rd5072, %rd23409;
	add.s64 	%rd5091, %rd23413, %rd23412;
	setp.ge.u64 	%p4505, %rd5091, %rd5072;
	@%p4505 bra 	$L__BB1_1675;
	add.s64 	%rd36692, %rd36692, 1;
	setp.ne.s64 	%p4506, %rd36692, 0;
	@%p4506 bra 	$L__BB1_1675;
	add.s64 	%rd36691, %rd36691, 1;
	setp.eq.s64 	%p4507, %rd36691, 0;
	selp.u64 	%rd23415, 1, 0, %p4507;
	add.s64 	%rd36690, %rd36690, %rd23415;
	mov.b64 	%rd36692, 0;
$L__BB1_1675:
	mul.lo.s64 	%rd23416, %rd36682, %rd36680;
	mul.hi.u64 	%rd23417, %rd36680, %rd36682;
	mov.b64 	{%r1735, %r1736}, %rd23417;
	mov.b64 	{%r1737, %r1738}, %rd23416;
	shf.l.wrap.b32 	%r1739, %r1738, %r1735, 1;
	shf.l.wrap.b32 	%r1740, %r1735, %r1736, 1;
	mov.b64 	%rd23418, {%r1739, %r1740};
	shl.b64 	%rd23419, %rd23416, 1;
	add.s64 	%rd5098, %rd23419, %rd5091;
	setp.lt.u64 	%p4508, %rd5098, %rd23419;
	selp.u64 	%rd23420, 1, 0, %p4508;
	add.s64 	%rd23421, %rd36692, %rd23418;
	add.s64 	%rd5099, %rd23421, %rd23420;
	setp.ge.u64 	%p4509, %rd5099, %rd36692;
	@%p4509 bra 	$L__BB1_1677;
	add.s64 	%rd36691, %rd36691, 1;
	setp.eq.s64 	%p4510, %rd36691, 0;
	selp.u64 	%rd23422, 1, 0, %p4510;
	add.s64 	%rd36690, %rd36690, %rd23422;
$L__BB1_1677:
	mul.lo.s64 	%rd23423, %rd36682, %rd36683;
	mul.hi.u64 	%rd23424, %rd36683, %rd36682;
	mov.b64 	{%r1741, %r1742}, %rd23424;
	mov.b64 	{%r1743, %r1744}, %rd23423;
	shf.l.wrap.b32 	%r1745, %r1744, %r1741, 1;
	shf.l.wrap.b32 	%r1746, %r1741, %r1742, 1;
	mov.b64 	%rd23425, {%r1745, %r1746};
	shl.b64 	%rd23426, %rd23423, 1;
	add.s64 	%rd23427, %rd23426, %rd5099;
	setp.lt.u64 	%p4511, %rd23427, %rd23426;
	selp.u64 	%rd23428, 1, 0, %p4511;
	add.s64 	%rd23429, %rd36691, %rd23425;
	add.s64 	%rd23430, %rd23429, %rd23428;
	setp.lt.u64 	%p4512, %rd23430, %rd36691;
	selp.u64 	%rd23431, 1, 0, %p4512;
	add.s64 	%rd23432, %rd36690, %rd23431;
	mul.lo.s64 	%rd23433, %rd5098, 4294968273;
	mov.b64 	%rd23434, 4294968273;
	mul.hi.u64 	%rd23435, %rd5098, %rd23434;
	mad.lo.s64 	%rd36706, %rd36681, %rd36681, %rd23433;
	setp.lt.u64 	%p4513, %rd36706, %rd23433;
	selp.u64 	%rd23436, 1, 0, %p4513;
	add.s64 	%rd23437, %rd23435, %rd23436;
	mul.lo.s64 	%rd23438, %rd23427, 4294968273;
	mul.hi.u64 	%rd23439, %rd23427, %rd23434;
	add.s64 	%rd23440, %rd23438, %rd5059;
	setp.lt.u64 	%p4514, %rd23440, %rd23438;
	selp.u64 	%rd23441, 1, 0, %p4514;
	add.s64 	%rd23442, %rd23439, %rd23441;
	add.s64 	%rd36705, %rd23440, %rd23437;
	setp.lt.u64 	%p4515, %rd36705, %rd23440;
	selp.u64 	%rd23443, 1, 0, %p4515;
	add.s64 	%rd23444, %rd23442, %rd23443;
	mul.lo.s64 	%rd23445, %rd23430, 4294968273;
	mul.hi.u64 	%rd23446, %rd23430, %rd23434;
	add.s64 	%rd23447, %rd23445, %rd5081;
	setp.lt.u64 	%p4516, %rd23447, %rd23445;
	selp.u64 	%rd23448, 1, 0, %p4516;
	add.s64 	%rd23449, %rd23446, %rd23448;
	add.s64 	%rd36708, %rd23447, %rd23444;
	setp.lt.u64 	%p4517, %rd36708, %rd23447;
	selp.u64 	%rd23450, 1, 0, %p4517;
	add.s64 	%rd23451, %rd23449, %rd23450;
	mul.lo.s64 	%rd23452, %rd23432, 4294968273;
	mul.hi.u64 	%rd23453, %rd23432, %rd23434;
	add.s64 	%rd23454, %rd23452, %rd5090;
	setp.lt.u64 	%p4518, %rd23454, %rd23452;
	selp.u64 	%rd23455, 1, 0, %p4518;
	add.s64 	%rd23456, %rd23453, %rd23455;
	add.s64 	%rd36707, %rd23454, %rd23451;
	setp.lt.u64 	%p4519, %rd36707, %rd23454;
	selp.u64 	%rd23457, 1, 0, %p4519;
	add.s64 	%rd5108, %rd23456, %rd23457;
	setp.eq.s64 	%p4520, %rd5108, 0;
	@%p4520 bra 	$L__BB1_1681;
	mov.b64 	%rd23458, 4294968273;
	mul.hi.u64 	%rd23459, %rd5108, %rd23458;
	mad.lo.s64 	%rd5109, %rd5108, 4294968273, %rd36706;
	setp.lt.u64 	%p4521, %rd5109, %rd36706;
	selp.u64 	%rd23460, 1, 0, %p4521;
	add.s64 	%rd5110, %rd23459, %rd23460;
	setp.eq.s64 	%p4522, %rd5110, 0;
	mov.u64 	%rd36706, %rd5109;
	@%p4522 bra 	$L__BB1_1681;
	add.s64 	%rd5111, %rd36705, %rd5110;
	setp.ge.u64 	%p4523, %rd5111, %rd36705;
	mov.u64 	%rd36705, %rd5111;
	mov.u64 	%rd36706, %rd5109;
	@%p4523 bra 	$L__BB1_1681;
	add.s64 	%rd36708, %rd36708, 1;
	setp.eq.s64 	%p4524, %rd36708, 0;
	selp.u64 	%rd23461, 1, 0, %p4524;
	add.s64 	%rd36707, %rd36707, %rd23461;
	mov.u64 	%rd36705, %rd5111;
	mov.u64 	%rd36706, %rd5109;
$L__BB1_1681:
	setp.gt.u64 	%p4525, %rd36707, %rd2087;
	@%p4525 bra 	$L__BB1_1683;
	setp.ne.s64 	%p4526, %rd36707, %rd2087;
	setp.ne.s64 	%p4527, %rd36708, %rd2088;
	or.pred  	%p4528, %p4526, %p4527;
	setp.ne.s64 	%p4529, %rd36705, %rd2089;
	or.pred  	%p4530, %p4528, %p4529;
	setp.lt.u64 	%p4531, %rd36706, %rd2090;
	or.pred  	%p4532, %p4530, %p4531;
	@%p4532 bra 	$L__BB1_1684;
$L__BB1_1683:
	// begin inline asm
	sub.cc.u64 %rd36706, %rd36706, %rd2090;
	// end inline asm
	// begin inline asm
	subc.u64 %rd23465, 0, 0;
	// end inline asm
	sub.s64 	%rd23467, %rd36705, %rd23465;
	// begin inline asm
	sub.cc.u64 %rd36705, %rd23467, %rd2089;
	// end inline asm
	sub.s64 	%rd23470, %rd36708, %rd23465;
	// begin inline asm
	sub.cc.u64 %rd36708, %rd23470, %rd2088;
	// end inline asm
	add.s64 	%rd23472, %rd23465, %rd2087;
	sub.s64 	%rd36707, %rd36707, %rd23472;
$L__BB1_1684:
	mul.hi.u64 	%rd23473, %rd36706, %rd4930;
	mul.lo.s64 	%rd23474, %rd4931, %rd36706;
	mul.hi.u64 	%rd23475, %rd36706, %rd4931;
	add.s64 	%rd23476, %rd23474, %rd23473;
	setp.lt.u64 	%p4533, %rd23476, %rd23474;
	selp.u64 	%rd23477, 1, 0, %p4533;
	add.s64 	%rd23478, %rd23475, %rd23477;
	mul.lo.s64 	%rd23479, %rd4932, %rd36706;
	mul.hi.u64 	%rd23480, %rd36706, %rd4932;
	add.s64 	%rd23481, %rd23479, %rd23478;
	setp.lt.u64 	%p4534, %rd23481, %rd23479;
	selp.u64 	%rd23482, 1, 0, %p4534;
	add.s64 	%rd23483, %rd23480, %rd23482;
	mul.lo.s64 	%rd23484, %rd4933, %rd36706;
	mul.hi.u64 	%rd23485, %rd36706, %rd4933;
	add.s64 	%rd23486, %rd23484, %rd23483;
	setp.lt.u64 	%p4535, %rd23486, %rd23484;
	selp.u64 	%rd23487, 1, 0, %p4535;
	add.s64 	%rd23488, %rd23485, %rd23487;
	mul.lo.s64 	%rd23489, %rd4930, %rd36705;
	mul.hi.u64 	%rd23490, %rd36705, %rd4930;
	add.s64 	%rd23491, %rd23489, %rd23476;
	setp.lt.u64 	%p4536, %rd23491, %rd23489;
	selp.u64 	%rd23492, 1, 0, %p4536;
	add.s64 	%rd23493, %rd23490, %rd23492;
	mul.lo.s64 	%rd23494, %rd4931, %rd36705;
	mul.hi.u64 	%rd23495, %rd36705, %rd4931;
	add.s64 	%rd23496, %rd23494, %rd23481;
	setp.lt.u64 	%p4537, %rd23496, %rd23494;
	selp.u64 	%rd23497, 1, 0, %p4537;
	add.s64 	%rd23498, %rd23495, %rd23497;
	add.s64 	%rd23499, %rd23496, %rd23493;
	setp.lt.u64 	%p4538, %rd23499, %rd23496;
	selp.u64 	%rd23500, 1, 0, %p4538;
	add.s64 	%rd23501, %rd23498, %rd23500;
	mul.lo.s64 	%rd23502, %rd4932, %rd36705;
	mul.hi.u64 	%rd23503, %rd36705, %rd4932;
	add.s64 	%rd23504, %rd23502, %rd23486;
	setp.lt.u64 	%p4539, %rd23504, %rd23502;
	selp.u64 	%rd23505, 1, 0, %p4539;
	add.s64 	%rd23506, %rd23503, %rd23505;
	add.s64 	%rd23507, %rd23504, %rd23501;
	setp.lt.u64 	%p4540, %rd23507, %rd23504;
	selp.u64 	%rd23508, 1, 0, %p4540;
	add.s64 	%rd23509, %rd23506, %rd23508;
	mul.lo.s64 	%rd23510, %rd4933, %rd36705;
	mul.hi.u64 	%rd23511, %rd36705, %rd4933;
	add.s64 	%rd23512, %rd23510, %rd23488;
	setp.lt.u64 	%p4541, %rd23512, %rd23510;
	selp.u64 	%rd23513, 1, 0, %p4541;
	add.s64 	%rd23514, %rd23511, %rd23513;
	add.s64 	%rd23515, %rd23512, %rd23509;
	setp.lt.u64 	%p4542, %rd23515, %rd23512;
	selp.u64 	%rd23516, 1, 0, %p4542;
	add.s64 	%rd23517, %rd23514, %rd23516;
	mul.lo.s64 	%rd23518, %rd4930, %rd36708;
	mul.hi.u64 	%rd23519, %rd36708, %rd4930;
	add.s64 	%rd23520, %rd23518, %rd23499;
	setp.lt.u64 	%p4543, %rd23520, %rd23518;
	selp.u64 	%rd23521, 1, 0, %p4543;
	add.s64 	%rd23522, %rd23519, %rd23521;
	mul.lo.s64 	%rd23523, %rd4931, %rd36708;
	mul.hi.u64 	%rd23524, %rd36708, %rd4931;
	add.s64 	%rd23525, %rd23523, %rd23507;
	setp.lt.u64 	%p4544, %rd23525, %rd23523;
	selp.u64 	%rd23526, 1, 0, %p4544;
	add.s64 	%rd23527, %rd23524, %rd23526;
	add.s64 	%rd23528, %rd23525, %rd23522;
	setp.lt.u64 	%p4545, %rd23528, %rd23525;
	selp.u64 	%rd23529, 1, 0, %p4545;
	add.s64 	%rd23530, %rd23527, %rd23529;
	mul.lo.s64 	%rd23531, %rd4932, %rd36708;
	mul.hi.u64 	%rd23532, %rd36708, %rd4932;
	add.s64 	%rd23533, %rd23531, %rd23515;
	setp.lt.u64 	%p4546, %rd23533, %rd23531;
	selp.u64 	%rd23534, 1, 0, %p4546;
	add.s64 	%rd23535, %rd23532, %rd23534;
	add.s64 	%rd23536, %rd23533, %rd23530;
	setp.lt.u64 	%p4547, %rd23536, %rd23533;
	selp.u64 	%rd23537, 1, 0, %p4547;
	add.s64 	%rd23538, %rd23535, %rd23537;
	mul.lo.s64 	%rd23539, %rd4933, %rd36708;
	mul.hi.u64 	%rd23540, %rd36708, %rd4933;
	add.s64 	%rd23541, %rd23539, %rd23517;
	setp.lt.u64 	%p4548, %rd23541, %rd23539;
	selp.u64 	%rd23542, 1, 0, %p4548;
	add.s64 	%rd23543, %rd23540, %rd23542;
	add.s64 	%rd23544, %rd23541, %rd23538;
	setp.lt.u64 	%p4549, %rd23544, %rd23541;
	selp.u64 	%rd23545, 1, 0, %p4549;
	add.s64 	%rd23546, %rd23543, %rd23545;
	mul.lo.s64 	%rd23547, %rd4930, %rd36707;
	mul.hi.u64 	%rd23548, %rd36707, %rd4930;
	add.s64 	%rd23549, %rd23547, %rd23528;
	setp.lt.u64 	%p4550, %rd23549, %rd23547;
	selp.u64 	%rd23550, 1, 0, %p4550;
	add.s64 	%rd23551, %rd23548, %rd23550;
	mul.lo.s64 	%rd23552, %rd4931, %rd36707;
	mul.hi.u64 	%rd23553, %rd36707, %rd4931;
	add.s64 	%rd23554, %rd23552, %rd23536;
	setp.lt.u64 	%p4551, %rd23554, %rd23552;
	selp.u64 	%rd23555, 1, 0, %p4551;
	add.s64 	%rd23556, %rd23553, %rd23555;
	add.s64 	%rd23557, %rd23554, %rd23551;
	setp.lt.u64 	%p4552, %rd23557, %rd23554;
	selp.u64 	%rd23558, 1, 0, %p4552;
	add.s64 	%rd23559, %rd23556, %rd23558;
	mul.lo.s64 	%rd23560, %rd4932, %rd36707;
	mul.hi.u64 	%rd23561, %rd36707, %rd4932;
	add.s64 	%rd23562, %rd23560, %rd23544;
	setp.lt.u64 	%p4553, %rd23562, %rd23560;
	selp.u64 	%rd23563, 1, 0, %p4553;
	add.s64 	%rd23564, %rd23561, %rd23563;
	add.s64 	%rd23565, %rd23562, %rd23559;
	setp.lt.u64 	%p4554, %rd23565, %rd23562;
	selp.u64 	%rd23566, 1, 0, %p4554;
	add.s64 	%rd23567, %rd23564, %rd23566;
	mul.lo.s64 	%rd23568, %rd4933, %rd36707;
	mul.hi.u64 	%rd23569, %rd36707, %rd4933;
	add.s64 	%rd23570, %rd23568, %rd23546;
	setp.lt.u64 	%p4555, %rd23570, %rd23568;
	selp.u64 	%rd23571, 1, 0, %p4555;
	add.s64 	%rd23572, %rd23569, %rd23571;
	add.s64 	%rd23573, %rd23570, %rd23567;
	setp.lt.u64 	%p4556, %rd23573, %rd23570;
	selp.u64 	%rd23574, 1, 0, %p4556;
	add.s64 	%rd23575, %rd23572, %rd23574;
	mul.lo.s64 	%rd23576, %rd23557, 4294968273;
	mov.b64 	%rd23577, 4294968273;
	mul.hi.u64 	%rd23578, %rd23557, %rd23577;
	mad.lo.s64 	%rd36714, %rd4930, %rd36706, %rd23576;
	setp.lt.u64 	%p4557, %rd36714, %rd23576;
	selp.u64 	%rd23579, 1, 0, %p4557;
	add.s64 	%rd23580, %rd23578, %rd23579;
	mul.lo.s64 	%rd23581, %rd23565, 4294968273;
	mul.hi.u64 	%rd23582, %rd23565, %rd23577;
	add.s64 	%rd23583, %rd23581, %rd23491;
	setp.lt.u64 	%p4558, %rd23583, %rd23581;
	selp.u64 	%rd23584, 1, 0, %p4558;
	add.s64 	%rd23585, %rd23582, %rd23584;
	add.s64 	%rd36713, %rd23583, %rd23580;
	setp.lt.u64 	%p4559, %rd36713, %rd23583;
	selp.u64 	%rd23586, 1, 0, %p4559;
	add.s64 	%rd23587, %rd23585, %rd23586;
	mul.lo.s64 	%rd23588, %rd23573, 4294968273;
	mul.hi.u64 	%rd23589, %rd23573, %rd23577;
	add.s64 	%rd23590, %rd23588, %rd23520;
	setp.lt.u64 	%p4560, %rd23590, %rd23588;
	selp.u64 	%rd23591, 1, 0, %p4560;
	add.s64 	%rd23592, %rd23589, %rd23591;
	add.s64 	%rd36716, %rd23590, %rd23587;
	setp.lt.u64 	%p4561, %rd36716, %rd23590;
	selp.u64 	%rd23593, 1, 0, %p4561;
	add.s64 	%rd23594, %rd23592, %rd23593;
	mul.lo.s64 	%rd23595, %rd23575, 4294968273;
	mul.hi.u64 	%rd23596, %rd23575, %rd23577;
	add.s64 	%rd23597, %rd23595, %rd23549;
	setp.lt.u64 	%p4562, %rd23597, %rd23595;
	selp.u64 	%rd23598, 1, 0, %p4562;
	add.s64 	%rd23599, %rd23596, %rd23598;
	add.s64 	%rd36715, %rd23597, %rd23594;
	setp.lt.u64 	%p4563, %rd36715, %rd23597;
	selp.u64 	%rd23600, 1, 0, %p4563;
	add.s64 	%rd5130, %rd23599, %rd23600;
	setp.eq.s64 	%p4564, %rd5130, 0;
	@%p4564 bra 	$L__BB1_1688;
	mov.b64 	%rd23601, 4294968273;
	mul.hi.u64 	%rd23602, %rd5130, %rd23601;
	mad.lo.s64 	%rd5131, %rd5130, 4294968273, %rd36714;
	setp.lt.u64 	%p4565, %rd5131, %rd36714;
	selp.u64 	%rd23603, 1, 0, %p4565;
	add.s64 	%rd5132, %rd23602, %rd23603;
	setp.eq.s64 	%p4566, %rd5132, 0;
	mov.u64 	%rd36714, %rd5131;
	@%p4566 bra 	$L__BB1_1688;
	add.s64 	%rd5133, %rd36713, %rd5132;
	setp.ge.u64 	%p4567, %rd5133, %rd36713;
	mov.u64 	%rd36713, %rd5133;
	mov.u64 	%rd36714, %rd5131;
	@%p4567 bra 	$L__BB1_1688;
	add.s64 	%rd36716, %rd36716, 1;
	setp.eq.s64 	%p4568, %rd36716, 0;
	selp.u64 	%rd23604, 1, 0, %p4568;
	add.s64 	%rd36715, %rd36715, %rd23604;
	mov.u64 	%rd36713, %rd5133;
	mov.u64 	%rd36714, %rd5131;
$L__BB1_1688:
	setp.gt.u64 	%p4569, %rd36715, %rd2087;
	@%p4569 bra 	$L__BB1_1690;
	setp.ne.s64 	%p4570, %rd36715, %rd2087;
	setp.ne.s64 	%p4571, %rd36716, %rd2088;
	or.pred  	%p4572, %p4570, %p4571;
	setp.ne.s64 	%p4573, %rd36713, %rd2089;
	or.pred  	%p4574, %p4572, %p4573;
	setp.lt.u64 	%p4575, %rd36714, %rd2090;
	or.pred  	%p4576, %p4574, %p4575;
	@%p4576 bra 	$L__BB1_1691;
$L__BB1_1690:
	// begin inline asm
	sub.cc.u64 %rd36714, %rd36714, %rd2090;
	// end inline asm
	// begin inline asm
	subc.u64 %rd23608, 0, 0;
	// end inline asm
	sub.s64 	%rd23610, %rd36713, %rd23608;
	// begin inline asm
	sub.cc.u64 %rd36713, %rd23610, %rd2089;
	// end inline asm
	sub.s64 	%rd23613, %rd36716, %rd23608;
	// begin inline asm
	sub.cc.u64 %rd36716, %rd23613, %rd2088;
	// end inline asm
	add.s64 	%rd23615, %rd23608, %rd2087;
	sub.s64 	%rd36715, %rd36715, %rd23615;
$L__BB1_1691:
	mul.hi.u64 	%rd23616, %rd36714, %rd36714;
	mul.lo.s64 	%rd23617, %rd36713, %rd36713;
	mul.hi.u64 	%rd36727, %rd36713, %rd36713;
	mul.lo.s64 	%rd36726, %rd36716, %rd36716;
	mul.hi.u64 	%rd36725, %rd36716, %rd36716;
	mul.lo.s64 	%rd36724, %rd36715, %rd36715;
	mul.hi.u64 	%rd36723, %rd36715, %rd36715;
	mul.lo.s64 	%rd23618, %rd36713, %rd36714;
	mul.hi.u64 	%rd23619, %rd36714, %rd36713;
	mov.b64 	{%r1747, %r1748}, %rd23619;
	mov.b64 	{%r1749, %r1750}, %rd23618;
	shf.l.wrap.b32 	%r1751, %r1750, %r1747, 1;
	shf.l.wrap.b32 	%r1752, %r1747, %r1748, 1;
	mov.b64 	%rd23620, {%r1751, %r1752};
	shl.b64 	%rd23621, %rd23618, 1;
	add.s64 	%rd5153, %rd23621, %rd23616;
	setp.lt.u64 	%p4577, %rd5153, %rd23621;
	selp.u64 	%rd23622, 1, 0, %p4577;
	add.s64 	%rd23623, %rd23617, %rd23620;
	add.s64 	%rd5154, %rd23623, %rd23622;
	setp.ge.u64 	%p4578, %rd5154, %rd23617;
	@%p4578 bra 	$L__BB1_1696;
	add.s64 	%rd36727, %rd36727, 1;
	setp.ne.s64 	%p4579, %rd36727, 0;
	@%p4579 bra 	$L__BB1_1696;
	add.s64 	%rd36726, %rd36726, 1;
	setp.ne.s64 	%p4580, %rd36726, 0;
	mov.b64 	%rd36727, 0;
	@%p4580 bra 	$L__BB1_1696;
	add.s64 	%rd36725, %rd36725, 1;
	setp.ne.s64 	%p4581, %rd36725, 0;
	mov.b64 	%rd36726, 0;
	mov.u64 	%rd36727, %rd36726;
	@%p4581 bra 	$L__BB1_1696;
	add.s64 	%rd36724, %rd36724, 1;
	setp.eq.s64 	%p4582, %rd36724, 0;
	selp.u64 	%rd23627, 1, 0, %p4582;
	add.s64 	%rd36723, %rd36723, %rd23627;
	mov.b64 	%rd36725, 0;
	mov.u64 	%rd36726, %rd36725;
	mov.u64 	%rd36727, %rd36725;
$L__BB1_1696:
	mul.lo.s64 	%rd23628, %rd36716, %rd36714;
	mul.hi.u64 	%rd23629, %rd36714, %rd36716;
	mov.b64 	{%r1753, %r1754}, %rd23629;
	mov.b64 	{%r1755, %r1756}, %rd23628;
	shf.l.wrap.b32 	%r1757, %r1756, %r1753, 1;
	shf.l.wrap.b32 	%r1758, %r1753, %r1754, 1;
	mov.b64 	%rd23630, {%r1757, %r1758};
	shl.b64 	%rd23631, %rd23628, 1;
	add.s64 	%rd5175, %rd23631, %rd5154;
	setp.lt.u64 	%p4583, %rd5175, %rd23631;
	selp.u64 	%rd23632, 1, 0, %p4583;
	add.s64 	%rd23633, %rd36727, %rd23630;
	add.s64 	%rd5176, %rd23633, %rd23632;
	setp.ge.u64 	%p4584, %rd5176, %rd36727;
	@%p4584 bra 	$L__BB1_1700;
	add.s64 	%rd36726, %rd36726, 1;
	setp.ne.s64 	%p4585, %rd36726, 0;
	@%p4585 bra 	$L__BB1_1700;
	add.s64 	%rd36725, %rd36725, 1;
	setp.ne.s64 	%p4586, %rd36725, 0;
	mov.b64 	%rd36726, 0;
	@%p4586 bra 	$L__BB1_1700;
	add.s64 	%rd36724, %rd36724, 1;
	setp.eq.s64 	%p4587, %rd36724, 0;
	selp.u64 	%rd23636, 1, 0, %p4587;
	add.s64 	%rd36723, %rd36723, %rd23636;
	mov.b64 	%rd36725, 0;
	mov.u64 	%rd36726, %rd36725;
$L__BB1_1700:
	mul.lo.s64 	%rd5164, %rd36715, %rd36714;
	mul.hi.u64 	%rd23637, %rd36714, %rd36715;
	mov.b64 	{%r1759, %r1760}, %rd23637;
	mov.b64 	{%r1761, %r1762}, %rd5164;
	shf.l.wrap.b32 	%r1763, %r1762, %r1759, 1;
	shf.l.wrap.b32 	%r1764, %r1759, %r1760, 1;
	mov.b64 	%rd23638, {%r1763, %r1764};
	shl.b64 	%rd23639, %rd5164, 1;
	add.s64 	%rd5165, %rd23639, %rd5176;
	setp.lt.u64 	%p4588, %rd5165, %rd23639;
	selp.u64 	%rd23640, 1, 0, %p4588;
	add.s64 	%rd23641, %rd36726, %rd23638;
	add.s64 	%rd5166, %rd23641, %rd23640;
	setp.ge.u64 	%p4589, %rd5166, %rd36726;
	@%p4589 bra 	$L__BB1_1703;
	add.s64 	%rd36725, %rd36725, 1;
	setp.ne.s64 	%p4590, %rd36725, 0;
	@%p4590 bra 	$L__BB1_1703;
	add.s64 	%rd36724, %rd36724, 1;
	setp.eq.s64 	%p4591, %rd36724, 0;
	selp.u64 	%rd23643, 1, 0, %p4591;
	add.s64 	%rd36723, %rd36723, %rd23643;
	mov.b64 	%rd36725, 0;
$L__BB1_1703:
	mul.lo.s64 	%rd23644, %rd36716, %rd36713;
	mul.hi.u64 	%rd23645, %rd36713, %rd36716;
	mov.b64 	{%r1765, %r1766}, %rd23645;
	mov.b64 	{%r1767, %r1768}, %rd23644;
	shf.l.wrap.b32 	%r1769, %r1768, %r1765, 1;
	shf.l.wrap.b32 	%r1770, %r1765, %r1766, 1;
	mov.b64 	%rd23646, {%r1769, %r1770};
	add.s64 	%rd23647, %rd5164, %rd23644;
	shl.b64 	%rd23648, %rd23647, 1;
	add.s64 	%rd5184, %rd23648, %rd5176;
	setp.lt.u64 	%p4592, %rd5184, %rd5165;
	selp.u64 	%rd23649, 1, 0, %p4592;
	add.s64 	%rd23650, %rd5166, %rd23646;
	add.s64 	%rd5185, %rd23650, %rd23649;
	setp.ge.u64 	%p4593, %rd5185, %rd5166;
	@%p4593 bra 	$L__BB1_1706;
	add.s64 	%rd36725, %rd36725, 1;
	setp.ne.s64 	%p4594, %rd36725, 0;
	@%p4594 bra 	$L__BB1_1706;
	add.s64 	%rd36724, %rd36724, 1;
	setp.eq.s64 	%p4595, %rd36724, 0;
	selp.u64 	%rd23652, 1, 0, %p4595;
	add.s64 	%rd36723, %rd36723, %rd23652;
	mov.b64 	%rd36725, 0;
$L__BB1_1706:
	mul.lo.s64 	%rd23653, %rd36715, %rd36713;
	mul.hi.u64 	%rd23654, %rd36713, %rd36715;
	mov.b64 	{%r1771, %r1772}, %rd23654;
	mov.b64 	{%r1773, %r1774}, %rd23653;
	shf.l.wrap.b32 	%r1775, %r1774, %r1771, 1;
	shf.l.wrap.b32 	%r1776, %r1771, %r1772, 1;
	mov.b64 	%rd23655, {%r1775, %r1776};
	shl.b64 	%rd23656, %rd23653, 1;
	add.s64 	%rd5192, %rd23656, %rd5185;
	setp.lt.u64 	%p4596, %rd5192, %rd23656;
	selp.u64 	%rd23657, 1, 0, %p4596;
	add.s64 	%rd23658, %rd36725, %rd23655;
	add.s64 	%rd5193, %rd23658, %rd23657;
	setp.ge.u64 	%p4597, %rd5193, %rd36725;
	@%p4597 bra 	$L__BB1_1708;
	add.s64 	%rd36724, %rd36724, 1;
	setp.eq.s64 	%p4598, %rd36724, 0;
	selp.u64 	%rd23659, 1, 0, %p4598;
	add.s64 	%rd36723, %rd36723, %rd23659;
$L__BB1_1708:
	mul.lo.s64 	%rd23660, %rd36715, %rd36716;
	mul.hi.u64 	%rd23661, %rd36716, %rd36715;
	mov.b64 	{%r1777, %r1778}, %rd23661;
	mov.b64 	{%r1779, %r1780}, %rd23660;
	shf.l.wrap.b32 	%r1781, %r1780, %r1777, 1;
	shf.l.wrap.b32 	%r1782, %r1777, %r1778, 1;
	mov.b64 	%rd23662, {%r1781, %r1782};
	shl.b64 	%rd23663, %rd23660, 1;
	add.s64 	%rd23664, %rd23663, %rd5193;
	setp.lt.u64 	%p4599, %rd23664, %rd23663;
	selp.u64 	%rd23665, 1, 0, %p4599;
	add.s64 	%rd23666, %rd36724, %rd23662;
	add.s64 	%rd23667, %rd23666, %rd23665;
	setp.lt.u64 	%p4600, %rd23667, %rd36724;
	selp.u64 	%rd23668, 1, 0, %p4600;
	add.s64 	%rd23669, %rd36723, %rd23668;
	mul.lo.s64 	%rd23670, %rd5192, 4294968273;
	mov.b64 	%rd23671, 4294968273;
	mul.hi.u64 	%rd23672, %rd5192, %rd23671;
	mad.lo.s64 	%rd36739, %rd36714, %rd36714, %rd23670;
	setp.lt.u64 	%p4601, %rd36739, %rd23670;
	selp.u64 	%rd23673, 1, 0, %p4601;
	add.s64 	%rd23674, %rd23672, %rd23673;
	mul.lo.s64 	%rd23675, %rd23664, 4294968273;
	mul.hi.u64 	%rd23676, %rd23664, %rd23671;
	add.s64 	%rd23677, %rd23675, %rd5153;
	setp.lt.u64 	%p4602, %rd23677, %rd23675;
	selp.u64 	%rd23678, 1, 0, %p4602;
	add.s64 	%rd23679, %rd23676, %rd23678;
	add.s64 	%rd36738, %rd23677, %rd23674;
	setp.lt.u64 	%p4603, %rd36738, %rd23677;
	selp.u64 	%rd23680, 1, 0, %p4603;
	add.s64 	%rd23681, %rd23679, %rd23680;
	mul.lo.s64 	%rd23682, %rd23667, 4294968273;
	mul.hi.u64 	%rd23683, %rd23667, %rd23671;
	add.s64 	%rd23684, %rd23682, %rd5175;
	setp.lt.u64 	%p4604, %rd23684, %rd23682;
	selp.u64 	%rd23685, 1, 0, %p4604;
	add.s64 	%rd23686, %rd23683, %rd23685;
	add.s64 	%rd36741, %rd23684, %rd23681;
	setp.lt.u64 	%p4605, %rd36741, %rd23684;
	selp.u64 	%rd23687, 1, 0, %p4605;
	add.s64 	%rd23688, %rd23686, %rd23687;
	mul.lo.s64 	%rd23689, %rd23669, 4294968273;
	mul.hi.u64 	%rd23690, %rd23669, %rd23671;
	add.s64 	%rd23691, %rd23689, %rd5184;
	setp.lt.u64 	%p4606, %rd23691, %rd23689;
	selp.u64 	%rd23692, 1, 0, %p4606;
	add.s64 	%rd23693, %rd23690, %rd23692;
	add.s64 	%rd36740, %rd23691, %rd23688;
	setp.lt.u64 	%p4607, %rd36740, %rd23691;
	selp.u64 	%rd23694, 1, 0, %p4607;
	add.s64 	%rd5202, %rd23693, %rd23694;
	setp.eq.s64 	%p4608, %rd5202, 0;
	@%p4608 bra 	$L__BB1_1712;
	mov.b64 	%rd23695, 4294968273;
	mul.hi.u64 	%rd23696, %rd5202, %rd23695;
	mad.lo.s64 	%rd5203, %rd5202, 4294968273, %rd36739;
	setp.lt.u64 	%p4609, %rd5203, %rd36739;
	selp.u64 	%rd23697, 1, 0, %p4609;
	add.s64 	%rd5204, %rd23696, %rd23697;
	setp.eq.s64 	%p4610, %rd5204, 0;
	mov.u64 	%rd36739, %rd5203;
	@%p4610 bra 	$L__BB1_1712;
	add.s64 	%rd5205, %rd36738, %rd5204;
	setp.ge.u64 	%p4611, %rd5205, %rd36738;
	mov.u64 	%rd36738, %rd5205;
	mov.u64 	%rd36739, %rd5203;
	@%p4611 bra 	$L__BB1_1712;
	add.s64 	%rd36741, %rd36741, 1;
	setp.eq.s64 	%p4612, %rd36741, 0;
	selp.u64 	%rd23698, 1, 0, %p4612;
	add.s64 	%rd36740, %rd36740, %rd23698;
	mov.u64 	%rd36738, %rd5205;
	mov.u64 	%rd36739, %rd5203;
$L__BB1_1712:
	setp.gt.u64 	%p4613, %rd36740, %rd2087;
	@%p4613 bra 	$L__BB1_1714;
	setp.ne.s64 	%p4614, %rd36740, %rd2087;
	setp.ne.s64 	%p4615, %rd36741, %rd2088;
	or.pred  	%p4616, %p4614, %p4615;
	setp.ne.s64 	%p4617, %rd36738, %rd2089;
	or.pred  	%p4618, %p4616, %p4617;
	setp.lt.u64 	%p4619, %rd36739, %rd2090;
	or.pred  	%p4620, %p4618, %p4619;
	@%p4620 bra 	$L__BB1_1715;
$L__BB1_1714:
	// begin inline asm
	sub.cc.u64 %rd36739, %rd36739, %rd2090;
	// end inline asm
	// begin inline asm
	subc.u64 %rd23702, 0, 0;
	// end inline asm
	sub.s64 	%rd23704, %rd36738, %rd23702;
	// begin inline asm
	sub.cc.u64 %rd36738, %rd23704, %rd2089;
	// end inline asm
	sub.s64 	%rd23707, %rd36741, %rd23702;
	// begin inline asm
	sub.cc.u64 %rd36741, %rd23707, %rd2088;
	// end inline asm
	add.s64 	%rd23709, %rd23702, %rd2087;
	sub.s64 	%rd36740, %rd36740, %rd23709;
$L__BB1_1715:
	mul.hi.u64 	%rd23710, %rd36739, %rd36714;
	mul.lo.s64 	%rd23711, %rd36713, %rd36739;
	mul.hi.u64 	%rd23712, %rd36739, %rd36713;
	add.s64 	%rd23713, %rd23711, %rd23710;
	setp.lt.u64 	%p4621, %rd23713, %rd23711;
	selp.u64 	%rd23714, 1, 0, %p4621;
	add.s64 	%rd23715, %rd23712, %rd23714;
	mul.lo.s64 	%rd23716, %rd36716, %rd36739;
	mul.hi.u64 	%rd23717, %rd36739, %rd36716;
	add.s64 	%rd23718, %rd23716, %rd23715;
	setp.lt.u64 	%p4622, %rd23718, %rd23716;
	selp.u64 	%rd23719, 1, 0, %p4622;
	add.s64 	%rd23720, %rd23717, %rd23719;
	mul.lo.s64 	%rd23721, %rd36715, %rd36739;
	mul.hi.u64 	%rd23722, %rd36739, %rd36715;
	add.s64 	%rd23723, %rd23721, %rd23720;
	setp.lt.u64 	%p4623, %rd23723, %rd23721;
	selp.u64 	%rd23724, 1, 0, %p4623;
	add.s64 	%rd23725, %rd23722, %rd23724;
	mul.lo.s64 	%rd23726, %rd36714, %rd36738;
	mul.hi.u64 	%rd23727, %rd36738, %rd36714;
	add.s64 	%rd23728, %rd23726, %rd23713;
	setp.lt.u64 	%p4624, %rd23728, %rd23726;
	selp.u64 	%rd23729, 1, 0, %p4624;
	add.s64 	%rd23730, %rd23727, %rd23729;
	mul.lo.s64 	%rd23731, %rd36713, %rd36738;
	mul.hi.u64 	%rd23732, %rd36738, %rd36713;
	add.s64 	%rd23733, %rd23731, %rd23718;
	setp.lt.u64 	%p4625, %rd23733, %rd23731;
	selp.u64 	%rd23734, 1, 0, %p4625;
	add.s64 	%rd23735, %rd23732, %rd23734;
	add.s64 	%rd23736, %rd23733, %rd23730;
	setp.lt.u64 	%p4626, %rd23736, %rd23733;
	selp.u64 	%rd23737, 1, 0, %p4626;
	add.s64 	%rd23738, %rd23735, %rd23737;
	mul.lo.s64 	%rd23739, %rd36716, %rd36738;
	mul.hi.u64 	%rd23740, %rd36738, %rd36716;
	add.s64 	%rd23741, %rd23739, %rd23723;
	setp.lt.u64 	%p4627, %rd23741, %rd23739;
	selp.u64 	%rd23742, 1, 0, %p4627;
	add.s64 	%rd23743, %rd23740, %rd23742;
	add.s64 	%rd23744, %rd23741, %rd23738;
	setp.lt.u64 	%p4628, %rd23744, %rd23741;
	selp.u64 	%rd23745, 1, 0, %p4628;
	add.s64 	%rd23746, %rd23743, %rd23745;
	mul.lo.s64 	%rd23747, %rd36715, %rd36738;
	mul.hi.u64 	%rd23748, %rd36738, %rd36715;
	add.s64 	%rd23749, %rd23747, %rd23725;
	setp.lt.u64 	%p4629, %rd23749, %rd23747;
	selp.u64 	%rd23750, 1, 0, %p4629;
	add.s64 	%rd23751, %rd23748, %rd23750;
	add.s64 	%rd23752, %rd23749, %rd23746;
	setp.lt.u64 	%p4630, %rd23752, %rd23749;
	selp.u64 	%rd23753, 1, 0, %p4630;
	add.s64 	%rd23754, %rd23751, %rd23753;
	mul.lo.s64 	%rd23755, %rd36714, %rd36741;
	mul.hi.u64 	%rd23756, %rd36741, %rd36714;
	add.s64 	%rd23757, %rd23755, %rd23736;
	setp.lt.u64 	%p4631, %rd23757, %rd23755;
	selp.u64 	%rd23758, 1, 0, %p4631;
	add.s64 	%rd23759, %rd23756, %rd23758;
	mul.lo.s64 	%rd23760, %rd36713, %rd36741;
	mul.hi.u64 	%rd23761, %rd36741, %rd36713;
	add.s64 	%rd23762, %rd23760, %rd23744;
	setp.lt.u64 	%p4632, %rd23762, %rd23760;
	selp.u64 	%rd23763, 1, 0, %p4632;
	add.s64 	%rd23764, %rd23761, %rd23763;
	add.s64 	%rd23765, %rd23762, %rd23759;
	setp.lt.u64 	%p4633, %rd23765, %rd23762;
	selp.u64 	%rd23766, 1, 0, %p4633;
	add.s64 	%rd23767, %rd23764, %rd23766;
	mul.lo.s64 	%rd23768, %rd36716, %rd36741;
	mul.hi.u64 	%rd23769, %rd36741, %rd36716;
	add.s64 	%rd23770, %rd23768, %rd23752;
	setp.lt.u64 	%p4634, %rd23770, %rd23768;
	selp.u64 	%rd23771, 1, 0, %p4634;
	add.s64 	%rd23772, %rd23769, %rd23771;
	add.s64 	%rd23773, %rd23770, %rd23767;
	setp.lt.u64 	%p4635, %rd23773, %rd23770;
	selp.u64 	%rd23774, 1, 0, %p4635;
	add.s64 	%rd23775, %rd23772, %rd23774;
	mul.lo.s64 	%rd23776, %rd36715, %rd36741;
	mul.hi.u64 	%rd23777, %rd36741, %rd36715;
	add.s64 	%rd23778, %rd23776, %rd23754;
	setp.lt.u64 	%p4636, %rd23778, %rd23776;
	selp.u64 	%rd23779, 1, 0, %p4636;
	add.s64 	%rd23780, %rd23777, %rd23779;
	add.s64 	%rd23781, %rd23778, %rd23775;
	setp.lt.u64 	%p4637, %rd23781, %rd23778;
	selp.u64 	%rd23782, 1, 0, %p4637;
	add.s64 	%rd23783, %rd23780, %rd23782;
	mul.lo.s64 	%rd23784, %rd36714, %rd36740;
	mul.hi.u64 	%rd23785, %rd36740, %rd36714;
	add.s64 	%rd23786, %rd23784, %rd23765;
	setp.lt.u64 	%p4638, %rd23786, %rd23784;
	selp.u64 	%rd23787, 1, 0, %p4638;
	add.s64 	%rd23788, %rd23785, %rd23787;
	mul.lo.s64 	%rd23789, %rd36713, %rd36740;
	mul.hi.u64 	%rd23790, %rd36740, %rd36713;
	add.s64 	%rd23791, %rd23789, %rd23773;
	setp.lt.u64 	%p4639, %rd23791, %rd23789;
	selp.u64 	%rd23792, 1, 0, %p4639;
	add.s64 	%rd23793, %rd23790, %rd23792;
	add.s64 	%rd23794, %rd23791, %rd23788;
	setp.lt.u64 	%p4640, %rd23794, %rd23791;
	selp.u64 	%rd23795, 1, 0, %p4640;
	add.s64 	%rd23796, %rd23793, %rd23795;
	mul.lo.s64 	%rd23797, %rd36716, %rd36740;
	mul.hi.u64 	%rd23798, %rd36740, %rd36716;
	add.s64 	%rd23799, %rd23797, %rd23781;
	setp.lt.u64 	%p4641, %rd23799, %rd23797;
	selp.u64 	%rd23800, 1, 0, %p4641;
	add.s64 	%rd23801, %rd23798, %rd23800;
	add.s64 	%rd23802, %rd23799, %rd23796;
	setp.lt.u64 	%p4642, %rd23802, %rd23799;
	selp.u64 	%rd23803, 1, 0, %p4642;
	add.s64 	%rd23804, %rd23801, %rd23803;
	mul.lo.s64 	%rd23805, %rd36715, %rd36740;
	mul.hi.u64 	%rd23806, %rd36740, %rd36715;
	add.s64 	%rd23807, %rd23805, %rd23783;
	setp.lt.u64 	%p4643, %rd23807, %rd23805;
	selp.u64 	%rd23808, 1, 0, %p4643;
	add.s64 	%rd23809, %rd23806, %rd23808;
	add.s64 	%rd23810, %rd23807, %rd23804;
	setp.lt.u64 	%p4644, %rd23810, %rd23807;
	selp.u64 	%rd23811, 1, 0, %p4644;
	add.s64 	%rd23812, %rd23809, %rd23811;
	mul.lo.s64 	%rd23813, %rd23794, 4294968273;
	mov.b64 	%rd23814, 4294968273;
	mul.hi.u64 	%rd23815, %rd23794, %rd23814;
	mad.lo.s64 	%rd36747, %rd36714, %rd36739, %rd23813;
	setp.lt.u64 	%p4645, %rd36747, %rd23813;
	selp.u64 	%rd23816, 1, 0, %p4645;
	add.s64 	%rd23817, %rd23815, %rd23816;
	mul.lo.s64 	%rd23818, %rd23802, 4294968273;
	mul.hi.u64 	%rd23819, %rd23802, %rd23814;
	add.s64 	%rd23820, %rd23818, %rd23728;
	setp.lt.u64 	%p4646, %rd23820, %rd23818;
	selp.u64 	%rd23821, 1, 0, %p4646;
	add.s64 	%rd23822, %rd23819, %rd23821;
	add.s64 	%rd36746, %rd23820, %rd23817;
	setp.lt.u64 	%p4647, %rd36746, %rd23820;
	selp.u64 	%rd23823, 1, 0, %p4647;
	add.s64 	%rd23824, %rd23822, %rd23823;
	mul.lo.s64 	%rd23825, %rd23810, 4294968273;
	mul.hi.u64 	%rd23826, %rd23810, %rd23814;
	add.s64 	%rd23827, %rd23825, %rd23757;
	setp.lt.u64 	%p4648, %rd23827, %rd23825;
	selp.u64 	%rd23828, 1, 0, %p4648;
	add.s64 	%rd23829, %rd23826, %rd23828;
	add.s64 	%rd36749, %rd23827, %rd23824;
	setp.lt.u64 	%p4649, %rd36749, %rd23827;
	selp.u64 	%rd23830, 1, 0, %p4649;
	add.s64 	%rd23831, %rd23829, %rd23830;
	mul.lo.s64 	%rd23832, %rd23812, 4294968273;
	mul.hi.u64 	%rd23833, %rd23812, %rd23814;
	add.s64 	%rd23834, %rd23832, %rd23786;
	setp.lt.u64 	%p4650, %rd23834, %rd23832;
	selp.u64 	%rd23835, 1, 0, %p4650;
	add.s64 	%rd23836, %rd23833, %rd23835;
	add.s64 	%rd36748, %rd23834, %rd23831;
	setp.lt.u64 	%p4651, %rd36748, %rd23834;
	selp.u64 	%rd23837, 1, 0, %p4651;
	add.s64 	%rd5224, %rd23836, %rd23837;
	setp.eq.s64 	%p4652, %rd5224, 0;
	@%p4652 bra 	$L__BB1_1719;
	mov.b64 	%rd23838, 4294968273;
	mul.hi.u64 	%rd23839, %rd5224, %rd23838;
	mad.lo.s64 	%rd5225, %rd5224, 4294968273, %rd36747;
	setp.lt.u64 	%p4653, %rd5225, %rd36747;
	selp.u64 	%rd23840, 1, 0, %p4653;
	add.s64 	%rd5226, %rd23839, %rd23840;
	setp.eq.s64 	%p4654, %rd5226, 0;
	mov.u64 	%rd36747, %rd5225;
	@%p4654 bra 	$L__BB1_1719;
	add.s64 	%rd5227, %rd36746, %rd5226;
	setp.ge.u64 	%p4655, %rd5227, %rd36746;
	mov.u64 	%rd36746, %rd5227;
	mov.u64 	%rd36747, %rd5225;
	@%p4655 bra 	$L__BB1_1719;
	add.s64 	%rd36749, %rd36749, 1;
	setp.eq.s64 	%p4656, %rd36749, 0;
	selp.u64 	%rd23841, 1, 0, %p4656;
	add.s64 	%rd36748, %rd36748, %rd23841;
	mov.u64 	%rd36746, %rd5227;
	mov.u64 	%rd36747, %rd5225;
$L__BB1_1719:
	setp.gt.u64 	%p4657, %rd36748, %rd2087;
	@%p4657 bra 	$L__BB1_1721;
	setp.ne.s64 	%p4658, %rd36748, %rd2087;
	setp.ne.s64 	%p4659, %rd36749, %rd2088;
	or.pred  	%p4660, %p4658, %p4659;
	setp.ne.s64 	%p4661, %rd36746, %rd2089;
	or.pred  	%p4662, %p4660, %p4661;
	setp.lt.u64 	%p4663, %rd36747, %rd2090;
	or.pred  	%p4664, %p4662, %p4663;
	@%p4664 bra 	$L__BB1_1722;
$L__BB1_1721:
	// begin inline asm
	sub.cc.u64 %rd36747, %rd36747, %rd2090;
	// end inline asm
	// begin inline asm
	subc.u64 %rd23845, 0, 0;
	// end inline asm
	sub.s64 	%rd23847, %rd36746, %rd23845;
	// begin inline asm
	sub.cc.u64 %rd36746, %rd23847, %rd2089;
	// end inline asm
	sub.s64 	%rd23850, %rd36749, %rd23845;
	// begin inline asm
	sub.cc.u64 %rd36749, %rd23850, %rd2088;
	// end inline asm
	add.s64 	%rd23852, %rd23845, %rd2087;
	sub.s64 	%rd36748, %rd36748, %rd23852;
$L__BB1_1722:
	ld.local.v2.u64 	{%rd23853, %rd23854}, [%rd3681+-64];
	mul.hi.u64 	%rd23855, %rd23853, %rd36739;
	mul.lo.s64 	%rd23856, %rd36738, %rd23853;
	mul.hi.u64 	%rd23857, %rd23853, %rd36738;
	add.s64 	%rd23858, %rd23856, %rd23855;
	setp.lt.u64 	%p4665, %rd23858, %rd23856;
	selp.u64 	%rd23859, 1, 0, %p4665;
	add.s64 	%rd23860, %rd23857, %rd23859;
	mul.lo.s64 	%rd23861, %rd36741, %rd23853;
	mul.hi.u64 	%rd23862, %rd23853, %rd36741;
	add.s64 	%rd23863, %rd23861, %rd23860;
	setp.lt.u64 	%p4666, %rd23863, %rd23861;
	selp.u64 	%rd23864, 1, 0, %p4666;
	add.s64 	%rd23865, %rd23862, %rd23864;
	mul.lo.s64 	%rd23866, %rd36740, %rd23853;
	mul.hi.u64 	%rd23867, %rd23853, %rd36740;
	add.s64 	%rd23868, %rd23866, %rd23865;
	setp.lt.u64 	%p4667, %rd23868, %rd23866;
	selp.u64 	%rd23869, 1, 0, %p4667;
	add.s64 	%rd23870, %rd23867, %rd23869;
	mul.lo.s64 	%rd23871, %rd36739, %rd23854;
	mul.hi.u64 	%rd23872, %rd23854, %rd36739;
	add.s64 	%rd23873, %rd23871, %rd23858;
	setp.lt.u64 	%p4668, %rd23873, %rd23871;
	selp.u64 	%rd23874, 1, 0, %p4668;
	add.s64 	%rd23875, %rd23872, %rd23874;
	mul.lo.s64 	%rd23876, %rd36738, %rd23854;
	mul.hi.u64 	%rd23877, %rd23854, %rd36738;
	add.s64 	%rd23878, %rd23876, %rd23863;
	setp.lt.u64 	%p4669, %rd23878, %rd23876;
	selp.u64 	%rd23879, 1, 0, %p4669;
	add.s64 	%rd23880, %rd23877, %rd23879;
	add.s64 	%rd23881, %rd23878, %rd23875;
	setp.lt.u64 	%p4670, %rd23881, %rd23878;
	selp.u64 	%rd23882, 1, 0, %p4670;
	add.s64 	%rd23883, %rd23880, %rd23882;
	mul.lo.s64 	%rd23884, %rd36741, %rd23854;
	mul.hi.u64 	%rd23885, %rd23854, %rd36741;
	add.s64 	%rd23886, %rd23884, %rd23868;
	setp.lt.u64 	%p4671, %rd23886, %rd23884;
	selp.u64 	%rd23887, 1, 0, %p4671;
	add.s64 	%rd23888, %rd23885, %rd23887;
	add.s64 	%rd23889, %rd23886, %rd23883;
	setp.lt.u64 	%p4672, %rd23889, %rd23886;
	selp.u64 	%rd23890, 1, 0, %p4672;
	add.s64 	%rd23891, %rd23888, %rd23890;
	mul.lo.s64 	%rd23892, %rd36740, %rd23854;
	mul.hi.u64 	%rd23893, %rd23854, %rd36740;
	add.s64 	%rd23894, %rd23892, %rd23870;
	setp.lt.u64 	%p4673, %rd23894, %rd23892;
	selp.u64 	%rd23895, 1, 0, %p4673;
	add.s64 	%rd23896, %rd23893, %rd23895;
	add.s64 	%rd23897, %rd23894, %rd23891;
	setp.lt.u64 	%p4674, %rd23897, %rd23894;
	selp.u64 	%rd23898, 1, 0, %p4674;
	add.s64 	%rd23899, %rd23896, %rd23898;
	ld.local.v2.u64 	{%rd23900, %rd23901}, [%rd3681+-48];
	mul.lo.s64 	%rd23902, %rd36739, %rd23900;
	mul.hi.u64 	%rd23903, %rd23900, %rd36739;
	add.s64 	%rd23904, %rd23902, %rd23881;
	setp.lt.u64 	%p4675, %rd23904, %rd23902;
	selp.u64 	%rd23905, 1, 0, %p4675;
	add.s64 	%rd23906, %rd23903, %rd23905;
	mul.lo.s64 	%rd23907, %rd36738, %rd23900;
	mul.hi.u64 	%rd23908, %rd23900, %rd36738;
	add.s64 	%rd23909, %rd23907, %rd23889;
	setp.lt.u64 	%p4676, %rd23909, %rd23907;
	selp.u64 	%rd23910, 1, 0, %p4676;
	add.s64 	%rd23911, %rd23908, %rd23910;
	add.s64 	%rd23912, %rd23909, %rd23906;
	setp.lt.u64 	%p4677, %rd23912, %rd23909;
	selp.u64 	%rd23913, 1, 0, %p4677;
	add.s64 	%rd23914, %rd23911, %rd23913;
	mul.lo.s64 	%rd23915, %rd36741, %rd23900;
	mul.hi.u64 	%rd23916, %rd23900, %rd36741;
	add.s64 	%rd23917, %rd23915, %rd23897;
	setp.lt.u64 	%p4678, %rd23917, %rd23915;
	selp.u64 	%rd23918, 1, 0, %p4678;
	add.s64 	%rd23919, %rd23916, %rd23918;
	add.s64 	%rd23920, %rd23917, %rd23914;
	setp.lt.u64 	%p4679, %rd23920, %rd23917;
	selp.u64 	%rd23921, 1, 0, %p4679;
	add.s64 	%rd23922, %rd23919, %rd23921;
	mul.lo.s64 	%rd23923, %rd36740, %rd23900;
	mul.hi.u64 	%rd23924, %rd23900, %rd36740;
	add.s64 	%rd23925, %rd23923, %rd23899;
	setp.lt.u64 	%p4680, %rd23925, %rd23923;
	selp.u64 	%rd23926, 1, 0, %p4680;
	add.s64 	%rd23927, %rd23924, %rd23926;
	add.s64 	%rd23928, %rd23925, %rd23922;
	setp.lt.u64 	%p4681, %rd23928, %rd23925;
	selp.u64 	%rd23929, 1, 0, %p4681;
	add.s64 	%rd23930, %rd23927, %rd23929;
	mul.lo.s64 	%rd23931, %rd36739, %rd23901;
	mul.hi.u64 	%rd23932, %rd23901, %rd36739;
	add.s64 	%rd23933, %rd23931, %rd23912;
	setp.lt.u64 	%p4682, %rd23933, %rd23931;
	selp.u64 	%rd23934, 1, 0, %p4682;
	add.s64 	%rd23935, %rd23932, %rd23934;
	mul.lo.s64 	%rd23936, %rd36738, %rd23901;
	mul.hi.u64 	%rd23937, %rd23901, %rd36738;
	add.s64 	%rd23938, %rd23936, %rd23920;
	setp.lt.u64 	%p4683, %rd23938, %rd23936;
	selp.u64 	%rd23939, 1, 0, %p4683;
	add.s64 	%rd23940, %rd23937, %rd23939;
	add.s64 	%rd23941, %rd23938, %rd23935;
	setp.lt.u64 	%p4684, %rd23941, %rd23938;
	selp.u64 	%rd23942, 1, 0, %p4684;
	add.s64 	%rd23943, %rd23940, %rd23942;
	mul.lo.s64 	%rd23944, %rd36741, %rd23901;
	mul.hi.u64 	%rd23945, %rd23901, %rd36741;
	add.s64 	%rd23946, %rd23944, %rd23928;
	setp.lt.u64 	%p4685, %rd23946, %rd23944;
	selp.u64 	%rd23947, 1, 0, %p4685;
	add.s64 	%rd23948, %rd23945, %rd23947;
	add.s64 	%rd23949, %rd23946, %rd23943;
	setp.lt.u64 	%p4686, %rd23949, %rd23946;
	selp.u64 	%rd23950, 1, 0, %p4686;
	add.s64 	%rd23951, %rd23948, %rd23950;
	mul.lo.s64 	%rd23952, %rd36740, %rd23901;
	mul.hi.u64 	%rd23953, %rd23901, %rd36740;
	add.s64 	%rd23954, %rd23952, %rd23930;
	setp.lt.u64 	%p4687, %rd23954, %rd23952;
	selp.u64 	%rd23955, 1, 0, %p4687;
	add.s64 	%rd23956, %rd23953, %rd23955;
	add.s64 	%rd23957, %rd23954, %rd23951;
	setp.lt.u64 	%p4688, %rd23957, %rd23954;
	selp.u64 	%rd23958, 1, 0, %p4688;
	add.s64 	%rd23959, %rd23956, %rd23958;
	mul.lo.s64 	%rd23960, %rd23941, 4294968273;
	mov.b64 	%rd23961, 4294968273;
	mul.hi.u64 	%rd23962, %rd23941, %rd23961;
	mad.lo.s64 	%rd36755, %rd36739, %rd23853, %rd23960;
	setp.lt.u64 	%p4689, %rd36755, %rd23960;
	selp.u64 	%rd23963, 1, 0, %p4689;
	add.s64 	%rd23964, %rd23962, %rd23963;
	mul.lo.s64 	%rd23965, %rd23949, 4294968273;
	mul.hi.u64 	%rd23966, %rd23949, %rd23961;
	add.s64 	%rd23967, %rd23965, %rd23873;
	setp.lt.u64 	%p4690, %rd23967, %rd23965;
	selp.u64 	%rd23968, 1, 0, %p4690;
	add.s64 	%rd23969, %rd23966, %rd23968;
	add.s64 	%rd36754, %rd23967, %rd23964;
	setp.lt.u64 	%p4691, %rd36754, %rd23967;
	selp.u64 	%rd23970, 1, 0, %p4691;
	add.s64 	%rd23971, %rd23969, %rd23970;
	mul.lo.s64 	%rd23972, %rd23957, 4294968273;
	mul.hi.u64 	%rd23973, %rd23957, %rd23961;
	add.s64 	%rd23974, %rd23972, %rd23904;
	setp.lt.u64 	%p4692, %rd23974, %rd23972;
	selp.u64 	%rd23975, 1, 0, %p4692;
	add.s64 	%rd23976, %rd23973, %rd23975;
	add.s64 	%rd36753, %rd23974, %rd23971;
	setp.lt.u64 	%p4693, %rd36753, %rd23974;
	selp.u64 	%rd23977, 1, 0, %p4693;
	add.s64 	%rd23978, %rd23976, %rd23977;
	mul.lo.s64 	%rd23979, %rd23959, 4294968273;
	mul.hi.u64 	%rd23980, %rd23959, %rd23961;
	add.s64 	%rd23981, %rd23979, %rd23933;
	setp.lt.u64 	%p4694, %rd23981, %rd23979;
	selp.u64 	%rd23982, 1, 0, %p4694;
	add.s64 	%rd23983, %rd23980, %rd23982;
	add.s64 	%rd36752, %rd23981, %rd23978;
	setp.lt.u64 	%p4695, %rd36752, %rd23981;
	selp.u64 	%rd23984, 1, 0, %p4695;
	add.s64 	%rd5246, %rd23983, %rd23984;
	setp.eq.s64 	%p4696, %rd5246, 0;
	@%p4696 bra 	$L__BB1_1726;
	mov.b64 	%rd23985, 4294968273;
	mul.hi.u64 	%rd23986, %rd5246, %rd23985;
	mad.lo.s64 	%rd5247, %rd5246, 4294968273, %rd36755;
	setp.lt.u64 	%p4697, %rd5247, %rd36755;
	selp.u64 	%rd23987, 1, 0, %p4697;
	add.s64 	%rd5248, %rd23986, %rd23987;
	setp.eq.s64 	%p4698, %rd5248, 0;
	mov.u64 	%rd36755, %rd5247;
	@%p4698 bra 	$L__BB1_1726;
	add.s64 	%rd5249, %rd36754, %rd5248;
	setp.ge.u64 	%p4699, %rd5249, %rd36754;
	mov.u64 	%rd36754, %rd5249;
	mov.u64 	%rd36755, %rd5247;
	@%p4699 bra 	$L__BB1_1726;
	add.s64 	%rd36753, %rd36753, 1;
	setp.eq.s64 	%p4700, %rd36753, 0;
	selp.u64 	%rd23988, 1, 0, %p4700;
	add.s64 	%rd36752, %rd36752, %rd23988;
	mov.u64 	%rd36754, %rd5249;
	mov.u64 	%rd36755, %rd5247;
$L__BB1_1726:
	mul.wide.u32 	%rd23989, %r3250, 64;
	add.s64 	%rd5256, %rd1, %rd23989;
	st.global.v4.u64 	[%rd5256], {%rd36755, %rd36754, %rd36753, %rd36752};
	setp.gt.u64 	%p4701, %rd36752, %rd2087;
	@%p4701 bra 	$L__BB1_1728;
	setp.ne.s64 	%p4702, %rd36752, %rd2087;
	setp.ne.s64 	%p4703, %rd36753, %rd2088;
	or.pred  	%p4704, %p4702, %p4703;
	setp.ne.s64 	%p4705, %rd36754, %rd2089;
	or.pred  	%p4706, %p4704, %p4705;
	setp.lt.u64 	%p4707, %rd36755, %rd2090;
	or.pred  	%p4708, %p4706, %p4707;
	@%p4708 bra 	$L__BB1_1729;
$L__BB1_1728:
	// begin inline asm
	sub.cc.u64 %rd23990, %rd36755, %rd2090;
	// end inline asm
	// begin inline asm
	subc.u64 %rd23993, 0, 0;
	// end inline asm
	sub.s64 	%rd23995, %rd36754, %rd23993;
	// begin inline asm
	sub.cc.u64 %rd23994, %rd23995, %rd2089;
	// end inline asm
	sub.s64 	%rd23998, %rd36753, %rd23993;
	// begin inline asm
	sub.cc.u64 %rd23997, %rd23998, %rd2088;
	// end inline asm
	add.s64 	%rd24000, %rd23993, %rd2087;
	sub.s64 	%rd24001, %rd36752, %rd24000;
	st.global.v4.u64 	[%rd5256], {%rd23990, %rd23994, %rd23997, %rd24001};
$L__BB1_1729:
	ld.local.v2.u64 	{%rd24002, %rd24003}, [%rd3681+-32];
	mul.hi.u64 	%rd24004, %rd24002, %rd36747;
	mul.lo.s64 	%rd24005, %rd36746, %rd24002;
	mul.hi.u64 	%rd24006, %rd24002, %rd36746;
	add.s64 	%rd24007, %rd24005, %rd24004;
	setp.lt.u64 	%p4709, %rd24007, %rd24005;
	selp.u64 	%rd24008, 1, 0, %p4709;
	add.s64 	%rd24009, %rd24006, %rd24008;
	mul.lo.s64 	%rd24010, %rd36749, %rd24002;
	mul.hi.u64 	%rd24011, %rd24002, %rd36749;
	add.s64 	%rd24012, %rd24010, %rd24009;
	setp.lt.u64 	%p4710, %rd24012, %rd24010;
	selp.u64 	%rd24013, 1, 0, %p4710;
	add.s64 	%rd24014, %rd24011, %rd24013;
	mul.lo.s64 	%rd24015, %rd36748, %rd24002;
	mul.hi.u64 	%rd24016, %rd24002, %rd36748;
	add.s64 	%rd24017, %rd24015, %rd24014;
	setp.lt.u64 	%p4711, %rd24017, %rd24015;
	selp.u64 	%rd24018, 1, 0, %p4711;
	add.s64 	%rd24019, %rd24016, %rd24018;
	mul.lo.s64 	%rd24020, %rd36747, %rd24003;
	mul.hi.u64 	%rd24021, %rd24003, %rd36747;
	add.s64 	%rd24022, %rd24020, %rd24007;
	setp.lt.u64 	%p4712, %rd24022, %rd24020;
	selp.u64 	%rd24023, 1, 0, %p4712;
	add.s64 	%rd24024, %rd24021, %rd24023;
	mul.lo.s64 	%rd24025, %rd36746, %rd24003;
	mul.hi.u64 	%rd24026, %rd24003, %rd36746;
	add.s64 	%rd24027, %rd24025, %rd24012;
	setp.lt.u64 	%p4713, %rd24027, %rd24025;
	selp.u64 	%rd24028, 1, 0, %p4713;
	add.s64 	%rd24029, %rd24026, %rd24028;
	add.s64 	%rd24030, %rd24027, %rd24024;
	setp.lt.u64 	%p4714, %rd24030, %rd24027;
	selp.u64 	%rd24031, 1, 0, %p4714;
	add.s64 	%rd24032, %rd24029, %rd24031;
	mul.lo.s64 	%rd24033, %rd36749, %rd24003;
	mul.hi.u64 	%rd24034, %rd24003, %rd36749;
	add.s64 	%rd24035, %rd24033, %rd24017;
	setp.lt.u64 	%p4715, %rd24035, %rd24033;
	selp.u64 	%rd24036, 1, 0, %p4715;
	add.s64 	%rd24037, %rd24034, %rd24036;
	add.s64 	%rd24038, %rd24035, %rd24032;
	setp.lt.u64 	%p4716, %rd24038, %rd24035;
	selp.u64 	%rd24039, 1, 0, %p4716;
	add.s64 	%rd24040, %rd24037, %rd24039;
	mul.lo.s64 	%rd24041, %rd36748, %rd24003;
	mul.hi.u64 	%rd24042, %rd24003, %rd36748;
	add.s64 	%rd24043, %rd24041, %rd24019;
	setp.lt.u64 	%p4717, %rd24043, %rd24041;
	selp.u64 	%rd24044, 1, 0, %p4717;
	add.s64 	%rd24045, %rd24042, %rd24044;
	add.s64 	%rd24046, %rd24043, %rd24040;
	setp.lt.u64 	%p4718, %rd24046, %rd24043;
	selp.u64 	%rd24047, 1, 0, %p4718;
	add.s64 	%rd24048, %rd24045, %rd24047;
	ld.local.v2.u64 	{%rd24049, %rd24050}, [%rd3681+-16];
	mul.lo.s64 	%rd24051, %rd36747, %rd24049;
	mul.hi.u64 	%rd24052, %rd24049, %rd36747;
	add.s64 	%rd24053, %rd24051, %rd24030;
	setp.lt.u64 	%p4719, %rd24053, %rd24051;
	selp.u64 	%rd24054, 1, 0, %p4719;
	add.s64 	%rd24055, %rd24052, %rd24054;
	mul.lo.s64 	%rd24056, %rd36746, %rd24049;
	mul.hi.u64 	%rd24057, %rd24049, %rd36746;
	add.s64 	%rd24058, %rd24056, %rd24038;
	setp.lt.u64 	%p4720, %rd24058, %rd24056;
	selp.u64 	%rd24059, 1, 0, %p4720;
	add.s64 	%rd24060, %rd24057, %rd24059;
	add.s64 	%rd24061, %rd24058, %rd24055;
	setp.lt.u64 	%p4721, %rd24061, %rd24058;
	selp.u64 	%rd24062, 1, 0, %p4721;
	add.s64 	%rd24063, %rd24060, %rd24062;
	mul.lo.s64 	%rd24064, %rd36749, %rd24049;
	mul.hi.u64 	%rd24065, %rd24049, %rd36749;
	add.s64 	%rd24066, %rd24064, %rd24046;
	setp.lt.u64 	%p4722, %rd24066, %rd24064;
	selp.u64 	%rd24067, 1, 0, %p4722;
	add.s64 	%rd24068, %rd24065, %rd24067;
	add.s64 	%rd24069, %rd24066, %rd24063;
	setp.lt.u64 	%p4723, %rd24069, %rd24066;
	selp.u64 	%rd24070, 1, 0, %p4723;
	add.s64 	%rd24071, %rd24068, %rd24070;
	mul.lo.s64 	%rd24072, %rd36748, %rd24049;
	mul.hi.u64 	%rd24073, %rd24049, %rd36748;
	add.s64 	%rd24074, %rd24072, %rd24048;
	setp.lt.u64 	%p4724, %rd24074, %rd24072;
	selp.u64 	%rd24075, 1, 0, %p4724;
	add.s64 	%rd24076, %rd24073, %rd24075;
	add.s64 	%rd24077, %rd24074, %rd24071;
	setp.lt.u64 	%p4725, %rd24077, %rd24074;
	selp.u64 	%rd24078, 1, 0, %p4725;
	add.s64 	%rd24079, %rd24076, %rd24078;
	mul.lo.s64 	%rd24080, %rd36747, %rd24050;
	mul.hi.u64 	%rd24081, %rd24050, %rd36747;
	add.s64 	%rd24082, %rd24080, %rd24061;
	setp.lt.u64 	%p4726, %rd24082, %rd24080;
	selp.u64 	%rd24083, 1, 0, %p4726;
	add.s64 	%rd24084, %rd24081, %rd24083;
	mul.lo.s64 	%rd24085, %rd36746, %rd24050;
	mul.hi.u64 	%rd24086, %rd24050, %rd36746;
	add.s64 	%rd24087, %rd24085, %rd24069;
	setp.lt.u64 	%p4727, %rd24087, %rd24085;
	selp.u64 	%rd24088, 1, 0, %p4727;
	add.s64 	%rd24089, %rd24086, %rd24088;
	add.s64 	%rd24090, %rd24087, %rd24084;
	setp.lt.u64 	%p4728, %rd24090, %rd24087;
	selp.u64 	%rd24091, 1, 0, %p4728;
	add.s64 	%rd24092, %rd24089, %rd24091;
	mul.lo.s64 	%rd24093, %rd36749, %rd24050;
	mul.hi.u64 	%rd24094, %rd24050, %rd36749;
	add.s64 	%rd24095, %rd24093, %rd24077;
	setp.lt.u64 	%p4729, %rd24095, %rd24093;
	selp.u64 	%rd24096, 1, 0, %p4729;
	add.s64 	%rd24097, %rd24094, %rd24096;
	add.s64 	%rd24098, %rd24095, %rd24092;
	setp.lt.u64 	%p4730, %rd24098, %rd24095;
	selp.u64 	%rd24099, 1, 0, %p4730;
	add.s64 	%rd24100, %rd24097, %rd24099;
	mul.lo.s64 	%rd24101, %rd36748, %rd24050;
	mul.hi.u64 	%rd24102, %rd24050, %rd36748;
	add.s64 	%rd24103, %rd24101, %rd24079;
	setp.lt.u64 	%p4731, %rd24103, %rd24101;
	selp.u64 	%rd24104, 1, 0, %p4731;
	add.s64 	%rd24105, %rd24102, %rd24104;
	add.s64 	%rd24106, %rd24103, %rd24100;
	setp.lt.u64 	%p4732, %rd24106, %rd24103;
	selp.u64 	%rd24107, 1, 0, %p4732;
	add.s64 	%rd24108, %rd24105, %rd24107;
	mul.lo.s64 	%rd24109, %rd24090, 4294968273;
	mov.b64 	%rd24110, 4294968273;
	mul.hi.u64 	%rd24111, %rd24090, %rd24110;
	mad.lo.s64 	%rd36759, %rd36747, %rd24002, %rd24109;
	setp.lt.u64 	%p4733, %rd36759, %rd24109;
	selp.u64 	%rd24112, 1, 0, %p4733;
	add.s64 	%rd24113, %rd24111, %rd24112;
	mul.lo.s64 	%rd24114, %rd24098, 4294968273;
	mul.hi.u64 	%rd24115, %rd24098, %rd24110;
	add.s64 	%rd24116, %rd24114, %rd24022;
	setp.lt.u64 	%p4734, %rd24116, %rd24114;
	selp.u64 	%rd24117, 1, 0, %p4734;
	add.s64 	%rd24118, %rd24115, %rd24117;
	add.s64 	%rd36758, %rd24116, %rd24113;
	setp.lt.u64 	%p4735, %rd36758, %rd24116;
	selp.u64 	%rd24119, 1, 0, %p4735;
	add.s64 	%rd24120, %rd24118, %rd24119;
	mul.lo.s64 	%rd24121, %rd24106, 4294968273;
	mul.hi.u64 	%rd24122, %rd24106, %rd24110;
	add.s64 	%rd24123, %rd24121, %rd24053;
	setp.lt.u64 	%p4736, %rd24123, %rd24121;
	selp.u64 	%rd24124, 1, 0, %p4736;
	add.s64 	%rd24125, %rd24122, %rd24124;
	add.s64 	%rd36757, %rd24123, %rd24120;
	setp.lt.u64 	%p4737, %rd36757, %rd24123;
	selp.u64 	%rd24126, 1, 0, %p4737;
	add.s64 	%rd24127, %rd24125, %rd24126;
	mul.lo.s64 	%rd24128, %rd24108, 4294968273;
	mul.hi.u64 	%rd24129, %rd24108, %rd24110;
	add.s64 	%rd24130, %rd24128, %rd24082;
	setp.lt.u64 	%p4738, %rd24130, %rd24128;
	selp.u64 	%rd24131, 1, 0, %p4738;
	add.s64 	%rd24132, %rd24129, %rd24131;
	add.s64 	%rd36756, %rd24130, %rd24127;
	setp.lt.u64 	%p4739, %rd36756, %rd24130;
	selp.u64 	%rd24133, 1, 0, %p4739;
	add.s64 	%rd5261, %rd24132, %rd24133;
	setp.eq.s64 	%p4740, %rd5261, 0;
	@%p4740 bra 	$L__BB1_1733;
	mov.b64 	%rd24134, 4294968273;
	mul.hi.u64 	%rd24135, %rd5261, %rd24134;
	mad.lo.s64 	%rd5262, %rd5261, 4294968273, %rd36759;
	setp.lt.u64 	%p4741, %rd5262, %rd36759;
	selp.u64 	%rd24136, 1, 0, %p4741;
	add.s64 	%rd5263, %rd24135, %rd24136;
	setp.eq.s64 	%p4742, %rd5263, 0;
	mov.u64 	%rd36759, %rd5262;
	@%p4742 bra 	$L__BB1_1733;
	add.s64 	%rd5264, %rd36758, %rd5263;
	setp.ge.u64 	%p4743, %rd5264, %rd36758;
	mov.u64 	%rd36758, %rd5264;
	mov.u64 	%rd36759, %rd5262;
	@%p4743 bra 	$L__BB1_1733;
	add.s64 	%rd36757, %rd36757, 1;
	setp.eq.s64 	%p4744, %rd36757, 0;
	selp.u64 	%rd24137, 1, 0, %p4744;
	add.s64 	%rd36756, %rd36756, %rd24137;
	mov.u64 	%rd36758, %rd5264;
	mov.u64 	%rd36759, %rd5262;
$L__BB1_1733:
	st.global.v4.u64 	[%rd5256+32], {%rd36759, %rd36758, %rd36757, %rd36756};
	setp.gt.u64 	%p4745, %rd36756, %rd2087;
	@%p4745 bra 	$L__BB1_1735;
	setp.ne.s64 	%p4746, %rd36756, %rd2087;
	setp.ne.s64 	%p4747, %rd36757, %rd2088;
	or.pred  	%p4748, %p4746, %p4747;
	setp.ne.s64 	%p4749, %rd36758, %rd2089;
	or.pred  	%p4750, %p4748, %p4749;
	setp.lt.u64 	%p4751, %rd36759, %rd2090;
	or.pred  	%p4752, %p4750, %p4751;
	@%p4752 bra 	$L__BB1_1736;
$L__BB1_1735:
	// begin inline asm
	sub.cc.u64 %rd24138, %rd36759, %rd2090;
	// end inline asm
	// begin inline asm
	subc.u64 %rd24141, 0, 0;
	// end inline asm
	sub.s64 	%rd24143, %rd36758, %rd24141;
	// begin inline asm
	sub.cc.u64 %rd24142, %rd24143, %rd2089;
	// end inline asm
	sub.s64 	%rd24146, %rd36757, %rd24141;
	// begin inline asm
	sub.cc.u64 %rd24145, %rd24146, %rd2088;
	// end inline asm
	add.s64 	%rd24148, %rd24141, %rd2087;
	sub.s64 	%rd24149, %rd36756, %rd24148;
	st.global.v4.u64 	[%rd5256+32], {%rd24138, %rd24142, %rd24145, %rd24149};
$L__BB1_1736:
	add.s32 	%r3250, %r3250, 1;
	setp.ne.s32 	%p4753, %r3250, 16;
	@%p4753 bra 	$L__BB1_664;
	ld.const.u64 	%rd5271, [_ZN8collider3gpu9optimized6SECP_PE+24];
	ld.const.u64 	%rd5272, [_ZN8collider3gpu9optimized6SECP_PE+16];
	ld.const.u64 	%rd5273, [_ZN8collider3gpu9optimized6SECP_PE+8];
	mov.b32 	%r3273, 1;
	ld.const.u64 	%rd5274, [_ZN8collider3gpu9optimized6SECP_PE];
$L__BB1_1738:
	mov.b32 	%r3274, 0;
$L__BB1_1739:
	mov.b32 	%r3275, 0;
	mov.u64 	%rd36760, %rd51;
	mov.u64 	%rd36761, %rd50;
$L__BB1_1740:
	ld.local.v2.u64 	{%rd5277, %rd5278}, [%rd36761+-16];
	or.b64  	%rd24155, %rd5278, %rd5277;
	ld.local.v2.u64 	{%rd5279, %rd5280}, [%rd36761];
	or.b64  	%rd24156, %rd24155, %rd5279;
	or.b64  	%rd24157, %rd24156, %rd5280;
	setp.eq.s64 	%p4754, %rd24157, 0;
	mov.b64 	%rd36937, 1;
	mov.b64 	%rd36930, 0;
	mov.u64 	%rd36931, %rd36930;
	mov.u64 	%rd36932, %rd36930;
	mov.u64 	%rd36933, %rd36930;
	mov.u64 	%rd36934, %rd36930;
	mov.u64 	%rd36935, %rd36930;
	mov.u64 	%rd36936, %rd36930;
	mov.u64 	%rd36938, %rd36930;
	mov.u64 	%rd36939, %rd36930;
	mov.u64 	%rd36940, %rd36930;
	mov.u64 	%rd36941, %rd36937;
	@%p4754 bra 	$L__BB1_1890;
	ld.local.v2.u64 	{%rd5281, %rd5282}, [%rd36761+-48];
	mul.hi.u64 	%rd24158, %rd5281, %rd5281;
	mul.lo.s64 	%rd24159, %rd5282, %rd5282;
	mul.hi.u64 	%rd36770, %rd5282, %rd5282;
	ld.local.v2.u64 	{%rd5284, %rd5285}, [%rd36761+-32];
	mul.lo.s64 	%rd36769, %rd5284, %rd5284;
	mul.hi.u64 	%rd36768, %rd5284, %rd5284;
	mul.lo.s64 	%rd36767, %rd5285, %rd5285;
	mul.hi.u64 	%rd36766, %rd5285, %rd5285;
	mul.lo.s64 	%rd24160, %rd5282, %rd5281;
	mul.hi.u64 	%rd24161, %rd5281, %rd5282;
	mov.b64 	{%r1786, %r1787}, %rd24161;
	mov.b64 	{%r1788, %r1789}, %rd24160;
	shf.l.wrap.b32 	%r1790, %r1789, %r1786, 1;
	shf.l.wrap.b32 	%r1791, %r1786, %r1787, 1;
	mov.b64 	%rd24162, {%r1790, %r1791};
	shl.b64 	%rd24163, %rd24160, 1;
	add.s64 	%rd5290, %rd24163, %rd24158;
	setp.lt.u64 	%p4755, %rd5290, %rd24163;
	selp.u64 	%rd24164, 1, 0, %p4755;
	add.s64 	%rd24165, %rd24159, %rd24162;
	add.s64 	%rd5291, %rd24165, %rd24164;
	setp.ge.u64 	%p4756, %rd5291, %rd24159;
	@%p4756 bra 	$L__BB1_1749;
	add.s64 	%rd36770, %rd36770, 1;
	setp.ne.s64 	%p4757, %rd36770, 0;
	@%p4757 bra 	$L__BB1_1749;
	add.s64 	%rd36769, %rd36769, 1;
	setp.ne.s64 	%p4758, %rd36769, 0;
	mov.b64 	%rd36770, 0;
	@%p4758 bra 	$L__BB1_1749;
	add.s64 	%rd36768, %rd36768, 1;
	setp.ne.s64 	%p4759, %rd36768, 0;
	mov.b64 	%rd36769, 0;
	mov.u64 	%rd36770, %rd36769;
	@%p4759 bra 	$L__BB1_1749;
	add.s64 	%rd36767, %rd36767, 1;
	setp.eq.s64 	%p4760, %rd36767, 0;
	selp.u64 	%rd24169, 1, 0, %p4760;
	add.s64 	%rd36766, %rd36766, %rd24169;
	mov.b64 	%rd36768, 0;
	mov.u64 	%rd36769, %rd36768;
	mov.u64 	%rd36770, %rd36768;
	bra.uni 	$L__BB1_1749;
$L__BB1_1746:
	add.s64 	%rd36693, %rd36693, 1;
	setp.ne.s64 	%p4497, %rd36693, 0;
	@%p4497 bra 	$L__BB1_1669;
	add.s64 	%rd36692, %rd36692, 1;
	setp.ne.s64 	%p4498, %rd36692, 0;
	mov.b64 	%rd36693, 0;
	@%p4498 bra 	$L__BB1_1669;
	add.s64 	%rd36691, %rd36691, 1;
	setp.eq.s64 	%p4499, %rd36691, 0;
	selp.u64 	%rd23399, 1, 0, %p4499;
	add.s64 	%rd36690, %rd36690, %rd23399;
	mov.b64 	%rd36692, 0;
	mov.u64 	%rd36693, %rd36692;
	bra.uni 	$L__BB1_1669;
$L__BB1_1749:
	mul.lo.s64 	%rd24170, %rd5284, %rd5281;
	mul.hi.u64 	%rd24171, %rd5281, %rd5284;
	mov.b64 	{%r1792, %r1793}, %rd24171;
	mov.b64 	{%r1794, %r1795}, %rd24170;
	shf.l.wrap.b32 	%r1796, %r1795, %r1792, 1;
	shf.l.wrap.b32 	%r1797, %r1792, %r1793, 1;
	mov.b64 	%rd24172, {%r1796, %r1797};
	shl.b64 	%rd24173, %rd24170, 1;
	add.s64 	%rd5312, %rd24173, %rd5291;
	setp.lt.u64 	%p4761, %rd5312, %rd24173;
	selp.u64 	%rd24174, 1, 0, %p4761;
	add.s64 	%rd24175, %rd36770, %rd24172;
	add.s64 	%rd5313, %rd24175, %rd24174;
	setp.ge.u64 	%p4762, %rd5313, %rd36770;
	@%p4762 bra 	$L__BB1_1750;
	bra.uni 	$L__BB1_1813;
$L__BB1_1750:
	mul.lo.s64 	%rd5301, %rd5285, %rd5281;
	mul.hi.u64 	%rd24179, %rd5281, %rd5285;
	mov.b64 	{%r1798, %r1799}, %rd24179;
	mov.b64 	{%r1800, %r1801}, %rd5301;
	shf.l.wrap.b32 	%r1802, %r1801, %r1798, 1;
	shf.l.wrap.b32 	%r1803, %r1798, %r1799, 1;
	mov.b64 	%rd24180, {%r1802, %r1803};
	shl.b64 	%rd24181, %rd5301, 1;
	add.s64 	%rd5302, %rd24181, %rd5313;
	setp.lt.u64 	%p4766, %rd5302, %rd24181;
	selp.u64 	%rd24182, 1, 0, %p4766;
	add.s64 	%rd24183, %rd36769, %rd24180;
	add.s64 	%rd5303, %rd24183, %rd24182;
	setp.ge.u64 	%p4767, %rd5303, %rd36769;
	@%p4767 bra 	$L__BB1_1753;
	add.s64 	%rd36768, %rd36768, 1;
	setp.ne.s64 	%p4768, %rd36768, 0;
	@%p4768 bra 	$L__BB1_1753;
	add.s64 	%rd36767, %rd36767, 1;
	setp.eq.s64 	%p4769, %rd36767, 0;
	selp.u64 	%rd24185, 1, 0, %p4769;
	add.s64 	%rd36766, %rd36766, %rd24185;
	mov.b64 	%rd36768, 0;
$L__BB1_1753:
	mul.lo.s64 	%rd24186, %rd5284, %rd5282;
	mul.hi.u64 	%rd24187, %rd5282, %rd5284;
	mov.b64 	{%r1804, %r1805}, %rd24187;
	mov.b64 	{%r1806, %r1807}, %rd24186;
	shf.l.wrap.b32 	%r1808, %r1807, %r1804, 1;
	shf.l.wrap.b32 	%r1809, %r1804, %r1805, 1;
	mov.b64 	%rd24188, {%r1808, %r1809};
	add.s64 	%rd24189, %rd5301, %rd24186;
	shl.b64 	%rd24190, %rd24189, 1;
	add.s64 	%rd5321, %rd24190, %rd5313;
	setp.lt.u64 	%p4770, %rd5321, %rd5302;
	selp.u64 	%rd24191, 1, 0, %p4770;
	add.s64 	%rd24192, %rd5303, %rd24188;
	add.s64 	%rd5322, %rd24192, %rd24191;
	setp.ge.u64 	%p4771, %rd5322, %rd5303;
	@%p4771 bra 	$L__BB1_1756;
	add.s64 	%rd36768, %rd36768, 1;
	setp.ne.s64 	%p4772, %rd36768, 0;
	@%p4772 bra 	$L__BB1_1756;
	add.s64 	%rd36767, %rd36767, 1;
	setp.eq.s64 	%p4773, %rd36767, 0;
	selp.u64 	%rd24194, 1, 0, %p4773;
	add.s64 	%rd36766, %rd36766, %rd24194;
	mov.b64 	%rd36768, 0;
$L__BB1_1756:
	mul.lo.s64 	%rd24195, %rd5285, %rd5282;
	mul.hi.u64 	%rd24196, %rd5282, %rd5285;
	mov.b64 	{%r1810, %r1811}, %rd24196;
	mov.b64 	{%r1812, %r1813}, %rd24195;
	shf.l.wrap.b32 	%r1814, %r1813, %r1810, 1;
	shf.l.wrap.b32 	%r1815, %r1810, %r1811, 1;
	mov.b64 	%rd24197, {%r1814, %r1815};
	shl.b64 	%rd24198, %rd24195, 1;
	add.s64 	%rd5329, %rd24198, %rd5322;
	setp.lt.u64 	%p4774, %rd5329, %rd24198;
	selp.u64 	%rd24199, 1, 0, %p4774;
	add.s64 	%rd24200, %rd36768, %rd24197;
	add.s64 	%rd5330, %rd24200, %rd24199;
	setp.ge.u64 	%p4775, %rd5330, %rd36768;
	@%p4775 bra 	$L__BB1_1758;
	add.s64 	%rd36767, %rd36767, 1;
	setp.eq.s64 	%p4776, %rd36767, 0;
	selp.u64 	%rd24201, 1, 0, %p4776;
	add.s64 	%rd36766, %rd36766, %rd24201;
$L__BB1_1758:
	mul.lo.s64 	%rd24202, %rd5285, %rd5284;
	mul.hi.u64 	%rd24203, %rd5284, %rd5285;
	mov.b64 	{%r1816, %r1817}, %rd24203;
	mov.b64 	{%r1818, %r1819}, %rd24202;
	shf.l.wrap.b32 	%r1820, %r1819, %r1816, 1;
	shf.l.wrap.b32 	%r1821, %r1816, %r1817, 1;
	mov.b64 	%rd24204, {%r1820, %r1821};
	shl.b64 	%rd24205, %rd24202, 1;
	add.s64 	%rd24206, %rd24205, %rd5330;
	setp.lt.u64 	%p4777, %rd24206, %rd24205;
	selp.u64 	%rd24207, 1, 0, %p4777;
	add.s64 	%rd24208, %rd36767, %rd24204;
	add.s64 	%rd24209, %rd24208, %rd24207;
	setp.lt.u64 	%p4778, %rd24209, %rd36767;
	selp.u64 	%rd24210, 1, 0, %p4778;
	add.s64 	%rd24211, %rd36766, %rd24210;
	mul.lo.s64 	%rd24212, %rd5329, 4294968273;
	mov.b64 	%rd24213, 4294968273;
	mul.hi.u64 	%rd24214, %rd5329, %rd24213;
	mad.lo.s64 	%rd36782, %rd5281, %rd5281, %rd24212;
	setp.lt.u64 	%p4779, %rd36782, %rd24212;
	selp.u64 	%rd24215, 1, 0, %p4779;
	add.s64 	%rd24216, %rd24214, %rd24215;
	mul.lo.s64 	%rd24217, %rd24206, 4294968273;
	mul.hi.u64 	%rd24218, %rd24206, %rd24213;
	add.s64 	%rd24219, %rd24217, %rd5290;
	setp.lt.u64 	%p4780, %rd24219, %rd24217;
	selp.u64 	%rd24220, 1, 0, %p4780;
	add.s64 	%rd24221, %rd24218, %rd24220;
	add.s64 	%rd36781, %rd24219, %rd24216;
	setp.lt.u64 	%p4781, %rd36781, %rd24219;
	selp.u64 	%rd24222, 1, 0, %p4781;
	add.s64 	%rd24223, %rd24221, %rd24222;
	mul.lo.s64 	%rd24224, %rd24209, 4294968273;
	mul.hi.u64 	%rd24225, %rd24209, %rd24213;
	add.s64 	%rd24226, %rd24224, %rd5312;
	setp.lt.u64 	%p4782, %rd24226, %rd24224;
	selp.u64 	%rd24227, 1, 0, %p4782;
	add.s64 	%rd24228, %rd24225, %rd24227;
	add.s64 	%rd36784, %rd24226, %rd24223;
	setp.lt.u64 	%p4783, %rd36784, %rd24226;
	selp.u64 	%rd24229, 1, 0, %p4783;
	add.s64 	%rd24230, %rd24228, %rd24229;
	mul.lo.s64 	%rd24231, %rd24211, 4294968273;
	mul.hi.u64 	%rd24232, %rd24211, %rd24213;
	add.s64 	%rd24233, %rd24231, %rd5321;
	setp.lt.u64 	%p4784, %rd24233, %rd24231;
	selp.u64 	%rd24234, 1, 0, %p4784;
	add.s64 	%rd24235, %rd24232, %rd24234;
	add.s64 	%rd36783, %rd24233, %rd24230;
	setp.lt.u64 	%p4785, %rd36783, %rd24233;
	selp.u64 	%rd24236, 1, 0, %p4785;
	add.s64 	%rd5339, %rd24235, %rd24236;
	setp.eq.s64 	%p4786, %rd5339, 0;
	@%p4786 bra 	$L__BB1_1762;
	mov.b64 	%rd24237, 4294968273;
	mul.hi.u64 	%rd24238, %rd5339, %rd24237;
	mad.lo.s64 	%rd5340, %rd5339, 4294968273, %rd36782;
	setp.lt.u64 	%p4787, %rd5340, %rd36782;
	selp.u64 	%rd24239, 1, 0, %p4787;
	add.s64 	%rd5341, %rd24238, %rd24239;
	setp.eq.s64 	%p4788, %rd5341, 0;
	mov.u64 	%rd36782, %rd5340;
	@%p4788 bra 	$L__BB1_1762;
	add.s64 	%rd5342, %rd36781, %rd5341;
	setp.ge.u64 	%p4789, %rd5342, %rd36781;
	mov.u64 	%rd36781, %rd5342;
	mov.u64 	%rd36782, %rd5340;
	@%p4789 bra 	$L__BB1_1762;
	add.s64 	%rd36784, %rd36784, 1;
	setp.eq.s64 	%p4790, %rd36784, 0;
	selp.u64 	%rd24240, 1, 0, %p4790;
	add.s64 	%rd36783, %rd36783, %rd24240;
	mov.u64 	%rd36781, %rd5342;
	mov.u64 	%rd36782, %rd5340;
$L__BB1_1762:
	setp.gt.u64 	%p4791, %rd36783, %rd5271;
	@%p4791 bra 	$L__BB1_1764;
	setp.ne.s64 	%p4792, %rd36783, %rd5271;
	setp.ne.s64 	%p4793, %rd36784, %rd5272;
	or.pred  	%p4794, %p4792, %p4793;
	setp.ne.s64 	%p4795, %rd36781, %rd5273;
	or.pred  	%p4796, %p4794, %p4795;
	setp.lt.u64 	%p4797, %rd36782, %rd5274;
	or.pred  	%p4798, %p4796, %p4797;
	@%p4798 bra 	$L__BB1_1765;
$L__BB1_1764:
	// begin inline asm
	sub.cc.u64 %rd36782, %rd36782, %rd5274;
	// end inline asm
	// begin inline asm
	subc.u64 %rd24244, 0, 0;
	// end inline asm
	sub.s64 	%rd24246, %rd36781, %rd24244;
	// begin inline asm
	sub.cc.u64 %rd36781, %rd24246, %rd5273;
	// end inline asm
	sub.s64 	%rd24249, %rd36784, %rd24244;
	// begin inline asm
	sub.cc.u64 %rd36784, %rd24249, %rd5272;
	// end inline asm
	add.s64 	%rd24251, %rd24244, %rd5271;
	sub.s64 	%rd36783, %rd36783, %rd24251;
$L__BB1_1765:
	ld.local.v2.u64 	{%rd5357, %rd5358}, [%rd36761+-80];
	mul.hi.u64 	%rd24252, %rd5357, %rd36782;
	mul.lo.s64 	%rd24253, %rd36781, %rd5357;
	mul.hi.u64 	%rd24254, %rd5357, %rd36781;
	add.s64 	%rd24255, %rd24253, %rd24252;
	setp.lt.u64 	%p4799, %rd24255, %rd24253;
	selp.u64 	%rd24256, 1, 0, %p4799;
	add.s64 	%rd24257, %rd24254, %rd24256;
	mul.lo.s64 	%rd24258, %rd36784, %rd5357;
	mul.hi.u64 	%rd24259, %rd5357, %rd36784;
	add.s64 	%rd24260, %rd24258, %rd24257;
	setp.lt.u64 	%p4800, %rd24260, %rd24258;
	selp.u64 	%rd24261, 1, 0, %p4800;
	add.s64 	%rd24262, %rd24259, %rd24261;
	mul.lo.s64 	%rd24263, %rd36783, %rd5357;
	mul.hi.u64 	%rd24264, %rd5357, %rd36783;
	add.s64 	%rd24265, %rd24263, %rd24262;
	setp.lt.u64 	%p4801, %rd24265, %rd24263;
	selp.u64 	%rd24266, 1, 0, %p4801;
	add.s64 	%rd24267, %rd24264, %rd24266;
	mul.lo.s64 	%rd24268, %rd36782, %rd5358;
	mul.hi.u64 	%rd24269, %rd5358, %rd36782;
	add.s64 	%rd24270, %rd24268, %rd24255;
	setp.lt.u64 	%p4802, %rd24270, %rd24268;
	selp.u64 	%rd24271, 1, 0, %p4802;
	add.s64 	%rd24272, %rd24269, %rd24271;
	mul.lo.s64 	%rd24273, %rd36781, %rd5358;
	mul.hi.u64 	%rd24274, %rd5358, %rd36781;
	add.s64 	%rd24275, %rd24273, %rd24260;
	setp.lt.u64 	%p4803, %rd24275, %rd24273;
	selp.u64 	%rd24276, 1, 0, %p4803;
	add.s64 	%rd24277, %rd24274, %rd24276;
	add.s64 	%rd24278, %rd24275, %rd24272;
	setp.lt.u64 	%p4804, %rd24278, %rd24275;
	selp.u64 	%rd24279, 1, 0, %p4804;
	add.s64 	%rd24280, %rd24277, %rd24279;
	mul.lo.s64 	%rd24281, %rd36784, %rd5358;
	mul.hi.u64 	%rd24282, %rd5358, %rd36784;
	add.s64 	%rd24283, %rd24281, %rd24265;
	setp.lt.u64 	%p4805, %rd24283, %rd24281;
	selp.u64 	%rd24284, 1, 0, %p4805;
	add.s64 	%rd24285, %rd24282, %rd24284;
	add.s64 	%rd24286, %rd24283, %rd24280;
	setp.lt.u64 	%p4806, %rd24286, %rd24283;
	selp.u64 	%rd24287, 1, 0, %p4806;
	add.s64 	%rd24288, %rd24285, %rd24287;
	mul.lo.s64 	%rd24289, %rd36783, %rd5358;
	mul.hi.u64 	%rd24290, %rd5358, %rd36783;
	add.s64 	%rd24291, %rd24289, %rd24267;
	setp.lt.u64 	%p4807, %rd24291, %rd24289;
	selp.u64 	%rd24292, 1, 0, %p4807;
	add.s64 	%rd24293, %rd24290, %rd24292;
	add.s64 	%rd24294, %rd24291, %rd24288;
	setp.lt.u64 	%p4808, %rd24294, %rd24291;
	selp.u64 	%rd24295, 1, 0, %p4808;
	add.s64 	%rd24296, %rd24293, %rd24295;
	ld.local.v2.u64 	{%rd5359, %rd5360}, [%rd36761+-64];
	mul.lo.s64 	%rd24297, %rd36782, %rd5359;
	mul.hi.u64 	%rd24298, %rd5359, %rd36782;
	add.s64 	%rd24299, %rd24297, %rd24278;
	setp.lt.u64 	%p4809, %rd24299, %rd24297;
	selp.u64 	%rd24300, 1, 0, %p4809;
	add.s64 	%rd24301, %rd24298, %rd24300;
	mul.lo.s64 	%rd24302, %rd36781, %rd5359;
	mul.hi.u64 	%rd24303, %rd5359, %rd36781;
	add.s64 	%rd24304, %rd24302, %rd24286;
	setp.lt.u64 	%p4810, %rd24304, %rd24302;
	selp.u64 	%rd24305, 1, 0, %p4810;
	add.s64 	%rd24306, %rd24303, %rd24305;
	add.s64 	%rd24307, %rd24304, %rd24301;
	setp.lt.u64 	%p4811, %rd24307, %rd24304;
	selp.u64 	%rd24308, 1, 0, %p4811;
	add.s64 	%rd24309, %rd24306, %rd24308;
	mul.lo.s64 	%rd24310, %rd36784, %rd5359;
	mul.hi.u64 	%rd24311, %rd5359, %rd36784;
	add.s64 	%rd24312, %rd24310, %rd24294;
	setp.lt.u64 	%p4812, %rd24312, %rd24310;
	selp.u64 	%rd24313, 1, 0, %p4812;
	add.s64 	%rd24314, %rd24311, %rd24313;
	add.s64 	%rd24315, %rd24312, %rd24309;
	setp.lt.u64 	%p4813, %rd24315, %rd24312;
	selp.u64 	%rd24316, 1, 0, %p4813;
	add.s64 	%rd24317, %rd24314, %rd24316;
	mul.lo.s64 	%rd24318, %rd36783, %rd5359;
	mul.hi.u64 	%rd24319, %rd5359, %rd36783;
	add.s64 	%rd24320, %rd24318, %rd24296;
	setp.lt.u64 	%p4814, %rd24320, %rd24318;
	selp.u64 	%rd24321, 1, 0, %p4814;
	add.s64 	%rd24322, %rd24319, %rd24321;
	add.s64 	%rd24323, %rd24320, %rd24317;
	setp.lt.u64 	%p4815, %rd24323, %rd24320;
	selp.u64 	%rd24324, 1, 0, %p4815;
	add.s64 	%rd24325, %rd24322, %rd24324;
	mul.lo.s64 	%rd24326, %rd36782, %rd5360;
	mul.hi.u64 	%rd24327, %rd5360, %rd36782;
	add.s64 	%rd24328, %rd24326, %rd24307;
	setp.lt.u64 	%p4816, %rd24328, %rd24326;
	selp.u64 	%rd24329, 1, 0, %p4816;
	add.s64 	%rd24330, %rd24327, %rd24329;
	mul.lo.s64 	%rd24331, %rd36781, %rd5360;
	mul.hi.u64 	%rd24332, %rd5360, %rd36781;
	add.s64 	%rd24333, %rd24331, %rd24315;
	setp.lt.u64 	%p4817, %rd24333, %rd24331;
	selp.u64 	%rd24334, 1, 0, %p4817;
	add.s64 	%rd24335, %rd24332, %rd24334;
	add.s64 	%rd24336, %rd24333, %rd24330;
	setp.lt.u64 	%p4818, %rd24336, %rd24333;
	selp.u64 	%rd24337, 1, 0, %p4818;
	add.s64 	%rd24338, %rd24335, %rd24337;
	mul.lo.s64 	%rd24339, %rd36784, %rd5360;
	mul.hi.u64 	%rd24340, %rd5360, %rd36784;
	add.s64 	%rd24341, %rd24339, %rd24323;
	setp.lt.u64 	%p4819, %rd24341, %rd24339;
	selp.u64 	%rd24342, 1, 0, %p4819;
	add.s64 	%rd24343, %rd24340, %rd24342;
	add.s64 	%rd24344, %rd24341, %rd24338;
	setp.lt.u64 	%p4820, %rd24344, %rd24341;
	selp.u64 	%rd24345, 1, 0, %p4820;
	add.s64 	%rd24346, %rd24343, %rd24345;
	mul.lo.s64 	%rd24347, %rd36783, %rd5360;
	mul.hi.u64 	%rd24348, %rd5360, %rd36783;
	add.s64 	%rd24349, %rd24347, %rd24325;
	setp.lt.u64 	%p4821, %rd24349, %rd24347;
	selp.u64 	%rd24350, 1, 0, %p4821;
	add.s64 	%rd24351, %rd24348, %rd24350;
	add.s64 	%rd24352, %rd24349, %rd24346;
	setp.lt.u64 	%p4822, %rd24352, %rd24349;
	selp.u64 	%rd24353, 1, 0, %p4822;
	add.s64 	%rd24354, %rd24351, %rd24353;
	mul.lo.s64 	%rd24355, %rd24336, 4294968273;
	mov.b64 	%rd24356, 4294968273;
	mul.hi.u64 	%rd24357, %rd24336, %rd24356;
	mad.lo.s64 	%rd36790, %rd36782, %rd5357, %rd24355;
	setp.lt.u64 	%p4823, %rd36790, %rd24355;
	selp.u64 	%rd24358, 1, 0, %p4823;
	add.s64 	%rd24359, %rd24357, %rd24358;
	mul.lo.s64 	%rd24360, %rd24344, 4294968273;
	mul.hi.u64 	%rd24361, %rd24344, %rd24356;
	add.s64 	%rd24362, %rd24360, %rd24270;
	setp.lt.u64 	%p4824, %rd24362, %rd24360;
	selp.u64 	%rd24363, 1, 0, %p4824;
	add.s64 	%rd24364, %rd24361, %rd24363;
	add.s64 	%rd36789, %rd24362, %rd24359;
	setp.lt.u64 	%p4825, %rd36789, %rd24362;
	selp.u64 	%rd24365, 1, 0, %p4825;
	add.s64 	%rd24366, %rd24364, %rd24365;
	mul.lo.s64 	%rd24367, %rd24352, 4294968273;
	mul.hi.u64 	%rd24368, %rd24352, %rd24356;
	add.s64 	%rd24369, %rd24367, %rd24299;
	setp.lt.u64 	%p4826, %rd24369, %rd24367;
	selp.u64 	%rd24370, 1, 0, %p4826;
	add.s64 	%rd24371, %rd24368, %rd24370;
	add.s64 	%rd36793, %rd24369, %rd24366;
	setp.lt.u64 	%p4827, %rd36793, %rd24369;
	selp.u64 	%rd24372, 1, 0, %p4827;
	add.s64 	%rd24373, %rd24371, %rd24372;
	mul.lo.s64 	%rd24374, %rd24354, 4294968273;
	mul.hi.u64 	%rd24375, %rd24354, %rd24356;
	add.s64 	%rd24376, %rd24374, %rd24328;
	setp.lt.u64 	%p4828, %rd24376, %rd24374;
	selp.u64 	%rd24377, 1, 0, %p4828;
	add.s64 	%rd24378, %rd24375, %rd24377;
	add.s64 	%rd36794, %rd24376, %rd24373;
	setp.lt.u64 	%p4829, %rd36794, %rd24376;
	selp.u64 	%rd24379, 1, 0, %p4829;
	add.s64 	%rd5365, %rd24378, %rd24379;
	setp.eq.s64 	%p4830, %rd5365, 0;
	@%p4830 bra 	$L__BB1_1769;
	mov.b64 	%rd24380, 4294968273;
	mul.hi.u64 	%rd24381, %rd5365, %rd24380;
	mad.lo.s64 	%rd5366, %rd5365, 4294968273, %rd36790;
	setp.lt.u64 	%p4831, %rd5366, %rd36790;
	selp.u64 	%rd24382, 1, 0, %p4831;
	add.s64 	%rd5367, %rd24381, %rd24382;
	setp.eq.s64 	%p4832, %rd5367, 0;
	mov.u64 	%rd36790, %rd5366;
	@%p4832 bra 	$L__BB1_1769;
	add.s64 	%rd5368, %rd36789, %rd5367;
	setp.ge.u64 	%p4833, %rd5368, %rd36789;
	mov.u64 	%rd36789, %rd5368;
	mov.u64 	%rd36790, %rd5366;
	@%p4833 bra 	$L__BB1_1769;
	add.s64 	%rd36793, %rd36793, 1;
	setp.eq.s64 	%p4834, %rd36793, 0;
	selp.u64 	%rd24383, 1, 0, %p4834;
	add.s64 	%rd36794, %rd36794, %rd24383;
	mov.u64 	%rd36789, %rd5368;
	mov.u64 	%rd36790, %rd5366;
$L__BB1_1769:
	setp.gt.u64 	%p4835, %rd36794, %rd5271;
	@%p4835 bra 	$L__BB1_1771;
	setp.ne.s64 	%p4836, %rd36794, %rd5271;
	setp.ne.s64 	%p4837, %rd36793, %rd5272;
	or.pred  	%p4838, %p4836, %p4837;
	setp.ne.s64 	%p4839, %rd36789, %rd5273;
	or.pred  	%p4840, %p4838, %p4839;
	setp.lt.u64 	%p4841, %rd36790, %rd5274;
	or.pred  	%p4842, %p4840, %p4841;
	@%p4842 bra 	$L__BB1_1772;
$L__BB1_1771:
	// begin inline asm
	sub.cc.u64 %rd36790, %rd36790, %rd5274;
	// end inline asm
	// begin inline asm
	subc.u64 %rd24387, 0, 0;
	// end inline asm
	sub.s64 	%rd24389, %rd36789, %rd24387;
	// begin inline asm
	sub.cc.u64 %rd36789, %rd24389, %rd5273;
	// end inline asm
	sub.s64 	%rd24392, %rd36793, %rd24387;
	// begin inline asm
	sub.cc.u64 %rd36793, %rd24392, %rd5272;
	// end inline asm
	add.s64 	%rd24394, %rd24387, %rd5271;
	sub.s64 	%rd36794, %rd36794, %rd24394;
$L__BB1_1772:
	// begin inline asm
	add.cc.u64 %rd36795, %rd36790, %rd36790;
	// end inline asm
	// begin inline asm
	addc.u64 %rd24398, 0, 0;
	// end inline asm
	// begin inline asm
	add.cc.u64 %rd36796, %rd36789, %rd24398;
	// end inline asm
	// begin inline asm
	addc.cc.u64 %rd36796, %rd36796, %rd36789;
	// end inline asm
	// begin inline asm
	add.cc.u64 %rd36797, %rd36793, %rd24398;
	// end inline asm
	// begin inline asm
	addc.cc.u64 %rd36797, %rd36797, %rd36793;
	// end inline asm
	// begin inline asm
	add.cc.u64 %rd36798, %rd36794, %rd24398;
	// end inline asm
	// begin inline asm
	addc.cc.u64 %rd36798, %rd36798, %rd36794;
	// end inline asm
	setp.ne.s64 	%p4843, %rd24398, 0;
	@%p4843 bra 	$L__BB1_1774;
	and.b64  	%rd24417, %rd36798, %rd36797;
	and.b64  	%rd24418, %rd24417, %rd36796;
	setp.ne.s64 	%p4844, %rd24418, -1;
	setp.lt.u64 	%p4845, %rd36795, -4294968273;
	or.pred  	%p4846, %p4844, %p4845;
	@%p4846 bra 	$L__BB1_1775;
$L__BB1_1774:
	// begin inline asm
	sub.cc.u64 %rd36795, %rd36795, %rd5274;
	// end inline asm
	// begin inline asm
	subc.u64 %rd24422, 0, 0;
	// end inline asm
	// begin inline asm
	sub.cc.u64 %rd36796, %rd36796, %rd24422;
	// end inline asm
	// begin inline asm
	subc.cc.u64 %rd36796, %rd36796, %rd5273;
	// end inline asm
	// begin inline asm
	sub.cc.u64 %rd36797, %rd36797, %rd24422;
	// end inline asm
	// begin inline asm
	subc.cc.u64 %rd36797, %rd36797, %rd5272;
	// end inline asm
	add.s64 	%rd24435, %rd24422, %rd5271;
	sub.s64 	%rd36798, %rd36798, %rd24435;
$L__BB1_1775:
	// begin inline asm
	add.cc.u64 %rd36799, %rd36795, %rd36795;
	// end inline asm
	// begin inline asm
	add.cc.u64 %rd36800, %rd36796, %rd24398;
	// end inline asm
	// begin inline asm
	addc.cc.u64 %rd36800, %rd36800, %rd36796;
	// end inline asm
	// begin inline asm
	add.cc.u64 %rd36801, %rd36797, %rd24398;
	// end inline asm
	// begin inline asm
	addc.cc.u64 %rd36801, %rd36801, %rd36797;
	// end inline asm
	// begin inline asm
	add.cc.u64 %rd36802, %rd36798, %rd24398;
	// end inline asm
	// begin inline asm
	addc.cc.u64 %rd36802, %rd36802, %rd36798;
	// end inline asm
	@%p4843 bra 	$L__BB1_1777;
	and.b64  	%rd24457, %rd36802, %rd36801;
	and.b64  	%rd24458, %rd24457, %rd36800;
	setp.ne.s64 	%p4848, %rd24458, -1;
	setp.lt.u64 	%p4849, %rd36799, -4294968273;
	or.pred  	%p4850, %p4848, %p4849;
	@%p4850 bra 	$L__BB1_1778;
$L__BB1_1777:
	// begin inline asm
	sub.cc.u64 %rd36799, %rd36799, %rd5274;
	// end inline asm
	// begin inline asm
	subc.u64 %rd24462, 0, 0;
	// end inline asm
	// begin inline asm
	sub.cc.u64 %rd36800, %rd36800, %rd24462;
	// end inline asm
	// begin inline asm
	subc.cc.u64 %rd36800, %rd36800, %rd5273;
	// end inline asm
	// begin inline asm
	sub.cc.u64 %rd36801, %rd36801, %rd24462;
	// end inline asm
	// begin inline asm
	subc.cc.u64 %rd36801, %rd36801, %rd5272;
	// end inline asm
	add.s64 	%rd24475, %rd24462, %rd5271;
	sub.s64 	%rd36802, %rd36802, %rd24475;
$L__BB1_1778:
	mul.hi.u64 	%rd24476, %rd5357, %rd5357;
	mul.lo.s64 	%rd24477, %rd5358, %rd5358;
	mul.hi.u64 	%rd36811, %rd5358, %rd5358;
	mul.lo.s64 	%rd36810, %rd5359, %rd5359;
	mul.hi.u64 	%rd36809, %rd5359, %rd5359;
	mul.lo.s64 	%rd36808, %rd5360, %rd5360;
	mul.hi.u64 	%rd36807, %rd5360, %rd5360;
	mul.lo.s64 	%rd24478, %rd5358, %rd5357;
	mul.hi.u64 	%rd24479, %rd5357, %rd5358;
	mov.b64 	{%r1822, %r1823}, %rd24479;
	mov.b64 	{%r1824, %r1825}, %rd24478;
	shf.l.wrap.b32 	%r1826, %r1825, %r1822, 1;
	shf.l.wrap.b32 	%r1827, %r1822, %r1823, 1;
	mov.b64 	%rd24480, {%r1826, %r1827};
	shl.b64 	%rd24481, %rd24478, 1;
	add.s64 	%rd5413, %rd24481, %rd24476;
	setp.lt.u64 	%p4851, %rd5413, %rd24481;
	selp.u64 	%rd24482, 1, 0, %p4851;
	add.s64 	%rd24483, %rd24477, %rd24480;
	add.s64 	%rd5414, %rd24483, %rd24482;
	setp.ge.u64 	%p4852, %rd5414, %rd24477;
	@%p4852 bra 	$L__BB1_1783;
	add.s64 	%rd36811, %rd36811, 1;
	setp.ne.s64 	%p4853, %rd36811, 0;
	@%p4853 bra 	$L__BB1_1783;
	add.s64 	%rd36810, %rd36810, 1;
	setp.ne.s64 	%p4854, %rd36810, 0;
	mov.b64 	%rd36811, 0;
	@%p4854 bra 	$L__BB1_1783;
	add.s64 	%rd36809, %rd36809, 1;
	setp.ne.s64 	%p4855, %rd36809, 0;
	mov.b64 	%rd36810, 0;
	mov.u64 	%rd36811, %rd36810;
	@%p4855 bra 	$L__BB1_1783;
	add.s64 	%rd36808, %rd36808, 1;
	setp.eq.s64 	%p4856, %rd36808, 0;
	selp.u64 	%rd24487, 1, 0, %p4856;
	add.s64 	%rd36807, %rd36807, %rd24487;
	mov.b64 	%rd36809, 0;
	mov.u64 	%rd36810, %rd36809;
	mov.u64 	%rd36811, %rd36809;
$L__BB1_1783:
	mul.lo.s64 	%rd24488, %rd5359, %rd5357;
	mul.hi.u64 	%rd24489, %rd5357, %rd5359;
	mov.b64 	{%r1828, %r1829}, %rd24489;
	mov.b64 	{%r1830, %r1831}, %rd24488;
	shf.l.wrap.b32 	%r1832, %r1831, %r1828, 1;
	shf.l.wrap.b32 	%r1833, %r1828, %r1829, 1;
	mov.b64 	%rd24490, {%r1832, %r1833};
	shl.b64 	%rd24491, %rd24488, 1;
	add.s64 	%rd5435, %rd24491, %rd5414;
	setp.lt.u64 	%p4857, %rd5435, %rd24491;
	selp.u64 	%rd24492, 1, 0, %p4857;
	add.s64 	%rd24493, %rd36811, %rd24490;
	add.s64 	%rd5436, %rd24493, %rd24492;
	setp.ge.u64 	%p4858, %rd5436, %rd36811;
	@%p4858 bra 	$L__BB1_1787;
	add.s64 	%rd36810, %rd36810, 1;
	setp.ne.s64 	%p4859, %rd36810, 0;
	@%p4859 bra 	$L__BB1_1787;
	add.s64 	%rd36809, %rd36809, 1;
	setp.ne.s64 	%p4860, %rd36809, 0;
	mov.b64 	%rd36810, 0;
	@%p4860 bra 	$L__BB1_1787;
	add.s64 	%rd36808, %rd36808, 1;
	setp.eq.s64 	%p4861, %rd36808, 0;
	selp.u64 	%rd24496, 1, 0, %p4861;
	add.s64 	%rd36807, %rd36807, %rd24496;
	mov.b64 	%rd36809, 0;
	mov.u64 	%rd36810, %rd36809;
$L__BB1_1787:
	mul.lo.s64 	%rd5424, %rd5360, %rd5357;
	mul.hi.u64 	%rd24497, %rd5357, %rd5360;
	mov.b64 	{%r1834, %r1835}, %rd24497;
	mov.b64 	{%r1836, %r1837}, %rd5424;
	shf.l.wrap.b32 	%r1838, %r1837, %r1834, 1;
	shf.l.wrap.b32 	%r1839, %r1834, %r1835, 1;
	mov.b64 	%rd24498, {%r1838, %r1839};
	shl.b64 	%rd24499, %rd5424, 1;
	add.s64 	%rd5425, %rd24499, %rd5436;
	setp.lt.u64 	%p4862, %rd5425, %rd24499;
	selp.u64 	%rd24500, 1, 0, %p4862;
	add.s64 	%rd24501, %rd36810, %rd24498;
	add.s64 	%rd5426, %rd24501, %rd24500;
	setp.ge.u64 	%p4863, %rd5426, %rd36810;
	@%p4863 bra 	$L__BB1_1790;
	add.s64 	%rd36809, %rd36809, 1;
	setp.ne.s64 	%p4864, %rd36809, 0;
	@%p4864 bra 	$L__BB1_1790;
	add.s64 	%rd36808, %rd36808, 1;
	setp.eq.s64 	%p4865, %rd36808, 0;
	selp.u64 	%rd24503, 1, 0, %p4865;
	add.s64 	%rd36807, %rd36807, %rd24503;
	mov.b64 	%rd36809, 0;
$L__BB1_1790:
	mul.lo.s64 	%rd24504, %rd5359, %rd5358;
	mul.hi.u64 	%rd24505, %rd5358, %rd5359;
	mov.b64 	{%r1840, %r1841}, %rd24505;
	mov.b64 	{%r1842, %r1843}, %rd24504;
	shf.l.wrap.b32 	%r1844, %r1843, %r1840, 1;
	shf.l.wrap.b32 	%r1845, %r1840, %r1841, 1;
	mov.b64 	%rd24506, {%r1844, %r1845};
	add.s64 	%rd24507, %rd5424, %rd24504;
	shl.b64 	%rd24508, %rd24507, 1;
	add.s64 	%rd5444, %rd24508, %rd5436;
	setp.lt.u64 	%p4866, %rd5444, %rd5425;
	selp.u64 	%rd24509, 1, 0, %p4866;
	add.s64 	%rd24510, %rd5426, %rd24506;
	add.s64 	%rd5445, %rd24510, %rd24509;
	setp.ge.u64 	%p4867, %rd5445, %rd5426;
	@%p4867 bra 	$L__BB1_1793;
	add.s64 	%rd36809, %rd36809, 1;
	setp.ne.s64 	%p4868, %rd36809, 0;
	@%p4868 bra 	$L__BB1_1793;
	add.s64 	%rd36808, %rd36808, 1;
	setp.eq.s64 	%p4869, %rd36808, 0;
	selp.u64 	%rd24512, 1, 0, %p4869;
	add.s64 	%rd36807, %rd36807, %rd24512;
	mov.b64 	%rd36809, 0;
$L__BB1_1793:
	mul.lo.s64 	%rd24513, %rd5360, %rd5358;
	mul.hi.u64 	%rd24514, %rd5358, %rd5360;
	mov.b64 	{%r1846, %r1847}, %rd24514;
	mov.b64 	{%r1848, %r1849}, %rd24513;
	shf.l.wrap.b32 	%r1850, %r1849, %r1846, 1;
	shf.l.wrap.b32 	%r1851, %r1846, %r1847, 1;
	mov.b64 	%rd24515, {%r1850, %r1851};
	shl.b64 	%rd24516, %rd24513, 1;
	add.s64 	%rd5452, %rd24516, %rd5445;
	setp.lt.u64 	%p4870, %rd5452, %rd24516;
	selp.u64 	%rd24517, 1, 0, %p4870;
	add.s64 	%rd24518, %rd36809, %rd24515;
	add.s64 	%rd5453, %rd24518, %rd24517;
	setp.ge.u64 	%p4871, %rd5453, %rd36809;
	@%p4871 bra 	$L__BB1_1795;
	add.s64 	%rd36808, %rd36808, 1;
	setp.eq.s64 	%p4872, %rd36808, 0;
	selp.u64 	%rd24519, 1, 0, %p4872;
	add.s64 	%rd36807, %rd36807, %rd24519;
$L__BB1_1795:
	mul.lo.s64 	%rd24520, %rd5360, %rd5359;
	mul.hi.u64 	%rd24521, %rd5359, %rd5360;
	mov.b64 	{%r1852, %r1853}, %rd24521;
	mov.b64 	{%r1854, %r1855}, %rd24520;
	shf.l.wrap.b32 	%r1856, %r1855, %r1852, 1;
	shf.l.wrap.b32 	%r1857, %r1852, %r1853, 1;
	mov.b64 	%rd24522, {%r1856, %r1857};
	shl.b64 	%rd24523, %rd24520, 1;
	add.s64 	%rd24524, %rd24523, %rd5453;
	setp.lt.u64 	%p4873, %rd24524, %rd24523;
	selp.u64 	%rd24525, 1, 0, %p4873;
	add.s64 	%rd24526, %rd36808, %rd24522;
	add.s64 	%rd24527, %rd24526, %rd24525;
	setp.lt.u64 	%p4874, %rd24527, %rd36808;
	selp.u64 	%rd24528, 1, 0, %p4874;
	add.s64 	%rd24529, %rd36807, %rd24528;
	mul.lo.s64 	%rd24530, %rd5452, 4294968273;
	mov.b64 	%rd24531, 4294968273;
	mul.hi.u64 	%rd24532, %rd5452, %rd24531;
	mad.lo.s64 	%rd36823, %rd5357, %rd5357, %rd24530;
	setp.lt.u64 	%p4875, %rd36823, %rd24530;
	selp.u64 	%rd24533, 1, 0, %p4875;
	add.s64 	%rd24534, %rd24532, %rd24533;
	mul.lo.s64 	%rd24535, %rd24524, 4294968273;
	mul.hi.u64 	%rd24536, %rd24524, %rd24531;
	add.s64 	%rd24537, %rd24535, %rd5413;
	setp.lt.u64 	%p4876, %rd24537, %rd24535;
	selp.u64 	%rd24538, 1, 0, %p4876;
	add.s64 	%rd24539, %rd24536, %rd24538;
	add.s64 	%rd36822, %rd24537, %rd24534;
	setp.lt.u64 	%p4877, %rd36822, %rd24537;
	selp.u64 	%rd24540, 1, 0, %p4877;
	add.s64 	%rd24541, %rd24539, %rd24540;
	mul.lo.s64 	%rd24542, %rd24527, 4294968273;
	mul.hi.u64 	%rd24543, %rd24527, %rd24531;
	add.s64 	%rd24544, %rd24542, %rd5435;
	setp.lt.u64 	%p4878, %rd24544, %rd24542;
	selp.u64 	%rd24545, 1, 0, %p4878;
	add.s64 	%rd24546, %rd24543, %rd24545;
	add.s64 	%rd36825, %rd24544, %rd24541;
	setp.lt.u64 	%p4879, %rd36825, %rd24544;
	selp.u64 	%rd24547, 1, 0, %p4879;
	add.s64 	%rd24548, %rd24546, %rd24547;
	mul.lo.s64 	%rd24549, %rd24529, 4294968273;
	mul.hi.u64 	%rd24550, %rd24529, %rd24531;
	add.s64 	%rd24551, %rd24549, %rd5444;
	setp.lt.u64 	%p4880, %rd24551, %rd24549;
	selp.u64 	%rd24552, 1, 0, %p4880;
	add.s64 	%rd24553, %rd24550, %rd24552;
	add.s64 	%rd36824, %rd24551, %rd24548;
	setp.lt.u64 	%p4881, %rd36824, %rd24551;
	selp.u64 	%rd24554, 1, 0, %p4881;
	add.s64 	%rd5462, %rd24553, %rd24554;
	setp.eq.s64 	%p4882, %rd5462, 0;
	@%p4882 bra 	$L__BB1_1799;
	mov.b64 	%rd24555, 4294968273;
	mul.hi.u64 	%rd24556, %rd5462, %rd24555;
	mad.lo.s64 	%rd5463, %rd5462, 4294968273, %rd36823;
	setp.lt.u64 	%p4883, %rd5463, %rd36823;
	selp.u64 	%rd24557, 1, 0, %p4883;
	add.s64 	%rd5464, %rd24556, %rd24557;
	setp.eq.s64 	%p4884, %rd5464, 0;
	mov.u64 	%rd36823, %rd5463;
	@%p4884 bra 	$L__BB1_1799;
	add.s64 	%rd5465, %rd36822, %rd5464;
	setp.ge.u64 	%p4885, %rd5465, %rd36822;
	mov.u64 	%rd36822, %rd5465;
	mov.u64 	%rd36823, %rd5463;
	@%p4885 bra 	$L__BB1_1799;
	add.s64 	%rd36825, %rd36825, 1;
	setp.eq.s64 	%p4886, %rd36825, 0;
	selp.u64 	%rd24558, 1, 0, %p4886;
	add.s64 	%rd36824, %rd36824, %rd24558;
	mov.u64 	%rd36822, %rd5465;
	mov.u64 	%rd36823, %rd5463;
$L__BB1_1799:
	setp.gt.u64 	%p4887, %rd36824, %rd5271;
	@%p4887 bra 	$L__BB1_1801;
	setp.ne.s64 	%p4888, %rd36824, %rd5271;
	setp.ne.s64 	%p4889, %rd36825, %rd5272;
	or.pred  	%p4890, %p4888, %p4889;
	setp.ne.s64 	%p4891, %rd36822, %rd5273;
	or.pred  	%p4892, %p4890, %p4891;
	setp.lt.u64 	%p4893, %rd36823, %rd5274;
	or.pred  	%p4894, %p4892, %p4893;
	@%p4894 bra 	$L__BB1_1802;
$L__BB1_1801:
	// begin inline asm
	sub.cc.u64 %rd36823, %rd36823, %rd5274;
	// end inline asm
	// begin inline asm
	subc.u64 %rd24562, 0, 0;
	// end inline asm
	sub.s64 	%rd24564, %rd36822, %rd24562;
	// begin inline asm
	sub.cc.u64 %rd36822, %rd24564, %rd5273;
	// end inline asm
	sub.s64 	%rd24567, %rd36825, %rd24562;
	// begin inline asm
	sub.cc.u64 %rd36825, %rd24567, %rd5272;
	// end inline asm
	add.s64 	%rd24569, %rd24562, %rd5271;
	sub.s64 	%rd36824, %rd36824, %rd24569;
$L__BB1_1802:
	// begin inline asm
	add.cc.u64 %rd36831, %rd36823, %rd36823;
	// end inline asm
	// begin inline asm
	add.cc.u64 %rd36830, %rd36822, %rd24398;
	// end inline asm
	// begin inline asm
	addc.cc.u64 %rd36830, %rd36830, %rd36822;
	// end inline asm
	// begin inline asm
	add.cc.u64 %rd36829, %rd36825, %rd24398;
	// end inline asm
	// begin inline asm
	addc.cc.u64 %rd36829, %rd36829, %rd36825;
	// end inline asm
	// begin inline asm
	add.cc.u64 %rd36828, %rd36824, %rd24398;
	// end inline asm
	// begin inline asm
	addc.cc.u64 %rd36828, %rd36828, %rd36824;
	// end inline asm
	@%p4843 bra 	$L__BB1_1804;
	and.b64  	%rd24591, %rd36828, %rd36829;
	and.b64  	%rd24592, %rd24591, %rd36830;
	setp.ne.s64 	%p4896, %rd24592, -1;
	setp.lt.u64 	%p4897, %rd36831, -4294968273;
	or.pred  	%p4898, %p4896, %p4897;
	@%p4898 bra 	$L__BB1_1805;
$L__BB1_1804:
	// begin inline asm
	sub.cc.u64 %rd36831, %rd36831, %rd5274;
	// end inline asm
	// begin inline asm
	subc.u64 %rd24596, 0, 0;
	// end inline asm
	// begin inline asm
	sub.cc.u64 %rd36830, %rd36830, %rd24596;
	// end inline asm
	// begin inline asm
	subc.cc.u64 %rd36830, %rd36830, %rd5273;
	// end inline asm
	// begin inline asm
	sub.cc.u64 %rd36829, %rd36829, %rd24596;
	// end inline asm
	// begin inline asm
	subc.cc.u64 %rd36829, %rd36829, %rd5272;
	// end inline asm
	add.s64 	%rd24609, %rd24596, %rd5271;
	sub.s64 	%rd36828, %rd36828, %rd24609;
$L__BB1_1805:
	// begin inline asm
	add.cc.u64 %rd36835, %rd36831, %rd36823;
	// end inline asm
	// begin inline asm
	add.cc.u64 %rd36834, %rd36830, %rd24398;
	// end inline asm
	// begin inline asm
	addc.cc.u64 %rd36834, %rd36834, %rd36822;
	// end inline asm
	// begin inline asm
	add.cc.u64 %rd36833, %rd36829, %rd24398;
	// end inline asm
	// begin inline asm
	addc.cc.u64 %rd36833, %rd36833, %rd36825;
	// end inline asm
	// begin inline asm
	add.cc.u64 %rd36832, %rd36828, %rd24398;
	// end inline asm
	// begin inline asm
	addc.cc.u64 %rd36832, %rd36832, %rd36824;
	// end inline asm
	@%p4843 bra 	$L__BB1_1807;
	and.b64  	%rd24631, %rd36832, %rd36833;
	and.b64  	%rd24632, %rd24631, %rd36834;
	setp.ne.s64 	%p4900, %rd24632, -1;
	setp.lt.u64 	%p4901, %rd36835, -4294968273;
	or.pred  	%p4902, %p4900, %p4901;
	@%p4902 bra 	$L__BB1_1808;
$L__BB1_1807:
	// begin inline asm
	sub.cc.u64 %rd36835, %rd36835, %rd5274;
	// end inline asm
	// begin inline asm
	subc.u64 %rd24636, 0, 0;
	// end inline asm
	// begin inline asm
	sub.cc.u64 %rd36834, %rd36834, %rd24636;
	// end inline asm
	// begin inline asm
	subc.cc.u64 %rd36834, %rd36834, %rd5273;
	// end inline asm
	// begin inline asm
	sub.cc.u64 %rd36833, %rd36833, %rd24636;
	// end inline asm
	// begin inline asm
	subc.cc.u64 %rd36833, %rd36833, %rd5272;
	// end inline asm
	add.s64 	%rd24649, %rd24636, %rd5271;
	sub.s64 	%rd36832, %rd36832, %rd24649;
$L__BB1_1808:
	mul.hi.u64 	%rd24650, %rd36835, %rd36835;
	mul.lo.s64 	%rd24651, %rd36834, %rd36834;
	mul.hi.u64 	%rd36844, %rd36834, %rd36834;
	mul.lo.s64 	%rd36843, %rd36833, %rd36833;
	mul.hi.u64 	%rd36842, %rd36833, %rd36833;
	mul.lo.s64 	%rd36841, %rd36832, %rd36832;
	mul.hi.u64 	%rd36840, %rd36832, %rd36832;
	mul.lo.s64 	%rd24652, %rd36834, %rd36835;
	mul.hi.u64 	%rd24653, %rd36835, %rd36834;
	mov.b64 	{%r1858, %r1859}, %rd24653;
	mov.b64 	{%r1860, %r1861}, %rd24652;
	shf.l.wrap.b32 	%r1862, %r1861, %r1858, 1;
	shf.l.wrap.b32 	%r1863, %r1858, %r1859, 1;
	mov.b64 	%rd24654, {%r1862, %r1863};
	shl.b64 	%rd24655, %rd24652, 1;
	add.s64 	%rd5509, %rd24655, %rd24650;
	setp.lt.u64 	%p4903, %rd5509, %rd24655;
	selp.u64 	%rd24656, 1, 0, %p4903;
	add.s64 	%rd24657, %rd24651, %rd24654;
	add.s64 	%rd5510, %rd24657, %rd24656;
	setp.ge.u64 	%p4904, %rd5510, %rd24651;
	@%p4904 bra 	$L__BB1_1816;
	add.s64 	%rd36844, %rd36844, 1;
	setp.ne.s64 	%p4905, %rd36844, 0;
	@%p4905 bra 	$L__BB1_1816;
	add.s64 	%rd36843, %rd36843, 1;
	setp.ne.s64 	%p4906, %rd36843, 0;
	mov.b64 	%rd36844, 0;
	@%p4906 bra 	$L__BB1_1816;
	add.s64 	%rd36842, %rd36842, 1;
	setp.ne.s64 	%p4907, %rd36842, 0;
	mov.b64 	%rd36843, 0;
	mov.u64 	%rd36844, %rd36843;
	@%p4907 bra 	$L__BB1_1816;
	add.s64 	%rd36841, %rd36841, 1;
	setp.eq.s64 	%p4908, %rd36841, 0;
	selp.u64 	%rd24661, 1, 0, %p4908;
	add.s64 	%rd36840, %rd36840, %rd24661;
	mov.b64 	%rd36842, 0;
	mov.u64 	%rd36843, %rd36842;
	mov.u64 	%rd36844, %rd36842;
	bra.uni 	$L__BB1_1816;
$L__BB1_1813:
	add.s64 	%rd36769, %rd36769, 1;
	setp.ne.s64 	%p4763, %rd36769, 0;
	@%p4763 bra 	$L__BB1_1750;
	add.s64 	%rd36768, %rd36768, 1;
	setp.ne.s64 	%p4764, %rd36768, 0;
	mov.b64 	%rd36769, 0;
	@%p4764 bra 	$L__BB1_1750;
	add.s64 	%rd36767, %rd36767, 1;
	setp.eq.s64 	%p4765, %rd36767, 0;
	selp.u64 	%rd24178, 1, 0, %p4765;
	add.s64 	%rd36766, %rd36766, %rd24178;
	mov.b64 	%rd36768, 0;
	mov.u64 	%rd36769, %rd36768;
	bra.uni 	$L__BB1_1750;
$L__BB1_1816:
	mul.lo.s64 	%rd24662, %rd36833, %rd36835;
	mul.hi.u64 	%rd24663, %rd36835, %rd36833;
	mov.b64 	{%r1864, %r1865}, %rd24663;
	mov.b64 	{%r1866, %r1867}, %rd24662;
	shf.l.wrap.b32 	%r1868, %r1867, %r1864, 1;
	shf.l.wrap.b32 	%r1869, %r1864, %r1865, 1;
	mov.b64 	%rd24664, {%r1868, %r1869};
	shl.b64 	%rd24665, %rd24662, 1;
	add.s64 	%rd5531, %rd24665, %rd5510;
	setp.lt.u64 	%p4909, %rd5531, %rd24665;
	selp.u64 	%rd24666, 1, 0, %p4909;
	add.s64 	%rd24667, %rd36844, %rd24664;
	add.s64 	%rd5532, %rd24667, %rd24666;
	setp.ge.u64 	%p4910, %rd5532, %rd36844;
	@%p4910 bra 	$L__BB1_1817;
	bra.uni 	$L__BB1_1897;
$L__BB1_1817:
	mul.lo.s64 	%rd5520, %rd36832, %rd36835;
	mul.hi.u64 	%rd24671, %rd36835, %rd36832;
	mov.b64 	{%r1870, %r1871}, %rd24671;
	mov.b64 	{%r1872, %r1873}, %rd5520;
	shf.l.wrap.b32 	%r1874, %r1873, %r1870, 1;
	shf.l.wrap.b32 	%r1875, %r1870, %r1871, 1;
	mov.b64 	%rd24672, {%r1874, %r1875};
	shl.b64 	%rd24673, %rd5520, 1;
	add.s64 	%rd5521, %rd24673, %rd5532;
	setp.lt.u64 	%p4914, %rd5521, %rd24673;
	selp.u64 	%rd24674, 1, 0, %p4914;
	add.s64 	%rd24675, %rd36843, %rd24672;
	add.s64 	%rd5522, %rd24675, %rd24674;
	setp.ge.u64 	%p4915, %rd5522, %rd36843;
	@%p4915 bra 	$L__BB1_1820;
	add.s64 	%rd36842, %rd36842, 1;
	setp.ne.s64 	%p4916, %rd36842, 0;
	@%p4916 bra 	$L__BB1_1820;
	add.s64 	%rd36841, %rd36841, 1;
	setp.eq.s64 	%p4917, %rd36841, 0;
	selp.u64 	%rd24677, 1, 0, %p4917;
	add.s64 	%rd36840, %rd36840, %rd24677;
	mov.b64 	%rd36842, 0;
$L__BB1_1820:
	mul.lo.s64 	%rd24678, %rd36833, %rd36834;
	mul.hi.u64 	%rd24679, %rd36834, %rd36833;
	mov.b64 	{%r1876, %r1877}, %rd24679;
	mov.b64 	{%r1878, %r1879}, %rd24678;
	shf.l.wrap.b32 	%r1880, %r1879, %r1876, 1;
	shf.l.wrap.b32 	%r1881, %r1876, %r1877, 1;
	mov.b64 	%rd24680, {%r1880, %r1881};
	add.s64 	%rd24681, %rd5520, %rd24678;
	shl.b64 	%rd24682, %rd24681, 1;
	add.s64 	%rd5540, %rd24682, %rd5532;
	setp.lt.u64 	%p4918, %rd5540, %rd5521;
	selp.u64 	%rd24683, 1, 0, %p4918;
	add.s64 	%rd24684, %rd5522, %rd24680;
	add.s64 	%rd5541, %rd24684, %rd24683;
	setp.ge.u64 	%p4919, %rd5541, %rd5522;
	@%p4919 bra 	$L__BB1_1823;
	add.s64 	%rd36842, %rd36842, 1;
	setp.ne.s64 	%p4920, %rd36842, 0;
	@%p4920 bra 	$L__BB1_1823;
	add.s64 	%rd36841, %rd36841, 1;
	setp.eq.s64 	%p4921, %rd36841, 0;
	selp.u64 	%rd24686, 1, 0, %p4921;
	add.s64 	%rd36840, %rd36840, %rd24686;
	mov.b64 	%rd36842, 0;
$L__BB1_1823:
	mul.lo.s64 	%rd24687, %rd36832, %rd36834;
	mul.hi.u64 	%rd24688, %rd36834, %rd36832;
	mov.b64 	{%r1882, %r1883}, %rd24688;
	mov.b64 	{%r1884, %r1885}, %rd24687;
	shf.l.wrap.b32 	%r1886, %r1885, %r1882, 1;
	shf.l.wrap.b32 	%r1887, %r1882, %r1883, 1;
	mov.b64 	%rd24689, {%r1886, %r1887};
	shl.b64 	%rd24690, %rd24687, 1;
	add.s64 	%rd5548, %rd24690, %rd5541;
	setp.lt.u64 	%p4922, %rd5548, %rd24690;
	selp.u64 	%rd24691, 1, 0, %p4922;
	add.s64 	%rd24692, %rd36842, %rd24689;
	add.s64 	%rd5549, %rd24692, %rd24691;
	setp.ge.u64 	%p4923, %rd5549, %rd36842;
	@%p4923 bra 	$L__BB1_1825;
	add.s64 	%rd36841, %rd36841, 1;
	setp.eq.s64 	%p4924, %rd36841, 0;
	selp.u64 	%rd24693, 1, 0, %p4924;
	add.s64 	%rd36840, %rd36840, %rd24693;
$L__BB1_1825:
	mul.lo.s64 	%rd24694, %rd36832, %rd36833;
	mul.hi.u64 	%rd24695, %rd36833, %rd36832;
	mov.b64 	{%r1888, %r1889}, %rd24695;
	mov.b64 	{%r1890, %r1891}, %rd24694;
	shf.l.wrap.b32 	%r1892, %r1891, %r1888, 1;
	shf.l.wrap.b32 	%r1893, %r1888, %r1889, 1;
	mov.b64 	%rd24696, {%r1892, %r1893};
	shl.b64 	%rd24697, %rd24694, 1;
	add.s64 	%rd24698, %rd24697, %rd5549;
	setp.lt.u64 	%p4925, %rd24698, %rd24697;
	selp.u64 	%rd24699, 1, 0, %p4925;
	add.s64 	%rd24700, %rd36841, %rd24696;
	add.s64 	%rd24701, %rd24700, %rd24699;
	setp.lt.u64 	%p4926, %rd24701, %rd36841;
	selp.u64 	%rd24702, 1, 0, %p4926;
	add.s64 	%rd24703, %rd36840, %rd24702;
	mul.lo.s64 	%rd24704, %rd5548, 4294968273;
	mov.b64 	%rd24705, 4294968273;
	mul.hi.u64 	%rd24706, %rd5548, %rd24705;
	mad.lo.s64 	%rd36856, %rd36835, %rd36835, %rd24704;
	setp.lt.u64 	%p4927, %rd36856, %rd24704;
	selp.u64 	%rd24707, 1, 0, %p4927;
	add.s64 	%rd24708, %rd24706, %rd24707;
	mul.lo.s64 	%rd24709, %rd24698, 4294968273;
	mul.hi.u64 	%rd24710, %rd24698, %rd24705;
	add.s64 	%rd24711, %rd24709, %rd5509;
	setp.lt.u64 	%p4928, %rd24711, %rd24709;
	selp.u64 	%rd24712, 1, 0, %p4928;
	add.s64 	%rd24713, %rd24710, %rd24712;
	add.s64 	%rd36855, %rd24711, %rd24708;
	setp.lt.u64 	%p4929, %rd36855, %rd24711;
	selp.u64 	%rd24714, 1, 0, %p4929;
	add.s64 	%rd24715, %rd24713, %rd24714;
	mul.lo.s64 	%rd24716, %rd24701, 4294968273;
	mul.hi.u64 	%rd24717, %rd24701, %rd24705;
	add.s64 	%rd24718, %rd24716, %rd5531;
	setp.lt.u64 	%p4930, %rd24718, %rd24716;
	selp.u64 	%rd24719, 1, 0, %p4930;
	add.s64 	%rd24720, %rd24717, %rd24719;
	add.s64 	%rd36858, %rd24718, %rd24715;
	setp.lt.u64 	%p4931, %rd36858, %rd24718;
	selp.u64 	%rd24721, 1, 0, %p4931;
	add.s64 	%rd24722, %rd24720, %rd24721;
	mul.lo.s64 	%rd24723, %rd24703, 4294968273;
	mul.hi.u64 	%rd24724, %rd24703, %rd24705;
	add.s64 	%rd24725, %rd24723, %rd5540;
	setp.lt.u64 	%p4932, %rd24725, %rd24723;
	selp.u64 	%rd24726, 1, 0, %p4932;
	add.s64 	%rd24727, %rd24724, %rd24726;
	add.s64 	%rd36857, %rd24725, %rd24722;
	setp.lt.u64 	%p4933, %rd36857, %rd24725;
	selp.u64 	%rd24728, 1, 0, %p4933;
	add.s64 	%rd5558, %rd24727, %rd24728;
	setp.eq.s64 	%p4934, %rd5558, 0;
	@%p4934 bra 	$L__BB1_1829;
	mov.b64 	%rd24729, 4294968273;
	mul.hi.u64 	%rd24730, %rd5558, %rd24729;
	mad.lo.s64 	%rd5559, %rd5558, 4294968273, %rd36856;
	setp.lt.u64 	%p4935, %rd5559, %rd36856;
	selp.u64 	%rd24731, 1, 0, %p4935;
	add.s64 	%rd5560, %rd24730, %rd24731;
	setp.eq.s64 	%p4936, %rd5560, 0;
	mov.u64 	%rd36856, %rd5559;
	@%p4936 bra 	$L__BB1_1829;
	add.s64 	%rd5561, %rd36855, %rd5560;
	setp.ge.u64 	%p4937, %rd5561, %rd36855;
	mov.u64 	%rd36855, %rd5561;
	mov.u64 	%rd36856, %rd5559;
	@%p4937 bra 	$L__BB1_1829;
	add.s64 	%rd36858, %rd36858, 1;
	setp.eq.s64 	%p4938, %rd36858, 0;
	selp.u64 	%rd24732, 1, 0, %p4938;
	add.s64 	%rd36857, %rd36857, %rd24732;
	mov.u64 	%rd36855, %rd5561;
	mov.u64 	%rd36856, %rd5559;
$L__BB1_1829:
	setp.gt.u64 	%p4939, %rd36857, %rd5271;
	@%p4939 bra 	$L__BB1_1831;
	setp.ne.s64 	%p4940, %rd36857, %rd5271;
	setp.ne.s64 	%p4941, %rd36858, %rd5272;
	or.pred  	%p4942, %p4940, %p4941;
	setp.ne.s64 	%p4943, %rd36855, %rd5273;
	or.pred  	%p4944, %p4942, %p4943;
	setp.lt.u64 	%p4945, %rd36856, %rd5274;
	or.pred  	%p4946, %p4944, %p4945;
	@%p4946 bra 	$L__BB1_1832;
$L__BB1_1831:
	// begin inline asm
	sub.cc.u64 %rd36856, %rd36856, %rd5274;
	// end inline asm
	// begin inline asm
	subc.u64 %rd24736, 0, 0;
	// end inline asm
	sub.s64 	%rd24738, %rd36855, %rd24736;
	// begin inline asm
	sub.cc.u64 %rd36855, %rd24738, %rd5273;
	// end inline asm
	sub.s64 	%rd24741, %rd36858, %rd24736;
	// begin inline asm
	sub.cc.u64 %rd36858, %rd24741, %rd5272;
	// end inline asm
	add.s64 	%rd24743, %rd24736, %rd5271;
	sub.s64 	%rd36857, %rd36857, %rd24743;
$L__BB1_1832:
	// begin inline asm
	sub.cc.u64 %rd36864, %rd36856, %rd36799;
	// end inline asm
	// begin inline asm
	subc.u64 %rd24747, 0, 0;
	// end inline asm
	// begin inline asm
	sub.cc.u64 %rd36863, %rd36855, %rd24747;
	// end inline asm
	// begin inline asm
	subc.cc.u64 %rd36863, %rd36863, %rd36800;
	// end inline asm
	// begin inline asm
	sub.cc.u64 %rd36862, %rd36858, %rd24747;
	// end inline asm
	// begin inline asm
	subc.cc.u64 %rd36862, %rd36862, %rd36801;
	// end inline asm
	// begin inline asm
	sub.cc.u64 %rd36861, %rd36857, %rd24747;
	// end inline asm
	// begin inline asm
	subc.cc.u64 %rd36861, %rd36861, %rd36802;
	// end inline asm
	setp.eq.s64 	%p4947, %rd24747, 0;
	@%p4947 bra 	$L__BB1_1834;
	// begin inline asm
	add.cc.u64 %rd36864, %rd36864, %rd5274;
	// end inline asm
	// begin inline asm
	add.cc.u64 %rd36863, %rd36863, %rd24398;
	// end inline asm
	// begin inline asm
	addc.cc.u64 %rd36863, %rd36863, %rd5273;
	// end inline asm
	// begin inline asm
	add.cc.u64 %rd36862, %rd36862, %rd24398;
	// end inline asm
	// begin inline asm
	addc.cc.u64 %rd36862, %rd36862, %rd5272;
	// end inline asm
	add.s64 	%rd24781, %rd36861, %rd24398;
	add.s64 	%rd36861, %rd24781, %rd5271;
$L__BB1_1834:
	// begin inline asm
	sub.cc.u64 %rd36941, %rd36864, %rd36799;
	// end inline asm
	// begin inline asm
	sub.cc.u64 %rd36940, %rd36863, %rd24747;
	// end inline asm
	// begin inline asm
	subc.cc.u64 %rd36940, %rd36940, %rd36800;
	// end inline asm
	// begin inline asm
	sub.cc.u64 %rd36939, %rd36862, %rd24747;
	// end inline asm
	// begin inline asm
	subc.cc.u64 %rd36939, %rd36939, %rd36801;
	// end inline asm
	// begin inline asm
	sub.cc.u64 %rd36938, %rd36861, %rd24747;
	// end inline asm
	// begin inline asm
	subc.cc.u64 %rd36938, %rd36938, %rd36802;
	// end inline asm
	@%p4947 bra 	$L__BB1_1836;
	// begin inline asm
	add.cc.u64 %rd36941, %rd36941, %rd5274;
	// end inline asm
	// begin inline asm
	add.cc.u64 %rd36940, %rd36940, %rd24398;
	// end inline asm
	// begin inline asm
	addc.cc.u64 %rd36940, %rd36940, %rd5273;
	// end inline asm
	// begin inline asm
	add.cc.u64 %rd36939, %rd36939, %rd24398;
	// end inline asm
	// begin inline asm
	addc.cc.u64 %rd36939, %rd36939, %rd5272;
	// end inline asm
	add.s64 	%rd24818, %rd36938, %rd24398;
	add.s64 	%rd36938, %rd24818, %rd5271;
$L__BB1_1836:
	// begin inline asm
	sub.cc.u64 %rd36872, %rd36799, %rd36941;
	// end inline asm
	// begin inline asm
	sub.cc.u64 %rd36871, %rd36800, %rd24747;
	// end inline asm
	// begin inline asm
	subc.cc.u64 %rd36871, %rd36871, %rd36940;
	// end inline asm
	// begin inline asm
	sub.cc.u64 %rd36870, %rd36801, %rd24747;
	// end inline asm
	// begin inline asm
	subc.cc.u64 %rd36870, %rd36870, %rd36939;
	// end inline asm
	// begin inline asm
	sub.cc.u64 %rd36869, %rd36802, %rd24747;
	// end inline asm
	// begin inline asm
	subc.cc.u64 %rd36869, %rd36869, %rd36938;
	// end inline asm
	@%p4947 bra 	$L__BB1_1838;
	// begin inline asm
	add.cc.u64 %rd36872, %rd36872, %rd5274;
	// end inline asm
	// begin inline asm
	add.cc.u64 %rd36871, %rd36871, %rd24398;
	// end inline asm
	// begin inline asm
	addc.cc.u64 %rd36871, %rd36871, %rd5273;
	// end inline asm
	// begin inline asm
	add.cc.u64 %rd36870, %rd36870, %rd24398;
	// end inline asm
	// begin inline asm
	addc.cc.u64 %rd36870, %rd36870, %rd5272;
	// end inline asm
	add.s64 	%rd24855, %rd36869, %rd24398;
	add.s64 	%rd36869, %rd24855, %rd5271;
$L__BB1_1838:
	mul.hi.u64 	%rd24856, %rd36835, %rd36872;
	mul.lo.s64 	%rd24857, %rd36871, %rd36835;
	mul.hi.u64 	%rd24858, %rd36835, %rd36871;
	add.s64 	%rd24859, %rd24857, %rd24856;
	setp.lt.u64 	%p4950, %rd24859, %rd24857;
	selp.u64 	%rd24860, 1, 0, %p4950;
	add.s64 	%rd24861, %rd24858, %rd24860;
	mul.lo.s64 	%rd24862, %rd36870, %rd36835;
	mul.hi.u64 	%rd24863, %rd36835, %rd36870;
	add.s64 	%rd24864, %rd24862, %rd24861;
	setp.lt.u64 	%p4951, %rd24864, %rd24862;
	selp.u64 	%rd24865, 1, 0, %p4951;
	add.s64 	%rd24866, %rd24863, %rd24865;
	mul.lo.s64 	%rd24867, %rd36869, %rd36835;
	mul.hi.u64 	%rd24868, %rd36835, %rd36869;
	add.s64 	%rd24869, %rd24867, %rd24866;
	setp.lt.u64 	%p4952, %rd24869, %rd24867;
	selp.u64 	%rd24870, 1, 0, %p4952;
	add.s64 	%rd24871, %rd24868, %rd24870;
	mul.lo.s64 	%rd24872, %rd36872, %rd36834;
	mul.hi.u64 	%rd24873, %rd36834, %rd36872;
	add.s64 	%rd24874, %rd24872, %rd24859;
	setp.lt.u64 	%p4953, %rd24874, %rd24872;
	selp.u64 	%rd24875, 1, 0, %p4953;
	add.s64 	%rd24876, %rd24873, %rd24875;
	mul.lo.s64 	%rd24877, %rd36871, %rd36834;
	mul.hi.u64 	%rd24878, %rd36834, %rd36871;
	add.s64 	%rd24879, %rd24877, %rd24864;
	setp.lt.u64 	%p4954, %rd24879, %rd24877;
	selp.u64 	%rd24880, 1, 0, %p4954;
	add.s64 	%rd24881, %rd24878, %rd24880;
	add.s64 	%rd24882, %rd24879, %rd24876;
	setp.lt.u64 	%p4955, %rd24882, %rd24879;
	selp.u64 	%rd24883, 1, 0, %p4955;
	add.s64 	%rd24884, %rd24881, %rd24883;
	mul.lo.s64 	%rd24885, %rd36870, %rd36834;
	mul.hi.u64 	%rd24886, %rd36834, %rd36870;
	add.s64 	%rd24887, %rd24885, %rd24869;
	setp.lt.u64 	%p4956, %rd24887, %rd24885;
	selp.u64 	%rd24888, 1, 0, %p4956;
	add.s64 	%rd24889, %rd24886, %rd24888;
	add.s64 	%rd24890, %rd24887, %rd24884;
	setp.lt.u64 	%p4957, %rd24890, %rd24887;
	selp.u64 	%rd24891, 1, 0, %p4957;
	add.s64 	%rd24892, %rd24889, %rd24891;
	mul.lo.s64 	%rd24893, %rd36869, %rd36834;
	mul.hi.u64 	%rd24894, %rd36834, %rd36869;
	add.s64 	%rd24895, %rd24893, %rd24871;
	setp.lt.u64 	%p4958, %rd24895, %rd24893;
	selp.u64 	%rd24896, 1, 0, %p4958;
	add.s64 	%rd24897, %rd24894, %rd24896;
	add.s64 	%rd24898, %rd24895, %rd24892;
	setp.lt.u64 	%p4959, %rd24898, %rd24895;
	selp.u64 	%rd24899, 1, 0, %p4959;
	add.s64 	%rd24900, %rd24897, %rd24899;
	mul.lo.s64 	%rd24901, %rd36872, %rd36833;
	mul.hi.u64 	%rd24902, %rd36833, %rd36872;
	add.s64 	%rd24903, %rd24901, %rd24882;
	setp.lt.u64 	%p4960, %rd24903, %rd24901;
	selp.u64 	%rd24904, 1, 0, %p4960;
	add.s64 	%rd24905, %rd24902, %rd24904;
	mul.lo.s64 	%rd24906, %rd36871, %rd36833;
	mul.hi.u64 	%rd24907, %rd36833, %rd36871;
	add.s64 	%rd24908, %rd24906, %rd24890;
	setp.lt.u64 	%p4961, %rd24908, %rd24906;
	selp.u64 	%rd24909, 1, 0, %p4961;
	add.s64 	%rd24910, %rd24907, %rd24909;
	add.s64 	%rd24911, %rd24908, %rd24905;
	setp.lt.u64 	%p4962, %rd24911, %rd24908;
	selp.u64 	%rd24912, 1, 0, %p4962;
	add.s64 	%rd24913, %rd24910, %rd24912;
	mul.lo.s64 	%rd24914, %rd36870, %rd36833;
	mul.hi.u64 	%rd24915, %rd36833, %rd36870;
	add.s64 	%rd24916, %rd24914, %rd24898;
	setp.lt.u64 	%p4963, %rd24916, %rd24914;
	selp.u64 	%rd24917, 1, 0, %p4963;
	add.s64 	%rd24918, %rd24915, %rd24917;
	add.s64 	%rd24919, %rd24916, %rd24913;
	setp.lt.u64 	%p4964, %rd24919, %rd24916;
	selp.u64 	%rd24920, 1, 0, %p4964;
	add.s64 	%rd24921, %rd24918, %rd24920;
	mul.lo.s64 	%rd24922, %rd36869, %rd36833;
	mul.hi.u64 	%rd24923, %rd36833, %rd36869;
	add.s64 	%rd24924, %rd24922, %rd24900;
	setp.lt.u64 	%p4965, %rd24924, %rd24922;
	selp.u64 	%rd24925, 1, 0, %p4965;
	add.s64 	%rd24926, %rd24923, %rd24925;
	add.s64 	%rd24927, %rd24924, %rd24921;
	setp.lt.u64 	%p4966, %rd24927, %rd24924;
	selp.u64 	%rd24928, 1, 0, %p4966;
	add.s64 	%rd24929, %rd24926, %rd24928;
	mul.lo.s64 	%rd24930, %rd36872, %rd36832;
	mul.hi.u64 	%rd24931, %rd36832, %rd36872;
	add.s64 	%rd24932, %rd24930, %rd24911;
	setp.lt.u64 	%p4967, %rd24932, %rd24930;
	selp.u64 	%rd24933, 1, 0, %p4967;
	add.s64 	%rd24934, %rd24931, %rd24933;
	mul.lo.s64 	%rd24935, %rd36871, %rd36832;
	mul.hi.u64 	%rd24936, %rd36832, %rd36871;
	add.s64 	%rd24937, %rd24935, %rd24919;
	setp.lt.u64 	%p4968, %rd24937, %rd24935;
	selp.u64 	%rd24938, 1, 0, %p4968;
	add.s64 	%rd24939, %rd24936, %rd24938;
	add.s64 	%rd24940, %rd24937, %rd24934;
	setp.lt.u64 	%p4969, %rd24940, %rd24937;
	selp.u64 	%rd24941, 1, 0, %p4969;
	add.s64 	%rd24942, %rd24939, %rd24941;
	mul.lo.s64 	%rd24943, %rd36870, %rd36832;
	mul.hi.u64 	%rd24944, %rd36832, %rd36870;
	add.s64 	%rd24945, %rd24943, %rd24927;
	setp.lt.u64 	%p4970, %rd24945, %rd24943;
	selp.u64 	%rd24946, 1, 0, %p4970;
	add.s64 	%rd24947, %rd24944, %rd24946;
	add.s64 	%rd24948, %rd24945, %rd24942;
	setp.lt.u64 	%p4971, %rd24948, %rd24945;
	selp.u64 	%rd24949, 1, 0, %p4971;
	add.s64 	%rd24950, %rd24947, %rd24949;
	mul.lo.s64 	%rd24951, %rd36869, %rd36832;
	mul.hi.u64 	%rd24952, %rd36832, %rd36869;
	add.s64 	%rd24953, %rd24951, %rd24929;
	setp.lt.u64 	%p4972, %rd24953, %rd24951;
	selp.u64 	%rd24954, 1, 0, %p4972;
	add.s64 	%rd24955, %rd24952, %rd24954;
	add.s64 	%rd24956, %rd24953, %rd24950;
	setp.lt.u64 	%p4973, %rd24956, %rd24953;
	selp.u64 	%rd24957, 1, 0, %p4973;
	add.s64 	%rd24958, %rd24955, %rd24957;
	mul.lo.s64 	%rd24959, %rd24940, 4294968273;
	mov.b64 	%rd24960, 4294968273;
	mul.hi.u64 	%rd24961, %rd24940, %rd24960;
	mad.lo.s64 	%rd36876, %rd36872, %rd36835, %rd24959;
	setp.lt.u64 	%p4974, %rd36876, %rd24959;
	selp.u64 	%rd24962, 1, 0, %p4974;
	add.s64 	%rd24963, %rd24961, %rd24962;
	mul.lo.s64 	%rd24964, %rd24948, 4294968273;
	mul.hi.u64 	%rd24965, %rd24948, %rd24960;
	add.s64 	%rd24966, %rd24964, %rd24874;
	setp.lt.u64 	%p4975, %rd24966, %rd24964;
	selp.u64 	%rd24967, 1, 0, %p4975;
	add.s64 	%rd24968, %rd24965, %rd24967;
	add.s64 	%rd36875, %rd24966, %rd24963;
	setp.lt.u64 	%p4976, %rd36875, %rd24966;
	selp.u64 	%rd24969, 1, 0, %p4976;
	add.s64 	%rd24970, %rd24968, %rd24969;
	mul.lo.s64 	%rd24971, %rd24956, 4294968273;
	mul.hi.u64 	%rd24972, %rd24956, %rd24960;
	add.s64 	%rd24973, %rd24971, %rd24903;
	setp.lt.u64 	%p4977, %rd24973, %rd24971;
	selp.u64 	%rd24974, 1, 0, %p4977;
	add.s64 	%rd24975, %rd24972, %rd24974;
	add.s64 	%rd36878, %rd24973, %rd24970;
	setp.lt.u64 	%p4978, %rd36878, %rd24973;
	selp.u64 	%rd24976, 1, 0, %p4978;
	add.s64 	%rd24977, %rd24975, %rd24976;
	mul.lo.s64 	%rd24978, %rd24958, 4294968273;
	mul.hi.u64 	%rd24979, %rd24958, %rd24960;
	add.s64 	%rd24980, %rd24978, %rd24932;
	setp.lt.u64 	%p4979, %rd24980, %rd24978;
	selp.u64 	%rd24981, 1, 0, %p4979;
	add.s64 	%rd24982, %rd24979, %rd24981;
	add.s64 	%rd36877, %rd24980, %rd24977;
	setp.lt.u64 	%p4980, %rd36877, %rd24980;
	selp.u64 	%rd24983, 1, 0, %p4980;
	add.s64 	%rd5617, %rd24982, %rd24983;
	setp.eq.s64 	%p4981, %rd5617, 0;
	@%p4981 bra 	$L__BB1_1842;
	mov.b64 	%rd24984, 4294968273;
	mul.hi.u64 	%rd24985, %rd5617, %rd24984;
	mad.lo.s64 	%rd5618, %rd5617, 4294968273, %rd36876;
	setp.lt.u64 	%p4982, %rd5618, %rd36876;
	selp.u64 	%rd24986, 1, 0, %p4982;
	add.s64 	%rd5619, %rd24985, %rd24986;
	setp.eq.s64 	%p4983, %rd5619, 0;
	mov.u64 	%rd36876, %rd5618;
	@%p4983 bra 	$L__BB1_1842;
	add.s64 	%rd5620, %rd36875, %rd5619;
	setp.ge.u64 	%p4984, %rd5620, %rd36875;
	mov.u64 	%rd36875, %rd5620;
	mov.u64 	%rd36876, %rd5618;
	@%p4984 bra 	$L__BB1_1842;
	add.s64 	%rd36878, %rd36878, 1;
	setp.eq.s64 	%p4985, %rd36878, 0;
	selp.u64 	%rd24987, 1, 0, %p4985;
	add.s64 	%rd36877, %rd36877, %rd24987;
	mov.u64 	%rd36875, %rd5620;
	mov.u64 	%rd36876, %rd5618;
$L__BB1_1842:
	setp.gt.u64 	%p4986, %rd36877, %rd5271;
	@%p4986 bra 	$L__BB1_1844;
	setp.ne.s64 	%p4987, %rd36877, %rd5271;
	setp.ne.s64 	%p4988, %rd36878, %rd5272;
	or.pred  	%p4989, %p4987, %p4988;
	setp.ne.s64 	%p4990, %rd36875, %rd5273;
	or.pred  	%p4991, %p4989, %p4990;
	setp.lt.u64 	%p4992, %rd36876, %rd5274;
	or.pred  	%p4993, %p4991, %p4992;
	@%p4993 bra 	$L__BB1_1845;
$L__BB1_1844:
	// begin inline asm
	sub.cc.u64 %rd36876, %rd36876, %rd5274;
	// end inline asm
	sub.s64 	%rd24992, %rd36875, %rd24747;
	// begin inline asm
	sub.cc.u64 %rd36875, %rd24992, %rd5273;
	// end inline asm
	sub.s64 	%rd24995, %rd36878, %rd24747;
	// begin inline asm
	sub.cc.u64 %rd36878, %rd24995, %rd5272;
	// end inline asm
	add.s64 	%rd24997, %rd24747, %rd5271;
	sub.s64 	%rd36877, %rd36877, %rd24997;
$L__BB1_1845:
	mul.hi.u64 	%rd24998, %rd36782, %rd36782;
	mul.lo.s64 	%rd24999, %rd36781, %rd36781;
	mul.hi.u64 	%rd36889, %rd36781, %rd36781;
	mul.lo.s64 	%rd36888, %rd36784, %rd36784;
	mul.hi.u64 	%rd36887, %rd36784, %rd36784;
	mul.lo.s64 	%rd36886, %rd36783, %rd36783;
	mul.hi.u64 	%rd36885, %rd36783, %rd36783;
	mul.lo.s64 	%rd25000, %rd36781, %rd36782;
	mul.hi.u64 	%rd25001, %rd36782, %rd36781;
	mov.b64 	{%r1894, %r1895}, %rd25001;
	mov.b64 	{%r1896, %r1897}, %rd25000;
	shf.l.wrap.b32 	%r1898, %r1897, %r1894, 1;
	shf.l.wrap.b32 	%r1899, %r1894, %r1895, 1;
	mov.b64 	%rd25002, {%r1898, %r1899};
	shl.b64 	%rd25003, %rd25000, 1;
	add.s64 	%rd5640, %rd25003, %rd24998;
	setp.lt.u64 	%p4994, %rd5640, %rd25003;
	selp.u64 	%rd25004, 1, 0, %p4994;
	add.s64 	%rd25005, %rd24999, %rd25002;
	add.s64 	%rd5641, %rd25005, %rd25004;
	setp.ge.u64 	%p4995, %rd5641, %rd24999;
	@%p4995 bra 	$L__BB1_1850;
	add.s64 	%rd36889, %rd36889, 1;
	setp.ne.s64 	%p4996, %rd36889, 0;
	@%p4996 bra 	$L__BB1_1850;
	add.s64 	%rd36888, %rd36888, 1;
	setp.ne.s64 	%p4997, %rd36888, 0;
	mov.b64 	%rd36889, 0;
	@%p4997 bra 	$L__BB1_1850;
	add.s64 	%rd36887, %rd36887, 1;
	setp.ne.s64 	%p4998, %rd36887, 0;
	mov.b64 	%rd36888, 0;
	mov.u64 	%rd36889, %rd36888;
	@%p4998 bra 	$L__BB1_1850;
	add.s64 	%rd36886, %rd36886, 1;
	setp.eq.s64 	%p4999, %rd36886, 0;
	selp.u64 	%rd25009, 1, 0, %p4999;
	add.s64 	%rd36885, %rd36885, %rd25009;
	mov.b64 	%rd36887, 0;
	mov.u64 	%rd36888, %rd36887;
	mov.u64 	%rd36889, %rd36887;
$L__BB1_1850:
	mul.lo.s64 	%rd25010, %rd36784, %rd36782;
	mul.hi.u64 	%rd25011, %rd36782, %rd36784;
	mov.b64 	{%r1900, %r1901}, %rd25011;
	mov.b64 	{%r1902, %r1903}, %rd25010;
	shf.l.wrap.b32 	%r1904, %r1903, %r1900, 1;
	shf.l.wrap.b32 	%r1905, %r1900, %r1901, 1;
	mov.b64 	%rd25012, {%r1904, %r1905};
	shl.b64 	%rd25013, %rd25010, 1;
	add.s64 	%rd5662, %rd25013, %rd5641;
	setp.lt.u64 	%p5000, %rd5662, %rd25013;
	selp.u64 	%rd25014, 1, 0, %p5000;
	add.s64 	%rd25015, %rd36889, %rd25012;
	add.s64 	%rd5663, %rd25015, %rd25014;
	setp.ge.u64 	%p5001, %rd5663, %rd36889;
	@%p5001 bra 	$L__BB1_1854;
	add.s64 	%rd36888, %rd36888, 1;
	setp.ne.s64 	%p5002, %rd36888, 0;
	@%p5002 bra 	$L__BB1_1854;
	add.s64 	%rd36887, %rd36887, 1;
	setp.ne.s64 	%p5003, %rd36887, 0;
	mov.b64 	%rd36888, 0;
	@%p5003 bra 	$L__BB1_1854;
	add.s64 	%rd36886, %rd36886, 1;
	setp.eq.s64 	%p5004, %rd36886, 0;
	selp.u64 	%rd25018, 1, 0, %p5004;
	add.s64 	%rd36885, %rd36885, %rd25018;
	mov.b64 	%rd36887, 0;
	mov.u64 	%rd36888, %rd36887;
$L__BB1_1854:
	mul.lo.s64 	%rd5651, %rd36783, %rd36782;
	mul.hi.u64 	%rd25019, %rd36782, %rd36783;
	mov.b64 	{%r1906, %r1907}, %rd25019;
	mov.b64 	{%r1908, %r1909}, %rd5651;
	shf.l.wrap.b32 	%r1910, %r1909, %r1906, 1;
	shf.l.wrap.b32 	%r1911, %r1906, %r1907, 1;
	mov.b64 	%rd25020, {%r1910, %r1911};
	shl.b64 	%rd25021, %rd5651, 1;
	add.s64 	%rd5652, %rd25021, %rd5663;
	setp.lt.u64 	%p5005, %rd5652, %rd25021;
	selp.u64 	%rd25022, 1, 0, %p5005;
	add.s64 	%rd25023, %rd36888, %rd25020;
	add.s64 	%rd5653, %rd25023, %rd25022;
	setp.ge.u64 	%p5006, %rd5653, %rd36888;
	@%p5006 bra 	$L__BB1_1857;
	add.s64 	%rd36887, %rd36887, 1;
	setp.ne.s64 	%p5007, %rd36887, 0;
	@%p5007 bra 	$L__BB1_1857;
	add.s64 	%rd36886, %rd36886, 1;
	setp.eq.s64 	%p5008, %rd36886, 0;
	selp.u64 	%rd25025, 1, 0, %p5008;
	add.s64 	%rd36885, %rd36885, %rd25025;
	mov.b64 	%rd36887, 0;
$L__BB1_1857:
	mul.lo.s64 	%rd25026, %rd36784, %rd36781;
	mul.hi.u64 	%rd25027, %rd36781, %rd36784;
	mov.b64 	{%r1912, %r1913}, %rd25027;
	mov.b64 	{%r1914, %r1915}, %rd25026;
	shf.l.wrap.b32 	%r1916, %r1915, %r1912, 1;
	shf.l.wrap.b32 	%r1917, %r1912, %r1913, 1;
	mov.b64 	%rd25028, {%r1916, %r1917};
	add.s64 	%rd25029, %rd5651, %rd25026;
	shl.b64 	%rd25030, %rd25029, 1;
	add.s64 	%rd5671, %rd25030, %rd5663;
	setp.lt.u64 	%p5009, %rd5671, %rd5652;
	selp.u64 	%rd25031, 1, 0, %p5009;
	add.s64 	%rd25032, %rd5653, %rd25028;
	add.s64 	%rd5672, %rd25032, %rd25031;
	setp.ge.u64 	%p5010, %rd5672, %rd5653;
	@%p5010 bra 	$L__BB1_1860;
	add.s64 	%rd36887, %rd36887, 1;
	setp.ne.s64 	%p5011, %rd36887, 0;
	@%p5011 bra 	$L__BB1_1860;
	add.s64 	%rd36886, %rd36886, 1;
	setp.eq.s64 	%p5012, %rd36886, 0;
	selp.u64 	%rd25034, 1, 0, %p5012;
	add.s64 	%rd36885, %rd36885, %rd25034;
	mov.b64 	%rd36887, 0;
$L__BB1_1860:
	mul.lo.s64 	%rd25035, %rd36783, %rd36781;
	mul.hi.u64 	%rd25036, %rd36781, %rd36783;
	mov.b64 	{%r1918, %r1919}, %rd25036;
	mov.b64 	{%r1920, %r1921}, %rd25035;
	shf.l.wrap.b32 	%r1922, %r1921, %r1918, 1;
	shf.l.wrap.b32 	%r1923, %r1918, %r1919, 1;
	mov.b64 	%rd25037, {%r1922, %r1923};
	shl.b64 	%rd25038, %rd25035, 1;
	add.s64 	%rd5679, %rd25038, %rd5672;
	setp.lt.u64 	%p5013, %rd5679, %rd25038;
	selp.u64 	%rd25039, 1, 0, %p5013;
	add.s64 	%rd25040, %rd36887, %rd25037;
	add.s64 	%rd5680, %rd25040, %rd25039;
	setp.ge.u64 	%p5014, %rd5680, %rd36887;
	@%p5014 bra 	$L__BB1_1862;
	add.s64 	%rd36886, %rd36886, 1;
	setp.eq.s64 	%p5015, %rd36886, 0;
	selp.u64 	%rd25041, 1, 0, %p5015;
	add.s64 	%rd36885, %rd36885, %rd25041;
$L__BB1_1862:
	mul.lo.s64 	%rd25042, %rd36783, %rd36784;
	mul.hi.u64 	%rd25043, %rd36784, %rd36783;
	mov.b64 	{%r1924, %r1925}, %rd25043;
	mov.b64 	{%r1926, %r1927}, %rd25042;
	shf.l.wrap.b32 	%r1928, %r1927, %r1924, 1;
	shf.l.wrap.b32 	%r1929, %r1924, %r1925, 1;
	mov.b64 	%rd25044, {%r1928, %r1929};
	shl.b64 	%rd25045, %rd25042, 1;
	add.s64 	%rd25046, %rd25045, %rd5680;
	setp.lt.u64 	%p5016, %rd25046, %rd25045;
	selp.u64 	%rd25047, 1, 0, %p5016;
	add.s64 	%rd25048, %rd36886, %rd25044;
	add.s64 	%rd25049, %rd25048, %rd25047;
	setp.lt.u64 	%p5017, %rd25049, %rd36886;
	selp.u64 	%rd25050, 1, 0, %p5017;
	add.s64 	%rd25051, %rd36885, %rd25050;
	mul.lo.s64 	%rd25052, %rd5679, 4294968273;
	mov.b64 	%rd25053, 4294968273;
	mul.hi.u64 	%rd25054, %rd5679, %rd25053;
	mad.lo.s64 	%rd36901, %rd36782, %rd36782, %rd25052;
	setp.lt.u64 	%p5018, %rd36901, %rd25052;
	selp.u64 	%rd25055, 1, 0, %p5018;
	add.s64 	%rd25056, %rd25054, %rd25055;
	mul.lo.s64 	%rd25057, %rd25046, 4294968273;
	mul.hi.u64 	%rd25058, %rd25046, %rd25053;
	add.s64 	%rd25059, %rd25057, %rd5640;
	setp.lt.u64 	%p5019, %rd25059, %rd25057;
	selp.u64 	%rd25060, 1, 0, %p5019;
	add.s64 	%rd25061, %rd25058, %rd25060;
	add.s64 	%rd36900, %rd25059, %rd25056;
	setp.lt.u64 	%p5020, %rd36900, %rd25059;
	selp.u64 	%rd25062, 1, 0, %p5020;
	add.s64 	%rd25063, %rd25061, %rd25062;
	mul.lo.s64 	%rd25064, %rd25049, 4294968273;
	mul.hi.u64 	%rd25065, %rd25049, %rd25053;
	add.s64 	%rd25066, %rd25064, %rd5662;
	setp.lt.u64 	%p5021, %rd25066, %rd25064;
	selp.u64 	%rd25067, 1, 0, %p5021;
	add.s64 	%rd25068, %rd25065, %rd25067;
	add.s64 	%rd36903, %rd25066, %rd25063;
	setp.lt.u64 	%p5022, %rd36903, %rd25066;
	selp.u64 	%rd25069, 1, 0, %p5022;
	add.s64 	%rd25070, %rd25068, %rd25069;
	mul.lo.s64 	%rd25071, %rd25051, 4294968273;
	mul.hi.u64 	%rd25072, %rd25051, %rd25053;
	add.s64 	%rd25073, %rd25071, %rd5671;
	setp.lt.u64 	%p5023, %rd25073, %rd25071;
	selp.u64 	%rd25074, 1, 0, %p5023;
	add.s64 	%rd25075, %rd25072, %rd25074;
	add.s64 	%rd36902, %rd25073, %rd25070;
	setp.lt.u64 	%p5024, %rd36902, %rd25073;
	selp.u64 	%rd25076, 1, 0, %p5024;
	add.s64 	%rd5689, %rd25075, %rd25076;
	setp.eq.s64 	%p5025, %rd5689, 0;
	@%p5025 bra 	$L__BB1_1866;
	mov.b64 	%rd25077, 4294968273;
	mul.hi.u64 	%rd25078, %rd5689, %rd25077;
	mad.lo.s64 	%rd5690, %rd5689, 4294968273, %rd36901;
	setp.lt.u64 	%p5026, %rd5690, %rd36901;
	selp.u64 	%rd25079, 1, 0, %p5026;
	add.s64 	%rd5691, %rd25078, %rd25079;
	setp.eq.s64 	%p5027, %rd5691, 0;
	mov.u64 	%rd36901, %rd5690;
	@%p5027 bra 	$L__BB1_1866;
	add.s64 	%rd5692, %rd36900, %rd5691;
	setp.ge.u64 	%p5028, %rd5692, %rd36900;
	mov.u64 	%rd36900, %rd5692;
	mov.u64 	%rd36901, %rd5690;
	@%p5028 bra 	$L__BB1_1866;
	add.s64 	%rd36903, %rd36903, 1;
	setp.eq.s64 	%p5029, %rd36903, 0;
	selp.u64 	%rd25080, 1, 0, %p5029;
	add.s64 	%rd36902, %rd36902, %rd25080;
	mov.u64 	%rd36900, %rd5692;
	mov.u64 	%rd36901, %rd5690;
$L__BB1_1866:
	setp.gt.u64 	%p5030, %rd36902, %rd5271;
	@%p5030 bra 	$L__BB1_1868;
	setp.ne.s64 	%p5031, %rd36902, %rd5271;
	setp.ne.s64 	%p5032, %rd36903, %rd5272;
	or.pred  	%p5033, %p5031, %p5032;
	setp.ne.s64 	%p5034, %rd36900, %rd5273;
	or.pred  	%p5035, %p5033, %p5034;
	setp.lt.u64 	%p5036, %rd36901, %rd5274;
	or.pred  	%p5037, %p5035, %p5036;
	@%p5037 bra 	$L__BB1_1869;
$L__BB1_1868:
	// begin inline asm
	sub.cc.u64 %rd36901, %rd36901, %rd5274;
	// end inline asm
	sub.s64 	%rd25085, %rd36900, %rd24747;
	// begin inline asm
	sub.cc.u64 %rd36900, %rd25085, %rd5273;
	// end inline asm
	sub.s64 	%rd25088, %rd36903, %rd24747;
	// begin inline asm
	sub.cc.u64 %rd36903, %rd25088, %rd5272;
	// end inline asm
	add.s64 	%rd25090, %rd24747, %rd5271;
	sub.s64 	%rd36902, %rd36902, %rd25090;
$L__BB1_1869:
	// begin inline asm
	add.cc.u64 %rd36909, %rd36901, %rd36901;
	// end inline asm
	// begin inline asm
	add.cc.u64 %rd36908, %rd36900, %rd24398;
	// end inline asm
	// begin inline asm
	addc.cc.u64 %rd36908, %rd36908, %rd36900;
	// end inline asm
	// begin inline asm
	add.cc.u64 %rd36907, %rd36903, %rd24398;
	// end inline asm
	// begin inline asm
	addc.cc.u64 %rd36907, %rd36907, %rd36903;
	// end inline asm
	// begin inline asm
	add.cc.u64 %rd36906, %rd36902, %rd24398;
	// end inline asm
	// begin inline asm
	addc.cc.u64 %rd36906, %rd36906, %rd36902;
	// end inline asm
	@%p4843 bra 	$L__BB1_1871;
	and.b64  	%rd25112, %rd36906, %rd36907;
	and.b64  	%rd25113, %rd25112, %rd36908;
	setp.ne.s64 	%p5039, %rd25113, -1;
	setp.lt.u64 	%p5040, %rd36909, -4294968273;
	or.pred  	%p5041, %p5039, %p5040;
	@%p5041 bra 	$L__BB1_1872;
$L__BB1_1871:
	// begin inline asm
	sub.cc.u64 %rd36909, %rd36909, %rd5274;
	// end inline asm
	// begin inline asm
	sub.cc.u64 %rd36908, %rd36908, %rd24747;
	// end inline asm
	// begin inline asm
	subc.cc.u64 %rd36908, %rd36908, %rd5273;
	// end inline asm
	// begin inline asm
	sub.cc.u64 %rd36907, %rd36907, %rd24747;
	// end inline asm
	// begin inline asm
	subc.cc.u64 %rd36907, %rd36907, %rd5272;
	// end inline asm
	add.s64 	%rd25129, %rd24747, %rd5271;
	sub.s64 	%rd36906, %rd36906, %rd25129;
$L__BB1_1872:
	// begin inline asm
	add.cc.u64 %rd36913, %rd36909, %rd36909;
	// end inline asm
	// begin inline asm
	add.cc.u64 %rd36912, %rd36908, %rd24398;
	// end inline asm
	// begin inline asm
	addc.cc.u64 %rd36912, %rd36912, %rd36908;
	// end inline asm
	// begin inline asm
	add.cc.u64 %rd36911, %rd36907, %rd24398;
	// end inline asm
	// begin inline asm
	addc.cc.u64 %rd36911, %rd36911, %rd36907;
	// end inline asm
	// begin inline asm
	add.cc.u64 %rd36910, %rd36906, %rd24398;
	// end inline asm
	// begin inline asm
	addc.cc.u64 %rd36910, %rd36910, %rd36906;
	// end inline asm
	@%p4843 bra 	$L__BB1_1874;
	and.b64  	%rd25151, %rd36910, %rd36911;
	and.b64  	%rd25152, %rd25151, %rd36912;
	setp.ne.s64 	%p5043, %rd25152, -1;
	setp.lt.u64 	%p5044, %rd36913, -4294968273;
	or.pred  	%p5045, %p5043, %p5044;
	@%p5045 bra 	$L__BB1_1875;
$L__BB1_1874:
	// begin inline asm
	sub.cc.u64 %rd36913, %rd36913, %rd5274;
	// end inline asm
	// begin inline asm
	sub.cc.u64 %rd36912, %rd36912, %rd24747;
	// end inline asm
	// begin inline asm
	subc.cc.u64 %rd36912, %rd36912, %rd5273;
	// end inline asm
	// begin inline asm
	sub.cc.u64 %rd36911, %rd36911, %rd24747;
	// end inline asm
	// begin inline asm
	subc.cc.u64 %rd36911, %rd36911, %rd5272;
	// end inline asm
	add.s64 	%rd25168, %rd24747, %rd5271;
	sub.s64 	%rd36910, %rd36910, %rd25168;
$L__BB1_1875:
	// begin inline asm
	add.cc.u64 %rd36917, %rd36913, %rd36913;
	// end inline asm
	// begin inline asm
	add.cc.u64 %rd36916, %rd36912, %rd24398;
	// end inline asm
	// begin inline asm
	addc.cc.u64 %rd36916, %rd36916, %rd36912;
	// end inline asm
	// begin inline asm
	add.cc.u64 %rd36915, %rd36911, %rd24398;
	// end inline asm
	// begin inline asm
	addc.cc.u64 %rd36915, %rd36915, %rd36911;
	// end inline asm
	// begin inline asm
	add.cc.u64 %rd36914, %rd36910, %rd24398;
	// end inline asm
	// begin inline asm
	addc.cc.u64 %rd36914, %rd36914, %rd36910;
	// end inline asm
	@%p4843 bra 	$L__BB1_1877;
	and.b64  	%rd25190, %rd36914, %rd36915;
	and.b64  	%rd25191, %rd25190, %rd36916;
	setp.ne.s64 	%p5047, %rd25191, -1;
	setp.lt.u64 	%p5048, %rd36917, -4294968273;
	or.pred  	%p5049, %p5047, %p5048;
	@%p5049 bra 	$L__BB1_1878;
$L__BB1_1877:
	// begin inline asm
	sub.cc.u64 %rd36917, %rd36917, %rd5274;
	// end inline asm
	// begin inline asm
	sub.cc.u64 %rd36916, %rd36916, %rd24747;
	// end inline asm
	// begin inline asm
	subc.cc.u64 %rd36916, %rd36916, %rd5273;
	// end inline asm
	// begin inline asm
	sub.cc.u64 %rd36915, %rd36915, %rd24747;
	// end inline asm
	// begin inline asm
	subc.cc.u64 %rd36915, %rd36915, %rd5272;
	// end inline asm
	add.s64 	%rd25207, %rd24747, %rd5271;
	sub.s64 	%rd36914, %rd36914, %rd25207;
$L__BB1_1878:
	// begin inline asm
	sub.cc.u64 %rd36937, %rd36876, %rd36917;
	// end inline asm
	// begin inline asm
	sub.cc.u64 %rd36936, %rd36875, %rd24747;
	// end inline asm
	// begin inline asm
	subc.cc.u64 %rd36936, %rd36936, %rd36916;
	// end inline asm
	// begin inline asm
	sub.cc.u64 %rd36935, %rd36878, %rd24747;
	// end inline asm
	// begin inline asm
	subc.cc.u64 %rd36935, %rd36935, %rd36915;
	// end inline asm
	// begin inline asm
	sub.cc.u64 %rd36934, %rd36877, %rd24747;
	// end inline asm
	// begin inline asm
	subc.cc.u64 %rd36934, %rd36934, %rd36914;
	// end inline asm
	@%p4947 bra 	$L__BB1_1880;
	// begin inline asm
	add.cc.u64 %rd36937, %rd36937, %rd5274;
	// end inline asm
	// begin inline asm
	add.cc.u64 %rd36936, %rd36936, %rd24398;
	// end inline asm
	// begin inline asm
	addc.cc.u64 %rd36936, %rd36936, %rd5273;
	// end inline asm
	// begin inline asm
	add.cc.u64 %rd36935, %rd36935, %rd24398;
	// end inline asm
	// begin inline asm
	addc.cc.u64 %rd36935, %rd36935, %rd5272;
	// end inline asm
	add.s64 	%rd25244, %rd36934, %rd24398;
	add.s64 	%rd36934, %rd25244, %rd5271;
$L__BB1_1880:
	mul.hi.u64 	%rd25245, %rd5281, %rd5277;
	mul.lo.s64 	%rd25246, %rd5278, %rd5281;
	mul.hi.u64 	%rd25247, %rd5281, %rd5278;
	add.s64 	%rd25248, %rd25246, %rd25245;
	setp.lt.u64 	%p5051, %rd25248, %rd25246;
	selp.u64 	%rd25249, 1, 0, %p5051;
	add.s64 	%rd25250, %rd25247, %rd25249;
	mul.lo.s64 	%rd25251, %rd5279, %rd5281;
	mul.hi.u64 	%rd25252, %rd5281, %rd5279;
	add.s64 	%rd25253, %rd25251, %rd25250;
	setp.lt.u64 	%p5052, %rd25253, %rd25251;
	selp.u64 	%rd25254, 1, 0, %p5052;
	add.s64 	%rd25255, %rd25252, %rd25254;
	mul.lo.s64 	%rd25256, %rd5280, %rd5281;
	mul.hi.u64 	%rd25257, %rd5281, %rd5280;
	add.s64 	%rd25258, %rd25256, %rd25255;
	setp.lt.u64 	%p5053, %rd25258, %rd25256;
	selp.u64 	%rd25259, 1, 0, %p5053;
	add.s64 	%rd25260, %rd25257, %rd25259;
	mul.lo.s64 	%rd25261, %rd5277, %rd5282;
	mul.hi.u64 	%rd25262, %rd5282, %rd5277;
	add.s64 	%rd25263, %rd25261, %rd25248;
	setp.lt.u64 	%p5054, %rd25263, %rd25261;
	selp.u64 	%rd25264, 1, 0, %p5054;
	add.s64 	%rd25265, %rd25262, %rd25264;
	mul.lo.s64 	%rd25266, %rd5278, %rd5282;
	mul.hi.u64 	%rd25267, %rd5282, %rd5278;
	add.s64 	%rd25268, %rd25266, %rd25253;
	setp.lt.u64 	%p5055, %rd25268, %rd25266;
	selp.u64 	%rd25269, 1, 0, %p5055;
	add.s64 	%rd25270, %rd25267, %rd25269;
	add.s64 	%rd25271, %rd25268, %rd25265;
	setp.lt.u64 	%p5056, %rd25271, %rd25268;
	selp.u64 	%rd25272, 1, 0, %p5056;
	add.s64 	%rd25273, %rd25270, %rd25272;
	mul.lo.s64 	%rd25274, %rd5279, %rd5282;
	mul.hi.u64 	%rd25275, %rd5282, %rd5279;
	add.s64 	%rd25276, %rd25274, %rd25258;
	setp.lt.u64 	%p5057, %rd25276, %rd25274;
	selp.u64 	%rd25277, 1, 0, %p5057;
	add.s64 	%rd25278, %rd25275, %rd25277;
	add.s64 	%rd25279, %rd25276, %rd25273;
	setp.lt.u64 	%p5058, %rd25279, %rd25276;
	selp.u64 	%rd25280, 1, 0, %p5058;
	add.s64 	%rd25281, %rd25278, %rd25280;
	mul.lo.s64 	%rd25282, %rd5280, %rd5282;
	mul.hi.u64 	%rd25283, %rd5282, %rd5280;
	add.s64 	%rd25284, %rd25282, %rd25260;
	setp.lt.u64 	%p5059, %rd25284, %rd25282;
	selp.u64 	%rd25285, 1, 0, %p5059;
	add.s64 	%rd25286, %rd25283, %rd25285;
	add.s64 	%rd25287, %rd25284, %rd25281;
	setp.lt.u64 	%p5060, %rd25287, %rd25284;
	selp.u64 	%rd25288, 1, 0, %p5060;
	add.s64 	%rd25289, %rd25286, %rd25288;
	mul.lo.s64 	%rd25290, %rd5277, %rd5284;
	mul.hi.u64 	%rd25291, %rd5284, %rd5277;
	add.s64 	%rd25292, %rd25290, %rd25271;
	setp.lt.u64 	%p5061, %rd25292, %rd25290;
	selp.u64 	%rd25293, 1, 0, %p5061;
	add.s64 	%rd25294, %rd25291, %rd25293;
	mul.lo.s64 	%rd25295, %rd5278, %rd5284;
	mul.hi.u64 	%rd25296, %rd5284, %rd5278;
	add.s64 	%rd25297, %rd25295, %rd25279;
	setp.lt.u64 	%p5062, %rd25297, %rd25295;
	selp.u64 	%rd25298, 1, 0, %p5062;
	add.s64 	%rd25299, %rd25296, %rd25298;
	add.s64 	%rd25300, %rd25297, %rd25294;
	setp.lt.u64 	%p5063, %rd25300, %rd25297;
	selp.u64 	%rd25301, 1, 0, %p5063;
	add.s64 	%rd25302, %rd25299, %rd25301;
	mul.lo.s64 	%rd25303, %rd5279, %rd5284;
	mul.hi.u64 	%rd25304, %rd5284, %rd5279;
	add.s64 	%rd25305, %rd25303, %rd25287;
	setp.lt.u64 	%p5064, %rd25305, %rd25303;
	selp.u64 	%rd25306, 1, 0, %p5064;
	add.s64 	%rd25307, %rd25304, %rd25306;
	add.s64 	%rd25308, %rd25305, %rd25302;
	setp.lt.u64 	%p5065, %rd25308, %rd25305;
	selp.u64 	%rd25309, 1, 0, %p5065;
	add.s64 	%rd25310, %rd25307, %rd25309;
	mul.lo.s64 	%rd25311, %rd5280, %rd5284;
	mul.hi.u64 	%rd25312, %rd5284, %rd5280;
	add.s64 	%rd25313, %rd25311, %rd25289;
	setp.lt.u64 	%p5066, %rd25313, %rd25311;
	selp.u64 	%rd25314, 1, 0, %p5066;
	add.s64 	%rd25315, %rd25312, %rd25314;
	add.s64 	%rd25316, %rd25313, %rd25310;
	setp.lt.u64 	%p5067, %rd25316, %rd25313;
	selp.u64 	%rd25317, 1, 0, %p5067;
	add.s64 	%rd25318, %rd25315, %rd25317;
	mul.lo.s64 	%rd25319, %rd5277, %rd5285;
	mul.hi.u64 	%rd25320, %rd5285, %rd5277;
	add.s64 	%rd25321, %rd25319, %rd25300;
	setp.lt.u64 	%p5068, %rd25321, %rd25319;
	selp.u64 	%rd25322, 1, 0, %p5068;
	add.s64 	%rd25323, %rd25320, %rd25322;
	mul.lo.s64 	%rd25324, %rd5278, %rd5285;
	mul.hi.u64 	%rd25325, %rd5285, %rd5278;
	add.s64 	%rd25326, %rd25324, %rd25308;
	setp.lt.u64 	%p5069, %rd25326, %rd25324;
	selp.u64 	%rd25327, 1, 0, %p5069;
	add.s64 	%rd25328, %rd25325, %rd25327;
	add.s64 	%rd25329, %rd25326, %rd25323;
	setp.lt.u64 	%p5070, %rd25329, %rd25326;
	selp.u64 	%rd25330, 1, 0, %p5070;
	add.s64 	%rd25331, %rd25328, %rd25330;
	mul.lo.s64 	%rd25332, %rd5279, %rd5285;
	mul.hi.u64 	%rd25333, %rd5285, %rd5279;
	add.s64 	%rd25334, %rd25332, %rd25316;
	setp.lt.u64 	%p5071, %rd25334, %rd25332;
	selp.u64 	%rd25335, 1, 0, %p5071;
	add.s64 	%rd25336, %rd25333, %rd25335;
	add.s64 	%rd25337, %rd25334, %rd25331;
	setp.lt.u64 	%p5072, %rd25337, %rd25334;
	selp.u64 	%rd25338, 1, 0, %p5072;
	add.s64 	%rd25339, %rd25336, %rd25338;
	mul.lo.s64 	%rd25340, %rd5280, %rd5285;
	mul.hi.u64 	%rd25341, %rd5285, %rd5280;
	add.s64 	%rd25342, %rd25340, %rd25318;
	setp.lt.u64 	%p5073, %rd25342, %rd25340;
	selp.u64 	%rd25343, 1, 0, %p5073;
	add.s64 	%rd25344, %rd25341, %rd25343;
	add.s64 	%rd25345, %rd25342, %rd25339;
	setp.lt.u64 	%p5074, %rd25345, %rd25342;
	selp.u64 	%rd25346, 1, 0, %p5074;
	add.s64 	%rd25347, %rd25344, %rd25346;
	mul.lo.s64 	%rd25348, %rd25329, 4294968273;
	mov.b64 	%rd25349, 4294968273;
	mul.hi.u64 	%rd25350, %rd25329, %rd25349;
	mad.lo.s64 	%rd36925, %rd5277, %rd5281, %rd25348;
	setp.lt.u64 	%p5075, %rd36925, %rd25348;
	selp.u64 	%rd25351, 1, 0, %p5075;
	add.s64 	%rd25352, %rd25350, %rd25351;
	mul.lo.s64 	%rd25353, %rd25337, 4294968273;
	mul.hi.u64 	%rd25354, %rd25337, %rd25349;
	add.s64 	%rd25355, %rd25353, %rd25263;
	setp.lt.u64 	%p5076, %rd25355, %rd25353;
	selp.u64 	%rd25356, 1, 0, %p5076;
	add.s64 	%rd25357, %rd25354, %rd25356;
	add.s64 	%rd36924, %rd25355, %rd25352;
	setp.lt.u64 	%p5077, %rd36924, %rd25355;
	selp.u64 	%rd25358, 1, 0, %p5077;
	add.s64 	%rd25359, %rd25357, %rd25358;
	mul.lo.s64 	%rd25360, %rd25345, 4294968273;
	mul.hi.u64 	%rd25361, %rd25345, %rd25349;
	add.s64 	%rd25362, %rd25360, %rd25292;
	setp.lt.u64 	%p5078, %rd25362, %rd25360;
	selp.u64 	%rd25363, 1, 0, %p5078;
	add.s64 	%rd25364, %rd25361, %rd25363;
	add.s64 	%rd36927, %rd25362, %rd25359;
	setp.lt.u64 	%p5079, %rd36927, %rd25362;
	selp.u64 	%rd25365, 1, 0, %p5079;
	add.s64 	%rd25366, %rd25364, %rd25365;
	mul.lo.s64 	%rd25367, %rd25347, 4294968273;
	mul.hi.u64 	%rd25368, %rd25347, %rd25349;
	add.s64 	%rd25369, %rd25367, %rd25321;
	setp.lt.u64 	%p5080, %rd25369, %rd25367;
	selp.u64 	%rd25370, 1, 0, %p5080;
	add.s64 	%rd25371, %rd25368, %rd25370;
	add.s64 	%rd36926, %rd25369, %rd25366;
	setp.lt.u64 	%p5081, %rd36926, %rd25369;
	selp.u64 	%rd25372, 1, 0, %p5081;
	add.s64 	%rd5759, %rd25371, %rd25372;
	setp.eq.s64 	%p5082, %rd5759, 0;
	@%p5082 bra 	$L__BB1_1884;
	mov.b64 	%rd25373, 4294968273;
	mul.hi.u64 	%rd25374, %rd5759, %rd25373;
	mad.lo.s64 	%rd5760, %rd5759, 4294968273, %rd36925;
	setp.lt.u64 	%p5083, %rd5760, %rd36925;
	selp.u64 	%rd25375, 1, 0, %p5083;
	add.s64 	%rd5761, %rd25374, %rd25375;
	setp.eq.s64 	%p5084, %rd5761, 0;
	mov.u64 	%rd36925, %rd5760;
	@%p5084 bra 	$L__BB1_1884;
	add.s64 	%rd5762, %rd36924, %rd5761;
	setp.ge.u64 	%p5085, %rd5762, %rd36924;
	mov.u64 	%rd36924, %rd5762;
	mov.u64 	%rd36925, %rd5760;
	@%p5085 bra 	$L__BB1_1884;
	add.s64 	%rd36927, %rd36927, 1;
	setp.eq.s64 	%p5086, %rd36927, 0;
	selp.u64 	%rd25376, 1, 0, %p5086;
	add.s64 	%rd36926, %rd36926, %rd25376;
	mov.u64 	%rd36924, %rd5762;
	mov.u64 	%rd36925, %rd5760;
$L__BB1_1884:
	setp.gt.u64 	%p5087, %rd36926, %rd5271;
	@%p5087 bra 	$L__BB1_1886;
	setp.ne.s64 	%p5088, %rd36926, %rd5271;
	setp.ne.s64 	%p5089, %rd36927, %rd5272;
	or.pred  	%p5090, %p5088, %p5089;
	setp.ne.s64 	%p5091, %rd36924, %rd5273;
	or.pred  	%p5092, %p5090, %p5091;
	setp.lt.u64 	%p5093, %rd36925, %rd5274;
	or.pred  	%p5094, %p5092, %p5093;
	@%p5094 bra 	$L__BB1_1887;
$L__BB1_1886:
	// begin inline asm
	sub.cc.u64 %rd36925, %rd36925, %rd5274;
	// end inline asm
	sub.s64 	%rd25381, %rd36924, %rd24747;
	// begin inline asm
	sub.cc.u64 %rd36924, %rd25381, %rd5273;
	// end inline asm
	sub.s64 	%rd25384, %rd36927, %rd24747;
	// begin inline asm
	sub.cc.u64 %rd36927, %rd25384, %rd5272;
	// end inline asm
	add.s64 	%rd25386, %rd24747, %rd5271;
	sub.s64 	%rd36926, %rd36926, %rd25386;
$L__BB1_1887:
	setp.ne.s64 	%p5095, %rd24398, 0;
	// begin inline asm
	add.cc.u64 %rd36933, %rd36925, %rd36925;
	// end inline asm
	// begin inline asm
	add.cc.u64 %rd36932, %rd36924, %rd24398;
	// end inline asm
	// begin inline asm
	addc.cc.u64 %rd36932, %rd36932, %rd36924;
	// end inline asm
	// begin inline asm
	add.cc.u64 %rd36931, %rd36927, %rd24398;
	// end inline asm
	// begin inline asm
	addc.cc.u64 %rd36931, %rd36931, %rd36927;
	// end inline asm
	// begin inline asm
	add.cc.u64 %rd36930, %rd36926, %rd24398;
	// end inline asm
	// begin inline asm
	addc.cc.u64 %rd36930, %rd36930, %rd36926;
	// end inline asm
	@%p5095 bra 	$L__BB1_1889;
	and.b64  	%rd25408, %rd36930, %rd36931;
	and.b64  	%rd25409, %rd25408, %rd36932;
	setp.ne.s64 	%p5096, %rd25409, -1;
	setp.lt.u64 	%p5097, %rd36933, -4294968273;
	or.pred  	%p5098, %p5096, %p5097;
	@%p5098 bra 	$L__BB1_1890;
$L__BB1_1889:
	// begin inline asm
	sub.cc.u64 %rd36933, %rd36933, %rd5274;
	// end inline asm
	// begin inline asm
	sub.cc.u64 %rd36932, %rd36932, %rd24747;
	// end inline asm
	// begin inline asm
	subc.cc.u64 %rd36932, %rd36932, %rd5273;
	// end inline asm
	// begin inline asm
	sub.cc.u64 %rd36931, %rd36931, %rd24747;
	// end inline asm
	// begin inline asm
	subc.cc.u64 %rd36931, %rd36931, %rd5272;
	// end inline asm
	add.s64 	%rd25425, %rd24747, %rd5271;
	sub.s64 	%rd36930, %rd36930, %rd25425;
$L__BB1_1890:
	setp.gt.u32 	%p5099, %r3273, 31;
	st.local.v2.u64 	[%rd36761+-80], {%rd36941, %rd36940};
	st.local.v2.u64 	[%rd36761+-64], {%rd36939, %rd36938};
	st.local.v2.u64 	[%rd36761+-48], {%rd36937, %rd36936};
	st.local.v2.u64 	[%rd36761+-32], {%rd36935, %rd36934};
	st.local.v2.u64 	[%rd36761+-16], {%rd36933, %rd36932};
	st.local.v2.u64 	[%rd36761], {%rd36931, %rd36930};
	@%p5099 bra 	$L__BB1_2042;
	ld.local.v2.u64 	{%rd5797, %rd5798}, [%rd36760+-16];
	or.b64  	%rd25428, %rd5798, %rd5797;
	ld.local.v2.u64 	{%rd5799, %rd5800}, [%rd36760];
	or.b64  	%rd25429, %rd25428, %rd5799;
	or.b64  	%rd25430, %rd25429, %rd5800;
	setp.eq.s64 	%p5100, %rd25430, 0;
	mov.b64 	%rd37117, 1;
	mov.b64 	%rd37110, 0;
	mov.u64 	%rd37111, %rd37110;
	mov.u64 	%rd37112, %rd37110;
	mov.u64 	%rd37113, %rd37110;
	mov.u64 	%rd37114, %rd37110;
	mov.u64 	%rd37115, %rd37110;
	mov.u64 	%rd37116, %rd37110;
	mov.u64 	%rd37118, %rd37110;
	mov.u64 	%rd37119, %rd37110;
	mov.u64 	%rd37120, %rd37110;
	mov.u64 	%rd37121, %rd37117;
	@%p5100 bra 	$L__BB1_2041;
	ld.local.v2.u64 	{%rd5801, %rd5802}, [%rd36760+-48];
	mul.hi.u64 	%rd25431, %rd5801, %rd5801;
	mul.lo.s64 	%rd25432, %rd5802, %rd5802;
	mul.hi.u64 	%rd36950, %rd5802, %rd5802;
	ld.local.v2.u64 	{%rd5804, %rd5805}, [%rd36760+-32];
	mul.lo.s64 	%rd36949, %rd5804, %rd5804;
	mul.hi.u64 	%rd36948, %rd5804, %rd5804;
	mul.lo.s64 	%rd36947, %rd5805, %rd5805;
	mul.hi.u64 	%rd36946, %rd5805, %rd5805;
	mul.lo.s64 	%rd25433, %rd5802, %rd5801;
	mul.hi.u64 	%rd25434, %rd5801, %rd5802;
	mov.b64 	{%r1930, %r1931}, %rd25434;
	mov.b64 	{%r1932, %r1933}, %rd25433;
	shf.l.wrap.b32 	%r1934, %r1933, %r1930, 1;
	shf.l.wrap.b32 	%r1935, %r1930, %r1931, 1;
	mov.b64 	%rd25435, {%r1934, %r1935};
	shl.b64 	%rd25436, %rd25433, 1;
	add.s64 	%rd5810, %rd25436, %rd25431;
	setp.lt.u64 	%p5101, %rd5810, %rd25436;
	selp.u64 	%rd25437, 1, 0, %p5101;
	add.s64 	%rd25438, %rd25432, %rd25435;
	add.s64 	%rd5811, %rd25438, %rd25437;
	setp.ge.u64 	%p5102, %rd5811, %rd25432;
	@%p5102 bra 	$L__BB1_1900;
	add.s64 	%rd36950, %rd36950, 1;
	setp.ne.s64 	%p5103, %rd36950, 0;
	@%p5103 bra 	$L__BB1_1900;
	add.s64 	%rd36949, %rd36949, 1;
	setp.ne.s64 	%p5104, %rd36949, 0;
	mov.b64 	%rd36950, 0;
	@%p5104 bra 	$L__BB1_1900;
	add.s64 	%rd36948, %rd36948, 1;
	setp.ne.s64 	%p5105, %rd36948, 0;
	mov.b64 	%rd36949, 0;
	mov.u64 	%rd36950, %rd36949;
	@%p5105 bra 	$L__BB1_1900;
	add.s64 	%rd36947, %rd36947, 1;
	setp.eq.s64 	%p5106, %rd36947, 0;
	selp.u64 	%rd25442, 1, 0, %p5106;
	add.s64 	%rd36946, %rd36946, %rd25442;
	mov.b64 	%rd36948, 0;
	mov.u64 	%rd36949, %rd36948;
	mov.u64 	%rd36950, %rd36948;
	bra.uni 	$L__BB1_1900;
$L__BB1_1897:
	add.s64 	%rd36843, %rd36843, 1;
	setp.ne.s64 	%p4911, %rd36843, 0;
	@%p4911 bra 	$L__BB1_1817;
	add.s64 	%rd36842, %rd36842, 1;
	setp.ne.s64 	%p4912, %rd36842, 0;
	mov.b64 	%rd36843, 0;
	@%p4912 bra 	$L__BB1_1817;
	add.s64 	%rd36841, %rd36841, 1;
	setp.eq.s64 	%p4913, %rd36841, 0;
	selp.u64 	%rd24670, 1, 0, %p4913;
	add.s64 	%rd36840, %rd36840, %rd24670;
	mov.b64 	%rd36842, 0;
	mov.u64 	%rd36843, %rd36842;
	bra.uni 	$L__BB1_1817;
$L__BB1_1900:
	mul.lo.s64 	%rd25443, %rd5804, %rd5801;
	mul.hi.u64 	%rd25444, %rd5801, %rd5804;
	mov.b64 	{%r1936, %r1937}, %rd25444;
	mov.b64 	{%r1938, %r1939}, %rd25443;
	shf.l.wrap.b32 	%r1940, %r1939, %r1936, 1;
	shf.l.wrap.b32 	%r1941, %r1936, %r1937, 1;
	mov.b64 	%rd25445, {%r1940, %r1941};
	shl.b64 	%rd25446, %rd25443, 1;
	add.s64 	%rd5832, %rd25446, %rd5811;
	setp.lt.u64 	%p5107, %rd5832, %rd25446;
	selp.u64 	%rd25447, 1, 0, %p5107;
	add.s64 	%rd25448, %rd36950, %rd25445;
	add.s64 	%rd5833, %rd25448, %rd25447;
	setp.ge.u64 	%p5108, %rd5833, %rd36950;
	@%p5108 bra 	$L__BB1_1901;
	bra.uni 	$L__BB1_1964;
$L__BB1_1901:
	mul.lo.s64 	%rd5821, %rd5805, %rd5801;
	mul.hi.u64 	%rd25452, %rd5801, %rd5805;
	mov.b64 	{%r1942, %r1943}, %rd25452;
	mov.b64 	{%r1944, %r1945}, %rd5821;
	shf.l.wrap.b32 	%r1946, %r1945, %r1942, 1;
	shf.l.wrap.b32 	%r1947, %r1942, %r1943, 1;
	mov.b64 	%rd25453, {%r1946, %r1947};
	shl.b64 	%rd25454, %rd5821, 1;
	add.s64 	%rd5822, %rd25454, %rd5833;
	setp.lt.u64 	%p5112, %rd5822, %rd25454;
	selp.u64 	%rd25455, 1, 0, %p5112;
	add.s64 	%rd25456, %rd36949, %rd25453;
	add.s64 	%rd5823, %rd25456, %rd25455;
	setp.ge.u64 	%p5113, %rd5823, %rd36949;
	@%p5113 bra 	$L__BB1_1904;
	add.s64 	%rd36948, %rd36948, 1;
	setp.ne.s64 	%p5114, %rd36948, 0;
	@%p5114 bra 	$L__BB1_1904;
	add.s64 	%rd36947, %rd36947, 1;
	setp.eq.s64 	%p5115, %rd36947, 0;
	selp.u64 	%rd25458, 1, 0, %p5115;
	add.s64 	%rd36946, %rd36946, %rd25458;
	mov.b64 	%rd36948, 0;
$L__BB1_1904:
	mul.lo.s64 	%rd25459, %rd5804, %rd5802;
	mul.hi.u64 	%rd25460, %rd5802, %rd5804;
	mov.b64 	{%r1948, %r1949}, %rd25460;
	mov.b64 	{%r1950, %r1951}, %rd25459;
	shf.l.wrap.b32 	%r1952, %r1951, %r1948, 1;
	shf.l.wrap.b32 	%r1953, %r1948, %r1949, 1;
	mov.b64 	%rd25461, {%r1952, %r1953};
	add.s64 	%rd25462, %rd5821, %rd25459;
	shl.b64 	%rd25463, %rd25462, 1;
	add.s64 	%rd5841, %rd25463, %rd5833;
	setp.lt.u64 	%p5116, %rd5841, %rd5822;
	selp.u64 	%rd25464, 1, 0, %p5116;
	add.s64 	%rd25465, %rd5823, %rd25461;
	add.s64 	%rd5842, %rd25465, %rd25464;
	setp.ge.u64 	%p5117, %rd5842, %rd5823;
	@%p5117 bra 	$L__BB1_1907;
	add.s64 	%rd36948, %rd36948, 1;
	setp.ne.s64 	%p5118, %rd36948, 0;
	@%p5118 bra 	$L__BB1_1907;
	add.s64 	%rd36947, %rd36947, 1;
	setp.eq.s64 	%p5119, %rd36947, 0;
	selp.u64 	%rd25467, 1, 0, %p5119;
	add.s64 	%rd36946, %rd36946, %rd25467;
	mov.b64 	%rd36948, 0;
$L__BB1_1907:
	mul.lo.s64 	%rd25468, %rd5805, %rd5802;
	mul.hi.u64 	%rd25469, %rd5802, %rd5805;
	mov.b64 	{%r1954, %r1955}, %rd25469;
	mov.b64 	{%r1956, %r1957}, %rd25468;
	shf.l.wrap.b32 	%r1958, %r1957, %r1954, 1;
	shf.l.wrap.b32 	%r1959, %r1954, %r1955, 1;
	mov.b64 	%rd25470, {%r1958, %r1959};
	shl.b64 	%rd25471, %rd25468, 1;
	add.s64 	%rd5849, %rd25471, %rd5842;
	setp.lt.u64 	%p5120, %rd5849, %rd25471;
	selp.u64 	%rd25472, 1, 0, %p5120;
	add.s64 	%rd25473, %rd36948, %rd25470;
	add.s64 	%rd5850, %rd25473, %rd25472;
	setp.ge.u64 	%p5121, %rd5850, %rd36948;
	@%p5121 bra 	$L__BB1_1909;
	add.s64 	%rd36947, %rd36947, 1;
	setp.eq.s64 	%p5122, %rd36947, 0;
	selp.u64 	%rd25474, 1, 0, %p5122;
	add.s64 	%rd36946, %rd36946, %rd25474;
$L__BB1_1909:
	mul.lo.s64 	%rd25475, %rd5805, %rd5804;
	mul.hi.u64 	%rd25476, %rd5804, %rd5805;
	mov.b64 	{%r1960, %r1961}, %rd25476;
	mov.b64 	{%r1962, %r1963}, %rd25475;
	shf.l.wrap.b32 	%r1964, %r1963, %r1960, 1;
	shf.l.wrap.b32 	%r1965, %r1960, %r1961, 1;
	mov.b64 	%rd25477, {%r1964, %r1965};
	shl.b64 	%rd25478, %rd25475, 1;
	add.s64 	%rd25479, %rd25478, %rd5850;
	setp.lt.u64 	%p5123, %rd25479, %rd25478;
	selp.u64 	%rd25480, 1, 0, %p5123;
	add.s64 	%rd25481, %rd36947, %rd25477;
	add.s64 	%rd25482, %rd25481, %rd25480;
	setp.lt.u64 	%p5124, %rd25482, %rd36947;
	selp.u64 	%rd25483, 1, 0, %p5124;
	add.s64 	%rd25484, %rd36946, %rd25483;
	mul.lo.s64 	%rd25485, %rd5849, 4294968273;
	mov.b64 	%rd25486, 4294968273;
	mul.hi.u64 	%rd25487, %rd5849, %rd25486;
	mad.lo.s64 	%rd36962, %rd5801, %rd5801, %rd25485;
	setp.lt.u64 	%p5125, %rd36962, %rd25485;
	selp.u64 	%rd25488, 1, 0, %p5125;
	add.s64 	%rd25489, %rd25487, %rd25488;
	mul.lo.s64 	%rd25490, %rd25479, 4294968273;
	mul.hi.u64 	%rd25491, %rd25479, %rd25486;
	add.s64 	%rd25492, %rd25490, %rd5810;
	setp.lt.u64 	%p5126, %rd25492, %rd25490;
	selp.u64 	%rd25493, 1, 0, %p5126;
	add.s64 	%rd25494, %rd25491, %rd25493;
	add.s64 	%rd36961, %rd25492, %rd25489;
	setp.lt.u64 	%p5127, %rd36961, %rd25492;
	selp.u64 	%rd25495, 1, 0, %p5127;
	add.s64 	%rd25496, %rd25494, %rd25495;
	mul.lo.s64 	%rd25497, %rd25482, 4294968273;
	mul.hi.u64 	%rd25498, %rd25482, %rd25486;
	add.s64 	%rd25499, %rd25497, %rd5832;
	setp.lt.u64 	%p5128, %rd25499, %rd25497;
	selp.u64 	%rd25500, 1, 0, %p5128;
	add.s64 	%rd25501, %rd25498, %rd25500;
	add.s64 	%rd36964, %rd25499, %rd25496;
	setp.lt.u64 	%p5129, %rd36964, %rd25499;
	selp.u64 	%rd25502, 1, 0, %p5129;
	add.s64 	%rd25503, %rd25501, %rd25502;
	mul.lo.s64 	%rd25504, %rd25484, 4294968273;
	mul.hi.u64 	%rd25505, %rd25484, %rd25486;
	add.s64 	%rd25506, %rd25504, %rd5841;
	setp.lt.u64 	%p5130, %rd25506, %rd25504;
	selp.u64 	%rd25507, 1, 0, %p5130;
	add.s64 	%rd25508, %rd25505, %rd25507;
	add.s64 	%rd36963, %rd25506, %rd25503;
	setp.lt.u64 	%p5131, %rd36963, %rd25506;
	selp.u64 	%rd25509, 1, 0, %p5131;
	add.s64 	%rd5859, %rd25508, %rd25509;
	setp.eq.s64 	%p5132, %rd5859, 0;
	@%p5132 bra 	$L__BB1_1913;
	mov.b64 	%rd25510, 4294968273;
	mul.hi.u64 	%rd25511, %rd5859, %rd25510;
	mad.lo.s64 	%rd5860, %rd5859, 4294968273, %rd36962;
	setp.lt.u64 	%p5133, %rd5860, %rd36962;
	selp.u64 	%rd25512, 1, 0, %p5133;
	add.s64 	%rd5861, %rd25511, %rd25512;
	setp.eq.s64 	%p5134, %rd5861, 0;
	mov.u64 	%rd36962, %rd5860;
	@%p5134 bra 	$L__BB1_1913;
	add.s64 	%rd5862, %rd36961, %rd5861;
	setp.ge.u64 	%p5135, %rd5862, %rd36961;
	mov.u64 	%rd36961, %rd5862;
	mov.u64 	%rd36962, %rd5860;
	@%p5135 bra 	$L__BB1_1913;
	add.s64 	%rd36964, %rd36964, 1;
	setp.eq.s64 	%p5136, %rd36964, 0;
	selp.u64 	%rd25513, 1, 0, %p5136;
	add.s64 	%rd36963, %rd36963, %rd25513;
	mov.u64 	%rd36961, %rd5862;
	mov.u64 	%rd36962, %rd5860;
$L__BB1_1913:
	setp.gt.u64 	%p5137, %rd36963, %rd5271;
	@%p5137 bra 	$L__BB1_1915;
	setp.ne.s64 	%p5138, %rd36963, %rd5271;
	setp.ne.s64 	%p5139, %rd36964, %rd5272;
	or.pred  	%p5140, %p5138, %p5139;
	setp.ne.s64 	%p5141, %rd36961, %rd5273;
	or.pred  	%p5142, %p5140, %p5141;
	setp.lt.u64 	%p5143, %rd36962, %rd5274;
	or.pred  	%p5144, %p5142, %p5143;
	@%p5144 bra 	$L__BB1_1916;
$L__BB1_1915:
	// begin inline asm
	sub.cc.u64 %rd36962, %rd36962, %rd5274;
	// end inline asm
	// begin inline asm
	subc.u64 %rd25517, 0, 0;
	// end inline asm
	sub.s64 	%rd25519, %rd36961, %rd25517;
	// begin inline asm
	sub.cc.u64 %rd36961, %rd25519, %rd5273;
	// end inline asm
	sub.s64 	%rd25522, %rd36964, %rd25517;
	// begin inline asm
	sub.cc.u64 %rd36964, %rd25522, %rd5272;
	// end inline asm
	add.s64 	%rd25524, %rd25517, %rd5271;
	sub.s64 	%rd36963, %rd36963, %rd25524;
$L__BB1_1916:
	ld.local.v2.u64 	{%rd5877, %rd5878}, [%rd36760+-80];
	mul.hi.u64 	%rd25525, %rd5877, %rd36962;
	mul.lo.s64 	%rd25526, %rd36961, %rd5877;
	mul.hi.u64 	%rd25527, %rd5877, %rd36961;
	add.s64 	%rd25528, %rd25526, %rd25525;
	setp.lt.u64 	%p5145, %rd25528, %rd25526;
	selp.u64 	%rd25529, 1, 0, %p5145;
	add.s64 	%rd25530, %rd25527, %rd25529;
	mul.lo.s64 	%rd25531, %rd36964, %rd5877;
	mul.hi.u64 	%rd25532, %rd5877, %rd36964;
	add.s64 	%rd25533, %rd25531, %rd25530;
	setp.lt.u64 	%p5146, %rd25533, %rd25531;
	selp.u64 	%rd25534, 1, 0, %p5146;
	add.s64 	%rd25535, %rd25532, %rd25534;
	mul.lo.s64 	%rd25536, %rd36963, %rd5877;
	mul.hi.u64 	%rd25537, %rd5877, %rd36963;
	add.s64 	%rd25538, %rd25536, %rd25535;
	setp.lt.u64 	%p5147, %rd25538, %rd25536;
	selp.u64 	%rd25539, 1, 0, %p5147;
	add.s64 	%rd25540, %rd25537, %rd25539;
	mul.lo.s64 	%rd25541, %rd36962, %rd5878;
	mul.hi.u64 	%rd25542, %rd5878, %rd36962;
	add.s64 	%rd25543, %rd25541, %rd25528;
	setp.lt.u64 	%p5148, %rd25543, %rd25541;
	selp.u64 	%rd25544, 1, 0, %p5148;
	add.s64 	%rd25545, %rd25542, %rd25544;
	mul.lo.s64 	%rd25546, %rd36961, %rd5878;
	mul.hi.u64 	%rd25547, %rd5878, %rd36961;
	add.s64 	%rd25548, %rd25546, %rd25533;
	setp.lt.u64 	%p5149, %rd25548, %rd25546;
	selp.u64 	%rd25549, 1, 0, %p5149;
	add.s64 	%rd25550, %rd25547, %rd25549;
	add.s64 	%rd25551, %rd25548, %rd25545;
	setp.lt.u64 	%p5150, %rd25551, %rd25548;
	selp.u64 	%rd25552, 1, 0, %p5150;
	add.s64 	%rd25553, %rd25550, %rd25552;
	mul.lo.s64 	%rd25554, %rd36964, %rd5878;
	mul.hi.u64 	%rd25555, %rd5878, %rd36964;
	add.s64 	%rd25556, %rd25554, %rd25538;
	setp.lt.u64 	%p5151, %rd25556, %rd25554;
	selp.u64 	%rd25557, 1, 0, %p5151;
	add.s64 	%rd25558, %rd25555, %rd25557;
	add.s64 	%rd25559, %rd25556, %rd25553;
	setp.lt.u64 	%p5152, %rd25559, %rd25556;
	selp.u64 	%rd25560, 1, 0, %p5152;
	add.s64 	%rd25561, %rd25558, %rd25560;
	mul.lo.s64 	%rd25562, %rd36963, %rd5878;
	mul.hi.u64 	%rd25563, %rd5878, %rd36963;
	add.s64 	%rd25564, %rd25562, %rd25540;
	setp.lt.u64 	%p5153, %rd25564, %rd25562;
	selp.u64 	%rd25565, 1, 0, %p5153;
	add.s64 	%rd25566, %rd25563, %rd25565;
	add.s64 	%rd25567, %rd25564, %rd25561;
	setp.lt.u64 	%p5154, %rd25567, %rd25564;
	selp.u64 	%rd25568, 1, 0, %p5154;
	add.s64 	%rd25569, %rd25566, %rd25568;
	ld.local.v2.u64 	{%rd5879, %rd5880}, [%rd36760+-64];
	mul.lo.s64 	%rd25570, %rd36962, %rd5879;
	mul.hi.u64 	%rd25571, %rd5879, %rd36962;
	add.s64 	%rd25572, %rd25570, %rd25551;
	setp.lt.u64 	%p5155, %rd25572, %rd25570;
	selp.u64 	%rd25573, 1, 0, %p5155;
	add.s64 	%rd25574, %rd25571, %rd25573;
	mul.lo.s64 	%rd25575, %rd36961, %rd5879;
	mul.hi.u64 	%rd25576, %rd5879, %rd36961;
	add.s64 	%rd25577, %rd25575, %rd25559;
	setp.lt.u64 	%p5156, %rd25577, %rd25575;
	selp.u64 	%rd25578, 1, 0, %p5156;
	add.s64 	%rd25579, %rd25576, %rd25578;
	add.s64 	%rd25580, %rd25577, %rd25574;
	setp.lt.u64 	%p5157, %rd25580, %rd25577;
	selp.u64 	%rd25581, 1, 0, %p5157;
	add.s64 	%rd25582, %rd25579, %rd25581;
	mul.lo.s64 	%rd25583, %rd36964, %rd5879;
	mul.hi.u64 	%rd25584, %rd5879, %rd36964;
	add.s64 	%rd25585, %rd25583, %rd25567;
	setp.lt.u64 	%p5158, %rd25585, %rd25583;
	selp.u64 	%rd25586, 1, 0, %p5158;
	add.s64 	%rd25587, %rd25584, %rd25586;
	add.s64 	%rd25588, %rd25585, %rd25582;
	setp.lt.u64 	%p5159, %rd25588, %rd25585;
	selp.u64 	%rd25589, 1, 0, %p5159;
	add.s64 	%rd25590, %rd25587, %rd25589;
	mul.lo.s64 	%rd25591, %rd36963, %rd5879;
	mul.hi.u64 	%rd25592, %rd5879, %rd36963;
	add.s64 	%rd25593, %rd25591, %rd25569;
	setp.lt.u64 	%p5160, %rd25593, %rd25591;
	selp.u64 	%rd25594, 1, 0, %p5160;
	add.s64 	%rd25595, %rd25592, %rd25594;
	add.s64 	%rd25596, %rd25593, %rd25590;
	setp.lt.u64 	%p5161, %rd25596, %rd25593;
	selp.u64 	%rd25597, 1, 0, %p5161;
	add.s64 	%rd25598, %rd25595, %rd25597;
	mul.lo.s64 	%rd25599, %rd36962, %rd5880;
	mul.hi.u64 	%rd25600, %rd5880, %rd36962;
	add.s64 	%rd25601, %rd25599, %rd25580;
	setp.lt.u64 	%p5162, %rd25601, %rd25599;
	selp.u64 	%rd25602, 1, 0, %p5162;
	add.s64 	%rd25603, %rd25600, %rd25602;
	mul.lo.s64 	%rd25604, %rd36961, %rd5880;
	mul.hi.u64 	%rd25605, %rd5880, %rd36961;
	add.s64 	%rd25606, %rd25604, %rd25588;
	setp.lt.u64 	%p5163, %rd25606, %rd25604;
	selp.u64 	%rd25607, 1, 0, %p5163;
	add.s64 	%rd25608, %rd25605, %rd25607;
	add.s64 	%rd25609, %rd25606, %rd25603;
	setp.lt.u64 	%p5164, %rd25609, %rd25606;
	selp.u64 	%rd25610, 1, 0, %p5164;
	add.s64 	%rd25611, %rd25608, %rd25610;
	mul.lo.s64 	%rd25612, %rd36964, %rd5880;
	mul.hi.u64 	%rd25613, %rd5880, %rd36964;
	add.s64 	%rd25614, %rd25612, %rd25596;
	setp.lt.u64 	%p5165, %rd25614, %rd25612;
	selp.u64 	%rd25615, 1, 0, %p5165;
	add.s64 	%rd25616, %rd25613, %rd25615;
	add.s64 	%rd25617, %rd25614, %rd25611;
	setp.lt.u64 	%p5166, %rd25617, %rd25614;
	selp.u64 	%rd25618, 1, 0, %p5166;
	add.s64 	%rd25619, %rd25616, %rd25618;
	mul.lo.s64 	%rd25620, %rd36963, %rd5880;
	mul.hi.u64 	%rd25621, %rd5880, %rd36963;
	add.s64 	%rd25622, %rd25620, %rd25598;
	setp.lt.u64 	%p5167, %rd25622, %rd25620;
	selp.u64 	%rd25623, 1, 0, %p5167;
	add.s64 	%rd25624, %rd25621, %rd25623;
	add.s64 	%rd25625, %rd25622, %rd25619;
	setp.lt.u64 	%p5168, %rd25625, %rd25622;
	selp.u64 	%rd25626, 1, 0, %p5168;
	add.s64 	%rd25627, %rd25624, %rd25626;
	mul.lo.s64 	%rd25628, %rd25609, 4294968273;
	mov.b64 	%rd25629, 4294968273;
	mul.hi.u64 	%rd25630, %rd25609, %rd25629;
	mad.lo.s64 	%rd36970, %rd36962, %rd5877, %rd25628;
	setp.lt.u64 	%p5169, %rd36970, %rd25628;
	selp.u64 	%rd25631, 1, 0, %p5169;
	add.s64 	%rd25632, %rd25630, %rd25631;
	mul.lo.s64 	%rd25633, %rd25617, 4294968273;
	mul.hi.u64 	%rd25634, %rd25617, %rd25629;
	add.s64 	%rd25635, %rd25633, %rd25543;
	setp.lt.u64 	%p5170, %rd25635, %rd25633;
	selp.u64 	%rd25636, 1, 0, %p5170;
	add.s64 	%rd25637, %rd25634, %rd25636;
	add.s64 	%rd36969, %rd25635, %rd25632;
	setp.lt.u64 	%p5171, %rd36969, %rd25635;
	selp.u64 	%rd25638, 1, 0, %p5171;
	add.s64 	%rd25639, %rd25637, %rd25638;
	mul.lo.s64 	%rd25640, %rd25625, 4294968273;
	mul.hi.u64 	%rd25641, %rd25625, %rd25629;
	add.s64 	%rd25642, %rd25640, %rd25572;
	setp.lt.u64 	%p5172, %rd25642, %rd25640;
	selp.u64 	%rd25643, 1, 0, %p5172;
	add.s64 	%rd25644, %rd25641, %rd25643;
	add.s64 	%rd36973, %rd25642, %rd25639;
	setp.lt.u64 	%p5173, %rd36973, %rd25642;
	selp.u64 	%rd25645, 1, 0, %p5173;
	add.s64 	%rd25646, %rd25644, %rd25645;
	mul.lo.s64 	%rd25647, %rd25627, 4294968273;
	mul.hi.u64 	%rd25648, %rd25627, %rd25629;
	add.s64 	%rd25649, %rd25647, %rd25601;
	setp.lt.u64 	%p5174, %rd25649, %rd25647;
	selp.u64 	%rd25650, 1, 0, %p5174;
	add.s64 	%rd25651, %rd25648, %rd25650;
	add.s64 	%rd36974, %rd25649, %rd25646;
	setp.lt.u64 	%p5175, %rd36974, %rd25649;
	selp.u64 	%rd25652, 1, 0, %p5175;
	add.s64 	%rd5885, %rd25651, %rd25652;
	setp.eq.s64 	%p5176, %rd5885, 0;
	@%p5176 bra 	$L__BB1_1920;
	mov.b64 	%rd25653, 4294968273;
	mul.hi.u64 	%rd25654, %rd5885, %rd25653;
	mad.lo.s64 	%rd5886, %rd5885, 4294968273, %rd36970;
	setp.lt.u64 	%p5177, %rd5886, %rd36970;
	selp.u64 	%rd25655, 1, 0, %p5177;
	add.s64 	%rd5887, %rd25654, %rd25655;
	setp.eq.s64 	%p5178, %rd5887, 0;
	mov.u64 	%rd36970, %rd5886;
	@%p5178 bra 	$L__BB1_1920;
	add.s64 	%rd5888, %rd36969, %rd5887;
	setp.ge.u64 	%p5179, %rd5888, %rd36969;
	mov.u64 	%rd36969, %rd5888;
	mov.u64 	%rd36970, %rd5886;
	@%p5179 bra 	$L__BB1_1920;
	add.s64 	%rd36973, %rd36973, 1;
	setp.eq.s64 	%p5180, %rd36973, 0;
	selp.u64 	%rd25656, 1, 0, %p5180;
	add.s64 	%rd36974, %rd36974, %rd25656;
	mov.u64 	%rd36969, %rd5888;
	mov.u64 	%rd36970, %rd5886;
$L__BB1_1920:
	setp.gt.u64 	%p5181, %rd36974, %rd5271;
	@%p5181 bra 	$L__BB1_1922;
	setp.ne.s64 	%p5182, %rd36974, %rd5271;
	setp.ne.s64 	%p5183, %rd36973, %rd5272;
	or.pred  	%p5184, %p5182, %p5183;
	setp.ne.s64 	%p5185, %rd36969, %rd5273;
	or.pred  	%p5186, %p5184, %p5185;
	setp.lt.u64 	%p5187, %rd36970, %rd5274;
	or.pred  	%p5188, %p5186, %p5187;
	@%p5188 bra 	$L__BB1_1923;
$L__BB1_1922:
	// begin inline asm
	sub.cc.u64 %rd36970, %rd36970, %rd5274;
	// end inline asm
	// begin inline asm
	subc.u64 %rd25660, 0, 0;
	// end inline asm
	sub.s64 	%rd25662, %rd36969, %rd25660;
	// begin inline asm
	sub.cc.u64 %rd36969, %rd25662, %rd5273;
	// end inline asm
	sub.s64 	%rd25665, %rd36973, %rd25660;
	// begin inline asm
	sub.cc.u64 %rd36973, %rd25665, %rd5272;
	// end inline asm
	add.s64 	%rd25667, %rd25660, %rd5271;
	sub.s64 	%rd36974, %rd36974, %rd25667;
$L__BB1_1923:
	// begin inline asm
	add.cc.u64 %rd36975, %rd36970, %rd36970;
	// end inline asm
	// begin inline asm
	addc.u64 %rd25671, 0, 0;
	// end inline asm
	// begin inline asm
	add.cc.u64 %rd36976, %rd36969, %rd25671;
	// end inline asm
	// begin inline asm
	addc.cc.u64 %rd36976, %rd36976, %rd36969;
	// end inline asm
	// begin inline asm
	add.cc.u64 %rd36977, %rd36973, %rd25671;
	// end inline asm
	// begin inline asm
	addc.cc.u64 %rd36977, %rd36977, %rd36973;
	// end inline asm
	// begin inline asm
	add.cc.u64 %rd36978, %rd36974, %rd25671;
	// end inline asm
	// begin inline asm
	addc.cc.u64 %rd36978, %rd36978, %rd36974;
	// end inline asm
	setp.ne.s64 	%p5189, %rd25671, 0;
	@%p5189 bra 	$L__BB1_1925;
	and.b64  	%rd25690, %rd36978, %rd36977;
	and.b64  	%rd25691, %rd25690, %rd36976;
	setp.ne.s64 	%p5190, %rd25691, -1;
	setp.lt.u64 	%p5191, %rd36975, -4294968273;
	or.pred  	%p5192, %p5190, %p5191;
	@%p5192 bra 	$L__BB1_1926;
$L__BB1_1925:
	// begin inline asm
	sub.cc.u64 %rd36975, %rd36975, %rd5274;
	// end inline asm
	// begin inline asm
	subc.u64 %rd25695, 0, 0;
	// end inline asm
	// begin inline asm
	sub.cc.u64 %rd36976, %rd36976, %rd25695;
	// end inline asm
	// begin inline asm
	subc.cc.u64 %rd36976, %rd36976, %rd5273;
	// end inline asm
	// begin inline asm
	sub.cc.u64 %rd36977, %rd36977, %rd25695;
	// end inline asm
	// begin inline asm
	subc.cc.u64 %rd36977, %rd36977, %rd5272;
	// end inline asm
	add.s64 	%rd25708, %rd25695, %rd5271;
	sub.s64 	%rd36978, %rd36978, %rd25708;
$L__BB1_1926:
	// begin inline asm
	add.cc.u64 %rd36979, %rd36975, %rd36975;
	// end inline asm
	// begin inline asm
	add.cc.u64 %rd36980, %rd36976, %rd25671;
	// end inline asm
	// begin inline asm
	addc.cc.u64 %rd36980, %rd36980, %rd36976;
	// end inline asm
	// begin inline asm
	add.cc.u64 %rd36981, %rd36977, %rd25671;
	// end inline asm
	// begin inline asm
	addc.cc.u64 %rd36981, %rd36981, %rd36977;
	// end inline asm
	// begin inline asm
	add.cc.u64 %rd36982, %rd36978, %rd25671;
	// end inline asm
	// begin inline asm
	addc.cc.u64 %rd36982, %rd36982, %rd36978;
	// end inline asm
	@%p5189 bra 	$L__BB1_1928;
	and.b64  	%rd25730, %rd36982, %rd36981;
	and.b64  	%rd25731, %rd25730, %rd36980;
	setp.ne.s64 	%p5194, %rd25731, -1;
	setp.lt.u64 	%p5195, %rd36979, -4294968273;
	or.pred  	%p5196, %p5194, %p5195;
	@%p5196 bra 	$L__BB1_1929;
$L__BB1_1928:
	// begin inline asm
	sub.cc.u64 %rd36979, %rd36979, %rd5274;
	// end inline asm
	// begin inline asm
	subc.u64 %rd25735, 0, 0;
	// end inline asm
	// begin inline asm
	sub.cc.u64 %rd36980, %rd36980, %rd25735;
	// end inline asm
	// begin inline asm
	subc.cc.u64 %rd36980, %rd36980, %rd5273;
	// end inline asm
	// begin inline asm
	sub.cc.u64 %rd36981, %rd36981, %rd25735;
	// end inline asm
	// begin inline asm
	subc.cc.u64 %rd36981, %rd36981, %rd5272;
	// end inline asm
	add.s64 	%rd25748, %rd25735, %rd5271;
	sub.s64 	%rd36982, %rd36982, %rd25748;
$L__BB1_1929:
	mul.hi.u64 	%rd25749, %rd5877, %rd5877;
	mul.lo.s64 	%rd25750, %rd5878, %rd5878;
	mul.hi.u64 	%rd36991, %rd5878, %rd5878;
	mul.lo.s64 	%rd36990, %rd5879, %rd5879;
	mul.hi.u64 	%rd36989, %rd5879, %rd5879;
	mul.lo.s64 	%rd36988, %rd5880, %rd5880;
	mul.hi.u64 	%rd36987, %rd5880, %rd5880;
	mul.lo.s64 	%rd25751, %rd5878, %rd5877;
	mul.hi.u64 	%rd25752, %rd5877, %rd5878;
	mov.b64 	{%r1966, %r1967}, %rd25752;
	mov.b64 	{%r1968, %r1969}, %rd25751;
	shf.l.wrap.b32 	%r1970, %r1969, %r1966, 1;
	shf.l.wrap.b32 	%r1971, %r1966, %r1967, 1;
	mov.b64 	%rd25753, {%r1970, %r1971};
	shl.b64 	%rd25754, %rd25751, 1;
	add.s64 	%rd5933, %rd25754, %rd25749;
	setp.lt.u64 	%p5197, %rd5933, %rd25754;
	selp.u64 	%rd25755, 1, 0, %p5197;
	add.s64 	%rd25756, %rd25750, %rd25753;
	add.s64 	%rd5934, %rd25756, %rd25755;
	setp.ge.u64 	%p5198, %rd5934, %rd25750;
	@%p5198 bra 	$L__BB1_1934;
	add.s64 	%rd36991, %rd36991, 1;
	setp.ne.s64 	%p5199, %rd36991, 0;
	@%p5199 bra 	$L__BB1_1934;
	add.s64 	%rd36990, %rd36990, 1;
	setp.ne.s64 	%p5200, %rd36990, 0;
	mov.b64 	%rd36991, 0;
	@%p5200 bra 	$L__BB1_1934;
	add.s64 	%rd36989, %rd36989, 1;
	setp.ne.s64 	%p5201, %rd36989, 0;
	mov.b64 	%rd36990, 0;
	mov.u64 	%rd36991, %rd36990;
	@%p5201 bra 	$L__BB1_1934;
	add.s64 	%rd36988, %rd36988, 1;
	setp.eq.s64 	%p5202, %rd36988, 0;
	selp.u64 	%rd25760, 1, 0, %p5202;
	add.s64 	%rd36987, %rd36987, %rd25760;
	mov.b64 	%rd36989, 0;
	mov.u64 	%rd36990, %rd36989;
	mov.u64 	%rd36991, %rd36989;
$L__BB1_1934:
	mul.lo.s64 	%rd25761, %rd5879, %rd5877;
	mul.hi.u64 	%rd25762, %rd5877, %rd5879;
	mov.b64 	{%r1972, %r1973}, %rd25762;
	mov.b64 	{%r1974, %r1975}, %rd25761;
	shf.l.wrap.b32 	%r1976, %r1975, %r1972, 1;
	shf.l.wrap.b32 	%r1977, %r1972, %r1973, 1;
	mov.b64 	%rd25763, {%r1976, %r1977};
	shl.b64 	%rd25764, %rd25761, 1;
	add.s64 	%rd5955, %rd25764, %rd5934;
	setp.lt.u64 	%p5203, %rd5955, %rd25764;
	selp.u64 	%rd25765, 1, 0, %p5203;
	add.s64 	%rd25766, %rd36991, %rd25763;
	add.s64 	%rd5956, %rd25766, %rd25765;
	setp.ge.u64 	%p5204, %rd5956, %rd36991;
	@%p5204 bra 	$L__BB1_1938;
	add.s64 	%rd36990, %rd36990, 1;
	setp.ne.s64 	%p5205, %rd36990, 0;
	@%p5205 bra 	$L__BB1_1938;
	add.s64 	%rd36989, %rd36989, 1;
	setp.ne.s64 	%p5206, %rd36989, 0;
	mov.b64 	%rd36990, 0;
	@%p5206 bra 	$L__BB1_1938;
	add.s64 	%rd36988, %rd36988, 1;
	setp.eq.s64 	%p5207, %rd36988, 0;
	selp.u64 	%rd25769, 1, 0, %p5207;
	add.s64 	%rd36987, %rd36987, %rd25769;
	mov.b64 	%rd36989, 0;
	mov.u64 	%rd36990, %rd36989;
$L__BB1_1938:
	mul.lo.s64 	%rd5944, %rd5880, %rd5877;
	mul.hi.u64 	%rd25770, %rd5877, %rd5880;
	mov.b64 	{%r1978, %r1979}, %rd25770;
	mov.b64 	{%r1980, %r1981}, %rd5944;
	shf.l.wrap.b32 	%r1982, %r1981, %r1978, 1;
	shf.l.wrap.b32 	%r1983, %r1978, %r1979, 1;
	mov.b64 	%rd25771, {%r1982, %r1983};
	shl.b64 	%rd25772, %rd5944, 1;
	add.s64 	%rd5945, %rd25772, %rd5956;
	setp.lt.u64 	%p5208, %rd5945, %rd25772;
	selp.u64 	%rd25773, 1, 0, %p5208;
	add.s64 	%rd25774, %rd36990, %rd25771;
	add.s64 	%rd5946, %rd25774, %rd25773;
	setp.ge.u64 	%p5209, %rd5946, %rd36990;
	@%p5209 bra 	$L__BB1_1941;
	add.s64 	%rd36989, %rd36989, 1;
	setp.ne.s64 	%p5210, %rd36989, 0;
	@%p5210 bra 	$L__BB1_1941;
	add.s64 	%rd36988, %rd36988, 1;
	setp.eq.s64 	%p5211, %rd36988, 0;
	selp.u64 	%rd25776, 1, 0, %p5211;
	add.s64 	%rd36987, %rd36987, %rd25776;
	mov.b64 	%rd36989, 0;
$L__BB1_1941:
	mul.lo.s64 	%rd25777, %rd5879, %rd5878;
	mul.hi.u64 	%rd25778, %rd5878, %rd5879;
	mov.b64 	{%r1984, %r1985}, %rd25778;
	mov.b64 	{%r1986, %r1987}, %rd25777;
	shf.l.wrap.b32 	%r1988, %r1987, %r1984, 1;
	shf.l.wrap.b32 	%r1989, %r1984, %r1985, 1;
	mov.b64 	%rd25779, {%r1988, %r1989};
	add.s64 	%rd25780, %rd5944, %rd25777;
	shl.b64 	%rd25781, %rd25780, 1;
	add.s64 	%rd5964, %rd25781, %rd5956;
	setp.lt.u64 	%p5212, %rd5964, %rd5945;
	selp.u64 	%rd25782, 1, 0, %p5212;
	add.s64 	%rd25783, %rd5946, %rd25779;
	add.s64 	%rd5965, %rd25783, %rd25782;
	setp.ge.u64 	%p5213, %rd5965, %rd5946;
	@%p5213 bra 	$L__BB1_1944;
	add.s64 	%rd36989, %rd36989, 1;
	setp.ne.s64 	%p5214, %rd36989, 0;
	@%p5214 bra 	$L__BB1_1944;
	add.s64 	%rd36988, %rd36988, 1;
	setp.eq.s64 	%p5215, %rd36988, 0;
	selp.u64 	%rd25785, 1, 0, %p5215;
	add.s64 	%rd36987, %rd36987, %rd25785;
	mov.b64 	%rd36989, 0;
$L__BB1_1944:
	mul.lo.s64 	%rd25786, %rd5880, %rd5878;
	mul.hi.u64 	%rd25787, %rd5878, %rd5880;
	mov.b64 	{%r1990, %r1991}, %rd25787;
	mov.b64 	{%r1992, %r1993}, %rd25786;
	shf.l.wrap.b32 	%r1994, %r1993, %r1990, 1;
	shf.l.wrap.b32 	%r1995, %r1990, %r1991, 1;
	mov.b64 	%rd25788, {%r1994, %r1995};
	shl.b64 	%rd25789, %rd25786, 1;
	add.s64 	%rd5972, %rd25789, %rd5965;
	setp.lt.u64 	%p5216, %rd5972, %rd25789;
	selp.u64 	%rd25790, 1, 0, %p5216;
	add.s64 	%rd25791, %rd36989, %rd25788;
	add.s64 	%rd5973, %rd25791, %rd25790;
	setp.ge.u64 	%p5217, %rd5973, %rd36989;
	@%p5217 bra 	$L__BB1_1946;
	add.s64 	%rd36988, %rd36988, 1;
	setp.eq.s64 	%p5218, %rd36988, 0;
	selp.u64 	%rd25792, 1, 0, %p5218;
	add.s64 	%rd36987, %rd36987, %rd25792;
$L__BB1_1946:
	mul.lo.s64 	%rd25793, %rd5880, %rd5879;
	mul.hi.u64 	%rd25794, %rd5879, %rd5880;
	mov.b64 	{%r1996, %r1997}, %rd25794;
	mov.b64 	{%r1998, %r1999}, %rd25793;
	shf.l.wrap.b32 	%r2000, %r1999, %r1996, 1;
	shf.l.wrap.b32 	%r2001, %r1996, %r1997, 1;
	mov.b64 	%rd25795, {%r2000, %r2001};
	shl.b64 	%rd25796, %rd25793, 1;
	add.s64 	%rd25797, %rd25796, %rd5973;
	setp.lt.u64 	%p5219, %rd25797, %rd25796;
	selp.u64 	%rd25798, 1, 0, %p5219;
	add.s64 	%rd25799, %rd36988, %rd25795;
	add.s64 	%rd25800, %rd25799, %rd25798;
	setp.lt.u64 	%p5220, %rd25800, %rd36988;
	selp.u64 	%rd25801, 1, 0, %p5220;
	add.s64 	%rd25802, %rd36987, %rd25801;
	mul.lo.s64 	%rd25803, %rd5972, 4294968273;
	mov.b64 	%rd25804, 4294968273;
	mul.hi.u64 	%rd25805, %rd5972, %rd25804;
	mad.lo.s64 	%rd37003, %rd5877, %rd5877, %rd25803;
	setp.lt.u64 	%p5221, %rd37003, %rd25803;
	selp.u64 	%rd25806, 1, 0, %p5221;
	add.s64 	%rd25807, %rd25805, %rd25806;
	mul.lo.s64 	%rd25808, %rd25797, 4294968273;
	mul.hi.u64 	%rd25809, %rd25797, %rd25804;
	add.s64 	%rd25810, %rd25808, %rd5933;
	setp.lt.u64 	%p5222, %rd25810, %rd25808;
	selp.u64 	%rd25811, 1, 0, %p5222;
	add.s64 	%rd25812, %rd25809, %rd25811;
	add.s64 	%rd37002, %rd25810, %rd25807;
	setp.lt.u64 	%p5223, %rd37002, %rd25810;
	selp.u64 	%rd25813, 1, 0, %p5223;
	add.s64 	%rd25814, %rd25812, %rd25813;
	mul.lo.s64 	%rd25815, %rd25800, 4294968273;
	mul.hi.u64 	%rd25816, %rd25800, %rd25804;
	add.s64 	%rd25817, %rd25815, %rd5955;
	setp.lt.u64 	%p5224, %rd25817, %rd25815;
	selp.u64 	%rd25818, 1, 0, %p5224;
	add.s64 	%rd25819, %rd25816, %rd25818;
	add.s64 	%rd37005, %rd25817, %rd25814;
	setp.lt.u64 	%p5225, %rd37005, %rd25817;
	selp.u64 	%rd25820, 1, 0, %p5225;
	add.s64 	%rd25821, %rd25819, %rd25820;
	mul.lo.s64 	%rd25822, %rd25802, 4294968273;
	mul.hi.u64 	%rd25823, %rd25802, %rd25804;
	add.s64 	%rd25824, %rd25822, %rd5964;
	setp.lt.u64 	%p5226, %rd25824, %rd25822;
	selp.u64 	%rd25825, 1, 0, %p5226;
	add.s64 	%rd25826, %rd25823, %rd25825;
	add.s64 	%rd37004, %rd25824, %rd25821;
	setp.lt.u64 	%p5227, %rd37004, %rd25824;
	selp.u64 	%rd25827, 1, 0, %p5227;
	add.s64 	%rd5982, %rd25826, %rd25827;
	setp.eq.s64 	%p5228, %rd5982, 0;
	@%p5228 bra 	$L__BB1_1950;
	mov.b64 	%rd25828, 4294968273;
	mul.hi.u64 	%rd25829, %rd5982, %rd25828;
	mad.lo.s64 	%rd5983, %rd5982, 4294968273, %rd37003;
	setp.lt.u64 	%p5229, %rd5983, %rd37003;
	selp.u64 	%rd25830, 1, 0, %p5229;
	add.s64 	%rd5984, %rd25829, %rd25830;
	setp.eq.s64 	%p5230, %rd5984, 0;
	mov.u64 	%rd37003, %rd5983;
	@%p5230 bra 	$L__BB1_1950;
	add.s64 	%rd5985, %rd37002, %rd5984;
	setp.ge.u64 	%p5231, %rd5985, %rd37002;
	mov.u64 	%rd37002, %rd5985;
	mov.u64 	%rd37003, %rd5983;
	@%p5231 bra 	$L__BB1_1950;
	add.s64 	%rd37005, %rd37005, 1;
	setp.eq.s64 	%p5232, %rd37005, 0;
	selp.u64 	%rd25831, 1, 0, %p5232;
	add.s64 	%rd37004, %rd37004, %rd25831;
	mov.u64 	%rd37002, %rd5985;
	mov.u64 	%rd37003, %rd5983;
$L__BB1_1950:
	setp.gt.u64 	%p5233, %rd37004, %rd5271;
	@%p5233 bra 	$L__BB1_1952;
	setp.ne.s64 	%p5234, %rd37004, %rd5271;
	setp.ne.s64 	%p5235, %rd37005, %rd5272;
	or.pred  	%p5236, %p5234, %p5235;
	setp.ne.s64 	%p5237, %rd37002, %rd5273;
	or.pred  	%p5238, %p5236, %p5237;
	setp.lt.u64 	%p5239, %rd37003, %rd5274;
	or.pred  	%p5240, %p5238, %p5239;
	@%p5240 bra 	$L__BB1_1953;
$L__BB1_1952:
	// begin inline asm
	sub.cc.u64 %rd37003, %rd37003, %rd5274;
	// end inline asm
	// begin inline asm
	subc.u64 %rd25835, 0, 0;
	// end inline asm
	sub.s64 	%rd25837, %rd37002, %rd25835;
	// begin inline asm
	sub.cc.u64 %rd37002, %rd25837, %rd5273;
	// end inline asm
	sub.s64 	%rd25840, %rd37005, %rd25835;
	// begin inline asm
	sub.cc.u64 %rd37005, %rd25840, %rd5272;
	// end inline asm
	add.s64 	%rd25842, %rd25835, %rd5271;
	sub.s64 	%rd37004, %rd37004, %rd25842;
$L__BB1_1953:
	// begin inline asm
	add.cc.u64 %rd37011, %rd37003, %rd37003;
	// end inline asm
	// begin inline asm
	add.cc.u64 %rd37010, %rd37002, %rd25671;
	// end inline asm
	// begin inline asm
	addc.cc.u64 %rd37010, %rd37010, %rd37002;
	// end inline asm
	// begin inline asm
	add.cc.u64 %rd37009, %rd37005, %rd25671;
	// end inline asm
	// begin inline asm
	addc.cc.u64 %rd37009, %rd37009, %rd37005;
	// end inline asm
	// begin inline asm
	add.cc.u64 %rd37008, %rd37004, %rd25671;
	// end inline asm
	// begin inline asm
	addc.cc.u64 %rd37008, %rd37008, %rd37004;
	// end inline asm
	@%p5189 bra 	$L__BB1_1955;
	and.b64  	%rd25864, %rd37008, %rd37009;
	and.b64  	%rd25865, %rd25864, %rd37010;
	setp.ne.s64 	%p5242, %rd25865, -1;
	setp.lt.u64 	%p5243, %rd37011, -4294968273;
	or.pred  	%p5244, %p5242, %p5243;
	@%p5244 bra 	$L__BB1_1956;
$L__BB1_1955:
	// begin inline asm
	sub.cc.u64 %rd37011, %rd37011, %rd5274;
	// end inline asm
	// begin inline asm
	subc.u64 %rd25869, 0, 0;
	// end inline asm
	// begin inline asm
	sub.cc.u64 %rd37010, %rd37010, %rd25869;
	// end inline asm
	// begin inline asm
	subc.cc.u64 %rd37010, %rd37010, %rd5273;
	// end inline asm
	// begin inline asm
	sub.cc.u64 %rd37009, %rd37009, %rd25869;
	// end inline asm
	// begin inline asm
	subc.cc.u64 %rd37009, %rd37009, %rd5272;
	// end inline asm
	add.s64 	%rd25882, %rd25869, %rd5271;
	sub.s64 	%rd37008, %rd37008, %rd25882;
$L__BB1_1956:
	// begin inline asm
	add.cc.u64 %rd37015, %rd37011, %rd37003;
	// end inline asm
	// begin inline asm
	add.cc.u64 %rd37014, %rd37010, %rd25671;
	// end inline asm
	// begin inline asm
	addc.cc.u64 %rd37014, %rd37014, %rd37002;
	// end inline asm
	// begin inline asm
	add.cc.u64 %rd37013, %rd37009, %rd25671;
	// end inline asm
	// begin inline asm
	addc.cc.u64 %rd37013, %rd37013, %rd37005;
	// end inline asm
	// begin inline asm
	add.cc.u64 %rd37012, %rd37008, %rd25671;
	// end inline asm
	// begin inline asm
	addc.cc.u64 %rd37012, %rd37012, %rd37004;
	// end inline asm
	@%p5189 bra 	$L__BB1_1958;
	and.b64  	%rd25904, %rd37012, %rd37013;
	and.b64  	%rd25905, %rd25904, %rd37014;
	setp.ne.s64 	%p5246, %rd25905, -1;
	setp.lt.u64 	%p5247, %rd37015, -4294968273;
	or.pred  	%p5248, %p5246, %p5247;
	@%p5248 bra 	$L__BB1_1959;
$L__BB1_1958:
	// begin inline asm
	sub.cc.u64 %rd37015, %rd37015, %rd5274;
	// end inline asm
	// begin inline asm
	subc.u64 %rd25909, 0, 0;
	// end inline asm
	// begin inline asm
	sub.cc.u64 %rd37014, %rd37014, %rd25909;
	// end inline asm
	// begin inline asm
	subc.cc.u64 %rd37014, %rd37014, %rd5273;
	// end inline asm
	// begin inline asm
	sub.cc.u64 %rd37013, %rd37013, %rd25909;
	// end inline asm
	// begin inline asm
	subc.cc.u64 %rd37013, %rd37013, %rd5272;
	// end inline asm
	add.s64 	%rd25922, %rd25909, %rd5271;
	sub.s64 	%rd37012, %rd37012, %rd25922;
$L__BB1_1959:
	mul.hi.u64 	%rd25923, %rd37015, %rd37015;
	mul.lo.s64 	%rd25924, %rd37014, %rd37014;
	mul.hi.u64 	%rd37024, %rd37014, %rd37014;
	mul.lo.s64 	%rd37023, %rd37013, %rd37013;
	mul.hi.u64 	%rd37022, %rd37013, %rd37013;
	mul.lo.s64 	%rd37021, %rd37012, %rd37012;
	mul.hi.u64 	%rd37020, %rd37012, %rd37012;
	mul.lo.s64 	%rd25925, %rd37014, %rd37015;
	mul.hi.u64 	%rd25926, %rd37015, %rd37014;
	mov.b64 	{%r2002, %r2003}, %rd25926;
	mov.b64 	{%r2004, %r2005}, %rd25925;
	shf.l.wrap.b32 	%r2006, %r2005, %r2002, 1;
	shf.l.wrap.b32 	%r2007, %r2002, %r2003, 1;
	mov.b64 	%rd25927, {%r2006, %r2007};
	shl.b64 	%rd25928, %rd25925, 1;
	add.s64 	%rd6029, %rd25928, %rd25923;
	setp.lt.u64 	%p5249, %rd6029, %rd25928;
	selp.u64 	%rd25929, 1, 0, %p5249;
	add.s64 	%rd25930, %rd25924, %rd25927;
	add.s64 	%rd6030, %rd25930, %rd25929;
	setp.ge.u64 	%p5250, %rd6030, %rd25924;
	@%p5250 bra 	$L__BB1_1967;
	add.s64 	%rd37024, %rd37024, 1;
	setp.ne.s64 	%p5251, %rd37024, 0;
	@%p5251 bra 	$L__BB1_1967;
	add.s64 	%rd37023, %rd37023, 1;
	setp.ne.s64 	%p5252, %rd37023, 0;
	mov.b64 	%rd37024, 0;
	@%p5252 bra 	$L__BB1_1967;
	add.s64 	%rd37022, %rd37022, 1;
	setp.ne.s64 	%p5253, %rd37022, 0;
	mov.b64 	%rd37023, 0;
	mov.u64 	%rd37024, %rd37023;
	@%p5253 bra 	$L__BB1_1967;
	add.s64 	%rd37021, %rd37021, 1;
	setp.eq.s64 	%p5254, %rd37021, 0;
	selp.u64 	%rd25934, 1, 0, %p5254;
	add.s64 	%rd37020, %rd37020, %rd25934;
	mov.b64 	%rd37022, 0;
	mov.u64 	%rd37023, %rd37022;
	mov.u64 	%rd37024, %rd37022;
	bra.uni 	$L__BB1_1967;
$L__BB1_1964:
	add.s64 	%rd36949, %rd36949, 1;
	setp.ne.s64 	%p5109, %rd36949, 0;
	@%p5109 bra 	$L__BB1_1901;
	add.s64 	%rd36948, %rd36948, 1;
	setp.ne.s64 	%p5110, %rd36948, 0;
	mov.b64 	%rd36949, 0;
	@%p5110 bra 	$L__BB1_1901;
	add.s64 	%rd36947, %rd36947, 1;
	setp.eq.s64 	%p5111, %rd36947, 0;
	selp.u64 	%rd25451, 1, 0, %p5111;
	add.s64 	%rd36946, %rd36946, %rd25451;
	mov.b64 	%rd36948, 0;
	mov.u64 	%rd36949, %rd36948;
	bra.uni 	$L__BB1_1901;
$L__BB1_1967:
	mul.lo.s64 	%rd25935, %rd37013, %rd37015;
	mul.hi.u64 	%rd25936, %rd37015, %rd37013;
	mov.b64 	{%r2008, %r2009}, %rd25936;
	mov.b64 	{%r2010, %r2011}, %rd25935;
	shf.l.wrap.b32 	%r2012, %r2011, %r2008, 1;
	shf.l.wrap.b32 	%r2013, %r2008, %r2009, 1;
	mov.b64 	%rd25937, {%r2012, %r2013};
	shl.b64 	%rd25938, %rd25935, 1;
	add.s64 	%rd6051, %rd25938, %rd6030;
	setp.lt.u64 	%p5255, %rd6051, %rd25938;
	selp.u64 	%rd25939, 1, 0, %p5255;
	add.s64 	%rd25940, %rd37024, %rd25937;
	add.s64 	%rd6052, %rd25940, %rd25939;
	setp.ge.u64 	%p5256, %rd6052, %rd37024;
	@%p5256 bra 	$L__BB1_1968;
	bra.uni 	$L__BB1_2047;
$L__BB1_1968:
	mul.lo.s64 	%rd6040, %rd37012, %rd37015;
	mul.hi.u64 	%rd25944, %rd37015, %rd37012;
	mov.b64 	{%r2014, %r2015}, %rd25944;
	mov.b64 	{%r2016, %r2017}, %rd6040;
	shf.l.wrap.b32 	%r2018, %r2017, %r2014, 1;
	shf.l.wrap.b32 	%r2019, %r2014, %r2015, 1;
	mov.b64 	%rd25945, {%r2018, %r2019};
	shl.b64 	%rd25946, %rd6040, 1;
	add.s64 	%rd6041, %rd25946, %rd6052;
	setp.lt.u64 	%p5260, %rd6041, %rd25946;
	selp.u64 	%rd25947, 1, 0, %p5260;
	add.s64 	%rd25948, %rd37023, %rd25945;
	add.s64 	%rd6042, %rd25948, %rd25947;
	setp.ge.u64 	%p5261, %rd6042, %rd37023;
	@%p5261 bra 	$L__BB1_1971;
	add.s64 	%rd37022, %rd37022, 1;
	setp.ne.s64 	%p5262, %rd37022, 0;
	@%p5262 bra 	$L__BB1_1971;
	add.s64 	%rd37021, %rd37021, 1;
	setp.eq.s64 	%p5263, %rd37021, 0;
	selp.u64 	%rd25950, 1, 0, %p5263;
	add.s64 	%rd37020, %rd37020, %rd25950;
	mov.b64 	%rd37022, 0;
$L__BB1_1971:
	mul.lo.s64 	%rd25951, %rd37013, %rd37014;
	mul.hi.u64 	%rd25952, %rd37014, %rd37013;
	mov.b64 	{%r2020, %r2021}, %rd25952;
	mov.b64 	{%r2022, %r2023}, %rd25951;
	shf.l.wrap.b32 	%r2024, %r2023, %r2020, 1;
	shf.l.wrap.b32 	%r2025, %r2020, %r2021, 1;
	mov.b64 	%rd25953, {%r2024, %r2025};
	add.s64 	%rd25954, %rd6040, %rd25951;
	shl.b64 	%rd25955, %rd25954, 1;
	add.s64 	%rd6060, %rd25955, %rd6052;
	setp.lt.u64 	%p5264, %rd6060, %rd6041;
	selp.u64 	%rd25956, 1, 0, %p5264;
	add.s64 	%rd25957, %rd6042, %rd25953;
	add.s64 	%rd6061, %rd25957, %rd25956;
	setp.ge.u64 	%p5265, %rd6061, %rd6042;
	@%p5265 bra 	$L__BB1_1974;
	add.s64 	%rd37022, %rd37022, 1;
	setp.ne.s64 	%p5266, %rd37022, 0;
	@%p5266 bra 	$L__BB1_1974;
	add.s64 	%rd37021, %rd37021, 1;
	setp.eq.s64 	%p5267, %rd37021, 0;
	selp.u64 	%rd25959, 1, 0, %p5267;
	add.s64 	%rd37020, %rd37020, %rd25959;
	mov.b64 	%rd37022, 0;
$L__BB1_1974:
	mul.lo.s64 	%rd25960, %rd37012, %rd37014;
	mul.hi.u64 	%rd25961, %rd37014, %rd37012;
	mov.b64 	{%r2026, %r2027}, %rd25961;
	mov.b64 	{%r2028, %r2029}, %rd25960;
	shf.l.wrap.b32 	%r2030, %r2029, %r2026, 1;
	shf.l.wrap.b32 	%r2031, %r2026, %r2027, 1;
	mov.b64 	%rd25962, {%r2030, %r2031};
	shl.b64 	%rd25963, %rd25960, 1;
	add.s64 	%rd6068, %rd25963, %rd6061;
	setp.lt.u64 	%p5268, %rd6068, %rd25963;
	selp.u64 	%rd25964, 1, 0, %p5268;
	add.s64 	%rd25965, %rd37022, %rd25962;
	add.s64 	%rd6069, %rd25965, %rd25964;
	setp.ge.u64 	%p5269, %rd6069, %rd37022;
	@%p5269 bra 	$L__BB1_1976;
	add.s64 	%rd37021, %rd37021, 1;
	setp.eq.s64 	%p5270, %rd37021, 0;
	selp.u64 	%rd25966, 1, 0, %p5270;
	add.s64 	%rd37020, %rd37020, %rd25966;
$L__BB1_1976:
	mul.lo.s64 	%rd25967, %rd37012, %rd37013;
	mul.hi.u64 	%rd25968, %rd37013, %rd37012;
	mov.b64 	{%r2032, %r2033}, %rd25968;
	mov.b64 	{%r2034, %r2035}, %rd25967;
	shf.l.wrap.b32 	%r2036, %r2035, %r2032, 1;
	shf.l.wrap.b32 	%r2037, %r2032, %r2033, 1;
	mov.b64 	%rd25969, {%r2036, %r2037};
	shl.b64 	%rd25970, %rd25967, 1;
	add.s64 	%rd25971, %rd25970, %rd6069;
	setp.lt.u64 	%p5271, %rd25971, %rd25970;
	selp.u64 	%rd25972, 1, 0, %p5271;
	add.s64 	%rd25973, %rd37021, %rd25969;
	add.s64 	%rd25974, %rd25973, %rd25972;
	setp.lt.u64 	%p5272, %rd25974, %rd37021;
	selp.u64 	%rd25975, 1, 0, %p5272;
	add.s64 	%rd25976, %rd37020, %rd25975;
	mul.lo.s64 	%rd25977, %rd6068, 4294968273;
	mov.b64 	%rd25978, 4294968273;
	mul.hi.u64 	%rd25979, %rd6068, %rd25978;
	mad.lo.s64 	%rd37036, %rd37015, %rd37015, %rd25977;
	setp.lt.u64 	%p5273, %rd37036, %rd25977;
	selp.u64 	%rd25980, 1, 0, %p5273;
	add.s64 	%rd25981, %rd25979, %rd25980;
	mul.lo.s64 	%rd25982, %rd25971, 4294968273;
	mul.hi.u64 	%rd25983, %rd25971, %rd25978;
	add.s64 	%rd25984, %rd25982, %rd6029;
	setp.lt.u64 	%p5274, %rd25984, %rd25982;
	selp.u64 	%rd25985, 1, 0, %p5274;
	add.s64 	%rd25986, %rd25983, %rd25985;
	add.s64 	%rd37035, %rd25984, %rd25981;
	setp.lt.u64 	%p5275, %rd37035, %rd25984;
	selp.u64 	%rd25987, 1, 0, %p5275;
	add.s64 	%rd25988, %rd25986, %rd25987;
	mul.lo.s64 	%rd25989, %rd25974, 4294968273;
	mul.hi.u64 	%rd25990, %rd25974, %rd25978;
	add.s64 	%rd25991, %rd25989, %rd6051;
	setp.lt.u64 	%p5276, %rd25991, %rd25989;
	selp.u64 	%rd25992, 1, 0, %p5276;
	add.s64 	%rd25993, %rd25990, %rd25992;
	add.s64 	%rd37038, %rd25991, %rd25988;
	setp.lt.u64 	%p5277, %rd37038, %rd25991;
	selp.u64 	%rd25994, 1, 0, %p5277;
	add.s64 	%rd25995, %rd25993, %rd25994;
	mul.lo.s64 	%rd25996, %rd25976, 4294968273;
	mul.hi.u64 	%rd25997, %rd25976, %rd25978;
	add.s64 	%rd25998, %rd25996, %rd6060;
	setp.lt.u64 	%p5278, %rd25998, %rd25996;
	selp.u64 	%rd25999, 1, 0, %p5278;
	add.s64 	%rd26000, %rd25997, %rd25999;
	add.s64 	%rd37037, %rd25998, %rd25995;
	setp.lt.u64 	%p5279, %rd37037, %rd25998;
	selp.u64 	%rd26001, 1, 0, %p5279;
	add.s64 	%rd6078, %rd26000, %rd26001;
	setp.eq.s64 	%p5280, %rd6078, 0;
	@%p5280 bra 	$L__BB1_1980;
	mov.b64 	%rd26002, 4294968273;
	mul.hi.u64 	%rd26003, %rd6078, %rd26002;
	mad.lo.s64 	%rd6079, %rd6078, 4294968273, %rd37036;
	setp.lt.u64 	%p5281, %rd6079, %rd37036;
	selp.u64 	%rd26004, 1, 0, %p5281;
	add.s64 	%rd6080, %rd26003, %rd26004;
	setp.eq.s64 	%p5282, %rd6080, 0;
	mov.u64 	%rd37036, %rd6079;
	@%p5282 bra 	$L__BB1_1980;
	add.s64 	%rd6081, %rd37035, %rd6080;
	setp.ge.u64 	%p5283, %rd6081, %rd37035;
	mov.u64 	%rd37035, %rd6081;
	mov.u64 	%rd37036, %rd6079;
	@%p5283 bra 	$L__BB1_1980;
	add.s64 	%rd37038, %rd37038, 1;
	setp.eq.s64 	%p5284, %rd37038, 0;
	selp.u64 	%rd26005, 1, 0, %p5284;
	add.s64 	%rd37037, %rd37037, %rd26005;
	mov.u64 	%rd37035, %rd6081;
	mov.u64 	%rd37036, %rd6079;
$L__BB1_1980:
	setp.gt.u64 	%p5285, %rd37037, %rd5271;
	@%p5285 bra 	$L__BB1_1982;
	setp.ne.s64 	%p5286, %rd37037, %rd5271;
	setp.ne.s64 	%p5287, %rd37038, %rd5272;
	or.pred  	%p5288, %p5286, %p5287;
	setp.ne.s64 	%p5289, %rd37035, %rd5273;
	or.pred  	%p5290, %p5288, %p5289;
	setp.lt.u64 	%p5291, %rd37036, %rd5274;
	or.pred  	%p5292, %p5290, %p5291;
	@%p5292 bra 	$L__BB1_1983;
$L__BB1_1982:
	// begin inline asm
	sub.cc.u64 %rd37036, %rd37036, %rd5274;
	// end inline asm
	// begin inline asm
	subc.u64 %rd26009, 0, 0;
	// end inline asm
	sub.s64 	%rd26011, %rd37035, %rd26009;
	// begin inline asm
	sub.cc.u64 %rd37035, %rd26011, %rd5273;
	// end inline asm
	sub.s64 	%rd26014, %rd37038, %rd26009;
	// begin inline asm
	sub.cc.u64 %rd37038, %rd26014, %rd5272;
	// end inline asm
	add.s64 	%rd26016, %rd26009, %rd5271;
	sub.s64 	%rd37037, %rd37037, %rd26016;
$L__BB1_1983:
	// begin inline asm
	sub.cc.u64 %rd37044, %rd37036, %rd36979;
	// end inline asm
	// begin inline asm
	subc.u64 %rd26020, 0, 0;
	// end inline asm
	// begin inline asm
	sub.cc.u64 %rd37043, %rd37035, %rd26020;
	// end inline asm
	// begin inline asm
	subc.cc.u64 %rd37043, %rd37043, %rd36980;
	// end inline asm
	// begin inline asm
	sub.cc.u64 %rd37042, %rd37038, %rd26020;
	// end inline asm
	// begin inline asm
	subc.cc.u64 %rd37042, %rd37042, %rd36981;
	// end inline asm
	// begin inline asm
	sub.cc.u64 %rd37041, %rd37037, %rd26020;
	// end inline asm
	// begin inline asm
	subc.cc.u64 %rd37041, %rd37041, %rd36982;
	// end inline asm
	setp.eq.s64 	%p5293, %rd26020, 0;
	@%p5293 bra 	$L__BB1_1985;
	// begin inline asm
	add.cc.u64 %rd37044, %rd37044, %rd5274;
	// end inline asm
	// begin inline asm
	add.cc.u64 %rd37043, %rd37043, %rd25671;
	// end inline asm
	// begin inline asm
	addc.cc.u64 %rd37043, %rd37043, %rd5273;
	// end inline asm
	// begin inline asm
	add.cc.u64 %rd37042, %rd37042, %rd25671;
	// end inline asm
	// begin inline asm
	addc.cc.u64 %rd37042, %rd37042, %rd5272;
	// end inline asm
	add.s64 	%rd26054, %rd37041, %rd25671;
	add.s64 	%rd37041, %rd26054, %rd5271;
$L__BB1_1985:
	// begin inline asm
	sub.cc.u64 %rd37121, %rd37044, %rd36979;
	// end inline asm
	// begin inline asm
	sub.cc.u64 %rd37120, %rd37043, %rd26020;
	// end inline asm
	// begin inline asm
	subc.cc.u64 %rd37120, %rd37120, %rd36980;
	// end inline asm
	// begin inline asm
	sub.cc.u64 %rd37119, %rd37042, %rd26020;
	// end inline asm
	// begin inline asm
	subc.cc.u64 %rd37119, %rd37119, %rd36981;
	// end inline asm
	// begin inline asm
	sub.cc.u64 %rd37118, %rd37041, %rd26020;
	// end inline asm
	// begin inline asm
	subc.cc.u64 %rd37118, %rd37118, %rd36982;
	// end inline asm
	@%p5293 bra 	$L__BB1_1987;
	// begin inline asm
	add.cc.u64 %rd37121, %rd37121, %rd5274;
	// end inline asm
	// begin inline asm
	add.cc.u64 %rd37120, %rd37120, %rd25671;
	// end inline asm
	// begin inline asm
	addc.cc.u64 %rd37120, %rd37120, %rd5273;
	// end inline asm
	// begin inline asm
	add.cc.u64 %rd37119, %rd37119, %rd25671;
	// end inline asm
	// begin inline asm
	addc.cc.u64 %rd37119, %rd37119, %rd5272;
	// end inline asm
	add.s64 	%rd26091, %rd37118, %rd25671;
	add.s64 	%rd37118, %rd26091, %rd5271;
$L__BB1_1987:
	// begin inline asm
	sub.cc.u64 %rd37052, %rd36979, %rd37121;
	// end inline asm
	// begin inline asm
	sub.cc.u64 %rd37051, %rd36980, %rd26020;
	// end inline asm
	// begin inline asm
	subc.cc.u64 %rd37051, %rd37051, %rd37120;
	// end inline asm
	// begin inline asm
	sub.cc.u64 %rd37050, %rd36981, %rd26020;
	// end inline asm
	// begin inline asm
	subc.cc.u64 %rd37050, %rd37050, %rd37119;
	// end inline asm
	// begin inline asm
	sub.cc.u64 %rd37049, %rd36982, %rd26020;
	// end inline asm
	// begin inline asm
	subc.cc.u64 %rd37049, %rd37049, %rd37118;
	// end inline asm
	@%p5293 bra 	$L__BB1_1989;
	// begin inline asm
	add.cc.u64 %rd37052, %rd37052, %rd5274;
	// end inline asm
	// begin inline asm
	add.cc.u64 %rd37051, %rd37051, %rd25671;
	// end inline asm
	// begin inline asm
	addc.cc.u64 %rd37051, %rd37051, %rd5273;
	// end inline asm
	// begin inline asm
	add.cc.u64 %rd37050, %rd37050, %rd25671;
	// end inline asm
	// begin inline asm
	addc.cc.u64 %rd37050, %rd37050, %rd5272;
	// end inline asm
	add.s64 	%rd26128, %rd37049, %rd25671;
	add.s64 	%rd37049, %rd26128, %rd5271;
$L__BB1_1989:
	mul.hi.u64 	%rd26129, %rd37015, %rd37052;
	mul.lo.s64 	%rd26130, %rd37051, %rd37015;
	mul.hi.u64 	%rd26131, %rd37015, %rd37051;
	add.s64 	%rd26132, %rd26130, %rd26129;
	setp.lt.u64 	%p5296, %rd26132, %rd26130;
	selp.u64 	%rd26133, 1, 0, %p5296;
	add.s64 	%rd26134, %rd26131, %rd26133;
	mul.lo.s64 	%rd26135, %rd37050, %rd37015;
	mul.hi.u64 	%rd26136, %rd37015, %rd37050;
	add.s64 	%rd26137, %rd26135, %rd26134;
	setp.lt.u64 	%p5297, %rd26137, %rd26135;
	selp.u64 	%rd26138, 1, 0, %p5297;
	add.s64 	%rd26139, %rd26136, %rd26138;
	mul.lo.s64 	%rd26140, %rd37049, %rd37015;
	mul.hi.u64 	%rd26141, %rd37015, %rd37049;
	add.s64 	%rd26142, %rd26140, %rd26139;
	setp.lt.u64 	%p5298, %rd26142, %rd26140;
	selp.u64 	%rd26143, 1, 0, %p5298;
	add.s64 	%rd26144, %rd26141, %rd26143;
	mul.lo.s64 	%rd26145, %rd37052, %rd37014;
	mul.hi.u64 	%rd26146, %rd37014, %rd37052;
	add.s64 	%rd26147, %rd26145, %rd26132;
	setp.lt.u64 	%p5299, %rd26147, %rd26145;
	selp.u64 	%rd26148, 1, 0, %p5299;
	add.s64 	%rd26149, %rd26146, %rd26148;
	mul.lo.s64 	%rd26150, %rd37051, %rd37014;
	mul.hi.u64 	%rd26151, %rd37014, %rd37051;
	add.s64 	%rd26152, %rd26150, %rd26137;
	setp.lt.u64 	%p5300, %rd26152, %rd26150;
	selp.u64 	%rd26153, 1, 0, %p5300;
	add.s64 	%rd26154, %rd26151, %rd26153;
	add.s64 	%rd26155, %rd26152, %rd26149;
	setp.lt.u64 	%p5301, %rd26155, %rd26152;
	selp.u64 	%rd26156, 1, 0, %p5301;
	add.s64 	%rd26157, %rd26154, %rd26156;
	mul.lo.s64 	%rd26158, %rd37050, %rd37014;
	mul.hi.u64 	%rd26159, %rd37014, %rd37050;
	add.s64 	%rd26160, %rd26158, %rd26142;
	setp.lt.u64 	%p5302, %rd26160, %rd26158;
	selp.u64 	%rd26161, 1, 0, %p5302;
	add.s64 	%rd26162, %rd26159, %rd26161;
	add.s64 	%rd26163, %rd26160, %rd26157;
	setp.lt.u64 	%p5303, %rd26163, %rd26160;
	selp.u64 	%rd26164, 1, 0, %p5303;
	add.s64 	%rd26165, %rd26162, %rd26164;
	mul.lo.s64 	%rd26166, %rd37049, %rd37014;
	mul.hi.u64 	%rd26167, %rd37014, %rd37049;
	add.s64 	%rd26168, %rd26166, %rd26144;
	setp.lt.u64 	%p5304, %rd26168, %rd26166;
	selp.u64 	%rd26169, 1, 0, %p5304;
	add.s64 	%rd26170, %rd26167, %rd26169;
	add.s64 	%rd26171, %rd26168, %rd26165;
	setp.lt.u64 	%p5305, %rd26171, %rd26168;
	selp.u64 	%rd26172, 1, 0, %p5305;
	add.s64 	%rd26173, %rd26170, %rd26172;
	mul.lo.s64 	%rd26174, %rd37052, %rd37013;
	mul.hi.u64 	%rd26175, %rd37013, %rd37052;
	add.s64 	%rd26176, %rd26174, %rd26155;
	setp.lt.u64 	%p5306, %rd26176, %rd26174;
	selp.u64 	%rd26177, 1, 0, %p5306;
	add.s64 	%rd26178, %rd26175, %rd26177;
	mul.lo.s64 	%rd26179, %rd37051, %rd37013;
	mul.hi.u64 	%rd26180, %rd37013, %rd37051;
	add.s64 	%rd26181, %rd26179, %rd26163;
	setp.lt.u64 	%p5307, %rd26181, %rd26179;
	selp.u64 	%rd26182, 1, 0, %p5307;
	add.s64 	%rd26183, %rd26180, %rd26182;
	add.s64 	%rd26184, %rd26181, %rd26178;
	setp.lt.u64 	%p5308, %rd26184, %rd26181;
	selp.u64 	%rd26185, 1, 0, %p5308;
	add.s64 	%rd26186, %rd26183, %rd26185;
	mul.lo.s64 	%rd26187, %rd37050, %rd37013;
	mul.hi.u64 	%rd26188, %rd37013, %rd37050;
	add.s64 	%rd26189, %rd26187, %rd26171;
	setp.lt.u64 	%p5309, %rd26189, %rd26187;
	selp.u64 	%rd26190, 1, 0, %p5309;
	add.s64 	%rd26191, %rd26188, %rd26190;
	add.s64 	%rd26192, %rd26189, %rd26186;
	setp.lt.u64 	%p5310, %rd26192, %rd26189;
	selp.u64 	%rd26193, 1, 0, %p5310;
	add.s64 	%rd26194, %rd26191, %rd26193;
	mul.lo.s64 	%rd26195, %rd37049, %rd37013;
	mul.hi.u64 	%rd26196, %rd37013, %rd37049;
	add.s64 	%rd26197, %rd26195, %rd26173;
	setp.lt.u64 	%p5311, %rd26197, %rd26195;
	selp.u64 	%rd26198, 1, 0, %p5311;
	add.s64 	%rd26199, %rd26196, %rd26198;
	add.s64 	%rd26200, %rd26197, %rd26194;
	setp.lt.u64 	%p5312, %rd26200, %rd26197;
	selp.u64 	%rd26201, 1, 0, %p5312;
	add.s64 	%rd26202, %rd26199, %rd26201;
	mul.lo.s64 	%rd26203, %rd37052, %rd37012;
	mul.hi.u64 	%rd26204, %rd37012, %rd37052;
	add.s64 	%rd26205, %rd26203, %rd26184;
	setp.lt.u64 	%p5313, %rd26205, %rd26203;
	selp.u64 	%rd26206, 1, 0, %p5313;
	add.s64 	%rd26207, %rd26204, %rd26206;
	mul.lo.s64 	%rd26208, %rd37051, %rd37012;
	mul.hi.u64 	%rd26209, %rd37012, %rd37051;
	add.s64 	%rd26210, %rd26208, %rd26192;
	setp.lt.u64 	%p5314, %rd26210, %rd26208;
	selp.u64 	%rd26211, 1, 0, %p5314;
	add.s64 	%rd26212, %rd26209, %rd26211;
	add.s64 	%rd26213, %rd26210, %rd26207;
	setp.lt.u64 	%p5315, %rd26213, %rd26210;
	selp.u64 	%rd26214, 1, 0, %p5315;
	add.s64 	%rd26215, %rd26212, %rd26214;
	mul.lo.s64 	%rd26216, %rd37050, %rd37012;
	mul.hi.u64 	%rd26217, %rd37012, %rd37050;
	add.s64 	%rd26218, %rd26216, %rd26200;
	setp.lt.u64 	%p5316, %rd26218, %rd26216;
	selp.u64 	%rd26219, 1, 0, %p5316;
	add.s64 	%rd26220, %rd26217, %rd26219;
	add.s64 	%rd26221, %rd26218, %rd26215;
	setp.lt.u64 	%p5317, %rd26221, %rd26218;
	selp.u64 	%rd26222, 1, 0, %p5317;
	add.s64 	%rd26223, %rd26220, %rd26222;
	mul.lo.s64 	%rd26224, %rd37049, %rd37012;
	mul.hi.u64 	%rd26225, %rd37012, %rd37049;
	add.s64 	%rd26226, %rd26224, %rd26202;
	setp.lt.u64 	%p5318, %rd26226, %rd26224;
	selp.u64 	%rd26227, 1, 0, %p5318;
	add.s64 	%rd26228, %rd26225, %rd26227;
	add.s64 	%rd26229, %rd26226, %rd26223;
	setp.lt.u64 	%p5319, %rd26229, %rd26226;
	selp.u64 	%rd26230, 1, 0, %p5319;
	add.s64 	%rd26231, %rd26228, %rd26230;
	mul.lo.s64 	%rd26232, %rd26213, 4294968273;
	mov.b64 	%rd26233, 4294968273;
	mul.hi.u64 	%rd26234, %rd26213, %rd26233;
	mad.lo.s64 	%rd37056, %rd37052, %rd37015, %rd26232;
	setp.lt.u64 	%p5320, %rd37056, %rd26232;
	selp.u64 	%rd26235, 1, 0, %p5320;
	add.s64 	%rd26236, %rd26234, %rd26235;
	mul.lo.s64 	%rd26237, %rd26221, 4294968273;
	mul.hi.u64 	%rd26238, %rd26221, %rd26233;
	add.s64 	%rd26239, %rd26237, %rd26147;
	setp.lt.u64 	%p5321, %rd26239, %rd26237;
	selp.u64 	%rd26240, 1, 0, %p5321;
	add.s64 	%rd26241, %rd26238, %rd26240;
	add.s64 	%rd37055, %rd26239, %rd26236;
	setp.lt.u64 	%p5322, %rd37055, %rd26239;
	selp.u64 	%rd26242, 1, 0, %p5322;
	add.s64 	%rd26243, %rd26241, %rd26242;
	mul.lo.s64 	%rd26244, %rd26229, 4294968273;
	mul.hi.u64 	%rd26245, %rd26229, %rd26233;
	add.s64 	%rd26246, %rd26244, %rd26176;
	setp.lt.u64 	%p5323, %rd26246, %rd26244;
	selp.u64 	%rd26247, 1, 0, %p5323;
	add.s64 	%rd26248, %rd26245, %rd26247;
	add.s64 	%rd37058, %rd26246, %rd26243;
	setp.lt.u64 	%p5324, %rd37058, %rd26246;
	selp.u64 	%rd26249, 1, 0, %p5324;
	add.s64 	%rd26250, %rd26248, %rd26249;
	mul.lo.s64 	%rd26251, %rd26231, 4294968273;
	mul.hi.u64 	%rd26252, %rd26231, %rd26233;
	add.s64 	%rd26253, %rd26251, %rd26205;
	setp.lt.u64 	%p5325, %rd26253, %rd26251;
	selp.u64 	%rd26254, 1, 0, %p5325;
	add.s64 	%rd26255, %rd26252, %rd26254;
	add.s64 	%rd37057, %rd26253, %rd26250;
	setp.lt.u64 	%p5326, %rd37057, %rd26253;
	selp.u64 	%rd26256, 1, 0, %p5326;
	add.s64 	%rd6137, %rd26255, %rd26256;
	setp.eq.s64 	%p5327, %rd6137, 0;
	@%p5327 bra 	$L__BB1_1993;
	mov.b64 	%rd26257, 4294968273;
	mul.hi.u64 	%rd26258, %rd6137, %rd26257;
	mad.lo.s64 	%rd6138, %rd6137, 4294968273, %rd37056;
	setp.lt.u64 	%p5328, %rd6138, %rd37056;
	selp.u64 	%rd26259, 1, 0, %p5328;
	add.s64 	%rd6139, %rd26258, %rd26259;
	setp.eq.s64 	%p5329, %rd6139, 0;
	mov.u64 	%rd37056, %rd6138;
	@%p5329 bra 	$L__BB1_1993;
	add.s64 	%rd6140, %rd37055, %rd6139;
	setp.ge.u64 	%p5330, %rd6140, %rd37055;
	mov.u64 	%rd37055, %rd6140;
	mov.u64 	%rd37056, %rd6138;
	@%p5330 bra 	$L__BB1_1993;
	add.s64 	%rd37058, %rd37058, 1;
	setp.eq.s64 	%p5331, %rd37058, 0;
	selp.u64 	%rd26260, 1, 0, %p5331;
	add.s64 	%rd37057, %rd37057, %rd26260;
	mov.u64 	%rd37055, %rd6140;
	mov.u64 	%rd37056, %rd6138;
$L__BB1_1993:
	setp.gt.u64 	%p5332, %rd37057, %rd5271;
	@%p5332 bra 	$L__BB1_1995;
	setp.ne.s64 	%p5333, %rd37057, %rd5271;
	setp.ne.s64 	%p5334, %rd37058, %rd5272;
	or.pred  	%p5335, %p5333, %p5334;
	setp.ne.s64 	%p5336, %rd37055, %rd5273;
	or.pred  	%p5337, %p5335, %p5336;
	setp.lt.u64 	%p5338, %rd37056, %rd5274;
	or.pred  	%p5339, %p5337, %p5338;
	@%p5339 bra 	$L__BB1_1996;
$L__BB1_1995:
	// begin inline asm
	sub.cc.u64 %rd37056, %rd37056, %rd5274;
	// end inline asm
	sub.s64 	%rd26265, %rd37055, %rd26020;
	// begin inline asm
	sub.cc.u64 %rd37055, %rd26265, %rd5273;
	// end inline asm
	sub.s64 	%rd26268, %rd37058, %rd26020;
	// begin inline asm
	sub.cc.u64 %rd37058, %rd26268, %rd5272;
	// end inline asm
	add.s64 	%rd26270, %rd26020, %rd5271;
	sub.s64 	%rd37057, %rd37057, %rd26270;
$L__BB1_1996:
	mul.hi.u64 	%rd26271, %rd36962, %rd36962;
	mul.lo.s64 	%rd26272, %rd36961, %rd36961;
	mul.hi.u64 	%rd37069, %rd36961, %rd36961;
	mul.lo.s64 	%rd37068, %rd36964, %rd36964;
	mul.hi.u64 	%rd37067, %rd36964, %rd36964;
	mul.lo.s64 	%rd37066, %rd36963, %rd36963;
	mul.hi.u64 	%rd37065, %rd36963, %rd36963;
	mul.lo.s64 	%rd26273, %rd36961, %rd36962;
	mul.hi.u64 	%rd26274, %rd36962, %rd36961;
	mov.b64 	{%r2038, %r2039}, %rd26274;
	mov.b64 	{%r2040, %r2041}, %rd26273;
	shf.l.wrap.b32 	%r2042, %r2041, %r2038, 1;
	shf.l.wrap.b32 	%r2043, %r2038, %r2039, 1;
	mov.b64 	%rd26275, {%r2042, %r2043};
	shl.b64 	%rd26276, %rd26273, 1;
	add.s64 	%rd6160, %rd26276, %rd26271;
	setp.lt.u64 	%p5340, %rd6160, %rd26276;
	selp.u64 	%rd26277, 1, 0, %p5340;
	add.s64 	%rd26278, %rd26272, %rd26275;
	add.s64 	%rd6161, %rd26278, %rd26277;
	setp.ge.u64 	%p5341, %rd6161, %rd26272;
	@%p5341 bra 	$L__BB1_2001;
	add.s64 	%rd37069, %rd37069, 1;
	setp.ne.s64 	%p5342, %rd37069, 0;
	@%p5342 bra 	$L__BB1_2001;
	add.s64 	%rd37068, %rd37068, 1;
	setp.ne.s64 	%p5343, %rd37068, 0;
	mov.b64 	%rd37069, 0;
	@%p5343 bra 	$L__BB1_2001;
	add.s64 	%rd37067, %rd37067, 1;
	setp.ne.s64 	%p5344, %rd37067, 0;
	mov.b64 	%rd37068, 0;
	mov.u64 	%rd37069, %rd37068;
	@%p5344 bra 	$L__BB1_2001;
	add.s64 	%rd37066, %rd37066, 1;
	setp.eq.s64 	%p5345, %rd37066, 0;
	selp.u64 	%rd26282, 1, 0, %p5345;
	add.s64 	%rd37065, %rd37065, %rd26282;
	mov.b64 	%rd37067, 0;
	mov.u64 	%rd37068, %rd37067;
	mov.u64 	%rd37069, %rd37067;
$L__BB1_2001:
	mul.lo.s64 	%rd26283, %rd36964, %rd36962;
	mul.hi.u64 	%rd26284, %rd36962, %rd36964;
	mov.b64 	{%r2044, %r2045}, %rd26284;
	mov.b64 	{%r2046, %r2047}, %rd26283;
	shf.l.wrap.b32 	%r2048, %r2047, %r2044, 1;
	shf.l.wrap.b32 	%r2049, %r2044, %r2045, 1;
	mov.b64 	%rd26285, {%r2048, %r2049};
	shl.b64 	%rd26286, %rd26283, 1;
	add.s64 	%rd6182, %rd26286, %rd6161;
	setp.lt.u64 	%p5346, %rd6182, %rd26286;
	selp.u64 	%rd26287, 1, 0, %p5346;
	add.s64 	%rd26288, %rd37069, %rd26285;
	add.s64 	%rd6183, %rd26288, %rd26287;
	setp.ge.u64 	%p5347, %rd6183, %rd37069;
	@%p5347 bra 	$L__BB1_2005;
	add.s64 	%rd37068, %rd37068, 1;
	setp.ne.s64 	%p5348, %rd37068, 0;
	@%p5348 bra 	$L__BB1_2005;
	add.s64 	%rd37067, %rd37067, 1;
	setp.ne.s64 	%p5349, %rd37067, 0;
	mov.b64 	%rd37068, 0;
	@%p5349 bra 	$L__BB1_2005;
	add.s64 	%rd37066, %rd37066, 1;
	setp.eq.s64 	%p5350, %rd37066, 0;
	selp.u64 	%rd26291, 1, 0, %p5350;
	add.s64 	%rd37065, %rd37065, %rd26291;
	mov.b64 	%rd37067, 0;
	mov.u64 	%rd37068, %rd37067;
$L__BB1_2005:
	mul.lo.s64 	%rd6171, %rd36963, %rd36962;
	mul.hi.u64 	%rd26292, %rd36962, %rd36963;
	mov.b64 	{%r2050, %r2051}, %rd26292;
	mov.b64 	{%r2052, %r2053}, %rd6171;
	shf.l.wrap.b32 	%r2054, %r2053, %r2050, 1;
	shf.l.wrap.b32 	%r2055, %r2050, %r2051, 1;
	mov.b64 	%rd26293, {%r2054, %r2055};
	shl.b64 	%rd26294, %rd6171, 1;
	add.s64 	%rd6172, %rd26294, %rd6183;
	setp.lt.u64 	%p5351, %rd6172, %rd26294;
	selp.u64 	%rd26295, 1, 0, %p5351;
	add.s64 	%rd26296, %rd37068, %rd26293;
	add.s64 	%rd6173, %rd26296, %rd26295;
	setp.ge.u64 	%p5352, %rd6173, %rd37068;
	@%p5352 bra 	$L__BB1_2008;
	add.s64 	%rd37067, %rd37067, 1;
	setp.ne.s64 	%p5353, %rd37067, 0;
	@%p5353 bra 	$L__BB1_2008;
	add.s64 	%rd37066, %rd37066, 1;
	setp.eq.s64 	%p5354, %rd37066, 0;
	selp.u64 	%rd26298, 1, 0, %p5354;
	add.s64 	%rd37065, %rd37065, %rd26298;
	mov.b64 	%rd37067, 0;
$L__BB1_2008:
	mul.lo.s64 	%rd26299, %rd36964, %rd36961;
	mul.hi.u64 	%rd26300, %rd36961, %rd36964;
	mov.b64 	{%r2056, %r2057}, %rd26300;
	mov.b64 	{%r2058, %r2059}, %rd26299;
	shf.l.wrap.b32 	%r2060, %r2059, %r2056, 1;
	shf.l.wrap.b32 	%r2061, %r2056, %r2057, 1;
	mov.b64 	%rd26301, {%r2060, %r2061};
	add.s64 	%rd26302, %rd6171, %rd26299;
	shl.b64 	%rd26303, %rd26302, 1;
	add.s64 	%rd6191, %rd26303, %rd6183;
	setp.lt.u64 	%p5355, %rd6191, %rd6172;
	selp.u64 	%rd26304, 1, 0, %p5355;
	add.s64 	%rd26305, %rd6173, %rd26301;
	add.s64 	%rd6192, %rd26305, %rd26304;
	setp.ge.u64 	%p5356, %rd6192, %rd6173;
	@%p5356 bra 	$L__BB1_2011;
	add.s64 	%rd37067, %rd37067, 1;
	setp.ne.s64 	%p5357, %rd37067, 0;
	@%p5357 bra 	$L__BB1_2011;
	add.s64 	%rd37066, %rd37066, 1;
	setp.eq.s64 	%p5358, %rd37066, 0;
	selp.u64 	%rd26307, 1, 0, %p5358;
	add.s64 	%rd37065, %rd37065, %rd26307;
	mov.b64 	%rd37067, 0;
$L__BB1_2011:
	mul.lo.s64 	%rd26308, %rd36963, %rd36961;
	mul.hi.u64 	%rd26309, %rd36961, %rd36963;
	mov.b64 	{%r2062, %r2063}, %rd26309;
	mov.b64 	{%r2064, %r2065}, %rd26308;
	shf.l.wrap.b32 	%r2066, %r2065, %r2062, 1;
	shf.l.wrap.b32 	%r2067, %r2062, %r2063, 1;
	mov.b64 	%rd26310, {%r2066, %r2067};
	shl.b64 	%rd26311, %rd26308, 1;
	add.s64 	%rd6199, %rd26311, %rd6192;
	setp.lt.u64 	%p5359, %rd6199, %rd26311;
	selp.u64 	%rd26312, 1, 0, %p5359;
	add.s64 	%rd26313, %rd37067, %rd26310;
	add.s64 	%rd6200, %rd26313, %rd26312;
	setp.ge.u64 	%p5360, %rd6200, %rd37067;
	@%p5360 bra 	$L__BB1_2013;
	add.s64 	%rd37066, %rd37066, 1;
	setp.eq.s64 	%p5361, %rd37066, 0;
	selp.u64 	%rd26314, 1, 0, %p5361;
	add.s64 	%rd37065, %rd37065, %rd26314;
$L__BB1_2013:
	mul.lo.s64 	%rd26315, %rd36963, %rd36964;
	mul.hi.u64 	%rd26316, %rd36964, %rd36963;
	mov.b64 	{%r2068, %r2069}, %rd26316;
	mov.b64 	{%r2070, %r2071}, %rd26315;
	shf.l.wrap.b32 	%r2072, %r2071, %r2068, 1;
	shf.l.wrap.b32 	%r2073, %r2068, %r2069, 1;
	mov.b64 	%rd26317, {%r2072, %r2073};
	shl.b64 	%rd26318, %rd26315, 1;
	add.s64 	%rd26319, %rd26318, %rd6200;
	setp.lt.u64 	%p5362, %rd26319, %rd26318;
	selp.u64 	%rd26320, 1, 0, %p5362;
	add.s64 	%rd26321, %rd37066, %rd26317;
	add.s64 	%rd26322, %rd26321, %rd26320;
	setp.lt.u64 	%p5363, %rd26322, %rd37066;
	selp.u64 	%rd26323, 1, 0, %p5363;
	add.s64 	%rd26324, %rd37065, %rd26323;
	mul.lo.s64 	%rd26325, %rd6199, 4294968273;
	mov.b64 	%rd26326, 4294968273;
	mul.hi.u64 	%rd26327, %rd6199, %rd26326;
	mad.lo.s64 	%rd37081, %rd36962, %rd36962, %rd26325;
	setp.lt.u64 	%p5364, %rd37081, %rd26325;
	selp.u64 	%rd26328, 1, 0, %p5364;
	add.s64 	%rd26329, %rd26327, %rd26328;
	mul.lo.s64 	%rd26330, %rd26319, 4294968273;
	mul.hi.u64 	%rd26331, %rd26319, %rd26326;
	add.s64 	%rd26332, %rd26330, %rd6160;
	setp.lt.u64 	%p5365, %rd26332, %rd26330;
	selp.u64 	%rd26333, 1, 0, %p5365;
	add.s64 	%rd26334, %rd26331, %rd26333;
	add.s64 	%rd37080, %rd26332, %rd26329;
	setp.lt.u64 	%p5366, %rd37080, %rd26332;
	selp.u64 	%rd26335, 1, 0, %p5366;
	add.s64 	%rd26336, %rd26334, %rd26335;
	mul.lo.s64 	%rd26337, %rd26322, 4294968273;
	mul.hi.u64 	%rd26338, %rd26322, %rd26326;
	add.s64 	%rd26339, %rd26337, %rd6182;
	setp.lt.u64 	%p5367, %rd26339, %rd26337;
	selp.u64 	%rd26340, 1, 0, %p5367;
	add.s64 	%rd26341, %rd26338, %rd26340;
	add.s64 	%rd37083, %rd26339, %rd26336;
	setp.lt.u64 	%p5368, %rd37083, %rd26339;
	selp.u64 	%rd26342, 1, 0, %p5368;
	add.s64 	%rd26343, %rd26341, %rd26342;
	mul.lo.s64 	%rd26344, %rd26324, 4294968273;
	mul.hi.u64 	%rd26345, %rd26324, %rd26326;
	add.s64 	%rd26346, %rd26344, %rd6191;
	setp.lt.u64 	%p5369, %rd26346, %rd26344;
	selp.u64 	%rd26347, 1, 0, %p5369;
	add.s64 	%rd26348, %rd26345, %rd26347;
	add.s64 	%rd37082, %rd26346, %rd26343;
	setp.lt.u64 	%p5370, %rd37082, %rd26346;
	selp.u64 	%rd26349, 1, 0, %p5370;
	add.s64 	%rd6209, %rd26348, %rd26349;
	setp.eq.s64 	%p5371, %rd6209, 0;
	@%p5371 bra 	$L__BB1_2017;
	mov.b64 	%rd26350, 4294968273;
	mul.hi.u64 	%rd26351, %rd6209, %rd26350;
	mad.lo.s64 	%rd6210, %rd6209, 4294968273, %rd37081;
	setp.lt.u64 	%p5372, %rd6210, %rd37081;
	selp.u64 	%rd26352, 1, 0, %p5372;
	add.s64 	%rd6211, %rd26351, %rd26352;
	setp.eq.s64 	%p5373, %rd6211, 0;
	mov.u64 	%rd37081, %rd6210;
	@%p5373 bra 	$L__BB1_2017;
	add.s64 	%rd6212, %rd37080, %rd6211;
	setp.ge.u64 	%p5374, %rd6212, %rd37080;
	mov.u64 	%rd37080, %rd6212;
	mov.u64 	%rd37081, %rd6210;
	@%p5374 bra 	$L__BB1_2017;
	add.s64 	%rd37083, %rd37083, 1;
	setp.eq.s64 	%p5375, %rd37083, 0;
	selp.u64 	%rd26353, 1, 0, %p5375;
	add.s64 	%rd37082, %rd37082, %rd26353;
	mov.u64 	%rd37080, %rd6212;
	mov.u64 	%rd37081, %rd6210;
$L__BB1_2017:
	setp.gt.u64 	%p5376, %rd37082, %rd5271;
	@%p5376 bra 	$L__BB1_2019;
	setp.ne.s64 	%p5377, %rd37082, %rd5271;
	setp.ne.s64 	%p5378, %rd37083, %rd5272;
	or.pred  	%p5379, %p5377, %p5378;
	setp.ne.s64 	%p5380, %rd37080, %rd5273;
	or.pred  	%p5381, %p5379, %p5380;
	setp.lt.u64 	%p5382, %rd37081, %rd5274;
	or.pred  	%p5383, %p5381, %p5382;
	@%p5383 bra 	$L__BB1_2020;
$L__BB1_2019:
	// begin inline asm
	sub.cc.u64 %rd37081, %rd37081, %rd5274;
	// end inline asm
	sub.s64 	%rd26358, %rd37080, %rd26020;
	// begin inline asm
	sub.cc.u64 %rd37080, %rd26358, %rd5273;
	// end inline asm
	sub.s64 	%rd26361, %rd37083, %rd26020;
	// begin inline asm
	sub.cc.u64 %rd37083, %rd26361, %rd5272;
	// end inline asm
	add.s64 	%rd26363, %rd26020, %rd5271;
	sub.s64 	%rd37082, %rd37082, %rd26363;
$L__BB1_2020:
	// begin inline asm
	add.cc.u64 %rd37089, %rd37081, %rd37081;
	// end inline asm
	// begin inline asm
	add.cc.u64 %rd37088, %rd37080, %rd25671;
	// end inline asm
	// begin inline asm
	addc.cc.u64 %rd37088, %rd37088, %rd37080;
	// end inline asm
	// begin inline asm
	add.cc.u64 %rd37087, %rd37083, %rd25671;
	// end inline asm
	// begin inline asm
	addc.cc.u64 %rd37087, %rd37087, %rd37083;
	// end inline asm
	// begin inline asm
	add.cc.u64 %rd37086, %rd37082, %rd25671;
	// end inline asm
	// begin inline asm
	addc.cc.u64 %rd37086, %rd37086, %rd37082;
	// end inline asm
	@%p5189 bra 	$L__BB1_2022;
	and.b64  	%rd26385, %rd37086, %rd37087;
	and.b64  	%rd26386, %rd26385, %rd37088;
	setp.ne.s64 	%p5385, %rd26386, -1;
	setp.lt.u64 	%p5386, %rd37089, -4294968273;
	or.pred  	%p5387, %p5385, %p5386;
	@%p5387 bra 	$L__BB1_2023;
$L__BB1_2022:
	// begin inline asm
	sub.cc.u64 %rd37089, %rd37089, %rd5274;
	// end inline asm
	// begin inline asm
	sub.cc.u64 %rd37088, %rd37088, %rd26020;
	// end inline asm
	// begin inline asm
	subc.cc.u64 %rd37088, %rd37088, %rd5273;
	// end inline asm
	// begin inline asm
	sub.cc.u64 %rd37087, %rd37087, %rd26020;
	// end inline asm
	// begin inline asm
	subc.cc.u64 %rd37087, %rd37087, %rd5272;
	// end inline asm
	add.s64 	%rd26402, %rd26020, %rd5271;
	sub.s64 	%rd37086, %rd37086, %rd26402;
$L__BB1_2023:
	// begin inline asm
	add.cc.u64 %rd37093, %rd37089, %rd37089;
	// end inline asm
	// begin inline asm
	add.cc.u64 %rd37092, %rd37088, %rd25671;
	// end inline asm
	// begin inline asm
	addc.cc.u64 %rd37092, %rd37092, %rd37088;
	// end inline asm
	// begin inline asm
	add.cc.u64 %rd37091, %rd37087, %rd25671;
	// end inline asm
	// begin inline asm
	addc.cc.u64 %rd37091, %rd37091, %rd37087;
	// end inline asm
	// begin inline asm
	add.cc.u64 %rd37090, %rd37086, %rd25671;
	// end inline asm
	// begin inline asm
	addc.cc.u64 %rd37090, %rd37090, %rd37086;
	// end inline asm
	@%p5189 bra 	$L__BB1_2025;
	and.b64  	%rd26424, %rd37090, %rd37091;
	and.b64  	%rd26425, %rd26424, %rd37092;
	setp.ne.s64 	%p5389, %rd26425, -1;
	setp.lt.u64 	%p5390, %rd37093, -4294968273;
	or.pred  	%p5391, %p5389, %p5390;
	@%p5391 bra 	$L__BB1_2026;
$L__BB1_2025:
	// begin inline asm
	sub.cc.u64 %rd37093, %rd37093, %rd5274;
	// end inline asm
	// begin inline asm
	sub.cc.u64 %rd37092, %rd37092, %rd26020;
	// end inline asm
	// begin inline asm
	subc.cc.u64 %rd37092, %rd37092, %rd5273;
	// end inline asm
	// begin inline asm
	sub.cc.u64 %rd37091, %rd37091, %rd26020;
	// end inline asm
	// begin inline asm
	subc.cc.u64 %rd37091, %rd37091, %rd5272;
	// end inline asm
	add.s64 	%rd26441, %rd26020, %rd5271;
	sub.s64 	%rd37090, %rd37090, %rd26441;
$L__BB1_2026:
	// begin inline asm
	add.cc.u64 %rd37097, %rd37093, %rd37093;
	// end inline asm
	// begin inline asm
	add.cc.u64 %rd37096, %rd37092, %rd25671;
	// end inline asm
	// begin inline asm
	addc.cc.u64 %rd37096, %rd37096, %rd37092;
	// end inline asm
	// begin inline asm
	add.cc.u64 %rd37095, %rd37091, %rd25671;
	// end inline asm
	// begin inline asm
	addc.cc.u64 %rd37095, %rd37095, %rd37091;
	// end inline asm
	// begin inline asm
	add.cc.u64 %rd37094, %rd37090, %rd25671;
	// end inline asm
	// begin inline asm
	addc.cc.u64 %rd37094, %rd37094, %rd37090;
	// end inline asm
	@%p5189 bra 	$L__BB1_2028;
	and.b64  	%rd26463, %rd37094, %rd37095;
	and.b64  	%rd26464, %rd26463, %rd37096;
	setp.ne.s64 	%p5393, %rd26464, -1;
	setp.lt.u64 	%p5394, %rd37097, -4294968273;
	or.pred  	%p5395, %p5393, %p5394;
	@%p5395 bra 	$L__BB1_2029;
$L__BB1_2028:
	// begin inline asm
	sub.cc.u64 %rd37097, %rd37097, %rd5274;
	// end inline asm
	// begin inline asm
	sub.cc.u64 %rd37096, %rd37096, %rd26020;
	// end inline asm
	// begin inline asm
	subc.cc.u64 %rd37096, %rd37096, %rd5273;
	// end inline asm
	// begin inline asm
	sub.cc.u64 %rd37095, %rd37095, %rd26020;
	// end inline asm
	// begin inline asm
	subc.cc.u64 %rd37095, %rd37095, %rd5272;
	// end inline asm
	add.s64 	%rd26480, %rd26020, %rd5271;
	sub.s64 	%rd37094, %rd37094, %rd26480;
$L__BB1_2029:
	// begin inline asm
	sub.cc.u64 %rd37117, %rd37056, %rd37097;
	// end inline asm
	// begin inline asm
	sub.cc.u64 %rd37116, %rd37055, %rd26020;
	// end inline asm
	// begin inline asm
	subc.cc.u64 %rd37116, %rd37116, %rd37096;
	// end inline asm
	// begin inline asm
	sub.cc.u64 %rd37115, %rd37058, %rd26020;
	// end inline asm
	// begin inline asm
	subc.cc.u64 %rd37115, %rd37115, %rd37095;
	// end inline asm
	// begin inline asm
	sub.cc.u64 %rd37114, %rd37057, %rd26020;
	// end inline asm
	// begin inline asm
	subc.cc.u64 %rd37114, %rd37114, %rd37094;
	// end inline asm
	@%p5293 bra 	$L__BB1_2031;
	// begin inline asm
	add.cc.u64 %rd37117, %rd37117, %rd5274;
	// end inline asm
	// begin inline asm
	add.cc.u64 %rd37116, %rd37116, %rd25671;
	// end inline asm
	// begin inline asm
	addc.cc.u64 %rd37116, %rd37116, %rd5273;
	// end inline asm
	// begin inline asm
	add.cc.u64 %rd37115, %rd37115, %rd25671;
	// end inline asm
	// begin inline asm
	addc.cc.u64 %rd37115, %rd37115, %rd5272;
	// end inline asm
	add.s64 	%rd26517, %rd37114, %rd25671;
	add.s64 	%rd37114, %rd26517, %rd5271;
$L__BB1_2031:
	mul.hi.u64 	%rd26518, %rd5801, %rd5797;
	mul.lo.s64 	%rd26519, %rd5798, %rd5801;
	mul.hi.u64 	%rd26520, %rd5801, %rd5798;
	add.s64 	%rd26521, %rd26519, %rd26518;
	setp.lt.u64 	%p5397, %rd26521, %rd26519;
	selp.u64 	%rd26522, 1, 0, %p5397;
	add.s64 	%rd26523, %rd26520, %rd26522;
	mul.lo.s64 	%rd26524, %rd5799, %rd5801;
	mul.hi.u64 	%rd26525, %rd5801, %rd5799;
	add.s64 	%rd26526, %rd26524, %rd26523;
	setp.lt.u64 	%p5398, %rd26526, %rd26524;
	selp.u64 	%rd26527, 1, 0, %p5398;
	add.s64 	%rd26528, %rd26525, %rd26527;
	mul.lo.s64 	%rd26529, %rd5800, %rd5801;
	mul.hi.u64 	%rd26530, %rd5801, %rd5800;
	add.s64 	%rd26531, %rd26529, %rd26528;
	setp.lt.u64 	%p5399, %rd26531, %rd26529;
	selp.u64 	%rd26532, 1, 0, %p5399;
	add.s64 	%rd26533, %rd26530, %rd26532;
	mul.lo.s64 	%rd26534, %rd5797, %rd5802;
	mul.hi.u64 	%rd26535, %rd5802, %rd5797;
	add.s64 	%rd26536, %rd26534, %rd26521;
	setp.lt.u64 	%p5400, %rd26536, %rd26534;
	selp.u64 	%rd26537, 1, 0, %p5400;
	add.s64 	%rd26538, %rd26535, %rd26537;
	mul.lo.s64 	%rd26539, %rd5798, %rd5802;
	mul.hi.u64 	%rd26540, %rd5802, %rd5798;
	add.s64 	%rd26541, %rd26539, %rd26526;
	setp.lt.u64 	%p5401, %rd26541, %rd26539;
	selp.u64 	%rd26542, 1, 0, %p5401;
	add.s64 	%rd26543, %rd26540, %rd26542;
	add.s64 	%rd26544, %rd26541, %rd26538;
	setp.lt.u64 	%p5402, %rd26544, %rd26541;
	selp.u64 	%rd26545, 1, 0, %p5402;
	add.s64 	%rd26546, %rd26543, %rd26545;
	mul.lo.s64 	%rd26547, %rd5799, %rd5802;
	mul.hi.u64 	%rd26548, %rd5802, %rd5799;
	add.s64 	%rd26549, %rd26547, %rd26531;
	setp.lt.u64 	%p5403, %rd26549, %rd26547;
	selp.u64 	%rd26550, 1, 0, %p5403;
	add.s64 	%rd26551, %rd26548, %rd26550;
	add.s64 	%rd26552, %rd26549, %rd26546;
	setp.lt.u64 	%p5404, %rd26552, %rd26549;
	selp.u64 	%rd26553, 1, 0, %p5404;
	add.s64 	%rd26554, %rd26551, %rd26553;
	mul.lo.s64 	%rd26555, %rd5800, %rd5802;
	mul.hi.u64 	%rd26556, %rd5802, %rd5800;
	add.s64 	%rd26557, %rd26555, %rd26533;
	setp.lt.u64 	%p5405, %rd26557, %rd26555;
	selp.u64 	%rd26558, 1, 0, %p5405;
	add.s64 	%rd26559, %rd26556, %rd26558;
	add.s64 	%rd26560, %rd26557, %rd26554;
	setp.lt.u64 	%p5406, %rd26560, %rd26557;
	selp.u64 	%rd26561, 1, 0, %p5406;
	add.s64 	%rd26562, %rd26559, %rd26561;
	mul.lo.s64 	%rd26563, %rd5797, %rd5804;
	mul.hi.u64 	%rd26564, %rd5804, %rd5797;
	add.s64 	%rd26565, %rd26563, %rd26544;
	setp.lt.u64 	%p5407, %rd26565, %rd26563;
	selp.u64 	%rd26566, 1, 0, %p5407;
	add.s64 	%rd26567, %rd26564, %rd26566;
	mul.lo.s64 	%rd26568, %rd5798, %rd5804;
	mul.hi.u64 	%rd26569, %rd5804, %rd5798;
	add.s64 	%rd26570, %rd26568, %rd26552;
	setp.lt.u64 	%p5408, %rd26570, %rd26568;
	selp.u64 	%rd26571, 1, 0, %p5408;
	add.s64 	%rd26572, %rd26569, %rd26571;
	add.s64 	%rd26573, %rd26570, %rd26567;
	setp.lt.u64 	%p5409, %rd26573, %rd26570;
	selp.u64 	%rd26574, 1, 0, %p5409;
	add.s64 	%rd26575, %rd26572, %rd26574;
	mul.lo.s64 	%rd26576, %rd5799, %rd5804;
	mul.hi.u64 	%rd26577, %rd5804, %rd5799;
	add.s64 	%rd26578, %rd26576, %rd26560;
	setp.lt.u64 	%p5410, %rd26578, %rd26576;
	selp.u64 	%rd26579, 1, 0, %p5410;
	add.s64 	%rd26580, %rd26577, %rd26579;
	add.s64 	%rd26581, %rd26578, %rd26575;
	setp.lt.u64 	%p5411, %rd26581, %rd26578;
	selp.u64 	%rd26582, 1, 0, %p5411;
	add.s64 	%rd26583, %rd26580, %rd26582;
	mul.lo.s64 	%rd26584, %rd5800, %rd5804;
	mul.hi.u64 	%rd26585, %rd5804, %rd5800;
	add.s64 	%rd26586, %rd26584, %rd26562;
	setp.lt.u64 	%p5412, %rd26586, %rd26584;
	selp.u64 	%rd26587, 1, 0, %p5412;
	add.s64 	%rd26588, %rd26585, %rd26587;
	add.s64 	%rd26589, %rd26586, %rd26583;
	setp.lt.u64 	%p5413, %rd26589, %rd26586;
	selp.u64 	%rd26590, 1, 0, %p5413;
	add.s64 	%rd26591, %rd26588, %rd26590;
	mul.lo.s64 	%rd26592, %rd5797, %rd5805;
	mul.hi.u64 	%rd26593, %rd5805, %rd5797;
	add.s64 	%rd26594, %rd26592, %rd26573;
	setp.lt.u64 	%p5414, %rd26594, %rd26592;
	selp.u64 	%rd26595, 1, 0, %p5414;
	add.s64 	%rd26596, %rd26593, %rd26595;
	mul.lo.s64 	%rd26597, %rd5798, %rd5805;
	mul.hi.u64 	%rd26598, %rd5805, %rd5798;
	add.s64 	%rd26599, %rd26597, %rd26581;
	setp.lt.u64 	%p5415, %rd26599, %rd26597;
	selp.u64 	%rd26600, 1, 0, %p5415;
	add.s64 	%rd26601, %rd26598, %rd26600;
	add.s64 	%rd26602, %rd26599, %rd26596;
	setp.lt.u64 	%p5416, %rd26602, %rd26599;
	selp.u64 	%rd26603, 1, 0, %p5416;
	add.s64 	%rd26604, %rd26601, %rd26603;
	mul.lo.s64 	%rd26605, %rd5799, %rd5805;
	mul.hi.u64 	%rd26606, %rd5805, %rd5799;
	add.s64 	%rd26607, %rd26605, %rd26589;
	setp.lt.u64 	%p5417, %rd26607, %rd26605;
	selp.u64 	%rd26608, 1, 0, %p5417;
	add.s64 	%rd26609, %rd26606, %rd26608;
	add.s64 	%rd26610, %rd26607, %rd26604;
	setp.lt.u64 	%p5418, %rd26610, %rd26607;
	selp.u64 	%rd26611, 1, 0, %p5418;
	add.s64 	%rd26612, %rd26609, %rd26611;
	mul.lo.s64 	%rd26613, %rd5800, %rd5805;
	mul.hi.u64 	%rd26614, %rd5805, %rd5800;
	add.s64 	%rd26615, %rd26613, %rd26591;
	setp.lt.u64 	%p5419, %rd26615, %rd26613;
	selp.u64 	%rd26616, 1, 0, %p5419;
	add.s64 	%rd26617, %rd26614, %rd26616;
	add.s64 	%rd26618, %rd26615, %rd26612;
	setp.lt.u64 	%p5420, %rd26618, %rd26615;
	selp.u64 	%rd26619, 1, 0, %p5420;
	add.s64 	%rd26620, %rd26617, %rd26619;
	mul.lo.s64 	%rd26621, %rd26602, 4294968273;
	mov.b64 	%rd26622, 4294968273;
	mul.hi.u64 	%rd26623, %rd26602, %rd26622;
	mad.lo.s64 	%rd37105, %rd5797, %rd5801, %rd26621;
	setp.lt.u64 	%p5421, %rd37105, %rd26621;
	selp.u64 	%rd26624, 1, 0, %p5421;
	add.s64 	%rd26625, %rd26623, %rd26624;
	mul.lo.s64 	%rd26626, %rd26610, 4294968273;
	mul.hi.u64 	%rd26627, %rd26610, %rd26622;
	add.s64 	%rd26628, %rd26626, %rd26536;
	setp.lt.u64 	%p5422, %rd26628, %rd26626;
	selp.u64 	%rd26629, 1, 0, %p5422;
	add.s64 	%rd26630, %rd26627, %rd26629;
	add.s64 	%rd37104, %rd26628, %rd26625;
	setp.lt.u64 	%p5423, %rd37104, %rd26628;
	selp.u64 	%rd26631, 1, 0, %p5423;
	add.s64 	%rd26632, %rd26630, %rd26631;
	mul.lo.s64 	%rd26633, %rd26618, 4294968273;
	mul.hi.u64 	%rd26634, %rd26618, %rd26622;
	add.s64 	%rd26635, %rd26633, %rd26565;
	setp.lt.u64 	%p5424, %rd26635, %rd26633;
	selp.u64 	%rd26636, 1, 0, %p5424;
	add.s64 	%rd26637, %rd26634, %rd26636;
	add.s64 	%rd37107, %rd26635, %rd26632;
	setp.lt.u64 	%p5425, %rd37107, %rd26635;
	selp.u64 	%rd26638, 1, 0, %p5425;
	add.s64 	%rd26639, %rd26637, %rd26638;
	mul.lo.s64 	%rd26640, %rd26620, 4294968273;
	mul.hi.u64 	%rd26641, %rd26620, %rd26622;
	add.s64 	%rd26642, %rd26640, %rd26594;
	setp.lt.u64 	%p5426, %rd26642, %rd26640;
	selp.u64 	%rd26643, 1, 0, %p5426;
	add.s64 	%rd26644, %rd26641, %rd26643;
	add.s64 	%rd37106, %rd26642, %rd26639;
	setp.lt.u64 	%p5427, %rd37106, %rd26642;
	selp.u64 	%rd26645, 1, 0, %p5427;
	add.s64 	%rd6279, %rd26644, %rd26645;
	setp.eq.s64 	%p5428, %rd6279, 0;
	@%p5428 bra 	$L__BB1_2035;
	mov.b64 	%rd26646, 4294968273;
	mul.hi.u64 	%rd26647, %rd6279, %rd26646;
	mad.lo.s64 	%rd6280, %rd6279, 4294968273, %rd37105;
	setp.lt.u64 	%p5429, %rd6280, %rd37105;
	selp.u64 	%rd26648, 1, 0, %p5429;
	add.s64 	%rd6281, %rd26647, %rd26648;
	setp.eq.s64 	%p5430, %rd6281, 0;
	mov.u64 	%rd37105, %rd6280;
	@%p5430 bra 	$L__BB1_2035;
	add.s64 	%rd6282, %rd37104, %rd6281;
	setp.ge.u64 	%p5431, %rd6282, %rd37104;
	mov.u64 	%rd37104, %rd6282;
	mov.u64 	%rd37105, %rd6280;
	@%p5431 bra 	$L__BB1_2035;
	add.s64 	%rd37107, %rd37107, 1;
	setp.eq.s64 	%p5432, %rd37107, 0;
	selp.u64 	%rd26649, 1, 0, %p5432;
	add.s64 	%rd37106, %rd37106, %rd26649;
	mov.u64 	%rd37104, %rd6282;
	mov.u64 	%rd37105, %rd6280;
$L__BB1_2035:
	setp.gt.u64 	%p5433, %rd37106, %rd5271;
	@%p5433 bra 	$L__BB1_2037;
	setp.ne.s64 	%p5434, %rd37106, %rd5271;
	setp.ne.s64 	%p5435, %rd37107, %rd5272;
	or.pred  	%p5436, %p5434, %p5435;
	setp.ne.s64 	%p5437, %rd37104, %rd5273;
	or.pred  	%p5438, %p5436, %p5437;
	setp.lt.u64 	%p5439, %rd37105, %rd5274;
	or.pred  	%p5440, %p5438, %p5439;
	@%p5440 bra 	$L__BB1_2038;
$L__BB1_2037:
	// begin inline asm
	sub.cc.u64 %rd37105, %rd37105, %rd5274;
	// end inline asm
	sub.s64 	%rd26654, %rd37104, %rd26020;
	// begin inline asm
	sub.cc.u64 %rd37104, %rd26654, %rd5273;
	// end inline asm
	sub.s64 	%rd26657, %rd37107, %rd26020;
	// begin inline asm
	sub.cc.u64 %rd37107, %rd26657, %rd5272;
	// end inline asm
	add.s64 	%rd26659, %rd26020, %rd5271;
	sub.s64 	%rd37106, %rd37106, %rd26659;
$L__BB1_2038:
	setp.ne.s64 	%p5441, %rd25671, 0;
	// begin inline asm
	add.cc.u64 %rd37113, %rd37105, %rd37105;
	// end inline asm
	// begin inline asm
	add.cc.u64 %rd37112, %rd37104, %rd25671;
	// end inline asm
	// begin inline asm
	addc.cc.u64 %rd37112, %rd37112, %rd37104;
	// end inline asm
	// begin inline asm
	add.cc.u64 %rd37111, %rd37107, %rd25671;
	// end inline asm
	// begin inline asm
	addc.cc.u64 %rd37111, %rd37111, %rd37107;
	// end inline asm
	// begin inline asm
	add.cc.u64 %rd37110, %rd37106, %rd25671;
	// end inline asm
	// begin inline asm
	addc.cc.u64 %rd37110, %rd37110, %rd37106;
	// end inline asm
	@%p5441 bra 	$L__BB1_2040;
	and.b64  	%rd26681, %rd37110, %rd37111;
	and.b64  	%rd26682, %rd26681, %rd37112;
	setp.ne.s64 	%p5442, %rd26682, -1;
	setp.lt.u64 	%p5443, %rd37113, -4294968273;
	or.pred  	%p5444, %p5442, %p5443;
	@%p5444 bra 	$L__BB1_2041;
$L__BB1_2040:
	// begin inline asm
	sub.cc.u64 %rd37113, %rd37113, %rd5274;
	// end inline asm
	// begin inline asm
	sub.cc.u64 %rd37112, %rd37112, %rd26020;
	// end inline asm
	// begin inline asm
	subc.cc.u64 %rd37112, %rd37112, %rd5273;
	// end inline asm
	// begin inline asm
	sub.cc.u64 %rd37111, %rd37111, %rd26020;
	// end inline asm
	// begin inline asm
	subc.cc.u64 %rd37111, %rd37111, %rd5272;
	// end inline asm
	add.s64 	%rd26698, %rd26020, %rd5271;
	sub.s64 	%rd37110, %rd37110, %rd26698;
$L__BB1_2041:
	st.local.v2.u64 	[%rd36760+-80], {%rd37121, %rd37120};
	st.local.v2.u64 	[%rd36760+-64], {%rd37119, %rd37118};
	st.local.v2.u64 	[%rd36760+-48], {%rd37117, %rd37116};
	st.local.v2.u64 	[%rd36760+-32], {%rd37115, %rd37114};
	st.local.v2.u64 	[%rd36760+-16], {%rd37113, %rd37112};
	st.local.v2.u64 	[%rd36760], {%rd37111, %rd37110};
$L__BB1_2042:
	add.s32 	%r3275, %r3275, 1;
	add.s64 	%rd36761, %rd36761, 96;
	add.s64 	%rd36760, %rd36760, 96;
	setp.ne.s32 	%p5445, %r3275, 15;
	@%p5445 bra 	$L__BB1_1740;
	add.s32 	%r3274, %r3274, 1;
	setp.ne.s32 	%p5446, %r3274, 4;
	@%p5446 bra 	$L__BB1_1739;
	shl.b32 	%r54, %r3273, 4;
	mov.b32 	%r3276, 0;
$L__BB1_2045:
	add.s32 	%r56, %r3276, %r54;
	mul.wide.u32 	%rd26699, %r3276, 96;
	add.s64 	%rd26700, %rd3, %rd26699;
	add.s64 	%rd6319, %rd26700, 64;
	ld.local.v2.u64 	{%rd6320, %rd6321}, [%rd26700+64];
	or.b64  	%rd26701, %rd6321, %rd6320;
	ld.local.v2.u64 	{%rd6322, %rd6323}, [%rd26700+80];
	or.b64  	%rd26702, %rd26701, %rd6322;
	or.b64  	%rd26703, %rd26702, %rd6323;
	setp.ne.s64 	%p5447, %rd26703, 0;
	setp.ne.s32 	%p5448, %r3276, 0;
	and.pred  	%p5449, %p5448, %p5447;
	@%p5449 bra 	$L__BB1_2050;
	mul.wide.u32 	%rd30793, %r56, 64;
	add.s64 	%rd30794, %rd2, %rd30793;
	mov.b64 	%rd30795, 0;
	st.global.v4.u64 	[%rd30794], {%rd30795, %rd30795, %rd30795, %rd30795};
	st.global.v4.u64 	[%rd30794+32], {%rd30795, %rd30795, %rd30795, %rd30795};
	bra.uni 	$L__BB1_2581;
$L__BB1_2047:
	add.s64 	%rd37023, %rd37023, 1;
	setp.ne.s64 	%p5257, %rd37023, 0;
	@%p5257 bra 	$L__BB1_1968;
	add.s64 	%rd37022, %rd37022, 1;
	setp.ne.s64 	%p5258, %rd37022, 0;
	mov.b64 	%rd37023, 0;
	@%p5258 bra 	$L__BB1_1968;
	add.s64 	%rd37021, %rd37021, 1;
	setp.eq.s64 	%p5259, %rd37021, 0;
	selp.u64 	%rd25943, 1, 0, %p5259;
	add.s64 	%rd37020, %rd37020, %rd25943;
	mov.b64 	%rd37022, 0;
	mov.u64 	%rd37023, %rd37022;
	bra.uni 	$L__BB1_1968;
$L__BB1_2050:
	mul.hi.u64 	%rd26704, %rd6320, %rd6320;
	mul.lo.s64 	%rd26705, %rd6321, %rd6321;
	mul.hi.u64 	%rd37130, %rd6321, %rd6321;
	mul.lo.s64 	%rd37129, %rd6322, %rd6322;
	mul.hi.u64 	%rd37128, %rd6322, %rd6322;
	mul.lo.s64 	%rd37127, %rd6323, %rd6323;
	mul.hi.u64 	%rd37126, %rd6323, %rd6323;
	mul.lo.s64 	%rd26706, %rd6321, %rd6320;
	mul.hi.u64 	%rd26707, %rd6320, %rd6321;
	mov.b64 	{%r2075, %r2076}, %rd26707;
	mov.b64 	{%r2077, %r2078}, %rd26706;
	shf.l.wrap.b32 	%r2079, %r2078, %r2075, 1;
	shf.l.wrap.b32 	%r2080, %r2075, %r2076, 1;
	mov.b64 	%rd26708, {%r2079, %r2080};
	shl.b64 	%rd26709, %rd26706, 1;
	add.s64 	%rd6329, %rd26709, %rd26704;
	setp.lt.u64 	%p5450, %rd6329, %rd26709;
	selp.u64 	%rd26710, 1, 0, %p5450;
	add.s64 	%rd26711, %rd26705, %rd26708;
	add.s64 	%rd6330, %rd26711, %rd26710;
	setp.ge.u64 	%p5451, %rd6330, %rd26705;
	@%p5451 bra 	$L__BB1_2055;
	add.s64 	%rd37130, %rd37130, 1;
	setp.ne.s64 	%p5452, %rd37130, 0;
	@%p5452 bra 	$L__BB1_2055;
	add.s64 	%rd37129, %rd37129, 1;
	setp.ne.s64 	%p5453, %rd37129, 0;
	mov.b64 	%rd37130, 0;
	@%p5453 bra 	$L__BB1_2055;
	add.s64 	%rd37128, %rd37128, 1;
	setp.ne.s64 	%p5454, %rd37128, 0;
	mov.b64 	%rd37129, 0;
	mov.u64 	%rd37130, %rd37129;
	@%p5454 bra 	$L__BB1_2055;
	add.s64 	%rd37127, %rd37127, 1;
	setp.eq.s64 	%p5455, %rd37127, 0;
	selp.u64 	%rd26715, 1, 0, %p5455;
	add.s64 	%rd37126, %rd37126, %rd26715;
	mov.b64 	%rd37128, 0;
	mov.u64 	%rd37129, %rd37128;
	mov.u64 	%rd37130, %rd37128;
$L__BB1_2055:
	mul.lo.s64 	%rd26716, %rd6322, %rd6320;
	mul.hi.u64 	%rd26717, %rd6320, %rd6322;
	mov.b64 	{%r2081, %r2082}, %rd26717;
	mov.b64 	{%r2083, %r2084}, %rd26716;
	shf.l.wrap.b32 	%r2085, %r2084, %r2081, 1;
	shf.l.wrap.b32 	%r2086, %r2081, %r2082, 1;
	mov.b64 	%rd26718, {%r2085, %r2086};
	shl.b64 	%rd26719, %rd26716, 1;
	add.s64 	%rd6351, %rd26719, %rd6330;
	setp.lt.u64 	%p5456, %rd6351, %rd26719;
	selp.u64 	%rd26720, 1, 0, %p5456;
	add.s64 	%rd26721, %rd37130, %rd26718;
	add.s64 	%rd6352, %rd26721, %rd26720;
	setp.ge.u64 	%p5457, %rd6352, %rd37130;
	@%p5457 bra 	$L__BB1_2056;
	bra.uni 	$L__BB1_2115;
$L__BB1_2056:
	mul.lo.s64 	%rd6340, %rd6323, %rd6320;
	mul.hi.u64 	%rd26725, %rd6320, %rd6323;
	mov.b64 	{%r2087, %r2088}, %rd26725;
	mov.b64 	{%r2089, %r2090}, %rd6340;
	shf.l.wrap.b32 	%r2091, %r2090, %r2087, 1;
	shf.l.wrap.b32 	%r2092, %r2087, %r2088, 1;
	mov.b64 	%rd26726, {%r2091, %r2092};
	shl.b64 	%rd26727, %rd6340, 1;
	add.s64 	%rd6341, %rd26727, %rd6352;
	setp.lt.u64 	%p5461, %rd6341, %rd26727;
	selp.u64 	%rd26728, 1, 0, %p5461;
	add.s64 	%rd26729, %rd37129, %rd26726;
	add.s64 	%rd6342, %rd26729, %rd26728;
	setp.ge.u64 	%p5462, %rd6342, %rd37129;
	@%p5462 bra 	$L__BB1_2059;
	add.s64 	%rd37128, %rd37128, 1;
	setp.ne.s64 	%p5463, %rd37128, 0;
	@%p5463 bra 	$L__BB1_2059;
	add.s64 	%rd37127, %rd37127, 1;
	setp.eq.s64 	%p5464, %rd37127, 0;
	selp.u64 	%rd26731, 1, 0, %p5464;
	add.s64 	%rd37126, %rd37126, %rd26731;
	mov.b64 	%rd37128, 0;
$L__BB1_2059:
	mul.lo.s64 	%rd26732, %rd6322, %rd6321;
	mul.hi.u64 	%rd26733, %rd6321, %rd6322;
	mov.b64 	{%r2093, %r2094}, %rd26733;
	mov.b64 	{%r2095, %r2096}, %rd26732;
	shf.l.wrap.b32 	%r2097, %r2096, %r2093, 1;
	shf.l.wrap.b32 	%r2098, %r2093, %r2094, 1;
	mov.b64 	%rd26734, {%r2097, %r2098};
	add.s64 	%rd26735, %rd6340, %rd26732;
	shl.b64 	%rd26736, %rd26735, 1;
	add.s64 	%rd6360, %rd26736, %rd6352;
	setp.lt.u64 	%p5465, %rd6360, %rd6341;
	selp.u64 	%rd26737, 1, 0, %p5465;
	add.s64 	%rd26738, %rd6342, %rd26734;
	add.s64 	%rd6361, %rd26738, %rd26737;
	setp.ge.u64 	%p5466, %rd6361, %rd6342;
	@%p5466 bra 	$L__BB1_2062;
	add.s64 	%rd37128, %rd37128, 1;
	setp.ne.s64 	%p5467, %rd37128, 0;
	@%p5467 bra 	$L__BB1_2062;
	add.s64 	%rd37127, %rd37127, 1;
	setp.eq.s64 	%p5468, %rd37127, 0;
	selp.u64 	%rd26740, 1, 0, %p5468;
	add.s64 	%rd37126, %rd37126, %rd26740;
	mov.b64 	%rd37128, 0;
$L__BB1_2062:
	mul.lo.s64 	%rd26741, %rd6323, %rd6321;
	mul.hi.u64 	%rd26742, %rd6321, %rd6323;
	mov.b64 	{%r2099, %r2100}, %rd26742;
	mov.b64 	{%r2101, %r2102}, %rd26741;
	shf.l.wrap.b32 	%r2103, %r2102, %r2099, 1;
	shf.l.wrap.b32 	%r2104, %r2099, %r2100, 1;
	mov.b64 	%rd26743, {%r2103, %r2104};
	shl.b64 	%rd26744, %rd26741, 1;
	add.s64 	%rd6368, %rd26744, %rd6361;
	setp.lt.u64 	%p5469, %rd6368, %rd26744;
	selp.u64 	%rd26745, 1, 0, %p5469;
	add.s64 	%rd26746, %rd37128, %rd26743;
	add.s64 	%rd6369, %rd26746, %rd26745;
	setp.ge.u64 	%p5470, %rd6369, %rd37128;
	@%p5470 bra 	$L__BB1_2064;
	add.s64 	%rd37127, %rd37127, 1;
	setp.eq.s64 	%p5471, %rd37127, 0;
	selp.u64 	%rd26747, 1, 0, %p5471;
	add.s64 	%rd37126, %rd37126, %rd26747;
$L__BB1_2064:
	mul.lo.s64 	%rd26748, %rd6323, %rd6322;
	mul.hi.u64 	%rd26749, %rd6322, %rd6323;
	mov.b64 	{%r2105, %r2106}, %rd26749;
	mov.b64 	{%r2107, %r2108}, %rd26748;
	shf.l.wrap.b32 	%r2109, %r2108, %r2105, 1;
	shf.l.wrap.b32 	%r2110, %r2105, %r2106, 1;
	mov.b64 	%rd26750, {%r2109, %r2110};
	shl.b64 	%rd26751, %rd26748, 1;
	add.s64 	%rd26752, %rd26751, %rd6369;
	setp.lt.u64 	%p5472, %rd26752, %rd26751;
	selp.u64 	%rd26753, 1, 0, %p5472;
	add.s64 	%rd26754, %rd37127, %rd26750;
	add.s64 	%rd26755, %rd26754, %rd26753;
	setp.lt.u64 	%p5473, %rd26755, %rd37127;
	selp.u64 	%rd26756, 1, 0, %p5473;
	add.s64 	%rd26757, %rd37126, %rd26756;
	mul.lo.s64 	%rd26758, %rd6368, 4294968273;
	mov.b64 	%rd26759, 4294968273;
	mul.hi.u64 	%rd26760, %rd6368, %rd26759;
	mad.lo.s64 	%rd37142, %rd6320, %rd6320, %rd26758;
	setp.lt.u64 	%p5474, %rd37142, %rd26758;
	selp.u64 	%rd26761, 1, 0, %p5474;
	add.s64 	%rd26762, %rd26760, %rd26761;
	mul.lo.s64 	%rd26763, %rd26752, 4294968273;
	mul.hi.u64 	%rd26764, %rd26752, %rd26759;
	add.s64 	%rd26765, %rd26763, %rd6329;
	setp.lt.u64 	%p5475, %rd26765, %rd26763;
	selp.u64 	%rd26766, 1, 0, %p5475;
	add.s64 	%rd26767, %rd26764, %rd26766;
	add.s64 	%rd37141, %rd26765, %rd26762;
	setp.lt.u64 	%p5476, %rd37141, %rd26765;
	selp.u64 	%rd26768, 1, 0, %p5476;
	add.s64 	%rd26769, %rd26767, %rd26768;
	mul.lo.s64 	%rd26770, %rd26755, 4294968273;
	mul.hi.u64 	%rd26771, %rd26755, %rd26759;
	add.s64 	%rd26772, %rd26770, %rd6351;
	setp.lt.u64 	%p5477, %rd26772, %rd26770;
	selp.u64 	%rd26773, 1, 0, %p5477;
	add.s64 	%rd26774, %rd26771, %rd26773;
	add.s64 	%rd37144, %rd26772, %rd26769;
	setp.lt.u64 	%p5478, %rd37144, %rd26772;
	selp.u64 	%rd26775, 1, 0, %p5478;
	add.s64 	%rd26776, %rd26774, %rd26775;
	mul.lo.s64 	%rd26777, %rd26757, 4294968273;
	mul.hi.u64 	%rd26778, %rd26757, %rd26759;
	add.s64 	%rd26779, %rd26777, %rd6360;
	setp.lt.u64 	%p5479, %rd26779, %rd26777;
	selp.u64 	%rd26780, 1, 0, %p5479;
	add.s64 	%rd26781, %rd26778, %rd26780;
	add.s64 	%rd37143, %rd26779, %rd26776;
	setp.lt.u64 	%p5480, %rd37143, %rd26779;
	selp.u64 	%rd26782, 1, 0, %p5480;
	add.s64 	%rd6378, %rd26781, %rd26782;
	setp.eq.s64 	%p5481, %rd6378, 0;
	@%p5481 bra 	$L__BB1_2068;
	mov.b64 	%rd26783, 4294968273;
	mul.hi.u64 	%rd26784, %rd6378, %rd26783;
	mad.lo.s64 	%rd6379, %rd6378, 4294968273, %rd37142;
	setp.lt.u64 	%p5482, %rd6379, %rd37142;
	selp.u64 	%rd26785, 1, 0, %p5482;
	add.s64 	%rd6380, %rd26784, %rd26785;
	setp.eq.s64 	%p5483, %rd6380, 0;
	mov.u64 	%rd37142, %rd6379;
	@%p5483 bra 	$L__BB1_2068;
	add.s64 	%rd6381, %rd37141, %rd6380;
	setp.ge.u64 	%p5484, %rd6381, %rd37141;
	mov.u64 	%rd37141, %rd6381;
	mov.u64 	%rd37142, %rd6379;
	@%p5484 bra 	$L__BB1_2068;
	add.s64 	%rd37144, %rd37144, 1;
	setp.eq.s64 	%p5485, %rd37144, 0;
	selp.u64 	%rd26786, 1, 0, %p5485;
	add.s64 	%rd37143, %rd37143, %rd26786;
	mov.u64 	%rd37141, %rd6381;
	mov.u64 	%rd37142, %rd6379;
$L__BB1_2068:
	setp.gt.u64 	%p5486, %rd37143, %rd5271;
	@%p5486 bra 	$L__BB1_2070;
	setp.ne.s64 	%p5487, %rd37143, %rd5271;
	setp.ne.s64 	%p5488, %rd37144, %rd5272;
	or.pred  	%p5489, %p5487, %p5488;
	setp.ne.s64 	%p5490, %rd37141, %rd5273;
	or.pred  	%p5491, %p5489, %p5490;
	setp.lt.u64 	%p5492, %rd37142, %rd5274;
	or.pred  	%p5493, %p5491, %p5492;
	@%p5493 bra 	$L__BB1_2071;
$L__BB1_2070:
	// begin inline asm
	sub.cc.u64 %rd37142, %rd37142, %rd5274;
	// end inline asm
	// begin inline asm
	subc.u64 %rd26790, 0, 0;
	// end inline asm
	sub.s64 	%rd26792, %rd37141, %rd26790;
	// begin inline asm
	sub.cc.u64 %rd37141, %rd26792, %rd5273;
	// end inline asm
	sub.s64 	%rd26795, %rd37144, %rd26790;
	// begin inline asm
	sub.cc.u64 %rd37144, %rd26795, %rd5272;
	// end inline asm
	add.s64 	%rd26797, %rd26790, %rd5271;
	sub.s64 	%rd37143, %rd37143, %rd26797;
$L__BB1_2071:
	mul.hi.u64 	%rd26798, %rd37142, %rd6320;
	mul.lo.s64 	%rd26799, %rd6321, %rd37142;
	mul.hi.u64 	%rd26800, %rd37142, %rd6321;
	add.s64 	%rd26801, %rd26799, %rd26798;
	setp.lt.u64 	%p5494, %rd26801, %rd26799;
	selp.u64 	%rd26802, 1, 0, %p5494;
	add.s64 	%rd26803, %rd26800, %rd26802;
	mul.lo.s64 	%rd26804, %rd6322, %rd37142;
	mul.hi.u64 	%rd26805, %rd37142, %rd6322;
	add.s64 	%rd26806, %rd26804, %rd26803;
	setp.lt.u64 	%p5495, %rd26806, %rd26804;
	selp.u64 	%rd26807, 1, 0, %p5495;
	add.s64 	%rd26808, %rd26805, %rd26807;
	mul.lo.s64 	%rd26809, %rd6323, %rd37142;
	mul.hi.u64 	%rd26810, %rd37142, %rd6323;
	add.s64 	%rd26811, %rd26809, %rd26808;
	setp.lt.u64 	%p5496, %rd26811, %rd26809;
	selp.u64 	%rd26812, 1, 0, %p5496;
	add.s64 	%rd26813, %rd26810, %rd26812;
	mul.lo.s64 	%rd26814, %rd6320, %rd37141;
	mul.hi.u64 	%rd26815, %rd37141, %rd6320;
	add.s64 	%rd26816, %rd26814, %rd26801;
	setp.lt.u64 	%p5497, %rd26816, %rd26814;
	selp.u64 	%rd26817, 1, 0, %p5497;
	add.s64 	%rd26818, %rd26815, %rd26817;
	mul.lo.s64 	%rd26819, %rd6321, %rd37141;
	mul.hi.u64 	%rd26820, %rd37141, %rd6321;
	add.s64 	%rd26821, %rd26819, %rd26806;
	setp.lt.u64 	%p5498, %rd26821, %rd26819;
	selp.u64 	%rd26822, 1, 0, %p5498;
	add.s64 	%rd26823, %rd26820, %rd26822;
	add.s64 	%rd26824, %rd26821, %rd26818;
	setp.lt.u64 	%p5499, %rd26824, %rd26821;
	selp.u64 	%rd26825, 1, 0, %p5499;
	add.s64 	%rd26826, %rd26823, %rd26825;
	mul.lo.s64 	%rd26827, %rd6322, %rd37141;
	mul.hi.u64 	%rd26828, %rd37141, %rd6322;
	add.s64 	%rd26829, %rd26827, %rd26811;
	setp.lt.u64 	%p5500, %rd26829, %rd26827;
	selp.u64 	%rd26830, 1, 0, %p5500;
	add.s64 	%rd26831, %rd26828, %rd26830;
	add.s64 	%rd26832, %rd26829, %rd26826;
	setp.lt.u64 	%p5501, %rd26832, %rd26829;
	selp.u64 	%rd26833, 1, 0, %p5501;
	add.s64 	%rd26834, %rd26831, %rd26833;
	mul.lo.s64 	%rd26835, %rd6323, %rd37141;
	mul.hi.u64 	%rd26836, %rd37141, %rd6323;
	add.s64 	%rd26837, %rd26835, %rd26813;
	setp.lt.u64 	%p5502, %rd26837, %rd26835;
	selp.u64 	%rd26838, 1, 0, %p5502;
	add.s64 	%rd26839, %rd26836, %rd26838;
	add.s64 	%rd26840, %rd26837, %rd26834;
	setp.lt.u64 	%p5503, %rd26840, %rd26837;
	selp.u64 	%rd26841, 1, 0, %p5503;
	add.s64 	%rd26842, %rd26839, %rd26841;
	mul.lo.s64 	%rd26843, %rd6320, %rd37144;
	mul.hi.u64 	%rd26844, %rd37144, %rd6320;
	add.s64 	%rd26845, %rd26843, %rd26824;
	setp.lt.u64 	%p5504, %rd26845, %rd26843;
	selp.u64 	%rd26846, 1, 0, %p5504;
	add.s64 	%rd26847, %rd26844, %rd26846;
	mul.lo.s64 	%rd26848, %rd6321, %rd37144;
	mul.hi.u64 	%rd26849, %rd37144, %rd6321;
	add.s64 	%rd26850, %rd26848, %rd26832;
	setp.lt.u64 	%p5505, %rd26850, %rd26848;
	selp.u64 	%rd26851, 1, 0, %p5505;
	add.s64 	%rd26852, %rd26849, %rd26851;
	add.s64 	%rd26853, %rd26850, %rd26847;
	setp.lt.u64 	%p5506, %rd26853, %rd26850;
	selp.u64 	%rd26854, 1, 0, %p5506;
	add.s64 	%rd26855, %rd26852, %rd26854;
	mul.lo.s64 	%rd26856, %rd6322, %rd37144;
	mul.hi.u64 	%rd26857, %rd37144, %rd6322;
	add.s64 	%rd26858, %rd26856, %rd26840;
	setp.lt.u64 	%p5507, %rd26858, %rd26856;
	selp.u64 	%rd26859, 1, 0, %p5507;
	add.s64 	%rd26860, %rd26857, %rd26859;
	add.s64 	%rd26861, %rd26858, %rd26855;
	setp.lt.u64 	%p5508, %rd26861, %rd26858;
	selp.u64 	%rd26862, 1, 0, %p5508;
	add.s64 	%rd26863, %rd26860, %rd26862;
	mul.lo.s64 	%rd26864, %rd6323, %rd37144;
	mul.hi.u64 	%rd26865, %rd37144, %rd6323;
	add.s64 	%rd26866, %rd26864, %rd26842;
	setp.lt.u64 	%p5509, %rd26866, %rd26864;
	selp.u64 	%rd26867, 1, 0, %p5509;
	add.s64 	%rd26868, %rd26865, %rd26867;
	add.s64 	%rd26869, %rd26866, %rd26863;
	setp.lt.u64 	%p5510, %rd26869, %rd26866;
	selp.u64 	%rd26870, 1, 0, %p5510;
	add.s64 	%rd26871, %rd26868, %rd26870;
	mul.lo.s64 	%rd26872, %rd6320, %rd37143;
	mul.hi.u64 	%rd26873, %rd37143, %rd6320;
	add.s64 	%rd26874, %rd26872, %rd26853;
	setp.lt.u64 	%p5511, %rd26874, %rd26872;
	selp.u64 	%rd26875, 1, 0, %p5511;
	add.s64 	%rd26876, %rd26873, %rd26875;
	mul.lo.s64 	%rd26877, %rd6321, %rd37143;
	mul.hi.u64 	%rd26878, %rd37143, %rd6321;
	add.s64 	%rd26879, %rd26877, %rd26861;
	setp.lt.u64 	%p5512, %rd26879, %rd26877;
	selp.u64 	%rd26880, 1, 0, %p5512;
	add.s64 	%rd26881, %rd26878, %rd26880;
	add.s64 	%rd26882, %rd26879, %rd26876;
	setp.lt.u64 	%p5513, %rd26882, %rd26879;
	selp.u64 	%rd26883, 1, 0, %p5513;
	add.s64 	%rd26884, %rd26881, %rd26883;
	mul.lo.s64 	%rd26885, %rd6322, %rd37143;
	mul.hi.u64 	%rd26886, %rd37143, %rd6322;
	add.s64 	%rd26887, %rd26885, %rd26869;
	setp.lt.u64 	%p5514, %rd26887, %rd26885;
	selp.u64 	%rd26888, 1, 0, %p5514;
	add.s64 	%rd26889, %rd26886, %rd26888;
	add.s64 	%rd26890, %rd26887, %rd26884;
	setp.lt.u64 	%p5515, %rd26890, %rd26887;
	selp.u64 	%rd26891, 1, 0, %p5515;
	add.s64 	%rd26892, %rd26889, %rd26891;
	mul.lo.s64 	%rd26893, %rd6323, %rd37143;
	mul.hi.u64 	%rd26894, %rd37143, %rd6323;
	add.s64 	%rd26895, %rd26893, %rd26871;
	setp.lt.u64 	%p5516, %rd26895, %rd26893;
	selp.u64 	%rd26896, 1, 0, %p5516;
	add.s64 	%rd26897, %rd26894, %rd26896;
	add.s64 	%rd26898, %rd26895, %rd26892;
	setp.lt.u64 	%p5517, %rd26898, %rd26895;
	selp.u64 	%rd26899, 1, 0, %p5517;
	add.s64 	%rd26900, %rd26897, %rd26899;
	mul.lo.s64 	%rd26901, %rd26882, 4294968273;
	mov.b64 	%rd26902, 4294968273;
	mul.hi.u64 	%rd26903, %rd26882, %rd26902;
	mad.lo.s64 	%rd37150, %rd6320, %rd37142, %rd26901;
	setp.lt.u64 	%p5518, %rd37150, %rd26901;
	selp.u64 	%rd26904, 1, 0, %p5518;
	add.s64 	%rd26905, %rd26903, %rd26904;
	mul.lo.s64 	%rd26906, %rd26890, 4294968273;
	mul.hi.u64 	%rd26907, %rd26890, %rd26902;
	add.s64 	%rd26908, %rd26906, %rd26816;
	setp.lt.u64 	%p5519, %rd26908, %rd26906;
	selp.u64 	%rd26909, 1, 0, %p5519;
	add.s64 	%rd26910, %rd26907, %rd26909;
	add.s64 	%rd37149, %rd26908, %rd26905;
	setp.lt.u64 	%p5520, %rd37149, %rd26908;
	selp.u64 	%rd26911, 1, 0, %p5520;
	add.s64 	%rd26912, %rd26910, %rd26911;
	mul.lo.s64 	%rd26913, %rd26898, 4294968273;
	mul.hi.u64 	%rd26914, %rd26898, %rd26902;
	add.s64 	%rd26915, %rd26913, %rd26845;
	setp.lt.u64 	%p5521, %rd26915, %rd26913;
	selp.u64 	%rd26916, 1, 0, %p5521;
	add.s64 	%rd26917, %rd26914, %rd26916;
	add.s64 	%rd37152, %rd26915, %rd26912;
	setp.lt.u64 	%p5522, %rd37152, %rd26915;
	selp.u64 	%rd26918, 1, 0, %p5522;
	add.s64 	%rd26919, %rd26917, %rd26918;
	mul.lo.s64 	%rd26920, %rd26900, 4294968273;
	mul.hi.u64 	%rd26921, %rd26900, %rd26902;
	add.s64 	%rd26922, %rd26920, %rd26874;
	setp.lt.u64 	%p5523, %rd26922, %rd26920;
	selp.u64 	%rd26923, 1, 0, %p5523;
	add.s64 	%rd26924, %rd26921, %rd26923;
	add.s64 	%rd37151, %rd26922, %rd26919;
	setp.lt.u64 	%p5524, %rd37151, %rd26922;
	selp.u64 	%rd26925, 1, 0, %p5524;
	add.s64 	%rd6400, %rd26924, %rd26925;
	setp.eq.s64 	%p5525, %rd6400, 0;
	@%p5525 bra 	$L__BB1_2075;
	mov.b64 	%rd26926, 4294968273;
	mul.hi.u64 	%rd26927, %rd6400, %rd26926;
	mad.lo.s64 	%rd6401, %rd6400, 4294968273, %rd37150;
	setp.lt.u64 	%p5526, %rd6401, %rd37150;
	selp.u64 	%rd26928, 1, 0, %p5526;
	add.s64 	%rd6402, %rd26927, %rd26928;
	setp.eq.s64 	%p5527, %rd6402, 0;
	mov.u64 	%rd37150, %rd6401;
	@%p5527 bra 	$L__BB1_2075;
	add.s64 	%rd6403, %rd37149, %rd6402;
	setp.ge.u64 	%p5528, %rd6403, %rd37149;
	mov.u64 	%rd37149, %rd6403;
	mov.u64 	%rd37150, %rd6401;
	@%p5528 bra 	$L__BB1_2075;
	add.s64 	%rd37152, %rd37152, 1;
	setp.eq.s64 	%p5529, %rd37152, 0;
	selp.u64 	%rd26929, 1, 0, %p5529;
	add.s64 	%rd37151, %rd37151, %rd26929;
	mov.u64 	%rd37149, %rd6403;
	mov.u64 	%rd37150, %rd6401;
$L__BB1_2075:
	setp.gt.u64 	%p5530, %rd37151, %rd5271;
	@%p5530 bra 	$L__BB1_2077;
	setp.ne.s64 	%p5531, %rd37151, %rd5271;
	setp.ne.s64 	%p5532, %rd37152, %rd5272;
	or.pred  	%p5533, %p5531, %p5532;
	setp.ne.s64 	%p5534, %rd37149, %rd5273;
	or.pred  	%p5535, %p5533, %p5534;
	setp.lt.u64 	%p5536, %rd37150, %rd5274;
	or.pred  	%p5537, %p5535, %p5536;
	@%p5537 bra 	$L__BB1_2078;
$L__BB1_2077:
	// begin inline asm
	sub.cc.u64 %rd37150, %rd37150, %rd5274;
	// end inline asm
	// begin inline asm
	subc.u64 %rd26933, 0, 0;
	// end inline asm
	sub.s64 	%rd26935, %rd37149, %rd26933;
	// begin inline asm
	sub.cc.u64 %rd37149, %rd26935, %rd5273;
	// end inline asm
	sub.s64 	%rd26938, %rd37152, %rd26933;
	// begin inline asm
	sub.cc.u64 %rd37152, %rd26938, %rd5272;
	// end inline asm
	add.s64 	%rd26940, %rd26933, %rd5271;
	sub.s64 	%rd37151, %rd37151, %rd26940;
$L__BB1_2078:
	mul.hi.u64 	%rd26941, %rd37150, %rd37150;
	mul.lo.s64 	%rd26942, %rd37149, %rd37149;
	mul.hi.u64 	%rd37163, %rd37149, %rd37149;
	mul.lo.s64 	%rd37162, %rd37152, %rd37152;
	mul.hi.u64 	%rd37161, %rd37152, %rd37152;
	mul.lo.s64 	%rd37160, %rd37151, %rd37151;
	mul.hi.u64 	%rd37159, %rd37151, %rd37151;
	mul.lo.s64 	%rd26943, %rd37149, %rd37150;
	mul.hi.u64 	%rd26944, %rd37150, %rd37149;
	mov.b64 	{%r2111, %r2112}, %rd26944;
	mov.b64 	{%r2113, %r2114}, %rd26943;
	shf.l.wrap.b32 	%r2115, %r2114, %r2111, 1;
	shf.l.wrap.b32 	%r2116, %r2111, %r2112, 1;
	mov.b64 	%rd26945, {%r2115, %r2116};
	shl.b64 	%rd26946, %rd26943, 1;
	add.s64 	%rd6423, %rd26946, %rd26941;
	setp.lt.u64 	%p5538, %rd6423, %rd26946;
	selp.u64 	%rd26947, 1, 0, %p5538;
	add.s64 	%rd26948, %rd26942, %rd26945;
	add.s64 	%rd6424, %rd26948, %rd26947;
	setp.ge.u64 	%p5539, %rd6424, %rd26942;
	@%p5539 bra 	$L__BB1_2083;
	add.s64 	%rd37163, %rd37163, 1;
	setp.ne.s64 	%p5540, %rd37163, 0;
	@%p5540 bra 	$L__BB1_2083;
	add.s64 	%rd37162, %rd37162, 1;
	setp.ne.s64 	%p5541, %rd37162, 0;
	mov.b64 	%rd37163, 0;
	@%p5541 bra 	$L__BB1_2083;
	add.s64 	%rd37161, %rd37161, 1;
	setp.ne.s64 	%p5542, %rd37161, 0;
	mov.b64 	%rd37162, 0;
	mov.u64 	%rd37163, %rd37162;
	@%p5542 bra 	$L__BB1_2083;
	add.s64 	%rd37160, %rd37160, 1;
	setp.eq.s64 	%p5543, %rd37160, 0;
	selp.u64 	%rd26952, 1, 0, %p5543;
	add.s64 	%rd37159, %rd37159, %rd26952;
	mov.b64 	%rd37161, 0;
	mov.u64 	%rd37162, %rd37161;
	mov.u64 	%rd37163, %rd37161;
$L__BB1_2083:
	mul.lo.s64 	%rd26953, %rd37152, %rd37150;
	mul.hi.u64 	%rd26954, %rd37150, %rd37152;
	mov.b64 	{%r2117, %r2118}, %rd26954;
	mov.b64 	{%r2119, %r2120}, %rd26953;
	shf.l.wrap.b32 	%r2121, %r2120, %r2117, 1;
	shf.l.wrap.b32 	%r2122, %r2117, %r2118, 1;
	mov.b64 	%rd26955, {%r2121, %r2122};
	shl.b64 	%rd26956, %rd26953, 1;
	add.s64 	%rd6445, %rd26956, %rd6424;
	setp.lt.u64 	%p5544, %rd6445, %rd26956;
	selp.u64 	%rd26957, 1, 0, %p5544;
	add.s64 	%rd26958, %rd37163, %rd26955;
	add.s64 	%rd6446, %rd26958, %rd26957;
	setp.ge.u64 	%p5545, %rd6446, %rd37163;
	@%p5545 bra 	$L__BB1_2087;
	add.s64 	%rd37162, %rd37162, 1;
	setp.ne.s64 	%p5546, %rd37162, 0;
	@%p5546 bra 	$L__BB1_2087;
	add.s64 	%rd37161, %rd37161, 1;
	setp.ne.s64 	%p5547, %rd37161, 0;
	mov.b64 	%rd37162, 0;
	@%p5547 bra 	$L__BB1_2087;
	add.s64 	%rd37160, %rd37160, 1;
	setp.eq.s64 	%p5548, %rd37160, 0;
	selp.u64 	%rd26961, 1, 0, %p5548;
	add.s64 	%rd37159, %rd37159, %rd26961;
	mov.b64 	%rd37161, 0;
	mov.u64 	%rd37162, %rd37161;
$L__BB1_2087:
	mul.lo.s64 	%rd6434, %rd37151, %rd37150;
	mul.hi.u64 	%rd26962, %rd37150, %rd37151;
	mov.b64 	{%r2123, %r2124}, %rd26962;
	mov.b64 	{%r2125, %r2126}, %rd6434;
	shf.l.wrap.b32 	%r2127, %r2126, %r2123, 1;
	shf.l.wrap.b32 	%r2128, %r2123, %r2124, 1;
	mov.b64 	%rd26963, {%r2127, %r2128};
	shl.b64 	%rd26964, %rd6434, 1;
	add.s64 	%rd6435, %rd26964, %rd6446;
	setp.lt.u64 	%p5549, %rd6435, %rd26964;
	selp.u64 	%rd26965, 1, 0, %p5549;
	add.s64 	%rd26966, %rd37162, %rd26963;
	add.s64 	%rd6436, %rd26966, %rd26965;
	setp.ge.u64 	%p5550, %rd6436, %rd37162;
	@%p5550 bra 	$L__BB1_2090;
	add.s64 	%rd37161, %rd37161, 1;
	setp.ne.s64 	%p5551, %rd37161, 0;
	@%p5551 bra 	$L__BB1_2090;
	add.s64 	%rd37160, %rd37160, 1;
	setp.eq.s64 	%p5552, %rd37160, 0;
	selp.u64 	%rd26968, 1, 0, %p5552;
	add.s64 	%rd37159, %rd37159, %rd26968;
	mov.b64 	%rd37161, 0;
$L__BB1_2090:
	mul.lo.s64 	%rd26969, %rd37152, %rd37149;
	mul.hi.u64 	%rd26970, %rd37149, %rd37152;
	mov.b64 	{%r2129, %r2130}, %rd26970;
	mov.b64 	{%r2131, %r2132}, %rd26969;
	shf.l.wrap.b32 	%r2133, %r2132, %r2129, 1;
	shf.l.wrap.b32 	%r2134, %r2129, %r2130, 1;
	mov.b64 	%rd26971, {%r2133, %r2134};
	add.s64 	%rd26972, %rd6434, %rd26969;
	shl.b64 	%rd26973, %rd26972, 1;
	add.s64 	%rd6454, %rd26973, %rd6446;
	setp.lt.u64 	%p5553, %rd6454, %rd6435;
	selp.u64 	%rd26974, 1, 0, %p5553;
	add.s64 	%rd26975, %rd6436, %rd26971;
	add.s64 	%rd6455, %rd26975, %rd26974;
	setp.ge.u64 	%p5554, %rd6455, %rd6436;
	@%p5554 bra 	$L__BB1_2093;
	add.s64 	%rd37161, %rd37161, 1;
	setp.ne.s64 	%p5555, %rd37161, 0;
	@%p5555 bra 	$L__BB1_2093;
	add.s64 	%rd37160, %rd37160, 1;
	setp.eq.s64 	%p5556, %rd37160, 0;
	selp.u64 	%rd26977, 1, 0, %p5556;
	add.s64 	%rd37159, %rd37159, %rd26977;
	mov.b64 	%rd37161, 0;
$L__BB1_2093:
	mul.lo.s64 	%rd26978, %rd37151, %rd37149;
	mul.hi.u64 	%rd26979, %rd37149, %rd37151;
	mov.b64 	{%r2135, %r2136}, %rd26979;
	mov.b64 	{%r2137, %r2138}, %rd26978;
	shf.l.wrap.b32 	%r2139, %r2138, %r2135, 1;
	shf.l.wrap.b32 	%r2140, %r2135, %r2136, 1;
	mov.b64 	%rd26980, {%r2139, %r2140};
	shl.b64 	%rd26981, %rd26978, 1;
	add.s64 	%rd6462, %rd26981, %rd6455;
	setp.lt.u64 	%p5557, %rd6462, %rd26981;
	selp.u64 	%rd26982, 1, 0, %p5557;
	add.s64 	%rd26983, %rd37161, %rd26980;
	add.s64 	%rd6463, %rd26983, %rd26982;
	setp.ge.u64 	%p5558, %rd6463, %rd37161;
	@%p5558 bra 	$L__BB1_2095;
	add.s64 	%rd37160, %rd37160, 1;
	setp.eq.s64 	%p5559, %rd37160, 0;
	selp.u64 	%rd26984, 1, 0, %p5559;
	add.s64 	%rd37159, %rd37159, %rd26984;
$L__BB1_2095:
	mul.lo.s64 	%rd26985, %rd37151, %rd37152;
	mul.hi.u64 	%rd26986, %rd37152, %rd37151;
	mov.b64 	{%r2141, %r2142}, %rd26986;
	mov.b64 	{%r2143, %r2144}, %rd26985;
	shf.l.wrap.b32 	%r2145, %r2144, %r2141, 1;
	shf.l.wrap.b32 	%r2146, %r2141, %r2142, 1;
	mov.b64 	%rd26987, {%r2145, %r2146};
	shl.b64 	%rd26988, %rd26985, 1;
	add.s64 	%rd26989, %rd26988, %rd6463;
	setp.lt.u64 	%p5560, %rd26989, %rd26988;
	selp.u64 	%rd26990, 1, 0, %p5560;
	add.s64 	%rd26991, %rd37160, %rd26987;
	add.s64 	%rd26992, %rd26991, %rd26990;
	setp.lt.u64 	%p5561, %rd26992, %rd37160;
	selp.u64 	%rd26993, 1, 0, %p5561;
	add.s64 	%rd26994, %rd37159, %rd26993;
	mul.lo.s64 	%rd26995, %rd6462, 4294968273;
	mov.b64 	%rd26996, 4294968273;
	mul.hi.u64 	%rd26997, %rd6462, %rd26996;
	mad.lo.s64 	%rd37175, %rd37150, %rd37150, %rd26995;
	setp.lt.u64 	%p5562, %rd37175, %rd26995;
	selp.u64 	%rd26998, 1, 0, %p5562;
	add.s64 	%rd26999, %rd26997, %rd26998;
	mul.lo.s64 	%rd27000, %rd26989, 4294968273;
	mul.hi.u64 	%rd27001, %rd26989, %rd26996;
	add.s64 	%rd27002, %rd27000, %rd6423;
	setp.lt.u64 	%p5563, %rd27002, %rd27000;
	selp.u64 	%rd27003, 1, 0, %p5563;
	add.s64 	%rd27004, %rd27001, %rd27003;
	add.s64 	%rd37174, %rd27002, %rd26999;
	setp.lt.u64 	%p5564, %rd37174, %rd27002;
	selp.u64 	%rd27005, 1, 0, %p5564;
	add.s64 	%rd27006, %rd27004, %rd27005;
	mul.lo.s64 	%rd27007, %rd26992, 4294968273;
	mul.hi.u64 	%rd27008, %rd26992, %rd26996;
	add.s64 	%rd27009, %rd27007, %rd6445;
	setp.lt.u64 	%p5565, %rd27009, %rd27007;
	selp.u64 	%rd27010, 1, 0, %p5565;
	add.s64 	%rd27011, %rd27008, %rd27010;
	add.s64 	%rd37177, %rd27009, %rd27006;
	setp.lt.u64 	%p5566, %rd37177, %rd27009;
	selp.u64 	%rd27012, 1, 0, %p5566;
	add.s64 	%rd27013, %rd27011, %rd27012;
	mul.lo.s64 	%rd27014, %rd26994, 4294968273;
	mul.hi.u64 	%rd27015, %rd26994, %rd26996;
	add.s64 	%rd27016, %rd27014, %rd6454;
	setp.lt.u64 	%p5567, %rd27016, %rd27014;
	selp.u64 	%rd27017, 1, 0, %p5567;
	add.s64 	%rd27018, %rd27015, %rd27017;
	add.s64 	%rd37176, %rd27016, %rd27013;
	setp.lt.u64 	%p5568, %rd37176, %rd27016;
	selp.u64 	%rd27019, 1, 0, %p5568;
	add.s64 	%rd6472, %rd27018, %rd27019;
	setp.eq.s64 	%p5569, %rd6472, 0;
	@%p5569 bra 	$L__BB1_2099;
	mov.b64 	%rd27020, 4294968273;
	mul.hi.u64 	%rd27021, %rd6472, %rd27020;
	mad.lo.s64 	%rd6473, %rd6472, 4294968273, %rd37175;
	setp.lt.u64 	%p5570, %rd6473, %rd37175;
	selp.u64 	%rd27022, 1, 0, %p5570;
	add.s64 	%rd6474, %rd27021, %rd27022;
	setp.eq.s64 	%p5571, %rd6474, 0;
	mov.u64 	%rd37175, %rd6473;
	@%p5571 bra 	$L__BB1_2099;
	add.s64 	%rd6475, %rd37174, %rd6474;
	setp.ge.u64 	%p5572, %rd6475, %rd37174;
	mov.u64 	%rd37174, %rd6475;
	mov.u64 	%rd37175, %rd6473;
	@%p5572 bra 	$L__BB1_2099;
	add.s64 	%rd37177, %rd37177, 1;
	setp.eq.s64 	%p5573, %rd37177, 0;
	selp.u64 	%rd27023, 1, 0, %p5573;
	add.s64 	%rd37176, %rd37176, %rd27023;
	mov.u64 	%rd37174, %rd6475;
	mov.u64 	%rd37175, %rd6473;
$L__BB1_2099:
	setp.gt.u64 	%p5574, %rd37176, %rd5271;
	@%p5574 bra 	$L__BB1_2101;
	setp.ne.s64 	%p5575, %rd37176, %rd5271;
	setp.ne.s64 	%p5576, %rd37177, %rd5272;
	or.pred  	%p5577, %p5575, %p5576;
	setp.ne.s64 	%p5578, %rd37174, %rd5273;
	or.pred  	%p5579, %p5577, %p5578;
	setp.lt.u64 	%p5580, %rd37175, %rd5274;
	or.pred  	%p5581, %p5579, %p5580;
	@%p5581 bra 	$L__BB1_2102;
$L__BB1_2101:
	// begin inline asm
	sub.cc.u64 %rd37175, %rd37175, %rd5274;
	// end inline asm
	// begin inline asm
	subc.u64 %rd27027, 0, 0;
	// end inline asm
	sub.s64 	%rd27029, %rd37174, %rd27027;
	// begin inline asm
	sub.cc.u64 %rd37174, %rd27029, %rd5273;
	// end inline asm
	sub.s64 	%rd27032, %rd37177, %rd27027;
	// begin inline asm
	sub.cc.u64 %rd37177, %rd27032, %rd5272;
	// end inline asm
	add.s64 	%rd27034, %rd27027, %rd5271;
	sub.s64 	%rd37176, %rd37176, %rd27034;
$L__BB1_2102:
	mul.hi.u64 	%rd27035, %rd37175, %rd6320;
	mul.lo.s64 	%rd27036, %rd6321, %rd37175;
	mul.hi.u64 	%rd27037, %rd37175, %rd6321;
	add.s64 	%rd27038, %rd27036, %rd27035;
	setp.lt.u64 	%p5582, %rd27038, %rd27036;
	selp.u64 	%rd27039, 1, 0, %p5582;
	add.s64 	%rd27040, %rd27037, %rd27039;
	mul.lo.s64 	%rd27041, %rd6322, %rd37175;
	mul.hi.u64 	%rd27042, %rd37175, %rd6322;
	add.s64 	%rd27043, %rd27041, %rd27040;
	setp.lt.u64 	%p5583, %rd27043, %rd27041;
	selp.u64 	%rd27044, 1, 0, %p5583;
	add.s64 	%rd27045, %rd27042, %rd27044;
	mul.lo.s64 	%rd27046, %rd6323, %rd37175;
	mul.hi.u64 	%rd27047, %rd37175, %rd6323;
	add.s64 	%rd27048, %rd27046, %rd27045;
	setp.lt.u64 	%p5584, %rd27048, %rd27046;
	selp.u64 	%rd27049, 1, 0, %p5584;
	add.s64 	%rd27050, %rd27047, %rd27049;
	mul.lo.s64 	%rd27051, %rd6320, %rd37174;
	mul.hi.u64 	%rd27052, %rd37174, %rd6320;
	add.s64 	%rd27053, %rd27051, %rd27038;
	setp.lt.u64 	%p5585, %rd27053, %rd27051;
	selp.u64 	%rd27054, 1, 0, %p5585;
	add.s64 	%rd27055, %rd27052, %rd27054;
	mul.lo.s64 	%rd27056, %rd6321, %rd37174;
	mul.hi.u64 	%rd27057, %rd37174, %rd6321;
	add.s64 	%rd27058, %rd27056, %rd27043;
	setp.lt.u64 	%p5586, %rd27058, %rd27056;
	selp.u64 	%rd27059, 1, 0, %p5586;
	add.s64 	%rd27060, %rd27057, %rd27059;
	add.s64 	%rd27061, %rd27058, %rd27055;
	setp.lt.u64 	%p5587, %rd27061, %rd27058;
	selp.u64 	%rd27062, 1, 0, %p5587;
	add.s64 	%rd27063, %rd27060, %rd27062;
	mul.lo.s64 	%rd27064, %rd6322, %rd37174;
	mul.hi.u64 	%rd27065, %rd37174, %rd6322;
	add.s64 	%rd27066, %rd27064, %rd27048;
	setp.lt.u64 	%p5588, %rd27066, %rd27064;
	selp.u64 	%rd27067, 1, 0, %p5588;
	add.s64 	%rd27068, %rd27065, %rd27067;
	add.s64 	%rd27069, %rd27066, %rd27063;
	setp.lt.u64 	%p5589, %rd27069, %rd27066;
	selp.u64 	%rd27070, 1, 0, %p5589;
	add.s64 	%rd27071, %rd27068, %rd27070;
	mul.lo.s64 	%rd27072, %rd6323, %rd37174;
	mul.hi.u64 	%rd27073, %rd37174, %rd6323;
	add.s64 	%rd27074, %rd27072, %rd27050;
	setp.lt.u64 	%p5590, %rd27074, %rd27072;
	selp.u64 	%rd27075, 1, 0, %p5590;
	add.s64 	%rd27076, %rd27073, %rd27075;
	add.s64 	%rd27077, %rd27074, %rd27071;
	setp.lt.u64 	%p5591, %rd27077, %rd27074;
	selp.u64 	%rd27078, 1, 0, %p5591;
	add.s64 	%rd27079, %rd27076, %rd27078;
	mul.lo.s64 	%rd27080, %rd6320, %rd37177;
	mul.hi.u64 	%rd27081, %rd37177, %rd6320;
	add.s64 	%rd27082, %rd27080, %rd27061;
	setp.lt.u64 	%p5592, %rd27082, %rd27080;
	selp.u64 	%rd27083, 1, 0, %p5592;
	add.s64 	%rd27084, %rd27081, %rd27083;
	mul.lo.s64 	%rd27085, %rd6321, %rd37177;
	mul.hi.u64 	%rd27086, %rd37177, %rd6321;
	add.s64 	%rd27087, %rd27085, %rd27069;
	setp.lt.u64 	%p5593, %rd27087, %rd27085;
	selp.u64 	%rd27088, 1, 0, %p5593;
	add.s64 	%rd27089, %rd27086, %rd27088;
	add.s64 	%rd27090, %rd27087, %rd27084;
	setp.lt.u64 	%p5594, %rd27090, %rd27087;
	selp.u64 	%rd27091, 1, 0, %p5594;
	add.s64 	%rd27092, %rd27089, %rd27091;
	mul.lo.s64 	%rd27093, %rd6322, %rd37177;
	mul.hi.u64 	%rd27094, %rd37177, %rd6322;
	add.s64 	%rd27095, %rd27093, %rd27077;
	setp.lt.u64 	%p5595, %rd27095, %rd27093;
	selp.u64 	%rd27096, 1, 0, %p5595;
	add.s64 	%rd27097, %rd27094, %rd27096;
	add.s64 	%rd27098, %rd27095, %rd27092;
	setp.lt.u64 	%p5596, %rd27098, %rd27095;
	selp.u64 	%rd27099, 1, 0, %p5596;
	add.s64 	%rd27100, %rd27097, %rd27099;
	mul.lo.s64 	%rd27101, %rd6323, %rd37177;
	mul.hi.u64 	%rd27102, %rd37177, %rd6323;
	add.s64 	%rd27103, %rd27101, %rd27079;
	setp.lt.u64 	%p5597, %rd27103, %rd27101;
	selp.u64 	%rd27104, 1, 0, %p5597;
	add.s64 	%rd27105, %rd27102, %rd27104;
	add.s64 	%rd27106, %rd27103, %rd27100;
	setp.lt.u64 	%p5598, %rd27106, %rd27103;
	selp.u64 	%rd27107, 1, 0, %p5598;
	add.s64 	%rd27108, %rd27105, %rd27107;
	mul.lo.s64 	%rd27109, %rd6320, %rd37176;
	mul.hi.u64 	%rd27110, %rd37176, %rd6320;
	add.s64 	%rd27111, %rd27109, %rd27090;
	setp.lt.u64 	%p5599, %rd27111, %rd27109;
	selp.u64 	%rd27112, 1, 0, %p5599;
	add.s64 	%rd27113, %rd27110, %rd27112;
	mul.lo.s64 	%rd27114, %rd6321, %rd37176;
	mul.hi.u64 	%rd27115, %rd37176, %rd6321;
	add.s64 	%rd27116, %rd27114, %rd27098;
	setp.lt.u64 	%p5600, %rd27116, %rd27114;
	selp.u64 	%rd27117, 1, 0, %p5600;
	add.s64 	%rd27118, %rd27115, %rd27117;
	add.s64 	%rd27119, %rd27116, %rd27113;
	setp.lt.u64 	%p5601, %rd27119, %rd27116;
	selp.u64 	%rd27120, 1, 0, %p5601;
	add.s64 	%rd27121, %rd27118, %rd27120;
	mul.lo.s64 	%rd27122, %rd6322, %rd37176;
	mul.hi.u64 	%rd27123, %rd37176, %rd6322;
	add.s64 	%rd27124, %rd27122, %rd27106;
	setp.lt.u64 	%p5602, %rd27124, %rd27122;
	selp.u64 	%rd27125, 1, 0, %p5602;
	add.s64 	%rd27126, %rd27123, %rd27125;
	add.s64 	%rd27127, %rd27124, %rd27121;
	setp.lt.u64 	%p5603, %rd27127, %rd27124;
	selp.u64 	%rd27128, 1, 0, %p5603;
	add.s64 	%rd27129, %rd27126, %rd27128;
	mul.lo.s64 	%rd27130, %rd6323, %rd37176;
	mul.hi.u64 	%rd27131, %rd37176, %rd6323;
	add.s64 	%rd27132, %rd27130, %rd27108;
	setp.lt.u64 	%p5604, %rd27132, %rd27130;
	selp.u64 	%rd27133, 1, 0, %p5604;
	add.s64 	%rd27134, %rd27131, %rd27133;
	add.s64 	%rd27135, %rd27132, %rd27129;
	setp.lt.u64 	%p5605, %rd27135, %rd27132;
	selp.u64 	%rd27136, 1, 0, %p5605;
	add.s64 	%rd27137, %rd27134, %rd27136;
	mul.lo.s64 	%rd27138, %rd27119, 4294968273;
	mov.b64 	%rd27139, 4294968273;
	mul.hi.u64 	%rd27140, %rd27119, %rd27139;
	mad.lo.s64 	%rd37183, %rd6320, %rd37175, %rd27138;
	setp.lt.u64 	%p5606, %rd37183, %rd27138;
	selp.u64 	%rd27141, 1, 0, %p5606;
	add.s64 	%rd27142, %rd27140, %rd27141;
	mul.lo.s64 	%rd27143, %rd27127, 4294968273;
	mul.hi.u64 	%rd27144, %rd27127, %rd27139;
	add.s64 	%rd27145, %rd27143, %rd27053;
	setp.lt.u64 	%p5607, %rd27145, %rd27143;
	selp.u64 	%rd27146, 1, 0, %p5607;
	add.s64 	%rd27147, %rd27144, %rd27146;
	add.s64 	%rd37182, %rd27145, %rd27142;
	setp.lt.u64 	%p5608, %rd37182, %rd27145;
	selp.u64 	%rd27148, 1, 0, %p5608;
	add.s64 	%rd27149, %rd27147, %rd27148;
	mul.lo.s64 	%rd27150, %rd27135, 4294968273;
	mul.hi.u64 	%rd27151, %rd27135, %rd27139;
	add.s64 	%rd27152, %rd27150, %rd27082;
	setp.lt.u64 	%p5609, %rd27152, %rd27150;
	selp.u64 	%rd27153, 1, 0, %p5609;
	add.s64 	%rd27154, %rd27151, %rd27153;
	add.s64 	%rd37185, %rd27152, %rd27149;
	setp.lt.u64 	%p5610, %rd37185, %rd27152;
	selp.u64 	%rd27155, 1, 0, %p5610;
	add.s64 	%rd27156, %rd27154, %rd27155;
	mul.lo.s64 	%rd27157, %rd27137, 4294968273;
	mul.hi.u64 	%rd27158, %rd27137, %rd27139;
	add.s64 	%rd27159, %rd27157, %rd27111;
	setp.lt.u64 	%p5611, %rd27159, %rd27157;
	selp.u64 	%rd27160, 1, 0, %p5611;
	add.s64 	%rd27161, %rd27158, %rd27160;
	add.s64 	%rd37184, %rd27159, %rd27156;
	setp.lt.u64 	%p5612, %rd37184, %rd27159;
	selp.u64 	%rd27162, 1, 0, %p5612;
	add.s64 	%rd6494, %rd27161, %rd27162;
	setp.eq.s64 	%p5613, %rd6494, 0;
	@%p5613 bra 	$L__BB1_2106;
	mov.b64 	%rd27163, 4294968273;
	mul.hi.u64 	%rd27164, %rd6494, %rd27163;
	mad.lo.s64 	%rd6495, %rd6494, 4294968273, %rd37183;
	setp.lt.u64 	%p5614, %rd6495, %rd37183;
	selp.u64 	%rd27165, 1, 0, %p5614;
	add.s64 	%rd6496, %rd27164, %rd27165;
	setp.eq.s64 	%p5615, %rd6496, 0;
	mov.u64 	%rd37183, %rd6495;
	@%p5615 bra 	$L__BB1_2106;
	add.s64 	%rd6497, %rd37182, %rd6496;
	setp.ge.u64 	%p5616, %rd6497, %rd37182;
	mov.u64 	%rd37182, %rd6497;
	mov.u64 	%rd37183, %rd6495;
	@%p5616 bra 	$L__BB1_2106;
	add.s64 	%rd37185, %rd37185, 1;
	setp.eq.s64 	%p5617, %rd37185, 0;
	selp.u64 	%rd27166, 1, 0, %p5617;
	add.s64 	%rd37184, %rd37184, %rd27166;
	mov.u64 	%rd37182, %rd6497;
	mov.u64 	%rd37183, %rd6495;
$L__BB1_2106:
	setp.gt.u64 	%p5618, %rd37184, %rd5271;
	@%p5618 bra 	$L__BB1_2108;
	setp.ne.s64 	%p5619, %rd37184, %rd5271;
	setp.ne.s64 	%p5620, %rd37185, %rd5272;
	or.pred  	%p5621, %p5619, %p5620;
	setp.ne.s64 	%p5622, %rd37182, %rd5273;
	or.pred  	%p5623, %p5621, %p5622;
	setp.lt.u64 	%p5624, %rd37183, %rd5274;
	or.pred  	%p5625, %p5623, %p5624;
	@%p5625 bra 	$L__BB1_2109;
$L__BB1_2108:
	// begin inline asm
	sub.cc.u64 %rd37183, %rd37183, %rd5274;
	// end inline asm
	// begin inline asm
	subc.u64 %rd27170, 0, 0;
	// end inline asm
	sub.s64 	%rd27172, %rd37182, %rd27170;
	// begin inline asm
	sub.cc.u64 %rd37182, %rd27172, %rd5273;
	// end inline asm
	sub.s64 	%rd27175, %rd37185, %rd27170;
	// begin inline asm
	sub.cc.u64 %rd37185, %rd27175, %rd5272;
	// end inline asm
	add.s64 	%rd27177, %rd27170, %rd5271;
	sub.s64 	%rd37184, %rd37184, %rd27177;
$L__BB1_2109:
	mov.b32 	%r3277, 0;
	mov.u64 	%rd37188, %rd37184;
	mov.u64 	%rd37189, %rd37185;
	mov.u64 	%rd37190, %rd37182;
	mov.u64 	%rd37191, %rd37183;
$L__BB1_2110:
	mul.hi.u64 	%rd27178, %rd37191, %rd37191;
	mul.lo.s64 	%rd27179, %rd37190, %rd37190;
	mul.hi.u64 	%rd37200, %rd37190, %rd37190;
	mul.lo.s64 	%rd37199, %rd37189, %rd37189;
	mul.hi.u64 	%rd37198, %rd37189, %rd37189;
	mul.lo.s64 	%rd37197, %rd37188, %rd37188;
	mul.hi.u64 	%rd37196, %rd37188, %rd37188;
	mul.lo.s64 	%rd27180, %rd37190, %rd37191;
	mul.hi.u64 	%rd27181, %rd37191, %rd37190;
	mov.b64 	{%r2148, %r2149}, %rd27181;
	mov.b64 	{%r2150, %r2151}, %rd27180;
	shf.l.wrap.b32 	%r2152, %r2151, %r2148, 1;
	shf.l.wrap.b32 	%r2153, %r2148, %r2149, 1;
	mov.b64 	%rd27182, {%r2152, %r2153};
	shl.b64 	%rd27183, %rd27180, 1;
	add.s64 	%rd6521, %rd27183, %rd27178;
	setp.lt.u64 	%p5626, %rd6521, %rd27183;
	selp.u64 	%rd27184, 1, 0, %p5626;
	add.s64 	%rd27185, %rd27179, %rd27182;
	add.s64 	%rd6522, %rd27185, %rd27184;
	setp.ge.u64 	%p5627, %rd6522, %rd27179;
	@%p5627 bra 	$L__BB1_2118;
	add.s64 	%rd37200, %rd37200, 1;
	setp.ne.s64 	%p5628, %rd37200, 0;
	@%p5628 bra 	$L__BB1_2118;
	add.s64 	%rd37199, %rd37199, 1;
	setp.ne.s64 	%p5629, %rd37199, 0;
	mov.b64 	%rd37200, 0;
	@%p5629 bra 	$L__BB1_2118;
	add.s64 	%rd37198, %rd37198, 1;
	setp.ne.s64 	%p5630, %rd37198, 0;
	mov.b64 	%rd37199, 0;
	mov.u64 	%rd37200, %rd37199;
	@%p5630 bra 	$L__BB1_2118;
	add.s64 	%rd37197, %rd37197, 1;
	setp.eq.s64 	%p5631, %rd37197, 0;
	selp.u64 	%rd27189, 1, 0, %p5631;
	add.s64 	%rd37196, %rd37196, %rd27189;
	mov.b64 	%rd37198, 0;
	mov.u64 	%rd37199, %rd37198;
	mov.u64 	%rd37200, %rd37198;
	bra.uni 	$L__BB1_2118;
$L__BB1_2115:
	add.s64 	%rd37129, %rd37129, 1;
	setp.ne.s64 	%p5458, %rd37129, 0;
	@%p5458 bra 	$L__BB1_2056;
	add.s64 	%rd37128, %rd37128, 1;
	setp.ne.s64 	%p5459, %rd37128, 0;
	mov.b64 	%rd37129, 0;
	@%p5459 bra 	$L__BB1_2056;
	add.s64 	%rd37127, %rd37127, 1;
	setp.eq.s64 	%p5460, %rd37127, 0;
	selp.u64 	%rd26724, 1, 0, %p5460;
	add.s64 	%rd37126, %rd37126, %rd26724;
	mov.b64 	%rd37128, 0;
	mov.u64 	%rd37129, %rd37128;
	bra.uni 	$L__BB1_2056;
$L__BB1_2118:
	mul.lo.s64 	%rd27190, %rd37189, %rd37191;
	mul.hi.u64 	%rd27191, %rd37191, %rd37189;
	mov.b64 	{%r2154, %r2155}, %rd27191;
	mov.b64 	{%r2156, %r2157}, %rd27190;
	shf.l.wrap.b32 	%r2158, %r2157, %r2154, 1;
	shf.l.wrap.b32 	%r2159, %r2154, %r2155, 1;
	mov.b64 	%rd27192, {%r2158, %r2159};
	shl.b64 	%rd27193, %rd27190, 1;
	add.s64 	%rd6543, %rd27193, %rd6522;
	setp.lt.u64 	%p5632, %rd6543, %rd27193;
	selp.u64 	%rd27194, 1, 0, %p5632;
	add.s64 	%rd27195, %rd37200, %rd27192;
	add.s64 	%rd6544, %rd27195, %rd27194;
	setp.ge.u64 	%p5633, %rd6544, %rd37200;
	@%p5633 bra 	$L__BB1_2119;
	bra.uni 	$L__BB1_2181;
$L__BB1_2119:
	mul.lo.s64 	%rd6532, %rd37188, %rd37191;
	mul.hi.u64 	%rd27199, %rd37191, %rd37188;
	mov.b64 	{%r2160, %r2161}, %rd27199;
	mov.b64 	{%r2162, %r2163}, %rd6532;
	shf.l.wrap.b32 	%r2164, %r2163, %r2160, 1;
	shf.l.wrap.b32 	%r2165, %r2160, %r2161, 1;
	mov.b64 	%rd27200, {%r2164, %r2165};
	shl.b64 	%rd27201, %rd6532, 1;
	add.s64 	%rd6533, %rd27201, %rd6544;
	setp.lt.u64 	%p5637, %rd6533, %rd27201;
	selp.u64 	%rd27202, 1, 0, %p5637;
	add.s64 	%rd27203, %rd37199, %rd27200;
	add.s64 	%rd6534, %rd27203, %rd27202;
	setp.ge.u64 	%p5638, %rd6534, %rd37199;
	@%p5638 bra 	$L__BB1_2122;
	add.s64 	%rd37198, %rd37198, 1;
	setp.ne.s64 	%p5639, %rd37198, 0;
	@%p5639 bra 	$L__BB1_2122;
	add.s64 	%rd37197, %rd37197, 1;
	setp.eq.s64 	%p5640, %rd37197, 0;
	selp.u64 	%rd27205, 1, 0, %p5640;
	add.s64 	%rd37196, %rd37196, %rd27205;
	mov.b64 	%rd37198, 0;
$L__BB1_2122:
	mul.lo.s64 	%rd27206, %rd37189, %rd37190;
	mul.hi.u64 	%rd27207, %rd37190, %rd37189;
	mov.b64 	{%r2166, %r2167}, %rd27207;
	mov.b64 	{%r2168, %r2169}, %rd27206;
	shf.l.wrap.b32 	%r2170, %r2169, %r2166, 1;
	shf.l.wrap.b32 	%r2171, %r2166, %r2167, 1;
	mov.b64 	%rd27208, {%r2170, %r2171};
	add.s64 	%rd27209, %rd6532, %rd27206;
	shl.b64 	%rd27210, %rd27209, 1;
	add.s64 	%rd6552, %rd27210, %rd6544;
	setp.lt.u64 	%p5641, %rd6552, %rd6533;
	selp.u64 	%rd27211, 1, 0, %p5641;
	add.s64 	%rd27212, %rd6534, %rd27208;
	add.s64 	%rd6553, %rd27212, %rd27211;
	setp.ge.u64 	%p5642, %rd6553, %rd6534;
	@%p5642 bra 	$L__BB1_2125;
	add.s64 	%rd37198, %rd37198, 1;
	setp.ne.s64 	%p5643, %rd37198, 0;
	@%p5643 bra 	$L__BB1_2125;
	add.s64 	%rd37197, %rd37197, 1;
	setp.eq.s64 	%p5644, %rd37197, 0;
	selp.u64 	%rd27214, 1, 0, %p5644;
	add.s64 	%rd37196, %rd37196, %rd27214;
	mov.b64 	%rd37198, 0;
$L__BB1_2125:
	mul.lo.s64 	%rd27215, %rd37188, %rd37190;
	mul.hi.u64 	%rd27216, %rd37190, %rd37188;
	mov.b64 	{%r2172, %r2173}, %rd27216;
	mov.b64 	{%r2174, %r2175}, %rd27215;
	shf.l.wrap.b32 	%r2176, %r2175, %r2172, 1;
	shf.l.wrap.b32 	%r2177, %r2172, %r2173, 1;
	mov.b64 	%rd27217, {%r2176, %r2177};
	shl.b64 	%rd27218, %rd27215, 1;
	add.s64 	%rd6560, %rd27218, %rd6553;
	setp.lt.u64 	%p5645, %rd6560, %rd27218;
	selp.u64 	%rd27219, 1, 0, %p5645;
	add.s64 	%rd27220, %rd37198, %rd27217;
	add.s64 	%rd6561, %rd27220, %rd27219;
	setp.ge.u64 	%p5646, %rd6561, %rd37198;
	@%p5646 bra 	$L__BB1_2127;
	add.s64 	%rd37197, %rd37197, 1;
	setp.eq.s64 	%p5647, %rd37197, 0;
	selp.u64 	%rd27221, 1, 0, %p5647;
	add.s64 	%rd37196, %rd37196, %rd27221;
$L__BB1_2127:
	mul.lo.s64 	%rd27222, %rd37188, %rd37189;
	mul.hi.u64 	%rd27223, %rd37189, %rd37188;
	mov.b64 	{%r2178, %r2179}, %rd27223;
	mov.b64 	{%r2180, %r2181}, %rd27222;
	shf.l.wrap.b32 	%r2182, %r2181, %r2178, 1;
	shf.l.wrap.b32 	%r2183, %r2178, %r2179, 1;
	mov.b64 	%rd27224, {%r2182, %r2183};
	shl.b64 	%rd27225, %rd27222, 1;
	add.s64 	%rd27226, %rd27225, %rd6561;
	setp.lt.u64 	%p5648, %rd27226, %rd27225;
	selp.u64 	%rd27227, 1, 0, %p5648;
	add.s64 	%rd27228, %rd37197, %rd27224;
	add.s64 	%rd27229, %rd27228, %rd27227;
	setp.lt.u64 	%p5649, %rd27229, %rd37197;
	selp.u64 	%rd27230, 1, 0, %p5649;
	add.s64 	%rd27231, %rd37196, %rd27230;
	mul.lo.s64 	%rd27232, %rd6560, 4294968273;
	mov.b64 	%rd27233, 4294968273;
	mul.hi.u64 	%rd27234, %rd6560, %rd27233;
	mad.lo.s64 	%rd37191, %rd37191, %rd37191, %rd27232;
	setp.lt.u64 	%p5650, %rd37191, %rd27232;
	selp.u64 	%rd27235, 1, 0, %p5650;
	add.s64 	%rd27236, %rd27234, %rd27235;
	mul.lo.s64 	%rd27237, %rd27226, 4294968273;
	mul.hi.u64 	%rd27238, %rd27226, %rd27233;
	add.s64 	%rd27239, %rd27237, %rd6521;
	setp.lt.u64 	%p5651, %rd27239, %rd27237;
	selp.u64 	%rd27240, 1, 0, %p5651;
	add.s64 	%rd27241, %rd27238, %rd27240;
	add.s64 	%rd37190, %rd27239, %rd27236;
	setp.lt.u64 	%p5652, %rd37190, %rd27239;
	selp.u64 	%rd27242, 1, 0, %p5652;
	add.s64 	%rd27243, %rd27241, %rd27242;
	mul.lo.s64 	%rd27244, %rd27229, 4294968273;
	mul.hi.u64 	%rd27245, %rd27229, %rd27233;
	add.s64 	%rd27246, %rd27244, %rd6543;
	setp.lt.u64 	%p5653, %rd27246, %rd27244;
	selp.u64 	%rd27247, 1, 0, %p5653;
	add.s64 	%rd27248, %rd27245, %rd27247;
	add.s64 	%rd37189, %rd27246, %rd27243;
	setp.lt.u64 	%p5654, %rd37189, %rd27246;
	selp.u64 	%rd27249, 1, 0, %p5654;
	add.s64 	%rd27250, %rd27248, %rd27249;
	mul.lo.s64 	%rd27251, %rd27231, 4294968273;
	mul.hi.u64 	%rd27252, %rd27231, %rd27233;
	add.s64 	%rd27253, %rd27251, %rd6552;
	setp.lt.u64 	%p5655, %rd27253, %rd27251;
	selp.u64 	%rd27254, 1, 0, %p5655;
	add.s64 	%rd27255, %rd27252, %rd27254;
	add.s64 	%rd37188, %rd27253, %rd27250;
	setp.lt.u64 	%p5656, %rd37188, %rd27253;
	selp.u64 	%rd27256, 1, 0, %p5656;
	add.s64 	%rd6570, %rd27255, %rd27256;
	setp.eq.s64 	%p5657, %rd6570, 0;
	@%p5657 bra 	$L__BB1_2131;
	mov.b64 	%rd27257, 4294968273;
	mul.hi.u64 	%rd27258, %rd6570, %rd27257;
	mad.lo.s64 	%rd6571, %rd6570, 4294968273, %rd37191;
	setp.lt.u64 	%p5658, %rd6571, %rd37191;
	selp.u64 	%rd27259, 1, 0, %p5658;
	add.s64 	%rd6572, %rd27258, %rd27259;
	setp.eq.s64 	%p5659, %rd6572, 0;
	mov.u64 	%rd37191, %rd6571;
	@%p5659 bra 	$L__BB1_2131;
	add.s64 	%rd6573, %rd37190, %rd6572;
	setp.ge.u64 	%p5660, %rd6573, %rd37190;
	mov.u64 	%rd37190, %rd6573;
	mov.u64 	%rd37191, %rd6571;
	@%p5660 bra 	$L__BB1_2131;
	add.s64 	%rd37189, %rd37189, 1;
	setp.eq.s64 	%p5661, %rd37189, 0;
	selp.u64 	%rd27260, 1, 0, %p5661;
	add.s64 	%rd37188, %rd37188, %rd27260;
	mov.u64 	%rd37190, %rd6573;
	mov.u64 	%rd37191, %rd6571;
$L__BB1_2131:
	setp.gt.u64 	%p5662, %rd37188, %rd5271;
	@%p5662 bra 	$L__BB1_2133;
	setp.ne.s64 	%p5663, %rd37188, %rd5271;
	setp.ne.s64 	%p5664, %rd37189, %rd5272;
	or.pred  	%p5665, %p5663, %p5664;
	setp.ne.s64 	%p5666, %rd37190, %rd5273;
	or.pred  	%p5667, %p5665, %p5666;
	setp.lt.u64 	%p5668, %rd37191, %rd5274;
	or.pred  	%p5669, %p5667, %p5668;
	@%p5669 bra 	$L__BB1_2134;
$L__BB1_2133:
	// begin inline asm
	sub.cc.u64 %rd37191, %rd37191, %rd5274;
	// end inline asm
	// begin inline asm
	subc.u64 %rd27264, 0, 0;
	// end inline asm
	sub.s64 	%rd27266, %rd37190, %rd27264;
	// begin inline asm
	sub.cc.u64 %rd37190, %rd27266, %rd5273;
	// end inline asm
	sub.s64 	%rd27269, %rd37189, %rd27264;
	// begin inline asm
	sub.cc.u64 %rd37189, %rd27269, %rd5272;
	// end inline asm
	add.s64 	%rd27271, %rd27264, %rd5271;
	sub.s64 	%rd37188, %rd37188, %rd27271;
$L__BB1_2134:
	add.s32 	%r3277, %r3277, 1;
	setp.ne.s32 	%p5670, %r3277, 3;
	@%p5670 bra 	$L__BB1_2110;
	mul.hi.u64 	%rd27272, %rd37191, %rd37183;
	mul.lo.s64 	%rd27273, %rd37182, %rd37191;
	mul.hi.u64 	%rd27274, %rd37191, %rd37182;
	add.s64 	%rd27275, %rd27273, %rd27272;
	setp.lt.u64 	%p5671, %rd27275, %rd27273;
	selp.u64 	%rd27276, 1, 0, %p5671;
	add.s64 	%rd27277, %rd27274, %rd27276;
	mul.lo.s64 	%rd27278, %rd37185, %rd37191;
	mul.hi.u64 	%rd27279, %rd37191, %rd37185;
	add.s64 	%rd27280, %rd27278, %rd27277;
	setp.lt.u64 	%p5672, %rd27280, %rd27278;
	selp.u64 	%rd27281, 1, 0, %p5672;
	add.s64 	%rd27282, %rd27279, %rd27281;
	mul.lo.s64 	%rd27283, %rd37184, %rd37191;
	mul.hi.u64 	%rd27284, %rd37191, %rd37184;
	add.s64 	%rd27285, %rd27283, %rd27282;
	setp.lt.u64 	%p5673, %rd27285, %rd27283;
	selp.u64 	%rd27286, 1, 0, %p5673;
	add.s64 	%rd27287, %rd27284, %rd27286;
	mul.lo.s64 	%rd27288, %rd37183, %rd37190;
	mul.hi.u64 	%rd27289, %rd37190, %rd37183;
	add.s64 	%rd27290, %rd27288, %rd27275;
	setp.lt.u64 	%p5674, %rd27290, %rd27288;
	selp.u64 	%rd27291, 1, 0, %p5674;
	add.s64 	%rd27292, %rd27289, %rd27291;
	mul.lo.s64 	%rd27293, %rd37182, %rd37190;
	mul.hi.u64 	%rd27294, %rd37190, %rd37182;
	add.s64 	%rd27295, %rd27293, %rd27280;
	setp.lt.u64 	%p5675, %rd27295, %rd27293;
	selp.u64 	%rd27296, 1, 0, %p5675;
	add.s64 	%rd27297, %rd27294, %rd27296;
	add.s64 	%rd27298, %rd27295, %rd27292;
	setp.lt.u64 	%p5676, %rd27298, %rd27295;
	selp.u64 	%rd27299, 1, 0, %p5676;
	add.s64 	%rd27300, %rd27297, %rd27299;
	mul.lo.s64 	%rd27301, %rd37185, %rd37190;
	mul.hi.u64 	%rd27302, %rd37190, %rd37185;
	add.s64 	%rd27303, %rd27301, %rd27285;
	setp.lt.u64 	%p5677, %rd27303, %rd27301;
	selp.u64 	%rd27304, 1, 0, %p5677;
	add.s64 	%rd27305, %rd27302, %rd27304;
	add.s64 	%rd27306, %rd27303, %rd27300;
	setp.lt.u64 	%p5678, %rd27306, %rd27303;
	selp.u64 	%rd27307, 1, 0, %p5678;
	add.s64 	%rd27308, %rd27305, %rd27307;
	mul.lo.s64 	%rd27309, %rd37184, %rd37190;
	mul.hi.u64 	%rd27310, %rd37190, %rd37184;
	add.s64 	%rd27311, %rd27309, %rd27287;
	setp.lt.u64 	%p5679, %rd27311, %rd27309;
	selp.u64 	%rd27312, 1, 0, %p5679;
	add.s64 	%rd27313, %rd27310, %rd27312;
	add.s64 	%rd27314, %rd27311, %rd27308;
	setp.lt.u64 	%p5680, %rd27314, %rd27311;
	selp.u64 	%rd27315, 1, 0, %p5680;
	add.s64 	%rd27316, %rd27313, %rd27315;
	mul.lo.s64 	%rd27317, %rd37183, %rd37189;
	mul.hi.u64 	%rd27318, %rd37189, %rd37183;
	add.s64 	%rd27319, %rd27317, %rd27298;
	setp.lt.u64 	%p5681, %rd27319, %rd27317;
	selp.u64 	%rd27320, 1, 0, %p5681;
	add.s64 	%rd27321, %rd27318, %rd27320;
	mul.lo.s64 	%rd27322, %rd37182, %rd37189;
	mul.hi.u64 	%rd27323, %rd37189, %rd37182;
	add.s64 	%rd27324, %rd27322, %rd27306;
	setp.lt.u64 	%p5682, %rd27324, %rd27322;
	selp.u64 	%rd27325, 1, 0, %p5682;
	add.s64 	%rd27326, %rd27323, %rd27325;
	add.s64 	%rd27327, %rd27324, %rd27321;
	setp.lt.u64 	%p5683, %rd27327, %rd27324;
	selp.u64 	%rd27328, 1, 0, %p5683;
	add.s64 	%rd27329, %rd27326, %rd27328;
	mul.lo.s64 	%rd27330, %rd37185, %rd37189;
	mul.hi.u64 	%rd27331, %rd37189, %rd37185;
	add.s64 	%rd27332, %rd27330, %rd27314;
	setp.lt.u64 	%p5684, %rd27332, %rd27330;
	selp.u64 	%rd27333, 1, 0, %p5684;
	add.s64 	%rd27334, %rd27331, %rd27333;
	add.s64 	%rd27335, %rd27332, %rd27329;
	setp.lt.u64 	%p5685, %rd27335, %rd27332;
	selp.u64 	%rd27336, 1, 0, %p5685;
	add.s64 	%rd27337, %rd27334, %rd27336;
	mul.lo.s64 	%rd27338, %rd37184, %rd37189;
	mul.hi.u64 	%rd27339, %rd37189, %rd37184;
	add.s64 	%rd27340, %rd27338, %rd27316;
	setp.lt.u64 	%p5686, %rd27340, %rd27338;
	selp.u64 	%rd27341, 1, 0, %p5686;
	add.s64 	%rd27342, %rd27339, %rd27341;
	add.s64 	%rd27343, %rd27340, %rd27337;
	setp.lt.u64 	%p5687, %rd27343, %rd27340;
	selp.u64 	%rd27344, 1, 0, %p5687;
	add.s64 	%rd27345, %rd27342, %rd27344;
	mul.lo.s64 	%rd27346, %rd37183, %rd37188;
	mul.hi.u64 	%rd27347, %rd37188, %rd37183;
	add.s64 	%rd27348, %rd27346, %rd27327;
	setp.lt.u64 	%p5688, %rd27348, %rd27346;
	selp.u64 	%rd27349, 1, 0, %p5688;
	add.s64 	%rd27350, %rd27347, %rd27349;
	mul.lo.s64 	%rd27351, %rd37182, %rd37188;
	mul.hi.u64 	%rd27352, %rd37188, %rd37182;
	add.s64 	%rd27353, %rd27351, %rd27335;
	setp.lt.u64 	%p5689, %rd27353, %rd27351;
	selp.u64 	%rd27354, 1, 0, %p5689;
	add.s64 	%rd27355, %rd27352, %rd27354;
	add.s64 	%rd27356, %rd27353, %rd27350;
	setp.lt.u64 	%p5690, %rd27356, %rd27353;
	selp.u64 	%rd27357, 1, 0, %p5690;
	add.s64 	%rd27358, %rd27355, %rd27357;
	mul.lo.s64 	%rd27359, %rd37185, %rd37188;
	mul.hi.u64 	%rd27360, %rd37188, %rd37185;
	add.s64 	%rd27361, %rd27359, %rd27343;
	setp.lt.u64 	%p5691, %rd27361, %rd27359;
	selp.u64 	%rd27362, 1, 0, %p5691;
	add.s64 	%rd27363, %rd27360, %rd27362;
	add.s64 	%rd27364, %rd27361, %rd27358;
	setp.lt.u64 	%p5692, %rd27364, %rd27361;
	selp.u64 	%rd27365, 1, 0, %p5692;
	add.s64 	%rd27366, %rd27363, %rd27365;
	mul.lo.s64 	%rd27367, %rd37184, %rd37188;
	mul.hi.u64 	%rd27368, %rd37188, %rd37184;
	add.s64 	%rd27369, %rd27367, %rd27345;
	setp.lt.u64 	%p5693, %rd27369, %rd27367;
	selp.u64 	%rd27370, 1, 0, %p5693;
	add.s64 	%rd27371, %rd27368, %rd27370;
	add.s64 	%rd27372, %rd27369, %rd27366;
	setp.lt.u64 	%p5694, %rd27372, %rd27369;
	selp.u64 	%rd27373, 1, 0, %p5694;
	add.s64 	%rd27374, %rd27371, %rd27373;
	mul.lo.s64 	%rd27375, %rd27356, 4294968273;
	mov.b64 	%rd27376, 4294968273;
	mul.hi.u64 	%rd27377, %rd27356, %rd27376;
	mad.lo.s64 	%rd37228, %rd37183, %rd37191, %rd27375;
	setp.lt.u64 	%p5695, %rd37228, %rd27375;
	selp.u64 	%rd27378, 1, 0, %p5695;
	add.s64 	%rd27379, %rd27377, %rd27378;
	mul.lo.s64 	%rd27380, %rd27364, 4294968273;
	mul.hi.u64 	%rd27381, %rd27364, %rd27376;
	add.s64 	%rd27382, %rd27380, %rd27290;
	setp.lt.u64 	%p5696, %rd27382, %rd27380;
	selp.u64 	%rd27383, 1, 0, %p5696;
	add.s64 	%rd27384, %rd27381, %rd27383;
	add.s64 	%rd37227, %rd27382, %rd27379;
	setp.lt.u64 	%p5697, %rd37227, %rd27382;
	selp.u64 	%rd27385, 1, 0, %p5697;
	add.s64 	%rd27386, %rd27384, %rd27385;
	mul.lo.s64 	%rd27387, %rd27372, 4294968273;
	mul.hi.u64 	%rd27388, %rd27372, %rd27376;
	add.s64 	%rd27389, %rd27387, %rd27319;
	setp.lt.u64 	%p5698, %rd27389, %rd27387;
	selp.u64 	%rd27390, 1, 0, %p5698;
	add.s64 	%rd27391, %rd27388, %rd27390;
	add.s64 	%rd37226, %rd27389, %rd27386;
	setp.lt.u64 	%p5699, %rd37226, %rd27389;
	selp.u64 	%rd27392, 1, 0, %p5699;
	add.s64 	%rd27393, %rd27391, %rd27392;
	mul.lo.s64 	%rd27394, %rd27374, 4294968273;
	mul.hi.u64 	%rd27395, %rd27374, %rd27376;
	add.s64 	%rd27396, %rd27394, %rd27348;
	setp.lt.u64 	%p5700, %rd27396, %rd27394;
	selp.u64 	%rd27397, 1, 0, %p5700;
	add.s64 	%rd27398, %rd27395, %rd27397;
	add.s64 	%rd37225, %rd27396, %rd27393;
	setp.lt.u64 	%p5701, %rd37225, %rd27396;
	selp.u64 	%rd27399, 1, 0, %p5701;
	add.s64 	%rd6592, %rd27398, %rd27399;
	setp.eq.s64 	%p5702, %rd6592, 0;
	@%p5702 bra 	$L__BB1_2139;
	mov.b64 	%rd27400, 4294968273;
	mul.hi.u64 	%rd27401, %rd6592, %rd27400;
	mad.lo.s64 	%rd6593, %rd6592, 4294968273, %rd37228;
	setp.lt.u64 	%p5703, %rd6593, %rd37228;
	selp.u64 	%rd27402, 1, 0, %p5703;
	add.s64 	%rd6594, %rd27401, %rd27402;
	setp.eq.s64 	%p5704, %rd6594, 0;
	mov.u64 	%rd37228, %rd6593;
	@%p5704 bra 	$L__BB1_2139;
	add.s64 	%rd6595, %rd37227, %rd6594;
	setp.ge.u64 	%p5705, %rd6595, %rd37227;
	mov.u64 	%rd37227, %rd6595;
	mov.u64 	%rd37228, %rd6593;
	@%p5705 bra 	$L__BB1_2139;
	add.s64 	%rd37226, %rd37226, 1;
	setp.eq.s64 	%p5706, %rd37226, 0;
	selp.u64 	%rd27403, 1, 0, %p5706;
	add.s64 	%rd37225, %rd37225, %rd27403;
	mov.u64 	%rd37227, %rd6595;
	mov.u64 	%rd37228, %rd6593;
$L__BB1_2139:
	setp.gt.u64 	%p5707, %rd37225, %rd5271;
	@%p5707 bra 	$L__BB1_2141;
	setp.ne.s64 	%p5708, %rd37225, %rd5271;
	setp.ne.s64 	%p5709, %rd37226, %rd5272;
	or.pred  	%p5710, %p5708, %p5709;
	setp.ne.s64 	%p5711, %rd37227, %rd5273;
	or.pred  	%p5712, %p5710, %p5711;
	setp.lt.u64 	%p5713, %rd37228, %rd5274;
	or.pred  	%p5714, %p5712, %p5713;
	@%p5714 bra 	$L__BB1_2142;
$L__BB1_2141:
	// begin inline asm
	sub.cc.u64 %rd37228, %rd37228, %rd5274;
	// end inline asm
	// begin inline asm
	subc.u64 %rd27407, 0, 0;
	// end inline asm
	sub.s64 	%rd27409, %rd37227, %rd27407;
	// begin inline asm
	sub.cc.u64 %rd37227, %rd27409, %rd5273;
	// end inline asm
	sub.s64 	%rd27412, %rd37226, %rd27407;
	// begin inline asm
	sub.cc.u64 %rd37226, %rd27412, %rd5272;
	// end inline asm
	add.s64 	%rd27414, %rd27407, %rd5271;
	sub.s64 	%rd37225, %rd37225, %rd27414;
$L__BB1_2142:
	mov.b32 	%r3278, 0;
$L__BB1_2143:
	mul.hi.u64 	%rd27415, %rd37228, %rd37228;
	mul.lo.s64 	%rd27416, %rd37227, %rd37227;
	mul.hi.u64 	%rd37237, %rd37227, %rd37227;
	mul.lo.s64 	%rd37236, %rd37226, %rd37226;
	mul.hi.u64 	%rd37235, %rd37226, %rd37226;
	mul.lo.s64 	%rd37234, %rd37225, %rd37225;
	mul.hi.u64 	%rd37233, %rd37225, %rd37225;
	mul.lo.s64 	%rd27417, %rd37227, %rd37228;
	mul.hi.u64 	%rd27418, %rd37228, %rd37227;
	mov.b64 	{%r2185, %r2186}, %rd27418;
	mov.b64 	{%r2187, %r2188}, %rd27417;
	shf.l.wrap.b32 	%r2189, %r2188, %r2185, 1;
	shf.l.wrap.b32 	%r2190, %r2185, %r2186, 1;
	mov.b64 	%rd27419, {%r2189, %r2190};
	shl.b64 	%rd27420, %rd27417, 1;
	add.s64 	%rd6619, %rd27420, %rd27415;
	setp.lt.u64 	%p5715, %rd6619, %rd27420;
	selp.u64 	%rd27421, 1, 0, %p5715;
	add.s64 	%rd27422, %rd27416, %rd27419;
	add.s64 	%rd6620, %rd27422, %rd27421;
	setp.ge.u64 	%p5716, %rd6620, %rd27416;
	@%p5716 bra 	$L__BB1_2148;
	add.s64 	%rd37237, %rd37237, 1;
	setp.ne.s64 	%p5717, %rd37237, 0;
	@%p5717 bra 	$L__BB1_2148;
	add.s64 	%rd37236, %rd37236, 1;
	setp.ne.s64 	%p5718, %rd37236, 0;
	mov.b64 	%rd37237, 0;
	@%p5718 bra 	$L__BB1_2148;
	add.s64 	%rd37235, %rd37235, 1;
	setp.ne.s64 	%p5719, %rd37235, 0;
	mov.b64 	%rd37236, 0;
	mov.u64 	%rd37237, %rd37236;
	@%p5719 bra 	$L__BB1_2148;
	add.s64 	%rd37234, %rd37234, 1;
	setp.eq.s64 	%p5720, %rd37234, 0;
	selp.u64 	%rd27426, 1, 0, %p5720;
	add.s64 	%rd37233, %rd37233, %rd27426;
	mov.b64 	%rd37235, 0;
	mov.u64 	%rd37236, %rd37235;
	mov.u64 	%rd37237, %rd37235;
$L__BB1_2148:
	mul.lo.s64 	%rd27427, %rd37226, %rd37228;
	mul.hi.u64 	%rd27428, %rd37228, %rd37226;
	mov.b64 	{%r2191, %r2192}, %rd27428;
	mov.b64 	{%r2193, %r2194}, %rd27427;
	shf.l.wrap.b32 	%r2195, %r2194, %r2191, 1;
	shf.l.wrap.b32 	%r2196, %r2191, %r2192, 1;
	mov.b64 	%rd27429, {%r2195, %r2196};
	shl.b64 	%rd27430, %rd27427, 1;
	add.s64 	%rd6641, %rd27430, %rd6620;
	setp.lt.u64 	%p5721, %rd6641, %rd27430;
	selp.u64 	%rd27431, 1, 0, %p5721;
	add.s64 	%rd27432, %rd37237, %rd27429;
	add.s64 	%rd6642, %rd27432, %rd27431;
	setp.ge.u64 	%p5722, %rd6642, %rd37237;
	@%p5722 bra 	$L__BB1_2152;
	add.s64 	%rd37236, %rd37236, 1;
	setp.ne.s64 	%p5723, %rd37236, 0;
	@%p5723 bra 	$L__BB1_2152;
	add.s64 	%rd37235, %rd37235, 1;
	setp.ne.s64 	%p5724, %rd37235, 0;
	mov.b64 	%rd37236, 0;
	@%p5724 bra 	$L__BB1_2152;
	add.s64 	%rd37234, %rd37234, 1;
	setp.eq.s64 	%p5725, %rd37234, 0;
	selp.u64 	%rd27435, 1, 0, %p5725;
	add.s64 	%rd37233, %rd37233, %rd27435;
	mov.b64 	%rd37235, 0;
	mov.u64 	%rd37236, %rd37235;
$L__BB1_2152:
	mul.lo.s64 	%rd6630, %rd37225, %rd37228;
	mul.hi.u64 	%rd27436, %rd37228, %rd37225;
	mov.b64 	{%r2197, %r2198}, %rd27436;
	mov.b64 	{%r2199, %r2200}, %rd6630;
	shf.l.wrap.b32 	%r2201, %r2200, %r2197, 1;
	shf.l.wrap.b32 	%r2202, %r2197, %r2198, 1;
	mov.b64 	%rd27437, {%r2201, %r2202};
	shl.b64 	%rd27438, %rd6630, 1;
	add.s64 	%rd6631, %rd27438, %rd6642;
	setp.lt.u64 	%p5726, %rd6631, %rd27438;
	selp.u64 	%rd27439, 1, 0, %p5726;
	add.s64 	%rd27440, %rd37236, %rd27437;
	add.s64 	%rd6632, %rd27440, %rd27439;
	setp.ge.u64 	%p5727, %rd6632, %rd37236;
	@%p5727 bra 	$L__BB1_2155;
	add.s64 	%rd37235, %rd37235, 1;
	setp.ne.s64 	%p5728, %rd37235, 0;
	@%p5728 bra 	$L__BB1_2155;
	add.s64 	%rd37234, %rd37234, 1;
	setp.eq.s64 	%p5729, %rd37234, 0;
	selp.u64 	%rd27442, 1, 0, %p5729;
	add.s64 	%rd37233, %rd37233, %rd27442;
	mov.b64 	%rd37235, 0;
$L__BB1_2155:
	mul.lo.s64 	%rd27443, %rd37226, %rd37227;
	mul.hi.u64 	%rd27444, %rd37227, %rd37226;
	mov.b64 	{%r2203, %r2204}, %rd27444;
	mov.b64 	{%r2205, %r2206}, %rd27443;
	shf.l.wrap.b32 	%r2207, %r2206, %r2203, 1;
	shf.l.wrap.b32 	%r2208, %r2203, %r2204, 1;
	mov.b64 	%rd27445, {%r2207, %r2208};
	add.s64 	%rd27446, %rd6630, %rd27443;
	shl.b64 	%rd27447, %rd27446, 1;
	add.s64 	%rd6650, %rd27447, %rd6642;
	setp.lt.u64 	%p5730, %rd6650, %rd6631;
	selp.u64 	%rd27448, 1, 0, %p5730;
	add.s64 	%rd27449, %rd6632, %rd27445;
	add.s64 	%rd6651, %rd27449, %rd27448;
	setp.ge.u64 	%p5731, %rd6651, %rd6632;
	@%p5731 bra 	$L__BB1_2158;
	add.s64 	%rd37235, %rd37235, 1;
	setp.ne.s64 	%p5732, %rd37235, 0;
	@%p5732 bra 	$L__BB1_2158;
	add.s64 	%rd37234, %rd37234, 1;
	setp.eq.s64 	%p5733, %rd37234, 0;
	selp.u64 	%rd27451, 1, 0, %p5733;
	add.s64 	%rd37233, %rd37233, %rd27451;
	mov.b64 	%rd37235, 0;
$L__BB1_2158:
	mul.lo.s64 	%rd27452, %rd37225, %rd37227;
	mul.hi.u64 	%rd27453, %rd37227, %rd37225;
	mov.b64 	{%r2209, %r2210}, %rd27453;
	mov.b64 	{%r2211, %r2212}, %rd27452;
	shf.l.wrap.b32 	%r2213, %r2212, %r2209, 1;
	shf.l.wrap.b32 	%r2214, %r2209, %r2210, 1;
	mov.b64 	%rd27454, {%r2213, %r2214};
	shl.b64 	%rd27455, %rd27452, 1;
	add.s64 	%rd6658, %rd27455, %rd6651;
	setp.lt.u64 	%p5734, %rd6658, %rd27455;
	selp.u64 	%rd27456, 1, 0, %p5734;
	add.s64 	%rd27457, %rd37235, %rd27454;
	add.s64 	%rd6659, %rd27457, %rd27456;
	setp.ge.u64 	%p5735, %rd6659, %rd37235;
	@%p5735 bra 	$L__BB1_2160;
	add.s64 	%rd37234, %rd37234, 1;
	setp.eq.s64 	%p5736, %rd37234, 0;
	selp.u64 	%rd27458, 1, 0, %p5736;
	add.s64 	%rd37233, %rd37233, %rd27458;
$L__BB1_2160:
	mul.lo.s64 	%rd27459, %rd37225, %rd37226;
	mul.hi.u64 	%rd27460, %rd37226, %rd37225;
	mov.b64 	{%r2215, %r2216}, %rd27460;
	mov.b64 	{%r2217, %r2218}, %rd27459;
	shf.l.wrap.b32 	%r2219, %r2218, %r2215, 1;
	shf.l.wrap.b32 	%r2220, %r2215, %r2216, 1;
	mov.b64 	%rd27461, {%r2219, %r2220};
	shl.b64 	%rd27462, %rd27459, 1;
	add.s64 	%rd27463, %rd27462, %rd6659;
	setp.lt.u64 	%p5737, %rd27463, %rd27462;
	selp.u64 	%rd27464, 1, 0, %p5737;
	add.s64 	%rd27465, %rd37234, %rd27461;
	add.s64 	%rd27466, %rd27465, %rd27464;
	setp.lt.u64 	%p5738, %rd27466, %rd37234;
	selp.u64 	%rd27467, 1, 0, %p5738;
	add.s64 	%rd27468, %rd37233, %rd27467;
	mul.lo.s64 	%rd27469, %rd6658, 4294968273;
	mov.b64 	%rd27470, 4294968273;
	mul.hi.u64 	%rd27471, %rd6658, %rd27470;
	mad.lo.s64 	%rd37228, %rd37228, %rd37228, %rd27469;
	setp.lt.u64 	%p5739, %rd37228, %rd27469;
	selp.u64 	%rd27472, 1, 0, %p5739;
	add.s64 	%rd27473, %rd27471, %rd27472;
	mul.lo.s64 	%rd27474, %rd27463, 4294968273;
	mul.hi.u64 	%rd27475, %rd27463, %rd27470;
	add.s64 	%rd27476, %rd27474, %rd6619;
	setp.lt.u64 	%p5740, %rd27476, %rd27474;
	selp.u64 	%rd27477, 1, 0, %p5740;
	add.s64 	%rd27478, %rd27475, %rd27477;
	add.s64 	%rd37227, %rd27476, %rd27473;
	setp.lt.u64 	%p5741, %rd37227, %rd27476;
	selp.u64 	%rd27479, 1, 0, %p5741;
	add.s64 	%rd27480, %rd27478, %rd27479;
	mul.lo.s64 	%rd27481, %rd27466, 4294968273;
	mul.hi.u64 	%rd27482, %rd27466, %rd27470;
	add.s64 	%rd27483, %rd27481, %rd6641;
	setp.lt.u64 	%p5742, %rd27483, %rd27481;
	selp.u64 	%rd27484, 1, 0, %p5742;
	add.s64 	%rd27485, %rd27482, %rd27484;
	add.s64 	%rd37226, %rd27483, %rd27480;
	setp.lt.u64 	%p5743, %rd37226, %rd27483;
	selp.u64 	%rd27486, 1, 0, %p5743;
	add.s64 	%rd27487, %rd27485, %rd27486;
	mul.lo.s64 	%rd27488, %rd27468, 4294968273;
	mul.hi.u64 	%rd27489, %rd27468, %rd27470;
	add.s64 	%rd27490, %rd27488, %rd6650;
	setp.lt.u64 	%p5744, %rd27490, %rd27488;
	selp.u64 	%rd27491, 1, 0, %p5744;
	add.s64 	%rd27492, %rd27489, %rd27491;
	add.s64 	%rd37225, %rd27490, %rd27487;
	setp.lt.u64 	%p5745, %rd37225, %rd27490;
	selp.u64 	%rd27493, 1, 0, %p5745;
	add.s64 	%rd6668, %rd27492, %rd27493;
	setp.eq.s64 	%p5746, %rd6668, 0;
	@%p5746 bra 	$L__BB1_2164;
	mov.b64 	%rd27494, 4294968273;
	mul.hi.u64 	%rd27495, %rd6668, %rd27494;
	mad.lo.s64 	%rd6669, %rd6668, 4294968273, %rd37228;
	setp.lt.u64 	%p5747, %rd6669, %rd37228;
	selp.u64 	%rd27496, 1, 0, %p5747;
	add.s64 	%rd6670, %rd27495, %rd27496;
	setp.eq.s64 	%p5748, %rd6670, 0;
	mov.u64 	%rd37228, %rd6669;
	@%p5748 bra 	$L__BB1_2164;
	add.s64 	%rd6671, %rd37227, %rd6670;
	setp.ge.u64 	%p5749, %rd6671, %rd37227;
	mov.u64 	%rd37227, %rd6671;
	mov.u64 	%rd37228, %rd6669;
	@%p5749 bra 	$L__BB1_2164;
	add.s64 	%rd37226, %rd37226, 1;
	setp.eq.s64 	%p5750, %rd37226, 0;
	selp.u64 	%rd27497, 1, 0, %p5750;
	add.s64 	%rd37225, %rd37225, %rd27497;
	mov.u64 	%rd37227, %rd6671;
	mov.u64 	%rd37228, %rd6669;
$L__BB1_2164:
	setp.gt.u64 	%p5751, %rd37225, %rd5271;
	@%p5751 bra 	$L__BB1_2166;
	setp.ne.s64 	%p5752, %rd37225, %rd5271;
	setp.ne.s64 	%p5753, %rd37226, %rd5272;
	or.pred  	%p5754, %p5752, %p5753;
	setp.ne.s64 	%p5755, %rd37227, %rd5273;
	or.pred  	%p5756, %p5754, %p5755;
	setp.lt.u64 	%p5757, %rd37228, %rd5274;
	or.pred  	%p5758, %p5756, %p5757;
	@%p5758 bra 	$L__BB1_2167;
$L__BB1_2166:
	// begin inline asm
	sub.cc.u64 %rd37228, %rd37228, %rd5274;
	// end inline asm
	// begin inline asm
	subc.u64 %rd27501, 0, 0;
	// end inline asm
	sub.s64 	%rd27503, %rd37227, %rd27501;
	// begin inline asm
	sub.cc.u64 %rd37227, %rd27503, %rd5273;
	// end inline asm
	sub.s64 	%rd27506, %rd37226, %rd27501;
	// begin inline asm
	sub.cc.u64 %rd37226, %rd27506, %rd5272;
	// end inline asm
	add.s64 	%rd27508, %rd27501, %rd5271;
	sub.s64 	%rd37225, %rd37225, %rd27508;
$L__BB1_2167:
	add.s32 	%r3278, %r3278, 1;
	setp.ne.s32 	%p5759, %r3278, 3;
	@%p5759 bra 	$L__BB1_2143;
	mul.hi.u64 	%rd27509, %rd37228, %rd37183;
	mul.lo.s64 	%rd27510, %rd37182, %rd37228;
	mul.hi.u64 	%rd27511, %rd37228, %rd37182;
	add.s64 	%rd27512, %rd27510, %rd27509;
	setp.lt.u64 	%p5760, %rd27512, %rd27510;
	selp.u64 	%rd27513, 1, 0, %p5760;
	add.s64 	%rd27514, %rd27511, %rd27513;
	mul.lo.s64 	%rd27515, %rd37185, %rd37228;
	mul.hi.u64 	%rd27516, %rd37228, %rd37185;
	add.s64 	%rd27517, %rd27515, %rd27514;
	setp.lt.u64 	%p5761, %rd27517, %rd27515;
	selp.u64 	%rd27518, 1, 0, %p5761;
	add.s64 	%rd27519, %rd27516, %rd27518;
	mul.lo.s64 	%rd27520, %rd37184, %rd37228;
	mul.hi.u64 	%rd27521, %rd37228, %rd37184;
	add.s64 	%rd27522, %rd27520, %rd27519;
	setp.lt.u64 	%p5762, %rd27522, %rd27520;
	selp.u64 	%rd27523, 1, 0, %p5762;
	add.s64 	%rd27524, %rd27521, %rd27523;
	mul.lo.s64 	%rd27525, %rd37183, %rd37227;
	mul.hi.u64 	%rd27526, %rd37227, %rd37183;
	add.s64 	%rd27527, %rd27525, %rd27512;
	setp.lt.u64 	%p5763, %rd27527, %rd27525;
	selp.u64 	%rd27528, 1, 0, %p5763;
	add.s64 	%rd27529, %rd27526, %rd27528;
	mul.lo.s64 	%rd27530, %rd37182, %rd37227;
	mul.hi.u64 	%rd27531, %rd37227, %rd37182;
	add.s64 	%rd27532, %rd27530, %rd27517;
	setp.lt.u64 	%p5764, %rd27532, %rd27530;
	selp.u64 	%rd27533, 1, 0, %p5764;
	add.s64 	%rd27534, %rd27531, %rd27533;
	add.s64 	%rd27535, %rd27532, %rd27529;
	setp.lt.u64 	%p5765, %rd27535, %rd27532;
	selp.u64 	%rd27536, 1, 0, %p5765;
	add.s64 	%rd27537, %rd27534, %rd27536;
	mul.lo.s64 	%rd27538, %rd37185, %rd37227;
	mul.hi.u64 	%rd27539, %rd37227, %rd37185;
	add.s64 	%rd27540, %rd27538, %rd27522;
	setp.lt.u64 	%p5766, %rd27540, %rd27538;
	selp.u64 	%rd27541, 1, 0, %p5766;
	add.s64 	%rd27542, %rd27539, %rd27541;
	add.s64 	%rd27543, %rd27540, %rd27537;
	setp.lt.u64 	%p5767, %rd27543, %rd27540;
	selp.u64 	%rd27544, 1, 0, %p5767;
	add.s64 	%rd27545, %rd27542, %rd27544;
	mul.lo.s64 	%rd27546, %rd37184, %rd37227;
	mul.hi.u64 	%rd27547, %rd37227, %rd37184;
	add.s64 	%rd27548, %rd27546, %rd27524;
	setp.lt.u64 	%p5768, %rd27548, %rd27546;
	selp.u64 	%rd27549, 1, 0, %p5768;
	add.s64 	%rd27550, %rd27547, %rd27549;
	add.s64 	%rd27551, %rd27548, %rd27545;
	setp.lt.u64 	%p5769, %rd27551, %rd27548;
	selp.u64 	%rd27552, 1, 0, %p5769;
	add.s64 	%rd27553, %rd27550, %rd27552;
	mul.lo.s64 	%rd27554, %rd37183, %rd37226;
	mul.hi.u64 	%rd27555, %rd37226, %rd37183;
	add.s64 	%rd27556, %rd27554, %rd27535;
	setp.lt.u64 	%p5770, %rd27556, %rd27554;
	selp.u64 	%rd27557, 1, 0, %p5770;
	add.s64 	%rd27558, %rd27555, %rd27557;
	mul.lo.s64 	%rd27559, %rd37182, %rd37226;
	mul.hi.u64 	%rd27560, %rd37226, %rd37182;
	add.s64 	%rd27561, %rd27559, %rd27543;
	setp.lt.u64 	%p5771, %rd27561, %rd27559;
	selp.u64 	%rd27562, 1, 0, %p5771;
	add.s64 	%rd27563, %rd27560, %rd27562;
	add.s64 	%rd27564, %rd27561, %rd27558;
	setp.lt.u64 	%p5772, %rd27564, %rd27561;
	selp.u64 	%rd27565, 1, 0, %p5772;
	add.s64 	%rd27566, %rd27563, %rd27565;
	mul.lo.s64 	%rd27567, %rd37185, %rd37226;
	mul.hi.u64 	%rd27568, %rd37226, %rd37185;
	add.s64 	%rd27569, %rd27567, %rd27551;
	setp.lt.u64 	%p5773, %rd27569, %rd27567;
	selp.u64 	%rd27570, 1, 0, %p5773;
	add.s64 	%rd27571, %rd27568, %rd27570;
	add.s64 	%rd27572, %rd27569, %rd27566;
	setp.lt.u64 	%p5774, %rd27572, %rd27569;
	selp.u64 	%rd27573, 1, 0, %p5774;
	add.s64 	%rd27574, %rd27571, %rd27573;
	mul.lo.s64 	%rd27575, %rd37184, %rd37226;
	mul.hi.u64 	%rd27576, %rd37226, %rd37184;
	add.s64 	%rd27577, %rd27575, %rd27553;
	setp.lt.u64 	%p5775, %rd27577, %rd27575;
	selp.u64 	%rd27578, 1, 0, %p5775;
	add.s64 	%rd27579, %rd27576, %rd27578;
	add.s64 	%rd27580, %rd27577, %rd27574;
	setp.lt.u64 	%p5776, %rd27580, %rd27577;
	selp.u64 	%rd27581, 1, 0, %p5776;
	add.s64 	%rd27582, %rd27579, %rd27581;
	mul.lo.s64 	%rd27583, %rd37183, %rd37225;
	mul.hi.u64 	%rd27584, %rd37225, %rd37183;
	add.s64 	%rd27585, %rd27583, %rd27564;
	setp.lt.u64 	%p5777, %rd27585, %rd27583;
	selp.u64 	%rd27586, 1, 0, %p5777;
	add.s64 	%rd27587, %rd27584, %rd27586;
	mul.lo.s64 	%rd27588, %rd37182, %rd37225;
	mul.hi.u64 	%rd27589, %rd37225, %rd37182;
	add.s64 	%rd27590, %rd27588, %rd27572;
	setp.lt.u64 	%p5778, %rd27590, %rd27588;
	selp.u64 	%rd27591, 1, 0, %p5778;
	add.s64 	%rd27592, %rd27589, %rd27591;
	add.s64 	%rd27593, %rd27590, %rd27587;
	setp.lt.u64 	%p5779, %rd27593, %rd27590;
	selp.u64 	%rd27594, 1, 0, %p5779;
	add.s64 	%rd27595, %rd27592, %rd27594;
	mul.lo.s64 	%rd27596, %rd37185, %rd37225;
	mul.hi.u64 	%rd27597, %rd37225, %rd37185;
	add.s64 	%rd27598, %rd27596, %rd27580;
	setp.lt.u64 	%p5780, %rd27598, %rd27596;
	selp.u64 	%rd27599, 1, 0, %p5780;
	add.s64 	%rd27600, %rd27597, %rd27599;
	add.s64 	%rd27601, %rd27598, %rd27595;
	setp.lt.u64 	%p5781, %rd27601, %rd27598;
	selp.u64 	%rd27602, 1, 0, %p5781;
	add.s64 	%rd27603, %rd27600, %rd27602;
	mul.lo.s64 	%rd27604, %rd37184, %rd37225;
	mul.hi.u64 	%rd27605, %rd37225, %rd37184;
	add.s64 	%rd27606, %rd27604, %rd27582;
	setp.lt.u64 	%p5782, %rd27606, %rd27604;
	selp.u64 	%rd27607, 1, 0, %p5782;
	add.s64 	%rd27608, %rd27605, %rd27607;
	add.s64 	%rd27609, %rd27606, %rd27603;
	setp.lt.u64 	%p5783, %rd27609, %rd27606;
	selp.u64 	%rd27610, 1, 0, %p5783;
	add.s64 	%rd27611, %rd27608, %rd27610;
	mul.lo.s64 	%rd27612, %rd27593, 4294968273;
	mov.b64 	%rd27613, 4294968273;
	mul.hi.u64 	%rd27614, %rd27593, %rd27613;
	mad.lo.s64 	%rd37265, %rd37183, %rd37228, %rd27612;
	setp.lt.u64 	%p5784, %rd37265, %rd27612;
	selp.u64 	%rd27615, 1, 0, %p5784;
	add.s64 	%rd27616, %rd27614, %rd27615;
	mul.lo.s64 	%rd27617, %rd27601, 4294968273;
	mul.hi.u64 	%rd27618, %rd27601, %rd27613;
	add.s64 	%rd27619, %rd27617, %rd27527;
	setp.lt.u64 	%p5785, %rd27619, %rd27617;
	selp.u64 	%rd27620, 1, 0, %p5785;
	add.s64 	%rd27621, %rd27618, %rd27620;
	add.s64 	%rd37264, %rd27619, %rd27616;
	setp.lt.u64 	%p5786, %rd37264, %rd27619;
	selp.u64 	%rd27622, 1, 0, %p5786;
	add.s64 	%rd27623, %rd27621, %rd27622;
	mul.lo.s64 	%rd27624, %rd27609, 4294968273;
	mul.hi.u64 	%rd27625, %rd27609, %rd27613;
	add.s64 	%rd27626, %rd27624, %rd27556;
	setp.lt.u64 	%p5787, %rd27626, %rd27624;
	selp.u64 	%rd27627, 1, 0, %p5787;
	add.s64 	%rd27628, %rd27625, %rd27627;
	add.s64 	%rd37263, %rd27626, %rd27623;
	setp.lt.u64 	%p5788, %rd37263, %rd27626;
	selp.u64 	%rd27629, 1, 0, %p5788;
	add.s64 	%rd27630, %rd27628, %rd27629;
	mul.lo.s64 	%rd27631, %rd27611, 4294968273;
	mul.hi.u64 	%rd27632, %rd27611, %rd27613;
	add.s64 	%rd27633, %rd27631, %rd27585;
	setp.lt.u64 	%p5789, %rd27633, %rd27631;
	selp.u64 	%rd27634, 1, 0, %p5789;
	add.s64 	%rd27635, %rd27632, %rd27634;
	add.s64 	%rd37262, %rd27633, %rd27630;
	setp.lt.u64 	%p5790, %rd37262, %rd27633;
	selp.u64 	%rd27636, 1, 0, %p5790;
	add.s64 	%rd6690, %rd27635, %rd27636;
	setp.eq.s64 	%p5791, %rd6690, 0;
	@%p5791 bra 	$L__BB1_2172;
	mov.b64 	%rd27637, 4294968273;
	mul.hi.u64 	%rd27638, %rd6690, %rd27637;
	mad.lo.s64 	%rd6691, %rd6690, 4294968273, %rd37265;
	setp.lt.u64 	%p5792, %rd6691, %rd37265;
	selp.u64 	%rd27639, 1, 0, %p5792;
	add.s64 	%rd6692, %rd27638, %rd27639;
	setp.eq.s64 	%p5793, %rd6692, 0;
	mov.u64 	%rd37265, %rd6691;
	@%p5793 bra 	$L__BB1_2172;
	add.s64 	%rd6693, %rd37264, %rd6692;
	setp.ge.u64 	%p5794, %rd6693, %rd37264;
	mov.u64 	%rd37264, %rd6693;
	mov.u64 	%rd37265, %rd6691;
	@%p5794 bra 	$L__BB1_2172;
	add.s64 	%rd37263, %rd37263, 1;
	setp.eq.s64 	%p5795, %rd37263, 0;
	selp.u64 	%rd27640, 1, 0, %p5795;
	add.s64 	%rd37262, %rd37262, %rd27640;
	mov.u64 	%rd37264, %rd6693;
	mov.u64 	%rd37265, %rd6691;
$L__BB1_2172:
	setp.gt.u64 	%p5796, %rd37262, %rd5271;
	@%p5796 bra 	$L__BB1_2174;
	setp.ne.s64 	%p5797, %rd37262, %rd5271;
	setp.ne.s64 	%p5798, %rd37263, %rd5272;
	or.pred  	%p5799, %p5797, %p5798;
	setp.ne.s64 	%p5800, %rd37264, %rd5273;
	or.pred  	%p5801, %p5799, %p5800;
	setp.lt.u64 	%p5802, %rd37265, %rd5274;
	or.pred  	%p5803, %p5801, %p5802;
	@%p5803 bra 	$L__BB1_2175;
$L__BB1_2174:
	// begin inline asm
	sub.cc.u64 %rd37265, %rd37265, %rd5274;
	// end inline asm
	// begin inline asm
	subc.u64 %rd27644, 0, 0;
	// end inline asm
	sub.s64 	%rd27646, %rd37264, %rd27644;
	// begin inline asm
	sub.cc.u64 %rd37264, %rd27646, %rd5273;
	// end inline asm
	sub.s64 	%rd27649, %rd37263, %rd27644;
	// begin inline asm
	sub.cc.u64 %rd37263, %rd27649, %rd5272;
	// end inline asm
	add.s64 	%rd27651, %rd27644, %rd5271;
	sub.s64 	%rd37262, %rd37262, %rd27651;
$L__BB1_2175:
	mov.pred 	%p8476, -1;
$L__BB1_2176:
	mov.pred 	%p3, %p8476;
	mul.hi.u64 	%rd27652, %rd37265, %rd37265;
	mul.lo.s64 	%rd27653, %rd37264, %rd37264;
	mul.hi.u64 	%rd37274, %rd37264, %rd37264;
	mul.lo.s64 	%rd37273, %rd37263, %rd37263;
	mul.hi.u64 	%rd37272, %rd37263, %rd37263;
	mul.lo.s64 	%rd37271, %rd37262, %rd37262;
	mul.hi.u64 	%rd37270, %rd37262, %rd37262;
	mul.lo.s64 	%rd27654, %rd37264, %rd37265;
	mul.hi.u64 	%rd27655, %rd37265, %rd37264;
	mov.b64 	{%r2221, %r2222}, %rd27655;
	mov.b64 	{%r2223, %r2224}, %rd27654;
	shf.l.wrap.b32 	%r2225, %r2224, %r2221, 1;
	shf.l.wrap.b32 	%r2226, %r2221, %r2222, 1;
	mov.b64 	%rd27656, {%r2225, %r2226};
	shl.b64 	%rd27657, %rd27654, 1;
	add.s64 	%rd6717, %rd27657, %rd27652;
	setp.lt.u64 	%p5805, %rd6717, %rd27657;
	selp.u64 	%rd27658, 1, 0, %p5805;
	add.s64 	%rd27659, %rd27653, %rd27656;
	add.s64 	%rd6718, %rd27659, %rd27658;
	setp.ge.u64 	%p5806, %rd6718, %rd27653;
	@%p5806 bra 	$L__BB1_2184;
	add.s64 	%rd37274, %rd37274, 1;
	setp.ne.s64 	%p5807, %rd37274, 0;
	@%p5807 bra 	$L__BB1_2184;
	add.s64 	%rd37273, %rd37273, 1;
	setp.ne.s64 	%p5808, %rd37273, 0;
	mov.b64 	%rd37274, 0;
	@%p5808 bra 	$L__BB1_2184;
	add.s64 	%rd37272, %rd37272, 1;
	setp.ne.s64 	%p5809, %rd37272, 0;
	mov.b64 	%rd37273, 0;
	mov.u64 	%rd37274, %rd37273;
	@%p5809 bra 	$L__BB1_2184;
	add.s64 	%rd37271, %rd37271, 1;
	setp.eq.s64 	%p5810, %rd37271, 0;
	selp.u64 	%rd27663, 1, 0, %p5810;
	add.s64 	%rd37270, %rd37270, %rd27663;
	mov.b64 	%rd37272, 0;
	mov.u64 	%rd37273, %rd37272;
	mov.u64 	%rd37274, %rd37272;
	bra.uni 	$L__BB1_2184;
$L__BB1_2181:
	add.s64 	%rd37199, %rd37199, 1;
	setp.ne.s64 	%p5634, %rd37199, 0;
	@%p5634 bra 	$L__BB1_2119;
	add.s64 	%rd37198, %rd37198, 1;
	setp.ne.s64 	%p5635, %rd37198, 0;
	mov.b64 	%rd37199, 0;
	@%p5635 bra 	$L__BB1_2119;
	add.s64 	%rd37197, %rd37197, 1;
	setp.eq.s64 	%p5636, %rd37197, 0;
	selp.u64 	%rd27198, 1, 0, %p5636;
	add.s64 	%rd37196, %rd37196, %rd27198;
	mov.b64 	%rd37198, 0;
	mov.u64 	%rd37199, %rd37198;
	bra.uni 	$L__BB1_2119;
$L__BB1_2184:
	mul.lo.s64 	%rd27664, %rd37263, %rd37265;
	mul.hi.u64 	%rd27665, %rd37265, %rd37263;
	mov.b64 	{%r2227, %r2228}, %rd27665;
	mov.b64 	{%r2229, %r2230}, %rd27664;
	shf.l.wrap.b32 	%r2231, %r2230, %r2227, 1;
	shf.l.wrap.b32 	%r2232, %r2227, %r2228, 1;
	mov.b64 	%rd27666, {%r2231, %r2232};
	shl.b64 	%rd27667, %rd27664, 1;
	add.s64 	%rd6739, %rd27667, %rd6718;
	setp.lt.u64 	%p5811, %rd6739, %rd27667;
	selp.u64 	%rd27668, 1, 0, %p5811;
	add.s64 	%rd27669, %rd37274, %rd27666;
	add.s64 	%rd6740, %rd27669, %rd27668;
	setp.ge.u64 	%p5812, %rd6740, %rd37274;
	@%p5812 bra 	$L__BB1_2185;
	bra.uni 	$L__BB1_2247;
$L__BB1_2185:
	mul.lo.s64 	%rd6728, %rd37262, %rd37265;
	mul.hi.u64 	%rd27673, %rd37265, %rd37262;
	mov.b64 	{%r2233, %r2234}, %rd27673;
	mov.b64 	{%r2235, %r2236}, %rd6728;
	shf.l.wrap.b32 	%r2237, %r2236, %r2233, 1;
	shf.l.wrap.b32 	%r2238, %r2233, %r2234, 1;
	mov.b64 	%rd27674, {%r2237, %r2238};
	shl.b64 	%rd27675, %rd6728, 1;
	add.s64 	%rd6729, %rd27675, %rd6740;
	setp.lt.u64 	%p5816, %rd6729, %rd27675;
	selp.u64 	%rd27676, 1, 0, %p5816;
	add.s64 	%rd27677, %rd37273, %rd27674;
	add.s64 	%rd6730, %rd27677, %rd27676;
	setp.ge.u64 	%p5817, %rd6730, %rd37273;
	@%p5817 bra 	$L__BB1_2188;
	add.s64 	%rd37272, %rd37272, 1;
	setp.ne.s64 	%p5818, %rd37272, 0;
	@%p5818 bra 	$L__BB1_2188;
	add.s64 	%rd37271, %rd37271, 1;
	setp.eq.s64 	%p5819, %rd37271, 0;
	selp.u64 	%rd27679, 1, 0, %p5819;
	add.s64 	%rd37270, %rd37270, %rd27679;
	mov.b64 	%rd37272, 0;
$L__BB1_2188:
	mul.lo.s64 	%rd27680, %rd37263, %rd37264;
	mul.hi.u64 	%rd27681, %rd37264, %rd37263;
	mov.b64 	{%r2239, %r2240}, %rd27681;
	mov.b64 	{%r2241, %r2242}, %rd27680;
	shf.l.wrap.b32 	%r2243, %r2242, %r2239, 1;
	shf.l.wrap.b32 	%r2244, %r2239, %r2240, 1;
	mov.b64 	%rd27682, {%r2243, %r2244};
	add.s64 	%rd27683, %rd6728, %rd27680;
	shl.b64 	%rd27684, %rd27683, 1;
	add.s64 	%rd6748, %rd27684, %rd6740;
	setp.lt.u64 	%p5820, %rd6748, %rd6729;
	selp.u64 	%rd27685, 1, 0, %p5820;
	add.s64 	%rd27686, %rd6730, %rd27682;
	add.s64 	%rd6749, %rd27686, %rd27685;
	setp.ge.u64 	%p5821, %rd6749, %rd6730;
	@%p5821 bra 	$L__BB1_2191;
	add.s64 	%rd37272, %rd37272, 1;
	setp.ne.s64 	%p5822, %rd37272, 0;
	@%p5822 bra 	$L__BB1_2191;
	add.s64 	%rd37271, %rd37271, 1;
	setp.eq.s64 	%p5823, %rd37271, 0;
	selp.u64 	%rd27688, 1, 0, %p5823;
	add.s64 	%rd37270, %rd37270, %rd27688;
	mov.b64 	%rd37272, 0;
$L__BB1_2191:
	mul.lo.s64 	%rd27689, %rd37262, %rd37264;
	mul.hi.u64 	%rd27690, %rd37264, %rd37262;
	mov.b64 	{%r2245, %r2246}, %rd27690;
	mov.b64 	{%r2247, %r2248}, %rd27689;
	shf.l.wrap.b32 	%r2249, %r2248, %r2245, 1;
	shf.l.wrap.b32 	%r2250, %r2245, %r2246, 1;
	mov.b64 	%rd27691, {%r2249, %r2250};
	shl.b64 	%rd27692, %rd27689, 1;
	add.s64 	%rd6756, %rd27692, %rd6749;
	setp.lt.u64 	%p5824, %rd6756, %rd27692;
	selp.u64 	%rd27693, 1, 0, %p5824;
	add.s64 	%rd27694, %rd37272, %rd27691;
	add.s64 	%rd6757, %rd27694, %rd27693;
	setp.ge.u64 	%p5825, %rd6757, %rd37272;
	@%p5825 bra 	$L__BB1_2193;
	add.s64 	%rd37271, %rd37271, 1;
	setp.eq.s64 	%p5826, %rd37271, 0;
	selp.u64 	%rd27695, 1, 0, %p5826;
	add.s64 	%rd37270, %rd37270, %rd27695;
$L__BB1_2193:
	mul.lo.s64 	%rd27696, %rd37262, %rd37263;
	mul.hi.u64 	%rd27697, %rd37263, %rd37262;
	mov.b64 	{%r2251, %r2252}, %rd27697;
	mov.b64 	{%r2253, %r2254}, %rd27696;
	shf.l.wrap.b32 	%r2255, %r2254, %r2251, 1;
	shf.l.wrap.b32 	%r2256, %r2251, %r2252, 1;
	mov.b64 	%rd27698, {%r2255, %r2256};
	shl.b64 	%rd27699, %rd27696, 1;
	add.s64 	%rd27700, %rd27699, %rd6757;
	setp.lt.u64 	%p5827, %rd27700, %rd27699;
	selp.u64 	%rd27701, 1, 0, %p5827;
	add.s64 	%rd27702, %rd37271, %rd27698;
	add.s64 	%rd27703, %rd27702, %rd27701;
	setp.lt.u64 	%p5828, %rd27703, %rd37271;
	selp.u64 	%rd27704, 1, 0, %p5828;
	add.s64 	%rd27705, %rd37270, %rd27704;
	mul.lo.s64 	%rd27706, %rd6756, 4294968273;
	mov.b64 	%rd27707, 4294968273;
	mul.hi.u64 	%rd27708, %rd6756, %rd27707;
	mad.lo.s64 	%rd37265, %rd37265, %rd37265, %rd27706;
	setp.lt.u64 	%p5829, %rd37265, %rd27706;
	selp.u64 	%rd27709, 1, 0, %p5829;
	add.s64 	%rd27710, %rd27708, %rd27709;
	mul.lo.s64 	%rd27711, %rd27700, 4294968273;
	mul.hi.u64 	%rd27712, %rd27700, %rd27707;
	add.s64 	%rd27713, %rd27711, %rd6717;
	setp.lt.u64 	%p5830, %rd27713, %rd27711;
	selp.u64 	%rd27714, 1, 0, %p5830;
	add.s64 	%rd27715, %rd27712, %rd27714;
	add.s64 	%rd37264, %rd27713, %rd27710;
	setp.lt.u64 	%p5831, %rd37264, %rd27713;
	selp.u64 	%rd27716, 1, 0, %p5831;
	add.s64 	%rd27717, %rd27715, %rd27716;
	mul.lo.s64 	%rd27718, %rd27703, 4294968273;
	mul.hi.u64 	%rd27719, %rd27703, %rd27707;
	add.s64 	%rd27720, %rd27718, %rd6739;
	setp.lt.u64 	%p5832, %rd27720, %rd27718;
	selp.u64 	%rd27721, 1, 0, %p5832;
	add.s64 	%rd27722, %rd27719, %rd27721;
	add.s64 	%rd37263, %rd27720, %rd27717;
	setp.lt.u64 	%p5833, %rd37263, %rd27720;
	selp.u64 	%rd27723, 1, 0, %p5833;
	add.s64 	%rd27724, %rd27722, %rd27723;
	mul.lo.s64 	%rd27725, %rd27705, 4294968273;
	mul.hi.u64 	%rd27726, %rd27705, %rd27707;
	add.s64 	%rd27727, %rd27725, %rd6748;
	setp.lt.u64 	%p5834, %rd27727, %rd27725;
	selp.u64 	%rd27728, 1, 0, %p5834;
	add.s64 	%rd27729, %rd27726, %rd27728;
	add.s64 	%rd37262, %rd27727, %rd27724;
	setp.lt.u64 	%p5835, %rd37262, %rd27727;
	selp.u64 	%rd27730, 1, 0, %p5835;
	add.s64 	%rd6766, %rd27729, %rd27730;
	setp.eq.s64 	%p5836, %rd6766, 0;
	@%p5836 bra 	$L__BB1_2197;
	mov.b64 	%rd27731, 4294968273;
	mul.hi.u64 	%rd27732, %rd6766, %rd27731;
	mad.lo.s64 	%rd6767, %rd6766, 4294968273, %rd37265;
	setp.lt.u64 	%p5837, %rd6767, %rd37265;
	selp.u64 	%rd27733, 1, 0, %p5837;
	add.s64 	%rd6768, %rd27732, %rd27733;
	setp.eq.s64 	%p5838, %rd6768, 0;
	mov.u64 	%rd37265, %rd6767;
	@%p5838 bra 	$L__BB1_2197;
	add.s64 	%rd6769, %rd37264, %rd6768;
	setp.ge.u64 	%p5839, %rd6769, %rd37264;
	mov.u64 	%rd37264, %rd6769;
	mov.u64 	%rd37265, %rd6767;
	@%p5839 bra 	$L__BB1_2197;
	add.s64 	%rd37263, %rd37263, 1;
	setp.eq.s64 	%p5840, %rd37263, 0;
	selp.u64 	%rd27734, 1, 0, %p5840;
	add.s64 	%rd37262, %rd37262, %rd27734;
	mov.u64 	%rd37264, %rd6769;
	mov.u64 	%rd37265, %rd6767;
$L__BB1_2197:
	setp.gt.u64 	%p5841, %rd37262, %rd5271;
	@%p5841 bra 	$L__BB1_2199;
	setp.ne.s64 	%p5842, %rd37262, %rd5271;
	setp.ne.s64 	%p5843, %rd37263, %rd5272;
	or.pred  	%p5844, %p5842, %p5843;
	setp.ne.s64 	%p5845, %rd37264, %rd5273;
	or.pred  	%p5846, %p5844, %p5845;
	setp.lt.u64 	%p5847, %rd37265, %rd5274;
	or.pred  	%p5848, %p5846, %p5847;
	@%p5848 bra 	$L__BB1_2200;
$L__BB1_2199:
	// begin inline asm
	sub.cc.u64 %rd37265, %rd37265, %rd5274;
	// end inline asm
	// begin inline asm
	subc.u64 %rd27738, 0, 0;
	// end inline asm
	sub.s64 	%rd27740, %rd37264, %rd27738;
	// begin inline asm
	sub.cc.u64 %rd37264, %rd27740, %rd5273;
	// end inline asm
	sub.s64 	%rd27743, %rd37263, %rd27738;
	// begin inline asm
	sub.cc.u64 %rd37263, %rd27743, %rd5272;
	// end inline asm
	add.s64 	%rd27745, %rd27738, %rd5271;
	sub.s64 	%rd37262, %rd37262, %rd27745;
$L__BB1_2200:
	mov.pred 	%p8476, 0;
	@%p3 bra 	$L__BB1_2176;
	mul.hi.u64 	%rd27746, %rd37265, %rd37150;
	mul.lo.s64 	%rd27747, %rd37149, %rd37265;
	mul.hi.u64 	%rd27748, %rd37265, %rd37149;
	add.s64 	%rd27749, %rd27747, %rd27746;
	setp.lt.u64 	%p5850, %rd27749, %rd27747;
	selp.u64 	%rd27750, 1, 0, %p5850;
	add.s64 	%rd27751, %rd27748, %rd27750;
	mul.lo.s64 	%rd27752, %rd37152, %rd37265;
	mul.hi.u64 	%rd27753, %rd37265, %rd37152;
	add.s64 	%rd27754, %rd27752, %rd27751;
	setp.lt.u64 	%p5851, %rd27754, %rd27752;
	selp.u64 	%rd27755, 1, 0, %p5851;
	add.s64 	%rd27756, %rd27753, %rd27755;
	mul.lo.s64 	%rd27757, %rd37151, %rd37265;
	mul.hi.u64 	%rd27758, %rd37265, %rd37151;
	add.s64 	%rd27759, %rd27757, %rd27756;
	setp.lt.u64 	%p5852, %rd27759, %rd27757;
	selp.u64 	%rd27760, 1, 0, %p5852;
	add.s64 	%rd27761, %rd27758, %rd27760;
	mul.lo.s64 	%rd27762, %rd37150, %rd37264;
	mul.hi.u64 	%rd27763, %rd37264, %rd37150;
	add.s64 	%rd27764, %rd27762, %rd27749;
	setp.lt.u64 	%p5853, %rd27764, %rd27762;
	selp.u64 	%rd27765, 1, 0, %p5853;
	add.s64 	%rd27766, %rd27763, %rd27765;
	mul.lo.s64 	%rd27767, %rd37149, %rd37264;
	mul.hi.u64 	%rd27768, %rd37264, %rd37149;
	add.s64 	%rd27769, %rd27767, %rd27754;
	setp.lt.u64 	%p5854, %rd27769, %rd27767;
	selp.u64 	%rd27770, 1, 0, %p5854;
	add.s64 	%rd27771, %rd27768, %rd27770;
	add.s64 	%rd27772, %rd27769, %rd27766;
	setp.lt.u64 	%p5855, %rd27772, %rd27769;
	selp.u64 	%rd27773, 1, 0, %p5855;
	add.s64 	%rd27774, %rd27771, %rd27773;
	mul.lo.s64 	%rd27775, %rd37152, %rd37264;
	mul.hi.u64 	%rd27776, %rd37264, %rd37152;
	add.s64 	%rd27777, %rd27775, %rd27759;
	setp.lt.u64 	%p5856, %rd27777, %rd27775;
	selp.u64 	%rd27778, 1, 0, %p5856;
	add.s64 	%rd27779, %rd27776, %rd27778;
	add.s64 	%rd27780, %rd27777, %rd27774;
	setp.lt.u64 	%p5857, %rd27780, %rd27777;
	selp.u64 	%rd27781, 1, 0, %p5857;
	add.s64 	%rd27782, %rd27779, %rd27781;
	mul.lo.s64 	%rd27783, %rd37151, %rd37264;
	mul.hi.u64 	%rd27784, %rd37264, %rd37151;
	add.s64 	%rd27785, %rd27783, %rd27761;
	setp.lt.u64 	%p5858, %rd27785, %rd27783;
	selp.u64 	%rd27786, 1, 0, %p5858;
	add.s64 	%rd27787, %rd27784, %rd27786;
	add.s64 	%rd27788, %rd27785, %rd27782;
	setp.lt.u64 	%p5859, %rd27788, %rd27785;
	selp.u64 	%rd27789, 1, 0, %p5859;
	add.s64 	%rd27790, %rd27787, %rd27789;
	mul.lo.s64 	%rd27791, %rd37150, %rd37263;
	mul.hi.u64 	%rd27792, %rd37263, %rd37150;
	add.s64 	%rd27793, %rd27791, %rd27772;
	setp.lt.u64 	%p5860, %rd27793, %rd27791;
	selp.u64 	%rd27794, 1, 0, %p5860;
	add.s64 	%rd27795, %rd27792, %rd27794;
	mul.lo.s64 	%rd27796, %rd37149, %rd37263;
	mul.hi.u64 	%rd27797, %rd37263, %rd37149;
	add.s64 	%rd27798, %rd27796, %rd27780;
	setp.lt.u64 	%p5861, %rd27798, %rd27796;
	selp.u64 	%rd27799, 1, 0, %p5861;
	add.s64 	%rd27800, %rd27797, %rd27799;
	add.s64 	%rd27801, %rd27798, %rd27795;
	setp.lt.u64 	%p5862, %rd27801, %rd27798;
	selp.u64 	%rd27802, 1, 0, %p5862;
	add.s64 	%rd27803, %rd27800, %rd27802;
	mul.lo.s64 	%rd27804, %rd37152, %rd37263;
	mul.hi.u64 	%rd27805, %rd37263, %rd37152;
	add.s64 	%rd27806, %rd27804, %rd27788;
	setp.lt.u64 	%p5863, %rd27806, %rd27804;
	selp.u64 	%rd27807, 1, 0, %p5863;
	add.s64 	%rd27808, %rd27805, %rd27807;
	add.s64 	%rd27809, %rd27806, %rd27803;
	setp.lt.u64 	%p5864, %rd27809, %rd27806;
	selp.u64 	%rd27810, 1, 0, %p5864;
	add.s64 	%rd27811, %rd27808, %rd27810;
	mul.lo.s64 	%rd27812, %rd37151, %rd37263;
	mul.hi.u64 	%rd27813, %rd37263, %rd37151;
	add.s64 	%rd27814, %rd27812, %rd27790;
	setp.lt.u64 	%p5865, %rd27814, %rd27812;
	selp.u64 	%rd27815, 1, 0, %p5865;
	add.s64 	%rd27816, %rd27813, %rd27815;
	add.s64 	%rd27817, %rd27814, %rd27811;
	setp.lt.u64 	%p5866, %rd27817, %rd27814;
	selp.u64 	%rd27818, 1, 0, %p5866;
	add.s64 	%rd27819, %rd27816, %rd27818;
	mul.lo.s64 	%rd27820, %rd37150, %rd37262;
	mul.hi.u64 	%rd27821, %rd37262, %rd37150;
	add.s64 	%rd27822, %rd27820, %rd27801;
	setp.lt.u64 	%p5867, %rd27822, %rd27820;
	selp.u64 	%rd27823, 1, 0, %p5867;
	add.s64 	%rd27824, %rd27821, %rd27823;
	mul.lo.s64 	%rd27825, %rd37149, %rd37262;
	mul.hi.u64 	%rd27826, %rd37262, %rd37149;
	add.s64 	%rd27827, %rd27825, %rd27809;
	setp.lt.u64 	%p5868, %rd27827, %rd27825;
	selp.u64 	%rd27828, 1, 0, %p5868;
	add.s64 	%rd27829, %rd27826, %rd27828;
	add.s64 	%rd27830, %rd27827, %rd27824;
	setp.lt.u64 	%p5869, %rd27830, %rd27827;
	selp.u64 	%rd27831, 1, 0, %p5869;
	add.s64 	%rd27832, %rd27829, %rd27831;
	mul.lo.s64 	%rd27833, %rd37152, %rd37262;
	mul.hi.u64 	%rd27834, %rd37262, %rd37152;
	add.s64 	%rd27835, %rd27833, %rd27817;
	setp.lt.u64 	%p5870, %rd27835, %rd27833;
	selp.u64 	%rd27836, 1, 0, %p5870;
	add.s64 	%rd27837, %rd27834, %rd27836;
	add.s64 	%rd27838, %rd27835, %rd27832;
	setp.lt.u64 	%p5871, %rd27838, %rd27835;
	selp.u64 	%rd27839, 1, 0, %p5871;
	add.s64 	%rd27840, %rd27837, %rd27839;
	mul.lo.s64 	%rd27841, %rd37151, %rd37262;
	mul.hi.u64 	%rd27842, %rd37262, %rd37151;
	add.s64 	%rd27843, %rd27841, %rd27819;
	setp.lt.u64 	%p5872, %rd27843, %rd27841;
	selp.u64 	%rd27844, 1, 0, %p5872;
	add.s64 	%rd27845, %rd27842, %rd27844;
	add.s64 	%rd27846, %rd27843, %rd27840;
	setp.lt.u64 	%p5873, %rd27846, %rd27843;
	selp.u64 	%rd27847, 1, 0, %p5873;
	add.s64 	%rd27848, %rd27845, %rd27847;
	mul.lo.s64 	%rd27849, %rd27830, 4294968273;
	mov.b64 	%rd27850, 4294968273;
	mul.hi.u64 	%rd27851, %rd27830, %rd27850;
	mad.lo.s64 	%rd37294, %rd37150, %rd37265, %rd27849;
	setp.lt.u64 	%p5874, %rd37294, %rd27849;
	selp.u64 	%rd27852, 1, 0, %p5874;
	add.s64 	%rd27853, %rd27851, %rd27852;
	mul.lo.s64 	%rd27854, %rd27838, 4294968273;
	mul.hi.u64 	%rd27855, %rd27838, %rd27850;
	add.s64 	%rd27856, %rd27854, %rd27764;
	setp.lt.u64 	%p5875, %rd27856, %rd27854;
	selp.u64 	%rd27857, 1, 0, %p5875;
	add.s64 	%rd27858, %rd27855, %rd27857;
	add.s64 	%rd37293, %rd27856, %rd27853;
	setp.lt.u64 	%p5876, %rd37293, %rd27856;
	selp.u64 	%rd27859, 1, 0, %p5876;
	add.s64 	%rd27860, %rd27858, %rd27859;
	mul.lo.s64 	%rd27861, %rd27846, 4294968273;
	mul.hi.u64 	%rd27862, %rd27846, %rd27850;
	add.s64 	%rd27863, %rd27861, %rd27793;
	setp.lt.u64 	%p5877, %rd27863, %rd27861;
	selp.u64 	%rd27864, 1, 0, %p5877;
	add.s64 	%rd27865, %rd27862, %rd27864;
	add.s64 	%rd37296, %rd27863, %rd27860;
	setp.lt.u64 	%p5878, %rd37296, %rd27863;
	selp.u64 	%rd27866, 1, 0, %p5878;
	add.s64 	%rd27867, %rd27865, %rd27866;
	mul.lo.s64 	%rd27868, %rd27848, 4294968273;
	mul.hi.u64 	%rd27869, %rd27848, %rd27850;
	add.s64 	%rd27870, %rd27868, %rd27822;
	setp.lt.u64 	%p5879, %rd27870, %rd27868;
	selp.u64 	%rd27871, 1, 0, %p5879;
	add.s64 	%rd27872, %rd27869, %rd27871;
	add.s64 	%rd37295, %rd27870, %rd27867;
	setp.lt.u64 	%p5880, %rd37295, %rd27870;
	selp.u64 	%rd27873, 1, 0, %p5880;
	add.s64 	%rd6788, %rd27872, %rd27873;
	setp.eq.s64 	%p5881, %rd6788, 0;
	@%p5881 bra 	$L__BB1_2205;
	mov.b64 	%rd27874, 4294968273;
	mul.hi.u64 	%rd27875, %rd6788, %rd27874;
	mad.lo.s64 	%rd6789, %rd6788, 4294968273, %rd37294;
	setp.lt.u64 	%p5882, %rd6789, %rd37294;
	selp.u64 	%rd27876, 1, 0, %p5882;
	add.s64 	%rd6790, %rd27875, %rd27876;
	setp.eq.s64 	%p5883, %rd6790, 0;
	mov.u64 	%rd37294, %rd6789;
	@%p5883 bra 	$L__BB1_2205;
	add.s64 	%rd6791, %rd37293, %rd6790;
	setp.ge.u64 	%p5884, %rd6791, %rd37293;
	mov.u64 	%rd37293, %rd6791;
	mov.u64 	%rd37294, %rd6789;
	@%p5884 bra 	$L__BB1_2205;
	add.s64 	%rd37296, %rd37296, 1;
	setp.eq.s64 	%p5885, %rd37296, 0;
	selp.u64 	%rd27877, 1, 0, %p5885;
	add.s64 	%rd37295, %rd37295, %rd27877;
	mov.u64 	%rd37293, %rd6791;
	mov.u64 	%rd37294, %rd6789;
$L__BB1_2205:
	setp.gt.u64 	%p5886, %rd37295, %rd5271;
	@%p5886 bra 	$L__BB1_2207;
	setp.ne.s64 	%p5887, %rd37295, %rd5271;
	setp.ne.s64 	%p5888, %rd37296, %rd5272;
	or.pred  	%p5889, %p5887, %p5888;
	setp.ne.s64 	%p5890, %rd37293, %rd5273;
	or.pred  	%p5891, %p5889, %p5890;
	setp.lt.u64 	%p5892, %rd37294, %rd5274;
	or.pred  	%p5893, %p5891, %p5892;
	@%p5893 bra 	$L__BB1_2208;
$L__BB1_2207:
	// begin inline asm
	sub.cc.u64 %rd37294, %rd37294, %rd5274;
	// end inline asm
	// begin inline asm
	subc.u64 %rd27881, 0, 0;
	// end inline asm
	sub.s64 	%rd27883, %rd37293, %rd27881;
	// begin inline asm
	sub.cc.u64 %rd37293, %rd27883, %rd5273;
	// end inline asm
	sub.s64 	%rd27886, %rd37296, %rd27881;
	// begin inline asm
	sub.cc.u64 %rd37296, %rd27886, %rd5272;
	// end inline asm
	add.s64 	%rd27888, %rd27881, %rd5271;
	sub.s64 	%rd37295, %rd37295, %rd27888;
$L__BB1_2208:
	mov.b32 	%r3279, 0;
	mov.u64 	%rd37299, %rd37295;
	mov.u64 	%rd37300, %rd37296;
	mov.u64 	%rd37301, %rd37293;
	mov.u64 	%rd37302, %rd37294;
$L__BB1_2209:
	mul.hi.u64 	%rd27889, %rd37302, %rd37302;
	mul.lo.s64 	%rd27890, %rd37301, %rd37301;
	mul.hi.u64 	%rd37311, %rd37301, %rd37301;
	mul.lo.s64 	%rd37310, %rd37300, %rd37300;
	mul.hi.u64 	%rd37309, %rd37300, %rd37300;
	mul.lo.s64 	%rd37308, %rd37299, %rd37299;
	mul.hi.u64 	%rd37307, %rd37299, %rd37299;
	mul.lo.s64 	%rd27891, %rd37301, %rd37302;
	mul.hi.u64 	%rd27892, %rd37302, %rd37301;
	mov.b64 	{%r2258, %r2259}, %rd27892;
	mov.b64 	{%r2260, %r2261}, %rd27891;
	shf.l.wrap.b32 	%r2262, %r2261, %r2258, 1;
	shf.l.wrap.b32 	%r2263, %r2258, %r2259, 1;
	mov.b64 	%rd27893, {%r2262, %r2263};
	shl.b64 	%rd27894, %rd27891, 1;
	add.s64 	%rd6815, %rd27894, %rd27889;
	setp.lt.u64 	%p5894, %rd6815, %rd27894;
	selp.u64 	%rd27895, 1, 0, %p5894;
	add.s64 	%rd27896, %rd27890, %rd27893;
	add.s64 	%rd6816, %rd27896, %rd27895;
	setp.ge.u64 	%p5895, %rd6816, %rd27890;
	@%p5895 bra 	$L__BB1_2214;
	add.s64 	%rd37311, %rd37311, 1;
	setp.ne.s64 	%p5896, %rd37311, 0;
	@%p5896 bra 	$L__BB1_2214;
	add.s64 	%rd37310, %rd37310, 1;
	setp.ne.s64 	%p5897, %rd37310, 0;
	mov.b64 	%rd37311, 0;
	@%p5897 bra 	$L__BB1_2214;
	add.s64 	%rd37309, %rd37309, 1;
	setp.ne.s64 	%p5898, %rd37309, 0;
	mov.b64 	%rd37310, 0;
	mov.u64 	%rd37311, %rd37310;
	@%p5898 bra 	$L__BB1_2214;
	add.s64 	%rd37308, %rd37308, 1;
	setp.eq.s64 	%p5899, %rd37308, 0;
	selp.u64 	%rd27900, 1, 0, %p5899;
	add.s64 	%rd37307, %rd37307, %rd27900;
	mov.b64 	%rd37309, 0;
	mov.u64 	%rd37310, %rd37309;
	mov.u64 	%rd37311, %rd37309;
$L__BB1_2214:
	mul.lo.s64 	%rd27901, %rd37300, %rd37302;
	mul.hi.u64 	%rd27902, %rd37302, %rd37300;
	mov.b64 	{%r2264, %r2265}, %rd27902;
	mov.b64 	{%r2266, %r2267}, %rd27901;
	shf.l.wrap.b32 	%r2268, %r2267, %r2264, 1;
	shf.l.wrap.b32 	%r2269, %r2264, %r2265, 1;
	mov.b64 	%rd27903, {%r2268, %r2269};
	shl.b64 	%rd27904, %rd27901, 1;
	add.s64 	%rd6837, %rd27904, %rd6816;
	setp.lt.u64 	%p5900, %rd6837, %rd27904;
	selp.u64 	%rd27905, 1, 0, %p5900;
	add.s64 	%rd27906, %rd37311, %rd27903;
	add.s64 	%rd6838, %rd27906, %rd27905;
	setp.ge.u64 	%p5901, %rd6838, %rd37311;
	@%p5901 bra 	$L__BB1_2218;
	add.s64 	%rd37310, %rd37310, 1;
	setp.ne.s64 	%p5902, %rd37310, 0;
	@%p5902 bra 	$L__BB1_2218;
	add.s64 	%rd37309, %rd37309, 1;
	setp.ne.s64 	%p5903, %rd37309, 0;
	mov.b64 	%rd37310, 0;
	@%p5903 bra 	$L__BB1_2218;
	add.s64 	%rd37308, %rd37308, 1;
	setp.eq.s64 	%p5904, %rd37308, 0;
	selp.u64 	%rd27909, 1, 0, %p5904;
	add.s64 	%rd37307, %rd37307, %rd27909;
	mov.b64 	%rd37309, 0;
	mov.u64 	%rd37310, %rd37309;
$L__BB1_2218:
	mul.lo.s64 	%rd6826, %rd37299, %rd37302;
	mul.hi.u64 	%rd27910, %rd37302, %rd37299;
	mov.b64 	{%r2270, %r2271}, %rd27910;
	mov.b64 	{%r2272, %r2273}, %rd6826;
	shf.l.wrap.b32 	%r2274, %r2273, %r2270, 1;
	shf.l.wrap.b32 	%r2275, %r2270, %r2271, 1;
	mov.b64 	%rd27911, {%r2274, %r2275};
	shl.b64 	%rd27912, %rd6826, 1;
	add.s64 	%rd6827, %rd27912, %rd6838;
	setp.lt.u64 	%p5905, %rd6827, %rd27912;
	selp.u64 	%rd27913, 1, 0, %p5905;
	add.s64 	%rd27914, %rd37310, %rd27911;
	add.s64 	%rd6828, %rd27914, %rd27913;
	setp.ge.u64 	%p5906, %rd6828, %rd37310;
	@%p5906 bra 	$L__BB1_2221;
	add.s64 	%rd37309, %rd37309, 1;
	setp.ne.s64 	%p5907, %rd37309, 0;
	@%p5907 bra 	$L__BB1_2221;
	add.s64 	%rd37308, %rd37308, 1;
	setp.eq.s64 	%p5908, %rd37308, 0;
	selp.u64 	%rd27916, 1, 0, %p5908;
	add.s64 	%rd37307, %rd37307, %rd27916;
	mov.b64 	%rd37309, 0;
$L__BB1_2221:
	mul.lo.s64 	%rd27917, %rd37300, %rd37301;
	mul.hi.u64 	%rd27918, %rd37301, %rd37300;
	mov.b64 	{%r2276, %r2277}, %rd27918;
	mov.b64 	{%r2278, %r2279}, %rd27917;
	shf.l.wrap.b32 	%r2280, %r2279, %r2276, 1;
	shf.l.wrap.b32 	%r2281, %r2276, %r2277, 1;
	mov.b64 	%rd27919, {%r2280, %r2281};
	add.s64 	%rd27920, %rd6826, %rd27917;
	shl.b64 	%rd27921, %rd27920, 1;
	add.s64 	%rd6846, %rd27921, %rd6838;
	setp.lt.u64 	%p5909, %rd6846, %rd6827;
	selp.u64 	%rd27922, 1, 0, %p5909;
	add.s64 	%rd27923, %rd6828, %rd27919;
	add.s64 	%rd6847, %rd27923, %rd27922;
	setp.ge.u64 	%p5910, %rd6847, %rd6828;
	@%p5910 bra 	$L__BB1_2224;
	add.s64 	%rd37309, %rd37309, 1;
	setp.ne.s64 	%p5911, %rd37309, 0;
	@%p5911 bra 	$L__BB1_2224;
	add.s64 	%rd37308, %rd37308, 1;
	setp.eq.s64 	%p5912, %rd37308, 0;
	selp.u64 	%rd27925, 1, 0, %p5912;
	add.s64 	%rd37307, %rd37307, %rd27925;
	mov.b64 	%rd37309, 0;
$L__BB1_2224:
	mul.lo.s64 	%rd27926, %rd37299, %rd37301;
	mul.hi.u64 	%rd27927, %rd37301, %rd37299;
	mov.b64 	{%r2282, %r2283}, %rd27927;
	mov.b64 	{%r2284, %r2285}, %rd27926;
	shf.l.wrap.b32 	%r2286, %r2285, %r2282, 1;
	shf.l.wrap.b32 	%r2287, %r2282, %r2283, 1;
	mov.b64 	%rd27928, {%r2286, %r2287};
	shl.b64 	%rd27929, %rd27926, 1;
	add.s64 	%rd6854, %rd27929, %rd6847;
	setp.lt.u64 	%p5913, %rd6854, %rd27929;
	selp.u64 	%rd27930, 1, 0, %p5913;
	add.s64 	%rd27931, %rd37309, %rd27928;
	add.s64 	%rd6855, %rd27931, %rd27930;
	setp.ge.u64 	%p5914, %rd6855, %rd37309;
	@%p5914 bra 	$L__BB1_2226;
	add.s64 	%rd37308, %rd37308, 1;
	setp.eq.s64 	%p5915, %rd37308, 0;
	selp.u64 	%rd27932, 1, 0, %p5915;
	add.s64 	%rd37307, %rd37307, %rd27932;
$L__BB1_2226:
	mul.lo.s64 	%rd27933, %rd37299, %rd37300;
	mul.hi.u64 	%rd27934, %rd37300, %rd37299;
	mov.b64 	{%r2288, %r2289}, %rd27934;
	mov.b64 	{%r2290, %r2291}, %rd27933;
	shf.l.wrap.b32 	%r2292, %r2291, %r2288, 1;
	shf.l.wrap.b32 	%r2293, %r2288, %r2289, 1;
	mov.b64 	%rd27935, {%r2292, %r2293};
	shl.b64 	%rd27936, %rd27933, 1;
	add.s64 	%rd27937, %rd27936, %rd6855;
	setp.lt.u64 	%p5916, %rd27937, %rd27936;
	selp.u64 	%rd27938, 1, 0, %p5916;
	add.s64 	%rd27939, %rd37308, %rd27935;
	add.s64 	%rd27940, %rd27939, %rd27938;
	setp.lt.u64 	%p5917, %rd27940, %rd37308;
	selp.u64 	%rd27941, 1, 0, %p5917;
	add.s64 	%rd27942, %rd37307, %rd27941;
	mul.lo.s64 	%rd27943, %rd6854, 4294968273;
	mov.b64 	%rd27944, 4294968273;
	mul.hi.u64 	%rd27945, %rd6854, %rd27944;
	mad.lo.s64 	%rd37302, %rd37302, %rd37302, %rd27943;
	setp.lt.u64 	%p5918, %rd37302, %rd27943;
	selp.u64 	%rd27946, 1, 0, %p5918;
	add.s64 	%rd27947, %rd27945, %rd27946;
	mul.lo.s64 	%rd27948, %rd27937, 4294968273;
	mul.hi.u64 	%rd27949, %rd27937, %rd27944;
	add.s64 	%rd27950, %rd27948, %rd6815;
	setp.lt.u64 	%p5919, %rd27950, %rd27948;
	selp.u64 	%rd27951, 1, 0, %p5919;
	add.s64 	%rd27952, %rd27949, %rd27951;
	add.s64 	%rd37301, %rd27950, %rd27947;
	setp.lt.u64 	%p5920, %rd37301, %rd27950;
	selp.u64 	%rd27953, 1, 0, %p5920;
	add.s64 	%rd27954, %rd27952, %rd27953;
	mul.lo.s64 	%rd27955, %rd27940, 4294968273;
	mul.hi.u64 	%rd27956, %rd27940, %rd27944;
	add.s64 	%rd27957, %rd27955, %rd6837;
	setp.lt.u64 	%p5921, %rd27957, %rd27955;
	selp.u64 	%rd27958, 1, 0, %p5921;
	add.s64 	%rd27959, %rd27956, %rd27958;
	add.s64 	%rd37300, %rd27957, %rd27954;
	setp.lt.u64 	%p5922, %rd37300, %rd27957;
	selp.u64 	%rd27960, 1, 0, %p5922;
	add.s64 	%rd27961, %rd27959, %rd27960;
	mul.lo.s64 	%rd27962, %rd27942, 4294968273;
	mul.hi.u64 	%rd27963, %rd27942, %rd27944;
	add.s64 	%rd27964, %rd27962, %rd6846;
	setp.lt.u64 	%p5923, %rd27964, %rd27962;
	selp.u64 	%rd27965, 1, 0, %p5923;
	add.s64 	%rd27966, %rd27963, %rd27965;
	add.s64 	%rd37299, %rd27964, %rd27961;
	setp.lt.u64 	%p5924, %rd37299, %rd27964;
	selp.u64 	%rd27967, 1, 0, %p5924;
	add.s64 	%rd6864, %rd27966, %rd27967;
	setp.eq.s64 	%p5925, %rd6864, 0;
	@%p5925 bra 	$L__BB1_2230;
	mov.b64 	%rd27968, 4294968273;
	mul.hi.u64 	%rd27969, %rd6864, %rd27968;
	mad.lo.s64 	%rd6865, %rd6864, 4294968273, %rd37302;
	setp.lt.u64 	%p5926, %rd6865, %rd37302;
	selp.u64 	%rd27970, 1, 0, %p5926;
	add.s64 	%rd6866, %rd27969, %rd27970;
	setp.eq.s64 	%p5927, %rd6866, 0;
	mov.u64 	%rd37302, %rd6865;
	@%p5927 bra 	$L__BB1_2230;
	add.s64 	%rd6867, %rd37301, %rd6866;
	setp.ge.u64 	%p5928, %rd6867, %rd37301;
	mov.u64 	%rd37301, %rd6867;
	mov.u64 	%rd37302, %rd6865;
	@%p5928 bra 	$L__BB1_2230;
	add.s64 	%rd37300, %rd37300, 1;
	setp.eq.s64 	%p5929, %rd37300, 0;
	selp.u64 	%rd27971, 1, 0, %p5929;
	add.s64 	%rd37299, %rd37299, %rd27971;
	mov.u64 	%rd37301, %rd6867;
	mov.u64 	%rd37302, %rd6865;
$L__BB1_2230:
	setp.gt.u64 	%p5930, %rd37299, %rd5271;
	@%p5930 bra 	$L__BB1_2232;
	setp.ne.s64 	%p5931, %rd37299, %rd5271;
	setp.ne.s64 	%p5932, %rd37300, %rd5272;
	or.pred  	%p5933, %p5931, %p5932;
	setp.ne.s64 	%p5934, %rd37301, %rd5273;
	or.pred  	%p5935, %p5933, %p5934;
	setp.lt.u64 	%p5936, %rd37302, %rd5274;
	or.pred  	%p5937, %p5935, %p5936;
	@%p5937 bra 	$L__BB1_2233;
$L__BB1_2232:
	// begin inline asm
	sub.cc.u64 %rd37302, %rd37302, %rd5274;
	// end inline asm
	// begin inline asm
	subc.u64 %rd27975, 0, 0;
	// end inline asm
	sub.s64 	%rd27977, %rd37301, %rd27975;
	// begin inline asm
	sub.cc.u64 %rd37301, %rd27977, %rd5273;
	// end inline asm
	sub.s64 	%rd27980, %rd37300, %rd27975;
	// begin inline asm
	sub.cc.u64 %rd37300, %rd27980, %rd5272;
	// end inline asm
	add.s64 	%rd27982, %rd27975, %rd5271;
	sub.s64 	%rd37299, %rd37299, %rd27982;
$L__BB1_2233:
	add.s32 	%r3279, %r3279, 1;
	setp.ne.s32 	%p5938, %r3279, 11;
	@%p5938 bra 	$L__BB1_2209;
	mul.hi.u64 	%rd27983, %rd37302, %rd37294;
	mul.lo.s64 	%rd27984, %rd37293, %rd37302;
	mul.hi.u64 	%rd27985, %rd37302, %rd37293;
	add.s64 	%rd27986, %rd27984, %rd27983;
	setp.lt.u64 	%p5939, %rd27986, %rd27984;
	selp.u64 	%rd27987, 1, 0, %p5939;
	add.s64 	%rd27988, %rd27985, %rd27987;
	mul.lo.s64 	%rd27989, %rd37296, %rd37302;
	mul.hi.u64 	%rd27990, %rd37302, %rd37296;
	add.s64 	%rd27991, %rd27989, %rd27988;
	setp.lt.u64 	%p5940, %rd27991, %rd27989;
	selp.u64 	%rd27992, 1, 0, %p5940;
	add.s64 	%rd27993, %rd27990, %rd27992;
	mul.lo.s64 	%rd27994, %rd37295, %rd37302;
	mul.hi.u64 	%rd27995, %rd37302, %rd37295;
	add.s64 	%rd27996, %rd27994, %rd27993;
	setp.lt.u64 	%p5941, %rd27996, %rd27994;
	selp.u64 	%rd27997, 1, 0, %p5941;
	add.s64 	%rd27998, %rd27995, %rd27997;
	mul.lo.s64 	%rd27999, %rd37294, %rd37301;
	mul.hi.u64 	%rd28000, %rd37301, %rd37294;
	add.s64 	%rd28001, %rd27999, %rd27986;
	setp.lt.u64 	%p5942, %rd28001, %rd27999;
	selp.u64 	%rd28002, 1, 0, %p5942;
	add.s64 	%rd28003, %rd28000, %rd28002;
	mul.lo.s64 	%rd28004, %rd37293, %rd37301;
	mul.hi.u64 	%rd28005, %rd37301, %rd37293;
	add.s64 	%rd28006, %rd28004, %rd27991;
	setp.lt.u64 	%p5943, %rd28006, %rd28004;
	selp.u64 	%rd28007, 1, 0, %p5943;
	add.s64 	%rd28008, %rd28005, %rd28007;
	add.s64 	%rd28009, %rd28006, %rd28003;
	setp.lt.u64 	%p5944, %rd28009, %rd28006;
	selp.u64 	%rd28010, 1, 0, %p5944;
	add.s64 	%rd28011, %rd28008, %rd28010;
	mul.lo.s64 	%rd28012, %rd37296, %rd37301;
	mul.hi.u64 	%rd28013, %rd37301, %rd37296;
	add.s64 	%rd28014, %rd28012, %rd27996;
	setp.lt.u64 	%p5945, %rd28014, %rd28012;
	selp.u64 	%rd28015, 1, 0, %p5945;
	add.s64 	%rd28016, %rd28013, %rd28015;
	add.s64 	%rd28017, %rd28014, %rd28011;
	setp.lt.u64 	%p5946, %rd28017, %rd28014;
	selp.u64 	%rd28018, 1, 0, %p5946;
	add.s64 	%rd28019, %rd28016, %rd28018;
	mul.lo.s64 	%rd28020, %rd37295, %rd37301;
	mul.hi.u64 	%rd28021, %rd37301, %rd37295;
	add.s64 	%rd28022, %rd28020, %rd27998;
	setp.lt.u64 	%p5947, %rd28022, %rd28020;
	selp.u64 	%rd28023, 1, 0, %p5947;
	add.s64 	%rd28024, %rd28021, %rd28023;
	add.s64 	%rd28025, %rd28022, %rd28019;
	setp.lt.u64 	%p5948, %rd28025, %rd28022;
	selp.u64 	%rd28026, 1, 0, %p5948;
	add.s64 	%rd28027, %rd28024, %rd28026;
	mul.lo.s64 	%rd28028, %rd37294, %rd37300;
	mul.hi.u64 	%rd28029, %rd37300, %rd37294;
	add.s64 	%rd28030, %rd28028, %rd28009;
	setp.lt.u64 	%p5949, %rd28030, %rd28028;
	selp.u64 	%rd28031, 1, 0, %p5949;
	add.s64 	%rd28032, %rd28029, %rd28031;
	mul.lo.s64 	%rd28033, %rd37293, %rd37300;
	mul.hi.u64 	%rd28034, %rd37300, %rd37293;
	add.s64 	%rd28035, %rd28033, %rd28017;
	setp.lt.u64 	%p5950, %rd28035, %rd28033;
	selp.u64 	%rd28036, 1, 0, %p5950;
	add.s64 	%rd28037, %rd28034, %rd28036;
	add.s64 	%rd28038, %rd28035, %rd28032;
	setp.lt.u64 	%p5951, %rd28038, %rd28035;
	selp.u64 	%rd28039, 1, 0, %p5951;
	add.s64 	%rd28040, %rd28037, %rd28039;
	mul.lo.s64 	%rd28041, %rd37296, %rd37300;
	mul.hi.u64 	%rd28042, %rd37300, %rd37296;
	add.s64 	%rd28043, %rd28041, %rd28025;
	setp.lt.u64 	%p5952, %rd28043, %rd28041;
	selp.u64 	%rd28044, 1, 0, %p5952;
	add.s64 	%rd28045, %rd28042, %rd28044;
	add.s64 	%rd28046, %rd28043, %rd28040;
	setp.lt.u64 	%p5953, %rd28046, %rd28043;
	selp.u64 	%rd28047, 1, 0, %p5953;
	add.s64 	%rd28048, %rd28045, %rd28047;
	mul.lo.s64 	%rd28049, %rd37295, %rd37300;
	mul.hi.u64 	%rd28050, %rd37300, %rd37295;
	add.s64 	%rd28051, %rd28049, %rd28027;
	setp.lt.u64 	%p5954, %rd28051, %rd28049;
	selp.u64 	%rd28052, 1, 0, %p5954;
	add.s64 	%rd28053, %rd28050, %rd28052;
	add.s64 	%rd28054, %rd28051, %rd28048;
	setp.lt.u64 	%p5955, %rd28054, %rd28051;
	selp.u64 	%rd28055, 1, 0, %p5955;
	add.s64 	%rd28056, %rd28053, %rd28055;
	mul.lo.s64 	%rd28057, %rd37294, %rd37299;
	mul.hi.u64 	%rd28058, %rd37299, %rd37294;
	add.s64 	%rd28059, %rd28057, %rd28038;
	setp.lt.u64 	%p5956, %rd28059, %rd28057;
	selp.u64 	%rd28060, 1, 0, %p5956;
	add.s64 	%rd28061, %rd28058, %rd28060;
	mul.lo.s64 	%rd28062, %rd37293, %rd37299;
	mul.hi.u64 	%rd28063, %rd37299, %rd37293;
	add.s64 	%rd28064, %rd28062, %rd28046;
	setp.lt.u64 	%p5957, %rd28064, %rd28062;
	selp.u64 	%rd28065, 1, 0, %p5957;
	add.s64 	%rd28066, %rd28063, %rd28065;
	add.s64 	%rd28067, %rd28064, %rd28061;
	setp.lt.u64 	%p5958, %rd28067, %rd28064;
	selp.u64 	%rd28068, 1, 0, %p5958;
	add.s64 	%rd28069, %rd28066, %rd28068;
	mul.lo.s64 	%rd28070, %rd37296, %rd37299;
	mul.hi.u64 	%rd28071, %rd37299, %rd37296;
	add.s64 	%rd28072, %rd28070, %rd28054;
	setp.lt.u64 	%p5959, %rd28072, %rd28070;
	selp.u64 	%rd28073, 1, 0, %p5959;
	add.s64 	%rd28074, %rd28071, %rd28073;
	add.s64 	%rd28075, %rd28072, %rd28069;
	setp.lt.u64 	%p5960, %rd28075, %rd28072;
	selp.u64 	%rd28076, 1, 0, %p5960;
	add.s64 	%rd28077, %rd28074, %rd28076;
	mul.lo.s64 	%rd28078, %rd37295, %rd37299;
	mul.hi.u64 	%rd28079, %rd37299, %rd37295;
	add.s64 	%rd28080, %rd28078, %rd28056;
	setp.lt.u64 	%p5961, %rd28080, %rd28078;
	selp.u64 	%rd28081, 1, 0, %p5961;
	add.s64 	%rd28082, %rd28079, %rd28081;
	add.s64 	%rd28083, %rd28080, %rd28077;
	setp.lt.u64 	%p5962, %rd28083, %rd28080;
	selp.u64 	%rd28084, 1, 0, %p5962;
	add.s64 	%rd28085, %rd28082, %rd28084;
	mul.lo.s64 	%rd28086, %rd28067, 4294968273;
	mov.b64 	%rd28087, 4294968273;
	mul.hi.u64 	%rd28088, %rd28067, %rd28087;
	mad.lo.s64 	%rd37328, %rd37294, %rd37302, %rd28086;
	setp.lt.u64 	%p5963, %rd37328, %rd28086;
	selp.u64 	%rd28089, 1, 0, %p5963;
	add.s64 	%rd28090, %rd28088, %rd28089;
	mul.lo.s64 	%rd28091, %rd28075, 4294968273;
	mul.hi.u64 	%rd28092, %rd28075, %rd28087;
	add.s64 	%rd28093, %rd28091, %rd28001;
	setp.lt.u64 	%p5964, %rd28093, %rd28091;
	selp.u64 	%rd28094, 1, 0, %p5964;
	add.s64 	%rd28095, %rd28092, %rd28094;
	add.s64 	%rd37329, %rd28093, %rd28090;
	setp.lt.u64 	%p5965, %rd37329, %rd28093;
	selp.u64 	%rd28096, 1, 0, %p5965;
	add.s64 	%rd28097, %rd28095, %rd28096;
	mul.lo.s64 	%rd28098, %rd28083, 4294968273;
	mul.hi.u64 	%rd28099, %rd28083, %rd28087;
	add.s64 	%rd28100, %rd28098, %rd28030;
	setp.lt.u64 	%p5966, %rd28100, %rd28098;
	selp.u64 	%rd28101, 1, 0, %p5966;
	add.s64 	%rd28102, %rd28099, %rd28101;
	add.s64 	%rd37333, %rd28100, %rd28097;
	setp.lt.u64 	%p5967, %rd37333, %rd28100;
	selp.u64 	%rd28103, 1, 0, %p5967;
	add.s64 	%rd28104, %rd28102, %rd28103;
	mul.lo.s64 	%rd28105, %rd28085, 4294968273;
	mul.hi.u64 	%rd28106, %rd28085, %rd28087;
	add.s64 	%rd28107, %rd28105, %rd28059;
	setp.lt.u64 	%p5968, %rd28107, %rd28105;
	selp.u64 	%rd28108, 1, 0, %p5968;
	add.s64 	%rd28109, %rd28106, %rd28108;
	add.s64 	%rd37332, %rd28107, %rd28104;
	setp.lt.u64 	%p5969, %rd37332, %rd28107;
	selp.u64 	%rd28110, 1, 0, %p5969;
	add.s64 	%rd6886, %rd28109, %rd28110;
	setp.eq.s64 	%p5970, %rd6886, 0;
	@%p5970 bra 	$L__BB1_2238;
	mov.b64 	%rd28111, 4294968273;
	mul.hi.u64 	%rd28112, %rd6886, %rd28111;
	mad.lo.s64 	%rd6887, %rd6886, 4294968273, %rd37328;
	setp.lt.u64 	%p5971, %rd6887, %rd37328;
	selp.u64 	%rd28113, 1, 0, %p5971;
	add.s64 	%rd6888, %rd28112, %rd28113;
	setp.eq.s64 	%p5972, %rd6888, 0;
	mov.u64 	%rd37328, %rd6887;
	@%p5972 bra 	$L__BB1_2238;
	add.s64 	%rd6889, %rd37329, %rd6888;
	setp.ge.u64 	%p5973, %rd6889, %rd37329;
	mov.u64 	%rd37328, %rd6887;
	mov.u64 	%rd37329, %rd6889;
	@%p5973 bra 	$L__BB1_2238;
	add.s64 	%rd37333, %rd37333, 1;
	setp.eq.s64 	%p5974, %rd37333, 0;
	selp.u64 	%rd28114, 1, 0, %p5974;
	add.s64 	%rd37332, %rd37332, %rd28114;
	mov.u64 	%rd37328, %rd6887;
	mov.u64 	%rd37329, %rd6889;
$L__BB1_2238:
	setp.gt.u64 	%p5975, %rd37332, %rd5271;
	@%p5975 bra 	$L__BB1_2240;
	setp.ne.s64 	%p5976, %rd37332, %rd5271;
	setp.ne.s64 	%p5977, %rd37333, %rd5272;
	or.pred  	%p5978, %p5976, %p5977;
	setp.ne.s64 	%p5979, %rd37329, %rd5273;
	or.pred  	%p5980, %p5978, %p5979;
	setp.lt.u64 	%p5981, %rd37328, %rd5274;
	or.pred  	%p5982, %p5980, %p5981;
	@%p5982 bra 	$L__BB1_2241;
$L__BB1_2240:
	// begin inline asm
	sub.cc.u64 %rd37328, %rd37328, %rd5274;
	// end inline asm
	// begin inline asm
	subc.u64 %rd28118, 0, 0;
	// end inline asm
	sub.s64 	%rd28120, %rd37329, %rd28118;
	// begin inline asm
	sub.cc.u64 %rd37329, %rd28120, %rd5273;
	// end inline asm
	sub.s64 	%rd28123, %rd37333, %rd28118;
	// begin inline asm
	sub.cc.u64 %rd37333, %rd28123, %rd5272;
	// end inline asm
	add.s64 	%rd28125, %rd28118, %rd5271;
	sub.s64 	%rd37332, %rd37332, %rd28125;
$L__BB1_2241:
	mov.b32 	%r3280, 0;
	mov.u64 	%rd37336, %rd37332;
	mov.u64 	%rd37337, %rd37333;
	mov.u64 	%rd37338, %rd37329;
	mov.u64 	%rd37339, %rd37328;
$L__BB1_2242:
	mul.hi.u64 	%rd28126, %rd37339, %rd37339;
	mul.lo.s64 	%rd28127, %rd37338, %rd37338;
	mul.hi.u64 	%rd37344, %rd37338, %rd37338;
	mul.lo.s64 	%rd37345, %rd37337, %rd37337;
	mul.hi.u64 	%rd37346, %rd37337, %rd37337;
	mul.lo.s64 	%rd37347, %rd37336, %rd37336;
	mul.hi.u64 	%rd37348, %rd37336, %rd37336;
	mul.lo.s64 	%rd28128, %rd37338, %rd37339;
	mul.hi.u64 	%rd28129, %rd37339, %rd37338;
	mov.b64 	{%r2295, %r2296}, %rd28129;
	mov.b64 	{%r2297, %r2298}, %rd28128;
	shf.l.wrap.b32 	%r2299, %r2298, %r2295, 1;
	shf.l.wrap.b32 	%r2300, %r2295, %r2296, 1;
	mov.b64 	%rd28130, {%r2299, %r2300};
	shl.b64 	%rd28131, %rd28128, 1;
	add.s64 	%rd6913, %rd28131, %rd28126;
	setp.lt.u64 	%p5983, %rd6913, %rd28131;
	selp.u64 	%rd28132, 1, 0, %p5983;
	add.s64 	%rd28133, %rd28127, %rd28130;
	add.s64 	%rd6914, %rd28133, %rd28132;
	setp.ge.u64 	%p5984, %rd6914, %rd28127;
	@%p5984 bra 	$L__BB1_2250;
	add.s64 	%rd37344, %rd37344, 1;
	setp.ne.s64 	%p5985, %rd37344, 0;
	@%p5985 bra 	$L__BB1_2250;
	add.s64 	%rd37345, %rd37345, 1;
	setp.ne.s64 	%p5986, %rd37345, 0;
	mov.b64 	%rd37344, 0;
	@%p5986 bra 	$L__BB1_2250;
	add.s64 	%rd37346, %rd37346, 1;
	setp.ne.s64 	%p5987, %rd37346, 0;
	mov.b64 	%rd37344, 0;
	mov.u64 	%rd37345, %rd37344;
	@%p5987 bra 	$L__BB1_2250;
	add.s64 	%rd37347, %rd37347, 1;
	setp.eq.s64 	%p5988, %rd37347, 0;
	selp.u64 	%rd28137, 1, 0, %p5988;
	add.s64 	%rd37348, %rd37348, %rd28137;
	mov.b64 	%rd37344, 0;
	mov.u64 	%rd37346, %rd37344;
	bra.uni 	$L__BB1_2250;
$L__BB1_2247:
	add.s64 	%rd37273, %rd37273, 1;
	setp.ne.s64 	%p5813, %rd37273, 0;
	@%p5813 bra 	$L__BB1_2185;
	add.s64 	%rd37272, %rd37272, 1;
	setp.ne.s64 	%p5814, %rd37272, 0;
	mov.b64 	%rd37273, 0;
	@%p5814 bra 	$L__BB1_2185;
	add.s64 	%rd37271, %rd37271, 1;
	setp.eq.s64 	%p5815, %rd37271, 0;
	selp.u64 	%rd27672, 1, 0, %p5815;
	add.s64 	%rd37270, %rd37270, %rd27672;
	mov.b64 	%rd37272, 0;
	mov.u64 	%rd37273, %rd37272;
	bra.uni 	$L__BB1_2185;
$L__BB1_2250:
	mul.lo.s64 	%rd28138, %rd37337, %rd37339;
	mul.hi.u64 	%rd28139, %rd37339, %rd37337;
	mov.b64 	{%r2301, %r2302}, %rd28139;
	mov.b64 	{%r2303, %r2304}, %rd28138;
	shf.l.wrap.b32 	%r2305, %r2304, %r2301, 1;
	shf.l.wrap.b32 	%r2306, %r2301, %r2302, 1;
	mov.b64 	%rd28140, {%r2305, %r2306};
	shl.b64 	%rd28141, %rd28138, 1;
	add.s64 	%rd6935, %rd28141, %rd6914;
	setp.lt.u64 	%p5989, %rd6935, %rd28141;
	selp.u64 	%rd28142, 1, 0, %p5989;
	add.s64 	%rd28143, %rd37344, %rd28140;
	add.s64 	%rd6936, %rd28143, %rd28142;
	setp.ge.u64 	%p5990, %rd6936, %rd37344;
	@%p5990 bra 	$L__BB1_2251;
	bra.uni 	$L__BB1_2313;
$L__BB1_2251:
	mul.lo.s64 	%rd6924, %rd37336, %rd37339;
	mul.hi.u64 	%rd28147, %rd37339, %rd37336;
	mov.b64 	{%r2307, %r2308}, %rd28147;
	mov.b64 	{%r2309, %r2310}, %rd6924;
	shf.l.wrap.b32 	%r2311, %r2310, %r2307, 1;
	shf.l.wrap.b32 	%r2312, %r2307, %r2308, 1;
	mov.b64 	%rd28148, {%r2311, %r2312};
	shl.b64 	%rd28149, %rd6924, 1;
	add.s64 	%rd6925, %rd28149, %rd6936;
	setp.lt.u64 	%p5994, %rd6925, %rd28149;
	selp.u64 	%rd28150, 1, 0, %p5994;
	add.s64 	%rd28151, %rd37345, %rd28148;
	add.s64 	%rd6926, %rd28151, %rd28150;
	setp.ge.u64 	%p5995, %rd6926, %rd37345;
	@%p5995 bra 	$L__BB1_2254;
	add.s64 	%rd37346, %rd37346, 1;
	setp.ne.s64 	%p5996, %rd37346, 0;
	@%p5996 bra 	$L__BB1_2254;
	add.s64 	%rd37347, %rd37347, 1;
	setp.eq.s64 	%p5997, %rd37347, 0;
	selp.u64 	%rd28153, 1, 0, %p5997;
	add.s64 	%rd37348, %rd37348, %rd28153;
	mov.b64 	%rd37346, 0;
$L__BB1_2254:
	mul.lo.s64 	%rd28154, %rd37337, %rd37338;
	mul.hi.u64 	%rd28155, %rd37338, %rd37337;
	mov.b64 	{%r2313, %r2314}, %rd28155;
	mov.b64 	{%r2315, %r2316}, %rd28154;
	shf.l.wrap.b32 	%r2317, %r2316, %r2313, 1;
	shf.l.wrap.b32 	%r2318, %r2313, %r2314, 1;
	mov.b64 	%rd28156, {%r2317, %r2318};
	add.s64 	%rd28157, %rd6924, %rd28154;
	shl.b64 	%rd28158, %rd28157, 1;
	add.s64 	%rd6944, %rd28158, %rd6936;
	setp.lt.u64 	%p5998, %rd6944, %rd6925;
	selp.u64 	%rd28159, 1, 0, %p5998;
	add.s64 	%rd28160, %rd6926, %rd28156;
	add.s64 	%rd6945, %rd28160, %rd28159;
	setp.ge.u64 	%p5999, %rd6945, %rd6926;
	@%p5999 bra 	$L__BB1_2257;
	add.s64 	%rd37346, %rd37346, 1;
	setp.ne.s64 	%p6000, %rd37346, 0;
	@%p6000 bra 	$L__BB1_2257;
	add.s64 	%rd37347, %rd37347, 1;
	setp.eq.s64 	%p6001, %rd37347, 0;
	selp.u64 	%rd28162, 1, 0, %p6001;
	add.s64 	%rd37348, %rd37348, %rd28162;
	mov.b64 	%rd37346, 0;
$L__BB1_2257:
	mul.lo.s64 	%rd28163, %rd37336, %rd37338;
	mul.hi.u64 	%rd28164, %rd37338, %rd37336;
	mov.b64 	{%r2319, %r2320}, %rd28164;
	mov.b64 	{%r2321, %r2322}, %rd28163;
	shf.l.wrap.b32 	%r2323, %r2322, %r2319, 1;
	shf.l.wrap.b32 	%r2324, %r2319, %r2320, 1;
	mov.b64 	%rd28165, {%r2323, %r2324};
	shl.b64 	%rd28166, %rd28163, 1;
	add.s64 	%rd6952, %rd28166, %rd6945;
	setp.lt.u64 	%p6002, %rd6952, %rd28166;
	selp.u64 	%rd28167, 1, 0, %p6002;
	add.s64 	%rd28168, %rd37346, %rd28165;
	add.s64 	%rd6953, %rd28168, %rd28167;
	setp.ge.u64 	%p6003, %rd6953, %rd37346;
	@%p6003 bra 	$L__BB1_2259;
	add.s64 	%rd37347, %rd37347, 1;
	setp.eq.s64 	%p6004, %rd37347, 0;
	selp.u64 	%rd28169, 1, 0, %p6004;
	add.s64 	%rd37348, %rd37348, %rd28169;
$L__BB1_2259:
	mul.lo.s64 	%rd28170, %rd37336, %rd37337;
	mul.hi.u64 	%rd28171, %rd37337, %rd37336;
	mov.b64 	{%r2325, %r2326}, %rd28171;
	mov.b64 	{%r2327, %r2328}, %rd28170;
	shf.l.wrap.b32 	%r2329, %r2328, %r2325, 1;
	shf.l.wrap.b32 	%r2330, %r2325, %r2326, 1;
	mov.b64 	%rd28172, {%r2329, %r2330};
	shl.b64 	%rd28173, %rd28170, 1;
	add.s64 	%rd28174, %rd28173, %rd6953;
	setp.lt.u64 	%p6005, %rd28174, %rd28173;
	selp.u64 	%rd28175, 1, 0, %p6005;
	add.s64 	%rd28176, %rd37347, %rd28172;
	add.s64 	%rd28177, %rd28176, %rd28175;
	setp.lt.u64 	%p6006, %rd28177, %rd37347;
	selp.u64 	%rd28178, 1, 0, %p6006;
	add.s64 	%rd28179, %rd37348, %rd28178;
	mul.lo.s64 	%rd28180, %rd6952, 4294968273;
	mov.b64 	%rd28181, 4294968273;
	mul.hi.u64 	%rd28182, %rd6952, %rd28181;
	mad.lo.s64 	%rd37339, %rd37339, %rd37339, %rd28180;
	setp.lt.u64 	%p6007, %rd37339, %rd28180;
	selp.u64 	%rd28183, 1, 0, %p6007;
	add.s64 	%rd28184, %rd28182, %rd28183;
	mul.lo.s64 	%rd28185, %rd28174, 4294968273;
	mul.hi.u64 	%rd28186, %rd28174, %rd28181;
	add.s64 	%rd28187, %rd28185, %rd6913;
	setp.lt.u64 	%p6008, %rd28187, %rd28185;
	selp.u64 	%rd28188, 1, 0, %p6008;
	add.s64 	%rd28189, %rd28186, %rd28188;
	add.s64 	%rd37338, %rd28187, %rd28184;
	setp.lt.u64 	%p6009, %rd37338, %rd28187;
	selp.u64 	%rd28190, 1, 0, %p6009;
	add.s64 	%rd28191, %rd28189, %rd28190;
	mul.lo.s64 	%rd28192, %rd28177, 4294968273;
	mul.hi.u64 	%rd28193, %rd28177, %rd28181;
	add.s64 	%rd28194, %rd28192, %rd6935;
	setp.lt.u64 	%p6010, %rd28194, %rd28192;
	selp.u64 	%rd28195, 1, 0, %p6010;
	add.s64 	%rd28196, %rd28193, %rd28195;
	add.s64 	%rd37337, %rd28194, %rd28191;
	setp.lt.u64 	%p6011, %rd37337, %rd28194;
	selp.u64 	%rd28197, 1, 0, %p6011;
	add.s64 	%rd28198, %rd28196, %rd28197;
	mul.lo.s64 	%rd28199, %rd28179, 4294968273;
	mul.hi.u64 	%rd28200, %rd28179, %rd28181;
	add.s64 	%rd28201, %rd28199, %rd6944;
	setp.lt.u64 	%p6012, %rd28201, %rd28199;
	selp.u64 	%rd28202, 1, 0, %p6012;
	add.s64 	%rd28203, %rd28200, %rd28202;
	add.s64 	%rd37336, %rd28201, %rd28198;
	setp.lt.u64 	%p6013, %rd37336, %rd28201;
	selp.u64 	%rd28204, 1, 0, %p6013;
	add.s64 	%rd6962, %rd28203, %rd28204;
	setp.eq.s64 	%p6014, %rd6962, 0;
	@%p6014 bra 	$L__BB1_2263;
	mov.b64 	%rd28205, 4294968273;
	mul.hi.u64 	%rd28206, %rd6962, %rd28205;
	mad.lo.s64 	%rd6963, %rd6962, 4294968273, %rd37339;
	setp.lt.u64 	%p6015, %rd6963, %rd37339;
	selp.u64 	%rd28207, 1, 0, %p6015;
	add.s64 	%rd6964, %rd28206, %rd28207;
	setp.eq.s64 	%p6016, %rd6964, 0;
	mov.u64 	%rd37339, %rd6963;
	@%p6016 bra 	$L__BB1_2263;
	add.s64 	%rd6965, %rd37338, %rd6964;
	setp.ge.u64 	%p6017, %rd6965, %rd37338;
	mov.u64 	%rd37339, %rd6963;
	mov.u64 	%rd37338, %rd6965;
	@%p6017 bra 	$L__BB1_2263;
	add.s64 	%rd37337, %rd37337, 1;
	setp.eq.s64 	%p6018, %rd37337, 0;
	selp.u64 	%rd28208, 1, 0, %p6018;
	add.s64 	%rd37336, %rd37336, %rd28208;
	mov.u64 	%rd37339, %rd6963;
	mov.u64 	%rd37338, %rd6965;
$L__BB1_2263:
	setp.gt.u64 	%p6019, %rd37336, %rd5271;
	@%p6019 bra 	$L__BB1_2265;
	setp.ne.s64 	%p6020, %rd37336, %rd5271;
	setp.ne.s64 	%p6021, %rd37337, %rd5272;
	or.pred  	%p6022, %p6020, %p6021;
	setp.ne.s64 	%p6023, %rd37338, %rd5273;
	or.pred  	%p6024, %p6022, %p6023;
	setp.lt.u64 	%p6025, %rd37339, %rd5274;
	or.pred  	%p6026, %p6024, %p6025;
	@%p6026 bra 	$L__BB1_2266;
$L__BB1_2265:
	// begin inline asm
	sub.cc.u64 %rd37339, %rd37339, %rd5274;
	// end inline asm
	// begin inline asm
	subc.u64 %rd28212, 0, 0;
	// end inline asm
	sub.s64 	%rd28214, %rd37338, %rd28212;
	// begin inline asm
	sub.cc.u64 %rd37338, %rd28214, %rd5273;
	// end inline asm
	sub.s64 	%rd28217, %rd37337, %rd28212;
	// begin inline asm
	sub.cc.u64 %rd37337, %rd28217, %rd5272;
	// end inline asm
	add.s64 	%rd28219, %rd28212, %rd5271;
	sub.s64 	%rd37336, %rd37336, %rd28219;
$L__BB1_2266:
	add.s32 	%r3280, %r3280, 1;
	setp.ne.s32 	%p6027, %r3280, 22;
	@%p6027 bra 	$L__BB1_2242;
	mul.hi.u64 	%rd28220, %rd37339, %rd37328;
	mul.lo.s64 	%rd28221, %rd37329, %rd37339;
	mul.hi.u64 	%rd28222, %rd37339, %rd37329;
	add.s64 	%rd28223, %rd28221, %rd28220;
	setp.lt.u64 	%p6028, %rd28223, %rd28221;
	selp.u64 	%rd28224, 1, 0, %p6028;
	add.s64 	%rd28225, %rd28222, %rd28224;
	mul.lo.s64 	%rd28226, %rd37333, %rd37339;
	mul.hi.u64 	%rd28227, %rd37339, %rd37333;
	add.s64 	%rd28228, %rd28226, %rd28225;
	setp.lt.u64 	%p6029, %rd28228, %rd28226;
	selp.u64 	%rd28229, 1, 0, %p6029;
	add.s64 	%rd28230, %rd28227, %rd28229;
	mul.lo.s64 	%rd28231, %rd37332, %rd37339;
	mul.hi.u64 	%rd28232, %rd37339, %rd37332;
	add.s64 	%rd28233, %rd28231, %rd28230;
	setp.lt.u64 	%p6030, %rd28233, %rd28231;
	selp.u64 	%rd28234, 1, 0, %p6030;
	add.s64 	%rd28235, %rd28232, %rd28234;
	mul.lo.s64 	%rd28236, %rd37328, %rd37338;
	mul.hi.u64 	%rd28237, %rd37338, %rd37328;
	add.s64 	%rd28238, %rd28236, %rd28223;
	setp.lt.u64 	%p6031, %rd28238, %rd28236;
	selp.u64 	%rd28239, 1, 0, %p6031;
	add.s64 	%rd28240, %rd28237, %rd28239;
	mul.lo.s64 	%rd28241, %rd37329, %rd37338;
	mul.hi.u64 	%rd28242, %rd37338, %rd37329;
	add.s64 	%rd28243, %rd28241, %rd28228;
	setp.lt.u64 	%p6032, %rd28243, %rd28241;
	selp.u64 	%rd28244, 1, 0, %p6032;
	add.s64 	%rd28245, %rd28242, %rd28244;
	add.s64 	%rd28246, %rd28243, %rd28240;
	setp.lt.u64 	%p6033, %rd28246, %rd28243;
	selp.u64 	%rd28247, 1, 0, %p6033;
	add.s64 	%rd28248, %rd28245, %rd28247;
	mul.lo.s64 	%rd28249, %rd37333, %rd37338;
	mul.hi.u64 	%rd28250, %rd37338, %rd37333;
	add.s64 	%rd28251, %rd28249, %rd28233;
	setp.lt.u64 	%p6034, %rd28251, %rd28249;
	selp.u64 	%rd28252, 1, 0, %p6034;
	add.s64 	%rd28253, %rd28250, %rd28252;
	add.s64 	%rd28254, %rd28251, %rd28248;
	setp.lt.u64 	%p6035, %rd28254, %rd28251;
	selp.u64 	%rd28255, 1, 0, %p6035;
	add.s64 	%rd28256, %rd28253, %rd28255;
	mul.lo.s64 	%rd28257, %rd37332, %rd37338;
	mul.hi.u64 	%rd28258, %rd37338, %rd37332;
	add.s64 	%rd28259, %rd28257, %rd28235;
	setp.lt.u64 	%p6036, %rd28259, %rd28257;
	selp.u64 	%rd28260, 1, 0, %p6036;
	add.s64 	%rd28261, %rd28258, %rd28260;
	add.s64 	%rd28262, %rd28259, %rd28256;
	setp.lt.u64 	%p6037, %rd28262, %rd28259;
	selp.u64 	%rd28263, 1, 0, %p6037;
	add.s64 	%rd28264, %rd28261, %rd28263;
	mul.lo.s64 	%rd28265, %rd37328, %rd37337;
	mul.hi.u64 	%rd28266, %rd37337, %rd37328;
	add.s64 	%rd28267, %rd28265, %rd28246;
	setp.lt.u64 	%p6038, %rd28267, %rd28265;
	selp.u64 	%rd28268, 1, 0, %p6038;
	add.s64 	%rd28269, %rd28266, %rd28268;
	mul.lo.s64 	%rd28270, %rd37329, %rd37337;
	mul.hi.u64 	%rd28271, %rd37337, %rd37329;
	add.s64 	%rd28272, %rd28270, %rd28254;
	setp.lt.u64 	%p6039, %rd28272, %rd28270;
	selp.u64 	%rd28273, 1, 0, %p6039;
	add.s64 	%rd28274, %rd28271, %rd28273;
	add.s64 	%rd28275, %rd28272, %rd28269;
	setp.lt.u64 	%p6040, %rd28275, %rd28272;
	selp.u64 	%rd28276, 1, 0, %p6040;
	add.s64 	%rd28277, %rd28274, %rd28276;
	mul.lo.s64 	%rd28278, %rd37333, %rd37337;
	mul.hi.u64 	%rd28279, %rd37337, %rd37333;
	add.s64 	%rd28280, %rd28278, %rd28262;
	setp.lt.u64 	%p6041, %rd28280, %rd28278;
	selp.u64 	%rd28281, 1, 0, %p6041;
	add.s64 	%rd28282, %rd28279, %rd28281;
	add.s64 	%rd28283, %rd28280, %rd28277;
	setp.lt.u64 	%p6042, %rd28283, %rd28280;
	selp.u64 	%rd28284, 1, 0, %p6042;
	add.s64 	%rd28285, %rd28282, %rd28284;
	mul.lo.s64 	%rd28286, %rd37332, %rd37337;
	mul.hi.u64 	%rd28287, %rd37337, %rd37332;
	add.s64 	%rd28288, %rd28286, %rd28264;
	setp.lt.u64 	%p6043, %rd28288, %rd28286;
	selp.u64 	%rd28289, 1, 0, %p6043;
	add.s64 	%rd28290, %rd28287, %rd28289;
	add.s64 	%rd28291, %rd28288, %rd28285;
	setp.lt.u64 	%p6044, %rd28291, %rd28288;
	selp.u64 	%rd28292, 1, 0, %p6044;
	add.s64 	%rd28293, %rd28290, %rd28292;
	mul.lo.s64 	%rd28294, %rd37328, %rd37336;
	mul.hi.u64 	%rd28295, %rd37336, %rd37328;
	add.s64 	%rd28296, %rd28294, %rd28275;
	setp.lt.u64 	%p6045, %rd28296, %rd28294;
	selp.u64 	%rd28297, 1, 0, %p6045;
	add.s64 	%rd28298, %rd28295, %rd28297;
	mul.lo.s64 	%rd28299, %rd37329, %rd37336;
	mul.hi.u64 	%rd28300, %rd37336, %rd37329;
	add.s64 	%rd28301, %rd28299, %rd28283;
	setp.lt.u64 	%p6046, %rd28301, %rd28299;
	selp.u64 	%rd28302, 1, 0, %p6046;
	add.s64 	%rd28303, %rd28300, %rd28302;
	add.s64 	%rd28304, %rd28301, %rd28298;
	setp.lt.u64 	%p6047, %rd28304, %rd28301;
	selp.u64 	%rd28305, 1, 0, %p6047;
	add.s64 	%rd28306, %rd28303, %rd28305;
	mul.lo.s64 	%rd28307, %rd37333, %rd37336;
	mul.hi.u64 	%rd28308, %rd37336, %rd37333;
	add.s64 	%rd28309, %rd28307, %rd28291;
	setp.lt.u64 	%p6048, %rd28309, %rd28307;
	selp.u64 	%rd28310, 1, 0, %p6048;
	add.s64 	%rd28311, %rd28308, %rd28310;
	add.s64 	%rd28312, %rd28309, %rd28306;
	setp.lt.u64 	%p6049, %rd28312, %rd28309;
	selp.u64 	%rd28313, 1, 0, %p6049;
	add.s64 	%rd28314, %rd28311, %rd28313;
	mul.lo.s64 	%rd28315, %rd37332, %rd37336;
	mul.hi.u64 	%rd28316, %rd37336, %rd37332;
	add.s64 	%rd28317, %rd28315, %rd28293;
	setp.lt.u64 	%p6050, %rd28317, %rd28315;
	selp.u64 	%rd28318, 1, 0, %p6050;
	add.s64 	%rd28319, %rd28316, %rd28318;
	add.s64 	%rd28320, %rd28317, %rd28314;
	setp.lt.u64 	%p6051, %rd28320, %rd28317;
	selp.u64 	%rd28321, 1, 0, %p6051;
	add.s64 	%rd28322, %rd28319, %rd28321;
	mul.lo.s64 	%rd28323, %rd28304, 4294968273;
	mov.b64 	%rd28324, 4294968273;
	mul.hi.u64 	%rd28325, %rd28304, %rd28324;
	mad.lo.s64 	%rd37365, %rd37328, %rd37339, %rd28323;
	setp.lt.u64 	%p6052, %rd37365, %rd28323;
	selp.u64 	%rd28326, 1, 0, %p6052;
	add.s64 	%rd28327, %rd28325, %rd28326;
	mul.lo.s64 	%rd28328, %rd28312, 4294968273;
	mul.hi.u64 	%rd28329, %rd28312, %rd28324;
	add.s64 	%rd28330, %rd28328, %rd28238;
	setp.lt.u64 	%p6053, %rd28330, %rd28328;
	selp.u64 	%rd28331, 1, 0, %p6053;
	add.s64 	%rd28332, %rd28329, %rd28331;
	add.s64 	%rd37366, %rd28330, %rd28327;
	setp.lt.u64 	%p6054, %rd37366, %rd28330;
	selp.u64 	%rd28333, 1, 0, %p6054;
	add.s64 	%rd28334, %rd28332, %rd28333;
	mul.lo.s64 	%rd28335, %rd28320, 4294968273;
	mul.hi.u64 	%rd28336, %rd28320, %rd28324;
	add.s64 	%rd28337, %rd28335, %rd28267;
	setp.lt.u64 	%p6055, %rd28337, %rd28335;
	selp.u64 	%rd28338, 1, 0, %p6055;
	add.s64 	%rd28339, %rd28336, %rd28338;
	add.s64 	%rd37370, %rd28337, %rd28334;
	setp.lt.u64 	%p6056, %rd37370, %rd28337;
	selp.u64 	%rd28340, 1, 0, %p6056;
	add.s64 	%rd28341, %rd28339, %rd28340;
	mul.lo.s64 	%rd28342, %rd28322, 4294968273;
	mul.hi.u64 	%rd28343, %rd28322, %rd28324;
	add.s64 	%rd28344, %rd28342, %rd28296;
	setp.lt.u64 	%p6057, %rd28344, %rd28342;
	selp.u64 	%rd28345, 1, 0, %p6057;
	add.s64 	%rd28346, %rd28343, %rd28345;
	add.s64 	%rd37369, %rd28344, %rd28341;
	setp.lt.u64 	%p6058, %rd37369, %rd28344;
	selp.u64 	%rd28347, 1, 0, %p6058;
	add.s64 	%rd6984, %rd28346, %rd28347;
	setp.eq.s64 	%p6059, %rd6984, 0;
	@%p6059 bra 	$L__BB1_2271;
	mov.b64 	%rd28348, 4294968273;
	mul.hi.u64 	%rd28349, %rd6984, %rd28348;
	mad.lo.s64 	%rd6985, %rd6984, 4294968273, %rd37365;
	setp.lt.u64 	%p6060, %rd6985, %rd37365;
	selp.u64 	%rd28350, 1, 0, %p6060;
	add.s64 	%rd6986, %rd28349, %rd28350;
	setp.eq.s64 	%p6061, %rd6986, 0;
	mov.u64 	%rd37365, %rd6985;
	@%p6061 bra 	$L__BB1_2271;
	add.s64 	%rd6987, %rd37366, %rd6986;
	setp.ge.u64 	%p6062, %rd6987, %rd37366;
	mov.u64 	%rd37365, %rd6985;
	mov.u64 	%rd37366, %rd6987;
	@%p6062 bra 	$L__BB1_2271;
	add.s64 	%rd37370, %rd37370, 1;
	setp.eq.s64 	%p6063, %rd37370, 0;
	selp.u64 	%rd28351, 1, 0, %p6063;
	add.s64 	%rd37369, %rd37369, %rd28351;
	mov.u64 	%rd37365, %rd6985;
	mov.u64 	%rd37366, %rd6987;
$L__BB1_2271:
	setp.gt.u64 	%p6064, %rd37369, %rd5271;
	@%p6064 bra 	$L__BB1_2273;
	setp.ne.s64 	%p6065, %rd37369, %rd5271;
	setp.ne.s64 	%p6066, %rd37370, %rd5272;
	or.pred  	%p6067, %p6065, %p6066;
	setp.ne.s64 	%p6068, %rd37366, %rd5273;
	or.pred  	%p6069, %p6067, %p6068;
	setp.lt.u64 	%p6070, %rd37365, %rd5274;
	or.pred  	%p6071, %p6069, %p6070;
	@%p6071 bra 	$L__BB1_2274;
$L__BB1_2273:
	// begin inline asm
	sub.cc.u64 %rd37365, %rd37365, %rd5274;
	// end inline asm
	// begin inline asm
	subc.u64 %rd28355, 0, 0;
	// end inline asm
	sub.s64 	%rd28357, %rd37366, %rd28355;
	// begin inline asm
	sub.cc.u64 %rd37366, %rd28357, %rd5273;
	// end inline asm
	sub.s64 	%rd28360, %rd37370, %rd28355;
	// begin inline asm
	sub.cc.u64 %rd37370, %rd28360, %rd5272;
	// end inline asm
	add.s64 	%rd28362, %rd28355, %rd5271;
	sub.s64 	%rd37369, %rd37369, %rd28362;
$L__BB1_2274:
	mov.b32 	%r3281, 0;
	mov.u64 	%rd37373, %rd37369;
	mov.u64 	%rd37374, %rd37370;
	mov.u64 	%rd37375, %rd37366;
	mov.u64 	%rd37376, %rd37365;
$L__BB1_2275:
	mul.hi.u64 	%rd28363, %rd37376, %rd37376;
	mul.lo.s64 	%rd28364, %rd37375, %rd37375;
	mul.hi.u64 	%rd37381, %rd37375, %rd37375;
	mul.lo.s64 	%rd37382, %rd37374, %rd37374;
	mul.hi.u64 	%rd37383, %rd37374, %rd37374;
	mul.lo.s64 	%rd37384, %rd37373, %rd37373;
	mul.hi.u64 	%rd37385, %rd37373, %rd37373;
	mul.lo.s64 	%rd28365, %rd37375, %rd37376;
	mul.hi.u64 	%rd28366, %rd37376, %rd37375;
	mov.b64 	{%r2332, %r2333}, %rd28366;
	mov.b64 	{%r2334, %r2335}, %rd28365;
	shf.l.wrap.b32 	%r2336, %r2335, %r2332, 1;
	shf.l.wrap.b32 	%r2337, %r2332, %r2333, 1;
	mov.b64 	%rd28367, {%r2336, %r2337};
	shl.b64 	%rd28368, %rd28365, 1;
	add.s64 	%rd7011, %rd28368, %rd28363;
	setp.lt.u64 	%p6072, %rd7011, %rd28368;
	selp.u64 	%rd28369, 1, 0, %p6072;
	add.s64 	%rd28370, %rd28364, %rd28367;
	add.s64 	%rd7012, %rd28370, %rd28369;
	setp.ge.u64 	%p6073, %rd7012, %rd28364;
	@%p6073 bra 	$L__BB1_2280;
	add.s64 	%rd37381, %rd37381, 1;
	setp.ne.s64 	%p6074, %rd37381, 0;
	@%p6074 bra 	$L__BB1_2280;
	add.s64 	%rd37382, %rd37382, 1;
	setp.ne.s64 	%p6075, %rd37382, 0;
	mov.b64 	%rd37381, 0;
	@%p6075 bra 	$L__BB1_2280;
	add.s64 	%rd37383, %rd37383, 1;
	setp.ne.s64 	%p6076, %rd37383, 0;
	mov.b64 	%rd37381, 0;
	mov.u64 	%rd37382, %rd37381;
	@%p6076 bra 	$L__BB1_2280;
	add.s64 	%rd37384, %rd37384, 1;
	setp.eq.s64 	%p6077, %rd37384, 0;
	selp.u64 	%rd28374, 1, 0, %p6077;
	add.s64 	%rd37385, %rd37385, %rd28374;
	mov.b64 	%rd37381, 0;
	mov.u64 	%rd37383, %rd37381;
$L__BB1_2280:
	mul.lo.s64 	%rd28375, %rd37374, %rd37376;
	mul.hi.u64 	%rd28376, %rd37376, %rd37374;
	mov.b64 	{%r2338, %r2339}, %rd28376;
	mov.b64 	{%r2340, %r2341}, %rd28375;
	shf.l.wrap.b32 	%r2342, %r2341, %r2338, 1;
	shf.l.wrap.b32 	%r2343, %r2338, %r2339, 1;
	mov.b64 	%rd28377, {%r2342, %r2343};
	shl.b64 	%rd28378, %rd28375, 1;
	add.s64 	%rd7033, %rd28378, %rd7012;
	setp.lt.u64 	%p6078, %rd7033, %rd28378;
	selp.u64 	%rd28379, 1, 0, %p6078;
	add.s64 	%rd28380, %rd37381, %rd28377;
	add.s64 	%rd7034, %rd28380, %rd28379;
	setp.ge.u64 	%p6079, %rd7034, %rd37381;
	@%p6079 bra 	$L__BB1_2284;
	add.s64 	%rd37382, %rd37382, 1;
	setp.ne.s64 	%p6080, %rd37382, 0;
	@%p6080 bra 	$L__BB1_2284;
	add.s64 	%rd37383, %rd37383, 1;
	setp.ne.s64 	%p6081, %rd37383, 0;
	mov.b64 	%rd37382, 0;
	@%p6081 bra 	$L__BB1_2284;
	add.s64 	%rd37384, %rd37384, 1;
	setp.eq.s64 	%p6082, %rd37384, 0;
	selp.u64 	%rd28383, 1, 0, %p6082;
	add.s64 	%rd37385, %rd37385, %rd28383;
	mov.b64 	%rd37382, 0;
	mov.u64 	%rd37383, %rd37382;
$L__BB1_2284:
	mul.lo.s64 	%rd7022, %rd37373, %rd37376;
	mul.hi.u64 	%rd28384, %rd37376, %rd37373;
	mov.b64 	{%r2344, %r2345}, %rd28384;
	mov.b64 	{%r2346, %r2347}, %rd7022;
	shf.l.wrap.b32 	%r2348, %r2347, %r2344, 1;
	shf.l.wrap.b32 	%r2349, %r2344, %r2345, 1;
	mov.b64 	%rd28385, {%r2348, %r2349};
	shl.b64 	%rd28386, %rd7022, 1;
	add.s64 	%rd7023, %rd28386, %rd7034;
	setp.lt.u64 	%p6083, %rd7023, %rd28386;
	selp.u64 	%rd28387, 1, 0, %p6083;
	add.s64 	%rd28388, %rd37382, %rd28385;
	add.s64 	%rd7024, %rd28388, %rd28387;
	setp.ge.u64 	%p6084, %rd7024, %rd37382;
	@%p6084 bra 	$L__BB1_2287;
	add.s64 	%rd37383, %rd37383, 1;
	setp.ne.s64 	%p6085, %rd37383, 0;
	@%p6085 bra 	$L__BB1_2287;
	add.s64 	%rd37384, %rd37384, 1;
	setp.eq.s64 	%p6086, %rd37384, 0;
	selp.u64 	%rd28390, 1, 0, %p6086;
	add.s64 	%rd37385, %rd37385, %rd28390;
	mov.b64 	%rd37383, 0;
$L__BB1_2287:
	mul.lo.s64 	%rd28391, %rd37374, %rd37375;
	mul.hi.u64 	%rd28392, %rd37375, %rd37374;
	mov.b64 	{%r2350, %r2351}, %rd28392;
	mov.b64 	{%r2352, %r2353}, %rd28391;
	shf.l.wrap.b32 	%r2354, %r2353, %r2350, 1;
	shf.l.wrap.b32 	%r2355, %r2350, %r2351, 1;
	mov.b64 	%rd28393, {%r2354, %r2355};
	add.s64 	%rd28394, %rd7022, %rd28391;
	shl.b64 	%rd28395, %rd28394, 1;
	add.s64 	%rd7042, %rd28395, %rd7034;
	setp.lt.u64 	%p6087, %rd7042, %rd7023;
	selp.u64 	%rd28396, 1, 0, %p6087;
	add.s64 	%rd28397, %rd7024, %rd28393;
	add.s64 	%rd7043, %rd28397, %rd28396;
	setp.ge.u64 	%p6088, %rd7043, %rd7024;
	@%p6088 bra 	$L__BB1_2290;
	add.s64 	%rd37383, %rd37383, 1;
	setp.ne.s64 	%p6089, %rd37383, 0;
	@%p6089 bra 	$L__BB1_2290;
	add.s64 	%rd37384, %rd37384, 1;
	setp.eq.s64 	%p6090, %rd37384, 0;
	selp.u64 	%rd28399, 1, 0, %p6090;
	add.s64 	%rd37385, %rd37385, %rd28399;
	mov.b64 	%rd37383, 0;
$L__BB1_2290:
	mul.lo.s64 	%rd28400, %rd37373, %rd37375;
	mul.hi.u64 	%rd28401, %rd37375, %rd37373;
	mov.b64 	{%r2356, %r2357}, %rd28401;
	mov.b64 	{%r2358, %r2359}, %rd28400;
	shf.l.wrap.b32 	%r2360, %r2359, %r2356, 1;
	shf.l.wrap.b32 	%r2361, %r2356, %r2357, 1;
	mov.b64 	%rd28402, {%r2360, %r2361};
	shl.b64 	%rd28403, %rd28400, 1;
	add.s64 	%rd7050, %rd28403, %rd7043;
	setp.lt.u64 	%p6091, %rd7050, %rd28403;
	selp.u64 	%rd28404, 1, 0, %p6091;
	add.s64 	%rd28405, %rd37383, %rd28402;
	add.s64 	%rd7051, %rd28405, %rd28404;
	setp.ge.u64 	%p6092, %rd7051, %rd37383;
	@%p6092 bra 	$L__BB1_2292;
	add.s64 	%rd37384, %rd37384, 1;
	setp.eq.s64 	%p6093, %rd37384, 0;
	selp.u64 	%rd28406, 1, 0, %p6093;
	add.s64 	%rd37385, %rd37385, %rd28406;
$L__BB1_2292:
	mul.lo.s64 	%rd28407, %rd37373, %rd37374;
	mul.hi.u64 	%rd28408, %rd37374, %rd37373;
	mov.b64 	{%r2362, %r2363}, %rd28408;
	mov.b64 	{%r2364, %r2365}, %rd28407;
	shf.l.wrap.b32 	%r2366, %r2365, %r2362, 1;
	shf.l.wrap.b32 	%r2367, %r2362, %r2363, 1;
	mov.b64 	%rd28409, {%r2366, %r2367};
	shl.b64 	%rd28410, %rd28407, 1;
	add.s64 	%rd28411, %rd28410, %rd7051;
	setp.lt.u64 	%p6094, %rd28411, %rd28410;
	selp.u64 	%rd28412, 1, 0, %p6094;
	add.s64 	%rd28413, %rd37384, %rd28409;
	add.s64 	%rd28414, %rd28413, %rd28412;
	setp.lt.u64 	%p6095, %rd28414, %rd37384;
	selp.u64 	%rd28415, 1, 0, %p6095;
	add.s64 	%rd28416, %rd37385, %rd28415;
	mul.lo.s64 	%rd28417, %rd7050, 4294968273;
	mov.b64 	%rd28418, 4294968273;
	mul.hi.u64 	%rd28419, %rd7050, %rd28418;
	mad.lo.s64 	%rd37376, %rd37376, %rd37376, %rd28417;
	setp.lt.u64 	%p6096, %rd37376, %rd28417;
	selp.u64 	%rd28420, 1, 0, %p6096;
	add.s64 	%rd28421, %rd28419, %rd28420;
	mul.lo.s64 	%rd28422, %rd28411, 4294968273;
	mul.hi.u64 	%rd28423, %rd28411, %rd28418;
	add.s64 	%rd28424, %rd28422, %rd7011;
	setp.lt.u64 	%p6097, %rd28424, %rd28422;
	selp.u64 	%rd28425, 1, 0, %p6097;
	add.s64 	%rd28426, %rd28423, %rd28425;
	add.s64 	%rd37375, %rd28424, %rd28421;
	setp.lt.u64 	%p6098, %rd37375, %rd28424;
	selp.u64 	%rd28427, 1, 0, %p6098;
	add.s64 	%rd28428, %rd28426, %rd28427;
	mul.lo.s64 	%rd28429, %rd28414, 4294968273;
	mul.hi.u64 	%rd28430, %rd28414, %rd28418;
	add.s64 	%rd28431, %rd28429, %rd7033;
	setp.lt.u64 	%p6099, %rd28431, %rd28429;
	selp.u64 	%rd28432, 1, 0, %p6099;
	add.s64 	%rd28433, %rd28430, %rd28432;
	add.s64 	%rd37374, %rd28431, %rd28428;
	setp.lt.u64 	%p6100, %rd37374, %rd28431;
	selp.u64 	%rd28434, 1, 0, %p6100;
	add.s64 	%rd28435, %rd28433, %rd28434;
	mul.lo.s64 	%rd28436, %rd28416, 4294968273;
	mul.hi.u64 	%rd28437, %rd28416, %rd28418;
	add.s64 	%rd28438, %rd28436, %rd7042;
	setp.lt.u64 	%p6101, %rd28438, %rd28436;
	selp.u64 	%rd28439, 1, 0, %p6101;
	add.s64 	%rd28440, %rd28437, %rd28439;
	add.s64 	%rd37373, %rd28438, %rd28435;
	setp.lt.u64 	%p6102, %rd37373, %rd28438;
	selp.u64 	%rd28441, 1, 0, %p6102;
	add.s64 	%rd7060, %rd28440, %rd28441;
	setp.eq.s64 	%p6103, %rd7060, 0;
	@%p6103 bra 	$L__BB1_2296;
	mov.b64 	%rd28442, 4294968273;
	mul.hi.u64 	%rd28443, %rd7060, %rd28442;
	mad.lo.s64 	%rd7061, %rd7060, 4294968273, %rd37376;
	setp.lt.u64 	%p6104, %rd7061, %rd37376;
	selp.u64 	%rd28444, 1, 0, %p6104;
	add.s64 	%rd7062, %rd28443, %rd28444;
	setp.eq.s64 	%p6105, %rd7062, 0;
	mov.u64 	%rd37376, %rd7061;
	@%p6105 bra 	$L__BB1_2296;
	add.s64 	%rd7063, %rd37375, %rd7062;
	setp.ge.u64 	%p6106, %rd7063, %rd37375;
	mov.u64 	%rd37376, %rd7061;
	mov.u64 	%rd37375, %rd7063;
	@%p6106 bra 	$L__BB1_2296;
	add.s64 	%rd37374, %rd37374, 1;
	setp.eq.s64 	%p6107, %rd37374, 0;
	selp.u64 	%rd28445, 1, 0, %p6107;
	add.s64 	%rd37373, %rd37373, %rd28445;
	mov.u64 	%rd37376, %rd7061;
	mov.u64 	%rd37375, %rd7063;
$L__BB1_2296:
	setp.gt.u64 	%p6108, %rd37373, %rd5271;
	@%p6108 bra 	$L__BB1_2298;
	setp.ne.s64 	%p6109, %rd37373, %rd5271;
	setp.ne.s64 	%p6110, %rd37374, %rd5272;
	or.pred  	%p6111, %p6109, %p6110;
	setp.ne.s64 	%p6112, %rd37375, %rd5273;
	or.pred  	%p6113, %p6111, %p6112;
	setp.lt.u64 	%p6114, %rd37376, %rd5274;
	or.pred  	%p6115, %p6113, %p6114;
	@%p6115 bra 	$L__BB1_2299;
$L__BB1_2298:
	// begin inline asm
	sub.cc.u64 %rd37376, %rd37376, %rd5274;
	// end inline asm
	// begin inline asm
	subc.u64 %rd28449, 0, 0;
	// end inline asm
	sub.s64 	%rd28451, %rd37375, %rd28449;
	// begin inline asm
	sub.cc.u64 %rd37375, %rd28451, %rd5273;
	// end inline asm
	sub.s64 	%rd28454, %rd37374, %rd28449;
	// begin inline asm
	sub.cc.u64 %rd37374, %rd28454, %rd5272;
	// end inline asm
	add.s64 	%rd28456, %rd28449, %rd5271;
	sub.s64 	%rd37373, %rd37373, %rd28456;
$L__BB1_2299:
	add.s32 	%r3281, %r3281, 1;
	setp.ne.s32 	%p6116, %r3281, 44;
	@%p6116 bra 	$L__BB1_2275;
	mul.hi.u64 	%rd28457, %rd37376, %rd37365;
	mul.lo.s64 	%rd28458, %rd37366, %rd37376;
	mul.hi.u64 	%rd28459, %rd37376, %rd37366;
	add.s64 	%rd28460, %rd28458, %rd28457;
	setp.lt.u64 	%p6117, %rd28460, %rd28458;
	selp.u64 	%rd28461, 1, 0, %p6117;
	add.s64 	%rd28462, %rd28459, %rd28461;
	mul.lo.s64 	%rd28463, %rd37370, %rd37376;
	mul.hi.u64 	%rd28464, %rd37376, %rd37370;
	add.s64 	%rd28465, %rd28463, %rd28462;
	setp.lt.u64 	%p6118, %rd28465, %rd28463;
	selp.u64 	%rd28466, 1, 0, %p6118;
	add.s64 	%rd28467, %rd28464, %rd28466;
	mul.lo.s64 	%rd28468, %rd37369, %rd37376;
	mul.hi.u64 	%rd28469, %rd37376, %rd37369;
	add.s64 	%rd28470, %rd28468, %rd28467;
	setp.lt.u64 	%p6119, %rd28470, %rd28468;
	selp.u64 	%rd28471, 1, 0, %p6119;
	add.s64 	%rd28472, %rd28469, %rd28471;
	mul.lo.s64 	%rd28473, %rd37365, %rd37375;
	mul.hi.u64 	%rd28474, %rd37375, %rd37365;
	add.s64 	%rd28475, %rd28473, %rd28460;
	setp.lt.u64 	%p6120, %rd28475, %rd28473;
	selp.u64 	%rd28476, 1, 0, %p6120;
	add.s64 	%rd28477, %rd28474, %rd28476;
	mul.lo.s64 	%rd28478, %rd37366, %rd37375;
	mul.hi.u64 	%rd28479, %rd37375, %rd37366;
	add.s64 	%rd28480, %rd28478, %rd28465;
	setp.lt.u64 	%p6121, %rd28480, %rd28478;
	selp.u64 	%rd28481, 1, 0, %p6121;
	add.s64 	%rd28482, %rd28479, %rd28481;
	add.s64 	%rd28483, %rd28480, %rd28477;
	setp.lt.u64 	%p6122, %rd28483, %rd28480;
	selp.u64 	%rd28484, 1, 0, %p6122;
	add.s64 	%rd28485, %rd28482, %rd28484;
	mul.lo.s64 	%rd28486, %rd37370, %rd37375;
	mul.hi.u64 	%rd28487, %rd37375, %rd37370;
	add.s64 	%rd28488, %rd28486, %rd28470;
	setp.lt.u64 	%p6123, %rd28488, %rd28486;
	selp.u64 	%rd28489, 1, 0, %p6123;
	add.s64 	%rd28490, %rd28487, %rd28489;
	add.s64 	%rd28491, %rd28488, %rd28485;
	setp.lt.u64 	%p6124, %rd28491, %rd28488;
	selp.u64 	%rd28492, 1, 0, %p6124;
	add.s64 	%rd28493, %rd28490, %rd28492;
	mul.lo.s64 	%rd28494, %rd37369, %rd37375;
	mul.hi.u64 	%rd28495, %rd37375, %rd37369;
	add.s64 	%rd28496, %rd28494, %rd28472;
	setp.lt.u64 	%p6125, %rd28496, %rd28494;
	selp.u64 	%rd28497, 1, 0, %p6125;
	add.s64 	%rd28498, %rd28495, %rd28497;
	add.s64 	%rd28499, %rd28496, %rd28493;
	setp.lt.u64 	%p6126, %rd28499, %rd28496;
	selp.u64 	%rd28500, 1, 0, %p6126;
	add.s64 	%rd28501, %rd28498, %rd28500;
	mul.lo.s64 	%rd28502, %rd37365, %rd37374;
	mul.hi.u64 	%rd28503, %rd37374, %rd37365;
	add.s64 	%rd28504, %rd28502, %rd28483;
	setp.lt.u64 	%p6127, %rd28504, %rd28502;
	selp.u64 	%rd28505, 1, 0, %p6127;
	add.s64 	%rd28506, %rd28503, %rd28505;
	mul.lo.s64 	%rd28507, %rd37366, %rd37374;
	mul.hi.u64 	%rd28508, %rd37374, %rd37366;
	add.s64 	%rd28509, %rd28507, %rd28491;
	setp.lt.u64 	%p6128, %rd28509, %rd28507;
	selp.u64 	%rd28510, 1, 0, %p6128;
	add.s64 	%rd28511, %rd28508, %rd28510;
	add.s64 	%rd28512, %rd28509, %rd28506;
	setp.lt.u64 	%p6129, %rd28512, %rd28509;
	selp.u64 	%rd28513, 1, 0, %p6129;
	add.s64 	%rd28514, %rd28511, %rd28513;
	mul.lo.s64 	%rd28515, %rd37370, %rd37374;
	mul.hi.u64 	%rd28516, %rd37374, %rd37370;
	add.s64 	%rd28517, %rd28515, %rd28499;
	setp.lt.u64 	%p6130, %rd28517, %rd28515;
	selp.u64 	%rd28518, 1, 0, %p6130;
	add.s64 	%rd28519, %rd28516, %rd28518;
	add.s64 	%rd28520, %rd28517, %rd28514;
	setp.lt.u64 	%p6131, %rd28520, %rd28517;
	selp.u64 	%rd28521, 1, 0, %p6131;
	add.s64 	%rd28522, %rd28519, %rd28521;
	mul.lo.s64 	%rd28523, %rd37369, %rd37374;
	mul.hi.u64 	%rd28524, %rd37374, %rd37369;
	add.s64 	%rd28525, %rd28523, %rd28501;
	setp.lt.u64 	%p6132, %rd28525, %rd28523;
	selp.u64 	%rd28526, 1, 0, %p6132;
	add.s64 	%rd28527, %rd28524, %rd28526;
	add.s64 	%rd28528, %rd28525, %rd28522;
	setp.lt.u64 	%p6133, %rd28528, %rd28525;
	selp.u64 	%rd28529, 1, 0, %p6133;
	add.s64 	%rd28530, %rd28527, %rd28529;
	mul.lo.s64 	%rd28531, %rd37365, %rd37373;
	mul.hi.u64 	%rd28532, %rd37373, %rd37365;
	add.s64 	%rd28533, %rd28531, %rd28512;
	setp.lt.u64 	%p6134, %rd28533, %rd28531;
	selp.u64 	%rd28534, 1, 0, %p6134;
	add.s64 	%rd28535, %rd28532, %rd28534;
	mul.lo.s64 	%rd28536, %rd37366, %rd37373;
	mul.hi.u64 	%rd28537, %rd37373, %rd37366;
	add.s64 	%rd28538, %rd28536, %rd28520;
	setp.lt.u64 	%p6135, %rd28538, %rd28536;
	selp.u64 	%rd28539, 1, 0, %p6135;
	add.s64 	%rd28540, %rd28537, %rd28539;
	add.s64 	%rd28541, %rd28538, %rd28535;
	setp.lt.u64 	%p6136, %rd28541, %rd28538;
	selp.u64 	%rd28542, 1, 0, %p6136;
	add.s64 	%rd28543, %rd28540, %rd28542;
	mul.lo.s64 	%rd28544, %rd37370, %rd37373;
	mul.hi.u64 	%rd28545, %rd37373, %rd37370;
	add.s64 	%rd28546, %rd28544, %rd28528;
	setp.lt.u64 	%p6137, %rd28546, %rd28544;
	selp.u64 	%rd28547, 1, 0, %p6137;
	add.s64 	%rd28548, %rd28545, %rd28547;
	add.s64 	%rd28549, %rd28546, %rd28543;
	setp.lt.u64 	%p6138, %rd28549, %rd28546;
	selp.u64 	%rd28550, 1, 0, %p6138;
	add.s64 	%rd28551, %rd28548, %rd28550;
	mul.lo.s64 	%rd28552, %rd37369, %rd37373;
	mul.hi.u64 	%rd28553, %rd37373, %rd37369;
	add.s64 	%rd28554, %rd28552, %rd28530;
	setp.lt.u64 	%p6139, %rd28554, %rd28552;
	selp.u64 	%rd28555, 1, 0, %p6139;
	add.s64 	%rd28556, %rd28553, %rd28555;
	add.s64 	%rd28557, %rd28554, %rd28551;
	setp.lt.u64 	%p6140, %rd28557, %rd28554;
	selp.u64 	%rd28558, 1, 0, %p6140;
	add.s64 	%rd28559, %rd28556, %rd28558;
	mul.lo.s64 	%rd28560, %rd28541, 4294968273;
	mov.b64 	%rd28561, 4294968273;
	mul.hi.u64 	%rd28562, %rd28541, %rd28561;
	mad.lo.s64 	%rd37402, %rd37365, %rd37376, %rd28560;
	setp.lt.u64 	%p6141, %rd37402, %rd28560;
	selp.u64 	%rd28563, 1, 0, %p6141;
	add.s64 	%rd28564, %rd28562, %rd28563;
	mul.lo.s64 	%rd28565, %rd28549, 4294968273;
	mul.hi.u64 	%rd28566, %rd28549, %rd28561;
	add.s64 	%rd28567, %rd28565, %rd28475;
	setp.lt.u64 	%p6142, %rd28567, %rd28565;
	selp.u64 	%rd28568, 1, 0, %p6142;
	add.s64 	%rd28569, %rd28566, %rd28568;
	add.s64 	%rd37403, %rd28567, %rd28564;
	setp.lt.u64 	%p6143, %rd37403, %rd28567;
	selp.u64 	%rd28570, 1, 0, %p6143;
	add.s64 	%rd28571, %rd28569, %rd28570;
	mul.lo.s64 	%rd28572, %rd28557, 4294968273;
	mul.hi.u64 	%rd28573, %rd28557, %rd28561;
	add.s64 	%rd28574, %rd28572, %rd28504;
	setp.lt.u64 	%p6144, %rd28574, %rd28572;
	selp.u64 	%rd28575, 1, 0, %p6144;
	add.s64 	%rd28576, %rd28573, %rd28575;
	add.s64 	%rd37407, %rd28574, %rd28571;
	setp.lt.u64 	%p6145, %rd37407, %rd28574;
	selp.u64 	%rd28577, 1, 0, %p6145;
	add.s64 	%rd28578, %rd28576, %rd28577;
	mul.lo.s64 	%rd28579, %rd28559, 4294968273;
	mul.hi.u64 	%rd28580, %rd28559, %rd28561;
	add.s64 	%rd28581, %rd28579, %rd28533;
	setp.lt.u64 	%p6146, %rd28581, %rd28579;
	selp.u64 	%rd28582, 1, 0, %p6146;
	add.s64 	%rd28583, %rd28580, %rd28582;
	add.s64 	%rd37406, %rd28581, %rd28578;
	setp.lt.u64 	%p6147, %rd37406, %rd28581;
	selp.u64 	%rd28584, 1, 0, %p6147;
	add.s64 	%rd7082, %rd28583, %rd28584;
	setp.eq.s64 	%p6148, %rd7082, 0;
	@%p6148 bra 	$L__BB1_2304;
	mov.b64 	%rd28585, 4294968273;
	mul.hi.u64 	%rd28586, %rd7082, %rd28585;
	mad.lo.s64 	%rd7083, %rd7082, 4294968273, %rd37402;
	setp.lt.u64 	%p6149, %rd7083, %rd37402;
	selp.u64 	%rd28587, 1, 0, %p6149;
	add.s64 	%rd7084, %rd28586, %rd28587;
	setp.eq.s64 	%p6150, %rd7084, 0;
	mov.u64 	%rd37402, %rd7083;
	@%p6150 bra 	$L__BB1_2304;
	add.s64 	%rd7085, %rd37403, %rd7084;
	setp.ge.u64 	%p6151, %rd7085, %rd37403;
	mov.u64 	%rd37402, %rd7083;
	mov.u64 	%rd37403, %rd7085;
	@%p6151 bra 	$L__BB1_2304;
	add.s64 	%rd37407, %rd37407, 1;
	setp.eq.s64 	%p6152, %rd37407, 0;
	selp.u64 	%rd28588, 1, 0, %p6152;
	add.s64 	%rd37406, %rd37406, %rd28588;
	mov.u64 	%rd37402, %rd7083;
	mov.u64 	%rd37403, %rd7085;
$L__BB1_2304:
	setp.gt.u64 	%p6153, %rd37406, %rd5271;
	@%p6153 bra 	$L__BB1_2306;
	setp.ne.s64 	%p6154, %rd37406, %rd5271;
	setp.ne.s64 	%p6155, %rd37407, %rd5272;
	or.pred  	%p6156, %p6154, %p6155;
	setp.ne.s64 	%p6157, %rd37403, %rd5273;
	or.pred  	%p6158, %p6156, %p6157;
	setp.lt.u64 	%p6159, %rd37402, %rd5274;
	or.pred  	%p6160, %p6158, %p6159;
	@%p6160 bra 	$L__BB1_2307;
$L__BB1_2306:
	// begin inline asm
	sub.cc.u64 %rd37402, %rd37402, %rd5274;
	// end inline asm
	// begin inline asm
	subc.u64 %rd28592, 0, 0;
	// end inline asm
	sub.s64 	%rd28594, %rd37403, %rd28592;
	// begin inline asm
	sub.cc.u64 %rd37403, %rd28594, %rd5273;
	// end inline asm
	sub.s64 	%rd28597, %rd37407, %rd28592;
	// begin inline asm
	sub.cc.u64 %rd37407, %rd28597, %rd5272;
	// end inline asm
	add.s64 	%rd28599, %rd28592, %rd5271;
	sub.s64 	%rd37406, %rd37406, %rd28599;
$L__BB1_2307:
	mov.b32 	%r3282, 0;
	mov.u64 	%rd37410, %rd37406;
	mov.u64 	%rd37411, %rd37407;
	mov.u64 	%rd37412, %rd37403;
	mov.u64 	%rd37413, %rd37402;
$L__BB1_2308:
	mul.hi.u64 	%rd28600, %rd37413, %rd37413;
	mul.lo.s64 	%rd28601, %rd37412, %rd37412;
	mul.hi.u64 	%rd37418, %rd37412, %rd37412;
	mul.lo.s64 	%rd37419, %rd37411, %rd37411;
	mul.hi.u64 	%rd37420, %rd37411, %rd37411;
	mul.lo.s64 	%rd37421, %rd37410, %rd37410;
	mul.hi.u64 	%rd37422, %rd37410, %rd37410;
	mul.lo.s64 	%rd28602, %rd37412, %rd37413;
	mul.hi.u64 	%rd28603, %rd37413, %rd37412;
	mov.b64 	{%r2369, %r2370}, %rd28603;
	mov.b64 	{%r2371, %r2372}, %rd28602;
	shf.l.wrap.b32 	%r2373, %r2372, %r2369, 1;
	shf.l.wrap.b32 	%r2374, %r2369, %r2370, 1;
	mov.b64 	%rd28604, {%r2373, %r2374};
	shl.b64 	%rd28605, %rd28602, 1;
	add.s64 	%rd7109, %rd28605, %rd28600;
	setp.lt.u64 	%p6161, %rd7109, %rd28605;
	selp.u64 	%rd28606, 1, 0, %p6161;
	add.s64 	%rd28607, %rd28601, %rd28604;
	add.s64 	%rd7110, %rd28607, %rd28606;
	setp.ge.u64 	%p6162, %rd7110, %rd28601;
	@%p6162 bra 	$L__BB1_2316;
	add.s64 	%rd37418, %rd37418, 1;
	setp.ne.s64 	%p6163, %rd37418, 0;
	@%p6163 bra 	$L__BB1_2316;
	add.s64 	%rd37419, %rd37419, 1;
	setp.ne.s64 	%p6164, %rd37419, 0;
	mov.b64 	%rd37418, 0;
	@%p6164 bra 	$L__BB1_2316;
	add.s64 	%rd37420, %rd37420, 1;
	setp.ne.s64 	%p6165, %rd37420, 0;
	mov.b64 	%rd37418, 0;
	mov.u64 	%rd37419, %rd37418;
	@%p6165 bra 	$L__BB1_2316;
	add.s64 	%rd37421, %rd37421, 1;
	setp.eq.s64 	%p6166, %rd37421, 0;
	selp.u64 	%rd28611, 1, 0, %p6166;
	add.s64 	%rd37422, %rd37422, %rd28611;
	mov.b64 	%rd37418, 0;
	mov.u64 	%rd37420, %rd37418;
	bra.uni 	$L__BB1_2316;
$L__BB1_2313:
	add.s64 	%rd37345, %rd37345, 1;
	setp.ne.s64 	%p5991, %rd37345, 0;
	@%p5991 bra 	$L__BB1_2251;
	add.s64 	%rd37346, %rd37346, 1;
	setp.ne.s64 	%p5992, %rd37346, 0;
	mov.b64 	%rd37345, 0;
	@%p5992 bra 	$L__BB1_2251;
	add.s64 	%rd37347, %rd37347, 1;
	setp.eq.s64 	%p5993, %rd37347, 0;
	selp.u64 	%rd28146, 1, 0, %p5993;
	add.s64 	%rd37348, %rd37348, %rd28146;
	mov.b64 	%rd37345, 0;
	mov.u64 	%rd37346, %rd37345;
	bra.uni 	$L__BB1_2251;
$L__BB1_2316:
	mul.lo.s64 	%rd28612, %rd37411, %rd37413;
	mul.hi.u64 	%rd28613, %rd37413, %rd37411;
	mov.b64 	{%r2375, %r2376}, %rd28613;
	mov.b64 	{%r2377, %r2378}, %rd28612;
	shf.l.wrap.b32 	%r2379, %r2378, %r2375, 1;
	shf.l.wrap.b32 	%r2380, %r2375, %r2376, 1;
	mov.b64 	%rd28614, {%r2379, %r2380};
	shl.b64 	%rd28615, %rd28612, 1;
	add.s64 	%rd7131, %rd28615, %rd7110;
	setp.lt.u64 	%p6167, %rd7131, %rd28615;
	selp.u64 	%rd28616, 1, 0, %p6167;
	add.s64 	%rd28617, %rd37418, %rd28614;
	add.s64 	%rd7132, %rd28617, %rd28616;
	setp.ge.u64 	%p6168, %rd7132, %rd37418;
	@%p6168 bra 	$L__BB1_2317;
	bra.uni 	$L__BB1_2379;
$L__BB1_2317:
	mul.lo.s64 	%rd7120, %rd37410, %rd37413;
	mul.hi.u64 	%rd28621, %rd37413, %rd37410;
	mov.b64 	{%r2381, %r2382}, %rd28621;
	mov.b64 	{%r2383, %r2384}, %rd7120;
	shf.l.wrap.b32 	%r2385, %r2384, %r2381, 1;
	shf.l.wrap.b32 	%r2386, %r2381, %r2382, 1;
	mov.b64 	%rd28622, {%r2385, %r2386};
	shl.b64 	%rd28623, %rd7120, 1;
	add.s64 	%rd7121, %rd28623, %rd7132;
	setp.lt.u64 	%p6172, %rd7121, %rd28623;
	selp.u64 	%rd28624, 1, 0, %p6172;
	add.s64 	%rd28625, %rd37419, %rd28622;
	add.s64 	%rd7122, %rd28625, %rd28624;
	setp.ge.u64 	%p6173, %rd7122, %rd37419;
	@%p6173 bra 	$L__BB1_2320;
	add.s64 	%rd37420, %rd37420, 1;
	setp.ne.s64 	%p6174, %rd37420, 0;
	@%p6174 bra 	$L__BB1_2320;
	add.s64 	%rd37421, %rd37421, 1;
	setp.eq.s64 	%p6175, %rd37421, 0;
	selp.u64 	%rd28627, 1, 0, %p6175;
	add.s64 	%rd37422, %rd37422, %rd28627;
	mov.b64 	%rd37420, 0;
$L__BB1_2320:
	mul.lo.s64 	%rd28628, %rd37411, %rd37412;
	mul.hi.u64 	%rd28629, %rd37412, %rd37411;
	mov.b64 	{%r2387, %r2388}, %rd28629;
	mov.b64 	{%r2389, %r2390}, %rd28628;
	shf.l.wrap.b32 	%r2391, %r2390, %r2387, 1;
	shf.l.wrap.b32 	%r2392, %r2387, %r2388, 1;
	mov.b64 	%rd28630, {%r2391, %r2392};
	add.s64 	%rd28631, %rd7120, %rd28628;
	shl.b64 	%rd28632, %rd28631, 1;
	add.s64 	%rd7140, %rd28632, %rd7132;
	setp.lt.u64 	%p6176, %rd7140, %rd7121;
	selp.u64 	%rd28633, 1, 0, %p6176;
	add.s64 	%rd28634, %rd7122, %rd28630;
	add.s64 	%rd7141, %rd28634, %rd28633;
	setp.ge.u64 	%p6177, %rd7141, %rd7122;
	@%p6177 bra 	$L__BB1_2323;
	add.s64 	%rd37420, %rd37420, 1;
	setp.ne.s64 	%p6178, %rd37420, 0;
	@%p6178 bra 	$L__BB1_2323;
	add.s64 	%rd37421, %rd37421, 1;
	setp.eq.s64 	%p6179, %rd37421, 0;
	selp.u64 	%rd28636, 1, 0, %p6179;
	add.s64 	%rd37422, %rd37422, %rd28636;
	mov.b64 	%rd37420, 0;
$L__BB1_2323:
	mul.lo.s64 	%rd28637, %rd37410, %rd37412;
	mul.hi.u64 	%rd28638, %rd37412, %rd37410;
	mov.b64 	{%r2393, %r2394}, %rd28638;
	mov.b64 	{%r2395, %r2396}, %rd28637;
	shf.l.wrap.b32 	%r2397, %r2396, %r2393, 1;
	shf.l.wrap.b32 	%r2398, %r2393, %r2394, 1;
	mov.b64 	%rd28639, {%r2397, %r2398};
	shl.b64 	%rd28640, %rd28637, 1;
	add.s64 	%rd7148, %rd28640, %rd7141;
	setp.lt.u64 	%p6180, %rd7148, %rd28640;
	selp.u64 	%rd28641, 1, 0, %p6180;
	add.s64 	%rd28642, %rd37420, %rd28639;
	add.s64 	%rd7149, %rd28642, %rd28641;
	setp.ge.u64 	%p6181, %rd7149, %rd37420;
	@%p6181 bra 	$L__BB1_2325;
	add.s64 	%rd37421, %rd37421, 1;
	setp.eq.s64 	%p6182, %rd37421, 0;
	selp.u64 	%rd28643, 1, 0, %p6182;
	add.s64 	%rd37422, %rd37422, %rd28643;
$L__BB1_2325:
	mul.lo.s64 	%rd28644, %rd37410, %rd37411;
	mul.hi.u64 	%rd28645, %rd37411, %rd37410;
	mov.b64 	{%r2399, %r2400}, %rd28645;
	mov.b64 	{%r2401, %r2402}, %rd28644;
	shf.l.wrap.b32 	%r2403, %r2402, %r2399, 1;
	shf.l.wrap.b32 	%r2404, %r2399, %r2400, 1;
	mov.b64 	%rd28646, {%r2403, %r2404};
	shl.b64 	%rd28647, %rd28644, 1;
	add.s64 	%rd28648, %rd28647, %rd7149;
	setp.lt.u64 	%p6183, %rd28648, %rd28647;
	selp.u64 	%rd28649, 1, 0, %p6183;
	add.s64 	%rd28650, %rd37421, %rd28646;
	add.s64 	%rd28651, %rd28650, %rd28649;
	setp.lt.u64 	%p6184, %rd28651, %rd37421;
	selp.u64 	%rd28652, 1, 0, %p6184;
	add.s64 	%rd28653, %rd37422, %rd28652;
	mul.lo.s64 	%rd28654, %rd7148, 4294968273;
	mov.b64 	%rd28655, 4294968273;
	mul.hi.u64 	%rd28656, %rd7148, %rd28655;
	mad.lo.s64 	%rd37413, %rd37413, %rd37413, %rd28654;
	setp.lt.u64 	%p6185, %rd37413, %rd28654;
	selp.u64 	%rd28657, 1, 0, %p6185;
	add.s64 	%rd28658, %rd28656, %rd28657;
	mul.lo.s64 	%rd28659, %rd28648, 4294968273;
	mul.hi.u64 	%rd28660, %rd28648, %rd28655;
	add.s64 	%rd28661, %rd28659, %rd7109;
	setp.lt.u64 	%p6186, %rd28661, %rd28659;
	selp.u64 	%rd28662, 1, 0, %p6186;
	add.s64 	%rd28663, %rd28660, %rd28662;
	add.s64 	%rd37412, %rd28661, %rd28658;
	setp.lt.u64 	%p6187, %rd37412, %rd28661;
	selp.u64 	%rd28664, 1, 0, %p6187;
	add.s64 	%rd28665, %rd28663, %rd28664;
	mul.lo.s64 	%rd28666, %rd28651, 4294968273;
	mul.hi.u64 	%rd28667, %rd28651, %rd28655;
	add.s64 	%rd28668, %rd28666, %rd7131;
	setp.lt.u64 	%p6188, %rd28668, %rd28666;
	selp.u64 	%rd28669, 1, 0, %p6188;
	add.s64 	%rd28670, %rd28667, %rd28669;
	add.s64 	%rd37411, %rd28668, %rd28665;
	setp.lt.u64 	%p6189, %rd37411, %rd28668;
	selp.u64 	%rd28671, 1, 0, %p6189;
	add.s64 	%rd28672, %rd28670, %rd28671;
	mul.lo.s64 	%rd28673, %rd28653, 4294968273;
	mul.hi.u64 	%rd28674, %rd28653, %rd28655;
	add.s64 	%rd28675, %rd28673, %rd7140;
	setp.lt.u64 	%p6190, %rd28675, %rd28673;
	selp.u64 	%rd28676, 1, 0, %p6190;
	add.s64 	%rd28677, %rd28674, %rd28676;
	add.s64 	%rd37410, %rd28675, %rd28672;
	setp.lt.u64 	%p6191, %rd37410, %rd28675;
	selp.u64 	%rd28678, 1, 0, %p6191;
	add.s64 	%rd7158, %rd28677, %rd28678;
	setp.eq.s64 	%p6192, %rd7158, 0;
	@%p6192 bra 	$L__BB1_2329;
	mov.b64 	%rd28679, 4294968273;
	mul.hi.u64 	%rd28680, %rd7158, %rd28679;
	mad.lo.s64 	%rd7159, %rd7158, 4294968273, %rd37413;
	setp.lt.u64 	%p6193, %rd7159, %rd37413;
	selp.u64 	%rd28681, 1, 0, %p6193;
	add.s64 	%rd7160, %rd28680, %rd28681;
	setp.eq.s64 	%p6194, %rd7160, 0;
	mov.u64 	%rd37413, %rd7159;
	@%p6194 bra 	$L__BB1_2329;
	add.s64 	%rd7161, %rd37412, %rd7160;
	setp.ge.u64 	%p6195, %rd7161, %rd37412;
	mov.u64 	%rd37413, %rd7159;
	mov.u64 	%rd37412, %rd7161;
	@%p6195 bra 	$L__BB1_2329;
	add.s64 	%rd37411, %rd37411, 1;
	setp.eq.s64 	%p6196, %rd37411, 0;
	selp.u64 	%rd28682, 1, 0, %p6196;
	add.s64 	%rd37410, %rd37410, %rd28682;
	mov.u64 	%rd37413, %rd7159;
	mov.u64 	%rd37412, %rd7161;
$L__BB1_2329:
	setp.gt.u64 	%p6197, %rd37410, %rd5271;
	@%p6197 bra 	$L__BB1_2331;
	setp.ne.s64 	%p6198, %rd37410, %rd5271;
	setp.ne.s64 	%p6199, %rd37411, %rd5272;
	or.pred  	%p6200, %p6198, %p6199;
	setp.ne.s64 	%p6201, %rd37412, %rd5273;
	or.pred  	%p6202, %p6200, %p6201;
	setp.lt.u64 	%p6203, %rd37413, %rd5274;
	or.pred  	%p6204, %p6202, %p6203;
	@%p6204 bra 	$L__BB1_2332;
$L__BB1_2331:
	// begin inline asm
	sub.cc.u64 %rd37413, %rd37413, %rd5274;
	// end inline asm
	// begin inline asm
	subc.u64 %rd28686, 0, 0;
	// end inline asm
	sub.s64 	%rd28688, %rd37412, %rd28686;
	// begin inline asm
	sub.cc.u64 %rd37412, %rd28688, %rd5273;
	// end inline asm
	sub.s64 	%rd28691, %rd37411, %rd28686;
	// begin inline asm
	sub.cc.u64 %rd37411, %rd28691, %rd5272;
	// end inline asm
	add.s64 	%rd28693, %rd28686, %rd5271;
	sub.s64 	%rd37410, %rd37410, %rd28693;
$L__BB1_2332:
	add.s32 	%r3282, %r3282, 1;
	setp.ne.s32 	%p6205, %r3282, 88;
	@%p6205 bra 	$L__BB1_2308;
	mul.hi.u64 	%rd28694, %rd37413, %rd37402;
	mul.lo.s64 	%rd28695, %rd37403, %rd37413;
	mul.hi.u64 	%rd28696, %rd37413, %rd37403;
	add.s64 	%rd28697, %rd28695, %rd28694;
	setp.lt.u64 	%p6206, %rd28697, %rd28695;
	selp.u64 	%rd28698, 1, 0, %p6206;
	add.s64 	%rd28699, %rd28696, %rd28698;
	mul.lo.s64 	%rd28700, %rd37407, %rd37413;
	mul.hi.u64 	%rd28701, %rd37413, %rd37407;
	add.s64 	%rd28702, %rd28700, %rd28699;
	setp.lt.u64 	%p6207, %rd28702, %rd28700;
	selp.u64 	%rd28703, 1, 0, %p6207;
	add.s64 	%rd28704, %rd28701, %rd28703;
	mul.lo.s64 	%rd28705, %rd37406, %rd37413;
	mul.hi.u64 	%rd28706, %rd37413, %rd37406;
	add.s64 	%rd28707, %rd28705, %rd28704;
	setp.lt.u64 	%p6208, %rd28707, %rd28705;
	selp.u64 	%rd28708, 1, 0, %p6208;
	add.s64 	%rd28709, %rd28706, %rd28708;
	mul.lo.s64 	%rd28710, %rd37402, %rd37412;
	mul.hi.u64 	%rd28711, %rd37412, %rd37402;
	add.s64 	%rd28712, %rd28710, %rd28697;
	setp.lt.u64 	%p6209, %rd28712, %rd28710;
	selp.u64 	%rd28713, 1, 0, %p6209;
	add.s64 	%rd28714, %rd28711, %rd28713;
	mul.lo.s64 	%rd28715, %rd37403, %rd37412;
	mul.hi.u64 	%rd28716, %rd37412, %rd37403;
	add.s64 	%rd28717, %rd28715, %rd28702;
	setp.lt.u64 	%p6210, %rd28717, %rd28715;
	selp.u64 	%rd28718, 1, 0, %p6210;
	add.s64 	%rd28719, %rd28716, %rd28718;
	add.s64 	%rd28720, %rd28717, %rd28714;
	setp.lt.u64 	%p6211, %rd28720, %rd28717;
	selp.u64 	%rd28721, 1, 0, %p6211;
	add.s64 	%rd28722, %rd28719, %rd28721;
	mul.lo.s64 	%rd28723, %rd37407, %rd37412;
	mul.hi.u64 	%rd28724, %rd37412, %rd37407;
	add.s64 	%rd28725, %rd28723, %rd28707;
	setp.lt.u64 	%p6212, %rd28725, %rd28723;
	selp.u64 	%rd28726, 1, 0, %p6212;
	add.s64 	%rd28727, %rd28724, %rd28726;
	add.s64 	%rd28728, %rd28725, %rd28722;
	setp.lt.u64 	%p6213, %rd28728, %rd28725;
	selp.u64 	%rd28729, 1, 0, %p6213;
	add.s64 	%rd28730, %rd28727, %rd28729;
	mul.lo.s64 	%rd28731, %rd37406, %rd37412;
	mul.hi.u64 	%rd28732, %rd37412, %rd37406;
	add.s64 	%rd28733, %rd28731, %rd28709;
	setp.lt.u64 	%p6214, %rd28733, %rd28731;
	selp.u64 	%rd28734, 1, 0, %p6214;
	add.s64 	%rd28735, %rd28732, %rd28734;
	add.s64 	%rd28736, %rd28733, %rd28730;
	setp.lt.u64 	%p6215, %rd28736, %rd28733;
	selp.u64 	%rd28737, 1, 0, %p6215;
	add.s64 	%rd28738, %rd28735, %rd28737;
	mul.lo.s64 	%rd28739, %rd37402, %rd37411;
	mul.hi.u64 	%rd28740, %rd37411, %rd37402;
	add.s64 	%rd28741, %rd28739, %rd28720;
	setp.lt.u64 	%p6216, %rd28741, %rd28739;
	selp.u64 	%rd28742, 1, 0, %p6216;
	add.s64 	%rd28743, %rd28740, %rd28742;
	mul.lo.s64 	%rd28744, %rd37403, %rd37411;
	mul.hi.u64 	%rd28745, %rd37411, %rd37403;
	add.s64 	%rd28746, %rd28744, %rd28728;
	setp.lt.u64 	%p6217, %rd28746, %rd28744;
	selp.u64 	%rd28747, 1, 0, %p6217;
	add.s64 	%rd28748, %rd28745, %rd28747;
	add.s64 	%rd28749, %rd28746, %rd28743;
	setp.lt.u64 	%p6218, %rd28749, %rd28746;
	selp.u64 	%rd28750, 1, 0, %p6218;
	add.s64 	%rd28751, %rd28748, %rd28750;
	mul.lo.s64 	%rd28752, %rd37407, %rd37411;
	mul.hi.u64 	%rd28753, %rd37411, %rd37407;
	add.s64 	%rd28754, %rd28752, %rd28736;
	setp.lt.u64 	%p6219, %rd28754, %rd28752;
	selp.u64 	%rd28755, 1, 0, %p6219;
	add.s64 	%rd28756, %rd28753, %rd28755;
	add.s64 	%rd28757, %rd28754, %rd28751;
	setp.lt.u64 	%p6220, %rd28757, %rd28754;
	selp.u64 	%rd28758, 1, 0, %p6220;
	add.s64 	%rd28759, %rd28756, %rd28758;
	mul.lo.s64 	%rd28760, %rd37406, %rd37411;
	mul.hi.u64 	%rd28761, %rd37411, %rd37406;
	add.s64 	%rd28762, %rd28760, %rd28738;
	setp.lt.u64 	%p6221, %rd28762, %rd28760;
	selp.u64 	%rd28763, 1, 0, %p6221;
	add.s64 	%rd28764, %rd28761, %rd28763;
	add.s64 	%rd28765, %rd28762, %rd28759;
	setp.lt.u64 	%p6222, %rd28765, %rd28762;
	selp.u64 	%rd28766, 1, 0, %p6222;
	add.s64 	%rd28767, %rd28764, %rd28766;
	mul.lo.s64 	%rd28768, %rd37402, %rd37410;
	mul.hi.u64 	%rd28769, %rd37410, %rd37402;
	add.s64 	%rd28770, %rd28768, %rd28749;
	setp.lt.u64 	%p6223, %rd28770, %rd28768;
	selp.u64 	%rd28771, 1, 0, %p6223;
	add.s64 	%rd28772, %rd28769, %rd28771;
	mul.lo.s64 	%rd28773, %rd37403, %rd37410;
	mul.hi.u64 	%rd28774, %rd37410, %rd37403;
	add.s64 	%rd28775, %rd28773, %rd28757;
	setp.lt.u64 	%p6224, %rd28775, %rd28773;
	selp.u64 	%rd28776, 1, 0, %p6224;
	add.s64 	%rd28777, %rd28774, %rd28776;
	add.s64 	%rd28778, %rd28775, %rd28772;
	setp.lt.u64 	%p6225, %rd28778, %rd28775;
	selp.u64 	%rd28779, 1, 0, %p6225;
	add.s64 	%rd28780, %rd28777, %rd28779;
	mul.lo.s64 	%rd28781, %rd37407, %rd37410;
	mul.hi.u64 	%rd28782, %rd37410, %rd37407;
	add.s64 	%rd28783, %rd28781, %rd28765;
	setp.lt.u64 	%p6226, %rd28783, %rd28781;
	selp.u64 	%rd28784, 1, 0, %p6226;
	add.s64 	%rd28785, %rd28782, %rd28784;
	add.s64 	%rd28786, %rd28783, %rd28780;
	setp.lt.u64 	%p6227, %rd28786, %rd28783;
	selp.u64 	%rd28787, 1, 0, %p6227;
	add.s64 	%rd28788, %rd28785, %rd28787;
	mul.lo.s64 	%rd28789, %rd37406, %rd37410;
	mul.hi.u64 	%rd28790, %rd37410, %rd37406;
	add.s64 	%rd28791, %rd28789, %rd28767;
	setp.lt.u64 	%p6228, %rd28791, %rd28789;
	selp.u64 	%rd28792, 1, 0, %p6228;
	add.s64 	%rd28793, %rd28790, %rd28792;
	add.s64 	%rd28794, %rd28791, %rd28788;
	setp.lt.u64 	%p6229, %rd28794, %rd28791;
	selp.u64 	%rd28795, 1, 0, %p6229;
	add.s64 	%rd28796, %rd28793, %rd28795;
	mul.lo.s64 	%rd28797, %rd28778, 4294968273;
	mov.b64 	%rd28798, 4294968273;
	mul.hi.u64 	%rd28799, %rd28778, %rd28798;
	mad.lo.s64 	%rd37450, %rd37402, %rd37413, %rd28797;
	setp.lt.u64 	%p6230, %rd37450, %rd28797;
	selp.u64 	%rd28800, 1, 0, %p6230;
	add.s64 	%rd28801, %rd28799, %rd28800;
	mul.lo.s64 	%rd28802, %rd28786, 4294968273;
	mul.hi.u64 	%rd28803, %rd28786, %rd28798;
	add.s64 	%rd28804, %rd28802, %rd28712;
	setp.lt.u64 	%p6231, %rd28804, %rd28802;
	selp.u64 	%rd28805, 1, 0, %p6231;
	add.s64 	%rd28806, %rd28803, %rd28805;
	add.s64 	%rd37449, %rd28804, %rd28801;
	setp.lt.u64 	%p6232, %rd37449, %rd28804;
	selp.u64 	%rd28807, 1, 0, %p6232;
	add.s64 	%rd28808, %rd28806, %rd28807;
	mul.lo.s64 	%rd28809, %rd28794, 4294968273;
	mul.hi.u64 	%rd28810, %rd28794, %rd28798;
	add.s64 	%rd28811, %rd28809, %rd28741;
	setp.lt.u64 	%p6233, %rd28811, %rd28809;
	selp.u64 	%rd28812, 1, 0, %p6233;
	add.s64 	%rd28813, %rd28810, %rd28812;
	add.s64 	%rd37448, %rd28811, %rd28808;
	setp.lt.u64 	%p6234, %rd37448, %rd28811;
	selp.u64 	%rd28814, 1, 0, %p6234;
	add.s64 	%rd28815, %rd28813, %rd28814;
	mul.lo.s64 	%rd28816, %rd28796, 4294968273;
	mul.hi.u64 	%rd28817, %rd28796, %rd28798;
	add.s64 	%rd28818, %rd28816, %rd28770;
	setp.lt.u64 	%p6235, %rd28818, %rd28816;
	selp.u64 	%rd28819, 1, 0, %p6235;
	add.s64 	%rd28820, %rd28817, %rd28819;
	add.s64 	%rd37447, %rd28818, %rd28815;
	setp.lt.u64 	%p6236, %rd37447, %rd28818;
	selp.u64 	%rd28821, 1, 0, %p6236;
	add.s64 	%rd7180, %rd28820, %rd28821;
	setp.eq.s64 	%p6237, %rd7180, 0;
	@%p6237 bra 	$L__BB1_2337;
	mov.b64 	%rd28822, 4294968273;
	mul.hi.u64 	%rd28823, %rd7180, %rd28822;
	mad.lo.s64 	%rd7181, %rd7180, 4294968273, %rd37450;
	setp.lt.u64 	%p6238, %rd7181, %rd37450;
	selp.u64 	%rd28824, 1, 0, %p6238;
	add.s64 	%rd7182, %rd28823, %rd28824;
	setp.eq.s64 	%p6239, %rd7182, 0;
	mov.u64 	%rd37450, %rd7181;
	@%p6239 bra 	$L__BB1_2337;
	add.s64 	%rd7183, %rd37449, %rd7182;
	setp.ge.u64 	%p6240, %rd7183, %rd37449;
	mov.u64 	%rd37450, %rd7181;
	mov.u64 	%rd37449, %rd7183;
	@%p6240 bra 	$L__BB1_2337;
	add.s64 	%rd37448, %rd37448, 1;
	setp.eq.s64 	%p6241, %rd37448, 0;
	selp.u64 	%rd28825, 1, 0, %p6241;
	add.s64 	%rd37447, %rd37447, %rd28825;
	mov.u64 	%rd37450, %rd7181;
	mov.u64 	%rd37449, %rd7183;
$L__BB1_2337:
	setp.gt.u64 	%p6242, %rd37447, %rd5271;
	@%p6242 bra 	$L__BB1_2339;
	setp.ne.s64 	%p6243, %rd37447, %rd5271;
	setp.ne.s64 	%p6244, %rd37448, %rd5272;
	or.pred  	%p6245, %p6243, %p6244;
	setp.ne.s64 	%p6246, %rd37449, %rd5273;
	or.pred  	%p6247, %p6245, %p6246;
	setp.lt.u64 	%p6248, %rd37450, %rd5274;
	or.pred  	%p6249, %p6247, %p6248;
	@%p6249 bra 	$L__BB1_2340;
$L__BB1_2339:
	// begin inline asm
	sub.cc.u64 %rd37450, %rd37450, %rd5274;
	// end inline asm
	// begin inline asm
	subc.u64 %rd28829, 0, 0;
	// end inline asm
	sub.s64 	%rd28831, %rd37449, %rd28829;
	// begin inline asm
	sub.cc.u64 %rd37449, %rd28831, %rd5273;
	// end inline asm
	sub.s64 	%rd28834, %rd37448, %rd28829;
	// begin inline asm
	sub.cc.u64 %rd37448, %rd28834, %rd5272;
	// end inline asm
	add.s64 	%rd28836, %rd28829, %rd5271;
	sub.s64 	%rd37447, %rd37447, %rd28836;
$L__BB1_2340:
	mov.b32 	%r3283, 0;
$L__BB1_2341:
	mul.hi.u64 	%rd28837, %rd37450, %rd37450;
	mul.lo.s64 	%rd28838, %rd37449, %rd37449;
	mul.hi.u64 	%rd37455, %rd37449, %rd37449;
	mul.lo.s64 	%rd37456, %rd37448, %rd37448;
	mul.hi.u64 	%rd37457, %rd37448, %rd37448;
	mul.lo.s64 	%rd37458, %rd37447, %rd37447;
	mul.hi.u64 	%rd37459, %rd37447, %rd37447;
	mul.lo.s64 	%rd28839, %rd37449, %rd37450;
	mul.hi.u64 	%rd28840, %rd37450, %rd37449;
	mov.b64 	{%r2406, %r2407}, %rd28840;
	mov.b64 	{%r2408, %r2409}, %rd28839;
	shf.l.wrap.b32 	%r2410, %r2409, %r2406, 1;
	shf.l.wrap.b32 	%r2411, %r2406, %r2407, 1;
	mov.b64 	%rd28841, {%r2410, %r2411};
	shl.b64 	%rd28842, %rd28839, 1;
	add.s64 	%rd7207, %rd28842, %rd28837;
	setp.lt.u64 	%p6250, %rd7207, %rd28842;
	selp.u64 	%rd28843, 1, 0, %p6250;
	add.s64 	%rd28844, %rd28838, %rd28841;
	add.s64 	%rd7208, %rd28844, %rd28843;
	setp.ge.u64 	%p6251, %rd7208, %rd28838;
	@%p6251 bra 	$L__BB1_2346;
	add.s64 	%rd37455, %rd37455, 1;
	setp.ne.s64 	%p6252, %rd37455, 0;
	@%p6252 bra 	$L__BB1_2346;
	add.s64 	%rd37456, %rd37456, 1;
	setp.ne.s64 	%p6253, %rd37456, 0;
	mov.b64 	%rd37455, 0;
	@%p6253 bra 	$L__BB1_2346;
	add.s64 	%rd37457, %rd37457, 1;
	setp.ne.s64 	%p6254, %rd37457, 0;
	mov.b64 	%rd37455, 0;
	mov.u64 	%rd37456, %rd37455;
	@%p6254 bra 	$L__BB1_2346;
	add.s64 	%rd37458, %rd37458, 1;
	setp.eq.s64 	%p6255, %rd37458, 0;
	selp.u64 	%rd28848, 1, 0, %p6255;
	add.s64 	%rd37459, %rd37459, %rd28848;
	mov.b64 	%rd37455, 0;
	mov.u64 	%rd37457, %rd37455;
$L__BB1_2346:
	mul.lo.s64 	%rd28849, %rd37448, %rd37450;
	mul.hi.u64 	%rd28850, %rd37450, %rd37448;
	mov.b64 	{%r2412, %r2413}, %rd28850;
	mov.b64 	{%r2414, %r2415}, %rd28849;
	shf.l.wrap.b32 	%r2416, %r2415, %r2412, 1;
	shf.l.wrap.b32 	%r2417, %r2412, %r2413, 1;
	mov.b64 	%rd28851, {%r2416, %r2417};
	shl.b64 	%rd28852, %rd28849, 1;
	add.s64 	%rd7229, %rd28852, %rd7208;
	setp.lt.u64 	%p6256, %rd7229, %rd28852;
	selp.u64 	%rd28853, 1, 0, %p6256;
	add.s64 	%rd28854, %rd37455, %rd28851;
	add.s64 	%rd7230, %rd28854, %rd28853;
	setp.ge.u64 	%p6257, %rd7230, %rd37455;
	@%p6257 bra 	$L__BB1_2350;
	add.s64 	%rd37456, %rd37456, 1;
	setp.ne.s64 	%p6258, %rd37456, 0;
	@%p6258 bra 	$L__BB1_2350;
	add.s64 	%rd37457, %rd37457, 1;
	setp.ne.s64 	%p6259, %rd37457, 0;
	mov.b64 	%rd37456, 0;
	@%p6259 bra 	$L__BB1_2350;
	add.s64 	%rd37458, %rd37458, 1;
	setp.eq.s64 	%p6260, %rd37458, 0;
	selp.u64 	%rd28857, 1, 0, %p6260;
	add.s64 	%rd37459, %rd37459, %rd28857;
	mov.b64 	%rd37456, 0;
	mov.u64 	%rd37457, %rd37456;
$L__BB1_2350:
	mul.lo.s64 	%rd7218, %rd37447, %rd37450;
	mul.hi.u64 	%rd28858, %rd37450, %rd37447;
	mov.b64 	{%r2418, %r2419}, %rd28858;
	mov.b64 	{%r2420, %r2421}, %rd7218;
	shf.l.wrap.b32 	%r2422, %r2421, %r2418, 1;
	shf.l.wrap.b32 	%r2423, %r2418, %r2419, 1;
	mov.b64 	%rd28859, {%r2422, %r2423};
	shl.b64 	%rd28860, %rd7218, 1;
	add.s64 	%rd7219, %rd28860, %rd7230;
	setp.lt.u64 	%p6261, %rd7219, %rd28860;
	selp.u64 	%rd28861, 1, 0, %p6261;
	add.s64 	%rd28862, %rd37456, %rd28859;
	add.s64 	%rd7220, %rd28862, %rd28861;
	setp.ge.u64 	%p6262, %rd7220, %rd37456;
	@%p6262 bra 	$L__BB1_2353;
	add.s64 	%rd37457, %rd37457, 1;
	setp.ne.s64 	%p6263, %rd37457, 0;
	@%p6263 bra 	$L__BB1_2353;
	add.s64 	%rd37458, %rd37458, 1;
	setp.eq.s64 	%p6264, %rd37458, 0;
	selp.u64 	%rd28864, 1, 0, %p6264;
	add.s64 	%rd37459, %rd37459, %rd28864;
	mov.b64 	%rd37457, 0;
$L__BB1_2353:
	mul.lo.s64 	%rd28865, %rd37448, %rd37449;
	mul.hi.u64 	%rd28866, %rd37449, %rd37448;
	mov.b64 	{%r2424, %r2425}, %rd28866;
	mov.b64 	{%r2426, %r2427}, %rd28865;
	shf.l.wrap.b32 	%r2428, %r2427, %r2424, 1;
	shf.l.wrap.b32 	%r2429, %r2424, %r2425, 1;
	mov.b64 	%rd28867, {%r2428, %r2429};
	add.s64 	%rd28868, %rd7218, %rd28865;
	shl.b64 	%rd28869, %rd28868, 1;
	add.s64 	%rd7238, %rd28869, %rd7230;
	setp.lt.u64 	%p6265, %rd7238, %rd7219;
	selp.u64 	%rd28870, 1, 0, %p6265;
	add.s64 	%rd28871, %rd7220, %rd28867;
	add.s64 	%rd7239, %rd28871, %rd28870;
	setp.ge.u64 	%p6266, %rd7239, %rd7220;
	@%p6266 bra 	$L__BB1_2356;
	add.s64 	%rd37457, %rd37457, 1;
	setp.ne.s64 	%p6267, %rd37457, 0;
	@%p6267 bra 	$L__BB1_2356;
	add.s64 	%rd37458, %rd37458, 1;
	setp.eq.s64 	%p6268, %rd37458, 0;
	selp.u64 	%rd28873, 1, 0, %p6268;
	add.s64 	%rd37459, %rd37459, %rd28873;
	mov.b64 	%rd37457, 0;
$L__BB1_2356:
	mul.lo.s64 	%rd28874, %rd37447, %rd37449;
	mul.hi.u64 	%rd28875, %rd37449, %rd37447;
	mov.b64 	{%r2430, %r2431}, %rd28875;
	mov.b64 	{%r2432, %r2433}, %rd28874;
	shf.l.wrap.b32 	%r2434, %r2433, %r2430, 1;
	shf.l.wrap.b32 	%r2435, %r2430, %r2431, 1;
	mov.b64 	%rd28876, {%r2434, %r2435};
	shl.b64 	%rd28877, %rd28874, 1;
	add.s64 	%rd7246, %rd28877, %rd7239;
	setp.lt.u64 	%p6269, %rd7246, %rd28877;
	selp.u64 	%rd28878, 1, 0, %p6269;
	add.s64 	%rd28879, %rd37457, %rd28876;
	add.s64 	%rd7247, %rd28879, %rd28878;
	setp.ge.u64 	%p6270, %rd7247, %rd37457;
	@%p6270 bra 	$L__BB1_2358;
	add.s64 	%rd37458, %rd37458, 1;
	setp.eq.s64 	%p6271, %rd37458, 0;
	selp.u64 	%rd28880, 1, 0, %p6271;
	add.s64 	%rd37459, %rd37459, %rd28880;
$L__BB1_2358:
	mul.lo.s64 	%rd28881, %rd37447, %rd37448;
	mul.hi.u64 	%rd28882, %rd37448, %rd37447;
	mov.b64 	{%r2436, %r2437}, %rd28882;
	mov.b64 	{%r2438, %r2439}, %rd28881;
	shf.l.wrap.b32 	%r2440, %r2439, %r2436, 1;
	shf.l.wrap.b32 	%r2441, %r2436, %r2437, 1;
	mov.b64 	%rd28883, {%r2440, %r2441};
	shl.b64 	%rd28884, %rd28881, 1;
	add.s64 	%rd28885, %rd28884, %rd7247;
	setp.lt.u64 	%p6272, %rd28885, %rd28884;
	selp.u64 	%rd28886, 1, 0, %p6272;
	add.s64 	%rd28887, %rd37458, %rd28883;
	add.s64 	%rd28888, %rd28887, %rd28886;
	setp.lt.u64 	%p6273, %rd28888, %rd37458;
	selp.u64 	%rd28889, 1, 0, %p6273;
	add.s64 	%rd28890, %rd37459, %rd28889;
	mul.lo.s64 	%rd28891, %rd7246, 4294968273;
	mov.b64 	%rd28892, 4294968273;
	mul.hi.u64 	%rd28893, %rd7246, %rd28892;
	mad.lo.s64 	%rd37450, %rd37450, %rd37450, %rd28891;
	setp.lt.u64 	%p6274, %rd37450, %rd28891;
	selp.u64 	%rd28894, 1, 0, %p6274;
	add.s64 	%rd28895, %rd28893, %rd28894;
	mul.lo.s64 	%rd28896, %rd28885, 4294968273;
	mul.hi.u64 	%rd28897, %rd28885, %rd28892;
	add.s64 	%rd28898, %rd28896, %rd7207;
	setp.lt.u64 	%p6275, %rd28898, %rd28896;
	selp.u64 	%rd28899, 1, 0, %p6275;
	add.s64 	%rd28900, %rd28897, %rd28899;
	add.s64 	%rd37449, %rd28898, %rd28895;
	setp.lt.u64 	%p6276, %rd37449, %rd28898;
	selp.u64 	%rd28901, 1, 0, %p6276;
	add.s64 	%rd28902, %rd28900, %rd28901;
	mul.lo.s64 	%rd28903, %rd28888, 4294968273;
	mul.hi.u64 	%rd28904, %rd28888, %rd28892;
	add.s64 	%rd28905, %rd28903, %rd7229;
	setp.lt.u64 	%p6277, %rd28905, %rd28903;
	selp.u64 	%rd28906, 1, 0, %p6277;
	add.s64 	%rd28907, %rd28904, %rd28906;
	add.s64 	%rd37448, %rd28905, %rd28902;
	setp.lt.u64 	%p6278, %rd37448, %rd28905;
	selp.u64 	%rd28908, 1, 0, %p6278;
	add.s64 	%rd28909, %rd28907, %rd28908;
	mul.lo.s64 	%rd28910, %rd28890, 4294968273;
	mul.hi.u64 	%rd28911, %rd28890, %rd28892;
	add.s64 	%rd28912, %rd28910, %rd7238;
	setp.lt.u64 	%p6279, %rd28912, %rd28910;
	selp.u64 	%rd28913, 1, 0, %p6279;
	add.s64 	%rd28914, %rd28911, %rd28913;
	add.s64 	%rd37447, %rd28912, %rd28909;
	setp.lt.u64 	%p6280, %rd37447, %rd28912;
	selp.u64 	%rd28915, 1, 0, %p6280;
	add.s64 	%rd7256, %rd28914, %rd28915;
	setp.eq.s64 	%p6281, %rd7256, 0;
	@%p6281 bra 	$L__BB1_2362;
	mov.b64 	%rd28916, 4294968273;
	mul.hi.u64 	%rd28917, %rd7256, %rd28916;
	mad.lo.s64 	%rd7257, %rd7256, 4294968273, %rd37450;
	setp.lt.u64 	%p6282, %rd7257, %rd37450;
	selp.u64 	%rd28918, 1, 0, %p6282;
	add.s64 	%rd7258, %rd28917, %rd28918;
	setp.eq.s64 	%p6283, %rd7258, 0;
	mov.u64 	%rd37450, %rd7257;
	@%p6283 bra 	$L__BB1_2362;
	add.s64 	%rd7259, %rd37449, %rd7258;
	setp.ge.u64 	%p6284, %rd7259, %rd37449;
	mov.u64 	%rd37450, %rd7257;
	mov.u64 	%rd37449, %rd7259;
	@%p6284 bra 	$L__BB1_2362;
	add.s64 	%rd37448, %rd37448, 1;
	setp.eq.s64 	%p6285, %rd37448, 0;
	selp.u64 	%rd28919, 1, 0, %p6285;
	add.s64 	%rd37447, %rd37447, %rd28919;
	mov.u64 	%rd37450, %rd7257;
	mov.u64 	%rd37449, %rd7259;
$L__BB1_2362:
	setp.gt.u64 	%p6286, %rd37447, %rd5271;
	@%p6286 bra 	$L__BB1_2364;
	setp.ne.s64 	%p6287, %rd37447, %rd5271;
	setp.ne.s64 	%p6288, %rd37448, %rd5272;
	or.pred  	%p6289, %p6287, %p6288;
	setp.ne.s64 	%p6290, %rd37449, %rd5273;
	or.pred  	%p6291, %p6289, %p6290;
	setp.lt.u64 	%p6292, %rd37450, %rd5274;
	or.pred  	%p6293, %p6291, %p6292;
	@%p6293 bra 	$L__BB1_2365;
$L__BB1_2364:
	// begin inline asm
	sub.cc.u64 %rd37450, %rd37450, %rd5274;
	// end inline asm
	// begin inline asm
	subc.u64 %rd28923, 0, 0;
	// end inline asm
	sub.s64 	%rd28925, %rd37449, %rd28923;
	// begin inline asm
	sub.cc.u64 %rd37449, %rd28925, %rd5273;
	// end inline asm
	sub.s64 	%rd28928, %rd37448, %rd28923;
	// begin inline asm
	sub.cc.u64 %rd37448, %rd28928, %rd5272;
	// end inline asm
	add.s64 	%rd28930, %rd28923, %rd5271;
	sub.s64 	%rd37447, %rd37447, %rd28930;
$L__BB1_2365:
	add.s32 	%r3283, %r3283, 1;
	setp.ne.s32 	%p6294, %r3283, 44;
	@%p6294 bra 	$L__BB1_2341;
	mul.hi.u64 	%rd28931, %rd37450, %rd37365;
	mul.lo.s64 	%rd28932, %rd37366, %rd37450;
	mul.hi.u64 	%rd28933, %rd37450, %rd37366;
	add.s64 	%rd28934, %rd28932, %rd28931;
	setp.lt.u64 	%p6295, %rd28934, %rd28932;
	selp.u64 	%rd28935, 1, 0, %p6295;
	add.s64 	%rd28936, %rd28933, %rd28935;
	mul.lo.s64 	%rd28937, %rd37370, %rd37450;
	mul.hi.u64 	%rd28938, %rd37450, %rd37370;
	add.s64 	%rd28939, %rd28937, %rd28936;
	setp.lt.u64 	%p6296, %rd28939, %rd28937;
	selp.u64 	%rd28940, 1, 0, %p6296;
	add.s64 	%rd28941, %rd28938, %rd28940;
	mul.lo.s64 	%rd28942, %rd37369, %rd37450;
	mul.hi.u64 	%rd28943, %rd37450, %rd37369;
	add.s64 	%rd28944, %rd28942, %rd28941;
	setp.lt.u64 	%p6297, %rd28944, %rd28942;
	selp.u64 	%rd28945, 1, 0, %p6297;
	add.s64 	%rd28946, %rd28943, %rd28945;
	mul.lo.s64 	%rd28947, %rd37365, %rd37449;
	mul.hi.u64 	%rd28948, %rd37449, %rd37365;
	add.s64 	%rd28949, %rd28947, %rd28934;
	setp.lt.u64 	%p6298, %rd28949, %rd28947;
	selp.u64 	%rd28950, 1, 0, %p6298;
	add.s64 	%rd28951, %rd28948, %rd28950;
	mul.lo.s64 	%rd28952, %rd37366, %rd37449;
	mul.hi.u64 	%rd28953, %rd37449, %rd37366;
	add.s64 	%rd28954, %rd28952, %rd28939;
	setp.lt.u64 	%p6299, %rd28954, %rd28952;
	selp.u64 	%rd28955, 1, 0, %p6299;
	add.s64 	%rd28956, %rd28953, %rd28955;
	add.s64 	%rd28957, %rd28954, %rd28951;
	setp.lt.u64 	%p6300, %rd28957, %rd28954;
	selp.u64 	%rd28958, 1, 0, %p6300;
	add.s64 	%rd28959, %rd28956, %rd28958;
	mul.lo.s64 	%rd28960, %rd37370, %rd37449;
	mul.hi.u64 	%rd28961, %rd37449, %rd37370;
	add.s64 	%rd28962, %rd28960, %rd28944;
	setp.lt.u64 	%p6301, %rd28962, %rd28960;
	selp.u64 	%rd28963, 1, 0, %p6301;
	add.s64 	%rd28964, %rd28961, %rd28963;
	add.s64 	%rd28965, %rd28962, %rd28959;
	setp.lt.u64 	%p6302, %rd28965, %rd28962;
	selp.u64 	%rd28966, 1, 0, %p6302;
	add.s64 	%rd28967, %rd28964, %rd28966;
	mul.lo.s64 	%rd28968, %rd37369, %rd37449;
	mul.hi.u64 	%rd28969, %rd37449, %rd37369;
	add.s64 	%rd28970, %rd28968, %rd28946;
	setp.lt.u64 	%p6303, %rd28970, %rd28968;
	selp.u64 	%rd28971, 1, 0, %p6303;
	add.s64 	%rd28972, %rd28969, %rd28971;
	add.s64 	%rd28973, %rd28970, %rd28967;
	setp.lt.u64 	%p6304, %rd28973, %rd28970;
	selp.u64 	%rd28974, 1, 0, %p6304;
	add.s64 	%rd28975, %rd28972, %rd28974;
	mul.lo.s64 	%rd28976, %rd37365, %rd37448;
	mul.hi.u64 	%rd28977, %rd37448, %rd37365;
	add.s64 	%rd28978, %rd28976, %rd28957;
	setp.lt.u64 	%p6305, %rd28978, %rd28976;
	selp.u64 	%rd28979, 1, 0, %p6305;
	add.s64 	%rd28980, %rd28977, %rd28979;
	mul.lo.s64 	%rd28981, %rd37366, %rd37448;
	mul.hi.u64 	%rd28982, %rd37448, %rd37366;
	add.s64 	%rd28983, %rd28981, %rd28965;
	setp.lt.u64 	%p6306, %rd28983, %rd28981;
	selp.u64 	%rd28984, 1, 0, %p6306;
	add.s64 	%rd28985, %rd28982, %rd28984;
	add.s64 	%rd28986, %rd28983, %rd28980;
	setp.lt.u64 	%p6307, %rd28986, %rd28983;
	selp.u64 	%rd28987, 1, 0, %p6307;
	add.s64 	%rd28988, %rd28985, %rd28987;
	mul.lo.s64 	%rd28989, %rd37370, %rd37448;
	mul.hi.u64 	%rd28990, %rd37448, %rd37370;
	add.s64 	%rd28991, %rd28989, %rd28973;
	setp.lt.u64 	%p6308, %rd28991, %rd28989;
	selp.u64 	%rd28992, 1, 0, %p6308;
	add.s64 	%rd28993, %rd28990, %rd28992;
	add.s64 	%rd28994, %rd28991, %rd28988;
	setp.lt.u64 	%p6309, %rd28994, %rd28991;
	selp.u64 	%rd28995, 1, 0, %p6309;
	add.s64 	%rd28996, %rd28993, %rd28995;
	mul.lo.s64 	%rd28997, %rd37369, %rd37448;
	mul.hi.u64 	%rd28998, %rd37448, %rd37369;
	add.s64 	%rd28999, %rd28997, %rd28975;
	setp.lt.u64 	%p6310, %rd28999, %rd28997;
	selp.u64 	%rd29000, 1, 0, %p6310;
	add.s64 	%rd29001, %rd28998, %rd29000;
	add.s64 	%rd29002, %rd28999, %rd28996;
	setp.lt.u64 	%p6311, %rd29002, %rd28999;
	selp.u64 	%rd29003, 1, 0, %p6311;
	add.s64 	%rd29004, %rd29001, %rd29003;
	mul.lo.s64 	%rd29005, %rd37365, %rd37447;
	mul.hi.u64 	%rd29006, %rd37447, %rd37365;
	add.s64 	%rd29007, %rd29005, %rd28986;
	setp.lt.u64 	%p6312, %rd29007, %rd29005;
	selp.u64 	%rd29008, 1, 0, %p6312;
	add.s64 	%rd29009, %rd29006, %rd29008;
	mul.lo.s64 	%rd29010, %rd37366, %rd37447;
	mul.hi.u64 	%rd29011, %rd37447, %rd37366;
	add.s64 	%rd29012, %rd29010, %rd28994;
	setp.lt.u64 	%p6313, %rd29012, %rd29010;
	selp.u64 	%rd29013, 1, 0, %p6313;
	add.s64 	%rd29014, %rd29011, %rd29013;
	add.s64 	%rd29015, %rd29012, %rd29009;
	setp.lt.u64 	%p6314, %rd29015, %rd29012;
	selp.u64 	%rd29016, 1, 0, %p6314;
	add.s64 	%rd29017, %rd29014, %rd29016;
	mul.lo.s64 	%rd29018, %rd37370, %rd37447;
	mul.hi.u64 	%rd29019, %rd37447, %rd37370;
	add.s64 	%rd29020, %rd29018, %rd29002;
	setp.lt.u64 	%p6315, %rd29020, %rd29018;
	selp.u64 	%rd29021, 1, 0, %p6315;
	add.s64 	%rd29022, %rd29019, %rd29021;
	add.s64 	%rd29023, %rd29020, %rd29017;
	setp.lt.u64 	%p6316, %rd29023, %rd29020;
	selp.u64 	%rd29024, 1, 0, %p6316;
	add.s64 	%rd29025, %rd29022, %rd29024;
	mul.lo.s64 	%rd29026, %rd37369, %rd37447;
	mul.hi.u64 	%rd29027, %rd37447, %rd37369;
	add.s64 	%rd29028, %rd29026, %rd29004;
	setp.lt.u64 	%p6317, %rd29028, %rd29026;
	selp.u64 	%rd29029, 1, 0, %p6317;
	add.s64 	%rd29030, %rd29027, %rd29029;
	add.s64 	%rd29031, %rd29028, %rd29025;
	setp.lt.u64 	%p6318, %rd29031, %rd29028;
	selp.u64 	%rd29032, 1, 0, %p6318;
	add.s64 	%rd29033, %rd29030, %rd29032;
	mul.lo.s64 	%rd29034, %rd29015, 4294968273;
	mov.b64 	%rd29035, 4294968273;
	mul.hi.u64 	%rd29036, %rd29015, %rd29035;
	mad.lo.s64 	%rd37487, %rd37365, %rd37450, %rd29034;
	setp.lt.u64 	%p6319, %rd37487, %rd29034;
	selp.u64 	%rd29037, 1, 0, %p6319;
	add.s64 	%rd29038, %rd29036, %rd29037;
	mul.lo.s64 	%rd29039, %rd29023, 4294968273;
	mul.hi.u64 	%rd29040, %rd29023, %rd29035;
	add.s64 	%rd29041, %rd29039, %rd28949;
	setp.lt.u64 	%p6320, %rd29041, %rd29039;
	selp.u64 	%rd29042, 1, 0, %p6320;
	add.s64 	%rd29043, %rd29040, %rd29042;
	add.s64 	%rd37486, %rd29041, %rd29038;
	setp.lt.u64 	%p6321, %rd37486, %rd29041;
	selp.u64 	%rd29044, 1, 0, %p6321;
	add.s64 	%rd29045, %rd29043, %rd29044;
	mul.lo.s64 	%rd29046, %rd29031, 4294968273;
	mul.hi.u64 	%rd29047, %rd29031, %rd29035;
	add.s64 	%rd29048, %rd29046, %rd28978;
	setp.lt.u64 	%p6322, %rd29048, %rd29046;
	selp.u64 	%rd29049, 1, 0, %p6322;
	add.s64 	%rd29050, %rd29047, %rd29049;
	add.s64 	%rd37485, %rd29048, %rd29045;
	setp.lt.u64 	%p6323, %rd37485, %rd29048;
	selp.u64 	%rd29051, 1, 0, %p6323;
	add.s64 	%rd29052, %rd29050, %rd29051;
	mul.lo.s64 	%rd29053, %rd29033, 4294968273;
	mul.hi.u64 	%rd29054, %rd29033, %rd29035;
	add.s64 	%rd29055, %rd29053, %rd29007;
	setp.lt.u64 	%p6324, %rd29055, %rd29053;
	selp.u64 	%rd29056, 1, 0, %p6324;
	add.s64 	%rd29057, %rd29054, %rd29056;
	add.s64 	%rd37484, %rd29055, %rd29052;
	setp.lt.u64 	%p6325, %rd37484, %rd29055;
	selp.u64 	%rd29058, 1, 0, %p6325;
	add.s64 	%rd7278, %rd29057, %rd29058;
	setp.eq.s64 	%p6326, %rd7278, 0;
	@%p6326 bra 	$L__BB1_2370;
	mov.b64 	%rd29059, 4294968273;
	mul.hi.u64 	%rd29060, %rd7278, %rd29059;
	mad.lo.s64 	%rd7279, %rd7278, 4294968273, %rd37487;
	setp.lt.u64 	%p6327, %rd7279, %rd37487;
	selp.u64 	%rd29061, 1, 0, %p6327;
	add.s64 	%rd7280, %rd29060, %rd29061;
	setp.eq.s64 	%p6328, %rd7280, 0;
	mov.u64 	%rd37487, %rd7279;
	@%p6328 bra 	$L__BB1_2370;
	add.s64 	%rd7281, %rd37486, %rd7280;
	setp.ge.u64 	%p6329, %rd7281, %rd37486;
	mov.u64 	%rd37487, %rd7279;
	mov.u64 	%rd37486, %rd7281;
	@%p6329 bra 	$L__BB1_2370;
	add.s64 	%rd37485, %rd37485, 1;
	setp.eq.s64 	%p6330, %rd37485, 0;
	selp.u64 	%rd29062, 1, 0, %p6330;
	add.s64 	%rd37484, %rd37484, %rd29062;
	mov.u64 	%rd37487, %rd7279;
	mov.u64 	%rd37486, %rd7281;
$L__BB1_2370:
	setp.gt.u64 	%p6331, %rd37484, %rd5271;
	@%p6331 bra 	$L__BB1_2372;
	setp.ne.s64 	%p6332, %rd37484, %rd5271;
	setp.ne.s64 	%p6333, %rd37485, %rd5272;
	or.pred  	%p6334, %p6332, %p6333;
	setp.ne.s64 	%p6335, %rd37486, %rd5273;
	or.pred  	%p6336, %p6334, %p6335;
	setp.lt.u64 	%p6337, %rd37487, %rd5274;
	or.pred  	%p6338, %p6336, %p6337;
	@%p6338 bra 	$L__BB1_2373;
$L__BB1_2372:
	// begin inline asm
	sub.cc.u64 %rd37487, %rd37487, %rd5274;
	// end inline asm
	// begin inline asm
	subc.u64 %rd29066, 0, 0;
	// end inline asm
	sub.s64 	%rd29068, %rd37486, %rd29066;
	// begin inline asm
	sub.cc.u64 %rd37486, %rd29068, %rd5273;
	// end inline asm
	sub.s64 	%rd29071, %rd37485, %rd29066;
	// begin inline asm
	sub.cc.u64 %rd37485, %rd29071, %rd5272;
	// end inline asm
	add.s64 	%rd29073, %rd29066, %rd5271;
	sub.s64 	%rd37484, %rd37484, %rd29073;
$L__BB1_2373:
	mov.b32 	%r3284, 0;
$L__BB1_2374:
	mul.hi.u64 	%rd29074, %rd37487, %rd37487;
	mul.lo.s64 	%rd29075, %rd37486, %rd37486;
	mul.hi.u64 	%rd37492, %rd37486, %rd37486;
	mul.lo.s64 	%rd37493, %rd37485, %rd37485;
	mul.hi.u64 	%rd37494, %rd37485, %rd37485;
	mul.lo.s64 	%rd37495, %rd37484, %rd37484;
	mul.hi.u64 	%rd37496, %rd37484, %rd37484;
	mul.lo.s64 	%rd29076, %rd37486, %rd37487;
	mul.hi.u64 	%rd29077, %rd37487, %rd37486;
	mov.b64 	{%r2443, %r2444}, %rd29077;
	mov.b64 	{%r2445, %r2446}, %rd29076;
	shf.l.wrap.b32 	%r2447, %r2446, %r2443, 1;
	shf.l.wrap.b32 	%r2448, %r2443, %r2444, 1;
	mov.b64 	%rd29078, {%r2447, %r2448};
	shl.b64 	%rd29079, %rd29076, 1;
	add.s64 	%rd7305, %rd29079, %rd29074;
	setp.lt.u64 	%p6339, %rd7305, %rd29079;
	selp.u64 	%rd29080, 1, 0, %p6339;
	add.s64 	%rd29081, %rd29075, %rd29078;
	add.s64 	%rd7306, %rd29081, %rd29080;
	setp.ge.u64 	%p6340, %rd7306, %rd29075;
	@%p6340 bra 	$L__BB1_2382;
	add.s64 	%rd37492, %rd37492, 1;
	setp.ne.s64 	%p6341, %rd37492, 0;
	@%p6341 bra 	$L__BB1_2382;
	add.s64 	%rd37493, %rd37493, 1;
	setp.ne.s64 	%p6342, %rd37493, 0;
	mov.b64 	%rd37492, 0;
	@%p6342 bra 	$L__BB1_2382;
	add.s64 	%rd37494, %rd37494, 1;
	setp.ne.s64 	%p6343, %rd37494, 0;
	mov.b64 	%rd37492, 0;
	mov.u64 	%rd37493, %rd37492;
	@%p6343 bra 	$L__BB1_2382;
	add.s64 	%rd37495, %rd37495, 1;
	setp.eq.s64 	%p6344, %rd37495, 0;
	selp.u64 	%rd29085, 1, 0, %p6344;
	add.s64 	%rd37496, %rd37496, %rd29085;
	mov.b64 	%rd37492, 0;
	mov.u64 	%rd37494, %rd37492;
	bra.uni 	$L__BB1_2382;
$L__BB1_2379:
	add.s64 	%rd37419, %rd37419, 1;
	setp.ne.s64 	%p6169, %rd37419, 0;
	@%p6169 bra 	$L__BB1_2317;
	add.s64 	%rd37420, %rd37420, 1;
	setp.ne.s64 	%p6170, %rd37420, 0;
	mov.b64 	%rd37419, 0;
	@%p6170 bra 	$L__BB1_2317;
	add.s64 	%rd37421, %rd37421, 1;
	setp.eq.s64 	%p6171, %rd37421, 0;
	selp.u64 	%rd28620, 1, 0, %p6171;
	add.s64 	%rd37422, %rd37422, %rd28620;
	mov.b64 	%rd37419, 0;
	mov.u64 	%rd37420, %rd37419;
	bra.uni 	$L__BB1_2317;
$L__BB1_2382:
	mul.lo.s64 	%rd29086, %rd37485, %rd37487;
	mul.hi.u64 	%rd29087, %rd37487, %rd37485;
	mov.b64 	{%r2449, %r2450}, %rd29087;
	mov.b64 	{%r2451, %r2452}, %rd29086;
	shf.l.wrap.b32 	%r2453, %r2452, %r2449, 1;
	shf.l.wrap.b32 	%r2454, %r2449, %r2450, 1;
	mov.b64 	%rd29088, {%r2453, %r2454};
	shl.b64 	%rd29089, %rd29086, 1;
	add.s64 	%rd7327, %rd29089, %rd7306;
	setp.lt.u64 	%p6345, %rd7327, %rd29089;
	selp.u64 	%rd29090, 1, 0, %p6345;
	add.s64 	%rd29091, %rd37492, %rd29088;
	add.s64 	%rd7328, %rd29091, %rd29090;
	setp.ge.u64 	%p6346, %rd7328, %rd37492;
	@%p6346 bra 	$L__BB1_2383;
	bra.uni 	$L__BB1_2445;
$L__BB1_2383:
	mul.lo.s64 	%rd7316, %rd37484, %rd37487;
	mul.hi.u64 	%rd29095, %rd37487, %rd37484;
	mov.b64 	{%r2455, %r2456}, %rd29095;
	mov.b64 	{%r2457, %r2458}, %rd7316;
	shf.l.wrap.b32 	%r2459, %r2458, %r2455, 1;
	shf.l.wrap.b32 	%r2460, %r2455, %r2456, 1;
	mov.b64 	%rd29096, {%r2459, %r2460};
	shl.b64 	%rd29097, %rd7316, 1;
	add.s64 	%rd7317, %rd29097, %rd7328;
	setp.lt.u64 	%p6350, %rd7317, %rd29097;
	selp.u64 	%rd29098, 1, 0, %p6350;
	add.s64 	%rd29099, %rd37493, %rd29096;
	add.s64 	%rd7318, %rd29099, %rd29098;
	setp.ge.u64 	%p6351, %rd7318, %rd37493;
	@%p6351 bra 	$L__BB1_2386;
	add.s64 	%rd37494, %rd37494, 1;
	setp.ne.s64 	%p6352, %rd37494, 0;
	@%p6352 bra 	$L__BB1_2386;
	add.s64 	%rd37495, %rd37495, 1;
	setp.eq.s64 	%p6353, %rd37495, 0;
	selp.u64 	%rd29101, 1, 0, %p6353;
	add.s64 	%rd37496, %rd37496, %rd29101;
	mov.b64 	%rd37494, 0;
$L__BB1_2386:
	mul.lo.s64 	%rd29102, %rd37485, %rd37486;
	mul.hi.u64 	%rd29103, %rd37486, %rd37485;
	mov.b64 	{%r2461, %r2462}, %rd29103;
	mov.b64 	{%r2463, %r2464}, %rd29102;
	shf.l.wrap.b32 	%r2465, %r2464, %r2461, 1;
	shf.l.wrap.b32 	%r2466, %r2461, %r2462, 1;
	mov.b64 	%rd29104, {%r2465, %r2466};
	add.s64 	%rd29105, %rd7316, %rd29102;
	shl.b64 	%rd29106, %rd29105, 1;
	add.s64 	%rd7336, %rd29106, %rd7328;
	setp.lt.u64 	%p6354, %rd7336, %rd7317;
	selp.u64 	%rd29107, 1, 0, %p6354;
	add.s64 	%rd29108, %rd7318, %rd29104;
	add.s64 	%rd7337, %rd29108, %rd29107;
	setp.ge.u64 	%p6355, %rd7337, %rd7318;
	@%p6355 bra 	$L__BB1_2389;
	add.s64 	%rd37494, %rd37494, 1;
	setp.ne.s64 	%p6356, %rd37494, 0;
	@%p6356 bra 	$L__BB1_2389;
	add.s64 	%rd37495, %rd37495, 1;
	setp.eq.s64 	%p6357, %rd37495, 0;
	selp.u64 	%rd29110, 1, 0, %p6357;
	add.s64 	%rd37496, %rd37496, %rd29110;
	mov.b64 	%rd37494, 0;
$L__BB1_2389:
	mul.lo.s64 	%rd29111, %rd37484, %rd37486;
	mul.hi.u64 	%rd29112, %rd37486, %rd37484;
	mov.b64 	{%r2467, %r2468}, %rd29112;
	mov.b64 	{%r2469, %r2470}, %rd29111;
	shf.l.wrap.b32 	%r2471, %r2470, %r2467, 1;
	shf.l.wrap.b32 	%r2472, %r2467, %r2468, 1;
	mov.b64 	%rd29113, {%r2471, %r2472};
	shl.b64 	%rd29114, %rd29111, 1;
	add.s64 	%rd7344, %rd29114, %rd7337;
	setp.lt.u64 	%p6358, %rd7344, %rd29114;
	selp.u64 	%rd29115, 1, 0, %p6358;
	add.s64 	%rd29116, %rd37494, %rd29113;
	add.s64 	%rd7345, %rd29116, %rd29115;
	setp.ge.u64 	%p6359, %rd7345, %rd37494;
	@%p6359 bra 	$L__BB1_2391;
	add.s64 	%rd37495, %rd37495, 1;
	setp.eq.s64 	%p6360, %rd37495, 0;
	selp.u64 	%rd29117, 1, 0, %p6360;
	add.s64 	%rd37496, %rd37496, %rd29117;
$L__BB1_2391:
	mul.lo.s64 	%rd29118, %rd37484, %rd37485;
	mul.hi.u64 	%rd29119, %rd37485, %rd37484;
	mov.b64 	{%r2473, %r2474}, %rd29119;
	mov.b64 	{%r2475, %r2476}, %rd29118;
	shf.l.wrap.b32 	%r2477, %r2476, %r2473, 1;
	shf.l.wrap.b32 	%r2478, %r2473, %r2474, 1;
	mov.b64 	%rd29120, {%r2477, %r2478};
	shl.b64 	%rd29121, %rd29118, 1;
	add.s64 	%rd29122, %rd29121, %rd7345;
	setp.lt.u64 	%p6361, %rd29122, %rd29121;
	selp.u64 	%rd29123, 1, 0, %p6361;
	add.s64 	%rd29124, %rd37495, %rd29120;
	add.s64 	%rd29125, %rd29124, %rd29123;
	setp.lt.u64 	%p6362, %rd29125, %rd37495;
	selp.u64 	%rd29126, 1, 0, %p6362;
	add.s64 	%rd29127, %rd37496, %rd29126;
	mul.lo.s64 	%rd29128, %rd7344, 4294968273;
	mov.b64 	%rd29129, 4294968273;
	mul.hi.u64 	%rd29130, %rd7344, %rd29129;
	mad.lo.s64 	%rd37487, %rd37487, %rd37487, %rd29128;
	setp.lt.u64 	%p6363, %rd37487, %rd29128;
	selp.u64 	%rd29131, 1, 0, %p6363;
	add.s64 	%rd29132, %rd29130, %rd29131;
	mul.lo.s64 	%rd29133, %rd29122, 4294968273;
	mul.hi.u64 	%rd29134, %rd29122, %rd29129;
	add.s64 	%rd29135, %rd29133, %rd7305;
	setp.lt.u64 	%p6364, %rd29135, %rd29133;
	selp.u64 	%rd29136, 1, 0, %p6364;
	add.s64 	%rd29137, %rd29134, %rd29136;
	add.s64 	%rd37486, %rd29135, %rd29132;
	setp.lt.u64 	%p6365, %rd37486, %rd29135;
	selp.u64 	%rd29138, 1, 0, %p6365;
	add.s64 	%rd29139, %rd29137, %rd29138;
	mul.lo.s64 	%rd29140, %rd29125, 4294968273;
	mul.hi.u64 	%rd29141, %rd29125, %rd29129;
	add.s64 	%rd29142, %rd29140, %rd7327;
	setp.lt.u64 	%p6366, %rd29142, %rd29140;
	selp.u64 	%rd29143, 1, 0, %p6366;
	add.s64 	%rd29144, %rd29141, %rd29143;
	add.s64 	%rd37485, %rd29142, %rd29139;
	setp.lt.u64 	%p6367, %rd37485, %rd29142;
	selp.u64 	%rd29145, 1, 0, %p6367;
	add.s64 	%rd29146, %rd29144, %rd29145;
	mul.lo.s64 	%rd29147, %rd29127, 4294968273;
	mul.hi.u64 	%rd29148, %rd29127, %rd29129;
	add.s64 	%rd29149, %rd29147, %rd7336;
	setp.lt.u64 	%p6368, %rd29149, %rd29147;
	selp.u64 	%rd29150, 1, 0, %p6368;
	add.s64 	%rd29151, %rd29148, %rd29150;
	add.s64 	%rd37484, %rd29149, %rd29146;
	setp.lt.u64 	%p6369, %rd37484, %rd29149;
	selp.u64 	%rd29152, 1, 0, %p6369;
	add.s64 	%rd7354, %rd29151, %rd29152;
	setp.eq.s64 	%p6370, %rd7354, 0;
	@%p6370 bra 	$L__BB1_2395;
	mov.b64 	%rd29153, 4294968273;
	mul.hi.u64 	%rd29154, %rd7354, %rd29153;
	mad.lo.s64 	%rd7355, %rd7354, 4294968273, %rd37487;
	setp.lt.u64 	%p6371, %rd7355, %rd37487;
	selp.u64 	%rd29155, 1, 0, %p6371;
	add.s64 	%rd7356, %rd29154, %rd29155;
	setp.eq.s64 	%p6372, %rd7356, 0;
	mov.u64 	%rd37487, %rd7355;
	@%p6372 bra 	$L__BB1_2395;
	add.s64 	%rd7357, %rd37486, %rd7356;
	setp.ge.u64 	%p6373, %rd7357, %rd37486;
	mov.u64 	%rd37487, %rd7355;
	mov.u64 	%rd37486, %rd7357;
	@%p6373 bra 	$L__BB1_2395;
	add.s64 	%rd37485, %rd37485, 1;
	setp.eq.s64 	%p6374, %rd37485, 0;
	selp.u64 	%rd29156, 1, 0, %p6374;
	add.s64 	%rd37484, %rd37484, %rd29156;
	mov.u64 	%rd37487, %rd7355;
	mov.u64 	%rd37486, %rd7357;
$L__BB1_2395:
	setp.gt.u64 	%p6375, %rd37484, %rd5271;
	@%p6375 bra 	$L__BB1_2397;
	setp.ne.s64 	%p6376, %rd37484, %rd5271;
	setp.ne.s64 	%p6377, %rd37485, %rd5272;
	or.pred  	%p6378, %p6376, %p6377;
	setp.ne.s64 	%p6379, %rd37486, %rd5273;
	or.pred  	%p6380, %p6378, %p6379;
	setp.lt.u64 	%p6381, %rd37487, %rd5274;
	or.pred  	%p6382, %p6380, %p6381;
	@%p6382 bra 	$L__BB1_2398;
$L__BB1_2397:
	// begin inline asm
	sub.cc.u64 %rd37487, %rd37487, %rd5274;
	// end inline asm
	// begin inline asm
	subc.u64 %rd29160, 0, 0;
	// end inline asm
	sub.s64 	%rd29162, %rd37486, %rd29160;
	// begin inline asm
	sub.cc.u64 %rd37486, %rd29162, %rd5273;
	// end inline asm
	sub.s64 	%rd29165, %rd37485, %rd29160;
	// begin inline asm
	sub.cc.u64 %rd37485, %rd29165, %rd5272;
	// end inline asm
	add.s64 	%rd29167, %rd29160, %rd5271;
	sub.s64 	%rd37484, %rd37484, %rd29167;
$L__BB1_2398:
	add.s32 	%r3284, %r3284, 1;
	setp.ne.s32 	%p6383, %r3284, 3;
	@%p6383 bra 	$L__BB1_2374;
	mul.hi.u64 	%rd29168, %rd37487, %rd37183;
	mul.lo.s64 	%rd29169, %rd37182, %rd37487;
	mul.hi.u64 	%rd29170, %rd37487, %rd37182;
	add.s64 	%rd29171, %rd29169, %rd29168;
	setp.lt.u64 	%p6384, %rd29171, %rd29169;
	selp.u64 	%rd29172, 1, 0, %p6384;
	add.s64 	%rd29173, %rd29170, %rd29172;
	mul.lo.s64 	%rd29174, %rd37185, %rd37487;
	mul.hi.u64 	%rd29175, %rd37487, %rd37185;
	add.s64 	%rd29176, %rd29174, %rd29173;
	setp.lt.u64 	%p6385, %rd29176, %rd29174;
	selp.u64 	%rd29177, 1, 0, %p6385;
	add.s64 	%rd29178, %rd29175, %rd29177;
	mul.lo.s64 	%rd29179, %rd37184, %rd37487;
	mul.hi.u64 	%rd29180, %rd37487, %rd37184;
	add.s64 	%rd29181, %rd29179, %rd29178;
	setp.lt.u64 	%p6386, %rd29181, %rd29179;
	selp.u64 	%rd29182, 1, 0, %p6386;
	add.s64 	%rd29183, %rd29180, %rd29182;
	mul.lo.s64 	%rd29184, %rd37183, %rd37486;
	mul.hi.u64 	%rd29185, %rd37486, %rd37183;
	add.s64 	%rd29186, %rd29184, %rd29171;
	setp.lt.u64 	%p6387, %rd29186, %rd29184;
	selp.u64 	%rd29187, 1, 0, %p6387;
	add.s64 	%rd29188, %rd29185, %rd29187;
	mul.lo.s64 	%rd29189, %rd37182, %rd37486;
	mul.hi.u64 	%rd29190, %rd37486, %rd37182;
	add.s64 	%rd29191, %rd29189, %rd29176;
	setp.lt.u64 	%p6388, %rd29191, %rd29189;
	selp.u64 	%rd29192, 1, 0, %p6388;
	add.s64 	%rd29193, %rd29190, %rd29192;
	add.s64 	%rd29194, %rd29191, %rd29188;
	setp.lt.u64 	%p6389, %rd29194, %rd29191;
	selp.u64 	%rd29195, 1, 0, %p6389;
	add.s64 	%rd29196, %rd29193, %rd29195;
	mul.lo.s64 	%rd29197, %rd37185, %rd37486;
	mul.hi.u64 	%rd29198, %rd37486, %rd37185;
	add.s64 	%rd29199, %rd29197, %rd29181;
	setp.lt.u64 	%p6390, %rd29199, %rd29197;
	selp.u64 	%rd29200, 1, 0, %p6390;
	add.s64 	%rd29201, %rd29198, %rd29200;
	add.s64 	%rd29202, %rd29199, %rd29196;
	setp.lt.u64 	%p6391, %rd29202, %rd29199;
	selp.u64 	%rd29203, 1, 0, %p6391;
	add.s64 	%rd29204, %rd29201, %rd29203;
	mul.lo.s64 	%rd29205, %rd37184, %rd37486;
	mul.hi.u64 	%rd29206, %rd37486, %rd37184;
	add.s64 	%rd29207, %rd29205, %rd29183;
	setp.lt.u64 	%p6392, %rd29207, %rd29205;
	selp.u64 	%rd29208, 1, 0, %p6392;
	add.s64 	%rd29209, %rd29206, %rd29208;
	add.s64 	%rd29210, %rd29207, %rd29204;
	setp.lt.u64 	%p6393, %rd29210, %rd29207;
	selp.u64 	%rd29211, 1, 0, %p6393;
	add.s64 	%rd29212, %rd29209, %rd29211;
	mul.lo.s64 	%rd29213, %rd37183, %rd37485;
	mul.hi.u64 	%rd29214, %rd37485, %rd37183;
	add.s64 	%rd29215, %rd29213, %rd29194;
	setp.lt.u64 	%p6394, %rd29215, %rd29213;
	selp.u64 	%rd29216, 1, 0, %p6394;
	add.s64 	%rd29217, %rd29214, %rd29216;
	mul.lo.s64 	%rd29218, %rd37182, %rd37485;
	mul.hi.u64 	%rd29219, %rd37485, %rd37182;
	add.s64 	%rd29220, %rd29218, %rd29202;
	setp.lt.u64 	%p6395, %rd29220, %rd29218;
	selp.u64 	%rd29221, 1, 0, %p6395;
	add.s64 	%rd29222, %rd29219, %rd29221;
	add.s64 	%rd29223, %rd29220, %rd29217;
	setp.lt.u64 	%p6396, %rd29223, %rd29220;
	selp.u64 	%rd29224, 1, 0, %p6396;
	add.s64 	%rd29225, %rd29222, %rd29224;
	mul.lo.s64 	%rd29226, %rd37185, %rd37485;
	mul.hi.u64 	%rd29227, %rd37485, %rd37185;
	add.s64 	%rd29228, %rd29226, %rd29210;
	setp.lt.u64 	%p6397, %rd29228, %rd29226;
	selp.u64 	%rd29229, 1, 0, %p6397;
	add.s64 	%rd29230, %rd29227, %rd29229;
	add.s64 	%rd29231, %rd29228, %rd29225;
	setp.lt.u64 	%p6398, %rd29231, %rd29228;
	selp.u64 	%rd29232, 1, 0, %p6398;
	add.s64 	%rd29233, %rd29230, %rd29232;
	mul.lo.s64 	%rd29234, %rd37184, %rd37485;
	mul.hi.u64 	%rd29235, %rd37485, %rd37184;
	add.s64 	%rd29236, %rd29234, %rd29212;
	setp.lt.u64 	%p6399, %rd29236, %rd29234;
	selp.u64 	%rd29237, 1, 0, %p6399;
	add.s64 	%rd29238, %rd29235, %rd29237;
	add.s64 	%rd29239, %rd29236, %rd29233;
	setp.lt.u64 	%p6400, %rd29239, %rd29236;
	selp.u64 	%rd29240, 1, 0, %p6400;
	add.s64 	%rd29241, %rd29238, %rd29240;
	mul.lo.s64 	%rd29242, %rd37183, %rd37484;
	mul.hi.u64 	%rd29243, %rd37484, %rd37183;
	add.s64 	%rd29244, %rd29242, %rd29223;
	setp.lt.u64 	%p6401, %rd29244, %rd29242;
	selp.u64 	%rd29245, 1, 0, %p6401;
	add.s64 	%rd29246, %rd29243, %rd29245;
	mul.lo.s64 	%rd29247, %rd37182, %rd37484;
	mul.hi.u64 	%rd29248, %rd37484, %rd37182;
	add.s64 	%rd29249, %rd29247, %rd29231;
	setp.lt.u64 	%p6402, %rd29249, %rd29247;
	selp.u64 	%rd29250, 1, 0, %p6402;
	add.s64 	%rd29251, %rd29248, %rd29250;
	add.s64 	%rd29252, %rd29249, %rd29246;
	setp.lt.u64 	%p6403, %rd29252, %rd29249;
	selp.u64 	%rd29253, 1, 0, %p6403;
	add.s64 	%rd29254, %rd29251, %rd29253;
	mul.lo.s64 	%rd29255, %rd37185, %rd37484;
	mul.hi.u64 	%rd29256, %rd37484, %rd37185;
	add.s64 	%rd29257, %rd29255, %rd29239;
	setp.lt.u64 	%p6404, %rd29257, %rd29255;
	selp.u64 	%rd29258, 1, 0, %p6404;
	add.s64 	%rd29259, %rd29256, %rd29258;
	add.s64 	%rd29260, %rd29257, %rd29254;
	setp.lt.u64 	%p6405, %rd29260, %rd29257;
	selp.u64 	%rd29261, 1, 0, %p6405;
	add.s64 	%rd29262, %rd29259, %rd29261;
	mul.lo.s64 	%rd29263, %rd37184, %rd37484;
	mul.hi.u64 	%rd29264, %rd37484, %rd37184;
	add.s64 	%rd29265, %rd29263, %rd29241;
	setp.lt.u64 	%p6406, %rd29265, %rd29263;
	selp.u64 	%rd29266, 1, 0, %p6406;
	add.s64 	%rd29267, %rd29264, %rd29266;
	add.s64 	%rd29268, %rd29265, %rd29262;
	setp.lt.u64 	%p6407, %rd29268, %rd29265;
	selp.u64 	%rd29269, 1, 0, %p6407;
	add.s64 	%rd29270, %rd29267, %rd29269;
	mul.lo.s64 	%rd29271, %rd29252, 4294968273;
	mov.b64 	%rd29272, 4294968273;
	mul.hi.u64 	%rd29273, %rd29252, %rd29272;
	mad.lo.s64 	%rd37524, %rd37183, %rd37487, %rd29271;
	setp.lt.u64 	%p6408, %rd37524, %rd29271;
	selp.u64 	%rd29274, 1, 0, %p6408;
	add.s64 	%rd29275, %rd29273, %rd29274;
	mul.lo.s64 	%rd29276, %rd29260, 4294968273;
	mul.hi.u64 	%rd29277, %rd29260, %rd29272;
	add.s64 	%rd29278, %rd29276, %rd29186;
	setp.lt.u64 	%p6409, %rd29278, %rd29276;
	selp.u64 	%rd29279, 1, 0, %p6409;
	add.s64 	%rd29280, %rd29277, %rd29279;
	add.s64 	%rd37523, %rd29278, %rd29275;
	setp.lt.u64 	%p6410, %rd37523, %rd29278;
	selp.u64 	%rd29281, 1, 0, %p6410;
	add.s64 	%rd29282, %rd29280, %rd29281;
	mul.lo.s64 	%rd29283, %rd29268, 4294968273;
	mul.hi.u64 	%rd29284, %rd29268, %rd29272;
	add.s64 	%rd29285, %rd29283, %rd29215;
	setp.lt.u64 	%p6411, %rd29285, %rd29283;
	selp.u64 	%rd29286, 1, 0, %p6411;
	add.s64 	%rd29287, %rd29284, %rd29286;
	add.s64 	%rd37522, %rd29285, %rd29282;
	setp.lt.u64 	%p6412, %rd37522, %rd29285;
	selp.u64 	%rd29288, 1, 0, %p6412;
	add.s64 	%rd29289, %rd29287, %rd29288;
	mul.lo.s64 	%rd29290, %rd29270, 4294968273;
	mul.hi.u64 	%rd29291, %rd29270, %rd29272;
	add.s64 	%rd29292, %rd29290, %rd29244;
	setp.lt.u64 	%p6413, %rd29292, %rd29290;
	selp.u64 	%rd29293, 1, 0, %p6413;
	add.s64 	%rd29294, %rd29291, %rd29293;
	add.s64 	%rd37521, %rd29292, %rd29289;
	setp.lt.u64 	%p6414, %rd37521, %rd29292;
	selp.u64 	%rd29295, 1, 0, %p6414;
	add.s64 	%rd7376, %rd29294, %rd29295;
	setp.eq.s64 	%p6415, %rd7376, 0;
	@%p6415 bra 	$L__BB1_2403;
	mov.b64 	%rd29296, 4294968273;
	mul.hi.u64 	%rd29297, %rd7376, %rd29296;
	mad.lo.s64 	%rd7377, %rd7376, 4294968273, %rd37524;
	setp.lt.u64 	%p6416, %rd7377, %rd37524;
	selp.u64 	%rd29298, 1, 0, %p6416;
	add.s64 	%rd7378, %rd29297, %rd29298;
	setp.eq.s64 	%p6417, %rd7378, 0;
	mov.u64 	%rd37524, %rd7377;
	@%p6417 bra 	$L__BB1_2403;
	add.s64 	%rd7379, %rd37523, %rd7378;
	setp.ge.u64 	%p6418, %rd7379, %rd37523;
	mov.u64 	%rd37524, %rd7377;
	mov.u64 	%rd37523, %rd7379;
	@%p6418 bra 	$L__BB1_2403;
	add.s64 	%rd37522, %rd37522, 1;
	setp.eq.s64 	%p6419, %rd37522, 0;
	selp.u64 	%rd29299, 1, 0, %p6419;
	add.s64 	%rd37521, %rd37521, %rd29299;
	mov.u64 	%rd37524, %rd7377;
	mov.u64 	%rd37523, %rd7379;
$L__BB1_2403:
	setp.gt.u64 	%p6420, %rd37521, %rd5271;
	@%p6420 bra 	$L__BB1_2405;
	setp.ne.s64 	%p6421, %rd37521, %rd5271;
	setp.ne.s64 	%p6422, %rd37522, %rd5272;
	or.pred  	%p6423, %p6421, %p6422;
	setp.ne.s64 	%p6424, %rd37523, %rd5273;
	or.pred  	%p6425, %p6423, %p6424;
	setp.lt.u64 	%p6426, %rd37524, %rd5274;
	or.pred  	%p6427, %p6425, %p6426;
	@%p6427 bra 	$L__BB1_2406;
$L__BB1_2405:
	// begin inline asm
	sub.cc.u64 %rd37524, %rd37524, %rd5274;
	// end inline asm
	// begin inline asm
	subc.u64 %rd29303, 0, 0;
	// end inline asm
	sub.s64 	%rd29305, %rd37523, %rd29303;
	// begin inline asm
	sub.cc.u64 %rd37523, %rd29305, %rd5273;
	// end inline asm
	sub.s64 	%rd29308, %rd37522, %rd29303;
	// begin inline asm
	sub.cc.u64 %rd37522, %rd29308, %rd5272;
	// end inline asm
	add.s64 	%rd29310, %rd29303, %rd5271;
	sub.s64 	%rd37521, %rd37521, %rd29310;
$L__BB1_2406:
	mov.b32 	%r3285, 0;
$L__BB1_2407:
	mul.hi.u64 	%rd29311, %rd37524, %rd37524;
	mul.lo.s64 	%rd29312, %rd37523, %rd37523;
	mul.hi.u64 	%rd37529, %rd37523, %rd37523;
	mul.lo.s64 	%rd37530, %rd37522, %rd37522;
	mul.hi.u64 	%rd37531, %rd37522, %rd37522;
	mul.lo.s64 	%rd37532, %rd37521, %rd37521;
	mul.hi.u64 	%rd37533, %rd37521, %rd37521;
	mul.lo.s64 	%rd29313, %rd37523, %rd37524;
	mul.hi.u64 	%rd29314, %rd37524, %rd37523;
	mov.b64 	{%r2480, %r2481}, %rd29314;
	mov.b64 	{%r2482, %r2483}, %rd29313;
	shf.l.wrap.b32 	%r2484, %r2483, %r2480, 1;
	shf.l.wrap.b32 	%r2485, %r2480, %r2481, 1;
	mov.b64 	%rd29315, {%r2484, %r2485};
	shl.b64 	%rd29316, %rd29313, 1;
	add.s64 	%rd7403, %rd29316, %rd29311;
	setp.lt.u64 	%p6428, %rd7403, %rd29316;
	selp.u64 	%rd29317, 1, 0, %p6428;
	add.s64 	%rd29318, %rd29312, %rd29315;
	add.s64 	%rd7404, %rd29318, %rd29317;
	setp.ge.u64 	%p6429, %rd7404, %rd29312;
	@%p6429 bra 	$L__BB1_2412;
	add.s64 	%rd37529, %rd37529, 1;
	setp.ne.s64 	%p6430, %rd37529, 0;
	@%p6430 bra 	$L__BB1_2412;
	add.s64 	%rd37530, %rd37530, 1;
	setp.ne.s64 	%p6431, %rd37530, 0;
	mov.b64 	%rd37529, 0;
	@%p6431 bra 	$L__BB1_2412;
	add.s64 	%rd37531, %rd37531, 1;
	setp.ne.s64 	%p6432, %rd37531, 0;
	mov.b64 	%rd37529, 0;
	mov.u64 	%rd37530, %rd37529;
	@%p6432 bra 	$L__BB1_2412;
	add.s64 	%rd37532, %rd37532, 1;
	setp.eq.s64 	%p6433, %rd37532, 0;
	selp.u64 	%rd29322, 1, 0, %p6433;
	add.s64 	%rd37533, %rd37533, %rd29322;
	mov.b64 	%rd37529, 0;
	mov.u64 	%rd37531, %rd37529;
$L__BB1_2412:
	mul.lo.s64 	%rd29323, %rd37522, %rd37524;
	mul.hi.u64 	%rd29324, %rd37524, %rd37522;
	mov.b64 	{%r2486, %r2487}, %rd29324;
	mov.b64 	{%r2488, %r2489}, %rd29323;
	shf.l.wrap.b32 	%r2490, %r2489, %r2486, 1;
	shf.l.wrap.b32 	%r2491, %r2486, %r2487, 1;
	mov.b64 	%rd29325, {%r2490, %r2491};
	shl.b64 	%rd29326, %rd29323, 1;
	add.s64 	%rd7425, %rd29326, %rd7404;
	setp.lt.u64 	%p6434, %rd7425, %rd29326;
	selp.u64 	%rd29327, 1, 0, %p6434;
	add.s64 	%rd29328, %rd37529, %rd29325;
	add.s64 	%rd7426, %rd29328, %rd29327;
	setp.ge.u64 	%p6435, %rd7426, %rd37529;
	@%p6435 bra 	$L__BB1_2416;
	add.s64 	%rd37530, %rd37530, 1;
	setp.ne.s64 	%p6436, %rd37530, 0;
	@%p6436 bra 	$L__BB1_2416;
	add.s64 	%rd37531, %rd37531, 1;
	setp.ne.s64 	%p6437, %rd37531, 0;
	mov.b64 	%rd37530, 0;
	@%p6437 bra 	$L__BB1_2416;
	add.s64 	%rd37532, %rd37532, 1;
	setp.eq.s64 	%p6438, %rd37532, 0;
	selp.u64 	%rd29331, 1, 0, %p6438;
	add.s64 	%rd37533, %rd37533, %rd29331;
	mov.b64 	%rd37530, 0;
	mov.u64 	%rd37531, %rd37530;
$L__BB1_2416:
	mul.lo.s64 	%rd7414, %rd37521, %rd37524;
	mul.hi.u64 	%rd29332, %rd37524, %rd37521;
	mov.b64 	{%r2492, %r2493}, %rd29332;
	mov.b64 	{%r2494, %r2495}, %rd7414;
	shf.l.wrap.b32 	%r2496, %r2495, %r2492, 1;
	shf.l.wrap.b32 	%r2497, %r2492, %r2493, 1;
	mov.b64 	%rd29333, {%r2496, %r2497};
	shl.b64 	%rd29334, %rd7414, 1;
	add.s64 	%rd7415, %rd29334, %rd7426;
	setp.lt.u64 	%p6439, %rd7415, %rd29334;
	selp.u64 	%rd29335, 1, 0, %p6439;
	add.s64 	%rd29336, %rd37530, %rd29333;
	add.s64 	%rd7416, %rd29336, %rd29335;
	setp.ge.u64 	%p6440, %rd7416, %rd37530;
	@%p6440 bra 	$L__BB1_2419;
	add.s64 	%rd37531, %rd37531, 1;
	setp.ne.s64 	%p6441, %rd37531, 0;
	@%p6441 bra 	$L__BB1_2419;
	add.s64 	%rd37532, %rd37532, 1;
	setp.eq.s64 	%p6442, %rd37532, 0;
	selp.u64 	%rd29338, 1, 0, %p6442;
	add.s64 	%rd37533, %rd37533, %rd29338;
	mov.b64 	%rd37531, 0;
$L__BB1_2419:
	mul.lo.s64 	%rd29339, %rd37522, %rd37523;
	mul.hi.u64 	%rd29340, %rd37523, %rd37522;
	mov.b64 	{%r2498, %r2499}, %rd29340;
	mov.b64 	{%r2500, %r2501}, %rd29339;
	shf.l.wrap.b32 	%r2502, %r2501, %r2498, 1;
	shf.l.wrap.b32 	%r2503, %r2498, %r2499, 1;
	mov.b64 	%rd29341, {%r2502, %r2503};
	add.s64 	%rd29342, %rd7414, %rd29339;
	shl.b64 	%rd29343, %rd29342, 1;
	add.s64 	%rd7434, %rd29343, %rd7426;
	setp.lt.u64 	%p6443, %rd7434, %rd7415;
	selp.u64 	%rd29344, 1, 0, %p6443;
	add.s64 	%rd29345, %rd7416, %rd29341;
	add.s64 	%rd7435, %rd29345, %rd29344;
	setp.ge.u64 	%p6444, %rd7435, %rd7416;
	@%p6444 bra 	$L__BB1_2422;
	add.s64 	%rd37531, %rd37531, 1;
	setp.ne.s64 	%p6445, %rd37531, 0;
	@%p6445 bra 	$L__BB1_2422;
	add.s64 	%rd37532, %rd37532, 1;
	setp.eq.s64 	%p6446, %rd37532, 0;
	selp.u64 	%rd29347, 1, 0, %p6446;
	add.s64 	%rd37533, %rd37533, %rd29347;
	mov.b64 	%rd37531, 0;
$L__BB1_2422:
	mul.lo.s64 	%rd29348, %rd37521, %rd37523;
	mul.hi.u64 	%rd29349, %rd37523, %rd37521;
	mov.b64 	{%r2504, %r2505}, %rd29349;
	mov.b64 	{%r2506, %r2507}, %rd29348;
	shf.l.wrap.b32 	%r2508, %r2507, %r2504, 1;
	shf.l.wrap.b32 	%r2509, %r2504, %r2505, 1;
	mov.b64 	%rd29350, {%r2508, %r2509};
	shl.b64 	%rd29351, %rd29348, 1;
	add.s64 	%rd7442, %rd29351, %rd7435;
	setp.lt.u64 	%p6447, %rd7442, %rd29351;
	selp.u64 	%rd29352, 1, 0, %p6447;
	add.s64 	%rd29353, %rd37531, %rd29350;
	add.s64 	%rd7443, %rd29353, %rd29352;
	setp.ge.u64 	%p6448, %rd7443, %rd37531;
	@%p6448 bra 	$L__BB1_2424;
	add.s64 	%rd37532, %rd37532, 1;
	setp.eq.s64 	%p6449, %rd37532, 0;
	selp.u64 	%rd29354, 1, 0, %p6449;
	add.s64 	%rd37533, %rd37533, %rd29354;
$L__BB1_2424:
	mul.lo.s64 	%rd29355, %rd37521, %rd37522;
	mul.hi.u64 	%rd29356, %rd37522, %rd37521;
	mov.b64 	{%r2510, %r2511}, %rd29356;
	mov.b64 	{%r2512, %r2513}, %rd29355;
	shf.l.wrap.b32 	%r2514, %r2513, %r2510, 1;
	shf.l.wrap.b32 	%r2515, %r2510, %r2511, 1;
	mov.b64 	%rd29357, {%r2514, %r2515};
	shl.b64 	%rd29358, %rd29355, 1;
	add.s64 	%rd29359, %rd29358, %rd7443;
	setp.lt.u64 	%p6450, %rd29359, %rd29358;
	selp.u64 	%rd29360, 1, 0, %p6450;
	add.s64 	%rd29361, %rd37532, %rd29357;
	add.s64 	%rd29362, %rd29361, %rd29360;
	setp.lt.u64 	%p6451, %rd29362, %rd37532;
	selp.u64 	%rd29363, 1, 0, %p6451;
	add.s64 	%rd29364, %rd37533, %rd29363;
	mul.lo.s64 	%rd29365, %rd7442, 4294968273;
	mov.b64 	%rd29366, 4294968273;
	mul.hi.u64 	%rd29367, %rd7442, %rd29366;
	mad.lo.s64 	%rd37524, %rd37524, %rd37524, %rd29365;
	setp.lt.u64 	%p6452, %rd37524, %rd29365;
	selp.u64 	%rd29368, 1, 0, %p6452;
	add.s64 	%rd29369, %rd29367, %rd29368;
	mul.lo.s64 	%rd29370, %rd29359, 4294968273;
	mul.hi.u64 	%rd29371, %rd29359, %rd29366;
	add.s64 	%rd29372, %rd29370, %rd7403;
	setp.lt.u64 	%p6453, %rd29372, %rd29370;
	selp.u64 	%rd29373, 1, 0, %p6453;
	add.s64 	%rd29374, %rd29371, %rd29373;
	add.s64 	%rd37523, %rd29372, %rd29369;
	setp.lt.u64 	%p6454, %rd37523, %rd29372;
	selp.u64 	%rd29375, 1, 0, %p6454;
	add.s64 	%rd29376, %rd29374, %rd29375;
	mul.lo.s64 	%rd29377, %rd29362, 4294968273;
	mul.hi.u64 	%rd29378, %rd29362, %rd29366;
	add.s64 	%rd29379, %rd29377, %rd7425;
	setp.lt.u64 	%p6455, %rd29379, %rd29377;
	selp.u64 	%rd29380, 1, 0, %p6455;
	add.s64 	%rd29381, %rd29378, %rd29380;
	add.s64 	%rd37522, %rd29379, %rd29376;
	setp.lt.u64 	%p6456, %rd37522, %rd29379;
	selp.u64 	%rd29382, 1, 0, %p6456;
	add.s64 	%rd29383, %rd29381, %rd29382;
	mul.lo.s64 	%rd29384, %rd29364, 4294968273;
	mul.hi.u64 	%rd29385, %rd29364, %rd29366;
	add.s64 	%rd29386, %rd29384, %rd7434;
	setp.lt.u64 	%p6457, %rd29386, %rd29384;
	selp.u64 	%rd29387, 1, 0, %p6457;
	add.s64 	%rd29388, %rd29385, %rd29387;
	add.s64 	%rd37521, %rd29386, %rd29383;
	setp.lt.u64 	%p6458, %rd37521, %rd29386;
	selp.u64 	%rd29389, 1, 0, %p6458;
	add.s64 	%rd7452, %rd29388, %rd29389;
	setp.eq.s64 	%p6459, %rd7452, 0;
	@%p6459 bra 	$L__BB1_2428;
	mov.b64 	%rd29390, 4294968273;
	mul.hi.u64 	%rd29391, %rd7452, %rd29390;
	mad.lo.s64 	%rd7453, %rd7452, 4294968273, %rd37524;
	setp.lt.u64 	%p6460, %rd7453, %rd37524;
	selp.u64 	%rd29392, 1, 0, %p6460;
	add.s64 	%rd7454, %rd29391, %rd29392;
	setp.eq.s64 	%p6461, %rd7454, 0;
	mov.u64 	%rd37524, %rd7453;
	@%p6461 bra 	$L__BB1_2428;
	add.s64 	%rd7455, %rd37523, %rd7454;
	setp.ge.u64 	%p6462, %rd7455, %rd37523;
	mov.u64 	%rd37524, %rd7453;
	mov.u64 	%rd37523, %rd7455;
	@%p6462 bra 	$L__BB1_2428;
	add.s64 	%rd37522, %rd37522, 1;
	setp.eq.s64 	%p6463, %rd37522, 0;
	selp.u64 	%rd29393, 1, 0, %p6463;
	add.s64 	%rd37521, %rd37521, %rd29393;
	mov.u64 	%rd37524, %rd7453;
	mov.u64 	%rd37523, %rd7455;
$L__BB1_2428:
	setp.gt.u64 	%p6464, %rd37521, %rd5271;
	@%p6464 bra 	$L__BB1_2430;
	setp.ne.s64 	%p6465, %rd37521, %rd5271;
	setp.ne.s64 	%p6466, %rd37522, %rd5272;
	or.pred  	%p6467, %p6465, %p6466;
	setp.ne.s64 	%p6468, %rd37523, %rd5273;
	or.pred  	%p6469, %p6467, %p6468;
	setp.lt.u64 	%p6470, %rd37524, %rd5274;
	or.pred  	%p6471, %p6469, %p6470;
	@%p6471 bra 	$L__BB1_2431;
$L__BB1_2430:
	// begin inline asm
	sub.cc.u64 %rd37524, %rd37524, %rd5274;
	// end inline asm
	// begin inline asm
	subc.u64 %rd29397, 0, 0;
	// end inline asm
	sub.s64 	%rd29399, %rd37523, %rd29397;
	// begin inline asm
	sub.cc.u64 %rd37523, %rd29399, %rd5273;
	// end inline asm
	sub.s64 	%rd29402, %rd37522, %rd29397;
	// begin inline asm
	sub.cc.u64 %rd37522, %rd29402, %rd5272;
	// end inline asm
	add.s64 	%rd29404, %rd29397, %rd5271;
	sub.s64 	%rd37521, %rd37521, %rd29404;
$L__BB1_2431:
	add.s32 	%r3285, %r3285, 1;
	setp.ne.s32 	%p6472, %r3285, 23;
	@%p6472 bra 	$L__BB1_2407;
	mul.hi.u64 	%rd29405, %rd37524, %rd37328;
	mul.lo.s64 	%rd29406, %rd37329, %rd37524;
	mul.hi.u64 	%rd29407, %rd37524, %rd37329;
	add.s64 	%rd29408, %rd29406, %rd29405;
	setp.lt.u64 	%p6473, %rd29408, %rd29406;
	selp.u64 	%rd29409, 1, 0, %p6473;
	add.s64 	%rd29410, %rd29407, %rd29409;
	mul.lo.s64 	%rd29411, %rd37333, %rd37524;
	mul.hi.u64 	%rd29412, %rd37524, %rd37333;
	add.s64 	%rd29413, %rd29411, %rd29410;
	setp.lt.u64 	%p6474, %rd29413, %rd29411;
	selp.u64 	%rd29414, 1, 0, %p6474;
	add.s64 	%rd29415, %rd29412, %rd29414;
	mul.lo.s64 	%rd29416, %rd37332, %rd37524;
	mul.hi.u64 	%rd29417, %rd37524, %rd37332;
	add.s64 	%rd29418, %rd29416, %rd29415;
	setp.lt.u64 	%p6475, %rd29418, %rd29416;
	selp.u64 	%rd29419, 1, 0, %p6475;
	add.s64 	%rd29420, %rd29417, %rd29419;
	mul.lo.s64 	%rd29421, %rd37328, %rd37523;
	mul.hi.u64 	%rd29422, %rd37523, %rd37328;
	add.s64 	%rd29423, %rd29421, %rd29408;
	setp.lt.u64 	%p6476, %rd29423, %rd29421;
	selp.u64 	%rd29424, 1, 0, %p6476;
	add.s64 	%rd29425, %rd29422, %rd29424;
	mul.lo.s64 	%rd29426, %rd37329, %rd37523;
	mul.hi.u64 	%rd29427, %rd37523, %rd37329;
	add.s64 	%rd29428, %rd29426, %rd29413;
	setp.lt.u64 	%p6477, %rd29428, %rd29426;
	selp.u64 	%rd29429, 1, 0, %p6477;
	add.s64 	%rd29430, %rd29427, %rd29429;
	add.s64 	%rd29431, %rd29428, %rd29425;
	setp.lt.u64 	%p6478, %rd29431, %rd29428;
	selp.u64 	%rd29432, 1, 0, %p6478;
	add.s64 	%rd29433, %rd29430, %rd29432;
	mul.lo.s64 	%rd29434, %rd37333, %rd37523;
	mul.hi.u64 	%rd29435, %rd37523, %rd37333;
	add.s64 	%rd29436, %rd29434, %rd29418;
	setp.lt.u64 	%p6479, %rd29436, %rd29434;
	selp.u64 	%rd29437, 1, 0, %p6479;
	add.s64 	%rd29438, %rd29435, %rd29437;
	add.s64 	%rd29439, %rd29436, %rd29433;
	setp.lt.u64 	%p6480, %rd29439, %rd29436;
	selp.u64 	%rd29440, 1, 0, %p6480;
	add.s64 	%rd29441, %rd29438, %rd29440;
	mul.lo.s64 	%rd29442, %rd37332, %rd37523;
	mul.hi.u64 	%rd29443, %rd37523, %rd37332;
	add.s64 	%rd29444, %rd29442, %rd29420;
	setp.lt.u64 	%p6481, %rd29444, %rd29442;
	selp.u64 	%rd29445, 1, 0, %p6481;
	add.s64 	%rd29446, %rd29443, %rd29445;
	add.s64 	%rd29447, %rd29444, %rd29441;
	setp.lt.u64 	%p6482, %rd29447, %rd29444;
	selp.u64 	%rd29448, 1, 0, %p6482;
	add.s64 	%rd29449, %rd29446, %rd29448;
	mul.lo.s64 	%rd29450, %rd37328, %rd37522;
	mul.hi.u64 	%rd29451, %rd37522, %rd37328;
	add.s64 	%rd29452, %rd29450, %rd29431;
	setp.lt.u64 	%p6483, %rd29452, %rd29450;
	selp.u64 	%rd29453, 1, 0, %p6483;
	add.s64 	%rd29454, %rd29451, %rd29453;
	mul.lo.s64 	%rd29455, %rd37329, %rd37522;
	mul.hi.u64 	%rd29456, %rd37522, %rd37329;
	add.s64 	%rd29457, %rd29455, %rd29439;
	setp.lt.u64 	%p6484, %rd29457, %rd29455;
	selp.u64 	%rd29458, 1, 0, %p6484;
	add.s64 	%rd29459, %rd29456, %rd29458;
	add.s64 	%rd29460, %rd29457, %rd29454;
	setp.lt.u64 	%p6485, %rd29460, %rd29457;
	selp.u64 	%rd29461, 1, 0, %p6485;
	add.s64 	%rd29462, %rd29459, %rd29461;
	mul.lo.s64 	%rd29463, %rd37333, %rd37522;
	mul.hi.u64 	%rd29464, %rd37522, %rd37333;
	add.s64 	%rd29465, %rd29463, %rd29447;
	setp.lt.u64 	%p6486, %rd29465, %rd29463;
	selp.u64 	%rd29466, 1, 0, %p6486;
	add.s64 	%rd29467, %rd29464, %rd29466;
	add.s64 	%rd29468, %rd29465, %rd29462;
	setp.lt.u64 	%p6487, %rd29468, %rd29465;
	selp.u64 	%rd29469, 1, 0, %p6487;
	add.s64 	%rd29470, %rd29467, %rd29469;
	mul.lo.s64 	%rd29471, %rd37332, %rd37522;
	mul.hi.u64 	%rd29472, %rd37522, %rd37332;
	add.s64 	%rd29473, %rd29471, %rd29449;
	setp.lt.u64 	%p6488, %rd29473, %rd29471;
	selp.u64 	%rd29474, 1, 0, %p6488;
	add.s64 	%rd29475, %rd29472, %rd29474;
	add.s64 	%rd29476, %rd29473, %rd29470;
	setp.lt.u64 	%p6489, %rd29476, %rd29473;
	selp.u64 	%rd29477, 1, 0, %p6489;
	add.s64 	%rd29478, %rd29475, %rd29477;
	mul.lo.s64 	%rd29479, %rd37328, %rd37521;
	mul.hi.u64 	%rd29480, %rd37521, %rd37328;
	add.s64 	%rd29481, %rd29479, %rd29460;
	setp.lt.u64 	%p6490, %rd29481, %rd29479;
	selp.u64 	%rd29482, 1, 0, %p6490;
	add.s64 	%rd29483, %rd29480, %rd29482;
	mul.lo.s64 	%rd29484, %rd37329, %rd37521;
	mul.hi.u64 	%rd29485, %rd37521, %rd37329;
	add.s64 	%rd29486, %rd29484, %rd29468;
	setp.lt.u64 	%p6491, %rd29486, %rd29484;
	selp.u64 	%rd29487, 1, 0, %p6491;
	add.s64 	%rd29488, %rd29485, %rd29487;
	add.s64 	%rd29489, %rd29486, %rd29483;
	setp.lt.u64 	%p6492, %rd29489, %rd29486;
	selp.u64 	%rd29490, 1, 0, %p6492;
	add.s64 	%rd29491, %rd29488, %rd29490;
	mul.lo.s64 	%rd29492, %rd37333, %rd37521;
	mul.hi.u64 	%rd29493, %rd37521, %rd37333;
	add.s64 	%rd29494, %rd29492, %rd29476;
	setp.lt.u64 	%p6493, %rd29494, %rd29492;
	selp.u64 	%rd29495, 1, 0, %p6493;
	add.s64 	%rd29496, %rd29493, %rd29495;
	add.s64 	%rd29497, %rd29494, %rd29491;
	setp.lt.u64 	%p6494, %rd29497, %rd29494;
	selp.u64 	%rd29498, 1, 0, %p6494;
	add.s64 	%rd29499, %rd29496, %rd29498;
	mul.lo.s64 	%rd29500, %rd37332, %rd37521;
	mul.hi.u64 	%rd29501, %rd37521, %rd37332;
	add.s64 	%rd29502, %rd29500, %rd29478;
	setp.lt.u64 	%p6495, %rd29502, %rd29500;
	selp.u64 	%rd29503, 1, 0, %p6495;
	add.s64 	%rd29504, %rd29501, %rd29503;
	add.s64 	%rd29505, %rd29502, %rd29499;
	setp.lt.u64 	%p6496, %rd29505, %rd29502;
	selp.u64 	%rd29506, 1, 0, %p6496;
	add.s64 	%rd29507, %rd29504, %rd29506;
	mul.lo.s64 	%rd29508, %rd29489, 4294968273;
	mov.b64 	%rd29509, 4294968273;
	mul.hi.u64 	%rd29510, %rd29489, %rd29509;
	mad.lo.s64 	%rd37561, %rd37328, %rd37524, %rd29508;
	setp.lt.u64 	%p6497, %rd37561, %rd29508;
	selp.u64 	%rd29511, 1, 0, %p6497;
	add.s64 	%rd29512, %rd29510, %rd29511;
	mul.lo.s64 	%rd29513, %rd29497, 4294968273;
	mul.hi.u64 	%rd29514, %rd29497, %rd29509;
	add.s64 	%rd29515, %rd29513, %rd29423;
	setp.lt.u64 	%p6498, %rd29515, %rd29513;
	selp.u64 	%rd29516, 1, 0, %p6498;
	add.s64 	%rd29517, %rd29514, %rd29516;
	add.s64 	%rd37560, %rd29515, %rd29512;
	setp.lt.u64 	%p6499, %rd37560, %rd29515;
	selp.u64 	%rd29518, 1, 0, %p6499;
	add.s64 	%rd29519, %rd29517, %rd29518;
	mul.lo.s64 	%rd29520, %rd29505, 4294968273;
	mul.hi.u64 	%rd29521, %rd29505, %rd29509;
	add.s64 	%rd29522, %rd29520, %rd29452;
	setp.lt.u64 	%p6500, %rd29522, %rd29520;
	selp.u64 	%rd29523, 1, 0, %p6500;
	add.s64 	%rd29524, %rd29521, %rd29523;
	add.s64 	%rd37559, %rd29522, %rd29519;
	setp.lt.u64 	%p6501, %rd37559, %rd29522;
	selp.u64 	%rd29525, 1, 0, %p6501;
	add.s64 	%rd29526, %rd29524, %rd29525;
	mul.lo.s64 	%rd29527, %rd29507, 4294968273;
	mul.hi.u64 	%rd29528, %rd29507, %rd29509;
	add.s64 	%rd29529, %rd29527, %rd29481;
	setp.lt.u64 	%p6502, %rd29529, %rd29527;
	selp.u64 	%rd29530, 1, 0, %p6502;
	add.s64 	%rd29531, %rd29528, %rd29530;
	add.s64 	%rd37558, %rd29529, %rd29526;
	setp.lt.u64 	%p6503, %rd37558, %rd29529;
	selp.u64 	%rd29532, 1, 0, %p6503;
	add.s64 	%rd7474, %rd29531, %rd29532;
	setp.eq.s64 	%p6504, %rd7474, 0;
	@%p6504 bra 	$L__BB1_2436;
	mov.b64 	%rd29533, 4294968273;
	mul.hi.u64 	%rd29534, %rd7474, %rd29533;
	mad.lo.s64 	%rd7475, %rd7474, 4294968273, %rd37561;
	setp.lt.u64 	%p6505, %rd7475, %rd37561;
	selp.u64 	%rd29535, 1, 0, %p6505;
	add.s64 	%rd7476, %rd29534, %rd29535;
	setp.eq.s64 	%p6506, %rd7476, 0;
	mov.u64 	%rd37561, %rd7475;
	@%p6506 bra 	$L__BB1_2436;
	add.s64 	%rd7477, %rd37560, %rd7476;
	setp.ge.u64 	%p6507, %rd7477, %rd37560;
	mov.u64 	%rd37561, %rd7475;
	mov.u64 	%rd37560, %rd7477;
	@%p6507 bra 	$L__BB1_2436;
	add.s64 	%rd37559, %rd37559, 1;
	setp.eq.s64 	%p6508, %rd37559, 0;
	selp.u64 	%rd29536, 1, 0, %p6508;
	add.s64 	%rd37558, %rd37558, %rd29536;
	mov.u64 	%rd37561, %rd7475;
	mov.u64 	%rd37560, %rd7477;
$L__BB1_2436:
	setp.gt.u64 	%p6509, %rd37558, %rd5271;
	@%p6509 bra 	$L__BB1_2438;
	setp.ne.s64 	%p6510, %rd37558, %rd5271;
	setp.ne.s64 	%p6511, %rd37559, %rd5272;
	or.pred  	%p6512, %p6510, %p6511;
	setp.ne.s64 	%p6513, %rd37560, %rd5273;
	or.pred  	%p6514, %p6512, %p6513;
	setp.lt.u64 	%p6515, %rd37561, %rd5274;
	or.pred  	%p6516, %p6514, %p6515;
	@%p6516 bra 	$L__BB1_2439;
$L__BB1_2438:
	// begin inline asm
	sub.cc.u64 %rd37561, %rd37561, %rd5274;
	// end inline asm
	// begin inline asm
	subc.u64 %rd29540, 0, 0;
	// end inline asm
	sub.s64 	%rd29542, %rd37560, %rd29540;
	// begin inline asm
	sub.cc.u64 %rd37560, %rd29542, %rd5273;
	// end inline asm
	sub.s64 	%rd29545, %rd37559, %rd29540;
	// begin inline asm
	sub.cc.u64 %rd37559, %rd29545, %rd5272;
	// end inline asm
	add.s64 	%rd29547, %rd29540, %rd5271;
	sub.s64 	%rd37558, %rd37558, %rd29547;
$L__BB1_2439:
	mov.b32 	%r3286, 0;
$L__BB1_2440:
	mul.hi.u64 	%rd29548, %rd37561, %rd37561;
	mul.lo.s64 	%rd29549, %rd37560, %rd37560;
	mul.hi.u64 	%rd37566, %rd37560, %rd37560;
	mul.lo.s64 	%rd37567, %rd37559, %rd37559;
	mul.hi.u64 	%rd37568, %rd37559, %rd37559;
	mul.lo.s64 	%rd37569, %rd37558, %rd37558;
	mul.hi.u64 	%rd37570, %rd37558, %rd37558;
	mul.lo.s64 	%rd29550, %rd37560, %rd37561;
	mul.hi.u64 	%rd29551, %rd37561, %rd37560;
	mov.b64 	{%r2517, %r2518}, %rd29551;
	mov.b64 	{%r2519, %r2520}, %rd29550;
	shf.l.wrap.b32 	%r2521, %r2520, %r2517, 1;
	shf.l.wrap.b32 	%r2522, %r2517, %r2518, 1;
	mov.b64 	%rd29552, {%r2521, %r2522};
	shl.b64 	%rd29553, %rd29550, 1;
	add.s64 	%rd7501, %rd29553, %rd29548;
	setp.lt.u64 	%p6517, %rd7501, %rd29553;
	selp.u64 	%rd29554, 1, 0, %p6517;
	add.s64 	%rd29555, %rd29549, %rd29552;
	add.s64 	%rd7502, %rd29555, %rd29554;
	setp.ge.u64 	%p6518, %rd7502, %rd29549;
	@%p6518 bra 	$L__BB1_2448;
	add.s64 	%rd37566, %rd37566, 1;
	setp.ne.s64 	%p6519, %rd37566, 0;
	@%p6519 bra 	$L__BB1_2448;
	add.s64 	%rd37567, %rd37567, 1;
	setp.ne.s64 	%p6520, %rd37567, 0;
	mov.b64 	%rd37566, 0;
	@%p6520 bra 	$L__BB1_2448;
	add.s64 	%rd37568, %rd37568, 1;
	setp.ne.s64 	%p6521, %rd37568, 0;
	mov.b64 	%rd37566, 0;
	mov.u64 	%rd37567, %rd37566;
	@%p6521 bra 	$L__BB1_2448;
	add.s64 	%rd37569, %rd37569, 1;
	setp.eq.s64 	%p6522, %rd37569, 0;
	selp.u64 	%rd29559, 1, 0, %p6522;
	add.s64 	%rd37570, %rd37570, %rd29559;
	mov.b64 	%rd37566, 0;
	mov.u64 	%rd37568, %rd37566;
	bra.uni 	$L__BB1_2448;
$L__BB1_2445:
	add.s64 	%rd37493, %rd37493, 1;
	setp.ne.s64 	%p6347, %rd37493, 0;
	@%p6347 bra 	$L__BB1_2383;
	add.s64 	%rd37494, %rd37494, 1;
	setp.ne.s64 	%p6348, %rd37494, 0;
	mov.b64 	%rd37493, 0;
	@%p6348 bra 	$L__BB1_2383;
	add.s64 	%rd37495, %rd37495, 1;
	setp.eq.s64 	%p6349, %rd37495, 0;
	selp.u64 	%rd29094, 1, 0, %p6349;
	add.s64 	%rd37496, %rd37496, %rd29094;
	mov.b64 	%rd37493, 0;
	mov.u64 	%rd37494, %rd37493;
	bra.uni 	$L__BB1_2383;
$L__BB1_2448:
	mul.lo.s64 	%rd29560, %rd37559, %rd37561;
	mul.hi.u64 	%rd29561, %rd37561, %rd37559;
	mov.b64 	{%r2523, %r2524}, %rd29561;
	mov.b64 	{%r2525, %r2526}, %rd29560;
	shf.l.wrap.b32 	%r2527, %r2526, %r2523, 1;
	shf.l.wrap.b32 	%r2528, %r2523, %r2524, 1;
	mov.b64 	%rd29562, {%r2527, %r2528};
	shl.b64 	%rd29563, %rd29560, 1;
	add.s64 	%rd7523, %rd29563, %rd7502;
	setp.lt.u64 	%p6523, %rd7523, %rd29563;
	selp.u64 	%rd29564, 1, 0, %p6523;
	add.s64 	%rd29565, %rd37566, %rd29562;
	add.s64 	%rd7524, %rd29565, %rd29564;
	setp.ge.u64 	%p6524, %rd7524, %rd37566;
	@%p6524 bra 	$L__BB1_2449;
	bra.uni 	$L__BB1_2510;
$L__BB1_2449:
	mul.lo.s64 	%rd7512, %rd37558, %rd37561;
	mul.hi.u64 	%rd29569, %rd37561, %rd37558;
	mov.b64 	{%r2529, %r2530}, %rd29569;
	mov.b64 	{%r2531, %r2532}, %rd7512;
	shf.l.wrap.b32 	%r2533, %r2532, %r2529, 1;
	shf.l.wrap.b32 	%r2534, %r2529, %r2530, 1;
	mov.b64 	%rd29570, {%r2533, %r2534};
	shl.b64 	%rd29571, %rd7512, 1;
	add.s64 	%rd7513, %rd29571, %rd7524;
	setp.lt.u64 	%p6528, %rd7513, %rd29571;
	selp.u64 	%rd29572, 1, 0, %p6528;
	add.s64 	%rd29573, %rd37567, %rd29570;
	add.s64 	%rd7514, %rd29573, %rd29572;
	setp.ge.u64 	%p6529, %rd7514, %rd37567;
	@%p6529 bra 	$L__BB1_2452;
	add.s64 	%rd37568, %rd37568, 1;
	setp.ne.s64 	%p6530, %rd37568, 0;
	@%p6530 bra 	$L__BB1_2452;
	add.s64 	%rd37569, %rd37569, 1;
	setp.eq.s64 	%p6531, %rd37569, 0;
	selp.u64 	%rd29575, 1, 0, %p6531;
	add.s64 	%rd37570, %rd37570, %rd29575;
	mov.b64 	%rd37568, 0;
$L__BB1_2452:
	mul.lo.s64 	%rd29576, %rd37559, %rd37560;
	mul.hi.u64 	%rd29577, %rd37560, %rd37559;
	mov.b64 	{%r2535, %r2536}, %rd29577;
	mov.b64 	{%r2537, %r2538}, %rd29576;
	shf.l.wrap.b32 	%r2539, %r2538, %r2535, 1;
	shf.l.wrap.b32 	%r2540, %r2535, %r2536, 1;
	mov.b64 	%rd29578, {%r2539, %r2540};
	add.s64 	%rd29579, %rd7512, %rd29576;
	shl.b64 	%rd29580, %rd29579, 1;
	add.s64 	%rd7532, %rd29580, %rd7524;
	setp.lt.u64 	%p6532, %rd7532, %rd7513;
	selp.u64 	%rd29581, 1, 0, %p6532;
	add.s64 	%rd29582, %rd7514, %rd29578;
	add.s64 	%rd7533, %rd29582, %rd29581;
	setp.ge.u64 	%p6533, %rd7533, %rd7514;
	@%p6533 bra 	$L__BB1_2455;
	add.s64 	%rd37568, %rd37568, 1;
	setp.ne.s64 	%p6534, %rd37568, 0;
	@%p6534 bra 	$L__BB1_2455;
	add.s64 	%rd37569, %rd37569, 1;
	setp.eq.s64 	%p6535, %rd37569, 0;
	selp.u64 	%rd29584, 1, 0, %p6535;
	add.s64 	%rd37570, %rd37570, %rd29584;
	mov.b64 	%rd37568, 0;
$L__BB1_2455:
	mul.lo.s64 	%rd29585, %rd37558, %rd37560;
	mul.hi.u64 	%rd29586, %rd37560, %rd37558;
	mov.b64 	{%r2541, %r2542}, %rd29586;
	mov.b64 	{%r2543, %r2544}, %rd29585;
	shf.l.wrap.b32 	%r2545, %r2544, %r2541, 1;
	shf.l.wrap.b32 	%r2546, %r2541, %r2542, 1;
	mov.b64 	%rd29587, {%r2545, %r2546};
	shl.b64 	%rd29588, %rd29585, 1;
	add.s64 	%rd7540, %rd29588, %rd7533;
	setp.lt.u64 	%p6536, %rd7540, %rd29588;
	selp.u64 	%rd29589, 1, 0, %p6536;
	add.s64 	%rd29590, %rd37568, %rd29587;
	add.s64 	%rd7541, %rd29590, %rd29589;
	setp.ge.u64 	%p6537, %rd7541, %rd37568;
	@%p6537 bra 	$L__BB1_2457;
	add.s64 	%rd37569, %rd37569, 1;
	setp.eq.s64 	%p6538, %rd37569, 0;
	selp.u64 	%rd29591, 1, 0, %p6538;
	add.s64 	%rd37570, %rd37570, %rd29591;
$L__BB1_2457:
	mul.lo.s64 	%rd29592, %rd37558, %rd37559;
	mul.hi.u64 	%rd29593, %rd37559, %rd37558;
	mov.b64 	{%r2547, %r2548}, %rd29593;
	mov.b64 	{%r2549, %r2550}, %rd29592;
	shf.l.wrap.b32 	%r2551, %r2550, %r2547, 1;
	shf.l.wrap.b32 	%r2552, %r2547, %r2548, 1;
	mov.b64 	%rd29594, {%r2551, %r2552};
	shl.b64 	%rd29595, %rd29592, 1;
	add.s64 	%rd29596, %rd29595, %rd7541;
	setp.lt.u64 	%p6539, %rd29596, %rd29595;
	selp.u64 	%rd29597, 1, 0, %p6539;
	add.s64 	%rd29598, %rd37569, %rd29594;
	add.s64 	%rd29599, %rd29598, %rd29597;
	setp.lt.u64 	%p6540, %rd29599, %rd37569;
	selp.u64 	%rd29600, 1, 0, %p6540;
	add.s64 	%rd29601, %rd37570, %rd29600;
	mul.lo.s64 	%rd29602, %rd7540, 4294968273;
	mov.b64 	%rd29603, 4294968273;
	mul.hi.u64 	%rd29604, %rd7540, %rd29603;
	mad.lo.s64 	%rd37561, %rd37561, %rd37561, %rd29602;
	setp.lt.u64 	%p6541, %rd37561, %rd29602;
	selp.u64 	%rd29605, 1, 0, %p6541;
	add.s64 	%rd29606, %rd29604, %rd29605;
	mul.lo.s64 	%rd29607, %rd29596, 4294968273;
	mul.hi.u64 	%rd29608, %rd29596, %rd29603;
	add.s64 	%rd29609, %rd29607, %rd7501;
	setp.lt.u64 	%p6542, %rd29609, %rd29607;
	selp.u64 	%rd29610, 1, 0, %p6542;
	add.s64 	%rd29611, %rd29608, %rd29610;
	add.s64 	%rd37560, %rd29609, %rd29606;
	setp.lt.u64 	%p6543, %rd37560, %rd29609;
	selp.u64 	%rd29612, 1, 0, %p6543;
	add.s64 	%rd29613, %rd29611, %rd29612;
	mul.lo.s64 	%rd29614, %rd29599, 4294968273;
	mul.hi.u64 	%rd29615, %rd29599, %rd29603;
	add.s64 	%rd29616, %rd29614, %rd7523;
	setp.lt.u64 	%p6544, %rd29616, %rd29614;
	selp.u64 	%rd29617, 1, 0, %p6544;
	add.s64 	%rd29618, %rd29615, %rd29617;
	add.s64 	%rd37559, %rd29616, %rd29613;
	setp.lt.u64 	%p6545, %rd37559, %rd29616;
	selp.u64 	%rd29619, 1, 0, %p6545;
	add.s64 	%rd29620, %rd29618, %rd29619;
	mul.lo.s64 	%rd29621, %rd29601, 4294968273;
	mul.hi.u64 	%rd29622, %rd29601, %rd29603;
	add.s64 	%rd29623, %rd29621, %rd7532;
	setp.lt.u64 	%p6546, %rd29623, %rd29621;
	selp.u64 	%rd29624, 1, 0, %p6546;
	add.s64 	%rd29625, %rd29622, %rd29624;
	add.s64 	%rd37558, %rd29623, %rd29620;
	setp.lt.u64 	%p6547, %rd37558, %rd29623;
	selp.u64 	%rd29626, 1, 0, %p6547;
	add.s64 	%rd7550, %rd29625, %rd29626;
	setp.eq.s64 	%p6548, %rd7550, 0;
	@%p6548 bra 	$L__BB1_2461;
	mov.b64 	%rd29627, 4294968273;
	mul.hi.u64 	%rd29628, %rd7550, %rd29627;
	mad.lo.s64 	%rd7551, %rd7550, 4294968273, %rd37561;
	setp.lt.u64 	%p6549, %rd7551, %rd37561;
	selp.u64 	%rd29629, 1, 0, %p6549;
	add.s64 	%rd7552, %rd29628, %rd29629;
	setp.eq.s64 	%p6550, %rd7552, 0;
	mov.u64 	%rd37561, %rd7551;
	@%p6550 bra 	$L__BB1_2461;
	add.s64 	%rd7553, %rd37560, %rd7552;
	setp.ge.u64 	%p6551, %rd7553, %rd37560;
	mov.u64 	%rd37561, %rd7551;
	mov.u64 	%rd37560, %rd7553;
	@%p6551 bra 	$L__BB1_2461;
	add.s64 	%rd37559, %rd37559, 1;
	setp.eq.s64 	%p6552, %rd37559, 0;
	selp.u64 	%rd29630, 1, 0, %p6552;
	add.s64 	%rd37558, %rd37558, %rd29630;
	mov.u64 	%rd37561, %rd7551;
	mov.u64 	%rd37560, %rd7553;
$L__BB1_2461:
	setp.gt.u64 	%p6553, %rd37558, %rd5271;
	@%p6553 bra 	$L__BB1_2463;
	setp.ne.s64 	%p6554, %rd37558, %rd5271;
	setp.ne.s64 	%p6555, %rd37559, %rd5272;
	or.pred  	%p6556, %p6554, %p6555;
	setp.ne.s64 	%p6557, %rd37560, %rd5273;
	or.pred  	%p6558, %p6556, %p6557;
	setp.lt.u64 	%p6559, %rd37561, %rd5274;
	or.pred  	%p6560, %p6558, %p6559;
	@%p6560 bra 	$L__BB1_2464;
$L__BB1_2463:
	// begin inline asm
	sub.cc.u64 %rd37561, %rd37561, %rd5274;
	// end inline asm
	// begin inline asm
	subc.u64 %rd29634, 0, 0;
	// end inline asm
	sub.s64 	%rd29636, %rd37560, %rd29634;
	// begin inline asm
	sub.cc.u64 %rd37560, %rd29636, %rd5273;
	// end inline asm
	sub.s64 	%rd29639, %rd37559, %rd29634;
	// begin inline asm
	sub.cc.u64 %rd37559, %rd29639, %rd5272;
	// end inline asm
	add.s64 	%rd29641, %rd29634, %rd5271;
	sub.s64 	%rd37558, %rd37558, %rd29641;
$L__BB1_2464:
	add.s32 	%r3286, %r3286, 1;
	setp.ne.s32 	%p6561, %r3286, 5;
	@%p6561 bra 	$L__BB1_2440;
	ld.local.v2.u64 	{%rd7568, %rd7569}, [%rd6319];
	mul.hi.u64 	%rd29642, %rd37561, %rd7568;
	mul.lo.s64 	%rd29643, %rd7569, %rd37561;
	mul.hi.u64 	%rd29644, %rd37561, %rd7569;
	add.s64 	%rd29645, %rd29643, %rd29642;
	setp.lt.u64 	%p6562, %rd29645, %rd29643;
	selp.u64 	%rd29646, 1, 0, %p6562;
	add.s64 	%rd29647, %rd29644, %rd29646;
	ld.local.v2.u64 	{%rd7570, %rd7571}, [%rd6319+16];
	mul.lo.s64 	%rd29648, %rd7570, %rd37561;
	mul.hi.u64 	%rd29649, %rd37561, %rd7570;
	add.s64 	%rd29650, %rd29648, %rd29647;
	setp.lt.u64 	%p6563, %rd29650, %rd29648;
	selp.u64 	%rd29651, 1, 0, %p6563;
	add.s64 	%rd29652, %rd29649, %rd29651;
	mul.lo.s64 	%rd29653, %rd7571, %rd37561;
	mul.hi.u64 	%rd29654, %rd37561, %rd7571;
	add.s64 	%rd29655, %rd29653, %rd29652;
	setp.lt.u64 	%p6564, %rd29655, %rd29653;
	selp.u64 	%rd29656, 1, 0, %p6564;
	add.s64 	%rd29657, %rd29654, %rd29656;
	mul.lo.s64 	%rd29658, %rd7568, %rd37560;
	mul.hi.u64 	%rd29659, %rd37560, %rd7568;
	add.s64 	%rd29660, %rd29658, %rd29645;
	setp.lt.u64 	%p6565, %rd29660, %rd29658;
	selp.u64 	%rd29661, 1, 0, %p6565;
	add.s64 	%rd29662, %rd29659, %rd29661;
	mul.lo.s64 	%rd29663, %rd7569, %rd37560;
	mul.hi.u64 	%rd29664, %rd37560, %rd7569;
	add.s64 	%rd29665, %rd29663, %rd29650;
	setp.lt.u64 	%p6566, %rd29665, %rd29663;
	selp.u64 	%rd29666, 1, 0, %p6566;
	add.s64 	%rd29667, %rd29664, %rd29666;
	add.s64 	%rd29668, %rd29665, %rd29662;
	setp.lt.u64 	%p6567, %rd29668, %rd29665;
	selp.u64 	%rd29669, 1, 0, %p6567;
	add.s64 	%rd29670, %rd29667, %rd29669;
	mul.lo.s64 	%rd29671, %rd7570, %rd37560;
	mul.hi.u64 	%rd29672, %rd37560, %rd7570;
	add.s64 	%rd29673, %rd29671, %rd29655;
	setp.lt.u64 	%p6568, %rd29673, %rd29671;
	selp.u64 	%rd29674, 1, 0, %p6568;
	add.s64 	%rd29675, %rd29672, %rd29674;
	add.s64 	%rd29676, %rd29673, %rd29670;
	setp.lt.u64 	%p6569, %rd29676, %rd29673;
	selp.u64 	%rd29677, 1, 0, %p6569;
	add.s64 	%rd29678, %rd29675, %rd29677;
	mul.lo.s64 	%rd29679, %rd7571, %rd37560;
	mul.hi.u64 	%rd29680, %rd37560, %rd7571;
	add.s64 	%rd29681, %rd29679, %rd29657;
	setp.lt.u64 	%p6570, %rd29681, %rd29679;
	selp.u64 	%rd29682, 1, 0, %p6570;
	add.s64 	%rd29683, %rd29680, %rd29682;
	add.s64 	%rd29684, %rd29681, %rd29678;
	setp.lt.u64 	%p6571, %rd29684, %rd29681;
	selp.u64 	%rd29685, 1, 0, %p6571;
	add.s64 	%rd29686, %rd29683, %rd29685;
	mul.lo.s64 	%rd29687, %rd7568, %rd37559;
	mul.hi.u64 	%rd29688, %rd37559, %rd7568;
	add.s64 	%rd29689, %rd29687, %rd29668;
	setp.lt.u64 	%p6572, %rd29689, %rd29687;
	selp.u64 	%rd29690, 1, 0, %p6572;
	add.s64 	%rd29691, %rd29688, %rd29690;
	mul.lo.s64 	%rd29692, %rd7569, %rd37559;
	mul.hi.u64 	%rd29693, %rd37559, %rd7569;
	add.s64 	%rd29694, %rd29692, %rd29676;
	setp.lt.u64 	%p6573, %rd29694, %rd29692;
	selp.u64 	%rd29695, 1, 0, %p6573;
	add.s64 	%rd29696, %rd29693, %rd29695;
	add.s64 	%rd29697, %rd29694, %rd29691;
	setp.lt.u64 	%p6574, %rd29697, %rd29694;
	selp.u64 	%rd29698, 1, 0, %p6574;
	add.s64 	%rd29699, %rd29696, %rd29698;
	mul.lo.s64 	%rd29700, %rd7570, %rd37559;
	mul.hi.u64 	%rd29701, %rd37559, %rd7570;
	add.s64 	%rd29702, %rd29700, %rd29684;
	setp.lt.u64 	%p6575, %rd29702, %rd29700;
	selp.u64 	%rd29703, 1, 0, %p6575;
	add.s64 	%rd29704, %rd29701, %rd29703;
	add.s64 	%rd29705, %rd29702, %rd29699;
	setp.lt.u64 	%p6576, %rd29705, %rd29702;
	selp.u64 	%rd29706, 1, 0, %p6576;
	add.s64 	%rd29707, %rd29704, %rd29706;
	mul.lo.s64 	%rd29708, %rd7571, %rd37559;
	mul.hi.u64 	%rd29709, %rd37559, %rd7571;
	add.s64 	%rd29710, %rd29708, %rd29686;
	setp.lt.u64 	%p6577, %rd29710, %rd29708;
	selp.u64 	%rd29711, 1, 0, %p6577;
	add.s64 	%rd29712, %rd29709, %rd29711;
	add.s64 	%rd29713, %rd29710, %rd29707;
	setp.lt.u64 	%p6578, %rd29713, %rd29710;
	selp.u64 	%rd29714, 1, 0, %p6578;
	add.s64 	%rd29715, %rd29712, %rd29714;
	mul.lo.s64 	%rd29716, %rd7568, %rd37558;
	mul.hi.u64 	%rd29717, %rd37558, %rd7568;
	add.s64 	%rd29718, %rd29716, %rd29697;
	setp.lt.u64 	%p6579, %rd29718, %rd29716;
	selp.u64 	%rd29719, 1, 0, %p6579;
	add.s64 	%rd29720, %rd29717, %rd29719;
	mul.lo.s64 	%rd29721, %rd7569, %rd37558;
	mul.hi.u64 	%rd29722, %rd37558, %rd7569;
	add.s64 	%rd29723, %rd29721, %rd29705;
	setp.lt.u64 	%p6580, %rd29723, %rd29721;
	selp.u64 	%rd29724, 1, 0, %p6580;
	add.s64 	%rd29725, %rd29722, %rd29724;
	add.s64 	%rd29726, %rd29723, %rd29720;
	setp.lt.u64 	%p6581, %rd29726, %rd29723;
	selp.u64 	%rd29727, 1, 0, %p6581;
	add.s64 	%rd29728, %rd29725, %rd29727;
	mul.lo.s64 	%rd29729, %rd7570, %rd37558;
	mul.hi.u64 	%rd29730, %rd37558, %rd7570;
	add.s64 	%rd29731, %rd29729, %rd29713;
	setp.lt.u64 	%p6582, %rd29731, %rd29729;
	selp.u64 	%rd29732, 1, 0, %p6582;
	add.s64 	%rd29733, %rd29730, %rd29732;
	add.s64 	%rd29734, %rd29731, %rd29728;
	setp.lt.u64 	%p6583, %rd29734, %rd29731;
	selp.u64 	%rd29735, 1, 0, %p6583;
	add.s64 	%rd29736, %rd29733, %rd29735;
	mul.lo.s64 	%rd29737, %rd7571, %rd37558;
	mul.hi.u64 	%rd29738, %rd37558, %rd7571;
	add.s64 	%rd29739, %rd29737, %rd29715;
	setp.lt.u64 	%p6584, %rd29739, %rd29737;
	selp.u64 	%rd29740, 1, 0, %p6584;
	add.s64 	%rd29741, %rd29738, %rd29740;
	add.s64 	%rd29742, %rd29739, %rd29736;
	setp.lt.u64 	%p6585, %rd29742, %rd29739;
	selp.u64 	%rd29743, 1, 0, %p6585;
	add.s64 	%rd29744, %rd29741, %rd29743;
	mul.lo.s64 	%rd29745, %rd29726, 4294968273;
	mov.b64 	%rd29746, 4294968273;
	mul.hi.u64 	%rd29747, %rd29726, %rd29746;
	mad.lo.s64 	%rd37598, %rd7568, %rd37561, %rd29745;
	setp.lt.u64 	%p6586, %rd37598, %rd29745;
	selp.u64 	%rd29748, 1, 0, %p6586;
	add.s64 	%rd29749, %rd29747, %rd29748;
	mul.lo.s64 	%rd29750, %rd29734, 4294968273;
	mul.hi.u64 	%rd29751, %rd29734, %rd29746;
	add.s64 	%rd29752, %rd29750, %rd29660;
	setp.lt.u64 	%p6587, %rd29752, %rd29750;
	selp.u64 	%rd29753, 1, 0, %p6587;
	add.s64 	%rd29754, %rd29751, %rd29753;
	add.s64 	%rd37597, %rd29752, %rd29749;
	setp.lt.u64 	%p6588, %rd37597, %rd29752;
	selp.u64 	%rd29755, 1, 0, %p6588;
	add.s64 	%rd29756, %rd29754, %rd29755;
	mul.lo.s64 	%rd29757, %rd29742, 4294968273;
	mul.hi.u64 	%rd29758, %rd29742, %rd29746;
	add.s64 	%rd29759, %rd29757, %rd29689;
	setp.lt.u64 	%p6589, %rd29759, %rd29757;
	selp.u64 	%rd29760, 1, 0, %p6589;
	add.s64 	%rd29761, %rd29758, %rd29760;
	add.s64 	%rd37596, %rd29759, %rd29756;
	setp.lt.u64 	%p6590, %rd37596, %rd29759;
	selp.u64 	%rd29762, 1, 0, %p6590;
	add.s64 	%rd29763, %rd29761, %rd29762;
	mul.lo.s64 	%rd29764, %rd29744, 4294968273;
	mul.hi.u64 	%rd29765, %rd29744, %rd29746;
	add.s64 	%rd29766, %rd29764, %rd29718;
	setp.lt.u64 	%p6591, %rd29766, %rd29764;
	selp.u64 	%rd29767, 1, 0, %p6591;
	add.s64 	%rd29768, %rd29765, %rd29767;
	add.s64 	%rd37595, %rd29766, %rd29763;
	setp.lt.u64 	%p6592, %rd37595, %rd29766;
	selp.u64 	%rd29769, 1, 0, %p6592;
	add.s64 	%rd7576, %rd29768, %rd29769;
	setp.eq.s64 	%p6593, %rd7576, 0;
	@%p6593 bra 	$L__BB1_2469;
	mov.b64 	%rd29770, 4294968273;
	mul.hi.u64 	%rd29771, %rd7576, %rd29770;
	mad.lo.s64 	%rd7577, %rd7576, 4294968273, %rd37598;
	setp.lt.u64 	%p6594, %rd7577, %rd37598;
	selp.u64 	%rd29772, 1, 0, %p6594;
	add.s64 	%rd7578, %rd29771, %rd29772;
	setp.eq.s64 	%p6595, %rd7578, 0;
	mov.u64 	%rd37598, %rd7577;
	@%p6595 bra 	$L__BB1_2469;
	add.s64 	%rd7579, %rd37597, %rd7578;
	setp.ge.u64 	%p6596, %rd7579, %rd37597;
	mov.u64 	%rd37598, %rd7577;
	mov.u64 	%rd37597, %rd7579;
	@%p6596 bra 	$L__BB1_2469;
	add.s64 	%rd37596, %rd37596, 1;
	setp.eq.s64 	%p6597, %rd37596, 0;
	selp.u64 	%rd29773, 1, 0, %p6597;
	add.s64 	%rd37595, %rd37595, %rd29773;
	mov.u64 	%rd37598, %rd7577;
	mov.u64 	%rd37597, %rd7579;
$L__BB1_2469:
	setp.gt.u64 	%p6598, %rd37595, %rd5271;
	@%p6598 bra 	$L__BB1_2471;
	setp.ne.s64 	%p6599, %rd37595, %rd5271;
	setp.ne.s64 	%p6600, %rd37596, %rd5272;
	or.pred  	%p6601, %p6599, %p6600;
	setp.ne.s64 	%p6602, %rd37597, %rd5273;
	or.pred  	%p6603, %p6601, %p6602;
	setp.lt.u64 	%p6604, %rd37598, %rd5274;
	or.pred  	%p6605, %p6603, %p6604;
	@%p6605 bra 	$L__BB1_2472;
$L__BB1_2471:
	// begin inline asm
	sub.cc.u64 %rd37598, %rd37598, %rd5274;
	// end inline asm
	// begin inline asm
	subc.u64 %rd29777, 0, 0;
	// end inline asm
	sub.s64 	%rd29779, %rd37597, %rd29777;
	// begin inline asm
	sub.cc.u64 %rd37597, %rd29779, %rd5273;
	// end inline asm
	sub.s64 	%rd29782, %rd37596, %rd29777;
	// begin inline asm
	sub.cc.u64 %rd37596, %rd29782, %rd5272;
	// end inline asm
	add.s64 	%rd29784, %rd29777, %rd5271;
	sub.s64 	%rd37595, %rd37595, %rd29784;
$L__BB1_2472:
	mov.b32 	%r3287, 0;
$L__BB1_2473:
	mul.hi.u64 	%rd29785, %rd37598, %rd37598;
	mul.lo.s64 	%rd29786, %rd37597, %rd37597;
	mul.hi.u64 	%rd37603, %rd37597, %rd37597;
	mul.lo.s64 	%rd37604, %rd37596, %rd37596;
	mul.hi.u64 	%rd37605, %rd37596, %rd37596;
	mul.lo.s64 	%rd37606, %rd37595, %rd37595;
	mul.hi.u64 	%rd37607, %rd37595, %rd37595;
	mul.lo.s64 	%rd29787, %rd37597, %rd37598;
	mul.hi.u64 	%rd29788, %rd37598, %rd37597;
	mov.b64 	{%r2554, %r2555}, %rd29788;
	mov.b64 	{%r2556, %r2557}, %rd29787;
	shf.l.wrap.b32 	%r2558, %r2557, %r2554, 1;
	shf.l.wrap.b32 	%r2559, %r2554, %r2555, 1;
	mov.b64 	%rd29789, {%r2558, %r2559};
	shl.b64 	%rd29790, %rd29787, 1;
	add.s64 	%rd7603, %rd29790, %rd29785;
	setp.lt.u64 	%p6606, %rd7603, %rd29790;
	selp.u64 	%rd29791, 1, 0, %p6606;
	add.s64 	%rd29792, %rd29786, %rd29789;
	add.s64 	%rd7604, %rd29792, %rd29791;
	setp.ge.u64 	%p6607, %rd7604, %rd29786;
	@%p6607 bra 	$L__BB1_2478;
	add.s64 	%rd37603, %rd37603, 1;
	setp.ne.s64 	%p6608, %rd37603, 0;
	@%p6608 bra 	$L__BB1_2478;
	add.s64 	%rd37604, %rd37604, 1;
	setp.ne.s64 	%p6609, %rd37604, 0;
	mov.b64 	%rd37603, 0;
	@%p6609 bra 	$L__BB1_2478;
	add.s64 	%rd37605, %rd37605, 1;
	setp.ne.s64 	%p6610, %rd37605, 0;
	mov.b64 	%rd37603, 0;
	mov.u64 	%rd37604, %rd37603;
	@%p6610 bra 	$L__BB1_2478;
	add.s64 	%rd37606, %rd37606, 1;
	setp.eq.s64 	%p6611, %rd37606, 0;
	selp.u64 	%rd29796, 1, 0, %p6611;
	add.s64 	%rd37607, %rd37607, %rd29796;
	mov.b64 	%rd37603, 0;
	mov.u64 	%rd37605, %rd37603;
$L__BB1_2478:
	mul.lo.s64 	%rd29797, %rd37596, %rd37598;
	mul.hi.u64 	%rd29798, %rd37598, %rd37596;
	mov.b64 	{%r2560, %r2561}, %rd29798;
	mov.b64 	{%r2562, %r2563}, %rd29797;
	shf.l.wrap.b32 	%r2564, %r2563, %r2560, 1;
	shf.l.wrap.b32 	%r2565, %r2560, %r2561, 1;
	mov.b64 	%rd29799, {%r2564, %r2565};
	shl.b64 	%rd29800, %rd29797, 1;
	add.s64 	%rd7625, %rd29800, %rd7604;
	setp.lt.u64 	%p6612, %rd7625, %rd29800;
	selp.u64 	%rd29801, 1, 0, %p6612;
	add.s64 	%rd29802, %rd37603, %rd29799;
	add.s64 	%rd7626, %rd29802, %rd29801;
	setp.ge.u64 	%p6613, %rd7626, %rd37603;
	@%p6613 bra 	$L__BB1_2482;
	add.s64 	%rd37604, %rd37604, 1;
	setp.ne.s64 	%p6614, %rd37604, 0;
	@%p6614 bra 	$L__BB1_2482;
	add.s64 	%rd37605, %rd37605, 1;
	setp.ne.s64 	%p6615, %rd37605, 0;
	mov.b64 	%rd37604, 0;
	@%p6615 bra 	$L__BB1_2482;
	add.s64 	%rd37606, %rd37606, 1;
	setp.eq.s64 	%p6616, %rd37606, 0;
	selp.u64 	%rd29805, 1, 0, %p6616;
	add.s64 	%rd37607, %rd37607, %rd29805;
	mov.b64 	%rd37604, 0;
	mov.u64 	%rd37605, %rd37604;
$L__BB1_2482:
	mul.lo.s64 	%rd7614, %rd37595, %rd37598;
	mul.hi.u64 	%rd29806, %rd37598, %rd37595;
	mov.b64 	{%r2566, %r2567}, %rd29806;
	mov.b64 	{%r2568, %r2569}, %rd7614;
	shf.l.wrap.b32 	%r2570, %r2569, %r2566, 1;
	shf.l.wrap.b32 	%r2571, %r2566, %r2567, 1;
	mov.b64 	%rd29807, {%r2570, %r2571};
	shl.b64 	%rd29808, %rd7614, 1;
	add.s64 	%rd7615, %rd29808, %rd7626;
	setp.lt.u64 	%p6617, %rd7615, %rd29808;
	selp.u64 	%rd29809, 1, 0, %p6617;
	add.s64 	%rd29810, %rd37604, %rd29807;
	add.s64 	%rd7616, %rd29810, %rd29809;
	setp.ge.u64 	%p6618, %rd7616, %rd37604;
	@%p6618 bra 	$L__BB1_2485;
	add.s64 	%rd37605, %rd37605, 1;
	setp.ne.s64 	%p6619, %rd37605, 0;
	@%p6619 bra 	$L__BB1_2485;
	add.s64 	%rd37606, %rd37606, 1;
	setp.eq.s64 	%p6620, %rd37606, 0;
	selp.u64 	%rd29812, 1, 0, %p6620;
	add.s64 	%rd37607, %rd37607, %rd29812;
	mov.b64 	%rd37605, 0;
$L__BB1_2485:
	mul.lo.s64 	%rd29813, %rd37596, %rd37597;
	mul.hi.u64 	%rd29814, %rd37597, %rd37596;
	mov.b64 	{%r2572, %r2573}, %rd29814;
	mov.b64 	{%r2574, %r2575}, %rd29813;
	shf.l.wrap.b32 	%r2576, %r2575, %r2572, 1;
	shf.l.wrap.b32 	%r2577, %r2572, %r2573, 1;
	mov.b64 	%rd29815, {%r2576, %r2577};
	add.s64 	%rd29816, %rd7614, %rd29813;
	shl.b64 	%rd29817, %rd29816, 1;
	add.s64 	%rd7634, %rd29817, %rd7626;
	setp.lt.u64 	%p6621, %rd7634, %rd7615;
	selp.u64 	%rd29818, 1, 0, %p6621;
	add.s64 	%rd29819, %rd7616, %rd29815;
	add.s64 	%rd7635, %rd29819, %rd29818;
	setp.ge.u64 	%p6622, %rd7635, %rd7616;
	@%p6622 bra 	$L__BB1_2488;
	add.s64 	%rd37605, %rd37605, 1;
	setp.ne.s64 	%p6623, %rd37605, 0;
	@%p6623 bra 	$L__BB1_2488;
	add.s64 	%rd37606, %rd37606, 1;
	setp.eq.s64 	%p6624, %rd37606, 0;
	selp.u64 	%rd29821, 1, 0, %p6624;
	add.s64 	%rd37607, %rd37607, %rd29821;
	mov.b64 	%rd37605, 0;
$L__BB1_2488:
	mul.lo.s64 	%rd29822, %rd37595, %rd37597;
	mul.hi.u64 	%rd29823, %rd37597, %rd37595;
	mov.b64 	{%r2578, %r2579}, %rd29823;
	mov.b64 	{%r2580, %r2581}, %rd29822;
	shf.l.wrap.b32 	%r2582, %r2581, %r2578, 1;
	shf.l.wrap.b32 	%r2583, %r2578, %r2579, 1;
	mov.b64 	%rd29824, {%r2582, %r2583};
	shl.b64 	%rd29825, %rd29822, 1;
	add.s64 	%rd7642, %rd29825, %rd7635;
	setp.lt.u64 	%p6625, %rd7642, %rd29825;
	selp.u64 	%rd29826, 1, 0, %p6625;
	add.s64 	%rd29827, %rd37605, %rd29824;
	add.s64 	%rd7643, %rd29827, %rd29826;
	setp.ge.u64 	%p6626, %rd7643, %rd37605;
	@%p6626 bra 	$L__BB1_2490;
	add.s64 	%rd37606, %rd37606, 1;
	setp.eq.s64 	%p6627, %rd37606, 0;
	selp.u64 	%rd29828, 1, 0, %p6627;
	add.s64 	%rd37607, %rd37607, %rd29828;
$L__BB1_2490:
	mul.lo.s64 	%rd29829, %rd37595, %rd37596;
	mul.hi.u64 	%rd29830, %rd37596, %rd37595;
	mov.b64 	{%r2584, %r2585}, %rd29830;
	mov.b64 	{%r2586, %r2587}, %rd29829;
	shf.l.wrap.b32 	%r2588, %r2587, %r2584, 1;
	shf.l.wrap.b32 	%r2589, %r2584, %r2585, 1;
	mov.b64 	%rd29831, {%r2588, %r2589};
	shl.b64 	%rd29832, %rd29829, 1;
	add.s64 	%rd29833, %rd29832, %rd7643;
	setp.lt.u64 	%p6628, %rd29833, %rd29832;
	selp.u64 	%rd29834, 1, 0, %p6628;
	add.s64 	%rd29835, %rd37606, %rd29831;
	add.s64 	%rd29836, %rd29835, %rd29834;
	setp.lt.u64 	%p6629, %rd29836, %rd37606;
	selp.u64 	%rd29837, 1, 0, %p6629;
	add.s64 	%rd29838, %rd37607, %rd29837;
	mul.lo.s64 	%rd29839, %rd7642, 4294968273;
	mov.b64 	%rd29840, 4294968273;
	mul.hi.u64 	%rd29841, %rd7642, %rd29840;
	mad.lo.s64 	%rd37598, %rd37598, %rd37598, %rd29839;
	setp.lt.u64 	%p6630, %rd37598, %rd29839;
	selp.u64 	%rd29842, 1, 0, %p6630;
	add.s64 	%rd29843, %rd29841, %rd29842;
	mul.lo.s64 	%rd29844, %rd29833, 4294968273;
	mul.hi.u64 	%rd29845, %rd29833, %rd29840;
	add.s64 	%rd29846, %rd29844, %rd7603;
	setp.lt.u64 	%p6631, %rd29846, %rd29844;
	selp.u64 	%rd29847, 1, 0, %p6631;
	add.s64 	%rd29848, %rd29845, %rd29847;
	add.s64 	%rd37597, %rd29846, %rd29843;
	setp.lt.u64 	%p6632, %rd37597, %rd29846;
	selp.u64 	%rd29849, 1, 0, %p6632;
	add.s64 	%rd29850, %rd29848, %rd29849;
	mul.lo.s64 	%rd29851, %rd29836, 4294968273;
	mul.hi.u64 	%rd29852, %rd29836, %rd29840;
	add.s64 	%rd29853, %rd29851, %rd7625;
	setp.lt.u64 	%p6633, %rd29853, %rd29851;
	selp.u64 	%rd29854, 1, 0, %p6633;
	add.s64 	%rd29855, %rd29852, %rd29854;
	add.s64 	%rd37596, %rd29853, %rd29850;
	setp.lt.u64 	%p6634, %rd37596, %rd29853;
	selp.u64 	%rd29856, 1, 0, %p6634;
	add.s64 	%rd29857, %rd29855, %rd29856;
	mul.lo.s64 	%rd29858, %rd29838, 4294968273;
	mul.hi.u64 	%rd29859, %rd29838, %rd29840;
	add.s64 	%rd29860, %rd29858, %rd7634;
	setp.lt.u64 	%p6635, %rd29860, %rd29858;
	selp.u64 	%rd29861, 1, 0, %p6635;
	add.s64 	%rd29862, %rd29859, %rd29861;
	add.s64 	%rd37595, %rd29860, %rd29857;
	setp.lt.u64 	%p6636, %rd37595, %rd29860;
	selp.u64 	%rd29863, 1, 0, %p6636;
	add.s64 	%rd7652, %rd29862, %rd29863;
	setp.eq.s64 	%p6637, %rd7652, 0;
	@%p6637 bra 	$L__BB1_2494;
	mov.b64 	%rd29864, 4294968273;
	mul.hi.u64 	%rd29865, %rd7652, %rd29864;
	mad.lo.s64 	%rd7653, %rd7652, 4294968273, %rd37598;
	setp.lt.u64 	%p6638, %rd7653, %rd37598;
	selp.u64 	%rd29866, 1, 0, %p6638;
	add.s64 	%rd7654, %rd29865, %rd29866;
	setp.eq.s64 	%p6639, %rd7654, 0;
	mov.u64 	%rd37598, %rd7653;
	@%p6639 bra 	$L__BB1_2494;
	add.s64 	%rd7655, %rd37597, %rd7654;
	setp.ge.u64 	%p6640, %rd7655, %rd37597;
	mov.u64 	%rd37598, %rd7653;
	mov.u64 	%rd37597, %rd7655;
	@%p6640 bra 	$L__BB1_2494;
	add.s64 	%rd37596, %rd37596, 1;
	setp.eq.s64 	%p6641, %rd37596, 0;
	selp.u64 	%rd29867, 1, 0, %p6641;
	add.s64 	%rd37595, %rd37595, %rd29867;
	mov.u64 	%rd37598, %rd7653;
	mov.u64 	%rd37597, %rd7655;
$L__BB1_2494:
	setp.gt.u64 	%p6642, %rd37595, %rd5271;
	@%p6642 bra 	$L__BB1_2496;
	setp.ne.s64 	%p6643, %rd37595, %rd5271;
	setp.ne.s64 	%p6644, %rd37596, %rd5272;
	or.pred  	%p6645, %p6643, %p6644;
	setp.ne.s64 	%p6646, %rd37597, %rd5273;
	or.pred  	%p6647, %p6645, %p6646;
	setp.lt.u64 	%p6648, %rd37598, %rd5274;
	or.pred  	%p6649, %p6647, %p6648;
	@%p6649 bra 	$L__BB1_2497;
$L__BB1_2496:
	// begin inline asm
	sub.cc.u64 %rd37598, %rd37598, %rd5274;
	// end inline asm
	// begin inline asm
	subc.u64 %rd29871, 0, 0;
	// end inline asm
	sub.s64 	%rd29873, %rd37597, %rd29871;
	// begin inline asm
	sub.cc.u64 %rd37597, %rd29873, %rd5273;
	// end inline asm
	sub.s64 	%rd29876, %rd37596, %rd29871;
	// begin inline asm
	sub.cc.u64 %rd37596, %rd29876, %rd5272;
	// end inline asm
	add.s64 	%rd29878, %rd29871, %rd5271;
	sub.s64 	%rd37595, %rd37595, %rd29878;
$L__BB1_2497:
	add.s32 	%r3287, %r3287, 1;
	setp.ne.s32 	%p6650, %r3287, 3;
	@%p6650 bra 	$L__BB1_2473;
	mul.hi.u64 	%rd29879, %rd37598, %rd7568;
	mul.lo.s64 	%rd29880, %rd7569, %rd37598;
	mul.hi.u64 	%rd29881, %rd37598, %rd7569;
	add.s64 	%rd29882, %rd29880, %rd29879;
	setp.lt.u64 	%p6651, %rd29882, %rd29880;
	selp.u64 	%rd29883, 1, 0, %p6651;
	add.s64 	%rd29884, %rd29881, %rd29883;
	mul.lo.s64 	%rd29885, %rd7570, %rd37598;
	mul.hi.u64 	%rd29886, %rd37598, %rd7570;
	add.s64 	%rd29887, %rd29885, %rd29884;
	setp.lt.u64 	%p6652, %rd29887, %rd29885;
	selp.u64 	%rd29888, 1, 0, %p6652;
	add.s64 	%rd29889, %rd29886, %rd29888;
	mul.lo.s64 	%rd29890, %rd7571, %rd37598;
	mul.hi.u64 	%rd29891, %rd37598, %rd7571;
	add.s64 	%rd29892, %rd29890, %rd29889;
	setp.lt.u64 	%p6653, %rd29892, %rd29890;
	selp.u64 	%rd29893, 1, 0, %p6653;
	add.s64 	%rd29894, %rd29891, %rd29893;
	mul.lo.s64 	%rd29895, %rd7568, %rd37597;
	mul.hi.u64 	%rd29896, %rd37597, %rd7568;
	add.s64 	%rd29897, %rd29895, %rd29882;
	setp.lt.u64 	%p6654, %rd29897, %rd29895;
	selp.u64 	%rd29898, 1, 0, %p6654;
	add.s64 	%rd29899, %rd29896, %rd29898;
	mul.lo.s64 	%rd29900, %rd7569, %rd37597;
	mul.hi.u64 	%rd29901, %rd37597, %rd7569;
	add.s64 	%rd29902, %rd29900, %rd29887;
	setp.lt.u64 	%p6655, %rd29902, %rd29900;
	selp.u64 	%rd29903, 1, 0, %p6655;
	add.s64 	%rd29904, %rd29901, %rd29903;
	add.s64 	%rd29905, %rd29902, %rd29899;
	setp.lt.u64 	%p6656, %rd29905, %rd29902;
	selp.u64 	%rd29906, 1, 0, %p6656;
	add.s64 	%rd29907, %rd29904, %rd29906;
	mul.lo.s64 	%rd29908, %rd7570, %rd37597;
	mul.hi.u64 	%rd29909, %rd37597, %rd7570;
	add.s64 	%rd29910, %rd29908, %rd29892;
	setp.lt.u64 	%p6657, %rd29910, %rd29908;
	selp.u64 	%rd29911, 1, 0, %p6657;
	add.s64 	%rd29912, %rd29909, %rd29911;
	add.s64 	%rd29913, %rd29910, %rd29907;
	setp.lt.u64 	%p6658, %rd29913, %rd29910;
	selp.u64 	%rd29914, 1, 0, %p6658;
	add.s64 	%rd29915, %rd29912, %rd29914;
	mul.lo.s64 	%rd29916, %rd7571, %rd37597;
	mul.hi.u64 	%rd29917, %rd37597, %rd7571;
	add.s64 	%rd29918, %rd29916, %rd29894;
	setp.lt.u64 	%p6659, %rd29918, %rd29916;
	selp.u64 	%rd29919, 1, 0, %p6659;
	add.s64 	%rd29920, %rd29917, %rd29919;
	add.s64 	%rd29921, %rd29918, %rd29915;
	setp.lt.u64 	%p6660, %rd29921, %rd29918;
	selp.u64 	%rd29922, 1, 0, %p6660;
	add.s64 	%rd29923, %rd29920, %rd29922;
	mul.lo.s64 	%rd29924, %rd7568, %rd37596;
	mul.hi.u64 	%rd29925, %rd37596, %rd7568;
	add.s64 	%rd29926, %rd29924, %rd29905;
	setp.lt.u64 	%p6661, %rd29926, %rd29924;
	selp.u64 	%rd29927, 1, 0, %p6661;
	add.s64 	%rd29928, %rd29925, %rd29927;
	mul.lo.s64 	%rd29929, %rd7569, %rd37596;
	mul.hi.u64 	%rd29930, %rd37596, %rd7569;
	add.s64 	%rd29931, %rd29929, %rd29913;
	setp.lt.u64 	%p6662, %rd29931, %rd29929;
	selp.u64 	%rd29932, 1, 0, %p6662;
	add.s64 	%rd29933, %rd29930, %rd29932;
	add.s64 	%rd29934, %rd29931, %rd29928;
	setp.lt.u64 	%p6663, %rd29934, %rd29931;
	selp.u64 	%rd29935, 1, 0, %p6663;
	add.s64 	%rd29936, %rd29933, %rd29935;
	mul.lo.s64 	%rd29937, %rd7570, %rd37596;
	mul.hi.u64 	%rd29938, %rd37596, %rd7570;
	add.s64 	%rd29939, %rd29937, %rd29921;
	setp.lt.u64 	%p6664, %rd29939, %rd29937;
	selp.u64 	%rd29940, 1, 0, %p6664;
	add.s64 	%rd29941, %rd29938, %rd29940;
	add.s64 	%rd29942, %rd29939, %rd29936;
	setp.lt.u64 	%p6665, %rd29942, %rd29939;
	selp.u64 	%rd29943, 1, 0, %p6665;
	add.s64 	%rd29944, %rd29941, %rd29943;
	mul.lo.s64 	%rd29945, %rd7571, %rd37596;
	mul.hi.u64 	%rd29946, %rd37596, %rd7571;
	add.s64 	%rd29947, %rd29945, %rd29923;
	setp.lt.u64 	%p6666, %rd29947, %rd29945;
	selp.u64 	%rd29948, 1, 0, %p6666;
	add.s64 	%rd29949, %rd29946, %rd29948;
	add.s64 	%rd29950, %rd29947, %rd29944;
	setp.lt.u64 	%p6667, %rd29950, %rd29947;
	selp.u64 	%rd29951, 1, 0, %p6667;
	add.s64 	%rd29952, %rd29949, %rd29951;
	mul.lo.s64 	%rd29953, %rd7568, %rd37595;
	mul.hi.u64 	%rd29954, %rd37595, %rd7568;
	add.s64 	%rd29955, %rd29953, %rd29934;
	setp.lt.u64 	%p6668, %rd29955, %rd29953;
	selp.u64 	%rd29956, 1, 0, %p6668;
	add.s64 	%rd29957, %rd29954, %rd29956;
	mul.lo.s64 	%rd29958, %rd7569, %rd37595;
	mul.hi.u64 	%rd29959, %rd37595, %rd7569;
	add.s64 	%rd29960, %rd29958, %rd29942;
	setp.lt.u64 	%p6669, %rd29960, %rd29958;
	selp.u64 	%rd29961, 1, 0, %p6669;
	add.s64 	%rd29962, %rd29959, %rd29961;
	add.s64 	%rd29963, %rd29960, %rd29957;
	setp.lt.u64 	%p6670, %rd29963, %rd29960;
	selp.u64 	%rd29964, 1, 0, %p6670;
	add.s64 	%rd29965, %rd29962, %rd29964;
	mul.lo.s64 	%rd29966, %rd7570, %rd37595;
	mul.hi.u64 	%rd29967, %rd37595, %rd7570;
	add.s64 	%rd29968, %rd29966, %rd29950;
	setp.lt.u64 	%p6671, %rd29968, %rd29966;
	selp.u64 	%rd29969, 1, 0, %p6671;
	add.s64 	%rd29970, %rd29967, %rd29969;
	add.s64 	%rd29971, %rd29968, %rd29965;
	setp.lt.u64 	%p6672, %rd29971, %rd29968;
	selp.u64 	%rd29972, 1, 0, %p6672;
	add.s64 	%rd29973, %rd29970, %rd29972;
	mul.lo.s64 	%rd29974, %rd7571, %rd37595;
	mul.hi.u64 	%rd29975, %rd37595, %rd7571;
	add.s64 	%rd29976, %rd29974, %rd29952;
	setp.lt.u64 	%p6673, %rd29976, %rd29974;
	selp.u64 	%rd29977, 1, 0, %p6673;
	add.s64 	%rd29978, %rd29975, %rd29977;
	add.s64 	%rd29979, %rd29976, %rd29973;
	setp.lt.u64 	%p6674, %rd29979, %rd29976;
	selp.u64 	%rd29980, 1, 0, %p6674;
	add.s64 	%rd29981, %rd29978, %rd29980;
	mul.lo.s64 	%rd29982, %rd29963, 4294968273;
	mov.b64 	%rd29983, 4294968273;
	mul.hi.u64 	%rd29984, %rd29963, %rd29983;
	mad.lo.s64 	%rd37624, %rd7568, %rd37598, %rd29982;
	setp.lt.u64 	%p6675, %rd37624, %rd29982;
	selp.u64 	%rd29985, 1, 0, %p6675;
	add.s64 	%rd29986, %rd29984, %rd29985;
	mul.lo.s64 	%rd29987, %rd29971, 4294968273;
	mul.hi.u64 	%rd29988, %rd29971, %rd29983;
	add.s64 	%rd29989, %rd29987, %rd29897;
	setp.lt.u64 	%p6676, %rd29989, %rd29987;
	selp.u64 	%rd29990, 1, 0, %p6676;
	add.s64 	%rd29991, %rd29988, %rd29990;
	add.s64 	%rd37625, %rd29989, %rd29986;
	setp.lt.u64 	%p6677, %rd37625, %rd29989;
	selp.u64 	%rd29992, 1, 0, %p6677;
	add.s64 	%rd29993, %rd29991, %rd29992;
	mul.lo.s64 	%rd29994, %rd29979, 4294968273;
	mul.hi.u64 	%rd29995, %rd29979, %rd29983;
	add.s64 	%rd29996, %rd29994, %rd29926;
	setp.lt.u64 	%p6678, %rd29996, %rd29994;
	selp.u64 	%rd29997, 1, 0, %p6678;
	add.s64 	%rd29998, %rd29995, %rd29997;
	add.s64 	%rd37629, %rd29996, %rd29993;
	setp.lt.u64 	%p6679, %rd37629, %rd29996;
	selp.u64 	%rd29999, 1, 0, %p6679;
	add.s64 	%rd30000, %rd29998, %rd29999;
	mul.lo.s64 	%rd30001, %rd29981, 4294968273;
	mul.hi.u64 	%rd30002, %rd29981, %rd29983;
	add.s64 	%rd30003, %rd30001, %rd29955;
	setp.lt.u64 	%p6680, %rd30003, %rd30001;
	selp.u64 	%rd30004, 1, 0, %p6680;
	add.s64 	%rd30005, %rd30002, %rd30004;
	add.s64 	%rd37628, %rd30003, %rd30000;
	setp.lt.u64 	%p6681, %rd37628, %rd30003;
	selp.u64 	%rd30006, 1, 0, %p6681;
	add.s64 	%rd7674, %rd30005, %rd30006;
	setp.eq.s64 	%p6682, %rd7674, 0;
	@%p6682 bra 	$L__BB1_2502;
	mov.b64 	%rd30007, 4294968273;
	mul.hi.u64 	%rd30008, %rd7674, %rd30007;
	mad.lo.s64 	%rd7675, %rd7674, 4294968273, %rd37624;
	setp.lt.u64 	%p6683, %rd7675, %rd37624;
	selp.u64 	%rd30009, 1, 0, %p6683;
	add.s64 	%rd7676, %rd30008, %rd30009;
	setp.eq.s64 	%p6684, %rd7676, 0;
	mov.u64 	%rd37624, %rd7675;
	@%p6684 bra 	$L__BB1_2502;
	add.s64 	%rd7677, %rd37625, %rd7676;
	setp.ge.u64 	%p6685, %rd7677, %rd37625;
	mov.u64 	%rd37624, %rd7675;
	mov.u64 	%rd37625, %rd7677;
	@%p6685 bra 	$L__BB1_2502;
	add.s64 	%rd37629, %rd37629, 1;
	setp.eq.s64 	%p6686, %rd37629, 0;
	selp.u64 	%rd30010, 1, 0, %p6686;
	add.s64 	%rd37628, %rd37628, %rd30010;
	mov.u64 	%rd37624, %rd7675;
	mov.u64 	%rd37625, %rd7677;
$L__BB1_2502:
	setp.gt.u64 	%p6687, %rd37628, %rd5271;
	@%p6687 bra 	$L__BB1_2504;
	setp.ne.s64 	%p6688, %rd37628, %rd5271;
	setp.ne.s64 	%p6689, %rd37629, %rd5272;
	or.pred  	%p6690, %p6688, %p6689;
	setp.ne.s64 	%p6691, %rd37625, %rd5273;
	or.pred  	%p6692, %p6690, %p6691;
	setp.lt.u64 	%p6693, %rd37624, %rd5274;
	or.pred  	%p6694, %p6692, %p6693;
	@%p6694 bra 	$L__BB1_2505;
$L__BB1_2504:
	// begin inline asm
	sub.cc.u64 %rd37624, %rd37624, %rd5274;
	// end inline asm
	// begin inline asm
	subc.u64 %rd30014, 0, 0;
	// end inline asm
	sub.s64 	%rd30016, %rd37625, %rd30014;
	// begin inline asm
	sub.cc.u64 %rd37625, %rd30016, %rd5273;
	// end inline asm
	sub.s64 	%rd30019, %rd37629, %rd30014;
	// begin inline asm
	sub.cc.u64 %rd37629, %rd30019, %rd5272;
	// end inline asm
	add.s64 	%rd30021, %rd30014, %rd5271;
	sub.s64 	%rd37628, %rd37628, %rd30021;
$L__BB1_2505:
	mul.hi.u64 	%rd30022, %rd37624, %rd37624;
	mul.lo.s64 	%rd30023, %rd37625, %rd37625;
	mul.hi.u64 	%rd37636, %rd37625, %rd37625;
	mul.lo.s64 	%rd37637, %rd37629, %rd37629;
	mul.hi.u64 	%rd37638, %rd37629, %rd37629;
	mul.lo.s64 	%rd37639, %rd37628, %rd37628;
	mul.hi.u64 	%rd37640, %rd37628, %rd37628;
	mul.lo.s64 	%rd30024, %rd37625, %rd37624;
	mul.hi.u64 	%rd30025, %rd37624, %rd37625;
	mov.b64 	{%r2590, %r2591}, %rd30025;
	mov.b64 	{%r2592, %r2593}, %rd30024;
	shf.l.wrap.b32 	%r2594, %r2593, %r2590, 1;
	shf.l.wrap.b32 	%r2595, %r2590, %r2591, 1;
	mov.b64 	%rd30026, {%r2594, %r2595};
	shl.b64 	%rd30027, %rd30024, 1;
	add.s64 	%rd7697, %rd30027, %rd30022;
	setp.lt.u64 	%p6695, %rd7697, %rd30027;
	selp.u64 	%rd30028, 1, 0, %p6695;
	add.s64 	%rd30029, %rd30023, %rd30026;
	add.s64 	%rd7698, %rd30029, %rd30028;
	setp.ge.u64 	%p6696, %rd7698, %rd30023;
	@%p6696 bra 	$L__BB1_2513;
	add.s64 	%rd37636, %rd37636, 1;
	setp.ne.s64 	%p6697, %rd37636, 0;
	@%p6697 bra 	$L__BB1_2513;
	add.s64 	%rd37637, %rd37637, 1;
	setp.ne.s64 	%p6698, %rd37637, 0;
	mov.b64 	%rd37636, 0;
	@%p6698 bra 	$L__BB1_2513;
	add.s64 	%rd37638, %rd37638, 1;
	setp.ne.s64 	%p6699, %rd37638, 0;
	mov.b64 	%rd37636, 0;
	mov.u64 	%rd37637, %rd37636;
	@%p6699 bra 	$L__BB1_2513;
	add.s64 	%rd37639, %rd37639, 1;
	setp.eq.s64 	%p6700, %rd37639, 0;
	selp.u64 	%rd30033, 1, 0, %p6700;
	add.s64 	%rd37640, %rd37640, %rd30033;
	mov.b64 	%rd37636, 0;
	mov.u64 	%rd37638, %rd37636;
	bra.uni 	$L__BB1_2513;
$L__BB1_2510:
	add.s64 	%rd37567, %rd37567, 1;
	setp.ne.s64 	%p6525, %rd37567, 0;
	@%p6525 bra 	$L__BB1_2449;
	add.s64 	%rd37568, %rd37568, 1;
	setp.ne.s64 	%p6526, %rd37568, 0;
	mov.b64 	%rd37567, 0;
	@%p6526 bra 	$L__BB1_2449;
	add.s64 	%rd37569, %rd37569, 1;
	setp.eq.s64 	%p6527, %rd37569, 0;
	selp.u64 	%rd29568, 1, 0, %p6527;
	add.s64 	%rd37570, %rd37570, %rd29568;
	mov.b64 	%rd37567, 0;
	mov.u64 	%rd37568, %rd37567;
	bra.uni 	$L__BB1_2449;
$L__BB1_2513:
	mul.lo.s64 	%rd30034, %rd37629, %rd37624;
	mul.hi.u64 	%rd30035, %rd37624, %rd37629;
	mov.b64 	{%r2596, %r2597}, %rd30035;
	mov.b64 	{%r2598, %r2599}, %rd30034;
	shf.l.wrap.b32 	%r2600, %r2599, %r2596, 1;
	shf.l.wrap.b32 	%r2601, %r2596, %r2597, 1;
	mov.b64 	%rd30036, {%r2600, %r2601};
	shl.b64 	%rd30037, %rd30034, 1;
	add.s64 	%rd7719, %rd30037, %rd7698;
	setp.lt.u64 	%p6701, %rd7719, %rd30037;
	selp.u64 	%rd30038, 1, 0, %p6701;
	add.s64 	%rd30039, %rd37636, %rd30036;
	add.s64 	%rd7720, %rd30039, %rd30038;
	setp.ge.u64 	%p6702, %rd7720, %rd37636;
	@%p6702 bra 	$L__BB1_2514;
	bra.uni 	$L__BB1_2584;
$L__BB1_2514:
	mul.lo.s64 	%rd7708, %rd37628, %rd37624;
	mul.hi.u64 	%rd30043, %rd37624, %rd37628;
	mov.b64 	{%r2602, %r2603}, %rd30043;
	mov.b64 	{%r2604, %r2605}, %rd7708;
	shf.l.wrap.b32 	%r2606, %r2605, %r2602, 1;
	shf.l.wrap.b32 	%r2607, %r2602, %r2603, 1;
	mov.b64 	%rd30044, {%r2606, %r2607};
	shl.b64 	%rd30045, %rd7708, 1;
	add.s64 	%rd7709, %rd30045, %rd7720;
	setp.lt.u64 	%p6706, %rd7709, %rd30045;
	selp.u64 	%rd30046, 1, 0, %p6706;
	add.s64 	%rd30047, %rd37637, %rd30044;
	add.s64 	%rd7710, %rd30047, %rd30046;
	setp.ge.u64 	%p6707, %rd7710, %rd37637;
	@%p6707 bra 	$L__BB1_2517;
	add.s64 	%rd37638, %rd37638, 1;
	setp.ne.s64 	%p6708, %rd37638, 0;
	@%p6708 bra 	$L__BB1_2517;
	add.s64 	%rd37639, %rd37639, 1;
	setp.eq.s64 	%p6709, %rd37639, 0;
	selp.u64 	%rd30049, 1, 0, %p6709;
	add.s64 	%rd37640, %rd37640, %rd30049;
	mov.b64 	%rd37638, 0;
$L__BB1_2517:
	mul.lo.s64 	%rd30050, %rd37629, %rd37625;
	mul.hi.u64 	%rd30051, %rd37625, %rd37629;
	mov.b64 	{%r2608, %r2609}, %rd30051;
	mov.b64 	{%r2610, %r2611}, %rd30050;
	shf.l.wrap.b32 	%r2612, %r2611, %r2608, 1;
	shf.l.wrap.b32 	%r2613, %r2608, %r2609, 1;
	mov.b64 	%rd30052, {%r2612, %r2613};
	add.s64 	%rd30053, %rd7708, %rd30050;
	shl.b64 	%rd30054, %rd30053, 1;
	add.s64 	%rd7728, %rd30054, %rd7720;
	setp.lt.u64 	%p6710, %rd7728, %rd7709;
	selp.u64 	%rd30055, 1, 0, %p6710;
	add.s64 	%rd30056, %rd7710, %rd30052;
	add.s64 	%rd7729, %rd30056, %rd30055;
	setp.ge.u64 	%p6711, %rd7729, %rd7710;
	@%p6711 bra 	$L__BB1_2520;
	add.s64 	%rd37638, %rd37638, 1;
	setp.ne.s64 	%p6712, %rd37638, 0;
	@%p6712 bra 	$L__BB1_2520;
	add.s64 	%rd37639, %rd37639, 1;
	setp.eq.s64 	%p6713, %rd37639, 0;
	selp.u64 	%rd30058, 1, 0, %p6713;
	add.s64 	%rd37640, %rd37640, %rd30058;
	mov.b64 	%rd37638, 0;
$L__BB1_2520:
	mul.lo.s64 	%rd30059, %rd37628, %rd37625;
	mul.hi.u64 	%rd30060, %rd37625, %rd37628;
	mov.b64 	{%r2614, %r2615}, %rd30060;
	mov.b64 	{%r2616, %r2617}, %rd30059;
	shf.l.wrap.b32 	%r2618, %r2617, %r2614, 1;
	shf.l.wrap.b32 	%r2619, %r2614, %r2615, 1;
	mov.b64 	%rd30061, {%r2618, %r2619};
	shl.b64 	%rd30062, %rd30059, 1;
	add.s64 	%rd7736, %rd30062, %rd7729;
	setp.lt.u64 	%p6714, %rd7736, %rd30062;
	selp.u64 	%rd30063, 1, 0, %p6714;
	add.s64 	%rd30064, %rd37638, %rd30061;
	add.s64 	%rd7737, %rd30064, %rd30063;
	setp.ge.u64 	%p6715, %rd7737, %rd37638;
	@%p6715 bra 	$L__BB1_2522;
	add.s64 	%rd37639, %rd37639, 1;
	setp.eq.s64 	%p6716, %rd37639, 0;
	selp.u64 	%rd30065, 1, 0, %p6716;
	add.s64 	%rd37640, %rd37640, %rd30065;
$L__BB1_2522:
	mul.lo.s64 	%rd30066, %rd37628, %rd37629;
	mul.hi.u64 	%rd30067, %rd37629, %rd37628;
	mov.b64 	{%r2620, %r2621}, %rd30067;
	mov.b64 	{%r2622, %r2623}, %rd30066;
	shf.l.wrap.b32 	%r2624, %r2623, %r2620, 1;
	shf.l.wrap.b32 	%r2625, %r2620, %r2621, 1;
	mov.b64 	%rd30068, {%r2624, %r2625};
	shl.b64 	%rd30069, %rd30066, 1;
	add.s64 	%rd30070, %rd30069, %rd7737;
	setp.lt.u64 	%p6717, %rd30070, %rd30069;
	selp.u64 	%rd30071, 1, 0, %p6717;
	add.s64 	%rd30072, %rd37639, %rd30068;
	add.s64 	%rd30073, %rd30072, %rd30071;
	setp.lt.u64 	%p6718, %rd30073, %rd37639;
	selp.u64 	%rd30074, 1, 0, %p6718;
	add.s64 	%rd30075, %rd37640, %rd30074;
	mul.lo.s64 	%rd30076, %rd7736, 4294968273;
	mov.b64 	%rd30077, 4294968273;
	mul.hi.u64 	%rd30078, %rd7736, %rd30077;
	mad.lo.s64 	%rd37649, %rd37624, %rd37624, %rd30076;
	setp.lt.u64 	%p6719, %rd37649, %rd30076;
	selp.u64 	%rd30079, 1, 0, %p6719;
	add.s64 	%rd30080, %rd30078, %rd30079;
	mul.lo.s64 	%rd30081, %rd30070, 4294968273;
	mul.hi.u64 	%rd30082, %rd30070, %rd30077;
	add.s64 	%rd30083, %rd30081, %rd7697;
	setp.lt.u64 	%p6720, %rd30083, %rd30081;
	selp.u64 	%rd30084, 1, 0, %p6720;
	add.s64 	%rd30085, %rd30082, %rd30084;
	add.s64 	%rd37650, %rd30083, %rd30080;
	setp.lt.u64 	%p6721, %rd37650, %rd30083;
	selp.u64 	%rd30086, 1, 0, %p6721;
	add.s64 	%rd30087, %rd30085, %rd30086;
	mul.lo.s64 	%rd30088, %rd30073, 4294968273;
	mul.hi.u64 	%rd30089, %rd30073, %rd30077;
	add.s64 	%rd30090, %rd30088, %rd7719;
	setp.lt.u64 	%p6722, %rd30090, %rd30088;
	selp.u64 	%rd30091, 1, 0, %p6722;
	add.s64 	%rd30092, %rd30089, %rd30091;
	add.s64 	%rd37654, %rd30090, %rd30087;
	setp.lt.u64 	%p6723, %rd37654, %rd30090;
	selp.u64 	%rd30093, 1, 0, %p6723;
	add.s64 	%rd30094, %rd30092, %rd30093;
	mul.lo.s64 	%rd30095, %rd30075, 4294968273;
	mul.hi.u64 	%rd30096, %rd30075, %rd30077;
	add.s64 	%rd30097, %rd30095, %rd7728;
	setp.lt.u64 	%p6724, %rd30097, %rd30095;
	selp.u64 	%rd30098, 1, 0, %p6724;
	add.s64 	%rd30099, %rd30096, %rd30098;
	add.s64 	%rd37653, %rd30097, %rd30094;
	setp.lt.u64 	%p6725, %rd37653, %rd30097;
	selp.u64 	%rd30100, 1, 0, %p6725;
	add.s64 	%rd7746, %rd30099, %rd30100;
	setp.eq.s64 	%p6726, %rd7746, 0;
	@%p6726 bra 	$L__BB1_2526;
	mov.b64 	%rd30101, 4294968273;
	mul.hi.u64 	%rd30102, %rd7746, %rd30101;
	mad.lo.s64 	%rd7747, %rd7746, 4294968273, %rd37649;
	setp.lt.u64 	%p6727, %rd7747, %rd37649;
	selp.u64 	%rd30103, 1, 0, %p6727;
	add.s64 	%rd7748, %rd30102, %rd30103;
	setp.eq.s64 	%p6728, %rd7748, 0;
	mov.u64 	%rd37649, %rd7747;
	@%p6728 bra 	$L__BB1_2526;
	add.s64 	%rd7749, %rd37650, %rd7748;
	setp.ge.u64 	%p6729, %rd7749, %rd37650;
	mov.u64 	%rd37649, %rd7747;
	mov.u64 	%rd37650, %rd7749;
	@%p6729 bra 	$L__BB1_2526;
	add.s64 	%rd37654, %rd37654, 1;
	setp.eq.s64 	%p6730, %rd37654, 0;
	selp.u64 	%rd30104, 1, 0, %p6730;
	add.s64 	%rd37653, %rd37653, %rd30104;
	mov.u64 	%rd37649, %rd7747;
	mov.u64 	%rd37650, %rd7749;
$L__BB1_2526:
	setp.gt.u64 	%p6731, %rd37653, %rd5271;
	@%p6731 bra 	$L__BB1_2528;
	setp.ne.s64 	%p6732, %rd37653, %rd5271;
	setp.ne.s64 	%p6733, %rd37654, %rd5272;
	or.pred  	%p6734, %p6732, %p6733;
	setp.ne.s64 	%p6735, %rd37650, %rd5273;
	or.pred  	%p6736, %p6734, %p6735;
	setp.lt.u64 	%p6737, %rd37649, %rd5274;
	or.pred  	%p6738, %p6736, %p6737;
	@%p6738 bra 	$L__BB1_2529;
$L__BB1_2528:
	// begin inline asm
	sub.cc.u64 %rd37649, %rd37649, %rd5274;
	// end inline asm
	// begin inline asm
	subc.u64 %rd30108, 0, 0;
	// end inline asm
	sub.s64 	%rd30110, %rd37650, %rd30108;
	// begin inline asm
	sub.cc.u64 %rd37650, %rd30110, %rd5273;
	// end inline asm
	sub.s64 	%rd30113, %rd37654, %rd30108;
	// begin inline asm
	sub.cc.u64 %rd37654, %rd30113, %rd5272;
	// end inline asm
	add.s64 	%rd30115, %rd30108, %rd5271;
	sub.s64 	%rd37653, %rd37653, %rd30115;
$L__BB1_2529:
	mul.hi.u64 	%rd30116, %rd37649, %rd7568;
	mul.lo.s64 	%rd30117, %rd7569, %rd37649;
	mul.hi.u64 	%rd30118, %rd37649, %rd7569;
	add.s64 	%rd30119, %rd30117, %rd30116;
	setp.lt.u64 	%p6739, %rd30119, %rd30117;
	selp.u64 	%rd30120, 1, 0, %p6739;
	add.s64 	%rd30121, %rd30118, %rd30120;
	mul.lo.s64 	%rd30122, %rd7570, %rd37649;
	mul.hi.u64 	%rd30123, %rd37649, %rd7570;
	add.s64 	%rd30124, %rd30122, %rd30121;
	setp.lt.u64 	%p6740, %rd30124, %rd30122;
	selp.u64 	%rd30125, 1, 0, %p6740;
	add.s64 	%rd30126, %rd30123, %rd30125;
	mul.lo.s64 	%rd30127, %rd7571, %rd37649;
	mul.hi.u64 	%rd30128, %rd37649, %rd7571;
	add.s64 	%rd30129, %rd30127, %rd30126;
	setp.lt.u64 	%p6741, %rd30129, %rd30127;
	selp.u64 	%rd30130, 1, 0, %p6741;
	add.s64 	%rd30131, %rd30128, %rd30130;
	mul.lo.s64 	%rd30132, %rd7568, %rd37650;
	mul.hi.u64 	%rd30133, %rd37650, %rd7568;
	add.s64 	%rd30134, %rd30132, %rd30119;
	setp.lt.u64 	%p6742, %rd30134, %rd30132;
	selp.u64 	%rd30135, 1, 0, %p6742;
	add.s64 	%rd30136, %rd30133, %rd30135;
	mul.lo.s64 	%rd30137, %rd7569, %rd37650;
	mul.hi.u64 	%rd30138, %rd37650, %rd7569;
	add.s64 	%rd30139, %rd30137, %rd30124;
	setp.lt.u64 	%p6743, %rd30139, %rd30137;
	selp.u64 	%rd30140, 1, 0, %p6743;
	add.s64 	%rd30141, %rd30138, %rd30140;
	add.s64 	%rd30142, %rd30139, %rd30136;
	setp.lt.u64 	%p6744, %rd30142, %rd30139;
	selp.u64 	%rd30143, 1, 0, %p6744;
	add.s64 	%rd30144, %rd30141, %rd30143;
	mul.lo.s64 	%rd30145, %rd7570, %rd37650;
	mul.hi.u64 	%rd30146, %rd37650, %rd7570;
	add.s64 	%rd30147, %rd30145, %rd30129;
	setp.lt.u64 	%p6745, %rd30147, %rd30145;
	selp.u64 	%rd30148, 1, 0, %p6745;
	add.s64 	%rd30149, %rd30146, %rd30148;
	add.s64 	%rd30150, %rd30147, %rd30144;
	setp.lt.u64 	%p6746, %rd30150, %rd30147;
	selp.u64 	%rd30151, 1, 0, %p6746;
	add.s64 	%rd30152, %rd30149, %rd30151;
	mul.lo.s64 	%rd30153, %rd7571, %rd37650;
	mul.hi.u64 	%rd30154, %rd37650, %rd7571;
	add.s64 	%rd30155, %rd30153, %rd30131;
	setp.lt.u64 	%p6747, %rd30155, %rd30153;
	selp.u64 	%rd30156, 1, 0, %p6747;
	add.s64 	%rd30157, %rd30154, %rd30156;
	add.s64 	%rd30158, %rd30155, %rd30152;
	setp.lt.u64 	%p6748, %rd30158, %rd30155;
	selp.u64 	%rd30159, 1, 0, %p6748;
	add.s64 	%rd30160, %rd30157, %rd30159;
	mul.lo.s64 	%rd30161, %rd7568, %rd37654;
	mul.hi.u64 	%rd30162, %rd37654, %rd7568;
	add.s64 	%rd30163, %rd30161, %rd30142;
	setp.lt.u64 	%p6749, %rd30163, %rd30161;
	selp.u64 	%rd30164, 1, 0, %p6749;
	add.s64 	%rd30165, %rd30162, %rd30164;
	mul.lo.s64 	%rd30166, %rd7569, %rd37654;
	mul.hi.u64 	%rd30167, %rd37654, %rd7569;
	add.s64 	%rd30168, %rd30166, %rd30150;
	setp.lt.u64 	%p6750, %rd30168, %rd30166;
	selp.u64 	%rd30169, 1, 0, %p6750;
	add.s64 	%rd30170, %rd30167, %rd30169;
	add.s64 	%rd30171, %rd30168, %rd30165;
	setp.lt.u64 	%p6751, %rd30171, %rd30168;
	selp.u64 	%rd30172, 1, 0, %p6751;
	add.s64 	%rd30173, %rd30170, %rd30172;
	mul.lo.s64 	%rd30174, %rd7570, %rd37654;
	mul.hi.u64 	%rd30175, %rd37654, %rd7570;
	add.s64 	%rd30176, %rd30174, %rd30158;
	setp.lt.u64 	%p6752, %rd30176, %rd30174;
	selp.u64 	%rd30177, 1, 0, %p6752;
	add.s64 	%rd30178, %rd30175, %rd30177;
	add.s64 	%rd30179, %rd30176, %rd30173;
	setp.lt.u64 	%p6753, %rd30179, %rd30176;
	selp.u64 	%rd30180, 1, 0, %p6753;
	add.s64 	%rd30181, %rd30178, %rd30180;
	mul.lo.s64 	%rd30182, %rd7571, %rd37654;
	mul.hi.u64 	%rd30183, %rd37654, %rd7571;
	add.s64 	%rd30184, %rd30182, %rd30160;
	setp.lt.u64 	%p6754, %rd30184, %rd30182;
	selp.u64 	%rd30185, 1, 0, %p6754;
	add.s64 	%rd30186, %rd30183, %rd30185;
	add.s64 	%rd30187, %rd30184, %rd30181;
	setp.lt.u64 	%p6755, %rd30187, %rd30184;
	selp.u64 	%rd30188, 1, 0, %p6755;
	add.s64 	%rd30189, %rd30186, %rd30188;
	mul.lo.s64 	%rd30190, %rd7568, %rd37653;
	mul.hi.u64 	%rd30191, %rd37653, %rd7568;
	add.s64 	%rd30192, %rd30190, %rd30171;
	setp.lt.u64 	%p6756, %rd30192, %rd30190;
	selp.u64 	%rd30193, 1, 0, %p6756;
	add.s64 	%rd30194, %rd30191, %rd30193;
	mul.lo.s64 	%rd30195, %rd7569, %rd37653;
	mul.hi.u64 	%rd30196, %rd37653, %rd7569;
	add.s64 	%rd30197, %rd30195, %rd30179;
	setp.lt.u64 	%p6757, %rd30197, %rd30195;
	selp.u64 	%rd30198, 1, 0, %p6757;
	add.s64 	%rd30199, %rd30196, %rd30198;
	add.s64 	%rd30200, %rd30197, %rd30194;
	setp.lt.u64 	%p6758, %rd30200, %rd30197;
	selp.u64 	%rd30201, 1, 0, %p6758;
	add.s64 	%rd30202, %rd30199, %rd30201;
	mul.lo.s64 	%rd30203, %rd7570, %rd37653;
	mul.hi.u64 	%rd30204, %rd37653, %rd7570;
	add.s64 	%rd30205, %rd30203, %rd30187;
	setp.lt.u64 	%p6759, %rd30205, %rd30203;
	selp.u64 	%rd30206, 1, 0, %p6759;
	add.s64 	%rd30207, %rd30204, %rd30206;
	add.s64 	%rd30208, %rd30205, %rd30202;
	setp.lt.u64 	%p6760, %rd30208, %rd30205;
	selp.u64 	%rd30209, 1, 0, %p6760;
	add.s64 	%rd30210, %rd30207, %rd30209;
	mul.lo.s64 	%rd30211, %rd7571, %rd37653;
	mul.hi.u64 	%rd30212, %rd37653, %rd7571;
	add.s64 	%rd30213, %rd30211, %rd30189;
	setp.lt.u64 	%p6761, %rd30213, %rd30211;
	selp.u64 	%rd30214, 1, 0, %p6761;
	add.s64 	%rd30215, %rd30212, %rd30214;
	add.s64 	%rd30216, %rd30213, %rd30210;
	setp.lt.u64 	%p6762, %rd30216, %rd30213;
	selp.u64 	%rd30217, 1, 0, %p6762;
	add.s64 	%rd30218, %rd30215, %rd30217;
	mul.lo.s64 	%rd30219, %rd30200, 4294968273;
	mov.b64 	%rd30220, 4294968273;
	mul.hi.u64 	%rd30221, %rd30200, %rd30220;
	mad.lo.s64 	%rd37657, %rd7568, %rd37649, %rd30219;
	setp.lt.u64 	%p6763, %rd37657, %rd30219;
	selp.u64 	%rd30222, 1, 0, %p6763;
	add.s64 	%rd30223, %rd30221, %rd30222;
	mul.lo.s64 	%rd30224, %rd30208, 4294968273;
	mul.hi.u64 	%rd30225, %rd30208, %rd30220;
	add.s64 	%rd30226, %rd30224, %rd30134;
	setp.lt.u64 	%p6764, %rd30226, %rd30224;
	selp.u64 	%rd30227, 1, 0, %p6764;
	add.s64 	%rd30228, %rd30225, %rd30227;
	add.s64 	%rd37658, %rd30226, %rd30223;
	setp.lt.u64 	%p6765, %rd37658, %rd30226;
	selp.u64 	%rd30229, 1, 0, %p6765;
	add.s64 	%rd30230, %rd30228, %rd30229;
	mul.lo.s64 	%rd30231, %rd30216, 4294968273;
	mul.hi.u64 	%rd30232, %rd30216, %rd30220;
	add.s64 	%rd30233, %rd30231, %rd30163;
	setp.lt.u64 	%p6766, %rd30233, %rd30231;
	selp.u64 	%rd30234, 1, 0, %p6766;
	add.s64 	%rd30235, %rd30232, %rd30234;
	add.s64 	%rd37662, %rd30233, %rd30230;
	setp.lt.u64 	%p6767, %rd37662, %rd30233;
	selp.u64 	%rd30236, 1, 0, %p6767;
	add.s64 	%rd30237, %rd30235, %rd30236;
	mul.lo.s64 	%rd30238, %rd30218, 4294968273;
	mul.hi.u64 	%rd30239, %rd30218, %rd30220;
	add.s64 	%rd30240, %rd30238, %rd30192;
	setp.lt.u64 	%p6768, %rd30240, %rd30238;
	selp.u64 	%rd30241, 1, 0, %p6768;
	add.s64 	%rd30242, %rd30239, %rd30241;
	add.s64 	%rd37661, %rd30240, %rd30237;
	setp.lt.u64 	%p6769, %rd37661, %rd30240;
	selp.u64 	%rd30243, 1, 0, %p6769;
	add.s64 	%rd7768, %rd30242, %rd30243;
	setp.eq.s64 	%p6770, %rd7768, 0;
	@%p6770 bra 	$L__BB1_2533;
	mov.b64 	%rd30244, 4294968273;
	mul.hi.u64 	%rd30245, %rd7768, %rd30244;
	mad.lo.s64 	%rd7769, %rd7768, 4294968273, %rd37657;
	setp.lt.u64 	%p6771, %rd7769, %rd37657;
	selp.u64 	%rd30246, 1, 0, %p6771;
	add.s64 	%rd7770, %rd30245, %rd30246;
	setp.eq.s64 	%p6772, %rd7770, 0;
	mov.u64 	%rd37657, %rd7769;
	@%p6772 bra 	$L__BB1_2533;
	add.s64 	%rd7771, %rd37658, %rd7770;
	setp.ge.u64 	%p6773, %rd7771, %rd37658;
	mov.u64 	%rd37657, %rd7769;
	mov.u64 	%rd37658, %rd7771;
	@%p6773 bra 	$L__BB1_2533;
	add.s64 	%rd37662, %rd37662, 1;
	setp.eq.s64 	%p6774, %rd37662, 0;
	selp.u64 	%rd30247, 1, 0, %p6774;
	add.s64 	%rd37661, %rd37661, %rd30247;
	mov.u64 	%rd37657, %rd7769;
	mov.u64 	%rd37658, %rd7771;
$L__BB1_2533:
	setp.gt.u64 	%p6775, %rd37661, %rd5271;
	@%p6775 bra 	$L__BB1_2535;
	setp.ne.s64 	%p6776, %rd37661, %rd5271;
	setp.ne.s64 	%p6777, %rd37662, %rd5272;
	or.pred  	%p6778, %p6776, %p6777;
	setp.ne.s64 	%p6779, %rd37658, %rd5273;
	or.pred  	%p6780, %p6778, %p6779;
	setp.lt.u64 	%p6781, %rd37657, %rd5274;
	or.pred  	%p6782, %p6780, %p6781;
	@%p6782 bra 	$L__BB1_2536;
$L__BB1_2535:
	// begin inline asm
	sub.cc.u64 %rd37657, %rd37657, %rd5274;
	// end inline asm
	// begin inline asm
	subc.u64 %rd30251, 0, 0;
	// end inline asm
	sub.s64 	%rd30253, %rd37658, %rd30251;
	// begin inline asm
	sub.cc.u64 %rd37658, %rd30253, %rd5273;
	// end inline asm
	sub.s64 	%rd30256, %rd37662, %rd30251;
	// begin inline asm
	sub.cc.u64 %rd37662, %rd30256, %rd5272;
	// end inline asm
	add.s64 	%rd30258, %rd30251, %rd5271;
	sub.s64 	%rd37661, %rd37661, %rd30258;
$L__BB1_2536:
	mul.hi.u64 	%rd30259, %rd37657, %rd37657;
	mul.lo.s64 	%rd30260, %rd37658, %rd37658;
	mul.hi.u64 	%rd37673, %rd37658, %rd37658;
	mul.lo.s64 	%rd37672, %rd37662, %rd37662;
	mul.hi.u64 	%rd37671, %rd37662, %rd37662;
	mul.lo.s64 	%rd37670, %rd37661, %rd37661;
	mul.hi.u64 	%rd37669, %rd37661, %rd37661;
	mul.lo.s64 	%rd30261, %rd37658, %rd37657;
	mul.hi.u64 	%rd30262, %rd37657, %rd37658;
	mov.b64 	{%r2626, %r2627}, %rd30262;
	mov.b64 	{%r2628, %r2629}, %rd30261;
	shf.l.wrap.b32 	%r2630, %r2629, %r2626, 1;
	shf.l.wrap.b32 	%r2631, %r2626, %r2627, 1;
	mov.b64 	%rd30263, {%r2630, %r2631};
	shl.b64 	%rd30264, %rd30261, 1;
	add.s64 	%rd7791, %rd30264, %rd30259;
	setp.lt.u64 	%p6783, %rd7791, %rd30264;
	selp.u64 	%rd30265, 1, 0, %p6783;
	add.s64 	%rd30266, %rd30260, %rd30263;
	add.s64 	%rd7792, %rd30266, %rd30265;
	setp.ge.u64 	%p6784, %rd7792, %rd30260;
	@%p6784 bra 	$L__BB1_2541;
	add.s64 	%rd37673, %rd37673, 1;
	setp.ne.s64 	%p6785, %rd37673, 0;
	@%p6785 bra 	$L__BB1_2541;
	add.s64 	%rd37672, %rd37672, 1;
	setp.ne.s64 	%p6786, %rd37672, 0;
	mov.b64 	%rd37673, 0;
	@%p6786 bra 	$L__BB1_2541;
	add.s64 	%rd37671, %rd37671, 1;
	setp.ne.s64 	%p6787, %rd37671, 0;
	mov.b64 	%rd37672, 0;
	mov.u64 	%rd37673, %rd37672;
	@%p6787 bra 	$L__BB1_2541;
	add.s64 	%rd37670, %rd37670, 1;
	setp.eq.s64 	%p6788, %rd37670, 0;
	selp.u64 	%rd30270, 1, 0, %p6788;
	add.s64 	%rd37669, %rd37669, %rd30270;
	mov.b64 	%rd37671, 0;
	mov.u64 	%rd37672, %rd37671;
	mov.u64 	%rd37673, %rd37671;
$L__BB1_2541:
	mul.lo.s64 	%rd30271, %rd37662, %rd37657;
	mul.hi.u64 	%rd30272, %rd37657, %rd37662;
	mov.b64 	{%r2632, %r2633}, %rd30272;
	mov.b64 	{%r2634, %r2635}, %rd30271;
	shf.l.wrap.b32 	%r2636, %r2635, %r2632, 1;
	shf.l.wrap.b32 	%r2637, %r2632, %r2633, 1;
	mov.b64 	%rd30273, {%r2636, %r2637};
	shl.b64 	%rd30274, %rd30271, 1;
	add.s64 	%rd7813, %rd30274, %rd7792;
	setp.lt.u64 	%p6789, %rd7813, %rd30274;
	selp.u64 	%rd30275, 1, 0, %p6789;
	add.s64 	%rd30276, %rd37673, %rd30273;
	add.s64 	%rd7814, %rd30276, %rd30275;
	setp.ge.u64 	%p6790, %rd7814, %rd37673;
	@%p6790 bra 	$L__BB1_2545;
	add.s64 	%rd37672, %rd37672, 1;
	setp.ne.s64 	%p6791, %rd37672, 0;
	@%p6791 bra 	$L__BB1_2545;
	add.s64 	%rd37671, %rd37671, 1;
	setp.ne.s64 	%p6792, %rd37671, 0;
	mov.b64 	%rd37672, 0;
	@%p6792 bra 	$L__BB1_2545;
	add.s64 	%rd37670, %rd37670, 1;
	setp.eq.s64 	%p6793, %rd37670, 0;
	selp.u64 	%rd30279, 1, 0, %p6793;
	add.s64 	%rd37669, %rd37669, %rd30279;
	mov.b64 	%rd37671, 0;
	mov.u64 	%rd37672, %rd37671;
$L__BB1_2545:
	mul.lo.s64 	%rd7802, %rd37661, %rd37657;
	mul.hi.u64 	%rd30280, %rd37657, %rd37661;
	mov.b64 	{%r2638, %r2639}, %rd30280;
	mov.b64 	{%r2640, %r2641}, %rd7802;
	shf.l.wrap.b32 	%r2642, %r2641, %r2638, 1;
	shf.l.wrap.b32 	%r2643, %r2638, %r2639, 1;
	mov.b64 	%rd30281, {%r2642, %r2643};
	shl.b64 	%rd30282, %rd7802, 1;
	add.s64 	%rd7803, %rd30282, %rd7814;
	setp.lt.u64 	%p6794, %rd7803, %rd30282;
	selp.u64 	%rd30283, 1, 0, %p6794;
	add.s64 	%rd30284, %rd37672, %rd30281;
	add.s64 	%rd7804, %rd30284, %rd30283;
	setp.ge.u64 	%p6795, %rd7804, %rd37672;
	@%p6795 bra 	$L__BB1_2548;
	add.s64 	%rd37671, %rd37671, 1;
	setp.ne.s64 	%p6796, %rd37671, 0;
	@%p6796 bra 	$L__BB1_2548;
	add.s64 	%rd37670, %rd37670, 1;
	setp.eq.s64 	%p6797, %rd37670, 0;
	selp.u64 	%rd30286, 1, 0, %p6797;
	add.s64 	%rd37669, %rd37669, %rd30286;
	mov.b64 	%rd37671, 0;
$L__BB1_2548:
	mul.lo.s64 	%rd30287, %rd37662, %rd37658;
	mul.hi.u64 	%rd30288, %rd37658, %rd37662;
	mov.b64 	{%r2644, %r2645}, %rd30288;
	mov.b64 	{%r2646, %r2647}, %rd30287;
	shf.l.wrap.b32 	%r2648, %r2647, %r2644, 1;
	shf.l.wrap.b32 	%r2649, %r2644, %r2645, 1;
	mov.b64 	%rd30289, {%r2648, %r2649};
	add.s64 	%rd30290, %rd7802, %rd30287;
	shl.b64 	%rd30291, %rd30290, 1;
	add.s64 	%rd7822, %rd30291, %rd7814;
	setp.lt.u64 	%p6798, %rd7822, %rd7803;
	selp.u64 	%rd30292, 1, 0, %p6798;
	add.s64 	%rd30293, %rd7804, %rd30289;
	add.s64 	%rd7823, %rd30293, %rd30292;
	setp.ge.u64 	%p6799, %rd7823, %rd7804;
	@%p6799 bra 	$L__BB1_2551;
	add.s64 	%rd37671, %rd37671, 1;
	setp.ne.s64 	%p6800, %rd37671, 0;
	@%p6800 bra 	$L__BB1_2551;
	add.s64 	%rd37670, %rd37670, 1;
	setp.eq.s64 	%p6801, %rd37670, 0;
	selp.u64 	%rd30295, 1, 0, %p6801;
	add.s64 	%rd37669, %rd37669, %rd30295;
	mov.b64 	%rd37671, 0;
$L__BB1_2551:
	mul.lo.s64 	%rd30296, %rd37661, %rd37658;
	mul.hi.u64 	%rd30297, %rd37658, %rd37661;
	mov.b64 	{%r2650, %r2651}, %rd30297;
	mov.b64 	{%r2652, %r2653}, %rd30296;
	shf.l.wrap.b32 	%r2654, %r2653, %r2650, 1;
	shf.l.wrap.b32 	%r2655, %r2650, %r2651, 1;
	mov.b64 	%rd30298, {%r2654, %r2655};
	shl.b64 	%rd30299, %rd30296, 1;
	add.s64 	%rd7830, %rd30299, %rd7823;
	setp.lt.u64 	%p6802, %rd7830, %rd30299;
	selp.u64 	%rd30300, 1, 0, %p6802;
	add.s64 	%rd30301, %rd37671, %rd30298;
	add.s64 	%rd7831, %rd30301, %rd30300;
	setp.ge.u64 	%p6803, %rd7831, %rd37671;
	@%p6803 bra 	$L__BB1_2553;
	add.s64 	%rd37670, %rd37670, 1;
	setp.eq.s64 	%p6804, %rd37670, 0;
	selp.u64 	%rd30302, 1, 0, %p6804;
	add.s64 	%rd37669, %rd37669, %rd30302;
$L__BB1_2553:
	mul.lo.s64 	%rd30303, %rd37661, %rd37662;
	mul.hi.u64 	%rd30304, %rd37662, %rd37661;
	mov.b64 	{%r2656, %r2657}, %rd30304;
	mov.b64 	{%r2658, %r2659}, %rd30303;
	shf.l.wrap.b32 	%r2660, %r2659, %r2656, 1;
	shf.l.wrap.b32 	%r2661, %r2656, %r2657, 1;
	mov.b64 	%rd30305, {%r2660, %r2661};
	shl.b64 	%rd30306, %rd30303, 1;
	add.s64 	%rd30307, %rd30306, %rd7831;
	setp.lt.u64 	%p6805, %rd30307, %rd30306;
	selp.u64 	%rd30308, 1, 0, %p6805;
	add.s64 	%rd30309, %rd37670, %rd30305;
	add.s64 	%rd30310, %rd30309, %rd30308;
	setp.lt.u64 	%p6806, %rd30310, %rd37670;
	selp.u64 	%rd30311, 1, 0, %p6806;
	add.s64 	%rd30312, %rd37669, %rd30311;
	mul.lo.s64 	%rd30313, %rd7830, 4294968273;
	mov.b64 	%rd30314, 4294968273;
	mul.hi.u64 	%rd30315, %rd7830, %rd30314;
	mad.lo.s64 	%rd37685, %rd37657, %rd37657, %rd30313;
	setp.lt.u64 	%p6807, %rd37685, %rd30313;
	selp.u64 	%rd30316, 1, 0, %p6807;
	add.s64 	%rd30317, %rd30315, %rd30316;
	mul.lo.s64 	%rd30318, %rd30307, 4294968273;
	mul.hi.u64 	%rd30319, %rd30307, %rd30314;
	add.s64 	%rd30320, %rd30318, %rd7791;
	setp.lt.u64 	%p6808, %rd30320, %rd30318;
	selp.u64 	%rd30321, 1, 0, %p6808;
	add.s64 	%rd30322, %rd30319, %rd30321;
	add.s64 	%rd37684, %rd30320, %rd30317;
	setp.lt.u64 	%p6809, %rd37684, %rd30320;
	selp.u64 	%rd30323, 1, 0, %p6809;
	add.s64 	%rd30324, %rd30322, %rd30323;
	mul.lo.s64 	%rd30325, %rd30310, 4294968273;
	mul.hi.u64 	%rd30326, %rd30310, %rd30314;
	add.s64 	%rd30327, %rd30325, %rd7813;
	setp.lt.u64 	%p6810, %rd30327, %rd30325;
	selp.u64 	%rd30328, 1, 0, %p6810;
	add.s64 	%rd30329, %rd30326, %rd30328;
	add.s64 	%rd37687, %rd30327, %rd30324;
	setp.lt.u64 	%p6811, %rd37687, %rd30327;
	selp.u64 	%rd30330, 1, 0, %p6811;
	add.s64 	%rd30331, %rd30329, %rd30330;
	mul.lo.s64 	%rd30332, %rd30312, 4294968273;
	mul.hi.u64 	%rd30333, %rd30312, %rd30314;
	add.s64 	%rd30334, %rd30332, %rd7822;
	setp.lt.u64 	%p6812, %rd30334, %rd30332;
	selp.u64 	%rd30335, 1, 0, %p6812;
	add.s64 	%rd30336, %rd30333, %rd30335;
	add.s64 	%rd37686, %rd30334, %rd30331;
	setp.lt.u64 	%p6813, %rd37686, %rd30334;
	selp.u64 	%rd30337, 1, 0, %p6813;
	add.s64 	%rd7840, %rd30336, %rd30337;
	setp.eq.s64 	%p6814, %rd7840, 0;
	@%p6814 bra 	$L__BB1_2557;
	mov.b64 	%rd30338, 4294968273;
	mul.hi.u64 	%rd30339, %rd7840, %rd30338;
	mad.lo.s64 	%rd7841, %rd7840, 4294968273, %rd37685;
	setp.lt.u64 	%p6815, %rd7841, %rd37685;
	selp.u64 	%rd30340, 1, 0, %p6815;
	add.s64 	%rd7842, %rd30339, %rd30340;
	setp.eq.s64 	%p6816, %rd7842, 0;
	mov.u64 	%rd37685, %rd7841;
	@%p6816 bra 	$L__BB1_2557;
	add.s64 	%rd7843, %rd37684, %rd7842;
	setp.ge.u64 	%p6817, %rd7843, %rd37684;
	mov.u64 	%rd37684, %rd7843;
	mov.u64 	%rd37685, %rd7841;
	@%p6817 bra 	$L__BB1_2557;
	add.s64 	%rd37687, %rd37687, 1;
	setp.eq.s64 	%p6818, %rd37687, 0;
	selp.u64 	%rd30341, 1, 0, %p6818;
	add.s64 	%rd37686, %rd37686, %rd30341;
	mov.u64 	%rd37684, %rd7843;
	mov.u64 	%rd37685, %rd7841;
$L__BB1_2557:
	setp.gt.u64 	%p6819, %rd37686, %rd5271;
	@%p6819 bra 	$L__BB1_2559;
	setp.ne.s64 	%p6820, %rd37686, %rd5271;
	setp.ne.s64 	%p6821, %rd37687, %rd5272;
	or.pred  	%p6822, %p6820, %p6821;
	setp.ne.s64 	%p6823, %rd37684, %rd5273;
	or.pred  	%p6824, %p6822, %p6823;
	setp.lt.u64 	%p6825, %rd37685, %rd5274;
	or.pred  	%p6826, %p6824, %p6825;
	@%p6826 bra 	$L__BB1_2560;
$L__BB1_2559:
	// begin inline asm
	sub.cc.u64 %rd37685, %rd37685, %rd5274;
	// end inline asm
	// begin inline asm
	subc.u64 %rd30345, 0, 0;
	// end inline asm
	sub.s64 	%rd30347, %rd37684, %rd30345;
	// begin inline asm
	sub.cc.u64 %rd37684, %rd30347, %rd5273;
	// end inline asm
	sub.s64 	%rd30350, %rd37687, %rd30345;
	// begin inline asm
	sub.cc.u64 %rd37687, %rd30350, %rd5272;
	// end inline asm
	add.s64 	%rd30352, %rd30345, %rd5271;
	sub.s64 	%rd37686, %rd37686, %rd30352;
$L__BB1_2560:
	mul.hi.u64 	%rd30353, %rd37685, %rd37657;
	mul.lo.s64 	%rd30354, %rd37658, %rd37685;
	mul.hi.u64 	%rd30355, %rd37685, %rd37658;
	add.s64 	%rd30356, %rd30354, %rd30353;
	setp.lt.u64 	%p6827, %rd30356, %rd30354;
	selp.u64 	%rd30357, 1, 0, %p6827;
	add.s64 	%rd30358, %rd30355, %rd30357;
	mul.lo.s64 	%rd30359, %rd37662, %rd37685;
	mul.hi.u64 	%rd30360, %rd37685, %rd37662;
	add.s64 	%rd30361, %rd30359, %rd30358;
	setp.lt.u64 	%p6828, %rd30361, %rd30359;
	selp.u64 	%rd30362, 1, 0, %p6828;
	add.s64 	%rd30363, %rd30360, %rd30362;
	mul.lo.s64 	%rd30364, %rd37661, %rd37685;
	mul.hi.u64 	%rd30365, %rd37685, %rd37661;
	add.s64 	%rd30366, %rd30364, %rd30363;
	setp.lt.u64 	%p6829, %rd30366, %rd30364;
	selp.u64 	%rd30367, 1, 0, %p6829;
	add.s64 	%rd30368, %rd30365, %rd30367;
	mul.lo.s64 	%rd30369, %rd37657, %rd37684;
	mul.hi.u64 	%rd30370, %rd37684, %rd37657;
	add.s64 	%rd30371, %rd30369, %rd30356;
	setp.lt.u64 	%p6830, %rd30371, %rd30369;
	selp.u64 	%rd30372, 1, 0, %p6830;
	add.s64 	%rd30373, %rd30370, %rd30372;
	mul.lo.s64 	%rd30374, %rd37658, %rd37684;
	mul.hi.u64 	%rd30375, %rd37684, %rd37658;
	add.s64 	%rd30376, %rd30374, %rd30361;
	setp.lt.u64 	%p6831, %rd30376, %rd30374;
	selp.u64 	%rd30377, 1, 0, %p6831;
	add.s64 	%rd30378, %rd30375, %rd30377;
	add.s64 	%rd30379, %rd30376, %rd30373;
	setp.lt.u64 	%p6832, %rd30379, %rd30376;
	selp.u64 	%rd30380, 1, 0, %p6832;
	add.s64 	%rd30381, %rd30378, %rd30380;
	mul.lo.s64 	%rd30382, %rd37662, %rd37684;
	mul.hi.u64 	%rd30383, %rd37684, %rd37662;
	add.s64 	%rd30384, %rd30382, %rd30366;
	setp.lt.u64 	%p6833, %rd30384, %rd30382;
	selp.u64 	%rd30385, 1, 0, %p6833;
	add.s64 	%rd30386, %rd30383, %rd30385;
	add.s64 	%rd30387, %rd30384, %rd30381;
	setp.lt.u64 	%p6834, %rd30387, %rd30384;
	selp.u64 	%rd30388, 1, 0, %p6834;
	add.s64 	%rd30389, %rd30386, %rd30388;
	mul.lo.s64 	%rd30390, %rd37661, %rd37684;
	mul.hi.u64 	%rd30391, %rd37684, %rd37661;
	add.s64 	%rd30392, %rd30390, %rd30368;
	setp.lt.u64 	%p6835, %rd30392, %rd30390;
	selp.u64 	%rd30393, 1, 0, %p6835;
	add.s64 	%rd30394, %rd30391, %rd30393;
	add.s64 	%rd30395, %rd30392, %rd30389;
	setp.lt.u64 	%p6836, %rd30395, %rd30392;
	selp.u64 	%rd30396, 1, 0, %p6836;
	add.s64 	%rd30397, %rd30394, %rd30396;
	mul.lo.s64 	%rd30398, %rd37657, %rd37687;
	mul.hi.u64 	%rd30399, %rd37687, %rd37657;
	add.s64 	%rd30400, %rd30398, %rd30379;
	setp.lt.u64 	%p6837, %rd30400, %rd30398;
	selp.u64 	%rd30401, 1, 0, %p6837;
	add.s64 	%rd30402, %rd30399, %rd30401;
	mul.lo.s64 	%rd30403, %rd37658, %rd37687;
	mul.hi.u64 	%rd30404, %rd37687, %rd37658;
	add.s64 	%rd30405, %rd30403, %rd30387;
	setp.lt.u64 	%p6838, %rd30405, %rd30403;
	selp.u64 	%rd30406, 1, 0, %p6838;
	add.s64 	%rd30407, %rd30404, %rd30406;
	add.s64 	%rd30408, %rd30405, %rd30402;
	setp.lt.u64 	%p6839, %rd30408, %rd30405;
	selp.u64 	%rd30409, 1, 0, %p6839;
	add.s64 	%rd30410, %rd30407, %rd30409;
	mul.lo.s64 	%rd30411, %rd37662, %rd37687;
	mul.hi.u64 	%rd30412, %rd37687, %rd37662;
	add.s64 	%rd30413, %rd30411, %rd30395;
	setp.lt.u64 	%p6840, %rd30413, %rd30411;
	selp.u64 	%rd30414, 1, 0, %p6840;
	add.s64 	%rd30415, %rd30412, %rd30414;
	add.s64 	%rd30416, %rd30413, %rd30410;
	setp.lt.u64 	%p6841, %rd30416, %rd30413;
	selp.u64 	%rd30417, 1, 0, %p6841;
	add.s64 	%rd30418, %rd30415, %rd30417;
	mul.lo.s64 	%rd30419, %rd37661, %rd37687;
	mul.hi.u64 	%rd30420, %rd37687, %rd37661;
	add.s64 	%rd30421, %rd30419, %rd30397;
	setp.lt.u64 	%p6842, %rd30421, %rd30419;
	selp.u64 	%rd30422, 1, 0, %p6842;
	add.s64 	%rd30423, %rd30420, %rd30422;
	add.s64 	%rd30424, %rd30421, %rd30418;
	setp.lt.u64 	%p6843, %rd30424, %rd30421;
	selp.u64 	%rd30425, 1, 0, %p6843;
	add.s64 	%rd30426, %rd30423, %rd30425;
	mul.lo.s64 	%rd30427, %rd37657, %rd37686;
	mul.hi.u64 	%rd30428, %rd37686, %rd37657;
	add.s64 	%rd30429, %rd30427, %rd30408;
	setp.lt.u64 	%p6844, %rd30429, %rd30427;
	selp.u64 	%rd30430, 1, 0, %p6844;
	add.s64 	%rd30431, %rd30428, %rd30430;
	mul.lo.s64 	%rd30432, %rd37658, %rd37686;
	mul.hi.u64 	%rd30433, %rd37686, %rd37658;
	add.s64 	%rd30434, %rd30432, %rd30416;
	setp.lt.u64 	%p6845, %rd30434, %rd30432;
	selp.u64 	%rd30435, 1, 0, %p6845;
	add.s64 	%rd30436, %rd30433, %rd30435;
	add.s64 	%rd30437, %rd30434, %rd30431;
	setp.lt.u64 	%p6846, %rd30437, %rd30434;
	selp.u64 	%rd30438, 1, 0, %p6846;
	add.s64 	%rd30439, %rd30436, %rd30438;
	mul.lo.s64 	%rd30440, %rd37662, %rd37686;
	mul.hi.u64 	%rd30441, %rd37686, %rd37662;
	add.s64 	%rd30442, %rd30440, %rd30424;
	setp.lt.u64 	%p6847, %rd30442, %rd30440;
	selp.u64 	%rd30443, 1, 0, %p6847;
	add.s64 	%rd30444, %rd30441, %rd30443;
	add.s64 	%rd30445, %rd30442, %rd30439;
	setp.lt.u64 	%p6848, %rd30445, %rd30442;
	selp.u64 	%rd30446, 1, 0, %p6848;
	add.s64 	%rd30447, %rd30444, %rd30446;
	mul.lo.s64 	%rd30448, %rd37661, %rd37686;
	mul.hi.u64 	%rd30449, %rd37686, %rd37661;
	add.s64 	%rd30450, %rd30448, %rd30426;
	setp.lt.u64 	%p6849, %rd30450, %rd30448;
	selp.u64 	%rd30451, 1, 0, %p6849;
	add.s64 	%rd30452, %rd30449, %rd30451;
	add.s64 	%rd30453, %rd30450, %rd30447;
	setp.lt.u64 	%p6850, %rd30453, %rd30450;
	selp.u64 	%rd30454, 1, 0, %p6850;
	add.s64 	%rd30455, %rd30452, %rd30454;
	mul.lo.s64 	%rd30456, %rd30437, 4294968273;
	mov.b64 	%rd30457, 4294968273;
	mul.hi.u64 	%rd30458, %rd30437, %rd30457;
	mad.lo.s64 	%rd37693, %rd37657, %rd37685, %rd30456;
	setp.lt.u64 	%p6851, %rd37693, %rd30456;
	selp.u64 	%rd30459, 1, 0, %p6851;
	add.s64 	%rd30460, %rd30458, %rd30459;
	mul.lo.s64 	%rd30461, %rd30445, 4294968273;
	mul.hi.u64 	%rd30462, %rd30445, %rd30457;
	add.s64 	%rd30463, %rd30461, %rd30371;
	setp.lt.u64 	%p6852, %rd30463, %rd30461;
	selp.u64 	%rd30464, 1, 0, %p6852;
	add.s64 	%rd30465, %rd30462, %rd30464;
	add.s64 	%rd37692, %rd30463, %rd30460;
	setp.lt.u64 	%p6853, %rd37692, %rd30463;
	selp.u64 	%rd30466, 1, 0, %p6853;
	add.s64 	%rd30467, %rd30465, %rd30466;
	mul.lo.s64 	%rd30468, %rd30453, 4294968273;
	mul.hi.u64 	%rd30469, %rd30453, %rd30457;
	add.s64 	%rd30470, %rd30468, %rd30400;
	setp.lt.u64 	%p6854, %rd30470, %rd30468;
	selp.u64 	%rd30471, 1, 0, %p6854;
	add.s64 	%rd30472, %rd30469, %rd30471;
	add.s64 	%rd37695, %rd30470, %rd30467;
	setp.lt.u64 	%p6855, %rd37695, %rd30470;
	selp.u64 	%rd30473, 1, 0, %p6855;
	add.s64 	%rd30474, %rd30472, %rd30473;
	mul.lo.s64 	%rd30475, %rd30455, 4294968273;
	mul.hi.u64 	%rd30476, %rd30455, %rd30457;
	add.s64 	%rd30477, %rd30475, %rd30429;
	setp.lt.u64 	%p6856, %rd30477, %rd30475;
	selp.u64 	%rd30478, 1, 0, %p6856;
	add.s64 	%rd30479, %rd30476, %rd30478;
	add.s64 	%rd37694, %rd30477, %rd30474;
	setp.lt.u64 	%p6857, %rd37694, %rd30477;
	selp.u64 	%rd30480, 1, 0, %p6857;
	add.s64 	%rd7862, %rd30479, %rd30480;
	setp.eq.s64 	%p6858, %rd7862, 0;
	@%p6858 bra 	$L__BB1_2564;
	mov.b64 	%rd30481, 4294968273;
	mul.hi.u64 	%rd30482, %rd7862, %rd30481;
	mad.lo.s64 	%rd7863, %rd7862, 4294968273, %rd37693;
	setp.lt.u64 	%p6859, %rd7863, %rd37693;
	selp.u64 	%rd30483, 1, 0, %p6859;
	add.s64 	%rd7864, %rd30482, %rd30483;
	setp.eq.s64 	%p6860, %rd7864, 0;
	mov.u64 	%rd37693, %rd7863;
	@%p6860 bra 	$L__BB1_2564;
	add.s64 	%rd7865, %rd37692, %rd7864;
	setp.ge.u64 	%p6861, %rd7865, %rd37692;
	mov.u64 	%rd37692, %rd7865;
	mov.u64 	%rd37693, %rd7863;
	@%p6861 bra 	$L__BB1_2564;
	add.s64 	%rd37695, %rd37695, 1;
	setp.eq.s64 	%p6862, %rd37695, 0;
	selp.u64 	%rd30484, 1, 0, %p6862;
	add.s64 	%rd37694, %rd37694, %rd30484;
	mov.u64 	%rd37692, %rd7865;
	mov.u64 	%rd37693, %rd7863;
$L__BB1_2564:
	setp.gt.u64 	%p6863, %rd37694, %rd5271;
	@%p6863 bra 	$L__BB1_2566;
	setp.ne.s64 	%p6864, %rd37694, %rd5271;
	setp.ne.s64 	%p6865, %rd37695, %rd5272;
	or.pred  	%p6866, %p6864, %p6865;
	setp.ne.s64 	%p6867, %rd37692, %rd5273;
	or.pred  	%p6868, %p6866, %p6867;
	setp.lt.u64 	%p6869, %rd37693, %rd5274;
	or.pred  	%p6870, %p6868, %p6869;
	@%p6870 bra 	$L__BB1_2567;
$L__BB1_2566:
	// begin inline asm
	sub.cc.u64 %rd37693, %rd37693, %rd5274;
	// end inline asm
	// begin inline asm
	subc.u64 %rd30488, 0, 0;
	// end inline asm
	sub.s64 	%rd30490, %rd37692, %rd30488;
	// begin inline asm
	sub.cc.u64 %rd37692, %rd30490, %rd5273;
	// end inline asm
	sub.s64 	%rd30493, %rd37695, %rd30488;
	// begin inline asm
	sub.cc.u64 %rd37695, %rd30493, %rd5272;
	// end inline asm
	add.s64 	%rd30495, %rd30488, %rd5271;
	sub.s64 	%rd37694, %rd37694, %rd30495;
$L__BB1_2567:
	ld.local.v2.u64 	{%rd30496, %rd30497}, [%rd6319+-64];
	mul.hi.u64 	%rd30498, %rd30496, %rd37685;
	mul.lo.s64 	%rd30499, %rd37684, %rd30496;
	mul.hi.u64 	%rd30500, %rd30496, %rd37684;
	add.s64 	%rd30501, %rd30499, %rd30498;
	setp.lt.u64 	%p6871, %rd30501, %rd30499;
	selp.u64 	%rd30502, 1, 0, %p6871;
	add.s64 	%rd30503, %rd30500, %rd30502;
	mul.lo.s64 	%rd30504, %rd37687, %rd30496;
	mul.hi.u64 	%rd30505, %rd30496, %rd37687;
	add.s64 	%rd30506, %rd30504, %rd30503;
	setp.lt.u64 	%p6872, %rd30506, %rd30504;
	selp.u64 	%rd30507, 1, 0, %p6872;
	add.s64 	%rd30508, %rd30505, %rd30507;
	mul.lo.s64 	%rd30509, %rd37686, %rd30496;
	mul.hi.u64 	%rd30510, %rd30496, %rd37686;
	add.s64 	%rd30511, %rd30509, %rd30508;
	setp.lt.u64 	%p6873, %rd30511, %rd30509;
	selp.u64 	%rd30512, 1, 0, %p6873;
	add.s64 	%rd30513, %rd30510, %rd30512;
	mul.lo.s64 	%rd30514, %rd37685, %rd30497;
	mul.hi.u64 	%rd30515, %rd30497, %rd37685;
	add.s64 	%rd30516, %rd30514, %rd30501;
	setp.lt.u64 	%p6874, %rd30516, %rd30514;
	selp.u64 	%rd30517, 1, 0, %p6874;
	add.s64 	%rd30518, %rd30515, %rd30517;
	mul.lo.s64 	%rd30519, %rd37684, %rd30497;
	mul.hi.u64 	%rd30520, %rd30497, %rd37684;
	add.s64 	%rd30521, %rd30519, %rd30506;
	setp.lt.u64 	%p6875, %rd30521, %rd30519;
	selp.u64 	%rd30522, 1, 0, %p6875;
	add.s64 	%rd30523, %rd30520, %rd30522;
	add.s64 	%rd30524, %rd30521, %rd30518;
	setp.lt.u64 	%p6876, %rd30524, %rd30521;
	selp.u64 	%rd30525, 1, 0, %p6876;
	add.s64 	%rd30526, %rd30523, %rd30525;
	mul.lo.s64 	%rd30527, %rd37687, %rd30497;
	mul.hi.u64 	%rd30528, %rd30497, %rd37687;
	add.s64 	%rd30529, %rd30527, %rd30511;
	setp.lt.u64 	%p6877, %rd30529, %rd30527;
	selp.u64 	%rd30530, 1, 0, %p6877;
	add.s64 	%rd30531, %rd30528, %rd30530;
	add.s64 	%rd30532, %rd30529, %rd30526;
	setp.lt.u64 	%p6878, %rd30532, %rd30529;
	selp.u64 	%rd30533, 1, 0, %p6878;
	add.s64 	%rd30534, %rd30531, %rd30533;
	mul.lo.s64 	%rd30535, %rd37686, %rd30497;
	mul.hi.u64 	%rd30536, %rd30497, %rd37686;
	add.s64 	%rd30537, %rd30535, %rd30513;
	setp.lt.u64 	%p6879, %rd30537, %rd30535;
	selp.u64 	%rd30538, 1, 0, %p6879;
	add.s64 	%rd30539, %rd30536, %rd30538;
	add.s64 	%rd30540, %rd30537, %rd30534;
	setp.lt.u64 	%p6880, %rd30540, %rd30537;
	selp.u64 	%rd30541, 1, 0, %p6880;
	add.s64 	%rd30542, %rd30539, %rd30541;
	ld.local.v2.u64 	{%rd30543, %rd30544}, [%rd6319+-48];
	mul.lo.s64 	%rd30545, %rd37685, %rd30543;
	mul.hi.u64 	%rd30546, %rd30543, %rd37685;
	add.s64 	%rd30547, %rd30545, %rd30524;
	setp.lt.u64 	%p6881, %rd30547, %rd30545;
	selp.u64 	%rd30548, 1, 0, %p6881;
	add.s64 	%rd30549, %rd30546, %rd30548;
	mul.lo.s64 	%rd30550, %rd37684, %rd30543;
	mul.hi.u64 	%rd30551, %rd30543, %rd37684;
	add.s64 	%rd30552, %rd30550, %rd30532;
	setp.lt.u64 	%p6882, %rd30552, %rd30550;
	selp.u64 	%rd30553, 1, 0, %p6882;
	add.s64 	%rd30554, %rd30551, %rd30553;
	add.s64 	%rd30555, %rd30552, %rd30549;
	setp.lt.u64 	%p6883, %rd30555, %rd30552;
	selp.u64 	%rd30556, 1, 0, %p6883;
	add.s64 	%rd30557, %rd30554, %rd30556;
	mul.lo.s64 	%rd30558, %rd37687, %rd30543;
	mul.hi.u64 	%rd30559, %rd30543, %rd37687;
	add.s64 	%rd30560, %rd30558, %rd30540;
	setp.lt.u64 	%p6884, %rd30560, %rd30558;
	selp.u64 	%rd30561, 1, 0, %p6884;
	add.s64 	%rd30562, %rd30559, %rd30561;
	add.s64 	%rd30563, %rd30560, %rd30557;
	setp.lt.u64 	%p6885, %rd30563, %rd30560;
	selp.u64 	%rd30564, 1, 0, %p6885;
	add.s64 	%rd30565, %rd30562, %rd30564;
	mul.lo.s64 	%rd30566, %rd37686, %rd30543;
	mul.hi.u64 	%rd30567, %rd30543, %rd37686;
	add.s64 	%rd30568, %rd30566, %rd30542;
	setp.lt.u64 	%p6886, %rd30568, %rd30566;
	selp.u64 	%rd30569, 1, 0, %p6886;
	add.s64 	%rd30570, %rd30567, %rd30569;
	add.s64 	%rd30571, %rd30568, %rd30565;
	setp.lt.u64 	%p6887, %rd30571, %rd30568;
	selp.u64 	%rd30572, 1, 0, %p6887;
	add.s64 	%rd30573, %rd30570, %rd30572;
	mul.lo.s64 	%rd30574, %rd37685, %rd30544;
	mul.hi.u64 	%rd30575, %rd30544, %rd37685;
	add.s64 	%rd30576, %rd30574, %rd30555;
	setp.lt.u64 	%p6888, %rd30576, %rd30574;
	selp.u64 	%rd30577, 1, 0, %p6888;
	add.s64 	%rd30578, %rd30575, %rd30577;
	mul.lo.s64 	%rd30579, %rd37684, %rd30544;
	mul.hi.u64 	%rd30580, %rd30544, %rd37684;
	add.s64 	%rd30581, %rd30579, %rd30563;
	setp.lt.u64 	%p6889, %rd30581, %rd30579;
	selp.u64 	%rd30582, 1, 0, %p6889;
	add.s64 	%rd30583, %rd30580, %rd30582;
	add.s64 	%rd30584, %rd30581, %rd30578;
	setp.lt.u64 	%p6890, %rd30584, %rd30581;
	selp.u64 	%rd30585, 1, 0, %p6890;
	add.s64 	%rd30586, %rd30583, %rd30585;
	mul.lo.s64 	%rd30587, %rd37687, %rd30544;
	mul.hi.u64 	%rd30588, %rd30544, %rd37687;
	add.s64 	%rd30589, %rd30587, %rd30571;
	setp.lt.u64 	%p6891, %rd30589, %rd30587;
	selp.u64 	%rd30590, 1, 0, %p6891;
	add.s64 	%rd30591, %rd30588, %rd30590;
	add.s64 	%rd30592, %rd30589, %rd30586;
	setp.lt.u64 	%p6892, %rd30592, %rd30589;
	selp.u64 	%rd30593, 1, 0, %p6892;
	add.s64 	%rd30594, %rd30591, %rd30593;
	mul.lo.s64 	%rd30595, %rd37686, %rd30544;
	mul.hi.u64 	%rd30596, %rd30544, %rd37686;
	add.s64 	%rd30597, %rd30595, %rd30573;
	setp.lt.u64 	%p6893, %rd30597, %rd30595;
	selp.u64 	%rd30598, 1, 0, %p6893;
	add.s64 	%rd30599, %rd30596, %rd30598;
	add.s64 	%rd30600, %rd30597, %rd30594;
	setp.lt.u64 	%p6894, %rd30600, %rd30597;
	selp.u64 	%rd30601, 1, 0, %p6894;
	add.s64 	%rd30602, %rd30599, %rd30601;
	mul.lo.s64 	%rd30603, %rd30584, 4294968273;
	mov.b64 	%rd30604, 4294968273;
	mul.hi.u64 	%rd30605, %rd30584, %rd30604;
	mad.lo.s64 	%rd37701, %rd37685, %rd30496, %rd30603;
	setp.lt.u64 	%p6895, %rd37701, %rd30603;
	selp.u64 	%rd30606, 1, 0, %p6895;
	add.s64 	%rd30607, %rd30605, %rd30606;
	mul.lo.s64 	%rd30608, %rd30592, 4294968273;
	mul.hi.u64 	%rd30609, %rd30592, %rd30604;
	add.s64 	%rd30610, %rd30608, %rd30516;
	setp.lt.u64 	%p6896, %rd30610, %rd30608;
	selp.u64 	%rd30611, 1, 0, %p6896;
	add.s64 	%rd30612, %rd30609, %rd30611;
	add.s64 	%rd37700, %rd30610, %rd30607;
	setp.lt.u64 	%p6897, %rd37700, %rd30610;
	selp.u64 	%rd30613, 1, 0, %p6897;
	add.s64 	%rd30614, %rd30612, %rd30613;
	mul.lo.s64 	%rd30615, %rd30600, 4294968273;
	mul.hi.u64 	%rd30616, %rd30600, %rd30604;
	add.s64 	%rd30617, %rd30615, %rd30547;
	setp.lt.u64 	%p6898, %rd30617, %rd30615;
	selp.u64 	%rd30618, 1, 0, %p6898;
	add.s64 	%rd30619, %rd30616, %rd30618;
	add.s64 	%rd37699, %rd30617, %rd30614;
	setp.lt.u64 	%p6899, %rd37699, %rd30617;
	selp.u64 	%rd30620, 1, 0, %p6899;
	add.s64 	%rd30621, %rd30619, %rd30620;
	mul.lo.s64 	%rd30622, %rd30602, 4294968273;
	mul.hi.u64 	%rd30623, %rd30602, %rd30604;
	add.s64 	%rd30624, %rd30622, %rd30576;
	setp.lt.u64 	%p6900, %rd30624, %rd30622;
	selp.u64 	%rd30625, 1, 0, %p6900;
	add.s64 	%rd30626, %rd30623, %rd30625;
	add.s64 	%rd37698, %rd30624, %rd30621;
	setp.lt.u64 	%p6901, %rd37698, %rd30624;
	selp.u64 	%rd30627, 1, 0, %p6901;
	add.s64 	%rd7884, %rd30626, %rd30627;
	setp.eq.s64 	%p6902, %rd7884, 0;
	@%p6902 bra 	$L__BB1_2571;
	mov.b64 	%rd30628, 4294968273;
	mul.hi.u64 	%rd30629, %rd7884, %rd30628;
	mad.lo.s64 	%rd7885, %rd7884, 4294968273, %rd37701;
	setp.lt.u64 	%p6903, %rd7885, %rd37701;
	selp.u64 	%rd30630, 1, 0, %p6903;
	add.s64 	%rd7886, %rd30629, %rd30630;
	setp.eq.s64 	%p6904, %rd7886, 0;
	mov.u64 	%rd37701, %rd7885;
	@%p6904 bra 	$L__BB1_2571;
	add.s64 	%rd7887, %rd37700, %rd7886;
	setp.ge.u64 	%p6905, %rd7887, %rd37700;
	mov.u64 	%rd37700, %rd7887;
	mov.u64 	%rd37701, %rd7885;
	@%p6905 bra 	$L__BB1_2571;
	add.s64 	%rd37699, %rd37699, 1;
	setp.eq.s64 	%p6906, %rd37699, 0;
	selp.u64 	%rd30631, 1, 0, %p6906;
	add.s64 	%rd37698, %rd37698, %rd30631;
	mov.u64 	%rd37700, %rd7887;
	mov.u64 	%rd37701, %rd7885;
$L__BB1_2571:
	mul.wide.u32 	%rd30632, %r56, 64;
	add.s64 	%rd7894, %rd2, %rd30632;
	st.global.v4.u64 	[%rd7894], {%rd37701, %rd37700, %rd37699, %rd37698};
	setp.gt.u64 	%p6907, %rd37698, %rd5271;
	@%p6907 bra 	$L__BB1_2573;
	setp.ne.s64 	%p6908, %rd37698, %rd5271;
	setp.ne.s64 	%p6909, %rd37699, %rd5272;
	or.pred  	%p6910, %p6908, %p6909;
	setp.ne.s64 	%p6911, %rd37700, %rd5273;
	or.pred  	%p6912, %p6910, %p6911;
	setp.lt.u64 	%p6913, %rd37701, %rd5274;
	or.pred  	%p6914, %p6912, %p6913;
	@%p6914 bra 	$L__BB1_2574;
$L__BB1_2573:
	// begin inline asm
	sub.cc.u64 %rd30633, %rd37701, %rd5274;
	// end inline asm
	// begin inline asm
	subc.u64 %rd30636, 0, 0;
	// end inline asm
	sub.s64 	%rd30638, %rd37700, %rd30636;
	// begin inline asm
	sub.cc.u64 %rd30637, %rd30638, %rd5273;
	// end inline asm
	sub.s64 	%rd30641, %rd37699, %rd30636;
	// begin inline asm
	sub.cc.u64 %rd30640, %rd30641, %rd5272;
	// end inline asm
	add.s64 	%rd30643, %rd30636, %rd5271;
	sub.s64 	%rd30644, %rd37698, %rd30643;
	st.global.v4.u64 	[%rd7894], {%rd30633, %rd30637, %rd30640, %rd30644};
$L__BB1_2574:
	ld.local.v2.u64 	{%rd30645, %rd30646}, [%rd6319+-32];
	mul.hi.u64 	%rd30647, %rd30645, %rd37693;
	mul.lo.s64 	%rd30648, %rd37692, %rd30645;
	mul.hi.u64 	%rd30649, %rd30645, %rd37692;
	add.s64 	%rd30650, %rd30648, %rd30647;
	setp.lt.u64 	%p6915, %rd30650, %rd30648;
	selp.u64 	%rd30651, 1, 0, %p6915;
	add.s64 	%rd30652, %rd30649, %rd30651;
	mul.lo.s64 	%rd30653, %rd37695, %rd30645;
	mul.hi.u64 	%rd30654, %rd30645, %rd37695;
	add.s64 	%rd30655, %rd30653, %rd30652;
	setp.lt.u64 	%p6916, %rd30655, %rd30653;
	selp.u64 	%rd30656, 1, 0, %p6916;
	add.s64 	%rd30657, %rd30654, %rd30656;
	mul.lo.s64 	%rd30658, %rd37694, %rd30645;
	mul.hi.u64 	%rd30659, %rd30645, %rd37694;
	add.s64 	%rd30660, %rd30658, %rd30657;
	setp.lt.u64 	%p6917, %rd30660, %rd30658;
	selp.u64 	%rd30661, 1, 0, %p6917;
	add.s64 	%rd30662, %rd30659, %rd30661;
	mul.lo.s64 	%rd30663, %rd37693, %rd30646;
	mul.hi.u64 	%rd30664, %rd30646, %rd37693;
	add.s64 	%rd30665, %rd30663, %rd30650;
	setp.lt.u64 	%p6918, %rd30665, %rd30663;
	selp.u64 	%rd30666, 1, 0, %p6918;
	add.s64 	%rd30667, %rd30664, %rd30666;
	mul.lo.s64 	%rd30668, %rd37692, %rd30646;
	mul.hi.u64 	%rd30669, %rd30646, %rd37692;
	add.s64 	%rd30670, %rd30668, %rd30655;
	setp.lt.u64 	%p6919, %rd30670, %rd30668;
	selp.u64 	%rd30671, 1, 0, %p6919;
	add.s64 	%rd30672, %rd30669, %rd30671;
	add.s64 	%rd30673, %rd30670, %rd30667;
	setp.lt.u64 	%p6920, %rd30673, %rd30670;
	selp.u64 	%rd30674, 1, 0, %p6920;
	add.s64 	%rd30675, %rd30672, %rd30674;
	mul.lo.s64 	%rd30676, %rd37695, %rd30646;
	mul.hi.u64 	%rd30677, %rd30646, %rd37695;
	add.s64 	%rd30678, %rd30676, %rd30660;
	setp.lt.u64 	%p6921, %rd30678, %rd30676;
	selp.u64 	%rd30679, 1, 0, %p6921;
	add.s64 	%rd30680, %rd30677, %rd30679;
	add.s64 	%rd30681, %rd30678, %rd30675;
	setp.lt.u64 	%p6922, %rd30681, %rd30678;
	selp.u64 	%rd30682, 1, 0, %p6922;
	add.s64 	%rd30683, %rd30680, %rd30682;
	mul.lo.s64 	%rd30684, %rd37694, %rd30646;
	mul.hi.u64 	%rd30685, %rd30646, %rd37694;
	add.s64 	%rd30686, %rd30684, %rd30662;
	setp.lt.u64 	%p6923, %rd30686, %rd30684;
	selp.u64 	%rd30687, 1, 0, %p6923;
	add.s64 	%rd30688, %rd30685, %rd30687;
	add.s64 	%rd30689, %rd30686, %rd30683;
	setp.lt.u64 	%p6924, %rd30689, %rd30686;
	selp.u64 	%rd30690, 1, 0, %p6924;
	add.s64 	%rd30691, %rd30688, %rd30690;
	ld.local.v2.u64 	{%rd30692, %rd30693}, [%rd6319+-16];
	mul.lo.s64 	%rd30694, %rd37693, %rd30692;
	mul.hi.u64 	%rd30695, %rd30692, %rd37693;
	add.s64 	%rd30696, %rd30694, %rd30673;
	setp.lt.u64 	%p6925, %rd30696, %rd30694;
	selp.u64 	%rd30697, 1, 0, %p6925;
	add.s64 	%rd30698, %rd30695, %rd30697;
	mul.lo.s64 	%rd30699, %rd37692, %rd30692;
	mul.hi.u64 	%rd30700, %rd30692, %rd37692;
	add.s64 	%rd30701, %rd30699, %rd30681;
	setp.lt.u64 	%p6926, %rd30701, %rd30699;
	selp.u64 	%rd30702, 1, 0, %p6926;
	add.s64 	%rd30703, %rd30700, %rd30702;
	add.s64 	%rd30704, %rd30701, %rd30698;
	setp.lt.u64 	%p6927, %rd30704, %rd30701;
	selp.u64 	%rd30705, 1, 0, %p6927;
	add.s64 	%rd30706, %rd30703, %rd30705;
	mul.lo.s64 	%rd30707, %rd37695, %rd30692;
	mul.hi.u64 	%rd30708, %rd30692, %rd37695;
	add.s64 	%rd30709, %rd30707, %rd30689;
	setp.lt.u64 	%p6928, %rd30709, %rd30707;
	selp.u64 	%rd30710, 1, 0, %p6928;
	add.s64 	%rd30711, %rd30708, %rd30710;
	add.s64 	%rd30712, %rd30709, %rd30706;
	setp.lt.u64 	%p6929, %rd30712, %rd30709;
	selp.u64 	%rd30713, 1, 0, %p6929;
	add.s64 	%rd30714, %rd30711, %rd30713;
	mul.lo.s64 	%rd30715, %rd37694, %rd30692;
	mul.hi.u64 	%rd30716, %rd30692, %rd37694;
	add.s64 	%rd30717, %rd30715, %rd30691;
	setp.lt.u64 	%p6930, %rd30717, %rd30715;
	selp.u64 	%rd30718, 1, 0, %p6930;
	add.s64 	%rd30719, %rd30716, %rd30718;
	add.s64 	%rd30720, %rd30717, %rd30714;
	setp.lt.u64 	%p6931, %rd30720, %rd30717;
	selp.u64 	%rd30721, 1, 0, %p6931;
	add.s64 	%rd30722, %rd30719, %rd30721;
	mul.lo.s64 	%rd30723, %rd37693, %rd30693;
	mul.hi.u64 	%rd30724, %rd30693, %rd37693;
	add.s64 	%rd30725, %rd30723, %rd30704;
	setp.lt.u64 	%p6932, %rd30725, %rd30723;
	selp.u64 	%rd30726, 1, 0, %p6932;
	add.s64 	%rd30727, %rd30724, %rd30726;
	mul.lo.s64 	%rd30728, %rd37692, %rd30693;
	mul.hi.u64 	%rd30729, %rd30693, %rd37692;
	add.s64 	%rd30730, %rd30728, %rd30712;
	setp.lt.u64 	%p6933, %rd30730, %rd30728;
	selp.u64 	%rd30731, 1, 0, %p6933;
	add.s64 	%rd30732, %rd30729, %rd30731;
	add.s64 	%rd30733, %rd30730, %rd30727;
	setp.lt.u64 	%p6934, %rd30733, %rd30730;
	selp.u64 	%rd30734, 1, 0, %p6934;
	add.s64 	%rd30735, %rd30732, %rd30734;
	mul.lo.s64 	%rd30736, %rd37695, %rd30693;
	mul.hi.u64 	%rd30737, %rd30693, %rd37695;
	add.s64 	%rd30738, %rd30736, %rd30720;
	setp.lt.u64 	%p6935, %rd30738, %rd30736;
	selp.u64 	%rd30739, 1, 0, %p6935;
	add.s64 	%rd30740, %rd30737, %rd30739;
	add.s64 	%rd30741, %rd30738, %rd30735;
	setp.lt.u64 	%p6936, %rd30741, %rd30738;
	selp.u64 	%rd30742, 1, 0, %p6936;
	add.s64 	%rd30743, %rd30740, %rd30742;
	mul.lo.s64 	%rd30744, %rd37694, %rd30693;
	mul.hi.u64 	%rd30745, %rd30693, %rd37694;
	add.s64 	%rd30746, %rd30744, %rd30722;
	setp.lt.u64 	%p6937, %rd30746, %rd30744;
	selp.u64 	%rd30747, 1, 0, %p6937;
	add.s64 	%rd30748, %rd30745, %rd30747;
	add.s64 	%rd30749, %rd30746, %rd30743;
	setp.lt.u64 	%p6938, %rd30749, %rd30746;
	selp.u64 	%rd30750, 1, 0, %p6938;
	add.s64 	%rd30751, %rd30748, %rd30750;
	mul.lo.s64 	%rd30752, %rd30733, 4294968273;
	mov.b64 	%rd30753, 4294968273;
	mul.hi.u64 	%rd30754, %rd30733, %rd30753;
	mad.lo.s64 	%rd37705, %rd37693, %rd30645, %rd30752;
	setp.lt.u64 	%p6939, %rd37705, %rd30752;
	selp.u64 	%rd30755, 1, 0, %p6939;
	add.s64 	%rd30756, %rd30754, %rd30755;
	mul.lo.s64 	%rd30757, %rd30741, 4294968273;
	mul.hi.u64 	%rd30758, %rd30741, %rd30753;
	add.s64 	%rd30759, %rd30757, %rd30665;
	setp.lt.u64 	%p6940, %rd30759, %rd30757;
	selp.u64 	%rd30760, 1, 0, %p6940;
	add.s64 	%rd30761, %rd30758, %rd30760;
	add.s64 	%rd37704, %rd30759, %rd30756;
	setp.lt.u64 	%p6941, %rd37704, %rd30759;
	selp.u64 	%rd30762, 1, 0, %p6941;
	add.s64 	%rd30763, %rd30761, %rd30762;
	mul.lo.s64 	%rd30764, %rd30749, 4294968273;
	mul.hi.u64 	%rd30765, %rd30749, %rd30753;
	add.s64 	%rd30766, %rd30764, %rd30696;
	setp.lt.u64 	%p6942, %rd30766, %rd30764;
	selp.u64 	%rd30767, 1, 0, %p6942;
	add.s64 	%rd30768, %rd30765, %rd30767;
	add.s64 	%rd37703, %rd30766, %rd30763;
	setp.lt.u64 	%p6943, %rd37703, %rd30766;
	selp.u64 	%rd30769, 1, 0, %p6943;
	add.s64 	%rd30770, %rd30768, %rd30769;
	mul.lo.s64 	%rd30771, %rd30751, 4294968273;
	mul.hi.u64 	%rd30772, %rd30751, %rd30753;
	add.s64 	%rd30773, %rd30771, %rd30725;
	setp.lt.u64 	%p6944, %rd30773, %rd30771;
	selp.u64 	%rd30774, 1, 0, %p6944;
	add.s64 	%rd30775, %rd30772, %rd30774;
	add.s64 	%rd37702, %rd30773, %rd30770;
	setp.lt.u64 	%p6945, %rd37702, %rd30773;
	selp.u64 	%rd30776, 1, 0, %p6945;
	add.s64 	%rd7899, %rd30775, %rd30776;
	setp.eq.s64 	%p6946, %rd7899, 0;
	@%p6946 bra 	$L__BB1_2578;
	mov.b64 	%rd30777, 4294968273;
	mul.hi.u64 	%rd30778, %rd7899, %rd30777;
	mad.lo.s64 	%rd7900, %rd7899, 4294968273, %rd37705;
	setp.lt.u64 	%p6947, %rd7900, %rd37705;
	selp.u64 	%rd30779, 1, 0, %p6947;
	add.s64 	%rd7901, %rd30778, %rd30779;
	setp.eq.s64 	%p6948, %rd7901, 0;
	mov.u64 	%rd37705, %rd7900;
	@%p6948 bra 	$L__BB1_2578;
	add.s64 	%rd7902, %rd37704, %rd7901;
	setp.ge.u64 	%p6949, %rd7902, %rd37704;
	mov.u64 	%rd37704, %rd7902;
	mov.u64 	%rd37705, %rd7900;
	@%p6949 bra 	$L__BB1_2578;
	add.s64 	%rd37703, %rd37703, 1;
	setp.eq.s64 	%p6950, %rd37703, 0;
	selp.u64 	%rd30780, 1, 0, %p6950;
	add.s64 	%rd37702, %rd37702, %rd30780;
	mov.u64 	%rd37704, %rd7902;
	mov.u64 	%rd37705, %rd7900;
$L__BB1_2578:
	st.global.v4.u64 	[%rd7894+32], {%rd37705, %rd37704, %rd37703, %rd37702};
	setp.gt.u64 	%p6951, %rd37702, %rd5271;
	@%p6951 bra 	$L__BB1_2580;
	setp.ne.s64 	%p6952, %rd37702, %rd5271;
	setp.ne.s64 	%p6953, %rd37703, %rd5272;
	or.pred  	%p6954, %p6952, %p6953;
	setp.ne.s64 	%p6955, %rd37704, %rd5273;
	or.pred  	%p6956, %p6954, %p6955;
	setp.lt.u64 	%p6957, %rd37705, %rd5274;
	or.pred  	%p6958, %p6956, %p6957;
	@%p6958 bra 	$L__BB1_2581;
$L__BB1_2580:
	// begin inline asm
	sub.cc.u64 %rd30781, %rd37705, %rd5274;
	// end inline asm
	// begin inline asm
	subc.u64 %rd30784, 0, 0;
	// end inline asm
	sub.s64 	%rd30786, %rd37704, %rd30784;
	// begin inline asm
	sub.cc.u64 %rd30785, %rd30786, %rd5273;
	// end inline asm
	sub.s64 	%rd30789, %rd37703, %rd30784;
	// begin inline asm
	sub.cc.u64 %rd30788, %rd30789, %rd5272;
	// end inline asm
	add.s64 	%rd30791, %rd30784, %rd5271;
	sub.s64 	%rd30792, %rd37702, %rd30791;
	st.global.v4.u64 	[%rd7894+32], {%rd30781, %rd30785, %rd30788, %rd30792};
$L__BB1_2581:
	setp.gt.u32 	%p6959, %r3273, 31;
	@%p6959 bra 	$L__BB1_3118;
	setp.ne.s32 	%p6960, %r3276, 0;
	mul.wide.u32 	%rd30796, %r3276, 96;
	add.s64 	%rd30797, %rd4, %rd30796;
	add.s64 	%rd7909, %rd30797, 64;
	ld.local.v2.u64 	{%rd7910, %rd7911}, [%rd30797+64];
	or.b64  	%rd30798, %rd7911, %rd7910;
	ld.local.v2.u64 	{%rd7912, %rd7913}, [%rd30797+80];
	or.b64  	%rd30799, %rd30798, %rd7912;
	or.b64  	%rd30800, %rd30799, %rd7913;
	setp.ne.s64 	%p6961, %rd30800, 0;
	and.pred  	%p6962, %p6960, %p6961;
	@%p6962 bra 	$L__BB1_2587;
	mul.wide.u32 	%rd34890, %r56, 64;
	add.s64 	%rd34891, %rd1, %rd34890;
	mov.b64 	%rd34892, 0;
	st.global.v4.u64 	[%rd34891], {%rd34892, %rd34892, %rd34892, %rd34892};
	st.global.v4.u64 	[%rd34891+32], {%rd34892, %rd34892, %rd34892, %rd34892};
	bra.uni 	$L__BB1_3118;
$L__BB1_2584:
	add.s64 	%rd37637, %rd37637, 1;
	setp.ne.s64 	%p6703, %rd37637, 0;
	@%p6703 bra 	$L__BB1_2514;
	add.s64 	%rd37638, %rd37638, 1;
	setp.ne.s64 	%p6704, %rd37638, 0;
	mov.b64 	%rd37637, 0;
	@%p6704 bra 	$L__BB1_2514;
	add.s64 	%rd37639, %rd37639, 1;
	setp.eq.s64 	%p6705, %rd37639, 0;
	selp.u64 	%rd30042, 1, 0, %p6705;
	add.s64 	%rd37640, %rd37640, %rd30042;
	mov.b64 	%rd37637, 0;
	mov.u64 	%rd37638, %rd37637;
	bra.uni 	$L__BB1_2514;
$L__BB1_2587:
	mul.hi.u64 	%rd30801, %rd7910, %rd7910;
	mul.lo.s64 	%rd30802, %rd7911, %rd7911;
	mul.hi.u64 	%rd37710, %rd7911, %rd7911;
	mul.lo.s64 	%rd37711, %rd7912, %rd7912;
	mul.hi.u64 	%rd37712, %rd7912, %rd7912;
	mul.lo.s64 	%rd37713, %rd7913, %rd7913;
	mul.hi.u64 	%rd37714, %rd7913, %rd7913;
	mul.lo.s64 	%rd30803, %rd7911, %rd7910;
	mul.hi.u64 	%rd30804, %rd7910, %rd7911;
	mov.b64 	{%r2662, %r2663}, %rd30804;
	mov.b64 	{%r2664, %r2665}, %rd30803;
	shf.l.wrap.b32 	%r2666, %r2665, %r2662, 1;
	shf.l.wrap.b32 	%r2667, %r2662, %r2663, 1;
	mov.b64 	%rd30805, {%r2666, %r2667};
	shl.b64 	%rd30806, %rd30803, 1;
	add.s64 	%rd7919, %rd30806, %rd30801;
	setp.lt.u64 	%p6963, %rd7919, %rd30806;
	selp.u64 	%rd30807, 1, 0, %p6963;
	add.s64 	%rd30808, %rd30802, %rd30805;
	add.s64 	%rd7920, %rd30808, %rd30807;
	setp.ge.u64 	%p6964, %rd7920, %rd30802;
	@%p6964 bra 	$L__BB1_2592;
	add.s64 	%rd37710, %rd37710, 1;
	setp.ne.s64 	%p6965, %rd37710, 0;
	@%p6965 bra 	$L__BB1_2592;
	add.s64 	%rd37711, %rd37711, 1;
	setp.ne.s64 	%p6966, %rd37711, 0;
	mov.b64 	%rd37710, 0;
	@%p6966 bra 	$L__BB1_2592;
	add.s64 	%rd37712, %rd37712, 1;
	setp.ne.s64 	%p6967, %rd37712, 0;
	mov.b64 	%rd37710, 0;
	mov.u64 	%rd37711, %rd37710;
	@%p6967 bra 	$L__BB1_2592;
	add.s64 	%rd37713, %rd37713, 1;
	setp.eq.s64 	%p6968, %rd37713, 0;
	selp.u64 	%rd30812, 1, 0, %p6968;
	add.s64 	%rd37714, %rd37714, %rd30812;
	mov.b64 	%rd37710, 0;
	mov.u64 	%rd37712, %rd37710;
$L__BB1_2592:
	mul.lo.s64 	%rd30813, %rd7912, %rd7910;
	mul.hi.u64 	%rd30814, %rd7910, %rd7912;
	mov.b64 	{%r2668, %r2669}, %rd30814;
	mov.b64 	{%r2670, %r2671}, %rd30813;
	shf.l.wrap.b32 	%r2672, %r2671, %r2668, 1;
	shf.l.wrap.b32 	%r2673, %r2668, %r2669, 1;
	mov.b64 	%rd30815, {%r2672, %r2673};
	shl.b64 	%rd30816, %rd30813, 1;
	add.s64 	%rd7941, %rd30816, %rd7920;
	setp.lt.u64 	%p6969, %rd7941, %rd30816;
	selp.u64 	%rd30817, 1, 0, %p6969;
	add.s64 	%rd30818, %rd37710, %rd30815;
	add.s64 	%rd7942, %rd30818, %rd30817;
	setp.ge.u64 	%p6970, %rd7942, %rd37710;
	@%p6970 bra 	$L__BB1_2593;
	bra.uni 	$L__BB1_2652;
$L__BB1_2593:
	mul.lo.s64 	%rd7930, %rd7913, %rd7910;
	mul.hi.u64 	%rd30822, %rd7910, %rd7913;
	mov.b64 	{%r2674, %r2675}, %rd30822;
	mov.b64 	{%r2676, %r2677}, %rd7930;
	shf.l.wrap.b32 	%r2678, %r2677, %r2674, 1;
	shf.l.wrap.b32 	%r2679, %r2674, %r2675, 1;
	mov.b64 	%rd30823, {%r2678, %r2679};
	shl.b64 	%rd30824, %rd7930, 1;
	add.s64 	%rd7931, %rd30824, %rd7942;
	setp.lt.u64 	%p6974, %rd7931, %rd30824;
	selp.u64 	%rd30825, 1, 0, %p6974;
	add.s64 	%rd30826, %rd37711, %rd30823;
	add.s64 	%rd7932, %rd30826, %rd30825;
	setp.ge.u64 	%p6975, %rd7932, %rd37711;
	@%p6975 bra 	$L__BB1_2596;
	add.s64 	%rd37712, %rd37712, 1;
	setp.ne.s64 	%p6976, %rd37712, 0;
	@%p6976 bra 	$L__BB1_2596;
	add.s64 	%rd37713, %rd37713, 1;
	setp.eq.s64 	%p6977, %rd37713, 0;
	selp.u64 	%rd30828, 1, 0, %p6977;
	add.s64 	%rd37714, %rd37714, %rd30828;
	mov.b64 	%rd37712, 0;
$L__BB1_2596:
	mul.lo.s64 	%rd30829, %rd7912, %rd7911;
	mul.hi.u64 	%rd30830, %rd7911, %rd7912;
	mov.b64 	{%r2680, %r2681}, %rd30830;
	mov.b64 	{%r2682, %r2683}, %rd30829;
	shf.l.wrap.b32 	%r2684, %r2683, %r2680, 1;
	shf.l.wrap.b32 	%r2685, %r2680, %r2681, 1;
	mov.b64 	%rd30831, {%r2684, %r2685};
	add.s64 	%rd30832, %rd7930, %rd30829;
	shl.b64 	%rd30833, %rd30832, 1;
	add.s64 	%rd7950, %rd30833, %rd7942;
	setp.lt.u64 	%p6978, %rd7950, %rd7931;
	selp.u64 	%rd30834, 1, 0, %p6978;
	add.s64 	%rd30835, %rd7932, %rd30831;
	add.s64 	%rd7951, %rd30835, %rd30834;
	setp.ge.u64 	%p6979, %rd7951, %rd7932;
	@%p6979 bra 	$L__BB1_2599;
	add.s64 	%rd37712, %rd37712, 1;
	setp.ne.s64 	%p6980, %rd37712, 0;
	@%p6980 bra 	$L__BB1_2599;
	add.s64 	%rd37713, %rd37713, 1;
	setp.eq.s64 	%p6981, %rd37713, 0;
	selp.u64 	%rd30837, 1, 0, %p6981;
	add.s64 	%rd37714, %rd37714, %rd30837;
	mov.b64 	%rd37712, 0;
$L__BB1_2599:
	mul.lo.s64 	%rd30838, %rd7913, %rd7911;
	mul.hi.u64 	%rd30839, %rd7911, %rd7913;
	mov.b64 	{%r2686, %r2687}, %rd30839;
	mov.b64 	{%r2688, %r2689}, %rd30838;
	shf.l.wrap.b32 	%r2690, %r2689, %r2686, 1;
	shf.l.wrap.b32 	%r2691, %r2686, %r2687, 1;
	mov.b64 	%rd30840, {%r2690, %r2691};
	shl.b64 	%rd30841, %rd30838, 1;
	add.s64 	%rd7958, %rd30841, %rd7951;
	setp.lt.u64 	%p6982, %rd7958, %rd30841;
	selp.u64 	%rd30842, 1, 0, %p6982;
	add.s64 	%rd30843, %rd37712, %rd30840;
	add.s64 	%rd7959, %rd30843, %rd30842;
	setp.ge.u64 	%p6983, %rd7959, %rd37712;
	@%p6983 bra 	$L__BB1_2601;
	add.s64 	%rd37713, %rd37713, 1;
	setp.eq.s64 	%p6984, %rd37713, 0;
	selp.u64 	%rd30844, 1, 0, %p6984;
	add.s64 	%rd37714, %rd37714, %rd30844;
$L__BB1_2601:
	mul.lo.s64 	%rd30845, %rd7913, %rd7912;
	mul.hi.u64 	%rd30846, %rd7912, %rd7913;
	mov.b64 	{%r2692, %r2693}, %rd30846;
	mov.b64 	{%r2694, %r2695}, %rd30845;
	shf.l.wrap.b32 	%r2696, %r2695, %r2692, 1;
	shf.l.wrap.b32 	%r2697, %r2692, %r2693, 1;
	mov.b64 	%rd30847, {%r2696, %r2697};
	shl.b64 	%rd30848, %rd30845, 1;
	add.s64 	%rd30849, %rd30848, %rd7959;
	setp.lt.u64 	%p6985, %rd30849, %rd30848;
	selp.u64 	%rd30850, 1, 0, %p6985;
	add.s64 	%rd30851, %rd37713, %rd30847;
	add.s64 	%rd30852, %rd30851, %rd30850;
	setp.lt.u64 	%p6986, %rd30852, %rd37713;
	selp.u64 	%rd30853, 1, 0, %p6986;
	add.s64 	%rd30854, %rd37714, %rd30853;
	mul.lo.s64 	%rd30855, %rd7958, 4294968273;
	mov.b64 	%rd30856, 4294968273;
	mul.hi.u64 	%rd30857, %rd7958, %rd30856;
	mad.lo.s64 	%rd37723, %rd7910, %rd7910, %rd30855;
	setp.lt.u64 	%p6987, %rd37723, %rd30855;
	selp.u64 	%rd30858, 1, 0, %p6987;
	add.s64 	%rd30859, %rd30857, %rd30858;
	mul.lo.s64 	%rd30860, %rd30849, 4294968273;
	mul.hi.u64 	%rd30861, %rd30849, %rd30856;
	add.s64 	%rd30862, %rd30860, %rd7919;
	setp.lt.u64 	%p6988, %rd30862, %rd30860;
	selp.u64 	%rd30863, 1, 0, %p6988;
	add.s64 	%rd30864, %rd30861, %rd30863;
	add.s64 	%rd37724, %rd30862, %rd30859;
	setp.lt.u64 	%p6989, %rd37724, %rd30862;
	selp.u64 	%rd30865, 1, 0, %p6989;
	add.s64 	%rd30866, %rd30864, %rd30865;
	mul.lo.s64 	%rd30867, %rd30852, 4294968273;
	mul.hi.u64 	%rd30868, %rd30852, %rd30856;
	add.s64 	%rd30869, %rd30867, %rd7941;
	setp.lt.u64 	%p6990, %rd30869, %rd30867;
	selp.u64 	%rd30870, 1, 0, %p6990;
	add.s64 	%rd30871, %rd30868, %rd30870;
	add.s64 	%rd37729, %rd30869, %rd30866;
	setp.lt.u64 	%p6991, %rd37729, %rd30869;
	selp.u64 	%rd30872, 1, 0, %p6991;
	add.s64 	%rd30873, %rd30871, %rd30872;
	mul.lo.s64 	%rd30874, %rd30854, 4294968273;
	mul.hi.u64 	%rd30875, %rd30854, %rd30856;
	add.s64 	%rd30876, %rd30874, %rd7950;
	setp.lt.u64 	%p6992, %rd30876, %rd30874;
	selp.u64 	%rd30877, 1, 0, %p6992;
	add.s64 	%rd30878, %rd30875, %rd30877;
	add.s64 	%rd37730, %rd30876, %rd30873;
	setp.lt.u64 	%p6993, %rd37730, %rd30876;
	selp.u64 	%rd30879, 1, 0, %p6993;
	add.s64 	%rd7968, %rd30878, %rd30879;
	setp.eq.s64 	%p6994, %rd7968, 0;
	@%p6994 bra 	$L__BB1_2605;
	mov.b64 	%rd30880, 4294968273;
	mul.hi.u64 	%rd30881, %rd7968, %rd30880;
	mad.lo.s64 	%rd7969, %rd7968, 4294968273, %rd37723;
	setp.lt.u64 	%p6995, %rd7969, %rd37723;
	selp.u64 	%rd30882, 1, 0, %p6995;
	add.s64 	%rd7970, %rd30881, %rd30882;
	setp.eq.s64 	%p6996, %rd7970, 0;
	mov.u64 	%rd37723, %rd7969;
	@%p6996 bra 	$L__BB1_2605;
	add.s64 	%rd7971, %rd37724, %rd7970;
	setp.ge.u64 	%p6997, %rd7971, %rd37724;
	mov.u64 	%rd37723, %rd7969;
	mov.u64 	%rd37724, %rd7971;
	@%p6997 bra 	$L__BB1_2605;
	add.s64 	%rd37729, %rd37729, 1;
	setp.eq.s64 	%p6998, %rd37729, 0;
	selp.u64 	%rd30883, 1, 0, %p6998;
	add.s64 	%rd37730, %rd37730, %rd30883;
	mov.u64 	%rd37723, %rd7969;
	mov.u64 	%rd37724, %rd7971;
$L__BB1_2605:
	setp.gt.u64 	%p6999, %rd37730, %rd5271;
	@%p6999 bra 	$L__BB1_2607;
	setp.ne.s64 	%p7000, %rd37730, %rd5271;
	setp.ne.s64 	%p7001, %rd37729, %rd5272;
	or.pred  	%p7002, %p7000, %p7001;
	setp.ne.s64 	%p7003, %rd37724, %rd5273;
	or.pred  	%p7004, %p7002, %p7003;
	setp.lt.u64 	%p7005, %rd37723, %rd5274;
	or.pred  	%p7006, %p7004, %p7005;
	@%p7006 bra 	$L__BB1_2608;
$L__BB1_2607:
	// begin inline asm
	sub.cc.u64 %rd37723, %rd37723, %rd5274;
	// end inline asm
	// begin inline asm
	subc.u64 %rd30887, 0, 0;
	// end inline asm
	sub.s64 	%rd30889, %rd37724, %rd30887;
	// begin inline asm
	sub.cc.u64 %rd37724, %rd30889, %rd5273;
	// end inline asm
	sub.s64 	%rd30892, %rd37729, %rd30887;
	// begin inline asm
	sub.cc.u64 %rd37729, %rd30892, %rd5272;
	// end inline asm
	add.s64 	%rd30894, %rd30887, %rd5271;
	sub.s64 	%rd37730, %rd37730, %rd30894;
$L__BB1_2608:
	mul.hi.u64 	%rd30895, %rd37723, %rd7910;
	mul.lo.s64 	%rd30896, %rd7911, %rd37723;
	mul.hi.u64 	%rd30897, %rd37723, %rd7911;
	add.s64 	%rd30898, %rd30896, %rd30895;
	setp.lt.u64 	%p7007, %rd30898, %rd30896;
	selp.u64 	%rd30899, 1, 0, %p7007;
	add.s64 	%rd30900, %rd30897, %rd30899;
	mul.lo.s64 	%rd30901, %rd7912, %rd37723;
	mul.hi.u64 	%rd30902, %rd37723, %rd7912;
	add.s64 	%rd30903, %rd30901, %rd30900;
	setp.lt.u64 	%p7008, %rd30903, %rd30901;
	selp.u64 	%rd30904, 1, 0, %p7008;
	add.s64 	%rd30905, %rd30902, %rd30904;
	mul.lo.s64 	%rd30906, %rd7913, %rd37723;
	mul.hi.u64 	%rd30907, %rd37723, %rd7913;
	add.s64 	%rd30908, %rd30906, %rd30905;
	setp.lt.u64 	%p7009, %rd30908, %rd30906;
	selp.u64 	%rd30909, 1, 0, %p7009;
	add.s64 	%rd30910, %rd30907, %rd30909;
	mul.lo.s64 	%rd30911, %rd7910, %rd37724;
	mul.hi.u64 	%rd30912, %rd37724, %rd7910;
	add.s64 	%rd30913, %rd30911, %rd30898;
	setp.lt.u64 	%p7010, %rd30913, %rd30911;
	selp.u64 	%rd30914, 1, 0, %p7010;
	add.s64 	%rd30915, %rd30912, %rd30914;
	mul.lo.s64 	%rd30916, %rd7911, %rd37724;
	mul.hi.u64 	%rd30917, %rd37724, %rd7911;
	add.s64 	%rd30918, %rd30916, %rd30903;
	setp.lt.u64 	%p7011, %rd30918, %rd30916;
	selp.u64 	%rd30919, 1, 0, %p7011;
	add.s64 	%rd30920, %rd30917, %rd30919;
	add.s64 	%rd30921, %rd30918, %rd30915;
	setp.lt.u64 	%p7012, %rd30921, %rd30918;
	selp.u64 	%rd30922, 1, 0, %p7012;
	add.s64 	%rd30923, %rd30920, %rd30922;
	mul.lo.s64 	%rd30924, %rd7912, %rd37724;
	mul.hi.u64 	%rd30925, %rd37724, %rd7912;
	add.s64 	%rd30926, %rd30924, %rd30908;
	setp.lt.u64 	%p7013, %rd30926, %rd30924;
	selp.u64 	%rd30927, 1, 0, %p7013;
	add.s64 	%rd30928, %rd30925, %rd30927;
	add.s64 	%rd30929, %rd30926, %rd30923;
	setp.lt.u64 	%p7014, %rd30929, %rd30926;
	selp.u64 	%rd30930, 1, 0, %p7014;
	add.s64 	%rd30931, %rd30928, %rd30930;
	mul.lo.s64 	%rd30932, %rd7913, %rd37724;
	mul.hi.u64 	%rd30933, %rd37724, %rd7913;
	add.s64 	%rd30934, %rd30932, %rd30910;
	setp.lt.u64 	%p7015, %rd30934, %rd30932;
	selp.u64 	%rd30935, 1, 0, %p7015;
	add.s64 	%rd30936, %rd30933, %rd30935;
	add.s64 	%rd30937, %rd30934, %rd30931;
	setp.lt.u64 	%p7016, %rd30937, %rd30934;
	selp.u64 	%rd30938, 1, 0, %p7016;
	add.s64 	%rd30939, %rd30936, %rd30938;
	mul.lo.s64 	%rd30940, %rd7910, %rd37729;
	mul.hi.u64 	%rd30941, %rd37729, %rd7910;
	add.s64 	%rd30942, %rd30940, %rd30921;
	setp.lt.u64 	%p7017, %rd30942, %rd30940;
	selp.u64 	%rd30943, 1, 0, %p7017;
	add.s64 	%rd30944, %rd30941, %rd30943;
	mul.lo.s64 	%rd30945, %rd7911, %rd37729;
	mul.hi.u64 	%rd30946, %rd37729, %rd7911;
	add.s64 	%rd30947, %rd30945, %rd30929;
	setp.lt.u64 	%p7018, %rd30947, %rd30945;
	selp.u64 	%rd30948, 1, 0, %p7018;
	add.s64 	%rd30949, %rd30946, %rd30948;
	add.s64 	%rd30950, %rd30947, %rd30944;
	setp.lt.u64 	%p7019, %rd30950, %rd30947;
	selp.u64 	%rd30951, 1, 0, %p7019;
	add.s64 	%rd30952, %rd30949, %rd30951;
	mul.lo.s64 	%rd30953, %rd7912, %rd37729;
	mul.hi.u64 	%rd30954, %rd37729, %rd7912;
	add.s64 	%rd30955, %rd30953, %rd30937;
	setp.lt.u64 	%p7020, %rd30955, %rd30953;
	selp.u64 	%rd30956, 1, 0, %p7020;
	add.s64 	%rd30957, %rd30954, %rd30956;
	add.s64 	%rd30958, %rd30955, %rd30952;
	setp.lt.u64 	%p7021, %rd30958, %rd30955;
	selp.u64 	%rd30959, 1, 0, %p7021;
	add.s64 	%rd30960, %rd30957, %rd30959;
	mul.lo.s64 	%rd30961, %rd7913, %rd37729;
	mul.hi.u64 	%rd30962, %rd37729, %rd7913;
	add.s64 	%rd30963, %rd30961, %rd30939;
	setp.lt.u64 	%p7022, %rd30963, %rd30961;
	selp.u64 	%rd30964, 1, 0, %p7022;
	add.s64 	%rd30965, %rd30962, %rd30964;
	add.s64 	%rd30966, %rd30963, %rd30960;
	setp.lt.u64 	%p7023, %rd30966, %rd30963;
	selp.u64 	%rd30967, 1, 0, %p7023;
	add.s64 	%rd30968, %rd30965, %rd30967;
	mul.lo.s64 	%rd30969, %rd7910, %rd37730;
	mul.hi.u64 	%rd30970, %rd37730, %rd7910;
	add.s64 	%rd30971, %rd30969, %rd30950;
	setp.lt.u64 	%p7024, %rd30971, %rd30969;
	selp.u64 	%rd30972, 1, 0, %p7024;
	add.s64 	%rd30973, %rd30970, %rd30972;
	mul.lo.s64 	%rd30974, %rd7911, %rd37730;
	mul.hi.u64 	%rd30975, %rd37730, %rd7911;
	add.s64 	%rd30976, %rd30974, %rd30958;
	setp.lt.u64 	%p7025, %rd30976, %rd30974;
	selp.u64 	%rd30977, 1, 0, %p7025;
	add.s64 	%rd30978, %rd30975, %rd30977;
	add.s64 	%rd30979, %rd30976, %rd30973;
	setp.lt.u64 	%p7026, %rd30979, %rd30976;
	selp.u64 	%rd30980, 1, 0, %p7026;
	add.s64 	%rd30981, %rd30978, %rd30980;
	mul.lo.s64 	%rd30982, %rd7912, %rd37730;
	mul.hi.u64 	%rd30983, %rd37730, %rd7912;
	add.s64 	%rd30984, %rd30982, %rd30966;
	setp.lt.u64 	%p7027, %rd30984, %rd30982;
	selp.u64 	%rd30985, 1, 0, %p7027;
	add.s64 	%rd30986, %rd30983, %rd30985;
	add.s64 	%rd30987, %rd30984, %rd30981;
	setp.lt.u64 	%p7028, %rd30987, %rd30984;
	selp.u64 	%rd30988, 1, 0, %p7028;
	add.s64 	%rd30989, %rd30986, %rd30988;
	mul.lo.s64 	%rd30990, %rd7913, %rd37730;
	mul.hi.u64 	%rd30991, %rd37730, %rd7913;
	add.s64 	%rd30992, %rd30990, %rd30968;
	setp.lt.u64 	%p7029, %rd30992, %rd30990;
	selp.u64 	%rd30993, 1, 0, %p7029;
	add.s64 	%rd30994, %rd30991, %rd30993;
	add.s64 	%rd30995, %rd30992, %rd30989;
	setp.lt.u64 	%p7030, %rd30995, %rd30992;
	selp.u64 	%rd30996, 1, 0, %p7030;
	add.s64 	%rd30997, %rd30994, %rd30996;
	mul.lo.s64 	%rd30998, %rd30979, 4294968273;
	mov.b64 	%rd30999, 4294968273;
	mul.hi.u64 	%rd31000, %rd30979, %rd30999;
	mad.lo.s64 	%rd37731, %rd7910, %rd37723, %rd30998;
	setp.lt.u64 	%p7031, %rd37731, %rd30998;
	selp.u64 	%rd31001, 1, 0, %p7031;
	add.s64 	%rd31002, %rd31000, %rd31001;
	mul.lo.s64 	%rd31003, %rd30987, 4294968273;
	mul.hi.u64 	%rd31004, %rd30987, %rd30999;
	add.s64 	%rd31005, %rd31003, %rd30913;
	setp.lt.u64 	%p7032, %rd31005, %rd31003;
	selp.u64 	%rd31006, 1, 0, %p7032;
	add.s64 	%rd31007, %rd31004, %rd31006;
	add.s64 	%rd37732, %rd31005, %rd31002;
	setp.lt.u64 	%p7033, %rd37732, %rd31005;
	selp.u64 	%rd31008, 1, 0, %p7033;
	add.s64 	%rd31009, %rd31007, %rd31008;
	mul.lo.s64 	%rd31010, %rd30995, 4294968273;
	mul.hi.u64 	%rd31011, %rd30995, %rd30999;
	add.s64 	%rd31012, %rd31010, %rd30942;
	setp.lt.u64 	%p7034, %rd31012, %rd31010;
	selp.u64 	%rd31013, 1, 0, %p7034;
	add.s64 	%rd31014, %rd31011, %rd31013;
	add.s64 	%rd37737, %rd31012, %rd31009;
	setp.lt.u64 	%p7035, %rd37737, %rd31012;
	selp.u64 	%rd31015, 1, 0, %p7035;
	add.s64 	%rd31016, %rd31014, %rd31015;
	mul.lo.s64 	%rd31017, %rd30997, 4294968273;
	mul.hi.u64 	%rd31018, %rd30997, %rd30999;
	add.s64 	%rd31019, %rd31017, %rd30971;
	setp.lt.u64 	%p7036, %rd31019, %rd31017;
	selp.u64 	%rd31020, 1, 0, %p7036;
	add.s64 	%rd31021, %rd31018, %rd31020;
	add.s64 	%rd37738, %rd31019, %rd31016;
	setp.lt.u64 	%p7037, %rd37738, %rd31019;
	selp.u64 	%rd31022, 1, 0, %p7037;
	add.s64 	%rd7990, %rd31021, %rd31022;
	setp.eq.s64 	%p7038, %rd7990, 0;
	@%p7038 bra 	$L__BB1_2612;
	mov.b64 	%rd31023, 4294968273;
	mul.hi.u64 	%rd31024, %rd7990, %rd31023;
	mad.lo.s64 	%rd7991, %rd7990, 4294968273, %rd37731;
	setp.lt.u64 	%p7039, %rd7991, %rd37731;
	selp.u64 	%rd31025, 1, 0, %p7039;
	add.s64 	%rd7992, %rd31024, %rd31025;
	setp.eq.s64 	%p7040, %rd7992, 0;
	mov.u64 	%rd37731, %rd7991;
	@%p7040 bra 	$L__BB1_2612;
	add.s64 	%rd7993, %rd37732, %rd7992;
	setp.ge.u64 	%p7041, %rd7993, %rd37732;
	mov.u64 	%rd37731, %rd7991;
	mov.u64 	%rd37732, %rd7993;
	@%p7041 bra 	$L__BB1_2612;
	add.s64 	%rd37737, %rd37737, 1;
	setp.eq.s64 	%p7042, %rd37737, 0;
	selp.u64 	%rd31026, 1, 0, %p7042;
	add.s64 	%rd37738, %rd37738, %rd31026;
	mov.u64 	%rd37731, %rd7991;
	mov.u64 	%rd37732, %rd7993;
$L__BB1_2612:
	setp.gt.u64 	%p7043, %rd37738, %rd5271;
	@%p7043 bra 	$L__BB1_2614;
	setp.ne.s64 	%p7044, %rd37738, %rd5271;
	setp.ne.s64 	%p7045, %rd37737, %rd5272;
	or.pred  	%p7046, %p7044, %p7045;
	setp.ne.s64 	%p7047, %rd37732, %rd5273;
	or.pred  	%p7048, %p7046, %p7047;
	setp.lt.u64 	%p7049, %rd37731, %rd5274;
	or.pred  	%p7050, %p7048, %p7049;
	@%p7050 bra 	$L__BB1_2615;
$L__BB1_2614:
	// begin inline asm
	sub.cc.u64 %rd37731, %rd37731, %rd5274;
	// end inline asm
	// begin inline asm
	subc.u64 %rd31030, 0, 0;
	// end inline asm
	sub.s64 	%rd31032, %rd37732, %rd31030;
	// begin inline asm
	sub.cc.u64 %rd37732, %rd31032, %rd5273;
	// end inline asm
	sub.s64 	%rd31035, %rd37737, %rd31030;
	// begin inline asm
	sub.cc.u64 %rd37737, %rd31035, %rd5272;
	// end inline asm
	add.s64 	%rd31037, %rd31030, %rd5271;
	sub.s64 	%rd37738, %rd37738, %rd31037;
$L__BB1_2615:
	mul.hi.u64 	%rd31038, %rd37731, %rd37731;
	mul.lo.s64 	%rd31039, %rd37732, %rd37732;
	mul.hi.u64 	%rd37743, %rd37732, %rd37732;
	mul.lo.s64 	%rd37744, %rd37737, %rd37737;
	mul.hi.u64 	%rd37745, %rd37737, %rd37737;
	mul.lo.s64 	%rd37746, %rd37738, %rd37738;
	mul.hi.u64 	%rd37747, %rd37738, %rd37738;
	mul.lo.s64 	%rd31040, %rd37732, %rd37731;
	mul.hi.u64 	%rd31041, %rd37731, %rd37732;
	mov.b64 	{%r2698, %r2699}, %rd31041;
	mov.b64 	{%r2700, %r2701}, %rd31040;
	shf.l.wrap.b32 	%r2702, %r2701, %r2698, 1;
	shf.l.wrap.b32 	%r2703, %r2698, %r2699, 1;
	mov.b64 	%rd31042, {%r2702, %r2703};
	shl.b64 	%rd31043, %rd31040, 1;
	add.s64 	%rd8013, %rd31043, %rd31038;
	setp.lt.u64 	%p7051, %rd8013, %rd31043;
	selp.u64 	%rd31044, 1, 0, %p7051;
	add.s64 	%rd31045, %rd31039, %rd31042;
	add.s64 	%rd8014, %rd31045, %rd31044;
	setp.ge.u64 	%p7052, %rd8014, %rd31039;
	@%p7052 bra 	$L__BB1_2620;
	add.s64 	%rd37743, %rd37743, 1;
	setp.ne.s64 	%p7053, %rd37743, 0;
	@%p7053 bra 	$L__BB1_2620;
	add.s64 	%rd37744, %rd37744, 1;
	setp.ne.s64 	%p7054, %rd37744, 0;
	mov.b64 	%rd37743, 0;
	@%p7054 bra 	$L__BB1_2620;
	add.s64 	%rd37745, %rd37745, 1;
	setp.ne.s64 	%p7055, %rd37745, 0;
	mov.b64 	%rd37743, 0;
	mov.u64 	%rd37744, %rd37743;
	@%p7055 bra 	$L__BB1_2620;
	add.s64 	%rd37746, %rd37746, 1;
	setp.eq.s64 	%p7056, %rd37746, 0;
	selp.u64 	%rd31049, 1, 0, %p7056;
	add.s64 	%rd37747, %rd37747, %rd31049;
	mov.b64 	%rd37743, 0;
	mov.u64 	%rd37745, %rd37743;
$L__BB1_2620:
	mul.lo.s64 	%rd31050, %rd37737, %rd37731;
	mul.hi.u64 	%rd31051, %rd37731, %rd37737;
	mov.b64 	{%r2704, %r2705}, %rd31051;
	mov.b64 	{%r2706, %r2707}, %rd31050;
	shf.l.wrap.b32 	%r2708, %r2707, %r2704, 1;
	shf.l.wrap.b32 	%r2709, %r2704, %r2705, 1;
	mov.b64 	%rd31052, {%r2708, %r2709};
	shl.b64 	%rd31053, %rd31050, 1;
	add.s64 	%rd8035, %rd31053, %rd8014;
	setp.lt.u64 	%p7057, %rd8035, %rd31053;
	selp.u64 	%rd31054, 1, 0, %p7057;
	add.s64 	%rd31055, %rd37743, %rd31052;
	add.s64 	%rd8036, %rd31055, %rd31054;
	setp.ge.u64 	%p7058, %rd8036, %rd37743;
	@%p7058 bra 	$L__BB1_2624;
	add.s64 	%rd37744, %rd37744, 1;
	setp.ne.s64 	%p7059, %rd37744, 0;
	@%p7059 bra 	$L__BB1_2624;
	add.s64 	%rd37745, %rd37745, 1;
	setp.ne.s64 	%p7060, %rd37745, 0;
	mov.b64 	%rd37744, 0;
	@%p7060 bra 	$L__BB1_2624;
	add.s64 	%rd37746, %rd37746, 1;
	setp.eq.s64 	%p7061, %rd37746, 0;
	selp.u64 	%rd31058, 1, 0, %p7061;
	add.s64 	%rd37747, %rd37747, %rd31058;
	mov.b64 	%rd37744, 0;
	mov.u64 	%rd37745, %rd37744;
$L__BB1_2624:
	mul.lo.s64 	%rd8024, %rd37738, %rd37731;
	mul.hi.u64 	%rd31059, %rd37731, %rd37738;
	mov.b64 	{%r2710, %r2711}, %rd31059;
	mov.b64 	{%r2712, %r2713}, %rd8024;
	shf.l.wrap.b32 	%r2714, %r2713, %r2710, 1;
	shf.l.wrap.b32 	%r2715, %r2710, %r2711, 1;
	mov.b64 	%rd31060, {%r2714, %r2715};
	shl.b64 	%rd31061, %rd8024, 1;
	add.s64 	%rd8025, %rd31061, %rd8036;
	setp.lt.u64 	%p7062, %rd8025, %rd31061;
	selp.u64 	%rd31062, 1, 0, %p7062;
	add.s64 	%rd31063, %rd37744, %rd31060;
	add.s64 	%rd8026, %rd31063, %rd31062;
	setp.ge.u64 	%p7063, %rd8026, %rd37744;
	@%p7063 bra 	$L__BB1_2627;
	add.s64 	%rd37745, %rd37745, 1;
	setp.ne.s64 	%p7064, %rd37745, 0;
	@%p7064 bra 	$L__BB1_2627;
	add.s64 	%rd37746, %rd37746, 1;
	setp.eq.s64 	%p7065, %rd37746, 0;
	selp.u64 	%rd31065, 1, 0, %p7065;
	add.s64 	%rd37747, %rd37747, %rd31065;
	mov.b64 	%rd37745, 0;
$L__BB1_2627:
	mul.lo.s64 	%rd31066, %rd37737, %rd37732;
	mul.hi.u64 	%rd31067, %rd37732, %rd37737;
	mov.b64 	{%r2716, %r2717}, %rd31067;
	mov.b64 	{%r2718, %r2719}, %rd31066;
	shf.l.wrap.b32 	%r2720, %r2719, %r2716, 1;
	shf.l.wrap.b32 	%r2721, %r2716, %r2717, 1;
	mov.b64 	%rd31068, {%r2720, %r2721};
	add.s64 	%rd31069, %rd8024, %rd31066;
	shl.b64 	%rd31070, %rd31069, 1;
	add.s64 	%rd8044, %rd31070, %rd8036;
	setp.lt.u64 	%p7066, %rd8044, %rd8025;
	selp.u64 	%rd31071, 1, 0, %p7066;
	add.s64 	%rd31072, %rd8026, %rd31068;
	add.s64 	%rd8045, %rd31072, %rd31071;
	setp.ge.u64 	%p7067, %rd8045, %rd8026;
	@%p7067 bra 	$L__BB1_2630;
	add.s64 	%rd37745, %rd37745, 1;
	setp.ne.s64 	%p7068, %rd37745, 0;
	@%p7068 bra 	$L__BB1_2630;
	add.s64 	%rd37746, %rd37746, 1;
	setp.eq.s64 	%p7069, %rd37746, 0;
	selp.u64 	%rd31074, 1, 0, %p7069;
	add.s64 	%rd37747, %rd37747, %rd31074;
	mov.b64 	%rd37745, 0;
$L__BB1_2630:
	mul.lo.s64 	%rd31075, %rd37738, %rd37732;
	mul.hi.u64 	%rd31076, %rd37732, %rd37738;
	mov.b64 	{%r2722, %r2723}, %rd31076;
	mov.b64 	{%r2724, %r2725}, %rd31075;
	shf.l.wrap.b32 	%r2726, %r2725, %r2722, 1;
	shf.l.wrap.b32 	%r2727, %r2722, %r2723, 1;
	mov.b64 	%rd31077, {%r2726, %r2727};
	shl.b64 	%rd31078, %rd31075, 1;
	add.s64 	%rd8052, %rd31078, %rd8045;
	setp.lt.u64 	%p7070, %rd8052, %rd31078;
	selp.u64 	%rd31079, 1, 0, %p7070;
	add.s64 	%rd31080, %rd37745, %rd31077;
	add.s64 	%rd8053, %rd31080, %rd31079;
	setp.ge.u64 	%p7071, %rd8053, %rd37745;
	@%p7071 bra 	$L__BB1_2632;
	add.s64 	%rd37746, %rd37746, 1;
	setp.eq.s64 	%p7072, %rd37746, 0;
	selp.u64 	%rd31081, 1, 0, %p7072;
	add.s64 	%rd37747, %rd37747, %rd31081;
$L__BB1_2632:
	mul.lo.s64 	%rd31082, %rd37738, %rd37737;
	mul.hi.u64 	%rd31083, %rd37737, %rd37738;
	mov.b64 	{%r2728, %r2729}, %rd31083;
	mov.b64 	{%r2730, %r2731}, %rd31082;
	shf.l.wrap.b32 	%r2732, %r2731, %r2728, 1;
	shf.l.wrap.b32 	%r2733, %r2728, %r2729, 1;
	mov.b64 	%rd31084, {%r2732, %r2733};
	shl.b64 	%rd31085, %rd31082, 1;
	add.s64 	%rd31086, %rd31085, %rd8053;
	setp.lt.u64 	%p7073, %rd31086, %rd31085;
	selp.u64 	%rd31087, 1, 0, %p7073;
	add.s64 	%rd31088, %rd37746, %rd31084;
	add.s64 	%rd31089, %rd31088, %rd31087;
	setp.lt.u64 	%p7074, %rd31089, %rd37746;
	selp.u64 	%rd31090, 1, 0, %p7074;
	add.s64 	%rd31091, %rd37747, %rd31090;
	mul.lo.s64 	%rd31092, %rd8052, 4294968273;
	mov.b64 	%rd31093, 4294968273;
	mul.hi.u64 	%rd31094, %rd8052, %rd31093;
	mad.lo.s64 	%rd37756, %rd37731, %rd37731, %rd31092;
	setp.lt.u64 	%p7075, %rd37756, %rd31092;
	selp.u64 	%rd31095, 1, 0, %p7075;
	add.s64 	%rd31096, %rd31094, %rd31095;
	mul.lo.s64 	%rd31097, %rd31086, 4294968273;
	mul.hi.u64 	%rd31098, %rd31086, %rd31093;
	add.s64 	%rd31099, %rd31097, %rd8013;
	setp.lt.u64 	%p7076, %rd31099, %rd31097;
	selp.u64 	%rd31100, 1, 0, %p7076;
	add.s64 	%rd31101, %rd31098, %rd31100;
	add.s64 	%rd37757, %rd31099, %rd31096;
	setp.lt.u64 	%p7077, %rd37757, %rd31099;
	selp.u64 	%rd31102, 1, 0, %p7077;
	add.s64 	%rd31103, %rd31101, %rd31102;
	mul.lo.s64 	%rd31104, %rd31089, 4294968273;
	mul.hi.u64 	%rd31105, %rd31089, %rd31093;
	add.s64 	%rd31106, %rd31104, %rd8035;
	setp.lt.u64 	%p7078, %rd31106, %rd31104;
	selp.u64 	%rd31107, 1, 0, %p7078;
	add.s64 	%rd31108, %rd31105, %rd31107;
	add.s64 	%rd37762, %rd31106, %rd31103;
	setp.lt.u64 	%p7079, %rd37762, %rd31106;
	selp.u64 	%rd31109, 1, 0, %p7079;
	add.s64 	%rd31110, %rd31108, %rd31109;
	mul.lo.s64 	%rd31111, %rd31091, 4294968273;
	mul.hi.u64 	%rd31112, %rd31091, %rd31093;
	add.s64 	%rd31113, %rd31111, %rd8044;
	setp.lt.u64 	%p7080, %rd31113, %rd31111;
	selp.u64 	%rd31114, 1, 0, %p7080;
	add.s64 	%rd31115, %rd31112, %rd31114;
	add.s64 	%rd37763, %rd31113, %rd31110;
	setp.lt.u64 	%p7081, %rd37763, %rd31113;
	selp.u64 	%rd31116, 1, 0, %p7081;
	add.s64 	%rd8062, %rd31115, %rd31116;
	setp.eq.s64 	%p7082, %rd8062, 0;
	@%p7082 bra 	$L__BB1_2636;
	mov.b64 	%rd31117, 4294968273;
	mul.hi.u64 	%rd31118, %rd8062, %rd31117;
	mad.lo.s64 	%rd8063, %rd8062, 4294968273, %rd37756;
	setp.lt.u64 	%p7083, %rd8063, %rd37756;
	selp.u64 	%rd31119, 1, 0, %p7083;
	add.s64 	%rd8064, %rd31118, %rd31119;
	setp.eq.s64 	%p7084, %rd8064, 0;
	mov.u64 	%rd37756, %rd8063;
	@%p7084 bra 	$L__BB1_2636;
	add.s64 	%rd8065, %rd37757, %rd8064;
	setp.ge.u64 	%p7085, %rd8065, %rd37757;
	mov.u64 	%rd37756, %rd8063;
	mov.u64 	%rd37757, %rd8065;
	@%p7085 bra 	$L__BB1_2636;
	add.s64 	%rd37762, %rd37762, 1;
	setp.eq.s64 	%p7086, %rd37762, 0;
	selp.u64 	%rd31120, 1, 0, %p7086;
	add.s64 	%rd37763, %rd37763, %rd31120;
	mov.u64 	%rd37756, %rd8063;
	mov.u64 	%rd37757, %rd8065;
$L__BB1_2636:
	setp.gt.u64 	%p7087, %rd37763, %rd5271;
	@%p7087 bra 	$L__BB1_2638;
	setp.ne.s64 	%p7088, %rd37763, %rd5271;
	setp.ne.s64 	%p7089, %rd37762, %rd5272;
	or.pred  	%p7090, %p7088, %p7089;
	setp.ne.s64 	%p7091, %rd37757, %rd5273;
	or.pred  	%p7092, %p7090, %p7091;
	setp.lt.u64 	%p7093, %rd37756, %rd5274;
	or.pred  	%p7094, %p7092, %p7093;
	@%p7094 bra 	$L__BB1_2639;
$L__BB1_2638:
	// begin inline asm
	sub.cc.u64 %rd37756, %rd37756, %rd5274;
	// end inline asm
	// begin inline asm
	subc.u64 %rd31124, 0, 0;
	// end inline asm
	sub.s64 	%rd31126, %rd37757, %rd31124;
	// begin inline asm
	sub.cc.u64 %rd37757, %rd31126, %rd5273;
	// end inline asm
	sub.s64 	%rd31129, %rd37762, %rd31124;
	// begin inline asm
	sub.cc.u64 %rd37762, %rd31129, %rd5272;
	// end inline asm
	add.s64 	%rd31131, %rd31124, %rd5271;
	sub.s64 	%rd37763, %rd37763, %rd31131;
$L__BB1_2639:
	mul.hi.u64 	%rd31132, %rd37756, %rd7910;
	mul.lo.s64 	%rd31133, %rd7911, %rd37756;
	mul.hi.u64 	%rd31134, %rd37756, %rd7911;
	add.s64 	%rd31135, %rd31133, %rd31132;
	setp.lt.u64 	%p7095, %rd31135, %rd31133;
	selp.u64 	%rd31136, 1, 0, %p7095;
	add.s64 	%rd31137, %rd31134, %rd31136;
	mul.lo.s64 	%rd31138, %rd7912, %rd37756;
	mul.hi.u64 	%rd31139, %rd37756, %rd7912;
	add.s64 	%rd31140, %rd31138, %rd31137;
	setp.lt.u64 	%p7096, %rd31140, %rd31138;
	selp.u64 	%rd31141, 1, 0, %p7096;
	add.s64 	%rd31142, %rd31139, %rd31141;
	mul.lo.s64 	%rd31143, %rd7913, %rd37756;
	mul.hi.u64 	%rd31144, %rd37756, %rd7913;
	add.s64 	%rd31145, %rd31143, %rd31142;
	setp.lt.u64 	%p7097, %rd31145, %rd31143;
	selp.u64 	%rd31146, 1, 0, %p7097;
	add.s64 	%rd31147, %rd31144, %rd31146;
	mul.lo.s64 	%rd31148, %rd7910, %rd37757;
	mul.hi.u64 	%rd31149, %rd37757, %rd7910;
	add.s64 	%rd31150, %rd31148, %rd31135;
	setp.lt.u64 	%p7098, %rd31150, %rd31148;
	selp.u64 	%rd31151, 1, 0, %p7098;
	add.s64 	%rd31152, %rd31149, %rd31151;
	mul.lo.s64 	%rd31153, %rd7911, %rd37757;
	mul.hi.u64 	%rd31154, %rd37757, %rd7911;
	add.s64 	%rd31155, %rd31153, %rd31140;
	setp.lt.u64 	%p7099, %rd31155, %rd31153;
	selp.u64 	%rd31156, 1, 0, %p7099;
	add.s64 	%rd31157, %rd31154, %rd31156;
	add.s64 	%rd31158, %rd31155, %rd31152;
	setp.lt.u64 	%p7100, %rd31158, %rd31155;
	selp.u64 	%rd31159, 1, 0, %p7100;
	add.s64 	%rd31160, %rd31157, %rd31159;
	mul.lo.s64 	%rd31161, %rd7912, %rd37757;
	mul.hi.u64 	%rd31162, %rd37757, %rd7912;
	add.s64 	%rd31163, %rd31161, %rd31145;
	setp.lt.u64 	%p7101, %rd31163, %rd31161;
	selp.u64 	%rd31164, 1, 0, %p7101;
	add.s64 	%rd31165, %rd31162, %rd31164;
	add.s64 	%rd31166, %rd31163, %rd31160;
	setp.lt.u64 	%p7102, %rd31166, %rd31163;
	selp.u64 	%rd31167, 1, 0, %p7102;
	add.s64 	%rd31168, %rd31165, %rd31167;
	mul.lo.s64 	%rd31169, %rd7913, %rd37757;
	mul.hi.u64 	%rd31170, %rd37757, %rd7913;
	add.s64 	%rd31171, %rd31169, %rd31147;
	setp.lt.u64 	%p7103, %rd31171, %rd31169;
	selp.u64 	%rd31172, 1, 0, %p7103;
	add.s64 	%rd31173, %rd31170, %rd31172;
	add.s64 	%rd31174, %rd31171, %rd31168;
	setp.lt.u64 	%p7104, %rd31174, %rd31171;
	selp.u64 	%rd31175, 1, 0, %p7104;
	add.s64 	%rd31176, %rd31173, %rd31175;
	mul.lo.s64 	%rd31177, %rd7910, %rd37762;
	mul.hi.u64 	%rd31178, %rd37762, %rd7910;
	add.s64 	%rd31179, %rd31177, %rd31158;
	setp.lt.u64 	%p7105, %rd31179, %rd31177;
	selp.u64 	%rd31180, 1, 0, %p7105;
	add.s64 	%rd31181, %rd31178, %rd31180;
	mul.lo.s64 	%rd31182, %rd7911, %rd37762;
	mul.hi.u64 	%rd31183, %rd37762, %rd7911;
	add.s64 	%rd31184, %rd31182, %rd31166;
	setp.lt.u64 	%p7106, %rd31184, %rd31182;
	selp.u64 	%rd31185, 1, 0, %p7106;
	add.s64 	%rd31186, %rd31183, %rd31185;
	add.s64 	%rd31187, %rd31184, %rd31181;
	setp.lt.u64 	%p7107, %rd31187, %rd31184;
	selp.u64 	%rd31188, 1, 0, %p7107;
	add.s64 	%rd31189, %rd31186, %rd31188;
	mul.lo.s64 	%rd31190, %rd7912, %rd37762;
	mul.hi.u64 	%rd31191, %rd37762, %rd7912;
	add.s64 	%rd31192, %rd31190, %rd31174;
	setp.lt.u64 	%p7108, %rd31192, %rd31190;
	selp.u64 	%rd31193, 1, 0, %p7108;
	add.s64 	%rd31194, %rd31191, %rd31193;
	add.s64 	%rd31195, %rd31192, %rd31189;
	setp.lt.u64 	%p7109, %rd31195, %rd31192;
	selp.u64 	%rd31196, 1, 0, %p7109;
	add.s64 	%rd31197, %rd31194, %rd31196;
	mul.lo.s64 	%rd31198, %rd7913, %rd37762;
	mul.hi.u64 	%rd31199, %rd37762, %rd7913;
	add.s64 	%rd31200, %rd31198, %rd31176;
	setp.lt.u64 	%p7110, %rd31200, %rd31198;
	selp.u64 	%rd31201, 1, 0, %p7110;
	add.s64 	%rd31202, %rd31199, %rd31201;
	add.s64 	%rd31203, %rd31200, %rd31197;
	setp.lt.u64 	%p7111, %rd31203, %rd31200;
	selp.u64 	%rd31204, 1, 0, %p7111;
	add.s64 	%rd31205, %rd31202, %rd31204;
	mul.lo.s64 	%rd31206, %rd7910, %rd37763;
	mul.hi.u64 	%rd31207, %rd37763, %rd7910;
	add.s64 	%rd31208, %rd31206, %rd31187;
	setp.lt.u64 	%p7112, %rd31208, %rd31206;
	selp.u64 	%rd31209, 1, 0, %p7112;
	add.s64 	%rd31210, %rd31207, %rd31209;
	mul.lo.s64 	%rd31211, %rd7911, %rd37763;
	mul.hi.u64 	%rd31212, %rd37763, %rd7911;
	add.s64 	%rd31213, %rd31211, %rd31195;
	setp.lt.u64 	%p7113, %rd31213, %rd31211;
	selp.u64 	%rd31214, 1, 0, %p7113;
	add.s64 	%rd31215, %rd31212, %rd31214;
	add.s64 	%rd31216, %rd31213, %rd31210;
	setp.lt.u64 	%p7114, %rd31216, %rd31213;
	selp.u64 	%rd31217, 1, 0, %p7114;
	add.s64 	%rd31218, %rd31215, %rd31217;
	mul.lo.s64 	%rd31219, %rd7912, %rd37763;
	mul.hi.u64 	%rd31220, %rd37763, %rd7912;
	add.s64 	%rd31221, %rd31219, %rd31203;
	setp.lt.u64 	%p7115, %rd31221, %rd31219;
	selp.u64 	%rd31222, 1, 0, %p7115;
	add.s64 	%rd31223, %rd31220, %rd31222;
	add.s64 	%rd31224, %rd31221, %rd31218;
	setp.lt.u64 	%p7116, %rd31224, %rd31221;
	selp.u64 	%rd31225, 1, 0, %p7116;
	add.s64 	%rd31226, %rd31223, %rd31225;
	mul.lo.s64 	%rd31227, %rd7913, %rd37763;
	mul.hi.u64 	%rd31228, %rd37763, %rd7913;
	add.s64 	%rd31229, %rd31227, %rd31205;
	setp.lt.u64 	%p7117, %rd31229, %rd31227;
	selp.u64 	%rd31230, 1, 0, %p7117;
	add.s64 	%rd31231, %rd31228, %rd31230;
	add.s64 	%rd31232, %rd31229, %rd31226;
	setp.lt.u64 	%p7118, %rd31232, %rd31229;
	selp.u64 	%rd31233, 1, 0, %p7118;
	add.s64 	%rd31234, %rd31231, %rd31233;
	mul.lo.s64 	%rd31235, %rd31216, 4294968273;
	mov.b64 	%rd31236, 4294968273;
	mul.hi.u64 	%rd31237, %rd31216, %rd31236;
	mad.lo.s64 	%rd37764, %rd7910, %rd37756, %rd31235;
	setp.lt.u64 	%p7119, %rd37764, %rd31235;
	selp.u64 	%rd31238, 1, 0, %p7119;
	add.s64 	%rd31239, %rd31237, %rd31238;
	mul.lo.s64 	%rd31240, %rd31224, 4294968273;
	mul.hi.u64 	%rd31241, %rd31224, %rd31236;
	add.s64 	%rd31242, %rd31240, %rd31150;
	setp.lt.u64 	%p7120, %rd31242, %rd31240;
	selp.u64 	%rd31243, 1, 0, %p7120;
	add.s64 	%rd31244, %rd31241, %rd31243;
	add.s64 	%rd37765, %rd31242, %rd31239;
	setp.lt.u64 	%p7121, %rd37765, %rd31242;
	selp.u64 	%rd31245, 1, 0, %p7121;
	add.s64 	%rd31246, %rd31244, %rd31245;
	mul.lo.s64 	%rd31247, %rd31232, 4294968273;
	mul.hi.u64 	%rd31248, %rd31232, %rd31236;
	add.s64 	%rd31249, %rd31247, %rd31179;
	setp.lt.u64 	%p7122, %rd31249, %rd31247;
	selp.u64 	%rd31250, 1, 0, %p7122;
	add.s64 	%rd31251, %rd31248, %rd31250;
	add.s64 	%rd37770, %rd31249, %rd31246;
	setp.lt.u64 	%p7123, %rd37770, %rd31249;
	selp.u64 	%rd31252, 1, 0, %p7123;
	add.s64 	%rd31253, %rd31251, %rd31252;
	mul.lo.s64 	%rd31254, %rd31234, 4294968273;
	mul.hi.u64 	%rd31255, %rd31234, %rd31236;
	add.s64 	%rd31256, %rd31254, %rd31208;
	setp.lt.u64 	%p7124, %rd31256, %rd31254;
	selp.u64 	%rd31257, 1, 0, %p7124;
	add.s64 	%rd31258, %rd31255, %rd31257;
	add.s64 	%rd37771, %rd31256, %rd31253;
	setp.lt.u64 	%p7125, %rd37771, %rd31256;
	selp.u64 	%rd31259, 1, 0, %p7125;
	add.s64 	%rd8084, %rd31258, %rd31259;
	setp.eq.s64 	%p7126, %rd8084, 0;
	@%p7126 bra 	$L__BB1_2643;
	mov.b64 	%rd31260, 4294968273;
	mul.hi.u64 	%rd31261, %rd8084, %rd31260;
	mad.lo.s64 	%rd8085, %rd8084, 4294968273, %rd37764;
	setp.lt.u64 	%p7127, %rd8085, %rd37764;
	selp.u64 	%rd31262, 1, 0, %p7127;
	add.s64 	%rd8086, %rd31261, %rd31262;
	setp.eq.s64 	%p7128, %rd8086, 0;
	mov.u64 	%rd37764, %rd8085;
	@%p7128 bra 	$L__BB1_2643;
	add.s64 	%rd8087, %rd37765, %rd8086;
	setp.ge.u64 	%p7129, %rd8087, %rd37765;
	mov.u64 	%rd37764, %rd8085;
	mov.u64 	%rd37765, %rd8087;
	@%p7129 bra 	$L__BB1_2643;
	add.s64 	%rd37770, %rd37770, 1;
	setp.eq.s64 	%p7130, %rd37770, 0;
	selp.u64 	%rd31263, 1, 0, %p7130;
	add.s64 	%rd37771, %rd37771, %rd31263;
	mov.u64 	%rd37764, %rd8085;
	mov.u64 	%rd37765, %rd8087;
$L__BB1_2643:
	setp.gt.u64 	%p7131, %rd37771, %rd5271;
	@%p7131 bra 	$L__BB1_2645;
	setp.ne.s64 	%p7132, %rd37771, %rd5271;
	setp.ne.s64 	%p7133, %rd37770, %rd5272;
	or.pred  	%p7134, %p7132, %p7133;
	setp.ne.s64 	%p7135, %rd37765, %rd5273;
	or.pred  	%p7136, %p7134, %p7135;
	setp.lt.u64 	%p7137, %rd37764, %rd5274;
	or.pred  	%p7138, %p7136, %p7137;
	@%p7138 bra 	$L__BB1_2646;
$L__BB1_2645:
	// begin inline asm
	sub.cc.u64 %rd37764, %rd37764, %rd5274;
	// end inline asm
	// begin inline asm
	subc.u64 %rd31267, 0, 0;
	// end inline asm
	sub.s64 	%rd31269, %rd37765, %rd31267;
	// begin inline asm
	sub.cc.u64 %rd37765, %rd31269, %rd5273;
	// end inline asm
	sub.s64 	%rd31272, %rd37770, %rd31267;
	// begin inline asm
	sub.cc.u64 %rd37770, %rd31272, %rd5272;
	// end inline asm
	add.s64 	%rd31274, %rd31267, %rd5271;
	sub.s64 	%rd37771, %rd37771, %rd31274;
$L__BB1_2646:
	mov.b32 	%r3288, 0;
	mov.u64 	%rd37772, %rd37764;
	mov.u64 	%rd37773, %rd37765;
	mov.u64 	%rd37774, %rd37770;
	mov.u64 	%rd37775, %rd37771;
$L__BB1_2647:
	mul.hi.u64 	%rd31275, %rd37772, %rd37772;
	mul.lo.s64 	%rd31276, %rd37773, %rd37773;
	mul.hi.u64 	%rd37780, %rd37773, %rd37773;
	mul.lo.s64 	%rd37781, %rd37774, %rd37774;
	mul.hi.u64 	%rd37782, %rd37774, %rd37774;
	mul.lo.s64 	%rd37783, %rd37775, %rd37775;
	mul.hi.u64 	%rd37784, %rd37775, %rd37775;
	mul.lo.s64 	%rd31277, %rd37773, %rd37772;
	mul.hi.u64 	%rd31278, %rd37772, %rd37773;
	mov.b64 	{%r2735, %r2736}, %rd31278;
	mov.b64 	{%r2737, %r2738}, %rd31277;
	shf.l.wrap.b32 	%r2739, %r2738, %r2735, 1;
	shf.l.wrap.b32 	%r2740, %r2735, %r2736, 1;
	mov.b64 	%rd31279, {%r2739, %r2740};
	shl.b64 	%rd31280, %rd31277, 1;
	add.s64 	%rd8111, %rd31280, %rd31275;
	setp.lt.u64 	%p7139, %rd8111, %rd31280;
	selp.u64 	%rd31281, 1, 0, %p7139;
	add.s64 	%rd31282, %rd31276, %rd31279;
	add.s64 	%rd8112, %rd31282, %rd31281;
	setp.ge.u64 	%p7140, %rd8112, %rd31276;
	@%p7140 bra 	$L__BB1_2655;
	add.s64 	%rd37780, %rd37780, 1;
	setp.ne.s64 	%p7141, %rd37780, 0;
	@%p7141 bra 	$L__BB1_2655;
	add.s64 	%rd37781, %rd37781, 1;
	setp.ne.s64 	%p7142, %rd37781, 0;
	mov.b64 	%rd37780, 0;
	@%p7142 bra 	$L__BB1_2655;
	add.s64 	%rd37782, %rd37782, 1;
	setp.ne.s64 	%p7143, %rd37782, 0;
	mov.b64 	%rd37780, 0;
	mov.u64 	%rd37781, %rd37780;
	@%p7143 bra 	$L__BB1_2655;
	add.s64 	%rd37783, %rd37783, 1;
	setp.eq.s64 	%p7144, %rd37783, 0;
	selp.u64 	%rd31286, 1, 0, %p7144;
	add.s64 	%rd37784, %rd37784, %rd31286;
	mov.b64 	%rd37780, 0;
	mov.u64 	%rd37782, %rd37780;
	bra.uni 	$L__BB1_2655;
$L__BB1_2652:
	add.s64 	%rd37711, %rd37711, 1;
	setp.ne.s64 	%p6971, %rd37711, 0;
	@%p6971 bra 	$L__BB1_2593;
	add.s64 	%rd37712, %rd37712, 1;
	setp.ne.s64 	%p6972, %rd37712, 0;
	mov.b64 	%rd37711, 0;
	@%p6972 bra 	$L__BB1_2593;
	add.s64 	%rd37713, %rd37713, 1;
	setp.eq.s64 	%p6973, %rd37713, 0;
	selp.u64 	%rd30821, 1, 0, %p6973;
	add.s64 	%rd37714, %rd37714, %rd30821;
	mov.b64 	%rd37711, 0;
	mov.u64 	%rd37712, %rd37711;
	bra.uni 	$L__BB1_2593;
$L__BB1_2655:
	mul.lo.s64 	%rd31287, %rd37774, %rd37772;
	mul.hi.u64 	%rd31288, %rd37772, %rd37774;
	mov.b64 	{%r2741, %r2742}, %rd31288;
	mov.b64 	{%r2743, %r2744}, %rd31287;
	shf.l.wrap.b32 	%r2745, %r2744, %r2741, 1;
	shf.l.wrap.b32 	%r2746, %r2741, %r2742, 1;
	mov.b64 	%rd31289, {%r2745, %r2746};
	shl.b64 	%rd31290, %rd31287, 1;
	add.s64 	%rd8133, %rd31290, %rd8112;
	setp.lt.u64 	%p7145, %rd8133, %rd31290;
	selp.u64 	%rd31291, 1, 0, %p7145;
	add.s64 	%rd31292, %rd37780, %rd31289;
	add.s64 	%rd8134, %rd31292, %rd31291;
	setp.ge.u64 	%p7146, %rd8134, %rd37780;
	@%p7146 bra 	$L__BB1_2656;
	bra.uni 	$L__BB1_2718;
$L__BB1_2656:
	mul.lo.s64 	%rd8122, %rd37775, %rd37772;
	mul.hi.u64 	%rd31296, %rd37772, %rd37775;
	mov.b64 	{%r2747, %r2748}, %rd31296;
	mov.b64 	{%r2749, %r2750}, %rd8122;
	shf.l.wrap.b32 	%r2751, %r2750, %r2747, 1;
	shf.l.wrap.b32 	%r2752, %r2747, %r2748, 1;
	mov.b64 	%rd31297, {%r2751, %r2752};
	shl.b64 	%rd31298, %rd8122, 1;
	add.s64 	%rd8123, %rd31298, %rd8134;
	setp.lt.u64 	%p7150, %rd8123, %rd31298;
	selp.u64 	%rd31299, 1, 0, %p7150;
	add.s64 	%rd31300, %rd37781, %rd31297;
	add.s64 	%rd8124, %rd31300, %rd31299;
	setp.ge.u64 	%p7151, %rd8124, %rd37781;
	@%p7151 bra 	$L__BB1_2659;
	add.s64 	%rd37782, %rd37782, 1;
	setp.ne.s64 	%p7152, %rd37782, 0;
	@%p7152 bra 	$L__BB1_2659;
	add.s64 	%rd37783, %rd37783, 1;
	setp.eq.s64 	%p7153, %rd37783, 0;
	selp.u64 	%rd31302, 1, 0, %p7153;
	add.s64 	%rd37784, %rd37784, %rd31302;
	mov.b64 	%rd37782, 0;
$L__BB1_2659:
	mul.lo.s64 	%rd31303, %rd37774, %rd37773;
	mul.hi.u64 	%rd31304, %rd37773, %rd37774;
	mov.b64 	{%r2753, %r2754}, %rd31304;
	mov.b64 	{%r2755, %r2756}, %rd31303;
	shf.l.wrap.b32 	%r2757, %r2756, %r2753, 1;
	shf.l.wrap.b32 	%r2758, %r2753, %r2754, 1;
	mov.b64 	%rd31305, {%r2757, %r2758};
	add.s64 	%rd31306, %rd8122, %rd31303;
	shl.b64 	%rd31307, %rd31306, 1;
	add.s64 	%rd8142, %rd31307, %rd8134;
	setp.lt.u64 	%p7154, %rd8142, %rd8123;
	selp.u64 	%rd31308, 1, 0, %p7154;
	add.s64 	%rd31309, %rd8124, %rd31305;
	add.s64 	%rd8143, %rd31309, %rd31308;
	setp.ge.u64 	%p7155, %rd8143, %rd8124;
	@%p7155 bra 	$L__BB1_2662;
	add.s64 	%rd37782, %rd37782, 1;
	setp.ne.s64 	%p7156, %rd37782, 0;
	@%p7156 bra 	$L__BB1_2662;
	add.s64 	%rd37783, %rd37783, 1;
	setp.eq.s64 	%p7157, %rd37783, 0;
	selp.u64 	%rd31311, 1, 0, %p7157;
	add.s64 	%rd37784, %rd37784, %rd31311;
	mov.b64 	%rd37782, 0;
$L__BB1_2662:
	mul.lo.s64 	%rd31312, %rd37775, %rd37773;
	mul.hi.u64 	%rd31313, %rd37773, %rd37775;
	mov.b64 	{%r2759, %r2760}, %rd31313;
	mov.b64 	{%r2761, %r2762}, %rd31312;
	shf.l.wrap.b32 	%r2763, %r2762, %r2759, 1;
	shf.l.wrap.b32 	%r2764, %r2759, %r2760, 1;
	mov.b64 	%rd31314, {%r2763, %r2764};
	shl.b64 	%rd31315, %rd31312, 1;
	add.s64 	%rd8150, %rd31315, %rd8143;
	setp.lt.u64 	%p7158, %rd8150, %rd31315;
	selp.u64 	%rd31316, 1, 0, %p7158;
	add.s64 	%rd31317, %rd37782, %rd31314;
	add.s64 	%rd8151, %rd31317, %rd31316;
	setp.ge.u64 	%p7159, %rd8151, %rd37782;
	@%p7159 bra 	$L__BB1_2664;
	add.s64 	%rd37783, %rd37783, 1;
	setp.eq.s64 	%p7160, %rd37783, 0;
	selp.u64 	%rd31318, 1, 0, %p7160;
	add.s64 	%rd37784, %rd37784, %rd31318;
$L__BB1_2664:
	mul.lo.s64 	%rd31319, %rd37775, %rd37774;
	mul.hi.u64 	%rd31320, %rd37774, %rd37775;
	mov.b64 	{%r2765, %r2766}, %rd31320;
	mov.b64 	{%r2767, %r2768}, %rd31319;
	shf.l.wrap.b32 	%r2769, %r2768, %r2765, 1;
	shf.l.wrap.b32 	%r2770, %r2765, %r2766, 1;
	mov.b64 	%rd31321, {%r2769, %r2770};
	shl.b64 	%rd31322, %rd31319, 1;
	add.s64 	%rd31323, %rd31322, %rd8151;
	setp.lt.u64 	%p7161, %rd31323, %rd31322;
	selp.u64 	%rd31324, 1, 0, %p7161;
	add.s64 	%rd31325, %rd37783, %rd31321;
	add.s64 	%rd31326, %rd31325, %rd31324;
	setp.lt.u64 	%p7162, %rd31326, %rd37783;
	selp.u64 	%rd31327, 1, 0, %p7162;
	add.s64 	%rd31328, %rd37784, %rd31327;
	mul.lo.s64 	%rd31329, %rd8150, 4294968273;
	mov.b64 	%rd31330, 4294968273;
	mul.hi.u64 	%rd31331, %rd8150, %rd31330;
	mad.lo.s64 	%rd37772, %rd37772, %rd37772, %rd31329;
	setp.lt.u64 	%p7163, %rd37772, %rd31329;
	selp.u64 	%rd31332, 1, 0, %p7163;
	add.s64 	%rd31333, %rd31331, %rd31332;
	mul.lo.s64 	%rd31334, %rd31323, 4294968273;
	mul.hi.u64 	%rd31335, %rd31323, %rd31330;
	add.s64 	%rd31336, %rd31334, %rd8111;
	setp.lt.u64 	%p7164, %rd31336, %rd31334;
	selp.u64 	%rd31337, 1, 0, %p7164;
	add.s64 	%rd31338, %rd31335, %rd31337;
	add.s64 	%rd37773, %rd31336, %rd31333;
	setp.lt.u64 	%p7165, %rd37773, %rd31336;
	selp.u64 	%rd31339, 1, 0, %p7165;
	add.s64 	%rd31340, %rd31338, %rd31339;
	mul.lo.s64 	%rd31341, %rd31326, 4294968273;
	mul.hi.u64 	%rd31342, %rd31326, %rd31330;
	add.s64 	%rd31343, %rd31341, %rd8133;
	setp.lt.u64 	%p7166, %rd31343, %rd31341;
	selp.u64 	%rd31344, 1, 0, %p7166;
	add.s64 	%rd31345, %rd31342, %rd31344;
	add.s64 	%rd37774, %rd31343, %rd31340;
	setp.lt.u64 	%p7167, %rd37774, %rd31343;
	selp.u64 	%rd31346, 1, 0, %p7167;
	add.s64 	%rd31347, %rd31345, %rd31346;
	mul.lo.s64 	%rd31348, %rd31328, 4294968273;
	mul.hi.u64 	%rd31349, %rd31328, %rd31330;
	add.s64 	%rd31350, %rd31348, %rd8142;
	setp.lt.u64 	%p7168, %rd31350, %rd31348;
	selp.u64 	%rd31351, 1, 0, %p7168;
	add.s64 	%rd31352, %rd31349, %rd31351;
	add.s64 	%rd37775, %rd31350, %rd31347;
	setp.lt.u64 	%p7169, %rd37775, %rd31350;
	selp.u64 	%rd31353, 1, 0, %p7169;
	add.s64 	%rd8160, %rd31352, %rd31353;
	setp.eq.s64 	%p7170, %rd8160, 0;
	@%p7170 bra 	$L__BB1_2668;
	mov.b64 	%rd31354, 4294968273;
	mul.hi.u64 	%rd31355, %rd8160, %rd31354;
	mad.lo.s64 	%rd8161, %rd8160, 4294968273, %rd37772;
	setp.lt.u64 	%p7171, %rd8161, %rd37772;
	selp.u64 	%rd31356, 1, 0, %p7171;
	add.s64 	%rd8162, %rd31355, %rd31356;
	setp.eq.s64 	%p7172, %rd8162, 0;
	mov.u64 	%rd37772, %rd8161;
	@%p7172 bra 	$L__BB1_2668;
	add.s64 	%rd8163, %rd37773, %rd8162;
	setp.ge.u64 	%p7173, %rd8163, %rd37773;
	mov.u64 	%rd37772, %rd8161;
	mov.u64 	%rd37773, %rd8163;
	@%p7173 bra 	$L__BB1_2668;
	add.s64 	%rd37774, %rd37774, 1;
	setp.eq.s64 	%p7174, %rd37774, 0;
	selp.u64 	%rd31357, 1, 0, %p7174;
	add.s64 	%rd37775, %rd37775, %rd31357;
	mov.u64 	%rd37772, %rd8161;
	mov.u64 	%rd37773, %rd8163;
$L__BB1_2668:
	setp.gt.u64 	%p7175, %rd37775, %rd5271;
	@%p7175 bra 	$L__BB1_2670;
	setp.ne.s64 	%p7176, %rd37775, %rd5271;
	setp.ne.s64 	%p7177, %rd37774, %rd5272;
	or.pred  	%p7178, %p7176, %p7177;
	setp.ne.s64 	%p7179, %rd37773, %rd5273;
	or.pred  	%p7180, %p7178, %p7179;
	setp.lt.u64 	%p7181, %rd37772, %rd5274;
	or.pred  	%p7182, %p7180, %p7181;
	@%p7182 bra 	$L__BB1_2671;
$L__BB1_2670:
	// begin inline asm
	sub.cc.u64 %rd37772, %rd37772, %rd5274;
	// end inline asm
	// begin inline asm
	subc.u64 %rd31361, 0, 0;
	// end inline asm
	sub.s64 	%rd31363, %rd37773, %rd31361;
	// begin inline asm
	sub.cc.u64 %rd37773, %rd31363, %rd5273;
	// end inline asm
	sub.s64 	%rd31366, %rd37774, %rd31361;
	// begin inline asm
	sub.cc.u64 %rd37774, %rd31366, %rd5272;
	// end inline asm
	add.s64 	%rd31368, %rd31361, %rd5271;
	sub.s64 	%rd37775, %rd37775, %rd31368;
$L__BB1_2671:
	add.s32 	%r3288, %r3288, 1;
	setp.ne.s32 	%p7183, %r3288, 3;
	@%p7183 bra 	$L__BB1_2647;
	mul.hi.u64 	%rd31369, %rd37772, %rd37764;
	mul.lo.s64 	%rd31370, %rd37765, %rd37772;
	mul.hi.u64 	%rd31371, %rd37772, %rd37765;
	add.s64 	%rd31372, %rd31370, %rd31369;
	setp.lt.u64 	%p7184, %rd31372, %rd31370;
	selp.u64 	%rd31373, 1, 0, %p7184;
	add.s64 	%rd31374, %rd31371, %rd31373;
	mul.lo.s64 	%rd31375, %rd37770, %rd37772;
	mul.hi.u64 	%rd31376, %rd37772, %rd37770;
	add.s64 	%rd31377, %rd31375, %rd31374;
	setp.lt.u64 	%p7185, %rd31377, %rd31375;
	selp.u64 	%rd31378, 1, 0, %p7185;
	add.s64 	%rd31379, %rd31376, %rd31378;
	mul.lo.s64 	%rd31380, %rd37771, %rd37772;
	mul.hi.u64 	%rd31381, %rd37772, %rd37771;
	add.s64 	%rd31382, %rd31380, %rd31379;
	setp.lt.u64 	%p7186, %rd31382, %rd31380;
	selp.u64 	%rd31383, 1, 0, %p7186;
	add.s64 	%rd31384, %rd31381, %rd31383;
	mul.lo.s64 	%rd31385, %rd37764, %rd37773;
	mul.hi.u64 	%rd31386, %rd37773, %rd37764;
	add.s64 	%rd31387, %rd31385, %rd31372;
	setp.lt.u64 	%p7187, %rd31387, %rd31385;
	selp.u64 	%rd31388, 1, 0, %p7187;
	add.s64 	%rd31389, %rd31386, %rd31388;
	mul.lo.s64 	%rd31390, %rd37765, %rd37773;
	mul.hi.u64 	%rd31391, %rd37773, %rd37765;
	add.s64 	%rd31392, %rd31390, %rd31377;
	setp.lt.u64 	%p7188, %rd31392, %rd31390;
	selp.u64 	%rd31393, 1, 0, %p7188;
	add.s64 	%rd31394, %rd31391, %rd31393;
	add.s64 	%rd31395, %rd31392, %rd31389;
	setp.lt.u64 	%p7189, %rd31395, %rd31392;
	selp.u64 	%rd31396, 1, 0, %p7189;
	add.s64 	%rd31397, %rd31394, %rd31396;
	mul.lo.s64 	%rd31398, %rd37770, %rd37773;
	mul.hi.u64 	%rd31399, %rd37773, %rd37770;
	add.s64 	%rd31400, %rd31398, %rd31382;
	setp.lt.u64 	%p7190, %rd31400, %rd31398;
	selp.u64 	%rd31401, 1, 0, %p7190;
	add.s64 	%rd31402, %rd31399, %rd31401;
	add.s64 	%rd31403, %rd31400, %rd31397;
	setp.lt.u64 	%p7191, %rd31403, %rd31400;
	selp.u64 	%rd31404, 1, 0, %p7191;
	add.s64 	%rd31405, %rd31402, %rd31404;
	mul.lo.s64 	%rd31406, %rd37771, %rd37773;
	mul.hi.u64 	%rd31407, %rd37773, %rd37771;
	add.s64 	%rd31408, %rd31406, %rd31384;
	setp.lt.u64 	%p7192, %rd31408, %rd31406;
	selp.u64 	%rd31409, 1, 0, %p7192;
	add.s64 	%rd31410, %rd31407, %rd31409;
	add.s64 	%rd31411, %rd31408, %rd31405;
	setp.lt.u64 	%p7193, %rd31411, %rd31408;
	selp.u64 	%rd31412, 1, 0, %p7193;
	add.s64 	%rd31413, %rd31410, %rd31412;
	mul.lo.s64 	%rd31414, %rd37764, %rd37774;
	mul.hi.u64 	%rd31415, %rd37774, %rd37764;
	add.s64 	%rd31416, %rd31414, %rd31395;
	setp.lt.u64 	%p7194, %rd31416, %rd31414;
	selp.u64 	%rd31417, 1, 0, %p7194;
	add.s64 	%rd31418, %rd31415, %rd31417;
	mul.lo.s64 	%rd31419, %rd37765, %rd37774;
	mul.hi.u64 	%rd31420, %rd37774, %rd37765;
	add.s64 	%rd31421, %rd31419, %rd31403;
	setp.lt.u64 	%p7195, %rd31421, %rd31419;
	selp.u64 	%rd31422, 1, 0, %p7195;
	add.s64 	%rd31423, %rd31420, %rd31422;
	add.s64 	%rd31424, %rd31421, %rd31418;
	setp.lt.u64 	%p7196, %rd31424, %rd31421;
	selp.u64 	%rd31425, 1, 0, %p7196;
	add.s64 	%rd31426, %rd31423, %rd31425;
	mul.lo.s64 	%rd31427, %rd37770, %rd37774;
	mul.hi.u64 	%rd31428, %rd37774, %rd37770;
	add.s64 	%rd31429, %rd31427, %rd31411;
	setp.lt.u64 	%p7197, %rd31429, %rd31427;
	selp.u64 	%rd31430, 1, 0, %p7197;
	add.s64 	%rd31431, %rd31428, %rd31430;
	add.s64 	%rd31432, %rd31429, %rd31426;
	setp.lt.u64 	%p7198, %rd31432, %rd31429;
	selp.u64 	%rd31433, 1, 0, %p7198;
	add.s64 	%rd31434, %rd31431, %rd31433;
	mul.lo.s64 	%rd31435, %rd37771, %rd37774;
	mul.hi.u64 	%rd31436, %rd37774, %rd37771;
	add.s64 	%rd31437, %rd31435, %rd31413;
	setp.lt.u64 	%p7199, %rd31437, %rd31435;
	selp.u64 	%rd31438, 1, 0, %p7199;
	add.s64 	%rd31439, %rd31436, %rd31438;
	add.s64 	%rd31440, %rd31437, %rd31434;
	setp.lt.u64 	%p7200, %rd31440, %rd31437;
	selp.u64 	%rd31441, 1, 0, %p7200;
	add.s64 	%rd31442, %rd31439, %rd31441;
	mul.lo.s64 	%rd31443, %rd37764, %rd37775;
	mul.hi.u64 	%rd31444, %rd37775, %rd37764;
	add.s64 	%rd31445, %rd31443, %rd31424;
	setp.lt.u64 	%p7201, %rd31445, %rd31443;
	selp.u64 	%rd31446, 1, 0, %p7201;
	add.s64 	%rd31447, %rd31444, %rd31446;
	mul.lo.s64 	%rd31448, %rd37765, %rd37775;
	mul.hi.u64 	%rd31449, %rd37775, %rd37765;
	add.s64 	%rd31450, %rd31448, %rd31432;
	setp.lt.u64 	%p7202, %rd31450, %rd31448;
	selp.u64 	%rd31451, 1, 0, %p7202;
	add.s64 	%rd31452, %rd31449, %rd31451;
	add.s64 	%rd31453, %rd31450, %rd31447;
	setp.lt.u64 	%p7203, %rd31453, %rd31450;
	selp.u64 	%rd31454, 1, 0, %p7203;
	add.s64 	%rd31455, %rd31452, %rd31454;
	mul.lo.s64 	%rd31456, %rd37770, %rd37775;
	mul.hi.u64 	%rd31457, %rd37775, %rd37770;
	add.s64 	%rd31458, %rd31456, %rd31440;
	setp.lt.u64 	%p7204, %rd31458, %rd31456;
	selp.u64 	%rd31459, 1, 0, %p7204;
	add.s64 	%rd31460, %rd31457, %rd31459;
	add.s64 	%rd31461, %rd31458, %rd31455;
	setp.lt.u64 	%p7205, %rd31461, %rd31458;
	selp.u64 	%rd31462, 1, 0, %p7205;
	add.s64 	%rd31463, %rd31460, %rd31462;
	mul.lo.s64 	%rd31464, %rd37771, %rd37775;
	mul.hi.u64 	%rd31465, %rd37775, %rd37771;
	add.s64 	%rd31466, %rd31464, %rd31442;
	setp.lt.u64 	%p7206, %rd31466, %rd31464;
	selp.u64 	%rd31467, 1, 0, %p7206;
	add.s64 	%rd31468, %rd31465, %rd31467;
	add.s64 	%rd31469, %rd31466, %rd31463;
	setp.lt.u64 	%p7207, %rd31469, %rd31466;
	selp.u64 	%rd31470, 1, 0, %p7207;
	add.s64 	%rd31471, %rd31468, %rd31470;
	mul.lo.s64 	%rd31472, %rd31453, 4294968273;
	mov.b64 	%rd31473, 4294968273;
	mul.hi.u64 	%rd31474, %rd31453, %rd31473;
	mad.lo.s64 	%rd37809, %rd37764, %rd37772, %rd31472;
	setp.lt.u64 	%p7208, %rd37809, %rd31472;
	selp.u64 	%rd31475, 1, 0, %p7208;
	add.s64 	%rd31476, %rd31474, %rd31475;
	mul.lo.s64 	%rd31477, %rd31461, 4294968273;
	mul.hi.u64 	%rd31478, %rd31461, %rd31473;
	add.s64 	%rd31479, %rd31477, %rd31387;
	setp.lt.u64 	%p7209, %rd31479, %rd31477;
	selp.u64 	%rd31480, 1, 0, %p7209;
	add.s64 	%rd31481, %rd31478, %rd31480;
	add.s64 	%rd37810, %rd31479, %rd31476;
	setp.lt.u64 	%p7210, %rd37810, %rd31479;
	selp.u64 	%rd31482, 1, 0, %p7210;
	add.s64 	%rd31483, %rd31481, %rd31482;
	mul.lo.s64 	%rd31484, %rd31469, 4294968273;
	mul.hi.u64 	%rd31485, %rd31469, %rd31473;
	add.s64 	%rd31486, %rd31484, %rd31416;
	setp.lt.u64 	%p7211, %rd31486, %rd31484;
	selp.u64 	%rd31487, 1, 0, %p7211;
	add.s64 	%rd31488, %rd31485, %rd31487;
	add.s64 	%rd37811, %rd31486, %rd31483;
	setp.lt.u64 	%p7212, %rd37811, %rd31486;
	selp.u64 	%rd31489, 1, 0, %p7212;
	add.s64 	%rd31490, %rd31488, %rd31489;
	mul.lo.s64 	%rd31491, %rd31471, 4294968273;
	mul.hi.u64 	%rd31492, %rd31471, %rd31473;
	add.s64 	%rd31493, %rd31491, %rd31445;
	setp.lt.u64 	%p7213, %rd31493, %rd31491;
	selp.u64 	%rd31494, 1, 0, %p7213;
	add.s64 	%rd31495, %rd31492, %rd31494;
	add.s64 	%rd37812, %rd31493, %rd31490;
	setp.lt.u64 	%p7214, %rd37812, %rd31493;
	selp.u64 	%rd31496, 1, 0, %p7214;
	add.s64 	%rd8182, %rd31495, %rd31496;
	setp.eq.s64 	%p7215, %rd8182, 0;
	@%p7215 bra 	$L__BB1_2676;
	mov.b64 	%rd31497, 4294968273;
	mul.hi.u64 	%rd31498, %rd8182, %rd31497;
	mad.lo.s64 	%rd8183, %rd8182, 4294968273, %rd37809;
	setp.lt.u64 	%p7216, %rd8183, %rd37809;
	selp.u64 	%rd31499, 1, 0, %p7216;
	add.s64 	%rd8184, %rd31498, %rd31499;
	setp.eq.s64 	%p7217, %rd8184, 0;
	mov.u64 	%rd37809, %rd8183;
	@%p7217 bra 	$L__BB1_2676;
	add.s64 	%rd8185, %rd37810, %rd8184;
	setp.ge.u64 	%p7218, %rd8185, %rd37810;
	mov.u64 	%rd37809, %rd8183;
	mov.u64 	%rd37810, %rd8185;
	@%p7218 bra 	$L__BB1_2676;
	add.s64 	%rd37811, %rd37811, 1;
	setp.eq.s64 	%p7219, %rd37811, 0;
	selp.u64 	%rd31500, 1, 0, %p7219;
	add.s64 	%rd37812, %rd37812, %rd31500;
	mov.u64 	%rd37809, %rd8183;
	mov.u64 	%rd37810, %rd8185;
$L__BB1_2676:
	setp.gt.u64 	%p7220, %rd37812, %rd5271;
	@%p7220 bra 	$L__BB1_2678;
	setp.ne.s64 	%p7221, %rd37812, %rd5271;
	setp.ne.s64 	%p7222, %rd37811, %rd5272;
	or.pred  	%p7223, %p7221, %p7222;
	setp.ne.s64 	%p7224, %rd37810, %rd5273;
	or.pred  	%p7225, %p7223, %p7224;
	setp.lt.u64 	%p7226, %rd37809, %rd5274;
	or.pred  	%p7227, %p7225, %p7226;
	@%p7227 bra 	$L__BB1_2679;
$L__BB1_2678:
	// begin inline asm
	sub.cc.u64 %rd37809, %rd37809, %rd5274;
	// end inline asm
	// begin inline asm
	subc.u64 %rd31504, 0, 0;
	// end inline asm
	sub.s64 	%rd31506, %rd37810, %rd31504;
	// begin inline asm
	sub.cc.u64 %rd37810, %rd31506, %rd5273;
	// end inline asm
	sub.s64 	%rd31509, %rd37811, %rd31504;
	// begin inline asm
	sub.cc.u64 %rd37811, %rd31509, %rd5272;
	// end inline asm
	add.s64 	%rd31511, %rd31504, %rd5271;
	sub.s64 	%rd37812, %rd37812, %rd31511;
$L__BB1_2679:
	mov.b32 	%r3289, 0;
$L__BB1_2680:
	mul.hi.u64 	%rd31512, %rd37809, %rd37809;
	mul.lo.s64 	%rd31513, %rd37810, %rd37810;
	mul.hi.u64 	%rd37817, %rd37810, %rd37810;
	mul.lo.s64 	%rd37818, %rd37811, %rd37811;
	mul.hi.u64 	%rd37819, %rd37811, %rd37811;
	mul.lo.s64 	%rd37820, %rd37812, %rd37812;
	mul.hi.u64 	%rd37821, %rd37812, %rd37812;
	mul.lo.s64 	%rd31514, %rd37810, %rd37809;
	mul.hi.u64 	%rd31515, %rd37809, %rd37810;
	mov.b64 	{%r2772, %r2773}, %rd31515;
	mov.b64 	{%r2774, %r2775}, %rd31514;
	shf.l.wrap.b32 	%r2776, %r2775, %r2772, 1;
	shf.l.wrap.b32 	%r2777, %r2772, %r2773, 1;
	mov.b64 	%rd31516, {%r2776, %r2777};
	shl.b64 	%rd31517, %rd31514, 1;
	add.s64 	%rd8209, %rd31517, %rd31512;
	setp.lt.u64 	%p7228, %rd8209, %rd31517;
	selp.u64 	%rd31518, 1, 0, %p7228;
	add.s64 	%rd31519, %rd31513, %rd31516;
	add.s64 	%rd8210, %rd31519, %rd31518;
	setp.ge.u64 	%p7229, %rd8210, %rd31513;
	@%p7229 bra 	$L__BB1_2685;
	add.s64 	%rd37817, %rd37817, 1;
	setp.ne.s64 	%p7230, %rd37817, 0;
	@%p7230 bra 	$L__BB1_2685;
	add.s64 	%rd37818, %rd37818, 1;
	setp.ne.s64 	%p7231, %rd37818, 0;
	mov.b64 	%rd37817, 0;
	@%p7231 bra 	$L__BB1_2685;
	add.s64 	%rd37819, %rd37819, 1;
	setp.ne.s64 	%p7232, %rd37819, 0;
	mov.b64 	%rd37817, 0;
	mov.u64 	%rd37818, %rd37817;
	@%p7232 bra 	$L__BB1_2685;
	add.s64 	%rd37820, %rd37820, 1;
	setp.eq.s64 	%p7233, %rd37820, 0;
	selp.u64 	%rd31523, 1, 0, %p7233;
	add.s64 	%rd37821, %rd37821, %rd31523;
	mov.b64 	%rd37817, 0;
	mov.u64 	%rd37819, %rd37817;
$L__BB1_2685:
	mul.lo.s64 	%rd31524, %rd37811, %rd37809;
	mul.hi.u64 	%rd31525, %rd37809, %rd37811;
	mov.b64 	{%r2778, %r2779}, %rd31525;
	mov.b64 	{%r2780, %r2781}, %rd31524;
	shf.l.wrap.b32 	%r2782, %r2781, %r2778, 1;
	shf.l.wrap.b32 	%r2783, %r2778, %r2779, 1;
	mov.b64 	%rd31526, {%r2782, %r2783};
	shl.b64 	%rd31527, %rd31524, 1;
	add.s64 	%rd8231, %rd31527, %rd8210;
	setp.lt.u64 	%p7234, %rd8231, %rd31527;
	selp.u64 	%rd31528, 1, 0, %p7234;
	add.s64 	%rd31529, %rd37817, %rd31526;
	add.s64 	%rd8232, %rd31529, %rd31528;
	setp.ge.u64 	%p7235, %rd8232, %rd37817;
	@%p7235 bra 	$L__BB1_2689;
	add.s64 	%rd37818, %rd37818, 1;
	setp.ne.s64 	%p7236, %rd37818, 0;
	@%p7236 bra 	$L__BB1_2689;
	add.s64 	%rd37819, %rd37819, 1;
	setp.ne.s64 	%p7237, %rd37819, 0;
	mov.b64 	%rd37818, 0;
	@%p7237 bra 	$L__BB1_2689;
	add.s64 	%rd37820, %rd37820, 1;
	setp.eq.s64 	%p7238, %rd37820, 0;
	selp.u64 	%rd31532, 1, 0, %p7238;
	add.s64 	%rd37821, %rd37821, %rd31532;
	mov.b64 	%rd37818, 0;
	mov.u64 	%rd37819, %rd37818;
$L__BB1_2689:
	mul.lo.s64 	%rd8220, %rd37812, %rd37809;
	mul.hi.u64 	%rd31533, %rd37809, %rd37812;
	mov.b64 	{%r2784, %r2785}, %rd31533;
	mov.b64 	{%r2786, %r2787}, %rd8220;
	shf.l.wrap.b32 	%r2788, %r2787, %r2784, 1;
	shf.l.wrap.b32 	%r2789, %r2784, %r2785, 1;
	mov.b64 	%rd31534, {%r2788, %r2789};
	shl.b64 	%rd31535, %rd8220, 1;
	add.s64 	%rd8221, %rd31535, %rd8232;
	setp.lt.u64 	%p7239, %rd8221, %rd31535;
	selp.u64 	%rd31536, 1, 0, %p7239;
	add.s64 	%rd31537, %rd37818, %rd31534;
	add.s64 	%rd8222, %rd31537, %rd31536;
	setp.ge.u64 	%p7240, %rd8222, %rd37818;
	@%p7240 bra 	$L__BB1_2692;
	add.s64 	%rd37819, %rd37819, 1;
	setp.ne.s64 	%p7241, %rd37819, 0;
	@%p7241 bra 	$L__BB1_2692;
	add.s64 	%rd37820, %rd37820, 1;
	setp.eq.s64 	%p7242, %rd37820, 0;
	selp.u64 	%rd31539, 1, 0, %p7242;
	add.s64 	%rd37821, %rd37821, %rd31539;
	mov.b64 	%rd37819, 0;
$L__BB1_2692:
	mul.lo.s64 	%rd31540, %rd37811, %rd37810;
	mul.hi.u64 	%rd31541, %rd37810, %rd37811;
	mov.b64 	{%r2790, %r2791}, %rd31541;
	mov.b64 	{%r2792, %r2793}, %rd31540;
	shf.l.wrap.b32 	%r2794, %r2793, %r2790, 1;
	shf.l.wrap.b32 	%r2795, %r2790, %r2791, 1;
	mov.b64 	%rd31542, {%r2794, %r2795};
	add.s64 	%rd31543, %rd8220, %rd31540;
	shl.b64 	%rd31544, %rd31543, 1;
	add.s64 	%rd8240, %rd31544, %rd8232;
	setp.lt.u64 	%p7243, %rd8240, %rd8221;
	selp.u64 	%rd31545, 1, 0, %p7243;
	add.s64 	%rd31546, %rd8222, %rd31542;
	add.s64 	%rd8241, %rd31546, %rd31545;
	setp.ge.u64 	%p7244, %rd8241, %rd8222;
	@%p7244 bra 	$L__BB1_2695;
	add.s64 	%rd37819, %rd37819, 1;
	setp.ne.s64 	%p7245, %rd37819, 0;
	@%p7245 bra 	$L__BB1_2695;
	add.s64 	%rd37820, %rd37820, 1;
	setp.eq.s64 	%p7246, %rd37820, 0;
	selp.u64 	%rd31548, 1, 0, %p7246;
	add.s64 	%rd37821, %rd37821, %rd31548;
	mov.b64 	%rd37819, 0;
$L__BB1_2695:
	mul.lo.s64 	%rd31549, %rd37812, %rd37810;
	mul.hi.u64 	%rd31550, %rd37810, %rd37812;
	mov.b64 	{%r2796, %r2797}, %rd31550;
	mov.b64 	{%r2798, %r2799}, %rd31549;
	shf.l.wrap.b32 	%r2800, %r2799, %r2796, 1;
	shf.l.wrap.b32 	%r2801, %r2796, %r2797, 1;
	mov.b64 	%rd31551, {%r2800, %r2801};
	shl.b64 	%rd31552, %rd31549, 1;
	add.s64 	%rd8248, %rd31552, %rd8241;
	setp.lt.u64 	%p7247, %rd8248, %rd31552;
	selp.u64 	%rd31553, 1, 0, %p7247;
	add.s64 	%rd31554, %rd37819, %rd31551;
	add.s64 	%rd8249, %rd31554, %rd31553;
	setp.ge.u64 	%p7248, %rd8249, %rd37819;
	@%p7248 bra 	$L__BB1_2697;
	add.s64 	%rd37820, %rd37820, 1;
	setp.eq.s64 	%p7249, %rd37820, 0;
	selp.u64 	%rd31555, 1, 0, %p7249;
	add.s64 	%rd37821, %rd37821, %rd31555;
$L__BB1_2697:
	mul.lo.s64 	%rd31556, %rd37812, %rd37811;
	mul.hi.u64 	%rd31557, %rd37811, %rd37812;
	mov.b64 	{%r2802, %r2803}, %rd31557;
	mov.b64 	{%r2804, %r2805}, %rd31556;
	shf.l.wrap.b32 	%r2806, %r2805, %r2802, 1;
	shf.l.wrap.b32 	%r2807, %r2802, %r2803, 1;
	mov.b64 	%rd31558, {%r2806, %r2807};
	shl.b64 	%rd31559, %rd31556, 1;
	add.s64 	%rd31560, %rd31559, %rd8249;
	setp.lt.u64 	%p7250, %rd31560, %rd31559;
	selp.u64 	%rd31561, 1, 0, %p7250;
	add.s64 	%rd31562, %rd37820, %rd31558;
	add.s64 	%rd31563, %rd31562, %rd31561;
	setp.lt.u64 	%p7251, %rd31563, %rd37820;
	selp.u64 	%rd31564, 1, 0, %p7251;
	add.s64 	%rd31565, %rd37821, %rd31564;
	mul.lo.s64 	%rd31566, %rd8248, 4294968273;
	mov.b64 	%rd31567, 4294968273;
	mul.hi.u64 	%rd31568, %rd8248, %rd31567;
	mad.lo.s64 	%rd37809, %rd37809, %rd37809, %rd31566;
	setp.lt.u64 	%p7252, %rd37809, %rd31566;
	selp.u64 	%rd31569, 1, 0, %p7252;
	add.s64 	%rd31570, %rd31568, %rd31569;
	mul.lo.s64 	%rd31571, %rd31560, 4294968273;
	mul.hi.u64 	%rd31572, %rd31560, %rd31567;
	add.s64 	%rd31573, %rd31571, %rd8209;
	setp.lt.u64 	%p7253, %rd31573, %rd31571;
	selp.u64 	%rd31574, 1, 0, %p7253;
	add.s64 	%rd31575, %rd31572, %rd31574;
	add.s64 	%rd37810, %rd31573, %rd31570;
	setp.lt.u64 	%p7254, %rd37810, %rd31573;
	selp.u64 	%rd31576, 1, 0, %p7254;
	add.s64 	%rd31577, %rd31575, %rd31576;
	mul.lo.s64 	%rd31578, %rd31563, 4294968273;
	mul.hi.u64 	%rd31579, %rd31563, %rd31567;
	add.s64 	%rd31580, %rd31578, %rd8231;
	setp.lt.u64 	%p7255, %rd31580, %rd31578;
	selp.u64 	%rd31581, 1, 0, %p7255;
	add.s64 	%rd31582, %rd31579, %rd31581;
	add.s64 	%rd37811, %rd31580, %rd31577;
	setp.lt.u64 	%p7256, %rd37811, %rd31580;
	selp.u64 	%rd31583, 1, 0, %p7256;
	add.s64 	%rd31584, %rd31582, %rd31583;
	mul.lo.s64 	%rd31585, %rd31565, 4294968273;
	mul.hi.u64 	%rd31586, %rd31565, %rd31567;
	add.s64 	%rd31587, %rd31585, %rd8240;
	setp.lt.u64 	%p7257, %rd31587, %rd31585;
	selp.u64 	%rd31588, 1, 0, %p7257;
	add.s64 	%rd31589, %rd31586, %rd31588;
	add.s64 	%rd37812, %rd31587, %rd31584;
	setp.lt.u64 	%p7258, %rd37812, %rd31587;
	selp.u64 	%rd31590, 1, 0, %p7258;
	add.s64 	%rd8258, %rd31589, %rd31590;
	setp.eq.s64 	%p7259, %rd8258, 0;
	@%p7259 bra 	$L__BB1_2701;
	mov.b64 	%rd31591, 4294968273;
	mul.hi.u64 	%rd31592, %rd8258, %rd31591;
	mad.lo.s64 	%rd8259, %rd8258, 4294968273, %rd37809;
	setp.lt.u64 	%p7260, %rd8259, %rd37809;
	selp.u64 	%rd31593, 1, 0, %p7260;
	add.s64 	%rd8260, %rd31592, %rd31593;
	setp.eq.s64 	%p7261, %rd8260, 0;
	mov.u64 	%rd37809, %rd8259;
	@%p7261 bra 	$L__BB1_2701;
	add.s64 	%rd8261, %rd37810, %rd8260;
	setp.ge.u64 	%p7262, %rd8261, %rd37810;
	mov.u64 	%rd37809, %rd8259;
	mov.u64 	%rd37810, %rd8261;
	@%p7262 bra 	$L__BB1_2701;
	add.s64 	%rd37811, %rd37811, 1;
	setp.eq.s64 	%p7263, %rd37811, 0;
	selp.u64 	%rd31594, 1, 0, %p7263;
	add.s64 	%rd37812, %rd37812, %rd31594;
	mov.u64 	%rd37809, %rd8259;
	mov.u64 	%rd37810, %rd8261;
$L__BB1_2701:
	setp.gt.u64 	%p7264, %rd37812, %rd5271;
	@%p7264 bra 	$L__BB1_2703;
	setp.ne.s64 	%p7265, %rd37812, %rd5271;
	setp.ne.s64 	%p7266, %rd37811, %rd5272;
	or.pred  	%p7267, %p7265, %p7266;
	setp.ne.s64 	%p7268, %rd37810, %rd5273;
	or.pred  	%p7269, %p7267, %p7268;
	setp.lt.u64 	%p7270, %rd37809, %rd5274;
	or.pred  	%p7271, %p7269, %p7270;
	@%p7271 bra 	$L__BB1_2704;
$L__BB1_2703:
	// begin inline asm
	sub.cc.u64 %rd37809, %rd37809, %rd5274;
	// end inline asm
	// begin inline asm
	subc.u64 %rd31598, 0, 0;
	// end inline asm
	sub.s64 	%rd31600, %rd37810, %rd31598;
	// begin inline asm
	sub.cc.u64 %rd37810, %rd31600, %rd5273;
	// end inline asm
	sub.s64 	%rd31603, %rd37811, %rd31598;
	// begin inline asm
	sub.cc.u64 %rd37811, %rd31603, %rd5272;
	// end inline asm
	add.s64 	%rd31605, %rd31598, %rd5271;
	sub.s64 	%rd37812, %rd37812, %rd31605;
$L__BB1_2704:
	add.s32 	%r3289, %r3289, 1;
	setp.ne.s32 	%p7272, %r3289, 3;
	@%p7272 bra 	$L__BB1_2680;
	mul.hi.u64 	%rd31606, %rd37809, %rd37764;
	mul.lo.s64 	%rd31607, %rd37765, %rd37809;
	mul.hi.u64 	%rd31608, %rd37809, %rd37765;
	add.s64 	%rd31609, %rd31607, %rd31606;
	setp.lt.u64 	%p7273, %rd31609, %rd31607;
	selp.u64 	%rd31610, 1, 0, %p7273;
	add.s64 	%rd31611, %rd31608, %rd31610;
	mul.lo.s64 	%rd31612, %rd37770, %rd37809;
	mul.hi.u64 	%rd31613, %rd37809, %rd37770;
	add.s64 	%rd31614, %rd31612, %rd31611;
	setp.lt.u64 	%p7274, %rd31614, %rd31612;
	selp.u64 	%rd31615, 1, 0, %p7274;
	add.s64 	%rd31616, %rd31613, %rd31615;
	mul.lo.s64 	%rd31617, %rd37771, %rd37809;
	mul.hi.u64 	%rd31618, %rd37809, %rd37771;
	add.s64 	%rd31619, %rd31617, %rd31616;
	setp.lt.u64 	%p7275, %rd31619, %rd31617;
	selp.u64 	%rd31620, 1, 0, %p7275;
	add.s64 	%rd31621, %rd31618, %rd31620;
	mul.lo.s64 	%rd31622, %rd37764, %rd37810;
	mul.hi.u64 	%rd31623, %rd37810, %rd37764;
	add.s64 	%rd31624, %rd31622, %rd31609;
	setp.lt.u64 	%p7276, %rd31624, %rd31622;
	selp.u64 	%rd31625, 1, 0, %p7276;
	add.s64 	%rd31626, %rd31623, %rd31625;
	mul.lo.s64 	%rd31627, %rd37765, %rd37810;
	mul.hi.u64 	%rd31628, %rd37810, %rd37765;
	add.s64 	%rd31629, %rd31627, %rd31614;
	setp.lt.u64 	%p7277, %rd31629, %rd31627;
	selp.u64 	%rd31630, 1, 0, %p7277;
	add.s64 	%rd31631, %rd31628, %rd31630;
	add.s64 	%rd31632, %rd31629, %rd31626;
	setp.lt.u64 	%p7278, %rd31632, %rd31629;
	selp.u64 	%rd31633, 1, 0, %p7278;
	add.s64 	%rd31634, %rd31631, %rd31633;
	mul.lo.s64 	%rd31635, %rd37770, %rd37810;
	mul.hi.u64 	%rd31636, %rd37810, %rd37770;
	add.s64 	%rd31637, %rd31635, %rd31619;
	setp.lt.u64 	%p7279, %rd31637, %rd31635;
	selp.u64 	%rd31638, 1, 0, %p7279;
	add.s64 	%rd31639, %rd31636, %rd31638;
	add.s64 	%rd31640, %rd31637, %rd31634;
	setp.lt.u64 	%p7280, %rd31640, %rd31637;
	selp.u64 	%rd31641, 1, 0, %p7280;
	add.s64 	%rd31642, %rd31639, %rd31641;
	mul.lo.s64 	%rd31643, %rd37771, %rd37810;
	mul.hi.u64 	%rd31644, %rd37810, %rd37771;
	add.s64 	%rd31645, %rd31643, %rd31621;
	setp.lt.u64 	%p7281, %rd31645, %rd31643;
	selp.u64 	%rd31646, 1, 0, %p7281;
	add.s64 	%rd31647, %rd31644, %rd31646;
	add.s64 	%rd31648, %rd31645, %rd31642;
	setp.lt.u64 	%p7282, %rd31648, %rd31645;
	selp.u64 	%rd31649, 1, 0, %p7282;
	add.s64 	%rd31650, %rd31647, %rd31649;
	mul.lo.s64 	%rd31651, %rd37764, %rd37811;
	mul.hi.u64 	%rd31652, %rd37811, %rd37764;
	add.s64 	%rd31653, %rd31651, %rd31632;
	setp.lt.u64 	%p7283, %rd31653, %rd31651;
	selp.u64 	%rd31654, 1, 0, %p7283;
	add.s64 	%rd31655, %rd31652, %rd31654;
	mul.lo.s64 	%rd31656, %rd37765, %rd37811;
	mul.hi.u64 	%rd31657, %rd37811, %rd37765;
	add.s64 	%rd31658, %rd31656, %rd31640;
	setp.lt.u64 	%p7284, %rd31658, %rd31656;
	selp.u64 	%rd31659, 1, 0, %p7284;
	add.s64 	%rd31660, %rd31657, %rd31659;
	add.s64 	%rd31661, %rd31658, %rd31655;
	setp.lt.u64 	%p7285, %rd31661, %rd31658;
	selp.u64 	%rd31662, 1, 0, %p7285;
	add.s64 	%rd31663, %rd31660, %rd31662;
	mul.lo.s64 	%rd31664, %rd37770, %rd37811;
	mul.hi.u64 	%rd31665, %rd37811, %rd37770;
	add.s64 	%rd31666, %rd31664, %rd31648;
	setp.lt.u64 	%p7286, %rd31666, %rd31664;
	selp.u64 	%rd31667, 1, 0, %p7286;
	add.s64 	%rd31668, %rd31665, %rd31667;
	add.s64 	%rd31669, %rd31666, %rd31663;
	setp.lt.u64 	%p7287, %rd31669, %rd31666;
	selp.u64 	%rd31670, 1, 0, %p7287;
	add.s64 	%rd31671, %rd31668, %rd31670;
	mul.lo.s64 	%rd31672, %rd37771, %rd37811;
	mul.hi.u64 	%rd31673, %rd37811, %rd37771;
	add.s64 	%rd31674, %rd31672, %rd31650;
	setp.lt.u64 	%p7288, %rd31674, %rd31672;
	selp.u64 	%rd31675, 1, 0, %p7288;
	add.s64 	%rd31676, %rd31673, %rd31675;
	add.s64 	%rd31677, %rd31674, %rd31671;
	setp.lt.u64 	%p7289, %rd31677, %rd31674;
	selp.u64 	%rd31678, 1, 0, %p7289;
	add.s64 	%rd31679, %rd31676, %rd31678;
	mul.lo.s64 	%rd31680, %rd37764, %rd37812;
	mul.hi.u64 	%rd31681, %rd37812, %rd37764;
	add.s64 	%rd31682, %rd31680, %rd31661;
	setp.lt.u64 	%p7290, %rd31682, %rd31680;
	selp.u64 	%rd31683, 1, 0, %p7290;
	add.s64 	%rd31684, %rd31681, %rd31683;
	mul.lo.s64 	%rd31685, %rd37765, %rd37812;
	mul.hi.u64 	%rd31686, %rd37812, %rd37765;
	add.s64 	%rd31687, %rd31685, %rd31669;
	setp.lt.u64 	%p7291, %rd31687, %rd31685;
	selp.u64 	%rd31688, 1, 0, %p7291;
	add.s64 	%rd31689, %rd31686, %rd31688;
	add.s64 	%rd31690, %rd31687, %rd31684;
	setp.lt.u64 	%p7292, %rd31690, %rd31687;
	selp.u64 	%rd31691, 1, 0, %p7292;
	add.s64 	%rd31692, %rd31689, %rd31691;
	mul.lo.s64 	%rd31693, %rd37770, %rd37812;
	mul.hi.u64 	%rd31694, %rd37812, %rd37770;
	add.s64 	%rd31695, %rd31693, %rd31677;
	setp.lt.u64 	%p7293, %rd31695, %rd31693;
	selp.u64 	%rd31696, 1, 0, %p7293;
	add.s64 	%rd31697, %rd31694, %rd31696;
	add.s64 	%rd31698, %rd31695, %rd31692;
	setp.lt.u64 	%p7294, %rd31698, %rd31695;
	selp.u64 	%rd31699, 1, 0, %p7294;
	add.s64 	%rd31700, %rd31697, %rd31699;
	mul.lo.s64 	%rd31701, %rd37771, %rd37812;
	mul.hi.u64 	%rd31702, %rd37812, %rd37771;
	add.s64 	%rd31703, %rd31701, %rd31679;
	setp.lt.u64 	%p7295, %rd31703, %rd31701;
	selp.u64 	%rd31704, 1, 0, %p7295;
	add.s64 	%rd31705, %rd31702, %rd31704;
	add.s64 	%rd31706, %rd31703, %rd31700;
	setp.lt.u64 	%p7296, %rd31706, %rd31703;
	selp.u64 	%rd31707, 1, 0, %p7296;
	add.s64 	%rd31708, %rd31705, %rd31707;
	mul.lo.s64 	%rd31709, %rd31690, 4294968273;
	mov.b64 	%rd31710, 4294968273;
	mul.hi.u64 	%rd31711, %rd31690, %rd31710;
	mad.lo.s64 	%rd37846, %rd37764, %rd37809, %rd31709;
	setp.lt.u64 	%p7297, %rd37846, %rd31709;
	selp.u64 	%rd31712, 1, 0, %p7297;
	add.s64 	%rd31713, %rd31711, %rd31712;
	mul.lo.s64 	%rd31714, %rd31698, 4294968273;
	mul.hi.u64 	%rd31715, %rd31698, %rd31710;
	add.s64 	%rd31716, %rd31714, %rd31624;
	setp.lt.u64 	%p7298, %rd31716, %rd31714;
	selp.u64 	%rd31717, 1, 0, %p7298;
	add.s64 	%rd31718, %rd31715, %rd31717;
	add.s64 	%rd37847, %rd31716, %rd31713;
	setp.lt.u64 	%p7299, %rd37847, %rd31716;
	selp.u64 	%rd31719, 1, 0, %p7299;
	add.s64 	%rd31720, %rd31718, %rd31719;
	mul.lo.s64 	%rd31721, %rd31706, 4294968273;
	mul.hi.u64 	%rd31722, %rd31706, %rd31710;
	add.s64 	%rd31723, %rd31721, %rd31653;
	setp.lt.u64 	%p7300, %rd31723, %rd31721;
	selp.u64 	%rd31724, 1, 0, %p7300;
	add.s64 	%rd31725, %rd31722, %rd31724;
	add.s64 	%rd37848, %rd31723, %rd31720;
	setp.lt.u64 	%p7301, %rd37848, %rd31723;
	selp.u64 	%rd31726, 1, 0, %p7301;
	add.s64 	%rd31727, %rd31725, %rd31726;
	mul.lo.s64 	%rd31728, %rd31708, 4294968273;
	mul.hi.u64 	%rd31729, %rd31708, %rd31710;
	add.s64 	%rd31730, %rd31728, %rd31682;
	setp.lt.u64 	%p7302, %rd31730, %rd31728;
	selp.u64 	%rd31731, 1, 0, %p7302;
	add.s64 	%rd31732, %rd31729, %rd31731;
	add.s64 	%rd37849, %rd31730, %rd31727;
	setp.lt.u64 	%p7303, %rd37849, %rd31730;
	selp.u64 	%rd31733, 1, 0, %p7303;
	add.s64 	%rd8280, %rd31732, %rd31733;
	setp.eq.s64 	%p7304, %rd8280, 0;
	@%p7304 bra 	$L__BB1_2709;
	mov.b64 	%rd31734, 4294968273;
	mul.hi.u64 	%rd31735, %rd8280, %rd31734;
	mad.lo.s64 	%rd8281, %rd8280, 4294968273, %rd37846;
	setp.lt.u64 	%p7305, %rd8281, %rd37846;
	selp.u64 	%rd31736, 1, 0, %p7305;
	add.s64 	%rd8282, %rd31735, %rd31736;
	setp.eq.s64 	%p7306, %rd8282, 0;
	mov.u64 	%rd37846, %rd8281;
	@%p7306 bra 	$L__BB1_2709;
	add.s64 	%rd8283, %rd37847, %rd8282;
	setp.ge.u64 	%p7307, %rd8283, %rd37847;
	mov.u64 	%rd37846, %rd8281;
	mov.u64 	%rd37847, %rd8283;
	@%p7307 bra 	$L__BB1_2709;
	add.s64 	%rd37848, %rd37848, 1;
	setp.eq.s64 	%p7308, %rd37848, 0;
	selp.u64 	%rd31737, 1, 0, %p7308;
	add.s64 	%rd37849, %rd37849, %rd31737;
	mov.u64 	%rd37846, %rd8281;
	mov.u64 	%rd37847, %rd8283;
$L__BB1_2709:
	setp.gt.u64 	%p7309, %rd37849, %rd5271;
	@%p7309 bra 	$L__BB1_2711;
	setp.ne.s64 	%p7310, %rd37849, %rd5271;
	setp.ne.s64 	%p7311, %rd37848, %rd5272;
	or.pred  	%p7312, %p7310, %p7311;
	setp.ne.s64 	%p7313, %rd37847, %rd5273;
	or.pred  	%p7314, %p7312, %p7313;
	setp.lt.u64 	%p7315, %rd37846, %rd5274;
	or.pred  	%p7316, %p7314, %p7315;
	@%p7316 bra 	$L__BB1_2712;
$L__BB1_2711:
	// begin inline asm
	sub.cc.u64 %rd37846, %rd37846, %rd5274;
	// end inline asm
	// begin inline asm
	subc.u64 %rd31741, 0, 0;
	// end inline asm
	sub.s64 	%rd31743, %rd37847, %rd31741;
	// begin inline asm
	sub.cc.u64 %rd37847, %rd31743, %rd5273;
	// end inline asm
	sub.s64 	%rd31746, %rd37848, %rd31741;
	// begin inline asm
	sub.cc.u64 %rd37848, %rd31746, %rd5272;
	// end inline asm
	add.s64 	%rd31748, %rd31741, %rd5271;
	sub.s64 	%rd37849, %rd37849, %rd31748;
$L__BB1_2712:
	mov.pred 	%p8477, -1;
$L__BB1_2713:
	mov.pred 	%p4, %p8477;
	mul.hi.u64 	%rd31749, %rd37846, %rd37846;
	mul.lo.s64 	%rd31750, %rd37847, %rd37847;
	mul.hi.u64 	%rd37854, %rd37847, %rd37847;
	mul.lo.s64 	%rd37855, %rd37848, %rd37848;
	mul.hi.u64 	%rd37856, %rd37848, %rd37848;
	mul.lo.s64 	%rd37857, %rd37849, %rd37849;
	mul.hi.u64 	%rd37858, %rd37849, %rd37849;
	mul.lo.s64 	%rd31751, %rd37847, %rd37846;
	mul.hi.u64 	%rd31752, %rd37846, %rd37847;
	mov.b64 	{%r2808, %r2809}, %rd31752;
	mov.b64 	{%r2810, %r2811}, %rd31751;
	shf.l.wrap.b32 	%r2812, %r2811, %r2808, 1;
	shf.l.wrap.b32 	%r2813, %r2808, %r2809, 1;
	mov.b64 	%rd31753, {%r2812, %r2813};
	shl.b64 	%rd31754, %rd31751, 1;
	add.s64 	%rd8307, %rd31754, %rd31749;
	setp.lt.u64 	%p7318, %rd8307, %rd31754;
	selp.u64 	%rd31755, 1, 0, %p7318;
	add.s64 	%rd31756, %rd31750, %rd31753;
	add.s64 	%rd8308, %rd31756, %rd31755;
	setp.ge.u64 	%p7319, %rd8308, %rd31750;
	@%p7319 bra 	$L__BB1_2721;
	add.s64 	%rd37854, %rd37854, 1;
	setp.ne.s64 	%p7320, %rd37854, 0;
	@%p7320 bra 	$L__BB1_2721;
	add.s64 	%rd37855, %rd37855, 1;
	setp.ne.s64 	%p7321, %rd37855, 0;
	mov.b64 	%rd37854, 0;
	@%p7321 bra 	$L__BB1_2721;
	add.s64 	%rd37856, %rd37856, 1;
	setp.ne.s64 	%p7322, %rd37856, 0;
	mov.b64 	%rd37854, 0;
	mov.u64 	%rd37855, %rd37854;
	@%p7322 bra 	$L__BB1_2721;
	add.s64 	%rd37857, %rd37857, 1;
	setp.eq.s64 	%p7323, %rd37857, 0;
	selp.u64 	%rd31760, 1, 0, %p7323;
	add.s64 	%rd37858, %rd37858, %rd31760;
	mov.b64 	%rd37854, 0;
	mov.u64 	%rd37856, %rd37854;
	bra.uni 	$L__BB1_2721;
$L__BB1_2718:
	add.s64 	%rd37781, %rd37781, 1;
	setp.ne.s64 	%p7147, %rd37781, 0;
	@%p7147 bra 	$L__BB1_2656;
	add.s64 	%rd37782, %rd37782, 1;
	setp.ne.s64 	%p7148, %rd37782, 0;
	mov.b64 	%rd37781, 0;
	@%p7148 bra 	$L__BB1_2656;
	add.s64 	%rd37783, %rd37783, 1;
	setp.eq.s64 	%p7149, %rd37783, 0;
	selp.u64 	%rd31295, 1, 0, %p7149;
	add.s64 	%rd37784, %rd37784, %rd31295;
	mov.b64 	%rd37781, 0;
	mov.u64 	%rd37782, %rd37781;
	bra.uni 	$L__BB1_2656;
$L__BB1_2721:
	mul.lo.s64 	%rd31761, %rd37848, %rd37846;
	mul.hi.u64 	%rd31762, %rd37846, %rd37848;
	mov.b64 	{%r2814, %r2815}, %rd31762;
	mov.b64 	{%r2816, %r2817}, %rd31761;
	shf.l.wrap.b32 	%r2818, %r2817, %r2814, 1;
	shf.l.wrap.b32 	%r2819, %r2814, %r2815, 1;
	mov.b64 	%rd31763, {%r2818, %r2819};
	shl.b64 	%rd31764, %rd31761, 1;
	add.s64 	%rd8329, %rd31764, %rd8308;
	setp.lt.u64 	%p7324, %rd8329, %rd31764;
	selp.u64 	%rd31765, 1, 0, %p7324;
	add.s64 	%rd31766, %rd37854, %rd31763;
	add.s64 	%rd8330, %rd31766, %rd31765;
	setp.ge.u64 	%p7325, %rd8330, %rd37854;
	@%p7325 bra 	$L__BB1_2722;
	bra.uni 	$L__BB1_2784;
$L__BB1_2722:
	mul.lo.s64 	%rd8318, %rd37849, %rd37846;
	mul.hi.u64 	%rd31770, %rd37846, %rd37849;
	mov.b64 	{%r2820, %r2821}, %rd31770;
	mov.b64 	{%r2822, %r2823}, %rd8318;
	shf.l.wrap.b32 	%r2824, %r2823, %r2820, 1;
	shf.l.wrap.b32 	%r2825, %r2820, %r2821, 1;
	mov.b64 	%rd31771, {%r2824, %r2825};
	shl.b64 	%rd31772, %rd8318, 1;
	add.s64 	%rd8319, %rd31772, %rd8330;
	setp.lt.u64 	%p7329, %rd8319, %rd31772;
	selp.u64 	%rd31773, 1, 0, %p7329;
	add.s64 	%rd31774, %rd37855, %rd31771;
	add.s64 	%rd8320, %rd31774, %rd31773;
	setp.ge.u64 	%p7330, %rd8320, %rd37855;
	@%p7330 bra 	$L__BB1_2725;
	add.s64 	%rd37856, %rd37856, 1;
	setp.ne.s64 	%p7331, %rd37856, 0;
	@%p7331 bra 	$L__BB1_2725;
	add.s64 	%rd37857, %rd37857, 1;
	setp.eq.s64 	%p7332, %rd37857, 0;
	selp.u64 	%rd31776, 1, 0, %p7332;
	add.s64 	%rd37858, %rd37858, %rd31776;
	mov.b64 	%rd37856, 0;
$L__BB1_2725:
	mul.lo.s64 	%rd31777, %rd37848, %rd37847;
	mul.hi.u64 	%rd31778, %rd37847, %rd37848;
	mov.b64 	{%r2826, %r2827}, %rd31778;
	mov.b64 	{%r2828, %r2829}, %rd31777;
	shf.l.wrap.b32 	%r2830, %r2829, %r2826, 1;
	shf.l.wrap.b32 	%r2831, %r2826, %r2827, 1;
	mov.b64 	%rd31779, {%r2830, %r2831};
	add.s64 	%rd31780, %rd8318, %rd31777;
	shl.b64 	%rd31781, %rd31780, 1;
	add.s64 	%rd8338, %rd31781, %rd8330;
	setp.lt.u64 	%p7333, %rd8338, %rd8319;
	selp.u64 	%rd31782, 1, 0, %p7333;
	add.s64 	%rd31783, %rd8320, %rd31779;
	add.s64 	%rd8339, %rd31783, %rd31782;
	setp.ge.u64 	%p7334, %rd8339, %rd8320;
	@%p7334 bra 	$L__BB1_2728;
	add.s64 	%rd37856, %rd37856, 1;
	setp.ne.s64 	%p7335, %rd37856, 0;
	@%p7335 bra 	$L__BB1_2728;
	add.s64 	%rd37857, %rd37857, 1;
	setp.eq.s64 	%p7336, %rd37857, 0;
	selp.u64 	%rd31785, 1, 0, %p7336;
	add.s64 	%rd37858, %rd37858, %rd31785;
	mov.b64 	%rd37856, 0;
$L__BB1_2728:
	mul.lo.s64 	%rd31786, %rd37849, %rd37847;
	mul.hi.u64 	%rd31787, %rd37847, %rd37849;
	mov.b64 	{%r2832, %r2833}, %rd31787;
	mov.b64 	{%r2834, %r2835}, %rd31786;
	shf.l.wrap.b32 	%r2836, %r2835, %r2832, 1;
	shf.l.wrap.b32 	%r2837, %r2832, %r2833, 1;
	mov.b64 	%rd31788, {%r2836, %r2837};
	shl.b64 	%rd31789, %rd31786, 1;
	add.s64 	%rd8346, %rd31789, %rd8339;
	setp.lt.u64 	%p7337, %rd8346, %rd31789;
	selp.u64 	%rd31790, 1, 0, %p7337;
	add.s64 	%rd31791, %rd37856, %rd31788;
	add.s64 	%rd8347, %rd31791, %rd31790;
	setp.ge.u64 	%p7338, %rd8347, %rd37856;
	@%p7338 bra 	$L__BB1_2730;
	add.s64 	%rd37857, %rd37857, 1;
	setp.eq.s64 	%p7339, %rd37857, 0;
	selp.u64 	%rd31792, 1, 0, %p7339;
	add.s64 	%rd37858, %rd37858, %rd31792;
$L__BB1_2730:
	mul.lo.s64 	%rd31793, %rd37849, %rd37848;
	mul.hi.u64 	%rd31794, %rd37848, %rd37849;
	mov.b64 	{%r2838, %r2839}, %rd31794;
	mov.b64 	{%r2840, %r2841}, %rd31793;
	shf.l.wrap.b32 	%r2842, %r2841, %r2838, 1;
	shf.l.wrap.b32 	%r2843, %r2838, %r2839, 1;
	mov.b64 	%rd31795, {%r2842, %r2843};
	shl.b64 	%rd31796, %rd31793, 1;
	add.s64 	%rd31797, %rd31796, %rd8347;
	setp.lt.u64 	%p7340, %rd31797, %rd31796;
	selp.u64 	%rd31798, 1, 0, %p7340;
	add.s64 	%rd31799, %rd37857, %rd31795;
	add.s64 	%rd31800, %rd31799, %rd31798;
	setp.lt.u64 	%p7341, %rd31800, %rd37857;
	selp.u64 	%rd31801, 1, 0, %p7341;
	add.s64 	%rd31802, %rd37858, %rd31801;
	mul.lo.s64 	%rd31803, %rd8346, 4294968273;
	mov.b64 	%rd31804, 4294968273;
	mul.hi.u64 	%rd31805, %rd8346, %rd31804;
	mad.lo.s64 	%rd37846, %rd37846, %rd37846, %rd31803;
	setp.lt.u64 	%p7342, %rd37846, %rd31803;
	selp.u64 	%rd31806, 1, 0, %p7342;
	add.s64 	%rd31807, %rd31805, %rd31806;
	mul.lo.s64 	%rd31808, %rd31797, 4294968273;
	mul.hi.u64 	%rd31809, %rd31797, %rd31804;
	add.s64 	%rd31810, %rd31808, %rd8307;
	setp.lt.u64 	%p7343, %rd31810, %rd31808;
	selp.u64 	%rd31811, 1, 0, %p7343;
	add.s64 	%rd31812, %rd31809, %rd31811;
	add.s64 	%rd37847, %rd31810, %rd31807;
	setp.lt.u64 	%p7344, %rd37847, %rd31810;
	selp.u64 	%rd31813, 1, 0, %p7344;
	add.s64 	%rd31814, %rd31812, %rd31813;
	mul.lo.s64 	%rd31815, %rd31800, 4294968273;
	mul.hi.u64 	%rd31816, %rd31800, %rd31804;
	add.s64 	%rd31817, %rd31815, %rd8329;
	setp.lt.u64 	%p7345, %rd31817, %rd31815;
	selp.u64 	%rd31818, 1, 0, %p7345;
	add.s64 	%rd31819, %rd31816, %rd31818;
	add.s64 	%rd37848, %rd31817, %rd31814;
	setp.lt.u64 	%p7346, %rd37848, %rd31817;
	selp.u64 	%rd31820, 1, 0, %p7346;
	add.s64 	%rd31821, %rd31819, %rd31820;
	mul.lo.s64 	%rd31822, %rd31802, 4294968273;
	mul.hi.u64 	%rd31823, %rd31802, %rd31804;
	add.s64 	%rd31824, %rd31822, %rd8338;
	setp.lt.u64 	%p7347, %rd31824, %rd31822;
	selp.u64 	%rd31825, 1, 0, %p7347;
	add.s64 	%rd31826, %rd31823, %rd31825;
	add.s64 	%rd37849, %rd31824, %rd31821;
	setp.lt.u64 	%p7348, %rd37849, %rd31824;
	selp.u64 	%rd31827, 1, 0, %p7348;
	add.s64 	%rd8356, %rd31826, %rd31827;
	setp.eq.s64 	%p7349, %rd8356, 0;
	@%p7349 bra 	$L__BB1_2734;
	mov.b64 	%rd31828, 4294968273;
	mul.hi.u64 	%rd31829, %rd8356, %rd31828;
	mad.lo.s64 	%rd8357, %rd8356, 4294968273, %rd37846;
	setp.lt.u64 	%p7350, %rd8357, %rd37846;
	selp.u64 	%rd31830, 1, 0, %p7350;
	add.s64 	%rd8358, %rd31829, %rd31830;
	setp.eq.s64 	%p7351, %rd8358, 0;
	mov.u64 	%rd37846, %rd8357;
	@%p7351 bra 	$L__BB1_2734;
	add.s64 	%rd8359, %rd37847, %rd8358;
	setp.ge.u64 	%p7352, %rd8359, %rd37847;
	mov.u64 	%rd37846, %rd8357;
	mov.u64 	%rd37847, %rd8359;
	@%p7352 bra 	$L__BB1_2734;
	add.s64 	%rd37848, %rd37848, 1;
	setp.eq.s64 	%p7353, %rd37848, 0;
	selp.u64 	%rd31831, 1, 0, %p7353;
	add.s64 	%rd37849, %rd37849, %rd31831;
	mov.u64 	%rd37846, %rd8357;
	mov.u64 	%rd37847, %rd8359;
$L__BB1_2734:
	setp.gt.u64 	%p7354, %rd37849, %rd5271;
	@%p7354 bra 	$L__BB1_2736;
	setp.ne.s64 	%p7355, %rd37849, %rd5271;
	setp.ne.s64 	%p7356, %rd37848, %rd5272;
	or.pred  	%p7357, %p7355, %p7356;
	setp.ne.s64 	%p7358, %rd37847, %rd5273;
	or.pred  	%p7359, %p7357, %p7358;
	setp.lt.u64 	%p7360, %rd37846, %rd5274;
	or.pred  	%p7361, %p7359, %p7360;
	@%p7361 bra 	$L__BB1_2737;
$L__BB1_2736:
	// begin inline asm
	sub.cc.u64 %rd37846, %rd37846, %rd5274;
	// end inline asm
	// begin inline asm
	subc.u64 %rd31835, 0, 0;
	// end inline asm
	sub.s64 	%rd31837, %rd37847, %rd31835;
	// begin inline asm
	sub.cc.u64 %rd37847, %rd31837, %rd5273;
	// end inline asm
	sub.s64 	%rd31840, %rd37848, %rd31835;
	// begin inline asm
	sub.cc.u64 %rd37848, %rd31840, %rd5272;
	// end inline asm
	add.s64 	%rd31842, %rd31835, %rd5271;
	sub.s64 	%rd37849, %rd37849, %rd31842;
$L__BB1_2737:
	mov.pred 	%p8477, 0;
	@%p4 bra 	$L__BB1_2713;
	mul.hi.u64 	%rd31843, %rd37846, %rd37731;
	mul.lo.s64 	%rd31844, %rd37732, %rd37846;
	mul.hi.u64 	%rd31845, %rd37846, %rd37732;
	add.s64 	%rd31846, %rd31844, %rd31843;
	setp.lt.u64 	%p7363, %rd31846, %rd31844;
	selp.u64 	%rd31847, 1, 0, %p7363;
	add.s64 	%rd31848, %rd31845, %rd31847;
	mul.lo.s64 	%rd31849, %rd37737, %rd37846;
	mul.hi.u64 	%rd31850, %rd37846, %rd37737;
	add.s64 	%rd31851, %rd31849, %rd31848;
	setp.lt.u64 	%p7364, %rd31851, %rd31849;
	selp.u64 	%rd31852, 1, 0, %p7364;
	add.s64 	%rd31853, %rd31850, %rd31852;
	mul.lo.s64 	%rd31854, %rd37738, %rd37846;
	mul.hi.u64 	%rd31855, %rd37846, %rd37738;
	add.s64 	%rd31856, %rd31854, %rd31853;
	setp.lt.u64 	%p7365, %rd31856, %rd31854;
	selp.u64 	%rd31857, 1, 0, %p7365;
	add.s64 	%rd31858, %rd31855, %rd31857;
	mul.lo.s64 	%rd31859, %rd37731, %rd37847;
	mul.hi.u64 	%rd31860, %rd37847, %rd37731;
	add.s64 	%rd31861, %rd31859, %rd31846;
	setp.lt.u64 	%p7366, %rd31861, %rd31859;
	selp.u64 	%rd31862, 1, 0, %p7366;
	add.s64 	%rd31863, %rd31860, %rd31862;
	mul.lo.s64 	%rd31864, %rd37732, %rd37847;
	mul.hi.u64 	%rd31865, %rd37847, %rd37732;
	add.s64 	%rd31866, %rd31864, %rd31851;
	setp.lt.u64 	%p7367, %rd31866, %rd31864;
	selp.u64 	%rd31867, 1, 0, %p7367;
	add.s64 	%rd31868, %rd31865, %rd31867;
	add.s64 	%rd31869, %rd31866, %rd31863;
	setp.lt.u64 	%p7368, %rd31869, %rd31866;
	selp.u64 	%rd31870, 1, 0, %p7368;
	add.s64 	%rd31871, %rd31868, %rd31870;
	mul.lo.s64 	%rd31872, %rd37737, %rd37847;
	mul.hi.u64 	%rd31873, %rd37847, %rd37737;
	add.s64 	%rd31874, %rd31872, %rd31856;
	setp.lt.u64 	%p7369, %rd31874, %rd31872;
	selp.u64 	%rd31875, 1, 0, %p7369;
	add.s64 	%rd31876, %rd31873, %rd31875;
	add.s64 	%rd31877, %rd31874, %rd31871;
	setp.lt.u64 	%p7370, %rd31877, %rd31874;
	selp.u64 	%rd31878, 1, 0, %p7370;
	add.s64 	%rd31879, %rd31876, %rd31878;
	mul.lo.s64 	%rd31880, %rd37738, %rd37847;
	mul.hi.u64 	%rd31881, %rd37847, %rd37738;
	add.s64 	%rd31882, %rd31880, %rd31858;
	setp.lt.u64 	%p7371, %rd31882, %rd31880;
	selp.u64 	%rd31883, 1, 0, %p7371;
	add.s64 	%rd31884, %rd31881, %rd31883;
	add.s64 	%rd31885, %rd31882, %rd31879;
	setp.lt.u64 	%p7372, %rd31885, %rd31882;
	selp.u64 	%rd31886, 1, 0, %p7372;
	add.s64 	%rd31887, %rd31884, %rd31886;
	mul.lo.s64 	%rd31888, %rd37731, %rd37848;
	mul.hi.u64 	%rd31889, %rd37848, %rd37731;
	add.s64 	%rd31890, %rd31888, %rd31869;
	setp.lt.u64 	%p7373, %rd31890, %rd31888;
	selp.u64 	%rd31891, 1, 0, %p7373;
	add.s64 	%rd31892, %rd31889, %rd31891;
	mul.lo.s64 	%rd31893, %rd37732, %rd37848;
	mul.hi.u64 	%rd31894, %rd37848, %rd37732;
	add.s64 	%rd31895, %rd31893, %rd31877;
	setp.lt.u64 	%p7374, %rd31895, %rd31893;
	selp.u64 	%rd31896, 1, 0, %p7374;
	add.s64 	%rd31897, %rd31894, %rd31896;
	add.s64 	%rd31898, %rd31895, %rd31892;
	setp.lt.u64 	%p7375, %rd31898, %rd31895;
	selp.u64 	%rd31899, 1, 0, %p7375;
	add.s64 	%rd31900, %rd31897, %rd31899;
	mul.lo.s64 	%rd31901, %rd37737, %rd37848;
	mul.hi.u64 	%rd31902, %rd37848, %rd37737;
	add.s64 	%rd31903, %rd31901, %rd31885;
	setp.lt.u64 	%p7376, %rd31903, %rd31901;
	selp.u64 	%rd31904, 1, 0, %p7376;
	add.s64 	%rd31905, %rd31902, %rd31904;
	add.s64 	%rd31906, %rd31903, %rd31900;
	setp.lt.u64 	%p7377, %rd31906, %rd31903;
	selp.u64 	%rd31907, 1, 0, %p7377;
	add.s64 	%rd31908, %rd31905, %rd31907;
	mul.lo.s64 	%rd31909, %rd37738, %rd37848;
	mul.hi.u64 	%rd31910, %rd37848, %rd37738;
	add.s64 	%rd31911, %rd31909, %rd31887;
	setp.lt.u64 	%p7378, %rd31911, %rd31909;
	selp.u64 	%rd31912, 1, 0, %p7378;
	add.s64 	%rd31913, %rd31910, %rd31912;
	add.s64 	%rd31914, %rd31911, %rd31908;
	setp.lt.u64 	%p7379, %rd31914, %rd31911;
	selp.u64 	%rd31915, 1, 0, %p7379;
	add.s64 	%rd31916, %rd31913, %rd31915;
	mul.lo.s64 	%rd31917, %rd37731, %rd37849;
	mul.hi.u64 	%rd31918, %rd37849, %rd37731;
	add.s64 	%rd31919, %rd31917, %rd31898;
	setp.lt.u64 	%p7380, %rd31919, %rd31917;
	selp.u64 	%rd31920, 1, 0, %p7380;
	add.s64 	%rd31921, %rd31918, %rd31920;
	mul.lo.s64 	%rd31922, %rd37732, %rd37849;
	mul.hi.u64 	%rd31923, %rd37849, %rd37732;
	add.s64 	%rd31924, %rd31922, %rd31906;
	setp.lt.u64 	%p7381, %rd31924, %rd31922;
	selp.u64 	%rd31925, 1, 0, %p7381;
	add.s64 	%rd31926, %rd31923, %rd31925;
	add.s64 	%rd31927, %rd31924, %rd31921;
	setp.lt.u64 	%p7382, %rd31927, %rd31924;
	selp.u64 	%rd31928, 1, 0, %p7382;
	add.s64 	%rd31929, %rd31926, %rd31928;
	mul.lo.s64 	%rd31930, %rd37737, %rd37849;
	mul.hi.u64 	%rd31931, %rd37849, %rd37737;
	add.s64 	%rd31932, %rd31930, %rd31914;
	setp.lt.u64 	%p7383, %rd31932, %rd31930;
	selp.u64 	%rd31933, 1, 0, %p7383;
	add.s64 	%rd31934, %rd31931, %rd31933;
	add.s64 	%rd31935, %rd31932, %rd31929;
	setp.lt.u64 	%p7384, %rd31935, %rd31932;
	selp.u64 	%rd31936, 1, 0, %p7384;
	add.s64 	%rd31937, %rd31934, %rd31936;
	mul.lo.s64 	%rd31938, %rd37738, %rd37849;
	mul.hi.u64 	%rd31939, %rd37849, %rd37738;
	add.s64 	%rd31940, %rd31938, %rd31916;
	setp.lt.u64 	%p7385, %rd31940, %rd31938;
	selp.u64 	%rd31941, 1, 0, %p7385;
	add.s64 	%rd31942, %rd31939, %rd31941;
	add.s64 	%rd31943, %rd31940, %rd31937;
	setp.lt.u64 	%p7386, %rd31943, %rd31940;
	selp.u64 	%rd31944, 1, 0, %p7386;
	add.s64 	%rd31945, %rd31942, %rd31944;
	mul.lo.s64 	%rd31946, %rd31927, 4294968273;
	mov.b64 	%rd31947, 4294968273;
	mul.hi.u64 	%rd31948, %rd31927, %rd31947;
	mad.lo.s64 	%rd37875, %rd37731, %rd37846, %rd31946;
	setp.lt.u64 	%p7387, %rd37875, %rd31946;
	selp.u64 	%rd31949, 1, 0, %p7387;
	add.s64 	%rd31950, %rd31948, %rd31949;
	mul.lo.s64 	%rd31951, %rd31935, 4294968273;
	mul.hi.u64 	%rd31952, %rd31935, %rd31947;
	add.s64 	%rd31953, %rd31951, %rd31861;
	setp.lt.u64 	%p7388, %rd31953, %rd31951;
	selp.u64 	%rd31954, 1, 0, %p7388;
	add.s64 	%rd31955, %rd31952, %rd31954;
	add.s64 	%rd37876, %rd31953, %rd31950;
	setp.lt.u64 	%p7389, %rd37876, %rd31953;
	selp.u64 	%rd31956, 1, 0, %p7389;
	add.s64 	%rd31957, %rd31955, %rd31956;
	mul.lo.s64 	%rd31958, %rd31943, 4294968273;
	mul.hi.u64 	%rd31959, %rd31943, %rd31947;
	add.s64 	%rd31960, %rd31958, %rd31890;
	setp.lt.u64 	%p7390, %rd31960, %rd31958;
	selp.u64 	%rd31961, 1, 0, %p7390;
	add.s64 	%rd31962, %rd31959, %rd31961;
	add.s64 	%rd37881, %rd31960, %rd31957;
	setp.lt.u64 	%p7391, %rd37881, %rd31960;
	selp.u64 	%rd31963, 1, 0, %p7391;
	add.s64 	%rd31964, %rd31962, %rd31963;
	mul.lo.s64 	%rd31965, %rd31945, 4294968273;
	mul.hi.u64 	%rd31966, %rd31945, %rd31947;
	add.s64 	%rd31967, %rd31965, %rd31919;
	setp.lt.u64 	%p7392, %rd31967, %rd31965;
	selp.u64 	%rd31968, 1, 0, %p7392;
	add.s64 	%rd31969, %rd31966, %rd31968;
	add.s64 	%rd37882, %rd31967, %rd31964;
	setp.lt.u64 	%p7393, %rd37882, %rd31967;
	selp.u64 	%rd31970, 1, 0, %p7393;
	add.s64 	%rd8378, %rd31969, %rd31970;
	setp.eq.s64 	%p7394, %rd8378, 0;
	@%p7394 bra 	$L__BB1_2742;
	mov.b64 	%rd31971, 4294968273;
	mul.hi.u64 	%rd31972, %rd8378, %rd31971;
	mad.lo.s64 	%rd8379, %rd8378, 4294968273, %rd37875;
	setp.lt.u64 	%p7395, %rd8379, %rd37875;
	selp.u64 	%rd31973, 1, 0, %p7395;
	add.s64 	%rd8380, %rd31972, %rd31973;
	setp.eq.s64 	%p7396, %rd8380, 0;
	mov.u64 	%rd37875, %rd8379;
	@%p7396 bra 	$L__BB1_2742;
	add.s64 	%rd8381, %rd37876, %rd8380;
	setp.ge.u64 	%p7397, %rd8381, %rd37876;
	mov.u64 	%rd37875, %rd8379;
	mov.u64 	%rd37876, %rd8381;
	@%p7397 bra 	$L__BB1_2742;
	add.s64 	%rd37881, %rd37881, 1;
	setp.eq.s64 	%p7398, %rd37881, 0;
	selp.u64 	%rd31974, 1, 0, %p7398;
	add.s64 	%rd37882, %rd37882, %rd31974;
	mov.u64 	%rd37875, %rd8379;
	mov.u64 	%rd37876, %rd8381;
$L__BB1_2742:
	setp.gt.u64 	%p7399, %rd37882, %rd5271;
	@%p7399 bra 	$L__BB1_2744;
	setp.ne.s64 	%p7400, %rd37882, %rd5271;
	setp.ne.s64 	%p7401, %rd37881, %rd5272;
	or.pred  	%p7402, %p7400, %p7401;
	setp.ne.s64 	%p7403, %rd37876, %rd5273;
	or.pred  	%p7404, %p7402, %p7403;
	setp.lt.u64 	%p7405, %rd37875, %rd5274;
	or.pred  	%p7406, %p7404, %p7405;
	@%p7406 bra 	$L__BB1_2745;
$L__BB1_2744:
	// begin inline asm
	sub.cc.u64 %rd37875, %rd37875, %rd5274;
	// end inline asm
	// begin inline asm
	subc.u64 %rd31978, 0, 0;
	// end inline asm
	sub.s64 	%rd31980, %rd37876, %rd31978;
	// begin inline asm
	sub.cc.u64 %rd37876, %rd31980, %rd5273;
	// end inline asm
	sub.s64 	%rd31983, %rd37881, %rd31978;
	// begin inline asm
	sub.cc.u64 %rd37881, %rd31983, %rd5272;
	// end inline asm
	add.s64 	%rd31985, %rd31978, %rd5271;
	sub.s64 	%rd37882, %rd37882, %rd31985;
$L__BB1_2745:
	mov.b32 	%r3290, 0;
	mov.u64 	%rd37883, %rd37875;
	mov.u64 	%rd37884, %rd37876;
	mov.u64 	%rd37885, %rd37881;
	mov.u64 	%rd37886, %rd37882;
$L__BB1_2746:
	mul.hi.u64 	%rd31986, %rd37883, %rd37883;
	mul.lo.s64 	%rd31987, %rd37884, %rd37884;
	mul.hi.u64 	%rd37891, %rd37884, %rd37884;
	mul.lo.s64 	%rd37892, %rd37885, %rd37885;
	mul.hi.u64 	%rd37893, %rd37885, %rd37885;
	mul.lo.s64 	%rd37894, %rd37886, %rd37886;
	mul.hi.u64 	%rd37895, %rd37886, %rd37886;
	mul.lo.s64 	%rd31988, %rd37884, %rd37883;
	mul.hi.u64 	%rd31989, %rd37883, %rd37884;
	mov.b64 	{%r2845, %r2846}, %rd31989;
	mov.b64 	{%r2847, %r2848}, %rd31988;
	shf.l.wrap.b32 	%r2849, %r2848, %r2845, 1;
	shf.l.wrap.b32 	%r2850, %r2845, %r2846, 1;
	mov.b64 	%rd31990, {%r2849, %r2850};
	shl.b64 	%rd31991, %rd31988, 1;
	add.s64 	%rd8405, %rd31991, %rd31986;
	setp.lt.u64 	%p7407, %rd8405, %rd31991;
	selp.u64 	%rd31992, 1, 0, %p7407;
	add.s64 	%rd31993, %rd31987, %rd31990;
	add.s64 	%rd8406, %rd31993, %rd31992;
	setp.ge.u64 	%p7408, %rd8406, %rd31987;
	@%p7408 bra 	$L__BB1_2751;
	add.s64 	%rd37891, %rd37891, 1;
	setp.ne.s64 	%p7409, %rd37891, 0;
	@%p7409 bra 	$L__BB1_2751;
	add.s64 	%rd37892, %rd37892, 1;
	setp.ne.s64 	%p7410, %rd37892, 0;
	mov.b64 	%rd37891, 0;
	@%p7410 bra 	$L__BB1_2751;
	add.s64 	%rd37893, %rd37893, 1;
	setp.ne.s64 	%p7411, %rd37893, 0;
	mov.b64 	%rd37891, 0;
	mov.u64 	%rd37892, %rd37891;
	@%p7411 bra 	$L__BB1_2751;
	add.s64 	%rd37894, %rd37894, 1;
	setp.eq.s64 	%p7412, %rd37894, 0;
	selp.u64 	%rd31997, 1, 0, %p7412;
	add.s64 	%rd37895, %rd37895, %rd31997;
	mov.b64 	%rd37891, 0;
	mov.u64 	%rd37893, %rd37891;
$L__BB1_2751:
	mul.lo.s64 	%rd31998, %rd37885, %rd37883;
	mul.hi.u64 	%rd31999, %rd37883, %rd37885;
	mov.b64 	{%r2851, %r2852}, %rd31999;
	mov.b64 	{%r2853, %r2854}, %rd31998;
	shf.l.wrap.b32 	%r2855, %r2854, %r2851, 1;
	shf.l.wrap.b32 	%r2856, %r2851, %r2852, 1;
	mov.b64 	%rd32000, {%r2855, %r2856};
	shl.b64 	%rd32001, %rd31998, 1;
	add.s64 	%rd8427, %rd32001, %rd8406;
	setp.lt.u64 	%p7413, %rd8427, %rd32001;
	selp.u64 	%rd32002, 1, 0, %p7413;
	add.s64 	%rd32003, %rd37891, %rd32000;
	add.s64 	%rd8428, %rd32003, %rd32002;
	setp.ge.u64 	%p7414, %rd8428, %rd37891;
	@%p7414 bra 	$L__BB1_2755;
	add.s64 	%rd37892, %rd37892, 1;
	setp.ne.s64 	%p7415, %rd37892, 0;
	@%p7415 bra 	$L__BB1_2755;
	add.s64 	%rd37893, %rd37893, 1;
	setp.ne.s64 	%p7416, %rd37893, 0;
	mov.b64 	%rd37892, 0;
	@%p7416 bra 	$L__BB1_2755;
	add.s64 	%rd37894, %rd37894, 1;
	setp.eq.s64 	%p7417, %rd37894, 0;
	selp.u64 	%rd32006, 1, 0, %p7417;
	add.s64 	%rd37895, %rd37895, %rd32006;
	mov.b64 	%rd37892, 0;
	mov.u64 	%rd37893, %rd37892;
$L__BB1_2755:
	mul.lo.s64 	%rd8416, %rd37886, %rd37883;
	mul.hi.u64 	%rd32007, %rd37883, %rd37886;
	mov.b64 	{%r2857, %r2858}, %rd32007;
	mov.b64 	{%r2859, %r2860}, %rd8416;
	shf.l.wrap.b32 	%r2861, %r2860, %r2857, 1;
	shf.l.wrap.b32 	%r2862, %r2857, %r2858, 1;
	mov.b64 	%rd32008, {%r2861, %r2862};
	shl.b64 	%rd32009, %rd8416, 1;
	add.s64 	%rd8417, %rd32009, %rd8428;
	setp.lt.u64 	%p7418, %rd8417, %rd32009;
	selp.u64 	%rd32010, 1, 0, %p7418;
	add.s64 	%rd32011, %rd37892, %rd32008;
	add.s64 	%rd8418, %rd32011, %rd32010;
	setp.ge.u64 	%p7419, %rd8418, %rd37892;
	@%p7419 bra 	$L__BB1_2758;
	add.s64 	%rd37893, %rd37893, 1;
	setp.ne.s64 	%p7420, %rd37893, 0;
	@%p7420 bra 	$L__BB1_2758;
	add.s64 	%rd37894, %rd37894, 1;
	setp.eq.s64 	%p7421, %rd37894, 0;
	selp.u64 	%rd32013, 1, 0, %p7421;
	add.s64 	%rd37895, %rd37895, %rd32013;
	mov.b64 	%rd37893, 0;
$L__BB1_2758:
	mul.lo.s64 	%rd32014, %rd37885, %rd37884;
	mul.hi.u64 	%rd32015, %rd37884, %rd37885;
	mov.b64 	{%r2863, %r2864}, %rd32015;
	mov.b64 	{%r2865, %r2866}, %rd32014;
	shf.l.wrap.b32 	%r2867, %r2866, %r2863, 1;
	shf.l.wrap.b32 	%r2868, %r2863, %r2864, 1;
	mov.b64 	%rd32016, {%r2867, %r2868};
	add.s64 	%rd32017, %rd8416, %rd32014;
	shl.b64 	%rd32018, %rd32017, 1;
	add.s64 	%rd8436, %rd32018, %rd8428;
	setp.lt.u64 	%p7422, %rd8436, %rd8417;
	selp.u64 	%rd32019, 1, 0, %p7422;
	add.s64 	%rd32020, %rd8418, %rd32016;
	add.s64 	%rd8437, %rd32020, %rd32019;
	setp.ge.u64 	%p7423, %rd8437, %rd8418;
	@%p7423 bra 	$L__BB1_2761;
	add.s64 	%rd37893, %rd37893, 1;
	setp.ne.s64 	%p7424, %rd37893, 0;
	@%p7424 bra 	$L__BB1_2761;
	add.s64 	%rd37894, %rd37894, 1;
	setp.eq.s64 	%p7425, %rd37894, 0;
	selp.u64 	%rd32022, 1, 0, %p7425;
	add.s64 	%rd37895, %rd37895, %rd32022;
	mov.b64 	%rd37893, 0;
$L__BB1_2761:
	mul.lo.s64 	%rd32023, %rd37886, %rd37884;
	mul.hi.u64 	%rd32024, %rd37884, %rd37886;
	mov.b64 	{%r2869, %r2870}, %rd32024;
	mov.b64 	{%r2871, %r2872}, %rd32023;
	shf.l.wrap.b32 	%r2873, %r2872, %r2869, 1;
	shf.l.wrap.b32 	%r2874, %r2869, %r2870, 1;
	mov.b64 	%rd32025, {%r2873, %r2874};
	shl.b64 	%rd32026, %rd32023, 1;
	add.s64 	%rd8444, %rd32026, %rd8437;
	setp.lt.u64 	%p7426, %rd8444, %rd32026;
	selp.u64 	%rd32027, 1, 0, %p7426;
	add.s64 	%rd32028, %rd37893, %rd32025;
	add.s64 	%rd8445, %rd32028, %rd32027;
	setp.ge.u64 	%p7427, %rd8445, %rd37893;
	@%p7427 bra 	$L__BB1_2763;
	add.s64 	%rd37894, %rd37894, 1;
	setp.eq.s64 	%p7428, %rd37894, 0;
	selp.u64 	%rd32029, 1, 0, %p7428;
	add.s64 	%rd37895, %rd37895, %rd32029;
$L__BB1_2763:
	mul.lo.s64 	%rd32030, %rd37886, %rd37885;
	mul.hi.u64 	%rd32031, %rd37885, %rd37886;
	mov.b64 	{%r2875, %r2876}, %rd32031;
	mov.b64 	{%r2877, %r2878}, %rd32030;
	shf.l.wrap.b32 	%r2879, %r2878, %r2875, 1;
	shf.l.wrap.b32 	%r2880, %r2875, %r2876, 1;
	mov.b64 	%rd32032, {%r2879, %r2880};
	shl.b64 	%rd32033, %rd32030, 1;
	add.s64 	%rd32034, %rd32033, %rd8445;
	setp.lt.u64 	%p7429, %rd32034, %rd32033;
	selp.u64 	%rd32035, 1, 0, %p7429;
	add.s64 	%rd32036, %rd37894, %rd32032;
	add.s64 	%rd32037, %rd32036, %rd32035;
	setp.lt.u64 	%p7430, %rd32037, %rd37894;
	selp.u64 	%rd32038, 1, 0, %p7430;
	add.s64 	%rd32039, %rd37895, %rd32038;
	mul.lo.s64 	%rd32040, %rd8444, 4294968273;
	mov.b64 	%rd32041, 4294968273;
	mul.hi.u64 	%rd32042, %rd8444, %rd32041;
	mad.lo.s64 	%rd37883, %rd37883, %rd37883, %rd32040;
	setp.lt.u64 	%p7431, %rd37883, %rd32040;
	selp.u64 	%rd32043, 1, 0, %p7431;
	add.s64 	%rd32044, %rd32042, %rd32043;
	mul.lo.s64 	%rd32045, %rd32034, 4294968273;
	mul.hi.u64 	%rd32046, %rd32034, %rd32041;
	add.s64 	%rd32047, %rd32045, %rd8405;
	setp.lt.u64 	%p7432, %rd32047, %rd32045;
	selp.u64 	%rd32048, 1, 0, %p7432;
	add.s64 	%rd32049, %rd32046, %rd32048;
	add.s64 	%rd37884, %rd32047, %rd32044;
	setp.lt.u64 	%p7433, %rd37884, %rd32047;
	selp.u64 	%rd32050, 1, 0, %p7433;
	add.s64 	%rd32051, %rd32049, %rd32050;
	mul.lo.s64 	%rd32052, %rd32037, 4294968273;
	mul.hi.u64 	%rd32053, %rd32037, %rd32041;
	add.s64 	%rd32054, %rd32052, %rd8427;
	setp.lt.u64 	%p7434, %rd32054, %rd32052;
	selp.u64 	%rd32055, 1, 0, %p7434;
	add.s64 	%rd32056, %rd32053, %rd32055;
	add.s64 	%rd37885, %rd32054, %rd32051;
	setp.lt.u64 	%p7435, %rd37885, %rd32054;
	selp.u64 	%rd32057, 1, 0, %p7435;
	add.s64 	%rd32058, %rd32056, %rd32057;
	mul.lo.s64 	%rd32059, %rd32039, 4294968273;
	mul.hi.u64 	%rd32060, %rd32039, %rd32041;
	add.s64 	%rd32061, %rd32059, %rd8436;
	setp.lt.u64 	%p7436, %rd32061, %rd32059;
	selp.u64 	%rd32062, 1, 0, %p7436;
	add.s64 	%rd32063, %rd32060, %rd32062;
	add.s64 	%rd37886, %rd32061, %rd32058;
	setp.lt.u64 	%p7437, %rd37886, %rd32061;
	selp.u64 	%rd32064, 1, 0, %p7437;
	add.s64 	%rd8454, %rd32063, %rd32064;
	setp.eq.s64 	%p7438, %rd8454, 0;
	@%p7438 bra 	$L__BB1_2767;
	mov.b64 	%rd32065, 4294968273;
	mul.hi.u64 	%rd32066, %rd8454, %rd32065;
	mad.lo.s64 	%rd8455, %rd8454, 4294968273, %rd37883;
	setp.lt.u64 	%p7439, %rd8455, %rd37883;
	selp.u64 	%rd32067, 1, 0, %p7439;
	add.s64 	%rd8456, %rd32066, %rd32067;
	setp.eq.s64 	%p7440, %rd8456, 0;
	mov.u64 	%rd37883, %rd8455;
	@%p7440 bra 	$L__BB1_2767;
	add.s64 	%rd8457, %rd37884, %rd8456;
	setp.ge.u64 	%p7441, %rd8457, %rd37884;
	mov.u64 	%rd37883, %rd8455;
	mov.u64 	%rd37884, %rd8457;
	@%p7441 bra 	$L__BB1_2767;
	add.s64 	%rd37885, %rd37885, 1;
	setp.eq.s64 	%p7442, %rd37885, 0;
	selp.u64 	%rd32068, 1, 0, %p7442;
	add.s64 	%rd37886, %rd37886, %rd32068;
	mov.u64 	%rd37883, %rd8455;
	mov.u64 	%rd37884, %rd8457;
$L__BB1_2767:
	setp.gt.u64 	%p7443, %rd37886, %rd5271;
	@%p7443 bra 	$L__BB1_2769;
	setp.ne.s64 	%p7444, %rd37886, %rd5271;
	setp.ne.s64 	%p7445, %rd37885, %rd5272;
	or.pred  	%p7446, %p7444, %p7445;
	setp.ne.s64 	%p7447, %rd37884, %rd5273;
	or.pred  	%p7448, %p7446, %p7447;
	setp.lt.u64 	%p7449, %rd37883, %rd5274;
	or.pred  	%p7450, %p7448, %p7449;
	@%p7450 bra 	$L__BB1_2770;
$L__BB1_2769:
	// begin inline asm
	sub.cc.u64 %rd37883, %rd37883, %rd5274;
	// end inline asm
	// begin inline asm
	subc.u64 %rd32072, 0, 0;
	// end inline asm
	sub.s64 	%rd32074, %rd37884, %rd32072;
	// begin inline asm
	sub.cc.u64 %rd37884, %rd32074, %rd5273;
	// end inline asm
	sub.s64 	%rd32077, %rd37885, %rd32072;
	// begin inline asm
	sub.cc.u64 %rd37885, %rd32077, %rd5272;
	// end inline asm
	add.s64 	%rd32079, %rd32072, %rd5271;
	sub.s64 	%rd37886, %rd37886, %rd32079;
$L__BB1_2770:
	add.s32 	%r3290, %r3290, 1;
	setp.ne.s32 	%p7451, %r3290, 11;
	@%p7451 bra 	$L__BB1_2746;
	mul.hi.u64 	%rd32080, %rd37883, %rd37875;
	mul.lo.s64 	%rd32081, %rd37876, %rd37883;
	mul.hi.u64 	%rd32082, %rd37883, %rd37876;
	add.s64 	%rd32083, %rd32081, %rd32080;
	setp.lt.u64 	%p7452, %rd32083, %rd32081;
	selp.u64 	%rd32084, 1, 0, %p7452;
	add.s64 	%rd32085, %rd32082, %rd32084;
	mul.lo.s64 	%rd32086, %rd37881, %rd37883;
	mul.hi.u64 	%rd32087, %rd37883, %rd37881;
	add.s64 	%rd32088, %rd32086, %rd32085;
	setp.lt.u64 	%p7453, %rd32088, %rd32086;
	selp.u64 	%rd32089, 1, 0, %p7453;
	add.s64 	%rd32090, %rd32087, %rd32089;
	mul.lo.s64 	%rd32091, %rd37882, %rd37883;
	mul.hi.u64 	%rd32092, %rd37883, %rd37882;
	add.s64 	%rd32093, %rd32091, %rd32090;
	setp.lt.u64 	%p7454, %rd32093, %rd32091;
	selp.u64 	%rd32094, 1, 0, %p7454;
	add.s64 	%rd32095, %rd32092, %rd32094;
	mul.lo.s64 	%rd32096, %rd37875, %rd37884;
	mul.hi.u64 	%rd32097, %rd37884, %rd37875;
	add.s64 	%rd32098, %rd32096, %rd32083;
	setp.lt.u64 	%p7455, %rd32098, %rd32096;
	selp.u64 	%rd32099, 1, 0, %p7455;
	add.s64 	%rd32100, %rd32097, %rd32099;
	mul.lo.s64 	%rd32101, %rd37876, %rd37884;
	mul.hi.u64 	%rd32102, %rd37884, %rd37876;
	add.s64 	%rd32103, %rd32101, %rd32088;
	setp.lt.u64 	%p7456, %rd32103, %rd32101;
	selp.u64 	%rd32104, 1, 0, %p7456;
	add.s64 	%rd32105, %rd32102, %rd32104;
	add.s64 	%rd32106, %rd32103, %rd32100;
	setp.lt.u64 	%p7457, %rd32106, %rd32103;
	selp.u64 	%rd32107, 1, 0, %p7457;
	add.s64 	%rd32108, %rd32105, %rd32107;
	mul.lo.s64 	%rd32109, %rd37881, %rd37884;
	mul.hi.u64 	%rd32110, %rd37884, %rd37881;
	add.s64 	%rd32111, %rd32109, %rd32093;
	setp.lt.u64 	%p7458, %rd32111, %rd32109;
	selp.u64 	%rd32112, 1, 0, %p7458;
	add.s64 	%rd32113, %rd32110, %rd32112;
	add.s64 	%rd32114, %rd32111, %rd32108;
	setp.lt.u64 	%p7459, %rd32114, %rd32111;
	selp.u64 	%rd32115, 1, 0, %p7459;
	add.s64 	%rd32116, %rd32113, %rd32115;
	mul.lo.s64 	%rd32117, %rd37882, %rd37884;
	mul.hi.u64 	%rd32118, %rd37884, %rd37882;
	add.s64 	%rd32119, %rd32117, %rd32095;
	setp.lt.u64 	%p7460, %rd32119, %rd32117;
	selp.u64 	%rd32120, 1, 0, %p7460;
	add.s64 	%rd32121, %rd32118, %rd32120;
	add.s64 	%rd32122, %rd32119, %rd32116;
	setp.lt.u64 	%p7461, %rd32122, %rd32119;
	selp.u64 	%rd32123, 1, 0, %p7461;
	add.s64 	%rd32124, %rd32121, %rd32123;
	mul.lo.s64 	%rd32125, %rd37875, %rd37885;
	mul.hi.u64 	%rd32126, %rd37885, %rd37875;
	add.s64 	%rd32127, %rd32125, %rd32106;
	setp.lt.u64 	%p7462, %rd32127, %rd32125;
	selp.u64 	%rd32128, 1, 0, %p7462;
	add.s64 	%rd32129, %rd32126, %rd32128;
	mul.lo.s64 	%rd32130, %rd37876, %rd37885;
	mul.hi.u64 	%rd32131, %rd37885, %rd37876;
	add.s64 	%rd32132, %rd32130, %rd32114;
	setp.lt.u64 	%p7463, %rd32132, %rd32130;
	selp.u64 	%rd32133, 1, 0, %p7463;
	add.s64 	%rd32134, %rd32131, %rd32133;
	add.s64 	%rd32135, %rd32132, %rd32129;
	setp.lt.u64 	%p7464, %rd32135, %rd32132;
	selp.u64 	%rd32136, 1, 0, %p7464;
	add.s64 	%rd32137, %rd32134, %rd32136;
	mul.lo.s64 	%rd32138, %rd37881, %rd37885;
	mul.hi.u64 	%rd32139, %rd37885, %rd37881;
	add.s64 	%rd32140, %rd32138, %rd32122;
	setp.lt.u64 	%p7465, %rd32140, %rd32138;
	selp.u64 	%rd32141, 1, 0, %p7465;
	add.s64 	%rd32142, %rd32139, %rd32141;
	add.s64 	%rd32143, %rd32140, %rd32137;
	setp.lt.u64 	%p7466, %rd32143, %rd32140;
	selp.u64 	%rd32144, 1, 0, %p7466;
	add.s64 	%rd32145, %rd32142, %rd32144;
	mul.lo.s64 	%rd32146, %rd37882, %rd37885;
	mul.hi.u64 	%rd32147, %rd37885, %rd37882;
	add.s64 	%rd32148, %rd32146, %rd32124;
	setp.lt.u64 	%p7467, %rd32148, %rd32146;
	selp.u64 	%rd32149, 1, 0, %p7467;
	add.s64 	%rd32150, %rd32147, %rd32149;
	add.s64 	%rd32151, %rd32148, %rd32145;
	setp.lt.u64 	%p7468, %rd32151, %rd32148;
	selp.u64 	%rd32152, 1, 0, %p7468;
	add.s64 	%rd32153, %rd32150, %rd32152;
	mul.lo.s64 	%rd32154, %rd37875, %rd37886;
	mul.hi.u64 	%rd32155, %rd37886, %rd37875;
	add.s64 	%rd32156, %rd32154, %rd32135;
	setp.lt.u64 	%p7469, %rd32156, %rd32154;
	selp.u64 	%rd32157, 1, 0, %p7469;
	add.s64 	%rd32158, %rd32155, %rd32157;
	mul.lo.s64 	%rd32159, %rd37876, %rd37886;
	mul.hi.u64 	%rd32160, %rd37886, %rd37876;
	add.s64 	%rd32161, %rd32159, %rd32143;
	setp.lt.u64 	%p7470, %rd32161, %rd32159;
	selp.u64 	%rd32162, 1, 0, %p7470;
	add.s64 	%rd32163, %rd32160, %rd32162;
	add.s64 	%rd32164, %rd32161, %rd32158;
	setp.lt.u64 	%p7471, %rd32164, %rd32161;
	selp.u64 	%rd32165, 1, 0, %p7471;
	add.s64 	%rd32166, %rd32163, %rd32165;
	mul.lo.s64 	%rd32167, %rd37881, %rd37886;
	mul.hi.u64 	%rd32168, %rd37886, %rd37881;
	add.s64 	%rd32169, %rd32167, %rd32151;
	setp.lt.u64 	%p7472, %rd32169, %rd32167;
	selp.u64 	%rd32170, 1, 0, %p7472;
	add.s64 	%rd32171, %rd32168, %rd32170;
	add.s64 	%rd32172, %rd32169, %rd32166;
	setp.lt.u64 	%p7473, %rd32172, %rd32169;
	selp.u64 	%rd32173, 1, 0, %p7473;
	add.s64 	%rd32174, %rd32171, %rd32173;
	mul.lo.s64 	%rd32175, %rd37882, %rd37886;
	mul.hi.u64 	%rd32176, %rd37886, %rd37882;
	add.s64 	%rd32177, %rd32175, %rd32153;
	setp.lt.u64 	%p7474, %rd32177, %rd32175;
	selp.u64 	%rd32178, 1, 0, %p7474;
	add.s64 	%rd32179, %rd32176, %rd32178;
	add.s64 	%rd32180, %rd32177, %rd32174;
	setp.lt.u64 	%p7475, %rd32180, %rd32177;
	selp.u64 	%rd32181, 1, 0, %p7475;
	add.s64 	%rd32182, %rd32179, %rd32181;
	mul.lo.s64 	%rd32183, %rd32164, 4294968273;
	mov.b64 	%rd32184, 4294968273;
	mul.hi.u64 	%rd32185, %rd32164, %rd32184;
	mad.lo.s64 	%rd37912, %rd37875, %rd37883, %rd32183;
	setp.lt.u64 	%p7476, %rd37912, %rd32183;
	selp.u64 	%rd32186, 1, 0, %p7476;
	add.s64 	%rd32187, %rd32185, %rd32186;
	mul.lo.s64 	%rd32188, %rd32172, 4294968273;
	mul.hi.u64 	%rd32189, %rd32172, %rd32184;
	add.s64 	%rd32190, %rd32188, %rd32098;
	setp.lt.u64 	%p7477, %rd32190, %rd32188;
	selp.u64 	%rd32191, 1, 0, %p7477;
	add.s64 	%rd32192, %rd32189, %rd32191;
	add.s64 	%rd37913, %rd32190, %rd32187;
	setp.lt.u64 	%p7478, %rd37913, %rd32190;
	selp.u64 	%rd32193, 1, 0, %p7478;
	add.s64 	%rd32194, %rd32192, %rd32193;
	mul.lo.s64 	%rd32195, %rd32180, 4294968273;
	mul.hi.u64 	%rd32196, %rd32180, %rd32184;
	add.s64 	%rd32197, %rd32195, %rd32127;
	setp.lt.u64 	%p7479, %rd32197, %rd32195;
	selp.u64 	%rd32198, 1, 0, %p7479;
	add.s64 	%rd32199, %rd32196, %rd32198;
	add.s64 	%rd37918, %rd32197, %rd32194;
	setp.lt.u64 	%p7480, %rd37918, %rd32197;
	selp.u64 	%rd32200, 1, 0, %p7480;
	add.s64 	%rd32201, %rd32199, %rd32200;
	mul.lo.s64 	%rd32202, %rd32182, 4294968273;
	mul.hi.u64 	%rd32203, %rd32182, %rd32184;
	add.s64 	%rd32204, %rd32202, %rd32156;
	setp.lt.u64 	%p7481, %rd32204, %rd32202;
	selp.u64 	%rd32205, 1, 0, %p7481;
	add.s64 	%rd32206, %rd32203, %rd32205;
	add.s64 	%rd37919, %rd32204, %rd32201;
	setp.lt.u64 	%p7482, %rd37919, %rd32204;
	selp.u64 	%rd32207, 1, 0, %p7482;
	add.s64 	%rd8476, %rd32206, %rd32207;
	setp.eq.s64 	%p7483, %rd8476, 0;
	@%p7483 bra 	$L__BB1_2775;
	mov.b64 	%rd32208, 4294968273;
	mul.hi.u64 	%rd32209, %rd8476, %rd32208;
	mad.lo.s64 	%rd8477, %rd8476, 4294968273, %rd37912;
	setp.lt.u64 	%p7484, %rd8477, %rd37912;
	selp.u64 	%rd32210, 1, 0, %p7484;
	add.s64 	%rd8478, %rd32209, %rd32210;
	setp.eq.s64 	%p7485, %rd8478, 0;
	mov.u64 	%rd37912, %rd8477;
	@%p7485 bra 	$L__BB1_2775;
	add.s64 	%rd8479, %rd37913, %rd8478;
	setp.ge.u64 	%p7486, %rd8479, %rd37913;
	mov.u64 	%rd37912, %rd8477;
	mov.u64 	%rd37913, %rd8479;
	@%p7486 bra 	$L__BB1_2775;
	add.s64 	%rd37918, %rd37918, 1;
	setp.eq.s64 	%p7487, %rd37918, 0;
	selp.u64 	%rd32211, 1, 0, %p7487;
	add.s64 	%rd37919, %rd37919, %rd32211;
	mov.u64 	%rd37912, %rd8477;
	mov.u64 	%rd37913, %rd8479;
$L__BB1_2775:
	setp.gt.u64 	%p7488, %rd37919, %rd5271;
	@%p7488 bra 	$L__BB1_2777;
	setp.ne.s64 	%p7489, %rd37919, %rd5271;
	setp.ne.s64 	%p7490, %rd37918, %rd5272;
	or.pred  	%p7491, %p7489, %p7490;
	setp.ne.s64 	%p7492, %rd37913, %rd5273;
	or.pred  	%p7493, %p7491, %p7492;
	setp.lt.u64 	%p7494, %rd37912, %rd5274;
	or.pred  	%p7495, %p7493, %p7494;
	@%p7495 bra 	$L__BB1_2778;
$L__BB1_2777:
	// begin inline asm
	sub.cc.u64 %rd37912, %rd37912, %rd5274;
	// end inline asm
	// begin inline asm
	subc.u64 %rd32215, 0, 0;
	// end inline asm
	sub.s64 	%rd32217, %rd37913, %rd32215;
	// begin inline asm
	sub.cc.u64 %rd37913, %rd32217, %rd5273;
	// end inline asm
	sub.s64 	%rd32220, %rd37918, %rd32215;
	// begin inline asm
	sub.cc.u64 %rd37918, %rd32220, %rd5272;
	// end inline asm
	add.s64 	%rd32222, %rd32215, %rd5271;
	sub.s64 	%rd37919, %rd37919, %rd32222;
$L__BB1_2778:
	mov.b32 	%r3291, 0;
	mov.u64 	%rd37920, %rd37912;
	mov.u64 	%rd37921, %rd37913;
	mov.u64 	%rd37922, %rd37918;
	mov.u64 	%rd37923, %rd37919;
$L__BB1_2779:
	mul.hi.u64 	%rd32223, %rd37920, %rd37920;
	mul.lo.s64 	%rd32224, %rd37921, %rd37921;
	mul.hi.u64 	%rd37928, %rd37921, %rd37921;
	mul.lo.s64 	%rd37929, %rd37922, %rd37922;
	mul.hi.u64 	%rd37930, %rd37922, %rd37922;
	mul.lo.s64 	%rd37931, %rd37923, %rd37923;
	mul.hi.u64 	%rd37932, %rd37923, %rd37923;
	mul.lo.s64 	%rd32225, %rd37921, %rd37920;
	mul.hi.u64 	%rd32226, %rd37920, %rd37921;
	mov.b64 	{%r2882, %r2883}, %rd32226;
	mov.b64 	{%r2884, %r2885}, %rd32225;
	shf.l.wrap.b32 	%r2886, %r2885, %r2882, 1;
	shf.l.wrap.b32 	%r2887, %r2882, %r2883, 1;
	mov.b64 	%rd32227, {%r2886, %r2887};
	shl.b64 	%rd32228, %rd32225, 1;
	add.s64 	%rd8503, %rd32228, %rd32223;
	setp.lt.u64 	%p7496, %rd8503, %rd32228;
	selp.u64 	%rd32229, 1, 0, %p7496;
	add.s64 	%rd32230, %rd32224, %rd32227;
	add.s64 	%rd8504, %rd32230, %rd32229;
	setp.ge.u64 	%p7497, %rd8504, %rd32224;
	@%p7497 bra 	$L__BB1_2787;
	add.s64 	%rd37928, %rd37928, 1;
	setp.ne.s64 	%p7498, %rd37928, 0;
	@%p7498 bra 	$L__BB1_2787;
	add.s64 	%rd37929, %rd37929, 1;
	setp.ne.s64 	%p7499, %rd37929, 0;
	mov.b64 	%rd37928, 0;
	@%p7499 bra 	$L__BB1_2787;
	add.s64 	%rd37930, %rd37930, 1;
	setp.ne.s64 	%p7500, %rd37930, 0;
	mov.b64 	%rd37928, 0;
	mov.u64 	%rd37929, %rd37928;
	@%p7500 bra 	$L__BB1_2787;
	add.s64 	%rd37931, %rd37931, 1;
	setp.eq.s64 	%p7501, %rd37931, 0;
	selp.u64 	%rd32234, 1, 0, %p7501;
	add.s64 	%rd37932, %rd37932, %rd32234;
	mov.b64 	%rd37928, 0;
	mov.u64 	%rd37930, %rd37928;
	bra.uni 	$L__BB1_2787;
$L__BB1_2784:
	add.s64 	%rd37855, %rd37855, 1;
	setp.ne.s64 	%p7326, %rd37855, 0;
	@%p7326 bra 	$L__BB1_2722;
	add.s64 	%rd37856, %rd37856, 1;
	setp.ne.s64 	%p7327, %rd37856, 0;
	mov.b64 	%rd37855, 0;
	@%p7327 bra 	$L__BB1_2722;
	add.s64 	%rd37857, %rd37857, 1;
	setp.eq.s64 	%p7328, %rd37857, 0;
	selp.u64 	%rd31769, 1, 0, %p7328;
	add.s64 	%rd37858, %rd37858, %rd31769;
	mov.b64 	%rd37855, 0;
	mov.u64 	%rd37856, %rd37855;
	bra.uni 	$L__BB1_2722;
$L__BB1_2787:
	mul.lo.s64 	%rd32235, %rd37922, %rd37920;
	mul.hi.u64 	%rd32236, %rd37920, %rd37922;
	mov.b64 	{%r2888, %r2889}, %rd32236;
	mov.b64 	{%r2890, %r2891}, %rd32235;
	shf.l.wrap.b32 	%r2892, %r2891, %r2888, 1;
	shf.l.wrap.b32 	%r2893, %r2888, %r2889, 1;
	mov.b64 	%rd32237, {%r2892, %r2893};
	shl.b64 	%rd32238, %rd32235, 1;
	add.s64 	%rd8525, %rd32238, %rd8504;
	setp.lt.u64 	%p7502, %rd8525, %rd32238;
	selp.u64 	%rd32239, 1, 0, %p7502;
	add.s64 	%rd32240, %rd37928, %rd32237;
	add.s64 	%rd8526, %rd32240, %rd32239;
	setp.ge.u64 	%p7503, %rd8526, %rd37928;
	@%p7503 bra 	$L__BB1_2788;
	bra.uni 	$L__BB1_2850;
$L__BB1_2788:
	mul.lo.s64 	%rd8514, %rd37923, %rd37920;
	mul.hi.u64 	%rd32244, %rd37920, %rd37923;
	mov.b64 	{%r2894, %r2895}, %rd32244;
	mov.b64 	{%r2896, %r2897}, %rd8514;
	shf.l.wrap.b32 	%r2898, %r2897, %r2894, 1;
	shf.l.wrap.b32 	%r2899, %r2894, %r2895, 1;
	mov.b64 	%rd32245, {%r2898, %r2899};
	shl.b64 	%rd32246, %rd8514, 1;
	add.s64 	%rd8515, %rd32246, %rd8526;
	setp.lt.u64 	%p7507, %rd8515, %rd32246;
	selp.u64 	%rd32247, 1, 0, %p7507;
	add.s64 	%rd32248, %rd37929, %rd32245;
	add.s64 	%rd8516, %rd32248, %rd32247;
	setp.ge.u64 	%p7508, %rd8516, %rd37929;
	@%p7508 bra 	$L__BB1_2791;
	add.s64 	%rd37930, %rd37930, 1;
	setp.ne.s64 	%p7509, %rd37930, 0;
	@%p7509 bra 	$L__BB1_2791;
	add.s64 	%rd37931, %rd37931, 1;
	setp.eq.s64 	%p7510, %rd37931, 0;
	selp.u64 	%rd32250, 1, 0, %p7510;
	add.s64 	%rd37932, %rd37932, %rd32250;
	mov.b64 	%rd37930, 0;
$L__BB1_2791:
	mul.lo.s64 	%rd32251, %rd37922, %rd37921;
	mul.hi.u64 	%rd32252, %rd37921, %rd37922;
	mov.b64 	{%r2900, %r2901}, %rd32252;
	mov.b64 	{%r2902, %r2903}, %rd32251;
	shf.l.wrap.b32 	%r2904, %r2903, %r2900, 1;
	shf.l.wrap.b32 	%r2905, %r2900, %r2901, 1;
	mov.b64 	%rd32253, {%r2904, %r2905};
	add.s64 	%rd32254, %rd8514, %rd32251;
	shl.b64 	%rd32255, %rd32254, 1;
	add.s64 	%rd8534, %rd32255, %rd8526;
	setp.lt.u64 	%p7511, %rd8534, %rd8515;
	selp.u64 	%rd32256, 1, 0, %p7511;
	add.s64 	%rd32257, %rd8516, %rd32253;
	add.s64 	%rd8535, %rd32257, %rd32256;
	setp.ge.u64 	%p7512, %rd8535, %rd8516;
	@%p7512 bra 	$L__BB1_2794;
	add.s64 	%rd37930, %rd37930, 1;
	setp.ne.s64 	%p7513, %rd37930, 0;
	@%p7513 bra 	$L__BB1_2794;
	add.s64 	%rd37931, %rd37931, 1;
	setp.eq.s64 	%p7514, %rd37931, 0;
	selp.u64 	%rd32259, 1, 0, %p7514;
	add.s64 	%rd37932, %rd37932, %rd32259;
	mov.b64 	%rd37930, 0;
$L__BB1_2794:
	mul.lo.s64 	%rd32260, %rd37923, %rd37921;
	mul.hi.u64 	%rd32261, %rd37921, %rd37923;
	mov.b64 	{%r2906, %r2907}, %rd32261;
	mov.b64 	{%r2908, %r2909}, %rd32260;
	shf.l.wrap.b32 	%r2910, %r2909, %r2906, 1;
	shf.l.wrap.b32 	%r2911, %r2906, %r2907, 1;
	mov.b64 	%rd32262, {%r2910, %r2911};
	shl.b64 	%rd32263, %rd32260, 1;
	add.s64 	%rd8542, %rd32263, %rd8535;
	setp.lt.u64 	%p7515, %rd8542, %rd32263;
	selp.u64 	%rd32264, 1, 0, %p7515;
	add.s64 	%rd32265, %rd37930, %rd32262;
	add.s64 	%rd8543, %rd32265, %rd32264;
	setp.ge.u64 	%p7516, %rd8543, %rd37930;
	@%p7516 bra 	$L__BB1_2796;
	add.s64 	%rd37931, %rd37931, 1;
	setp.eq.s64 	%p7517, %rd37931, 0;
	selp.u64 	%rd32266, 1, 0, %p7517;
	add.s64 	%rd37932, %rd37932, %rd32266;
$L__BB1_2796:
	mul.lo.s64 	%rd32267, %rd37923, %rd37922;
	mul.hi.u64 	%rd32268, %rd37922, %rd37923;
	mov.b64 	{%r2912, %r2913}, %rd32268;
	mov.b64 	{%r2914, %r2915}, %rd32267;
	shf.l.wrap.b32 	%r2916, %r2915, %r2912, 1;
	shf.l.wrap.b32 	%r2917, %r2912, %r2913, 1;
	mov.b64 	%rd32269, {%r2916, %r2917};
	shl.b64 	%rd32270, %rd32267, 1;
	add.s64 	%rd32271, %rd32270, %rd8543;
	setp.lt.u64 	%p7518, %rd32271, %rd32270;
	selp.u64 	%rd32272, 1, 0, %p7518;
	add.s64 	%rd32273, %rd37931, %rd32269;
	add.s64 	%rd32274, %rd32273, %rd32272;
	setp.lt.u64 	%p7519, %rd32274, %rd37931;
	selp.u64 	%rd32275, 1, 0, %p7519;
	add.s64 	%rd32276, %rd37932, %rd32275;
	mul.lo.s64 	%rd32277, %rd8542, 4294968273;
	mov.b64 	%rd32278, 4294968273;
	mul.hi.u64 	%rd32279, %rd8542, %rd32278;
	mad.lo.s64 	%rd37920, %rd37920, %rd37920, %rd32277;
	setp.lt.u64 	%p7520, %rd37920, %rd32277;
	selp.u64 	%rd32280, 1, 0, %p7520;
	add.s64 	%rd32281, %rd32279, %rd32280;
	mul.lo.s64 	%rd32282, %rd32271, 4294968273;
	mul.hi.u64 	%rd32283, %rd32271, %rd32278;
	add.s64 	%rd32284, %rd32282, %rd8503;
	setp.lt.u64 	%p7521, %rd32284, %rd32282;
	selp.u64 	%rd32285, 1, 0, %p7521;
	add.s64 	%rd32286, %rd32283, %rd32285;
	add.s64 	%rd37921, %rd32284, %rd32281;
	setp.lt.u64 	%p7522, %rd37921, %rd32284;
	selp.u64 	%rd32287, 1, 0, %p7522;
	add.s64 	%rd32288, %rd32286, %rd32287;
	mul.lo.s64 	%rd32289, %rd32274, 4294968273;
	mul.hi.u64 	%rd32290, %rd32274, %rd32278;
	add.s64 	%rd32291, %rd32289, %rd8525;
	setp.lt.u64 	%p7523, %rd32291, %rd32289;
	selp.u64 	%rd32292, 1, 0, %p7523;
	add.s64 	%rd32293, %rd32290, %rd32292;
	add.s64 	%rd37922, %rd32291, %rd32288;
	setp.lt.u64 	%p7524, %rd37922, %rd32291;
	selp.u64 	%rd32294, 1, 0, %p7524;
	add.s64 	%rd32295, %rd32293, %rd32294;
	mul.lo.s64 	%rd32296, %rd32276, 4294968273;
	mul.hi.u64 	%rd32297, %rd32276, %rd32278;
	add.s64 	%rd32298, %rd32296, %rd8534;
	setp.lt.u64 	%p7525, %rd32298, %rd32296;
	selp.u64 	%rd32299, 1, 0, %p7525;
	add.s64 	%rd32300, %rd32297, %rd32299;
	add.s64 	%rd37923, %rd32298, %rd32295;
	setp.lt.u64 	%p7526, %rd37923, %rd32298;
	selp.u64 	%rd32301, 1, 0, %p7526;
	add.s64 	%rd8552, %rd32300, %rd32301;
	setp.eq.s64 	%p7527, %rd8552, 0;
	@%p7527 bra 	$L__BB1_2800;
	mov.b64 	%rd32302, 4294968273;
	mul.hi.u64 	%rd32303, %rd8552, %rd32302;
	mad.lo.s64 	%rd8553, %rd8552, 4294968273, %rd37920;
	setp.lt.u64 	%p7528, %rd8553, %rd37920;
	selp.u64 	%rd32304, 1, 0, %p7528;
	add.s64 	%rd8554, %rd32303, %rd32304;
	setp.eq.s64 	%p7529, %rd8554, 0;
	mov.u64 	%rd37920, %rd8553;
	@%p7529 bra 	$L__BB1_2800;
	add.s64 	%rd8555, %rd37921, %rd8554;
	setp.ge.u64 	%p7530, %rd8555, %rd37921;
	mov.u64 	%rd37920, %rd8553;
	mov.u64 	%rd37921, %rd8555;
	@%p7530 bra 	$L__BB1_2800;
	add.s64 	%rd37922, %rd37922, 1;
	setp.eq.s64 	%p7531, %rd37922, 0;
	selp.u64 	%rd32305, 1, 0, %p7531;
	add.s64 	%rd37923, %rd37923, %rd32305;
	mov.u64 	%rd37920, %rd8553;
	mov.u64 	%rd37921, %rd8555;
$L__BB1_2800:
	setp.gt.u64 	%p7532, %rd37923, %rd5271;
	@%p7532 bra 	$L__BB1_2802;
	setp.ne.s64 	%p7533, %rd37923, %rd5271;
	setp.ne.s64 	%p7534, %rd37922, %rd5272;
	or.pred  	%p7535, %p7533, %p7534;
	setp.ne.s64 	%p7536, %rd37921, %rd5273;
	or.pred  	%p7537, %p7535, %p7536;
	setp.lt.u64 	%p7538, %rd37920, %rd5274;
	or.pred  	%p7539, %p7537, %p7538;
	@%p7539 bra 	$L__BB1_2803;
$L__BB1_2802:
	// begin inline asm
	sub.cc.u64 %rd37920, %rd37920, %rd5274;
	// end inline asm
	// begin inline asm
	subc.u64 %rd32309, 0, 0;
	// end inline asm
	sub.s64 	%rd32311, %rd37921, %rd32309;
	// begin inline asm
	sub.cc.u64 %rd37921, %rd32311, %rd5273;
	// end inline asm
	sub.s64 	%rd32314, %rd37922, %rd32309;
	// begin inline asm
	sub.cc.u64 %rd37922, %rd32314, %rd5272;
	// end inline asm
	add.s64 	%rd32316, %rd32309, %rd5271;
	sub.s64 	%rd37923, %rd37923, %rd32316;
$L__BB1_2803:
	add.s32 	%r3291, %r3291, 1;
	setp.ne.s32 	%p7540, %r3291, 22;
	@%p7540 bra 	$L__BB1_2779;
	mul.hi.u64 	%rd32317, %rd37920, %rd37912;
	mul.lo.s64 	%rd32318, %rd37913, %rd37920;
	mul.hi.u64 	%rd32319, %rd37920, %rd37913;
	add.s64 	%rd32320, %rd32318, %rd32317;
	setp.lt.u64 	%p7541, %rd32320, %rd32318;
	selp.u64 	%rd32321, 1, 0, %p7541;
	add.s64 	%rd32322, %rd32319, %rd32321;
	mul.lo.s64 	%rd32323, %rd37918, %rd37920;
	mul.hi.u64 	%rd32324, %rd37920, %rd37918;
	add.s64 	%rd32325, %rd32323, %rd32322;
	setp.lt.u64 	%p7542, %rd32325, %rd32323;
	selp.u64 	%rd32326, 1, 0, %p7542;
	add.s64 	%rd32327, %rd32324, %rd32326;
	mul.lo.s64 	%rd32328, %rd37919, %rd37920;
	mul.hi.u64 	%rd32329, %rd37920, %rd37919;
	add.s64 	%rd32330, %rd32328, %rd32327;
	setp.lt.u64 	%p7543, %rd32330, %rd32328;
	selp.u64 	%rd32331, 1, 0, %p7543;
	add.s64 	%rd32332, %rd32329, %rd32331;
	mul.lo.s64 	%rd32333, %rd37912, %rd37921;
	mul.hi.u64 	%rd32334, %rd37921, %rd37912;
	add.s64 	%rd32335, %rd32333, %rd32320;
	setp.lt.u64 	%p7544, %rd32335, %rd32333;
	selp.u64 	%rd32336, 1, 0, %p7544;
	add.s64 	%rd32337, %rd32334, %rd32336;
	mul.lo.s64 	%rd32338, %rd37913, %rd37921;
	mul.hi.u64 	%rd32339, %rd37921, %rd37913;
	add.s64 	%rd32340, %rd32338, %rd32325;
	setp.lt.u64 	%p7545, %rd32340, %rd32338;
	selp.u64 	%rd32341, 1, 0, %p7545;
	add.s64 	%rd32342, %rd32339, %rd32341;
	add.s64 	%rd32343, %rd32340, %rd32337;
	setp.lt.u64 	%p7546, %rd32343, %rd32340;
	selp.u64 	%rd32344, 1, 0, %p7546;
	add.s64 	%rd32345, %rd32342, %rd32344;
	mul.lo.s64 	%rd32346, %rd37918, %rd37921;
	mul.hi.u64 	%rd32347, %rd37921, %rd37918;
	add.s64 	%rd32348, %rd32346, %rd32330;
	setp.lt.u64 	%p7547, %rd32348, %rd32346;
	selp.u64 	%rd32349, 1, 0, %p7547;
	add.s64 	%rd32350, %rd32347, %rd32349;
	add.s64 	%rd32351, %rd32348, %rd32345;
	setp.lt.u64 	%p7548, %rd32351, %rd32348;
	selp.u64 	%rd32352, 1, 0, %p7548;
	add.s64 	%rd32353, %rd32350, %rd32352;
	mul.lo.s64 	%rd32354, %rd37919, %rd37921;
	mul.hi.u64 	%rd32355, %rd37921, %rd37919;
	add.s64 	%rd32356, %rd32354, %rd32332;
	setp.lt.u64 	%p7549, %rd32356, %rd32354;
	selp.u64 	%rd32357, 1, 0, %p7549;
	add.s64 	%rd32358, %rd32355, %rd32357;
	add.s64 	%rd32359, %rd32356, %rd32353;
	setp.lt.u64 	%p7550, %rd32359, %rd32356;
	selp.u64 	%rd32360, 1, 0, %p7550;
	add.s64 	%rd32361, %rd32358, %rd32360;
	mul.lo.s64 	%rd32362, %rd37912, %rd37922;
	mul.hi.u64 	%rd32363, %rd37922, %rd37912;
	add.s64 	%rd32364, %rd32362, %rd32343;
	setp.lt.u64 	%p7551, %rd32364, %rd32362;
	selp.u64 	%rd32365, 1, 0, %p7551;
	add.s64 	%rd32366, %rd32363, %rd32365;
	mul.lo.s64 	%rd32367, %rd37913, %rd37922;
	mul.hi.u64 	%rd32368, %rd37922, %rd37913;
	add.s64 	%rd32369, %rd32367, %rd32351;
	setp.lt.u64 	%p7552, %rd32369, %rd32367;
	selp.u64 	%rd32370, 1, 0, %p7552;
	add.s64 	%rd32371, %rd32368, %rd32370;
	add.s64 	%rd32372, %rd32369, %rd32366;
	setp.lt.u64 	%p7553, %rd32372, %rd32369;
	selp.u64 	%rd32373, 1, 0, %p7553;
	add.s64 	%rd32374, %rd32371, %rd32373;
	mul.lo.s64 	%rd32375, %rd37918, %rd37922;
	mul.hi.u64 	%rd32376, %rd37922, %rd37918;
	add.s64 	%rd32377, %rd32375, %rd32359;
	setp.lt.u64 	%p7554, %rd32377, %rd32375;
	selp.u64 	%rd32378, 1, 0, %p7554;
	add.s64 	%rd32379, %rd32376, %rd32378;
	add.s64 	%rd32380, %rd32377, %rd32374;
	setp.lt.u64 	%p7555, %rd32380, %rd32377;
	selp.u64 	%rd32381, 1, 0, %p7555;
	add.s64 	%rd32382, %rd32379, %rd32381;
	mul.lo.s64 	%rd32383, %rd37919, %rd37922;
	mul.hi.u64 	%rd32384, %rd37922, %rd37919;
	add.s64 	%rd32385, %rd32383, %rd32361;
	setp.lt.u64 	%p7556, %rd32385, %rd32383;
	selp.u64 	%rd32386, 1, 0, %p7556;
	add.s64 	%rd32387, %rd32384, %rd32386;
	add.s64 	%rd32388, %rd32385, %rd32382;
	setp.lt.u64 	%p7557, %rd32388, %rd32385;
	selp.u64 	%rd32389, 1, 0, %p7557;
	add.s64 	%rd32390, %rd32387, %rd32389;
	mul.lo.s64 	%rd32391, %rd37912, %rd37923;
	mul.hi.u64 	%rd32392, %rd37923, %rd37912;
	add.s64 	%rd32393, %rd32391, %rd32372;
	setp.lt.u64 	%p7558, %rd32393, %rd32391;
	selp.u64 	%rd32394, 1, 0, %p7558;
	add.s64 	%rd32395, %rd32392, %rd32394;
	mul.lo.s64 	%rd32396, %rd37913, %rd37923;
	mul.hi.u64 	%rd32397, %rd37923, %rd37913;
	add.s64 	%rd32398, %rd32396, %rd32380;
	setp.lt.u64 	%p7559, %rd32398, %rd32396;
	selp.u64 	%rd32399, 1, 0, %p7559;
	add.s64 	%rd32400, %rd32397, %rd32399;
	add.s64 	%rd32401, %rd32398, %rd32395;
	setp.lt.u64 	%p7560, %rd32401, %rd32398;
	selp.u64 	%rd32402, 1, 0, %p7560;
	add.s64 	%rd32403, %rd32400, %rd32402;
	mul.lo.s64 	%rd32404, %rd37918, %rd37923;
	mul.hi.u64 	%rd32405, %rd37923, %rd37918;
	add.s64 	%rd32406, %rd32404, %rd32388;
	setp.lt.u64 	%p7561, %rd32406, %rd32404;
	selp.u64 	%rd32407, 1, 0, %p7561;
	add.s64 	%rd32408, %rd32405, %rd32407;
	add.s64 	%rd32409, %rd32406, %rd32403;
	setp.lt.u64 	%p7562, %rd32409, %rd32406;
	selp.u64 	%rd32410, 1, 0, %p7562;
	add.s64 	%rd32411, %rd32408, %rd32410;
	mul.lo.s64 	%rd32412, %rd37919, %rd37923;
	mul.hi.u64 	%rd32413, %rd37923, %rd37919;
	add.s64 	%rd32414, %rd32412, %rd32390;
	setp.lt.u64 	%p7563, %rd32414, %rd32412;
	selp.u64 	%rd32415, 1, 0, %p7563;
	add.s64 	%rd32416, %rd32413, %rd32415;
	add.s64 	%rd32417, %rd32414, %rd32411;
	setp.lt.u64 	%p7564, %rd32417, %rd32414;
	selp.u64 	%rd32418, 1, 0, %p7564;
	add.s64 	%rd32419, %rd32416, %rd32418;
	mul.lo.s64 	%rd32420, %rd32401, 4294968273;
	mov.b64 	%rd32421, 4294968273;
	mul.hi.u64 	%rd32422, %rd32401, %rd32421;
	mad.lo.s64 	%rd37949, %rd37912, %rd37920, %rd32420;
	setp.lt.u64 	%p7565, %rd37949, %rd32420;
	selp.u64 	%rd32423, 1, 0, %p7565;
	add.s64 	%rd32424, %rd32422, %rd32423;
	mul.lo.s64 	%rd32425, %rd32409, 4294968273;
	mul.hi.u64 	%rd32426, %rd32409, %rd32421;
	add.s64 	%rd32427, %rd32425, %rd32335;
	setp.lt.u64 	%p7566, %rd32427, %rd32425;
	selp.u64 	%rd32428, 1, 0, %p7566;
	add.s64 	%rd32429, %rd32426, %rd32428;
	add.s64 	%rd37950, %rd32427, %rd32424;
	setp.lt.u64 	%p7567, %rd37950, %rd32427;
	selp.u64 	%rd32430, 1, 0, %p7567;
	add.s64 	%rd32431, %rd32429, %rd32430;
	mul.lo.s64 	%rd32432, %rd32417, 4294968273;
	mul.hi.u64 	%rd32433, %rd32417, %rd32421;
	add.s64 	%rd32434, %rd32432, %rd32364;
	setp.lt.u64 	%p7568, %rd32434, %rd32432;
	selp.u64 	%rd32435, 1, 0, %p7568;
	add.s64 	%rd32436, %rd32433, %rd32435;
	add.s64 	%rd37955, %rd32434, %rd32431;
	setp.lt.u64 	%p7569, %rd37955, %rd32434;
	selp.u64 	%rd32437, 1, 0, %p7569;
	add.s64 	%rd32438, %rd32436, %rd32437;
	mul.lo.s64 	%rd32439, %rd32419, 4294968273;
	mul.hi.u64 	%rd32440, %rd32419, %rd32421;
	add.s64 	%rd32441, %rd32439, %rd32393;
	setp.lt.u64 	%p7570, %rd32441, %rd32439;
	selp.u64 	%rd32442, 1, 0, %p7570;
	add.s64 	%rd32443, %rd32440, %rd32442;
	add.s64 	%rd37956, %rd32441, %rd32438;
	setp.lt.u64 	%p7571, %rd37956, %rd32441;
	selp.u64 	%rd32444, 1, 0, %p7571;
	add.s64 	%rd8574, %rd32443, %rd32444;
	setp.eq.s64 	%p7572, %rd8574, 0;
	@%p7572 bra 	$L__BB1_2808;
	mov.b64 	%rd32445, 4294968273;
	mul.hi.u64 	%rd32446, %rd8574, %rd32445;
	mad.lo.s64 	%rd8575, %rd8574, 4294968273, %rd37949;
	setp.lt.u64 	%p7573, %rd8575, %rd37949;
	selp.u64 	%rd32447, 1, 0, %p7573;
	add.s64 	%rd8576, %rd32446, %rd32447;
	setp.eq.s64 	%p7574, %rd8576, 0;
	mov.u64 	%rd37949, %rd8575;
	@%p7574 bra 	$L__BB1_2808;
	add.s64 	%rd8577, %rd37950, %rd8576;
	setp.ge.u64 	%p7575, %rd8577, %rd37950;
	mov.u64 	%rd37949, %rd8575;
	mov.u64 	%rd37950, %rd8577;
	@%p7575 bra 	$L__BB1_2808;
	add.s64 	%rd37955, %rd37955, 1;
	setp.eq.s64 	%p7576, %rd37955, 0;
	selp.u64 	%rd32448, 1, 0, %p7576;
	add.s64 	%rd37956, %rd37956, %rd32448;
	mov.u64 	%rd37949, %rd8575;
	mov.u64 	%rd37950, %rd8577;
$L__BB1_2808:
	setp.gt.u64 	%p7577, %rd37956, %rd5271;
	@%p7577 bra 	$L__BB1_2810;
	setp.ne.s64 	%p7578, %rd37956, %rd5271;
	setp.ne.s64 	%p7579, %rd37955, %rd5272;
	or.pred  	%p7580, %p7578, %p7579;
	setp.ne.s64 	%p7581, %rd37950, %rd5273;
	or.pred  	%p7582, %p7580, %p7581;
	setp.lt.u64 	%p7583, %rd37949, %rd5274;
	or.pred  	%p7584, %p7582, %p7583;
	@%p7584 bra 	$L__BB1_2811;
$L__BB1_2810:
	// begin inline asm
	sub.cc.u64 %rd37949, %rd37949, %rd5274;
	// end inline asm
	// begin inline asm
	subc.u64 %rd32452, 0, 0;
	// end inline asm
	sub.s64 	%rd32454, %rd37950, %rd32452;
	// begin inline asm
	sub.cc.u64 %rd37950, %rd32454, %rd5273;
	// end inline asm
	sub.s64 	%rd32457, %rd37955, %rd32452;
	// begin inline asm
	sub.cc.u64 %rd37955, %rd32457, %rd5272;
	// end inline asm
	add.s64 	%rd32459, %rd32452, %rd5271;
	sub.s64 	%rd37956, %rd37956, %rd32459;
$L__BB1_2811:
	mov.b32 	%r3292, 0;
	mov.u64 	%rd37957, %rd37949;
	mov.u64 	%rd37958, %rd37950;
	mov.u64 	%rd37959, %rd37955;
	mov.u64 	%rd37960, %rd37956;
$L__BB1_2812:
	mul.hi.u64 	%rd32460, %rd37957, %rd37957;
	mul.lo.s64 	%rd32461, %rd37958, %rd37958;
	mul.hi.u64 	%rd37965, %rd37958, %rd37958;
	mul.lo.s64 	%rd37966, %rd37959, %rd37959;
	mul.hi.u64 	%rd37967, %rd37959, %rd37959;
	mul.lo.s64 	%rd37968, %rd37960, %rd37960;
	mul.hi.u64 	%rd37969, %rd37960, %rd37960;
	mul.lo.s64 	%rd32462, %rd37958, %rd37957;
	mul.hi.u64 	%rd32463, %rd37957, %rd37958;
	mov.b64 	{%r2919, %r2920}, %rd32463;
	mov.b64 	{%r2921, %r2922}, %rd32462;
	shf.l.wrap.b32 	%r2923, %r2922, %r2919, 1;
	shf.l.wrap.b32 	%r2924, %r2919, %r2920, 1;
	mov.b64 	%rd32464, {%r2923, %r2924};
	shl.b64 	%rd32465, %rd32462, 1;
	add.s64 	%rd8601, %rd32465, %rd32460;
	setp.lt.u64 	%p7585, %rd8601, %rd32465;
	selp.u64 	%rd32466, 1, 0, %p7585;
	add.s64 	%rd32467, %rd32461, %rd32464;
	add.s64 	%rd8602, %rd32467, %rd32466;
	setp.ge.u64 	%p7586, %rd8602, %rd32461;
	@%p7586 bra 	$L__BB1_2817;
	add.s64 	%rd37965, %rd37965, 1;
	setp.ne.s64 	%p7587, %rd37965, 0;
	@%p7587 bra 	$L__BB1_2817;
	add.s64 	%rd37966, %rd37966, 1;
	setp.ne.s64 	%p7588, %rd37966, 0;
	mov.b64 	%rd37965, 0;
	@%p7588 bra 	$L__BB1_2817;
	add.s64 	%rd37967, %rd37967, 1;
	setp.ne.s64 	%p7589, %rd37967, 0;
	mov.b64 	%rd37965, 0;
	mov.u64 	%rd37966, %rd37965;
	@%p7589 bra 	$L__BB1_2817;
	add.s64 	%rd37968, %rd37968, 1;
	setp.eq.s64 	%p7590, %rd37968, 0;
	selp.u64 	%rd32471, 1, 0, %p7590;
	add.s64 	%rd37969, %rd37969, %rd32471;
	mov.b64 	%rd37965, 0;
	mov.u64 	%rd37967, %rd37965;
$L__BB1_2817:
	mul.lo.s64 	%rd32472, %rd37959, %rd37957;
	mul.hi.u64 	%rd32473, %rd37957, %rd37959;
	mov.b64 	{%r2925, %r2926}, %rd32473;
	mov.b64 	{%r2927, %r2928}, %rd32472;
	shf.l.wrap.b32 	%r2929, %r2928, %r2925, 1;
	shf.l.wrap.b32 	%r2930, %r2925, %r2926, 1;
	mov.b64 	%rd32474, {%r2929, %r2930};
	shl.b64 	%rd32475, %rd32472, 1;
	add.s64 	%rd8623, %rd32475, %rd8602;
	setp.lt.u64 	%p7591, %rd8623, %rd32475;
	selp.u64 	%rd32476, 1, 0, %p7591;
	add.s64 	%rd32477, %rd37965, %rd32474;
	add.s64 	%rd8624, %rd32477, %rd32476;
	setp.ge.u64 	%p7592, %rd8624, %rd37965;
	@%p7592 bra 	$L__BB1_2821;
	add.s64 	%rd37966, %rd37966, 1;
	setp.ne.s64 	%p7593, %rd37966, 0;
	@%p7593 bra 	$L__BB1_2821;
	add.s64 	%rd37967, %rd37967, 1;
	setp.ne.s64 	%p7594, %rd37967, 0;
	mov.b64 	%rd37966, 0;
	@%p7594 bra 	$L__BB1_2821;
	add.s64 	%rd37968, %rd37968, 1;
	setp.eq.s64 	%p7595, %rd37968, 0;
	selp.u64 	%rd32480, 1, 0, %p7595;
	add.s64 	%rd37969, %rd37969, %rd32480;
	mov.b64 	%rd37966, 0;
	mov.u64 	%rd37967, %rd37966;
$L__BB1_2821:
	mul.lo.s64 	%rd8612, %rd37960, %rd37957;
	mul.hi.u64 	%rd32481, %rd37957, %rd37960;
	mov.b64 	{%r2931, %r2932}, %rd32481;
	mov.b64 	{%r2933, %r2934}, %rd8612;
	shf.l.wrap.b32 	%r2935, %r2934, %r2931, 1;
	shf.l.wrap.b32 	%r2936, %r2931, %r2932, 1;
	mov.b64 	%rd32482, {%r2935, %r2936};
	shl.b64 	%rd32483, %rd8612, 1;
	add.s64 	%rd8613, %rd32483, %rd8624;
	setp.lt.u64 	%p7596, %rd8613, %rd32483;
	selp.u64 	%rd32484, 1, 0, %p7596;
	add.s64 	%rd32485, %rd37966, %rd32482;
	add.s64 	%rd8614, %rd32485, %rd32484;
	setp.ge.u64 	%p7597, %rd8614, %rd37966;
	@%p7597 bra 	$L__BB1_2824;
	add.s64 	%rd37967, %rd37967, 1;
	setp.ne.s64 	%p7598, %rd37967, 0;
	@%p7598 bra 	$L__BB1_2824;
	add.s64 	%rd37968, %rd37968, 1;
	setp.eq.s64 	%p7599, %rd37968, 0;
	selp.u64 	%rd32487, 1, 0, %p7599;
	add.s64 	%rd37969, %rd37969, %rd32487;
	mov.b64 	%rd37967, 0;
$L__BB1_2824:
	mul.lo.s64 	%rd32488, %rd37959, %rd37958;
	mul.hi.u64 	%rd32489, %rd37958, %rd37959;
	mov.b64 	{%r2937, %r2938}, %rd32489;
	mov.b64 	{%r2939, %r2940}, %rd32488;
	shf.l.wrap.b32 	%r2941, %r2940, %r2937, 1;
	shf.l.wrap.b32 	%r2942, %r2937, %r2938, 1;
	mov.b64 	%rd32490, {%r2941, %r2942};
	add.s64 	%rd32491, %rd8612, %rd32488;
	shl.b64 	%rd32492, %rd32491, 1;
	add.s64 	%rd8632, %rd32492, %rd8624;
	setp.lt.u64 	%p7600, %rd8632, %rd8613;
	selp.u64 	%rd32493, 1, 0, %p7600;
	add.s64 	%rd32494, %rd8614, %rd32490;
	add.s64 	%rd8633, %rd32494, %rd32493;
	setp.ge.u64 	%p7601, %rd8633, %rd8614;
	@%p7601 bra 	$L__BB1_2827;
	add.s64 	%rd37967, %rd37967, 1;
	setp.ne.s64 	%p7602, %rd37967, 0;
	@%p7602 bra 	$L__BB1_2827;
	add.s64 	%rd37968, %rd37968, 1;
	setp.eq.s64 	%p7603, %rd37968, 0;
	selp.u64 	%rd32496, 1, 0, %p7603;
	add.s64 	%rd37969, %rd37969, %rd32496;
	mov.b64 	%rd37967, 0;
$L__BB1_2827:
	mul.lo.s64 	%rd32497, %rd37960, %rd37958;
	mul.hi.u64 	%rd32498, %rd37958, %rd37960;
	mov.b64 	{%r2943, %r2944}, %rd32498;
	mov.b64 	{%r2945, %r2946}, %rd32497;
	shf.l.wrap.b32 	%r2947, %r2946, %r2943, 1;
	shf.l.wrap.b32 	%r2948, %r2943, %r2944, 1;
	mov.b64 	%rd32499, {%r2947, %r2948};
	shl.b64 	%rd32500, %rd32497, 1;
	add.s64 	%rd8640, %rd32500, %rd8633;
	setp.lt.u64 	%p7604, %rd8640, %rd32500;
	selp.u64 	%rd32501, 1, 0, %p7604;
	add.s64 	%rd32502, %rd37967, %rd32499;
	add.s64 	%rd8641, %rd32502, %rd32501;
	setp.ge.u64 	%p7605, %rd8641, %rd37967;
	@%p7605 bra 	$L__BB1_2829;
	add.s64 	%rd37968, %rd37968, 1;
	setp.eq.s64 	%p7606, %rd37968, 0;
	selp.u64 	%rd32503, 1, 0, %p7606;
	add.s64 	%rd37969, %rd37969, %rd32503;
$L__BB1_2829:
	mul.lo.s64 	%rd32504, %rd37960, %rd37959;
	mul.hi.u64 	%rd32505, %rd37959, %rd37960;
	mov.b64 	{%r2949, %r2950}, %rd32505;
	mov.b64 	{%r2951, %r2952}, %rd32504;
	shf.l.wrap.b32 	%r2953, %r2952, %r2949, 1;
	shf.l.wrap.b32 	%r2954, %r2949, %r2950, 1;
	mov.b64 	%rd32506, {%r2953, %r2954};
	shl.b64 	%rd32507, %rd32504, 1;
	add.s64 	%rd32508, %rd32507, %rd8641;
	setp.lt.u64 	%p7607, %rd32508, %rd32507;
	selp.u64 	%rd32509, 1, 0, %p7607;
	add.s64 	%rd32510, %rd37968, %rd32506;
	add.s64 	%rd32511, %rd32510, %rd32509;
	setp.lt.u64 	%p7608, %rd32511, %rd37968;
	selp.u64 	%rd32512, 1, 0, %p7608;
	add.s64 	%rd32513, %rd37969, %rd32512;
	mul.lo.s64 	%rd32514, %rd8640, 4294968273;
	mov.b64 	%rd32515, 4294968273;
	mul.hi.u64 	%rd32516, %rd8640, %rd32515;
	mad.lo.s64 	%rd37957, %rd37957, %rd37957, %rd32514;
	setp.lt.u64 	%p7609, %rd37957, %rd32514;
	selp.u64 	%rd32517, 1, 0, %p7609;
	add.s64 	%rd32518, %rd32516, %rd32517;
	mul.lo.s64 	%rd32519, %rd32508, 4294968273;
	mul.hi.u64 	%rd32520, %rd32508, %rd32515;
	add.s64 	%rd32521, %rd32519, %rd8601;
	setp.lt.u64 	%p7610, %rd32521, %rd32519;
	selp.u64 	%rd32522, 1, 0, %p7610;
	add.s64 	%rd32523, %rd32520, %rd32522;
	add.s64 	%rd37958, %rd32521, %rd32518;
	setp.lt.u64 	%p7611, %rd37958, %rd32521;
	selp.u64 	%rd32524, 1, 0, %p7611;
	add.s64 	%rd32525, %rd32523, %rd32524;
	mul.lo.s64 	%rd32526, %rd32511, 4294968273;
	mul.hi.u64 	%rd32527, %rd32511, %rd32515;
	add.s64 	%rd32528, %rd32526, %rd8623;
	setp.lt.u64 	%p7612, %rd32528, %rd32526;
	selp.u64 	%rd32529, 1, 0, %p7612;
	add.s64 	%rd32530, %rd32527, %rd32529;
	add.s64 	%rd37959, %rd32528, %rd32525;
	setp.lt.u64 	%p7613, %rd37959, %rd32528;
	selp.u64 	%rd32531, 1, 0, %p7613;
	add.s64 	%rd32532, %rd32530, %rd32531;
	mul.lo.s64 	%rd32533, %rd32513, 4294968273;
	mul.hi.u64 	%rd32534, %rd32513, %rd32515;
	add.s64 	%rd32535, %rd32533, %rd8632;
	setp.lt.u64 	%p7614, %rd32535, %rd32533;
	selp.u64 	%rd32536, 1, 0, %p7614;
	add.s64 	%rd32537, %rd32534, %rd32536;
	add.s64 	%rd37960, %rd32535, %rd32532;
	setp.lt.u64 	%p7615, %rd37960, %rd32535;
	selp.u64 	%rd32538, 1, 0, %p7615;
	add.s64 	%rd8650, %rd32537, %rd32538;
	setp.eq.s64 	%p7616, %rd8650, 0;
	@%p7616 bra 	$L__BB1_2833;
	mov.b64 	%rd32539, 4294968273;
	mul.hi.u64 	%rd32540, %rd8650, %rd32539;
	mad.lo.s64 	%rd8651, %rd8650, 4294968273, %rd37957;
	setp.lt.u64 	%p7617, %rd8651, %rd37957;
	selp.u64 	%rd32541, 1, 0, %p7617;
	add.s64 	%rd8652, %rd32540, %rd32541;
	setp.eq.s64 	%p7618, %rd8652, 0;
	mov.u64 	%rd37957, %rd8651;
	@%p7618 bra 	$L__BB1_2833;
	add.s64 	%rd8653, %rd37958, %rd8652;
	setp.ge.u64 	%p7619, %rd8653, %rd37958;
	mov.u64 	%rd37957, %rd8651;
	mov.u64 	%rd37958, %rd8653;
	@%p7619 bra 	$L__BB1_2833;
	add.s64 	%rd37959, %rd37959, 1;
	setp.eq.s64 	%p7620, %rd37959, 0;
	selp.u64 	%rd32542, 1, 0, %p7620;
	add.s64 	%rd37960, %rd37960, %rd32542;
	mov.u64 	%rd37957, %rd8651;
	mov.u64 	%rd37958, %rd8653;
$L__BB1_2833:
	setp.gt.u64 	%p7621, %rd37960, %rd5271;
	@%p7621 bra 	$L__BB1_2835;
	setp.ne.s64 	%p7622, %rd37960, %rd5271;
	setp.ne.s64 	%p7623, %rd37959, %rd5272;
	or.pred  	%p7624, %p7622, %p7623;
	setp.ne.s64 	%p7625, %rd37958, %rd5273;
	or.pred  	%p7626, %p7624, %p7625;
	setp.lt.u64 	%p7627, %rd37957, %rd5274;
	or.pred  	%p7628, %p7626, %p7627;
	@%p7628 bra 	$L__BB1_2836;
$L__BB1_2835:
	// begin inline asm
	sub.cc.u64 %rd37957, %rd37957, %rd5274;
	// end inline asm
	// begin inline asm
	subc.u64 %rd32546, 0, 0;
	// end inline asm
	sub.s64 	%rd32548, %rd37958, %rd32546;
	// begin inline asm
	sub.cc.u64 %rd37958, %rd32548, %rd5273;
	// end inline asm
	sub.s64 	%rd32551, %rd37959, %rd32546;
	// begin inline asm
	sub.cc.u64 %rd37959, %rd32551, %rd5272;
	// end inline asm
	add.s64 	%rd32553, %rd32546, %rd5271;
	sub.s64 	%rd37960, %rd37960, %rd32553;
$L__BB1_2836:
	add.s32 	%r3292, %r3292, 1;
	setp.ne.s32 	%p7629, %r3292, 44;
	@%p7629 bra 	$L__BB1_2812;
	mul.hi.u64 	%rd32554, %rd37957, %rd37949;
	mul.lo.s64 	%rd32555, %rd37950, %rd37957;
	mul.hi.u64 	%rd32556, %rd37957, %rd37950;
	add.s64 	%rd32557, %rd32555, %rd32554;
	setp.lt.u64 	%p7630, %rd32557, %rd32555;
	selp.u64 	%rd32558, 1, 0, %p7630;
	add.s64 	%rd32559, %rd32556, %rd32558;
	mul.lo.s64 	%rd32560, %rd37955, %rd37957;
	mul.hi.u64 	%rd32561, %rd37957, %rd37955;
	add.s64 	%rd32562, %rd32560, %rd32559;
	setp.lt.u64 	%p7631, %rd32562, %rd32560;
	selp.u64 	%rd32563, 1, 0, %p7631;
	add.s64 	%rd32564, %rd32561, %rd32563;
	mul.lo.s64 	%rd32565, %rd37956, %rd37957;
	mul.hi.u64 	%rd32566, %rd37957, %rd37956;
	add.s64 	%rd32567, %rd32565, %rd32564;
	setp.lt.u64 	%p7632, %rd32567, %rd32565;
	selp.u64 	%rd32568, 1, 0, %p7632;
	add.s64 	%rd32569, %rd32566, %rd32568;
	mul.lo.s64 	%rd32570, %rd37949, %rd37958;
	mul.hi.u64 	%rd32571, %rd37958, %rd37949;
	add.s64 	%rd32572, %rd32570, %rd32557;
	setp.lt.u64 	%p7633, %rd32572, %rd32570;
	selp.u64 	%rd32573, 1, 0, %p7633;
	add.s64 	%rd32574, %rd32571, %rd32573;
	mul.lo.s64 	%rd32575, %rd37950, %rd37958;
	mul.hi.u64 	%rd32576, %rd37958, %rd37950;
	add.s64 	%rd32577, %rd32575, %rd32562;
	setp.lt.u64 	%p7634, %rd32577, %rd32575;
	selp.u64 	%rd32578, 1, 0, %p7634;
	add.s64 	%rd32579, %rd32576, %rd32578;
	add.s64 	%rd32580, %rd32577, %rd32574;
	setp.lt.u64 	%p7635, %rd32580, %rd32577;
	selp.u64 	%rd32581, 1, 0, %p7635;
	add.s64 	%rd32582, %rd32579, %rd32581;
	mul.lo.s64 	%rd32583, %rd37955, %rd37958;
	mul.hi.u64 	%rd32584, %rd37958, %rd37955;
	add.s64 	%rd32585, %rd32583, %rd32567;
	setp.lt.u64 	%p7636, %rd32585, %rd32583;
	selp.u64 	%rd32586, 1, 0, %p7636;
	add.s64 	%rd32587, %rd32584, %rd32586;
	add.s64 	%rd32588, %rd32585, %rd32582;
	setp.lt.u64 	%p7637, %rd32588, %rd32585;
	selp.u64 	%rd32589, 1, 0, %p7637;
	add.s64 	%rd32590, %rd32587, %rd32589;
	mul.lo.s64 	%rd32591, %rd37956, %rd37958;
	mul.hi.u64 	%rd32592, %rd37958, %rd37956;
	add.s64 	%rd32593, %rd32591, %rd32569;
	setp.lt.u64 	%p7638, %rd32593, %rd32591;
	selp.u64 	%rd32594, 1, 0, %p7638;
	add.s64 	%rd32595, %rd32592, %rd32594;
	add.s64 	%rd32596, %rd32593, %rd32590;
	setp.lt.u64 	%p7639, %rd32596, %rd32593;
	selp.u64 	%rd32597, 1, 0, %p7639;
	add.s64 	%rd32598, %rd32595, %rd32597;
	mul.lo.s64 	%rd32599, %rd37949, %rd37959;
	mul.hi.u64 	%rd32600, %rd37959, %rd37949;
	add.s64 	%rd32601, %rd32599, %rd32580;
	setp.lt.u64 	%p7640, %rd32601, %rd32599;
	selp.u64 	%rd32602, 1, 0, %p7640;
	add.s64 	%rd32603, %rd32600, %rd32602;
	mul.lo.s64 	%rd32604, %rd37950, %rd37959;
	mul.hi.u64 	%rd32605, %rd37959, %rd37950;
	add.s64 	%rd32606, %rd32604, %rd32588;
	setp.lt.u64 	%p7641, %rd32606, %rd32604;
	selp.u64 	%rd32607, 1, 0, %p7641;
	add.s64 	%rd32608, %rd32605, %rd32607;
	add.s64 	%rd32609, %rd32606, %rd32603;
	setp.lt.u64 	%p7642, %rd32609, %rd32606;
	selp.u64 	%rd32610, 1, 0, %p7642;
	add.s64 	%rd32611, %rd32608, %rd32610;
	mul.lo.s64 	%rd32612, %rd37955, %rd37959;
	mul.hi.u64 	%rd32613, %rd37959, %rd37955;
	add.s64 	%rd32614, %rd32612, %rd32596;
	setp.lt.u64 	%p7643, %rd32614, %rd32612;
	selp.u64 	%rd32615, 1, 0, %p7643;
	add.s64 	%rd32616, %rd32613, %rd32615;
	add.s64 	%rd32617, %rd32614, %rd32611;
	setp.lt.u64 	%p7644, %rd32617, %rd32614;
	selp.u64 	%rd32618, 1, 0, %p7644;
	add.s64 	%rd32619, %rd32616, %rd32618;
	mul.lo.s64 	%rd32620, %rd37956, %rd37959;
	mul.hi.u64 	%rd32621, %rd37959, %rd37956;
	add.s64 	%rd32622, %rd32620, %rd32598;
	setp.lt.u64 	%p7645, %rd32622, %rd32620;
	selp.u64 	%rd32623, 1, 0, %p7645;
	add.s64 	%rd32624, %rd32621, %rd32623;
	add.s64 	%rd32625, %rd32622, %rd32619;
	setp.lt.u64 	%p7646, %rd32625, %rd32622;
	selp.u64 	%rd32626, 1, 0, %p7646;
	add.s64 	%rd32627, %rd32624, %rd32626;
	mul.lo.s64 	%rd32628, %rd37949, %rd37960;
	mul.hi.u64 	%rd32629, %rd37960, %rd37949;
	add.s64 	%rd32630, %rd32628, %rd32609;
	setp.lt.u64 	%p7647, %rd32630, %rd32628;
	selp.u64 	%rd32631, 1, 0, %p7647;
	add.s64 	%rd32632, %rd32629, %rd32631;
	mul.lo.s64 	%rd32633, %rd37950, %rd37960;
	mul.hi.u64 	%rd32634, %rd37960, %rd37950;
	add.s64 	%rd32635, %rd32633, %rd32617;
	setp.lt.u64 	%p7648, %rd32635, %rd32633;
	selp.u64 	%rd32636, 1, 0, %p7648;
	add.s64 	%rd32637, %rd32634, %rd32636;
	add.s64 	%rd32638, %rd32635, %rd32632;
	setp.lt.u64 	%p7649, %rd32638, %rd32635;
	selp.u64 	%rd32639, 1, 0, %p7649;
	add.s64 	%rd32640, %rd32637, %rd32639;
	mul.lo.s64 	%rd32641, %rd37955, %rd37960;
	mul.hi.u64 	%rd32642, %rd37960, %rd37955;
	add.s64 	%rd32643, %rd32641, %rd32625;
	setp.lt.u64 	%p7650, %rd32643, %rd32641;
	selp.u64 	%rd32644, 1, 0, %p7650;
	add.s64 	%rd32645, %rd32642, %rd32644;
	add.s64 	%rd32646, %rd32643, %rd32640;
	setp.lt.u64 	%p7651, %rd32646, %rd32643;
	selp.u64 	%rd32647, 1, 0, %p7651;
	add.s64 	%rd32648, %rd32645, %rd32647;
	mul.lo.s64 	%rd32649, %rd37956, %rd37960;
	mul.hi.u64 	%rd32650, %rd37960, %rd37956;
	add.s64 	%rd32651, %rd32649, %rd32627;
	setp.lt.u64 	%p7652, %rd32651, %rd32649;
	selp.u64 	%rd32652, 1, 0, %p7652;
	add.s64 	%rd32653, %rd32650, %rd32652;
	add.s64 	%rd32654, %rd32651, %rd32648;
	setp.lt.u64 	%p7653, %rd32654, %rd32651;
	selp.u64 	%rd32655, 1, 0, %p7653;
	add.s64 	%rd32656, %rd32653, %rd32655;
	mul.lo.s64 	%rd32657, %rd32638, 4294968273;
	mov.b64 	%rd32658, 4294968273;
	mul.hi.u64 	%rd32659, %rd32638, %rd32658;
	mad.lo.s64 	%rd37986, %rd37949, %rd37957, %rd32657;
	setp.lt.u64 	%p7654, %rd37986, %rd32657;
	selp.u64 	%rd32660, 1, 0, %p7654;
	add.s64 	%rd32661, %rd32659, %rd32660;
	mul.lo.s64 	%rd32662, %rd32646, 4294968273;
	mul.hi.u64 	%rd32663, %rd32646, %rd32658;
	add.s64 	%rd32664, %rd32662, %rd32572;
	setp.lt.u64 	%p7655, %rd32664, %rd32662;
	selp.u64 	%rd32665, 1, 0, %p7655;
	add.s64 	%rd32666, %rd32663, %rd32665;
	add.s64 	%rd37987, %rd32664, %rd32661;
	setp.lt.u64 	%p7656, %rd37987, %rd32664;
	selp.u64 	%rd32667, 1, 0, %p7656;
	add.s64 	%rd32668, %rd32666, %rd32667;
	mul.lo.s64 	%rd32669, %rd32654, 4294968273;
	mul.hi.u64 	%rd32670, %rd32654, %rd32658;
	add.s64 	%rd32671, %rd32669, %rd32601;
	setp.lt.u64 	%p7657, %rd32671, %rd32669;
	selp.u64 	%rd32672, 1, 0, %p7657;
	add.s64 	%rd32673, %rd32670, %rd32672;
	add.s64 	%rd37992, %rd32671, %rd32668;
	setp.lt.u64 	%p7658, %rd37992, %rd32671;
	selp.u64 	%rd32674, 1, 0, %p7658;
	add.s64 	%rd32675, %rd32673, %rd32674;
	mul.lo.s64 	%rd32676, %rd32656, 4294968273;
	mul.hi.u64 	%rd32677, %rd32656, %rd32658;
	add.s64 	%rd32678, %rd32676, %rd32630;
	setp.lt.u64 	%p7659, %rd32678, %rd32676;
	selp.u64 	%rd32679, 1, 0, %p7659;
	add.s64 	%rd32680, %rd32677, %rd32679;
	add.s64 	%rd37993, %rd32678, %rd32675;
	setp.lt.u64 	%p7660, %rd37993, %rd32678;
	selp.u64 	%rd32681, 1, 0, %p7660;
	add.s64 	%rd8672, %rd32680, %rd32681;
	setp.eq.s64 	%p7661, %rd8672, 0;
	@%p7661 bra 	$L__BB1_2841;
	mov.b64 	%rd32682, 4294968273;
	mul.hi.u64 	%rd32683, %rd8672, %rd32682;
	mad.lo.s64 	%rd8673, %rd8672, 4294968273, %rd37986;
	setp.lt.u64 	%p7662, %rd8673, %rd37986;
	selp.u64 	%rd32684, 1, 0, %p7662;
	add.s64 	%rd8674, %rd32683, %rd32684;
	setp.eq.s64 	%p7663, %rd8674, 0;
	mov.u64 	%rd37986, %rd8673;
	@%p7663 bra 	$L__BB1_2841;
	add.s64 	%rd8675, %rd37987, %rd8674;
	setp.ge.u64 	%p7664, %rd8675, %rd37987;
	mov.u64 	%rd37986, %rd8673;
	mov.u64 	%rd37987, %rd8675;
	@%p7664 bra 	$L__BB1_2841;
	add.s64 	%rd37992, %rd37992, 1;
	setp.eq.s64 	%p7665, %rd37992, 0;
	selp.u64 	%rd32685, 1, 0, %p7665;
	add.s64 	%rd37993, %rd37993, %rd32685;
	mov.u64 	%rd37986, %rd8673;
	mov.u64 	%rd37987, %rd8675;
$L__BB1_2841:
	setp.gt.u64 	%p7666, %rd37993, %rd5271;
	@%p7666 bra 	$L__BB1_2843;
	setp.ne.s64 	%p7667, %rd37993, %rd5271;
	setp.ne.s64 	%p7668, %rd37992, %rd5272;
	or.pred  	%p7669, %p7667, %p7668;
	setp.ne.s64 	%p7670, %rd37987, %rd5273;
	or.pred  	%p7671, %p7669, %p7670;
	setp.lt.u64 	%p7672, %rd37986, %rd5274;
	or.pred  	%p7673, %p7671, %p7672;
	@%p7673 bra 	$L__BB1_2844;
$L__BB1_2843:
	// begin inline asm
	sub.cc.u64 %rd37986, %rd37986, %rd5274;
	// end inline asm
	// begin inline asm
	subc.u64 %rd32689, 0, 0;
	// end inline asm
	sub.s64 	%rd32691, %rd37987, %rd32689;
	// begin inline asm
	sub.cc.u64 %rd37987, %rd32691, %rd5273;
	// end inline asm
	sub.s64 	%rd32694, %rd37992, %rd32689;
	// begin inline asm
	sub.cc.u64 %rd37992, %rd32694, %rd5272;
	// end inline asm
	add.s64 	%rd32696, %rd32689, %rd5271;
	sub.s64 	%rd37993, %rd37993, %rd32696;
$L__BB1_2844:
	mov.b32 	%r3293, 0;
	mov.u64 	%rd37994, %rd37986;
	mov.u64 	%rd37995, %rd37987;
	mov.u64 	%rd37996, %rd37992;
	mov.u64 	%rd37997, %rd37993;
$L__BB1_2845:
	mul.hi.u64 	%rd32697, %rd37994, %rd37994;
	mul.lo.s64 	%rd32698, %rd37995, %rd37995;
	mul.hi.u64 	%rd38002, %rd37995, %rd37995;
	mul.lo.s64 	%rd38003, %rd37996, %rd37996;
	mul.hi.u64 	%rd38004, %rd37996, %rd37996;
	mul.lo.s64 	%rd38005, %rd37997, %rd37997;
	mul.hi.u64 	%rd38006, %rd37997, %rd37997;
	mul.lo.s64 	%rd32699, %rd37995, %rd37994;
	mul.hi.u64 	%rd32700, %rd37994, %rd37995;
	mov.b64 	{%r2956, %r2957}, %rd32700;
	mov.b64 	{%r2958, %r2959}, %rd32699;
	shf.l.wrap.b32 	%r2960, %r2959, %r2956, 1;
	shf.l.wrap.b32 	%r2961, %r2956, %r2957, 1;
	mov.b64 	%rd32701, {%r2960, %r2961};
	shl.b64 	%rd32702, %rd32699, 1;
	add.s64 	%rd8699, %rd32702, %rd32697;
	setp.lt.u64 	%p7674, %rd8699, %rd32702;
	selp.u64 	%rd32703, 1, 0, %p7674;
	add.s64 	%rd32704, %rd32698, %rd32701;
	add.s64 	%rd8700, %rd32704, %rd32703;
	setp.ge.u64 	%p7675, %rd8700, %rd32698;
	@%p7675 bra 	$L__BB1_2853;
	add.s64 	%rd38002, %rd38002, 1;
	setp.ne.s64 	%p7676, %rd38002, 0;
	@%p7676 bra 	$L__BB1_2853;
	add.s64 	%rd38003, %rd38003, 1;
	setp.ne.s64 	%p7677, %rd38003, 0;
	mov.b64 	%rd38002, 0;
	@%p7677 bra 	$L__BB1_2853;
	add.s64 	%rd38004, %rd38004, 1;
	setp.ne.s64 	%p7678, %rd38004, 0;
	mov.b64 	%rd38002, 0;
	mov.u64 	%rd38003, %rd38002;
	@%p7678 bra 	$L__BB1_2853;
	add.s64 	%rd38005, %rd38005, 1;
	setp.eq.s64 	%p7679, %rd38005, 0;
	selp.u64 	%rd32708, 1, 0, %p7679;
	add.s64 	%rd38006, %rd38006, %rd32708;
	mov.b64 	%rd38002, 0;
	mov.u64 	%rd38004, %rd38002;
	bra.uni 	$L__BB1_2853;
$L__BB1_2850:
	add.s64 	%rd37929, %rd37929, 1;
	setp.ne.s64 	%p7504, %rd37929, 0;
	@%p7504 bra 	$L__BB1_2788;
	add.s64 	%rd37930, %rd37930, 1;
	setp.ne.s64 	%p7505, %rd37930, 0;
	mov.b64 	%rd37929, 0;
	@%p7505 bra 	$L__BB1_2788;
	add.s64 	%rd37931, %rd37931, 1;
	setp.eq.s64 	%p7506, %rd37931, 0;
	selp.u64 	%rd32243, 1, 0, %p7506;
	add.s64 	%rd37932, %rd37932, %rd32243;
	mov.b64 	%rd37929, 0;
	mov.u64 	%rd37930, %rd37929;
	bra.uni 	$L__BB1_2788;
$L__BB1_2853:
	mul.lo.s64 	%rd32709, %rd37996, %rd37994;
	mul.hi.u64 	%rd32710, %rd37994, %rd37996;
	mov.b64 	{%r2962, %r2963}, %rd32710;
	mov.b64 	{%r2964, %r2965}, %rd32709;
	shf.l.wrap.b32 	%r2966, %r2965, %r2962, 1;
	shf.l.wrap.b32 	%r2967, %r2962, %r2963, 1;
	mov.b64 	%rd32711, {%r2966, %r2967};
	shl.b64 	%rd32712, %rd32709, 1;
	add.s64 	%rd8721, %rd32712, %rd8700;
	setp.lt.u64 	%p7680, %rd8721, %rd32712;
	selp.u64 	%rd32713, 1, 0, %p7680;
	add.s64 	%rd32714, %rd38002, %rd32711;
	add.s64 	%rd8722, %rd32714, %rd32713;
	setp.ge.u64 	%p7681, %rd8722, %rd38002;
	@%p7681 bra 	$L__BB1_2854;
	bra.uni 	$L__BB1_2916;
$L__BB1_2854:
	mul.lo.s64 	%rd8710, %rd37997, %rd37994;
	mul.hi.u64 	%rd32718, %rd37994, %rd37997;
	mov.b64 	{%r2968, %r2969}, %rd32718;
	mov.b64 	{%r2970, %r2971}, %rd8710;
	shf.l.wrap.b32 	%r2972, %r2971, %r2968, 1;
	shf.l.wrap.b32 	%r2973, %r2968, %r2969, 1;
	mov.b64 	%rd32719, {%r2972, %r2973};
	shl.b64 	%rd32720, %rd8710, 1;
	add.s64 	%rd8711, %rd32720, %rd8722;
	setp.lt.u64 	%p7685, %rd8711, %rd32720;
	selp.u64 	%rd32721, 1, 0, %p7685;
	add.s64 	%rd32722, %rd38003, %rd32719;
	add.s64 	%rd8712, %rd32722, %rd32721;
	setp.ge.u64 	%p7686, %rd8712, %rd38003;
	@%p7686 bra 	$L__BB1_2857;
	add.s64 	%rd38004, %rd38004, 1;
	setp.ne.s64 	%p7687, %rd38004, 0;
	@%p7687 bra 	$L__BB1_2857;
	add.s64 	%rd38005, %rd38005, 1;
	setp.eq.s64 	%p7688, %rd38005, 0;
	selp.u64 	%rd32724, 1, 0, %p7688;
	add.s64 	%rd38006, %rd38006, %rd32724;
	mov.b64 	%rd38004, 0;
$L__BB1_2857:
	mul.lo.s64 	%rd32725, %rd37996, %rd37995;
	mul.hi.u64 	%rd32726, %rd37995, %rd37996;
	mov.b64 	{%r2974, %r2975}, %rd32726;
	mov.b64 	{%r2976, %r2977}, %rd32725;
	shf.l.wrap.b32 	%r2978, %r2977, %r2974, 1;
	shf.l.wrap.b32 	%r2979, %r2974, %r2975, 1;
	mov.b64 	%rd32727, {%r2978, %r2979};
	add.s64 	%rd32728, %rd8710, %rd32725;
	shl.b64 	%rd32729, %rd32728, 1;
	add.s64 	%rd8730, %rd32729, %rd8722;
	setp.lt.u64 	%p7689, %rd8730, %rd8711;
	selp.u64 	%rd32730, 1, 0, %p7689;
	add.s64 	%rd32731, %rd8712, %rd32727;
	add.s64 	%rd8731, %rd32731, %rd32730;
	setp.ge.u64 	%p7690, %rd8731, %rd8712;
	@%p7690 bra 	$L__BB1_2860;
	add.s64 	%rd38004, %rd38004, 1;
	setp.ne.s64 	%p7691, %rd38004, 0;
	@%p7691 bra 	$L__BB1_2860;
	add.s64 	%rd38005, %rd38005, 1;
	setp.eq.s64 	%p7692, %rd38005, 0;
	selp.u64 	%rd32733, 1, 0, %p7692;
	add.s64 	%rd38006, %rd38006, %rd32733;
	mov.b64 	%rd38004, 0;
$L__BB1_2860:
	mul.lo.s64 	%rd32734, %rd37997, %rd37995;
	mul.hi.u64 	%rd32735, %rd37995, %rd37997;
	mov.b64 	{%r2980, %r2981}, %rd32735;
	mov.b64 	{%r2982, %r2983}, %rd32734;
	shf.l.wrap.b32 	%r2984, %r2983, %r2980, 1;
	shf.l.wrap.b32 	%r2985, %r2980, %r2981, 1;
	mov.b64 	%rd32736, {%r2984, %r2985};
	shl.b64 	%rd32737, %rd32734, 1;
	add.s64 	%rd8738, %rd32737, %rd8731;
	setp.lt.u64 	%p7693, %rd8738, %rd32737;
	selp.u64 	%rd32738, 1, 0, %p7693;
	add.s64 	%rd32739, %rd38004, %rd32736;
	add.s64 	%rd8739, %rd32739, %rd32738;
	setp.ge.u64 	%p7694, %rd8739, %rd38004;
	@%p7694 bra 	$L__BB1_2862;
	add.s64 	%rd38005, %rd38005, 1;
	setp.eq.s64 	%p7695, %rd38005, 0;
	selp.u64 	%rd32740, 1, 0, %p7695;
	add.s64 	%rd38006, %rd38006, %rd32740;
$L__BB1_2862:
	mul.lo.s64 	%rd32741, %rd37997, %rd37996;
	mul.hi.u64 	%rd32742, %rd37996, %rd37997;
	mov.b64 	{%r2986, %r2987}, %rd32742;
	mov.b64 	{%r2988, %r2989}, %rd32741;
	shf.l.wrap.b32 	%r2990, %r2989, %r2986, 1;
	shf.l.wrap.b32 	%r2991, %r2986, %r2987, 1;
	mov.b64 	%rd32743, {%r2990, %r2991};
	shl.b64 	%rd32744, %rd32741, 1;
	add.s64 	%rd32745, %rd32744, %rd8739;
	setp.lt.u64 	%p7696, %rd32745, %rd32744;
	selp.u64 	%rd32746, 1, 0, %p7696;
	add.s64 	%rd32747, %rd38005, %rd32743;
	add.s64 	%rd32748, %rd32747, %rd32746;
	setp.lt.u64 	%p7697, %rd32748, %rd38005;
	selp.u64 	%rd32749, 1, 0, %p7697;
	add.s64 	%rd32750, %rd38006, %rd32749;
	mul.lo.s64 	%rd32751, %rd8738, 4294968273;
	mov.b64 	%rd32752, 4294968273;
	mul.hi.u64 	%rd32753, %rd8738, %rd32752;
	mad.lo.s64 	%rd37994, %rd37994, %rd37994, %rd32751;
	setp.lt.u64 	%p7698, %rd37994, %rd32751;
	selp.u64 	%rd32754, 1, 0, %p7698;
	add.s64 	%rd32755, %rd32753, %rd32754;
	mul.lo.s64 	%rd32756, %rd32745, 4294968273;
	mul.hi.u64 	%rd32757, %rd32745, %rd32752;
	add.s64 	%rd32758, %rd32756, %rd8699;
	setp.lt.u64 	%p7699, %rd32758, %rd32756;
	selp.u64 	%rd32759, 1, 0, %p7699;
	add.s64 	%rd32760, %rd32757, %rd32759;
	add.s64 	%rd37995, %rd32758, %rd32755;
	setp.lt.u64 	%p7700, %rd37995, %rd32758;
	selp.u64 	%rd32761, 1, 0, %p7700;
	add.s64 	%rd32762, %rd32760, %rd32761;
	mul.lo.s64 	%rd32763, %rd32748, 4294968273;
	mul.hi.u64 	%rd32764, %rd32748, %rd32752;
	add.s64 	%rd32765, %rd32763, %rd8721;
	setp.lt.u64 	%p7701, %rd32765, %rd32763;
	selp.u64 	%rd32766, 1, 0, %p7701;
	add.s64 	%rd32767, %rd32764, %rd32766;
	add.s64 	%rd37996, %rd32765, %rd32762;
	setp.lt.u64 	%p7702, %rd37996, %rd32765;
	selp.u64 	%rd32768, 1, 0, %p7702;
	add.s64 	%rd32769, %rd32767, %rd32768;
	mul.lo.s64 	%rd32770, %rd32750, 4294968273;
	mul.hi.u64 	%rd32771, %rd32750, %rd32752;
	add.s64 	%rd32772, %rd32770, %rd8730;
	setp.lt.u64 	%p7703, %rd32772, %rd32770;
	selp.u64 	%rd32773, 1, 0, %p7703;
	add.s64 	%rd32774, %rd32771, %rd32773;
	add.s64 	%rd37997, %rd32772, %rd32769;
	setp.lt.u64 	%p7704, %rd37997, %rd32772;
	selp.u64 	%rd32775, 1, 0, %p7704;
	add.s64 	%rd8748, %rd32774, %rd32775;
	setp.eq.s64 	%p7705, %rd8748, 0;
	@%p7705 bra 	$L__BB1_2866;
	mov.b64 	%rd32776, 4294968273;
	mul.hi.u64 	%rd32777, %rd8748, %rd32776;
	mad.lo.s64 	%rd8749, %rd8748, 4294968273, %rd37994;
	setp.lt.u64 	%p7706, %rd8749, %rd37994;
	selp.u64 	%rd32778, 1, 0, %p7706;
	add.s64 	%rd8750, %rd32777, %rd32778;
	setp.eq.s64 	%p7707, %rd8750, 0;
	mov.u64 	%rd37994, %rd8749;
	@%p7707 bra 	$L__BB1_2866;
	add.s64 	%rd8751, %rd37995, %rd8750;
	setp.ge.u64 	%p7708, %rd8751, %rd37995;
	mov.u64 	%rd37994, %rd8749;
	mov.u64 	%rd37995, %rd8751;
	@%p7708 bra 	$L__BB1_2866;
	add.s64 	%rd37996, %rd37996, 1;
	setp.eq.s64 	%p7709, %rd37996, 0;
	selp.u64 	%rd32779, 1, 0, %p7709;
	add.s64 	%rd37997, %rd37997, %rd32779;
	mov.u64 	%rd37994, %rd8749;
	mov.u64 	%rd37995, %rd8751;
$L__BB1_2866:
	setp.gt.u64 	%p7710, %rd37997, %rd5271;
	@%p7710 bra 	$L__BB1_2868;
	setp.ne.s64 	%p7711, %rd37997, %rd5271;
	setp.ne.s64 	%p7712, %rd37996, %rd5272;
	or.pred  	%p7713, %p7711, %p7712;
	setp.ne.s64 	%p7714, %rd37995, %rd5273;
	or.pred  	%p7715, %p7713, %p7714;
	setp.lt.u64 	%p7716, %rd37994, %rd5274;
	or.pred  	%p7717, %p7715, %p7716;
	@%p7717 bra 	$L__BB1_2869;
$L__BB1_2868:
	// begin inline asm
	sub.cc.u64 %rd37994, %rd37994, %rd5274;
	// end inline asm
	// begin inline asm
	subc.u64 %rd32783, 0, 0;
	// end inline asm
	sub.s64 	%rd32785, %rd37995, %rd32783;
	// begin inline asm
	sub.cc.u64 %rd37995, %rd32785, %rd5273;
	// end inline asm
	sub.s64 	%rd32788, %rd37996, %rd32783;
	// begin inline asm
	sub.cc.u64 %rd37996, %rd32788, %rd5272;
	// end inline asm
	add.s64 	%rd32790, %rd32783, %rd5271;
	sub.s64 	%rd37997, %rd37997, %rd32790;
$L__BB1_2869:
	add.s32 	%r3293, %r3293, 1;
	setp.ne.s32 	%p7718, %r3293, 88;
	@%p7718 bra 	$L__BB1_2845;
	mul.hi.u64 	%rd32791, %rd37994, %rd37986;
	mul.lo.s64 	%rd32792, %rd37987, %rd37994;
	mul.hi.u64 	%rd32793, %rd37994, %rd37987;
	add.s64 	%rd32794, %rd32792, %rd32791;
	setp.lt.u64 	%p7719, %rd32794, %rd32792;
	selp.u64 	%rd32795, 1, 0, %p7719;
	add.s64 	%rd32796, %rd32793, %rd32795;
	mul.lo.s64 	%rd32797, %rd37992, %rd37994;
	mul.hi.u64 	%rd32798, %rd37994, %rd37992;
	add.s64 	%rd32799, %rd32797, %rd32796;
	setp.lt.u64 	%p7720, %rd32799, %rd32797;
	selp.u64 	%rd32800, 1, 0, %p7720;
	add.s64 	%rd32801, %rd32798, %rd32800;
	mul.lo.s64 	%rd32802, %rd37993, %rd37994;
	mul.hi.u64 	%rd32803, %rd37994, %rd37993;
	add.s64 	%rd32804, %rd32802, %rd32801;
	setp.lt.u64 	%p7721, %rd32804, %rd32802;
	selp.u64 	%rd32805, 1, 0, %p7721;
	add.s64 	%rd32806, %rd32803, %rd32805;
	mul.lo.s64 	%rd32807, %rd37986, %rd37995;
	mul.hi.u64 	%rd32808, %rd37995, %rd37986;
	add.s64 	%rd32809, %rd32807, %rd32794;
	setp.lt.u64 	%p7722, %rd32809, %rd32807;
	selp.u64 	%rd32810, 1, 0, %p7722;
	add.s64 	%rd32811, %rd32808, %rd32810;
	mul.lo.s64 	%rd32812, %rd37987, %rd37995;
	mul.hi.u64 	%rd32813, %rd37995, %rd37987;
	add.s64 	%rd32814, %rd32812, %rd32799;
	setp.lt.u64 	%p7723, %rd32814, %rd32812;
	selp.u64 	%rd32815, 1, 0, %p7723;
	add.s64 	%rd32816, %rd32813, %rd32815;
	add.s64 	%rd32817, %rd32814, %rd32811;
	setp.lt.u64 	%p7724, %rd32817, %rd32814;
	selp.u64 	%rd32818, 1, 0, %p7724;
	add.s64 	%rd32819, %rd32816, %rd32818;
	mul.lo.s64 	%rd32820, %rd37992, %rd37995;
	mul.hi.u64 	%rd32821, %rd37995, %rd37992;
	add.s64 	%rd32822, %rd32820, %rd32804;
	setp.lt.u64 	%p7725, %rd32822, %rd32820;
	selp.u64 	%rd32823, 1, 0, %p7725;
	add.s64 	%rd32824, %rd32821, %rd32823;
	add.s64 	%rd32825, %rd32822, %rd32819;
	setp.lt.u64 	%p7726, %rd32825, %rd32822;
	selp.u64 	%rd32826, 1, 0, %p7726;
	add.s64 	%rd32827, %rd32824, %rd32826;
	mul.lo.s64 	%rd32828, %rd37993, %rd37995;
	mul.hi.u64 	%rd32829, %rd37995, %rd37993;
	add.s64 	%rd32830, %rd32828, %rd32806;
	setp.lt.u64 	%p7727, %rd32830, %rd32828;
	selp.u64 	%rd32831, 1, 0, %p7727;
	add.s64 	%rd32832, %rd32829, %rd32831;
	add.s64 	%rd32833, %rd32830, %rd32827;
	setp.lt.u64 	%p7728, %rd32833, %rd32830;
	selp.u64 	%rd32834, 1, 0, %p7728;
	add.s64 	%rd32835, %rd32832, %rd32834;
	mul.lo.s64 	%rd32836, %rd37986, %rd37996;
	mul.hi.u64 	%rd32837, %rd37996, %rd37986;
	add.s64 	%rd32838, %rd32836, %rd32817;
	setp.lt.u64 	%p7729, %rd32838, %rd32836;
	selp.u64 	%rd32839, 1, 0, %p7729;
	add.s64 	%rd32840, %rd32837, %rd32839;
	mul.lo.s64 	%rd32841, %rd37987, %rd37996;
	mul.hi.u64 	%rd32842, %rd37996, %rd37987;
	add.s64 	%rd32843, %rd32841, %rd32825;
	setp.lt.u64 	%p7730, %rd32843, %rd32841;
	selp.u64 	%rd32844, 1, 0, %p7730;
	add.s64 	%rd32845, %rd32842, %rd32844;
	add.s64 	%rd32846, %rd32843, %rd32840;
	setp.lt.u64 	%p7731, %rd32846, %rd32843;
	selp.u64 	%rd32847, 1, 0, %p7731;
	add.s64 	%rd32848, %rd32845, %rd32847;
	mul.lo.s64 	%rd32849, %rd37992, %rd37996;
	mul.hi.u64 	%rd32850, %rd37996, %rd37992;
	add.s64 	%rd32851, %rd32849, %rd32833;
	setp.lt.u64 	%p7732, %rd32851, %rd32849;
	selp.u64 	%rd32852, 1, 0, %p7732;
	add.s64 	%rd32853, %rd32850, %rd32852;
	add.s64 	%rd32854, %rd32851, %rd32848;
	setp.lt.u64 	%p7733, %rd32854, %rd32851;
	selp.u64 	%rd32855, 1, 0, %p7733;
	add.s64 	%rd32856, %rd32853, %rd32855;
	mul.lo.s64 	%rd32857, %rd37993, %rd37996;
	mul.hi.u64 	%rd32858, %rd37996, %rd37993;
	add.s64 	%rd32859, %rd32857, %rd32835;
	setp.lt.u64 	%p7734, %rd32859, %rd32857;
	selp.u64 	%rd32860, 1, 0, %p7734;
	add.s64 	%rd32861, %rd32858, %rd32860;
	add.s64 	%rd32862, %rd32859, %rd32856;
	setp.lt.u64 	%p7735, %rd32862, %rd32859;
	selp.u64 	%rd32863, 1, 0, %p7735;
	add.s64 	%rd32864, %rd32861, %rd32863;
	mul.lo.s64 	%rd32865, %rd37986, %rd37997;
	mul.hi.u64 	%rd32866, %rd37997, %rd37986;
	add.s64 	%rd32867, %rd32865, %rd32846;
	setp.lt.u64 	%p7736, %rd32867, %rd32865;
	selp.u64 	%rd32868, 1, 0, %p7736;
	add.s64 	%rd32869, %rd32866, %rd32868;
	mul.lo.s64 	%rd32870, %rd37987, %rd37997;
	mul.hi.u64 	%rd32871, %rd37997, %rd37987;
	add.s64 	%rd32872, %rd32870, %rd32854;
	setp.lt.u64 	%p7737, %rd32872, %rd32870;
	selp.u64 	%rd32873, 1, 0, %p7737;
	add.s64 	%rd32874, %rd32871, %rd32873;
	add.s64 	%rd32875, %rd32872, %rd32869;
	setp.lt.u64 	%p7738, %rd32875, %rd32872;
	selp.u64 	%rd32876, 1, 0, %p7738;
	add.s64 	%rd32877, %rd32874, %rd32876;
	mul.lo.s64 	%rd32878, %rd37992, %rd37997;
	mul.hi.u64 	%rd32879, %rd37997, %rd37992;
	add.s64 	%rd32880, %rd32878, %rd32862;
	setp.lt.u64 	%p7739, %rd32880, %rd32878;
	selp.u64 	%rd32881, 1, 0, %p7739;
	add.s64 	%rd32882, %rd32879, %rd32881;
	add.s64 	%rd32883, %rd32880, %rd32877;
	setp.lt.u64 	%p7740, %rd32883, %rd32880;
	selp.u64 	%rd32884, 1, 0, %p7740;
	add.s64 	%rd32885, %rd32882, %rd32884;
	mul.lo.s64 	%rd32886, %rd37993, %rd37997;
	mul.hi.u64 	%rd32887, %rd37997, %rd37993;
	add.s64 	%rd32888, %rd32886, %rd32864;
	setp.lt.u64 	%p7741, %rd32888, %rd32886;
	selp.u64 	%rd32889, 1, 0, %p7741;
	add.s64 	%rd32890, %rd32887, %rd32889;
	add.s64 	%rd32891, %rd32888, %rd32885;
	setp.lt.u64 	%p7742, %rd32891, %rd32888;
	selp.u64 	%rd32892, 1, 0, %p7742;
	add.s64 	%rd32893, %rd32890, %rd32892;
	mul.lo.s64 	%rd32894, %rd32875, 4294968273;
	mov.b64 	%rd32895, 4294968273;
	mul.hi.u64 	%rd32896, %rd32875, %rd32895;
	mad.lo.s64 	%rd38031, %rd37986, %rd37994, %rd32894;
	setp.lt.u64 	%p7743, %rd38031, %rd32894;
	selp.u64 	%rd32897, 1, 0, %p7743;
	add.s64 	%rd32898, %rd32896, %rd32897;
	mul.lo.s64 	%rd32899, %rd32883, 4294968273;
	mul.hi.u64 	%rd32900, %rd32883, %rd32895;
	add.s64 	%rd32901, %rd32899, %rd32809;
	setp.lt.u64 	%p7744, %rd32901, %rd32899;
	selp.u64 	%rd32902, 1, 0, %p7744;
	add.s64 	%rd32903, %rd32900, %rd32902;
	add.s64 	%rd38032, %rd32901, %rd32898;
	setp.lt.u64 	%p7745, %rd38032, %rd32901;
	selp.u64 	%rd32904, 1, 0, %p7745;
	add.s64 	%rd32905, %rd32903, %rd32904;
	mul.lo.s64 	%rd32906, %rd32891, 4294968273;
	mul.hi.u64 	%rd32907, %rd32891, %rd32895;
	add.s64 	%rd32908, %rd32906, %rd32838;
	setp.lt.u64 	%p7746, %rd32908, %rd32906;
	selp.u64 	%rd32909, 1, 0, %p7746;
	add.s64 	%rd32910, %rd32907, %rd32909;
	add.s64 	%rd38033, %rd32908, %rd32905;
	setp.lt.u64 	%p7747, %rd38033, %rd32908;
	selp.u64 	%rd32911, 1, 0, %p7747;
	add.s64 	%rd32912, %rd32910, %rd32911;
	mul.lo.s64 	%rd32913, %rd32893, 4294968273;
	mul.hi.u64 	%rd32914, %rd32893, %rd32895;
	add.s64 	%rd32915, %rd32913, %rd32867;
	setp.lt.u64 	%p7748, %rd32915, %rd32913;
	selp.u64 	%rd32916, 1, 0, %p7748;
	add.s64 	%rd32917, %rd32914, %rd32916;
	add.s64 	%rd38034, %rd32915, %rd32912;
	setp.lt.u64 	%p7749, %rd38034, %rd32915;
	selp.u64 	%rd32918, 1, 0, %p7749;
	add.s64 	%rd8770, %rd32917, %rd32918;
	setp.eq.s64 	%p7750, %rd8770, 0;
	@%p7750 bra 	$L__BB1_2874;
	mov.b64 	%rd32919, 4294968273;
	mul.hi.u64 	%rd32920, %rd8770, %rd32919;
	mad.lo.s64 	%rd8771, %rd8770, 4294968273, %rd38031;
	setp.lt.u64 	%p7751, %rd8771, %rd38031;
	selp.u64 	%rd32921, 1, 0, %p7751;
	add.s64 	%rd8772, %rd32920, %rd32921;
	setp.eq.s64 	%p7752, %rd8772, 0;
	mov.u64 	%rd38031, %rd8771;
	@%p7752 bra 	$L__BB1_2874;
	add.s64 	%rd8773, %rd38032, %rd8772;
	setp.ge.u64 	%p7753, %rd8773, %rd38032;
	mov.u64 	%rd38031, %rd8771;
	mov.u64 	%rd38032, %rd8773;
	@%p7753 bra 	$L__BB1_2874;
	add.s64 	%rd38033, %rd38033, 1;
	setp.eq.s64 	%p7754, %rd38033, 0;
	selp.u64 	%rd32922, 1, 0, %p7754;
	add.s64 	%rd38034, %rd38034, %rd32922;
	mov.u64 	%rd38031, %rd8771;
	mov.u64 	%rd38032, %rd8773;
$L__BB1_2874:
	setp.gt.u64 	%p7755, %rd38034, %rd5271;
	@%p7755 bra 	$L__BB1_2876;
	setp.ne.s64 	%p7756, %rd38034, %rd5271;
	setp.ne.s64 	%p7757, %rd38033, %rd5272;
	or.pred  	%p7758, %p7756, %p7757;
	setp.ne.s64 	%p7759, %rd38032, %rd5273;
	or.pred  	%p7760, %p7758, %p7759;
	setp.lt.u64 	%p7761, %rd38031, %rd5274;
	or.pred  	%p7762, %p7760, %p7761;
	@%p7762 bra 	$L__BB1_2877;
$L__BB1_2876:
	// begin inline asm
	sub.cc.u64 %rd38031, %rd38031, %rd5274;
	// end inline asm
	// begin inline asm
	subc.u64 %rd32926, 0, 0;
	// end inline asm
	sub.s64 	%rd32928, %rd38032, %rd32926;
	// begin inline asm
	sub.cc.u64 %rd38032, %rd32928, %rd5273;
	// end inline asm
	sub.s64 	%rd32931, %rd38033, %rd32926;
	// begin inline asm
	sub.cc.u64 %rd38033, %rd32931, %rd5272;
	// end inline asm
	add.s64 	%rd32933, %rd32926, %rd5271;
	sub.s64 	%rd38034, %rd38034, %rd32933;
$L__BB1_2877:
	mov.b32 	%r3294, 0;
$L__BB1_2878:
	mul.hi.u64 	%rd32934, %rd38031, %rd38031;
	mul.lo.s64 	%rd32935, %rd38032, %rd38032;
	mul.hi.u64 	%rd38039, %rd38032, %rd38032;
	mul.lo.s64 	%rd38040, %rd38033, %rd38033;
	mul.hi.u64 	%rd38041, %rd38033, %rd38033;
	mul.lo.s64 	%rd38042, %rd38034, %rd38034;
	mul.hi.u64 	%rd38043, %rd38034, %rd38034;
	mul.lo.s64 	%rd32936, %rd38032, %rd38031;
	mul.hi.u64 	%rd32937, %rd38031, %rd38032;
	mov.b64 	{%r2993, %r2994}, %rd32937;
	mov.b64 	{%r2995, %r2996}, %rd32936;
	shf.l.wrap.b32 	%r2997, %r2996, %r2993, 1;
	shf.l.wrap.b32 	%r2998, %r2993, %r2994, 1;
	mov.b64 	%rd32938, {%r2997, %r2998};
	shl.b64 	%rd32939, %rd32936, 1;
	add.s64 	%rd8797, %rd32939, %rd32934;
	setp.lt.u64 	%p7763, %rd8797, %rd32939;
	selp.u64 	%rd32940, 1, 0, %p7763;
	add.s64 	%rd32941, %rd32935, %rd32938;
	add.s64 	%rd8798, %rd32941, %rd32940;
	setp.ge.u64 	%p7764, %rd8798, %rd32935;
	@%p7764 bra 	$L__BB1_2883;
	add.s64 	%rd38039, %rd38039, 1;
	setp.ne.s64 	%p7765, %rd38039, 0;
	@%p7765 bra 	$L__BB1_2883;
	add.s64 	%rd38040, %rd38040, 1;
	setp.ne.s64 	%p7766, %rd38040, 0;
	mov.b64 	%rd38039, 0;
	@%p7766 bra 	$L__BB1_2883;
	add.s64 	%rd38041, %rd38041, 1;
	setp.ne.s64 	%p7767, %rd38041, 0;
	mov.b64 	%rd38039, 0;
	mov.u64 	%rd38040, %rd38039;
	@%p7767 bra 	$L__BB1_2883;
	add.s64 	%rd38042, %rd38042, 1;
	setp.eq.s64 	%p7768, %rd38042, 0;
	selp.u64 	%rd32945, 1, 0, %p7768;
	add.s64 	%rd38043, %rd38043, %rd32945;
	mov.b64 	%rd38039, 0;
	mov.u64 	%rd38041, %rd38039;
$L__BB1_2883:
	mul.lo.s64 	%rd32946, %rd38033, %rd38031;
	mul.hi.u64 	%rd32947, %rd38031, %rd38033;
	mov.b64 	{%r2999, %r3000}, %rd32947;
	mov.b64 	{%r3001, %r3002}, %rd32946;
	shf.l.wrap.b32 	%r3003, %r3002, %r2999, 1;
	shf.l.wrap.b32 	%r3004, %r2999, %r3000, 1;
	mov.b64 	%rd32948, {%r3003, %r3004};
	shl.b64 	%rd32949, %rd32946, 1;
	add.s64 	%rd8819, %rd32949, %rd8798;
	setp.lt.u64 	%p7769, %rd8819, %rd32949;
	selp.u64 	%rd32950, 1, 0, %p7769;
	add.s64 	%rd32951, %rd38039, %rd32948;
	add.s64 	%rd8820, %rd32951, %rd32950;
	setp.ge.u64 	%p7770, %rd8820, %rd38039;
	@%p7770 bra 	$L__BB1_2887;
	add.s64 	%rd38040, %rd38040, 1;
	setp.ne.s64 	%p7771, %rd38040, 0;
	@%p7771 bra 	$L__BB1_2887;
	add.s64 	%rd38041, %rd38041, 1;
	setp.ne.s64 	%p7772, %rd38041, 0;
	mov.b64 	%rd38040, 0;
	@%p7772 bra 	$L__BB1_2887;
	add.s64 	%rd38042, %rd38042, 1;
	setp.eq.s64 	%p7773, %rd38042, 0;
	selp.u64 	%rd32954, 1, 0, %p7773;
	add.s64 	%rd38043, %rd38043, %rd32954;
	mov.b64 	%rd38040, 0;
	mov.u64 	%rd38041, %rd38040;
$L__BB1_2887:
	mul.lo.s64 	%rd8808, %rd38034, %rd38031;
	mul.hi.u64 	%rd32955, %rd38031, %rd38034;
	mov.b64 	{%r3005, %r3006}, %rd32955;
	mov.b64 	{%r3007, %r3008}, %rd8808;
	shf.l.wrap.b32 	%r3009, %r3008, %r3005, 1;
	shf.l.wrap.b32 	%r3010, %r3005, %r3006, 1;
	mov.b64 	%rd32956, {%r3009, %r3010};
	shl.b64 	%rd32957, %rd8808, 1;
	add.s64 	%rd8809, %rd32957, %rd8820;
	setp.lt.u64 	%p7774, %rd8809, %rd32957;
	selp.u64 	%rd32958, 1, 0, %p7774;
	add.s64 	%rd32959, %rd38040, %rd32956;
	add.s64 	%rd8810, %rd32959, %rd32958;
	setp.ge.u64 	%p7775, %rd8810, %rd38040;
	@%p7775 bra 	$L__BB1_2890;
	add.s64 	%rd38041, %rd38041, 1;
	setp.ne.s64 	%p7776, %rd38041, 0;
	@%p7776 bra 	$L__BB1_2890;
	add.s64 	%rd38042, %rd38042, 1;
	setp.eq.s64 	%p7777, %rd38042, 0;
	selp.u64 	%rd32961, 1, 0, %p7777;
	add.s64 	%rd38043, %rd38043, %rd32961;
	mov.b64 	%rd38041, 0;
$L__BB1_2890:
	mul.lo.s64 	%rd32962, %rd38033, %rd38032;
	mul.hi.u64 	%rd32963, %rd38032, %rd38033;
	mov.b64 	{%r3011, %r3012}, %rd32963;
	mov.b64 	{%r3013, %r3014}, %rd32962;
	shf.l.wrap.b32 	%r3015, %r3014, %r3011, 1;
	shf.l.wrap.b32 	%r3016, %r3011, %r3012, 1;
	mov.b64 	%rd32964, {%r3015, %r3016};
	add.s64 	%rd32965, %rd8808, %rd32962;
	shl.b64 	%rd32966, %rd32965, 1;
	add.s64 	%rd8828, %rd32966, %rd8820;
	setp.lt.u64 	%p7778, %rd8828, %rd8809;
	selp.u64 	%rd32967, 1, 0, %p7778;
	add.s64 	%rd32968, %rd8810, %rd32964;
	add.s64 	%rd8829, %rd32968, %rd32967;
	setp.ge.u64 	%p7779, %rd8829, %rd8810;
	@%p7779 bra 	$L__BB1_2893;
	add.s64 	%rd38041, %rd38041, 1;
	setp.ne.s64 	%p7780, %rd38041, 0;
	@%p7780 bra 	$L__BB1_2893;
	add.s64 	%rd38042, %rd38042, 1;
	setp.eq.s64 	%p7781, %rd38042, 0;
	selp.u64 	%rd32970, 1, 0, %p7781;
	add.s64 	%rd38043, %rd38043, %rd32970;
	mov.b64 	%rd38041, 0;
$L__BB1_2893:
	mul.lo.s64 	%rd32971, %rd38034, %rd38032;
	mul.hi.u64 	%rd32972, %rd38032, %rd38034;
	mov.b64 	{%r3017, %r3018}, %rd32972;
	mov.b64 	{%r3019, %r3020}, %rd32971;
	shf.l.wrap.b32 	%r3021, %r3020, %r3017, 1;
	shf.l.wrap.b32 	%r3022, %r3017, %r3018, 1;
	mov.b64 	%rd32973, {%r3021, %r3022};
	shl.b64 	%rd32974, %rd32971, 1;
	add.s64 	%rd8836, %rd32974, %rd8829;
	setp.lt.u64 	%p7782, %rd8836, %rd32974;
	selp.u64 	%rd32975, 1, 0, %p7782;
	add.s64 	%rd32976, %rd38041, %rd32973;
	add.s64 	%rd8837, %rd32976, %rd32975;
	setp.ge.u64 	%p7783, %rd8837, %rd38041;
	@%p7783 bra 	$L__BB1_2895;
	add.s64 	%rd38042, %rd38042, 1;
	setp.eq.s64 	%p7784, %rd38042, 0;
	selp.u64 	%rd32977, 1, 0, %p7784;
	add.s64 	%rd38043, %rd38043, %rd32977;
$L__BB1_2895:
	mul.lo.s64 	%rd32978, %rd38034, %rd38033;
	mul.hi.u64 	%rd32979, %rd38033, %rd38034;
	mov.b64 	{%r3023, %r3024}, %rd32979;
	mov.b64 	{%r3025, %r3026}, %rd32978;
	shf.l.wrap.b32 	%r3027, %r3026, %r3023, 1;
	shf.l.wrap.b32 	%r3028, %r3023, %r3024, 1;
	mov.b64 	%rd32980, {%r3027, %r3028};
	shl.b64 	%rd32981, %rd32978, 1;
	add.s64 	%rd32982, %rd32981, %rd8837;
	setp.lt.u64 	%p7785, %rd32982, %rd32981;
	selp.u64 	%rd32983, 1, 0, %p7785;
	add.s64 	%rd32984, %rd38042, %rd32980;
	add.s64 	%rd32985, %rd32984, %rd32983;
	setp.lt.u64 	%p7786, %rd32985, %rd38042;
	selp.u64 	%rd32986, 1, 0, %p7786;
	add.s64 	%rd32987, %rd38043, %rd32986;
	mul.lo.s64 	%rd32988, %rd8836, 4294968273;
	mov.b64 	%rd32989, 4294968273;
	mul.hi.u64 	%rd32990, %rd8836, %rd32989;
	mad.lo.s64 	%rd38031, %rd38031, %rd38031, %rd32988;
	setp.lt.u64 	%p7787, %rd38031, %rd32988;
	selp.u64 	%rd32991, 1, 0, %p7787;
	add.s64 	%rd32992, %rd32990, %rd32991;
	mul.lo.s64 	%rd32993, %rd32982, 4294968273;
	mul.hi.u64 	%rd32994, %rd32982, %rd32989;
	add.s64 	%rd32995, %rd32993, %rd8797;
	setp.lt.u64 	%p7788, %rd32995, %rd32993;
	selp.u64 	%rd32996, 1, 0, %p7788;
	add.s64 	%rd32997, %rd32994, %rd32996;
	add.s64 	%rd38032, %rd32995, %rd32992;
	setp.lt.u64 	%p7789, %rd38032, %rd32995;
	selp.u64 	%rd32998, 1, 0, %p7789;
	add.s64 	%rd32999, %rd32997, %rd32998;
	mul.lo.s64 	%rd33000, %rd32985, 4294968273;
	mul.hi.u64 	%rd33001, %rd32985, %rd32989;
	add.s64 	%rd33002, %rd33000, %rd8819;
	setp.lt.u64 	%p7790, %rd33002, %rd33000;
	selp.u64 	%rd33003, 1, 0, %p7790;
	add.s64 	%rd33004, %rd33001, %rd33003;
	add.s64 	%rd38033, %rd33002, %rd32999;
	setp.lt.u64 	%p7791, %rd38033, %rd33002;
	selp.u64 	%rd33005, 1, 0, %p7791;
	add.s64 	%rd33006, %rd33004, %rd33005;
	mul.lo.s64 	%rd33007, %rd32987, 4294968273;
	mul.hi.u64 	%rd33008, %rd32987, %rd32989;
	add.s64 	%rd33009, %rd33007, %rd8828;
	setp.lt.u64 	%p7792, %rd33009, %rd33007;
	selp.u64 	%rd33010, 1, 0, %p7792;
	add.s64 	%rd33011, %rd33008, %rd33010;
	add.s64 	%rd38034, %rd33009, %rd33006;
	setp.lt.u64 	%p7793, %rd38034, %rd33009;
	selp.u64 	%rd33012, 1, 0, %p7793;
	add.s64 	%rd8846, %rd33011, %rd33012;
	setp.eq.s64 	%p7794, %rd8846, 0;
	@%p7794 bra 	$L__BB1_2899;
	mov.b64 	%rd33013, 4294968273;
	mul.hi.u64 	%rd33014, %rd8846, %rd33013;
	mad.lo.s64 	%rd8847, %rd8846, 4294968273, %rd38031;
	setp.lt.u64 	%p7795, %rd8847, %rd38031;
	selp.u64 	%rd33015, 1, 0, %p7795;
	add.s64 	%rd8848, %rd33014, %rd33015;
	setp.eq.s64 	%p7796, %rd8848, 0;
	mov.u64 	%rd38031, %rd8847;
	@%p7796 bra 	$L__BB1_2899;
	add.s64 	%rd8849, %rd38032, %rd8848;
	setp.ge.u64 	%p7797, %rd8849, %rd38032;
	mov.u64 	%rd38031, %rd8847;
	mov.u64 	%rd38032, %rd8849;
	@%p7797 bra 	$L__BB1_2899;
	add.s64 	%rd38033, %rd38033, 1;
	setp.eq.s64 	%p7798, %rd38033, 0;
	selp.u64 	%rd33016, 1, 0, %p7798;
	add.s64 	%rd38034, %rd38034, %rd33016;
	mov.u64 	%rd38031, %rd8847;
	mov.u64 	%rd38032, %rd8849;
$L__BB1_2899:
	setp.gt.u64 	%p7799, %rd38034, %rd5271;
	@%p7799 bra 	$L__BB1_2901;
	setp.ne.s64 	%p7800, %rd38034, %rd5271;
	setp.ne.s64 	%p7801, %rd38033, %rd5272;
	or.pred  	%p7802, %p7800, %p7801;
	setp.ne.s64 	%p7803, %rd38032, %rd5273;
	or.pred  	%p7804, %p7802, %p7803;
	setp.lt.u64 	%p7805, %rd38031, %rd5274;
	or.pred  	%p7806, %p7804, %p7805;
	@%p7806 bra 	$L__BB1_2902;
$L__BB1_2901:
	// begin inline asm
	sub.cc.u64 %rd38031, %rd38031, %rd5274;
	// end inline asm
	// begin inline asm
	subc.u64 %rd33020, 0, 0;
	// end inline asm
	sub.s64 	%rd33022, %rd38032, %rd33020;
	// begin inline asm
	sub.cc.u64 %rd38032, %rd33022, %rd5273;
	// end inline asm
	sub.s64 	%rd33025, %rd38033, %rd33020;
	// begin inline asm
	sub.cc.u64 %rd38033, %rd33025, %rd5272;
	// end inline asm
	add.s64 	%rd33027, %rd33020, %rd5271;
	sub.s64 	%rd38034, %rd38034, %rd33027;
$L__BB1_2902:
	add.s32 	%r3294, %r3294, 1;
	setp.ne.s32 	%p7807, %r3294, 44;
	@%p7807 bra 	$L__BB1_2878;
	mul.hi.u64 	%rd33028, %rd38031, %rd37949;
	mul.lo.s64 	%rd33029, %rd37950, %rd38031;
	mul.hi.u64 	%rd33030, %rd38031, %rd37950;
	add.s64 	%rd33031, %rd33029, %rd33028;
	setp.lt.u64 	%p7808, %rd33031, %rd33029;
	selp.u64 	%rd33032, 1, 0, %p7808;
	add.s64 	%rd33033, %rd33030, %rd33032;
	mul.lo.s64 	%rd33034, %rd37955, %rd38031;
	mul.hi.u64 	%rd33035, %rd38031, %rd37955;
	add.s64 	%rd33036, %rd33034, %rd33033;
	setp.lt.u64 	%p7809, %rd33036, %rd33034;
	selp.u64 	%rd33037, 1, 0, %p7809;
	add.s64 	%rd33038, %rd33035, %rd33037;
	mul.lo.s64 	%rd33039, %rd37956, %rd38031;
	mul.hi.u64 	%rd33040, %rd38031, %rd37956;
	add.s64 	%rd33041, %rd33039, %rd33038;
	setp.lt.u64 	%p7810, %rd33041, %rd33039;
	selp.u64 	%rd33042, 1, 0, %p7810;
	add.s64 	%rd33043, %rd33040, %rd33042;
	mul.lo.s64 	%rd33044, %rd37949, %rd38032;
	mul.hi.u64 	%rd33045, %rd38032, %rd37949;
	add.s64 	%rd33046, %rd33044, %rd33031;
	setp.lt.u64 	%p7811, %rd33046, %rd33044;
	selp.u64 	%rd33047, 1, 0, %p7811;
	add.s64 	%rd33048, %rd33045, %rd33047;
	mul.lo.s64 	%rd33049, %rd37950, %rd38032;
	mul.hi.u64 	%rd33050, %rd38032, %rd37950;
	add.s64 	%rd33051, %rd33049, %rd33036;
	setp.lt.u64 	%p7812, %rd33051, %rd33049;
	selp.u64 	%rd33052, 1, 0, %p7812;
	add.s64 	%rd33053, %rd33050, %rd33052;
	add.s64 	%rd33054, %rd33051, %rd33048;
	setp.lt.u64 	%p7813, %rd33054, %rd33051;
	selp.u64 	%rd33055, 1, 0, %p7813;
	add.s64 	%rd33056, %rd33053, %rd33055;
	mul.lo.s64 	%rd33057, %rd37955, %rd38032;
	mul.hi.u64 	%rd33058, %rd38032, %rd37955;
	add.s64 	%rd33059, %rd33057, %rd33041;
	setp.lt.u64 	%p7814, %rd33059, %rd33057;
	selp.u64 	%rd33060, 1, 0, %p7814;
	add.s64 	%rd33061, %rd33058, %rd33060;
	add.s64 	%rd33062, %rd33059, %rd33056;
	setp.lt.u64 	%p7815, %rd33062, %rd33059;
	selp.u64 	%rd33063, 1, 0, %p7815;
	add.s64 	%rd33064, %rd33061, %rd33063;
	mul.lo.s64 	%rd33065, %rd37956, %rd38032;
	mul.hi.u64 	%rd33066, %rd38032, %rd37956;
	add.s64 	%rd33067, %rd33065, %rd33043;
	setp.lt.u64 	%p7816, %rd33067, %rd33065;
	selp.u64 	%rd33068, 1, 0, %p7816;
	add.s64 	%rd33069, %rd33066, %rd33068;
	add.s64 	%rd33070, %rd33067, %rd33064;
	setp.lt.u64 	%p7817, %rd33070, %rd33067;
	selp.u64 	%rd33071, 1, 0, %p7817;
	add.s64 	%rd33072, %rd33069, %rd33071;
	mul.lo.s64 	%rd33073, %rd37949, %rd38033;
	mul.hi.u64 	%rd33074, %rd38033, %rd37949;
	add.s64 	%rd33075, %rd33073, %rd33054;
	setp.lt.u64 	%p7818, %rd33075, %rd33073;
	selp.u64 	%rd33076, 1, 0, %p7818;
	add.s64 	%rd33077, %rd33074, %rd33076;
	mul.lo.s64 	%rd33078, %rd37950, %rd38033;
	mul.hi.u64 	%rd33079, %rd38033, %rd37950;
	add.s64 	%rd33080, %rd33078, %rd33062;
	setp.lt.u64 	%p7819, %rd33080, %rd33078;
	selp.u64 	%rd33081, 1, 0, %p7819;
	add.s64 	%rd33082, %rd33079, %rd33081;
	add.s64 	%rd33083, %rd33080, %rd33077;
	setp.lt.u64 	%p7820, %rd33083, %rd33080;
	selp.u64 	%rd33084, 1, 0, %p7820;
	add.s64 	%rd33085, %rd33082, %rd33084;
	mul.lo.s64 	%rd33086, %rd37955, %rd38033;
	mul.hi.u64 	%rd33087, %rd38033, %rd37955;
	add.s64 	%rd33088, %rd33086, %rd33070;
	setp.lt.u64 	%p7821, %rd33088, %rd33086;
	selp.u64 	%rd33089, 1, 0, %p7821;
	add.s64 	%rd33090, %rd33087, %rd33089;
	add.s64 	%rd33091, %rd33088, %rd33085;
	setp.lt.u64 	%p7822, %rd33091, %rd33088;
	selp.u64 	%rd33092, 1, 0, %p7822;
	add.s64 	%rd33093, %rd33090, %rd33092;
	mul.lo.s64 	%rd33094, %rd37956, %rd38033;
	mul.hi.u64 	%rd33095, %rd38033, %rd37956;
	add.s64 	%rd33096, %rd33094, %rd33072;
	setp.lt.u64 	%p7823, %rd33096, %rd33094;
	selp.u64 	%rd33097, 1, 0, %p7823;
	add.s64 	%rd33098, %rd33095, %rd33097;
	add.s64 	%rd33099, %rd33096, %rd33093;
	setp.lt.u64 	%p7824, %rd33099, %rd33096;
	selp.u64 	%rd33100, 1, 0, %p7824;
	add.s64 	%rd33101, %rd33098, %rd33100;
	mul.lo.s64 	%rd33102, %rd37949, %rd38034;
	mul.hi.u64 	%rd33103, %rd38034, %rd37949;
	add.s64 	%rd33104, %rd33102, %rd33083;
	setp.lt.u64 	%p7825, %rd33104, %rd33102;
	selp.u64 	%rd33105, 1, 0, %p7825;
	add.s64 	%rd33106, %rd33103, %rd33105;
	mul.lo.s64 	%rd33107, %rd37950, %rd38034;
	mul.hi.u64 	%rd33108, %rd38034, %rd37950;
	add.s64 	%rd33109, %rd33107, %rd33091;
	setp.lt.u64 	%p7826, %rd33109, %rd33107;
	selp.u64 	%rd33110, 1, 0, %p7826;
	add.s64 	%rd33111, %rd33108, %rd33110;
	add.s64 	%rd33112, %rd33109, %rd33106;
	setp.lt.u64 	%p7827, %rd33112, %rd33109;
	selp.u64 	%rd33113, 1, 0, %p7827;
	add.s64 	%rd33114, %rd33111, %rd33113;
	mul.lo.s64 	%rd33115, %rd37955, %rd38034;
	mul.hi.u64 	%rd33116, %rd38034, %rd37955;
	add.s64 	%rd33117, %rd33115, %rd33099;
	setp.lt.u64 	%p7828, %rd33117, %rd33115;
	selp.u64 	%rd33118, 1, 0, %p7828;
	add.s64 	%rd33119, %rd33116, %rd33118;
	add.s64 	%rd33120, %rd33117, %rd33114;
	setp.lt.u64 	%p7829, %rd33120, %rd33117;
	selp.u64 	%rd33121, 1, 0, %p7829;
	add.s64 	%rd33122, %rd33119, %rd33121;
	mul.lo.s64 	%rd33123, %rd37956, %rd38034;
	mul.hi.u64 	%rd33124, %rd38034, %rd37956;
	add.s64 	%rd33125, %rd33123, %rd33101;
	setp.lt.u64 	%p7830, %rd33125, %rd33123;
	selp.u64 	%rd33126, 1, 0, %p7830;
	add.s64 	%rd33127, %rd33124, %rd33126;
	add.s64 	%rd33128, %rd33125, %rd33122;
	setp.lt.u64 	%p7831, %rd33128, %rd33125;
	selp.u64 	%rd33129, 1, 0, %p7831;
	add.s64 	%rd33130, %rd33127, %rd33129;
	mul.lo.s64 	%rd33131, %rd33112, 4294968273;
	mov.b64 	%rd33132, 4294968273;
	mul.hi.u64 	%rd33133, %rd33112, %rd33132;
	mad.lo.s64 	%rd38068, %rd37949, %rd38031, %rd33131;
	setp.lt.u64 	%p7832, %rd38068, %rd33131;
	selp.u64 	%rd33134, 1, 0, %p7832;
	add.s64 	%rd33135, %rd33133, %rd33134;
	mul.lo.s64 	%rd33136, %rd33120, 4294968273;
	mul.hi.u64 	%rd33137, %rd33120, %rd33132;
	add.s64 	%rd33138, %rd33136, %rd33046;
	setp.lt.u64 	%p7833, %rd33138, %rd33136;
	selp.u64 	%rd33139, 1, 0, %p7833;
	add.s64 	%rd33140, %rd33137, %rd33139;
	add.s64 	%rd38069, %rd33138, %rd33135;
	setp.lt.u64 	%p7834, %rd38069, %rd33138;
	selp.u64 	%rd33141, 1, 0, %p7834;
	add.s64 	%rd33142, %rd33140, %rd33141;
	mul.lo.s64 	%rd33143, %rd33128, 4294968273;
	mul.hi.u64 	%rd33144, %rd33128, %rd33132;
	add.s64 	%rd33145, %rd33143, %rd33075;
	setp.lt.u64 	%p7835, %rd33145, %rd33143;
	selp.u64 	%rd33146, 1, 0, %p7835;
	add.s64 	%rd33147, %rd33144, %rd33146;
	add.s64 	%rd38070, %rd33145, %rd33142;
	setp.lt.u64 	%p7836, %rd38070, %rd33145;
	selp.u64 	%rd33148, 1, 0, %p7836;
	add.s64 	%rd33149, %rd33147, %rd33148;
	mul.lo.s64 	%rd33150, %rd33130, 4294968273;
	mul.hi.u64 	%rd33151, %rd33130, %rd33132;
	add.s64 	%rd33152, %rd33150, %rd33104;
	setp.lt.u64 	%p7837, %rd33152, %rd33150;
	selp.u64 	%rd33153, 1, 0, %p7837;
	add.s64 	%rd33154, %rd33151, %rd33153;
	add.s64 	%rd38071, %rd33152, %rd33149;
	setp.lt.u64 	%p7838, %rd38071, %rd33152;
	selp.u64 	%rd33155, 1, 0, %p7838;
	add.s64 	%rd8868, %rd33154, %rd33155;
	setp.eq.s64 	%p7839, %rd8868, 0;
	@%p7839 bra 	$L__BB1_2907;
	mov.b64 	%rd33156, 4294968273;
	mul.hi.u64 	%rd33157, %rd8868, %rd33156;
	mad.lo.s64 	%rd8869, %rd8868, 4294968273, %rd38068;
	setp.lt.u64 	%p7840, %rd8869, %rd38068;
	selp.u64 	%rd33158, 1, 0, %p7840;
	add.s64 	%rd8870, %rd33157, %rd33158;
	setp.eq.s64 	%p7841, %rd8870, 0;
	mov.u64 	%rd38068, %rd8869;
	@%p7841 bra 	$L__BB1_2907;
	add.s64 	%rd8871, %rd38069, %rd8870;
	setp.ge.u64 	%p7842, %rd8871, %rd38069;
	mov.u64 	%rd38068, %rd8869;
	mov.u64 	%rd38069, %rd8871;
	@%p7842 bra 	$L__BB1_2907;
	add.s64 	%rd38070, %rd38070, 1;
	setp.eq.s64 	%p7843, %rd38070, 0;
	selp.u64 	%rd33159, 1, 0, %p7843;
	add.s64 	%rd38071, %rd38071, %rd33159;
	mov.u64 	%rd38068, %rd8869;
	mov.u64 	%rd38069, %rd8871;
$L__BB1_2907:
	setp.gt.u64 	%p7844, %rd38071, %rd5271;
	@%p7844 bra 	$L__BB1_2909;
	setp.ne.s64 	%p7845, %rd38071, %rd5271;
	setp.ne.s64 	%p7846, %rd38070, %rd5272;
	or.pred  	%p7847, %p7845, %p7846;
	setp.ne.s64 	%p7848, %rd38069, %rd5273;
	or.pred  	%p7849, %p7847, %p7848;
	setp.lt.u64 	%p7850, %rd38068, %rd5274;
	or.pred  	%p7851, %p7849, %p7850;
	@%p7851 bra 	$L__BB1_2910;
$L__BB1_2909:
	// begin inline asm
	sub.cc.u64 %rd38068, %rd38068, %rd5274;
	// end inline asm
	// begin inline asm
	subc.u64 %rd33163, 0, 0;
	// end inline asm
	sub.s64 	%rd33165, %rd38069, %rd33163;
	// begin inline asm
	sub.cc.u64 %rd38069, %rd33165, %rd5273;
	// end inline asm
	sub.s64 	%rd33168, %rd38070, %rd33163;
	// begin inline asm
	sub.cc.u64 %rd38070, %rd33168, %rd5272;
	// end inline asm
	add.s64 	%rd33170, %rd33163, %rd5271;
	sub.s64 	%rd38071, %rd38071, %rd33170;
$L__BB1_2910:
	mov.b32 	%r3295, 0;
$L__BB1_2911:
	mul.hi.u64 	%rd33171, %rd38068, %rd38068;
	mul.lo.s64 	%rd33172, %rd38069, %rd38069;
	mul.hi.u64 	%rd38076, %rd38069, %rd38069;
	mul.lo.s64 	%rd38077, %rd38070, %rd38070;
	mul.hi.u64 	%rd38078, %rd38070, %rd38070;
	mul.lo.s64 	%rd38079, %rd38071, %rd38071;
	mul.hi.u64 	%rd38080, %rd38071, %rd38071;
	mul.lo.s64 	%rd33173, %rd38069, %rd38068;
	mul.hi.u64 	%rd33174, %rd38068, %rd38069;
	mov.b64 	{%r3030, %r3031}, %rd33174;
	mov.b64 	{%r3032, %r3033}, %rd33173;
	shf.l.wrap.b32 	%r3034, %r3033, %r3030, 1;
	shf.l.wrap.b32 	%r3035, %r3030, %r3031, 1;
	mov.b64 	%rd33175, {%r3034, %r3035};
	shl.b64 	%rd33176, %rd33173, 1;
	add.s64 	%rd8895, %rd33176, %rd33171;
	setp.lt.u64 	%p7852, %rd8895, %rd33176;
	selp.u64 	%rd33177, 1, 0, %p7852;
	add.s64 	%rd33178, %rd33172, %rd33175;
	add.s64 	%rd8896, %rd33178, %rd33177;
	setp.ge.u64 	%p7853, %rd8896, %rd33172;
	@%p7853 bra 	$L__BB1_2919;
	add.s64 	%rd38076, %rd38076, 1;
	setp.ne.s64 	%p7854, %rd38076, 0;
	@%p7854 bra 	$L__BB1_2919;
	add.s64 	%rd38077, %rd38077, 1;
	setp.ne.s64 	%p7855, %rd38077, 0;
	mov.b64 	%rd38076, 0;
	@%p7855 bra 	$L__BB1_2919;
	add.s64 	%rd38078, %rd38078, 1;
	setp.ne.s64 	%p7856, %rd38078, 0;
	mov.b64 	%rd38076, 0;
	mov.u64 	%rd38077, %rd38076;
	@%p7856 bra 	$L__BB1_2919;
	add.s64 	%rd38079, %rd38079, 1;
	setp.eq.s64 	%p7857, %rd38079, 0;
	selp.u64 	%rd33182, 1, 0, %p7857;
	add.s64 	%rd38080, %rd38080, %rd33182;
	mov.b64 	%rd38076, 0;
	mov.u64 	%rd38078, %rd38076;
	bra.uni 	$L__BB1_2919;
$L__BB1_2916:
	add.s64 	%rd38003, %rd38003, 1;
	setp.ne.s64 	%p7682, %rd38003, 0;
	@%p7682 bra 	$L__BB1_2854;
	add.s64 	%rd38004, %rd38004, 1;
	setp.ne.s64 	%p7683, %rd38004, 0;
	mov.b64 	%rd38003, 0;
	@%p7683 bra 	$L__BB1_2854;
	add.s64 	%rd38005, %rd38005, 1;
	setp.eq.s64 	%p7684, %rd38005, 0;
	selp.u64 	%rd32717, 1, 0, %p7684;
	add.s64 	%rd38006, %rd38006, %rd32717;
	mov.b64 	%rd38003, 0;
	mov.u64 	%rd38004, %rd38003;
	bra.uni 	$L__BB1_2854;
$L__BB1_2919:
	mul.lo.s64 	%rd33183, %rd38070, %rd38068;
	mul.hi.u64 	%rd33184, %rd38068, %rd38070;
	mov.b64 	{%r3036, %r3037}, %rd33184;
	mov.b64 	{%r3038, %r3039}, %rd33183;
	shf.l.wrap.b32 	%r3040, %r3039, %r3036, 1;
	shf.l.wrap.b32 	%r3041, %r3036, %r3037, 1;
	mov.b64 	%rd33185, {%r3040, %r3041};
	shl.b64 	%rd33186, %rd33183, 1;
	add.s64 	%rd8917, %rd33186, %rd8896;
	setp.lt.u64 	%p7858, %rd8917, %rd33186;
	selp.u64 	%rd33187, 1, 0, %p7858;
	add.s64 	%rd33188, %rd38076, %rd33185;
	add.s64 	%rd8918, %rd33188, %rd33187;
	setp.ge.u64 	%p7859, %rd8918, %rd38076;
	@%p7859 bra 	$L__BB1_2920;
	bra.uni 	$L__BB1_2982;
$L__BB1_2920:
	mul.lo.s64 	%rd8906, %rd38071, %rd38068;
	mul.hi.u64 	%rd33192, %rd38068, %rd38071;
	mov.b64 	{%r3042, %r3043}, %rd33192;
	mov.b64 	{%r3044, %r3045}, %rd8906;
	shf.l.wrap.b32 	%r3046, %r3045, %r3042, 1;
	shf.l.wrap.b32 	%r3047, %r3042, %r3043, 1;
	mov.b64 	%rd33193, {%r3046, %r3047};
	shl.b64 	%rd33194, %rd8906, 1;
	add.s64 	%rd8907, %rd33194, %rd8918;
	setp.lt.u64 	%p7863, %rd8907, %rd33194;
	selp.u64 	%rd33195, 1, 0, %p7863;
	add.s64 	%rd33196, %rd38077, %rd33193;
	add.s64 	%rd8908, %rd33196, %rd33195;
	setp.ge.u64 	%p7864, %rd8908, %rd38077;
	@%p7864 bra 	$L__BB1_2923;
	add.s64 	%rd38078, %rd38078, 1;
	setp.ne.s64 	%p7865, %rd38078, 0;
	@%p7865 bra 	$L__BB1_2923;
	add.s64 	%rd38079, %rd38079, 1;
	setp.eq.s64 	%p7866, %rd38079, 0;
	selp.u64 	%rd33198, 1, 0, %p7866;
	add.s64 	%rd38080, %rd38080, %rd33198;
	mov.b64 	%rd38078, 0;
$L__BB1_2923:
	mul.lo.s64 	%rd33199, %rd38070, %rd38069;
	mul.hi.u64 	%rd33200, %rd38069, %rd38070;
	mov.b64 	{%r3048, %r3049}, %rd33200;
	mov.b64 	{%r3050, %r3051}, %rd33199;
	shf.l.wrap.b32 	%r3052, %r3051, %r3048, 1;
	shf.l.wrap.b32 	%r3053, %r3048, %r3049, 1;
	mov.b64 	%rd33201, {%r3052, %r3053};
	add.s64 	%rd33202, %rd8906, %rd33199;
	shl.b64 	%rd33203, %rd33202, 1;
	add.s64 	%rd8926, %rd33203, %rd8918;
	setp.lt.u64 	%p7867, %rd8926, %rd8907;
	selp.u64 	%rd33204, 1, 0, %p7867;
	add.s64 	%rd33205, %rd8908, %rd33201;
	add.s64 	%rd8927, %rd33205, %rd33204;
	setp.ge.u64 	%p7868, %rd8927, %rd8908;
	@%p7868 bra 	$L__BB1_2926;
	add.s64 	%rd38078, %rd38078, 1;
	setp.ne.s64 	%p7869, %rd38078, 0;
	@%p7869 bra 	$L__BB1_2926;
	add.s64 	%rd38079, %rd38079, 1;
	setp.eq.s64 	%p7870, %rd38079, 0;
	selp.u64 	%rd33207, 1, 0, %p7870;
	add.s64 	%rd38080, %rd38080, %rd33207;
	mov.b64 	%rd38078, 0;
$L__BB1_2926:
	mul.lo.s64 	%rd33208, %rd38071, %rd38069;
	mul.hi.u64 	%rd33209, %rd38069, %rd38071;
	mov.b64 	{%r3054, %r3055}, %rd33209;
	mov.b64 	{%r3056, %r3057}, %rd33208;
	shf.l.wrap.b32 	%r3058, %r3057, %r3054, 1;
	shf.l.wrap.b32 	%r3059, %r3054, %r3055, 1;
	mov.b64 	%rd33210, {%r3058, %r3059};
	shl.b64 	%rd33211, %rd33208, 1;
	add.s64 	%rd8934, %rd33211, %rd8927;
	setp.lt.u64 	%p7871, %rd8934, %rd33211;
	selp.u64 	%rd33212, 1, 0, %p7871;
	add.s64 	%rd33213, %rd38078, %rd33210;
	add.s64 	%rd8935, %rd33213, %rd33212;
	setp.ge.u64 	%p7872, %rd8935, %rd38078;
	@%p7872 bra 	$L__BB1_2928;
	add.s64 	%rd38079, %rd38079, 1;
	setp.eq.s64 	%p7873, %rd38079, 0;
	selp.u64 	%rd33214, 1, 0, %p7873;
	add.s64 	%rd38080, %rd38080, %rd33214;
$L__BB1_2928:
	mul.lo.s64 	%rd33215, %rd38071, %rd38070;
	mul.hi.u64 	%rd33216, %rd38070, %rd38071;
	mov.b64 	{%r3060, %r3061}, %rd33216;
	mov.b64 	{%r3062, %r3063}, %rd33215;
	shf.l.wrap.b32 	%r3064, %r3063, %r3060, 1;
	shf.l.wrap.b32 	%r3065, %r3060, %r3061, 1;
	mov.b64 	%rd33217, {%r3064, %r3065};
	shl.b64 	%rd33218, %rd33215, 1;
	add.s64 	%rd33219, %rd33218, %rd8935;
	setp.lt.u64 	%p7874, %rd33219, %rd33218;
	selp.u64 	%rd33220, 1, 0, %p7874;
	add.s64 	%rd33221, %rd38079, %rd33217;
	add.s64 	%rd33222, %rd33221, %rd33220;
	setp.lt.u64 	%p7875, %rd33222, %rd38079;
	selp.u64 	%rd33223, 1, 0, %p7875;
	add.s64 	%rd33224, %rd38080, %rd33223;
	mul.lo.s64 	%rd33225, %rd8934, 4294968273;
	mov.b64 	%rd33226, 4294968273;
	mul.hi.u64 	%rd33227, %rd8934, %rd33226;
	mad.lo.s64 	%rd38068, %rd38068, %rd38068, %rd33225;
	setp.lt.u64 	%p7876, %rd38068, %rd33225;
	selp.u64 	%rd33228, 1, 0, %p7876;
	add.s64 	%rd33229, %rd33227, %rd33228;
	mul.lo.s64 	%rd33230, %rd33219, 4294968273;
	mul.hi.u64 	%rd33231, %rd33219, %rd33226;
	add.s64 	%rd33232, %rd33230, %rd8895;
	setp.lt.u64 	%p7877, %rd33232, %rd33230;
	selp.u64 	%rd33233, 1, 0, %p7877;
	add.s64 	%rd33234, %rd33231, %rd33233;
	add.s64 	%rd38069, %rd33232, %rd33229;
	setp.lt.u64 	%p7878, %rd38069, %rd33232;
	selp.u64 	%rd33235, 1, 0, %p7878;
	add.s64 	%rd33236, %rd33234, %rd33235;
	mul.lo.s64 	%rd33237, %rd33222, 4294968273;
	mul.hi.u64 	%rd33238, %rd33222, %rd33226;
	add.s64 	%rd33239, %rd33237, %rd8917;
	setp.lt.u64 	%p7879, %rd33239, %rd33237;
	selp.u64 	%rd33240, 1, 0, %p7879;
	add.s64 	%rd33241, %rd33238, %rd33240;
	add.s64 	%rd38070, %rd33239, %rd33236;
	setp.lt.u64 	%p7880, %rd38070, %rd33239;
	selp.u64 	%rd33242, 1, 0, %p7880;
	add.s64 	%rd33243, %rd33241, %rd33242;
	mul.lo.s64 	%rd33244, %rd33224, 4294968273;
	mul.hi.u64 	%rd33245, %rd33224, %rd33226;
	add.s64 	%rd33246, %rd33244, %rd8926;
	setp.lt.u64 	%p7881, %rd33246, %rd33244;
	selp.u64 	%rd33247, 1, 0, %p7881;
	add.s64 	%rd33248, %rd33245, %rd33247;
	add.s64 	%rd38071, %rd33246, %rd33243;
	setp.lt.u64 	%p7882, %rd38071, %rd33246;
	selp.u64 	%rd33249, 1, 0, %p7882;
	add.s64 	%rd8944, %rd33248, %rd33249;
	setp.eq.s64 	%p7883, %rd8944, 0;
	@%p7883 bra 	$L__BB1_2932;
	mov.b64 	%rd33250, 4294968273;
	mul.hi.u64 	%rd33251, %rd8944, %rd33250;
	mad.lo.s64 	%rd8945, %rd8944, 4294968273, %rd38068;
	setp.lt.u64 	%p7884, %rd8945, %rd38068;
	selp.u64 	%rd33252, 1, 0, %p7884;
	add.s64 	%rd8946, %rd33251, %rd33252;
	setp.eq.s64 	%p7885, %rd8946, 0;
	mov.u64 	%rd38068, %rd8945;
	@%p7885 bra 	$L__BB1_2932;
	add.s64 	%rd8947, %rd38069, %rd8946;
	setp.ge.u64 	%p7886, %rd8947, %rd38069;
	mov.u64 	%rd38068, %rd8945;
	mov.u64 	%rd38069, %rd8947;
	@%p7886 bra 	$L__BB1_2932;
	add.s64 	%rd38070, %rd38070, 1;
	setp.eq.s64 	%p7887, %rd38070, 0;
	selp.u64 	%rd33253, 1, 0, %p7887;
	add.s64 	%rd38071, %rd38071, %rd33253;
	mov.u64 	%rd38068, %rd8945;
	mov.u64 	%rd38069, %rd8947;
$L__BB1_2932:
	setp.gt.u64 	%p7888, %rd38071, %rd5271;
	@%p7888 bra 	$L__BB1_2934;
	setp.ne.s64 	%p7889, %rd38071, %rd5271;
	setp.ne.s64 	%p7890, %rd38070, %rd5272;
	or.pred  	%p7891, %p7889, %p7890;
	setp.ne.s64 	%p7892, %rd38069, %rd5273;
	or.pred  	%p7893, %p7891, %p7892;
	setp.lt.u64 	%p7894, %rd38068, %rd5274;
	or.pred  	%p7895, %p7893, %p7894;
	@%p7895 bra 	$L__BB1_2935;
$L__BB1_2934:
	// begin inline asm
	sub.cc.u64 %rd38068, %rd38068, %rd5274;
	// end inline asm
	// begin inline asm
	subc.u64 %rd33257, 0, 0;
	// end inline asm
	sub.s64 	%rd33259, %rd38069, %rd33257;
	// begin inline asm
	sub.cc.u64 %rd38069, %rd33259, %rd5273;
	// end inline asm
	sub.s64 	%rd33262, %rd38070, %rd33257;
	// begin inline asm
	sub.cc.u64 %rd38070, %rd33262, %rd5272;
	// end inline asm
	add.s64 	%rd33264, %rd33257, %rd5271;
	sub.s64 	%rd38071, %rd38071, %rd33264;
$L__BB1_2935:
	add.s32 	%r3295, %r3295, 1;
	setp.ne.s32 	%p7896, %r3295, 3;
	@%p7896 bra 	$L__BB1_2911;
	mul.hi.u64 	%rd33265, %rd38068, %rd37764;
	mul.lo.s64 	%rd33266, %rd37765, %rd38068;
	mul.hi.u64 	%rd33267, %rd38068, %rd37765;
	add.s64 	%rd33268, %rd33266, %rd33265;
	setp.lt.u64 	%p7897, %rd33268, %rd33266;
	selp.u64 	%rd33269, 1, 0, %p7897;
	add.s64 	%rd33270, %rd33267, %rd33269;
	mul.lo.s64 	%rd33271, %rd37770, %rd38068;
	mul.hi.u64 	%rd33272, %rd38068, %rd37770;
	add.s64 	%rd33273, %rd33271, %rd33270;
	setp.lt.u64 	%p7898, %rd33273, %rd33271;
	selp.u64 	%rd33274, 1, 0, %p7898;
	add.s64 	%rd33275, %rd33272, %rd33274;
	mul.lo.s64 	%rd33276, %rd37771, %rd38068;
	mul.hi.u64 	%rd33277, %rd38068, %rd37771;
	add.s64 	%rd33278, %rd33276, %rd33275;
	setp.lt.u64 	%p7899, %rd33278, %rd33276;
	selp.u64 	%rd33279, 1, 0, %p7899;
	add.s64 	%rd33280, %rd33277, %rd33279;
	mul.lo.s64 	%rd33281, %rd37764, %rd38069;
	mul.hi.u64 	%rd33282, %rd38069, %rd37764;
	add.s64 	%rd33283, %rd33281, %rd33268;
	setp.lt.u64 	%p7900, %rd33283, %rd33281;
	selp.u64 	%rd33284, 1, 0, %p7900;
	add.s64 	%rd33285, %rd33282, %rd33284;
	mul.lo.s64 	%rd33286, %rd37765, %rd38069;
	mul.hi.u64 	%rd33287, %rd38069, %rd37765;
	add.s64 	%rd33288, %rd33286, %rd33273;
	setp.lt.u64 	%p7901, %rd33288, %rd33286;
	selp.u64 	%rd33289, 1, 0, %p7901;
	add.s64 	%rd33290, %rd33287, %rd33289;
	add.s64 	%rd33291, %rd33288, %rd33285;
	setp.lt.u64 	%p7902, %rd33291, %rd33288;
	selp.u64 	%rd33292, 1, 0, %p7902;
	add.s64 	%rd33293, %rd33290, %rd33292;
	mul.lo.s64 	%rd33294, %rd37770, %rd38069;
	mul.hi.u64 	%rd33295, %rd38069, %rd37770;
	add.s64 	%rd33296, %rd33294, %rd33278;
	setp.lt.u64 	%p7903, %rd33296, %rd33294;
	selp.u64 	%rd33297, 1, 0, %p7903;
	add.s64 	%rd33298, %rd33295, %rd33297;
	add.s64 	%rd33299, %rd33296, %rd33293;
	setp.lt.u64 	%p7904, %rd33299, %rd33296;
	selp.u64 	%rd33300, 1, 0, %p7904;
	add.s64 	%rd33301, %rd33298, %rd33300;
	mul.lo.s64 	%rd33302, %rd37771, %rd38069;
	mul.hi.u64 	%rd33303, %rd38069, %rd37771;
	add.s64 	%rd33304, %rd33302, %rd33280;
	setp.lt.u64 	%p7905, %rd33304, %rd33302;
	selp.u64 	%rd33305, 1, 0, %p7905;
	add.s64 	%rd33306, %rd33303, %rd33305;
	add.s64 	%rd33307, %rd33304, %rd33301;
	setp.lt.u64 	%p7906, %rd33307, %rd33304;
	selp.u64 	%rd33308, 1, 0, %p7906;
	add.s64 	%rd33309, %rd33306, %rd33308;
	mul.lo.s64 	%rd33310, %rd37764, %rd38070;
	mul.hi.u64 	%rd33311, %rd38070, %rd37764;
	add.s64 	%rd33312, %rd33310, %rd33291;
	setp.lt.u64 	%p7907, %rd33312, %rd33310;
	selp.u64 	%rd33313, 1, 0, %p7907;
	add.s64 	%rd33314, %rd33311, %rd33313;
	mul.lo.s64 	%rd33315, %rd37765, %rd38070;
	mul.hi.u64 	%rd33316, %rd38070, %rd37765;
	add.s64 	%rd33317, %rd33315, %rd33299;
	setp.lt.u64 	%p7908, %rd33317, %rd33315;
	selp.u64 	%rd33318, 1, 0, %p7908;
	add.s64 	%rd33319, %rd33316, %rd33318;
	add.s64 	%rd33320, %rd33317, %rd33314;
	setp.lt.u64 	%p7909, %rd33320, %rd33317;
	selp.u64 	%rd33321, 1, 0, %p7909;
	add.s64 	%rd33322, %rd33319, %rd33321;
	mul.lo.s64 	%rd33323, %rd37770, %rd38070;
	mul.hi.u64 	%rd33324, %rd38070, %rd37770;
	add.s64 	%rd33325, %rd33323, %rd33307;
	setp.lt.u64 	%p7910, %rd33325, %rd33323;
	selp.u64 	%rd33326, 1, 0, %p7910;
	add.s64 	%rd33327, %rd33324, %rd33326;
	add.s64 	%rd33328, %rd33325, %rd33322;
	setp.lt.u64 	%p7911, %rd33328, %rd33325;
	selp.u64 	%rd33329, 1, 0, %p7911;
	add.s64 	%rd33330, %rd33327, %rd33329;
	mul.lo.s64 	%rd33331, %rd37771, %rd38070;
	mul.hi.u64 	%rd33332, %rd38070, %rd37771;
	add.s64 	%rd33333, %rd33331, %rd33309;
	setp.lt.u64 	%p7912, %rd33333, %rd33331;
	selp.u64 	%rd33334, 1, 0, %p7912;
	add.s64 	%rd33335, %rd33332, %rd33334;
	add.s64 	%rd33336, %rd33333, %rd33330;
	setp.lt.u64 	%p7913, %rd33336, %rd33333;
	selp.u64 	%rd33337, 1, 0, %p7913;
	add.s64 	%rd33338, %rd33335, %rd33337;
	mul.lo.s64 	%rd33339, %rd37764, %rd38071;
	mul.hi.u64 	%rd33340, %rd38071, %rd37764;
	add.s64 	%rd33341, %rd33339, %rd33320;
	setp.lt.u64 	%p7914, %rd33341, %rd33339;
	selp.u64 	%rd33342, 1, 0, %p7914;
	add.s64 	%rd33343, %rd33340, %rd33342;
	mul.lo.s64 	%rd33344, %rd37765, %rd38071;
	mul.hi.u64 	%rd33345, %rd38071, %rd37765;
	add.s64 	%rd33346, %rd33344, %rd33328;
	setp.lt.u64 	%p7915, %rd33346, %rd33344;
	selp.u64 	%rd33347, 1, 0, %p7915;
	add.s64 	%rd33348, %rd33345, %rd33347;
	add.s64 	%rd33349, %rd33346, %rd33343;
	setp.lt.u64 	%p7916, %rd33349, %rd33346;
	selp.u64 	%rd33350, 1, 0, %p7916;
	add.s64 	%rd33351, %rd33348, %rd33350;
	mul.lo.s64 	%rd33352, %rd37770, %rd38071;
	mul.hi.u64 	%rd33353, %rd38071, %rd37770;
	add.s64 	%rd33354, %rd33352, %rd33336;
	setp.lt.u64 	%p7917, %rd33354, %rd33352;
	selp.u64 	%rd33355, 1, 0, %p7917;
	add.s64 	%rd33356, %rd33353, %rd33355;
	add.s64 	%rd33357, %rd33354, %rd33351;
	setp.lt.u64 	%p7918, %rd33357, %rd33354;
	selp.u64 	%rd33358, 1, 0, %p7918;
	add.s64 	%rd33359, %rd33356, %rd33358;
	mul.lo.s64 	%rd33360, %rd37771, %rd38071;
	mul.hi.u64 	%rd33361, %rd38071, %rd37771;
	add.s64 	%rd33362, %rd33360, %rd33338;
	setp.lt.u64 	%p7919, %rd33362, %rd33360;
	selp.u64 	%rd33363, 1, 0, %p7919;
	add.s64 	%rd33364, %rd33361, %rd33363;
	add.s64 	%rd33365, %rd33362, %rd33359;
	setp.lt.u64 	%p7920, %rd33365, %rd33362;
	selp.u64 	%rd33366, 1, 0, %p7920;
	add.s64 	%rd33367, %rd33364, %rd33366;
	mul.lo.s64 	%rd33368, %rd33349, 4294968273;
	mov.b64 	%rd33369, 4294968273;
	mul.hi.u64 	%rd33370, %rd33349, %rd33369;
	mad.lo.s64 	%rd38105, %rd37764, %rd38068, %rd33368;
	setp.lt.u64 	%p7921, %rd38105, %rd33368;
	selp.u64 	%rd33371, 1, 0, %p7921;
	add.s64 	%rd33372, %rd33370, %rd33371;
	mul.lo.s64 	%rd33373, %rd33357, 4294968273;
	mul.hi.u64 	%rd33374, %rd33357, %rd33369;
	add.s64 	%rd33375, %rd33373, %rd33283;
	setp.lt.u64 	%p7922, %rd33375, %rd33373;
	selp.u64 	%rd33376, 1, 0, %p7922;
	add.s64 	%rd33377, %rd33374, %rd33376;
	add.s64 	%rd38106, %rd33375, %rd33372;
	setp.lt.u64 	%p7923, %rd38106, %rd33375;
	selp.u64 	%rd33378, 1, 0, %p7923;
	add.s64 	%rd33379, %rd33377, %rd33378;
	mul.lo.s64 	%rd33380, %rd33365, 4294968273;
	mul.hi.u64 	%rd33381, %rd33365, %rd33369;
	add.s64 	%rd33382, %rd33380, %rd33312;
	setp.lt.u64 	%p7924, %rd33382, %rd33380;
	selp.u64 	%rd33383, 1, 0, %p7924;
	add.s64 	%rd33384, %rd33381, %rd33383;
	add.s64 	%rd38107, %rd33382, %rd33379;
	setp.lt.u64 	%p7925, %rd38107, %rd33382;
	selp.u64 	%rd33385, 1, 0, %p7925;
	add.s64 	%rd33386, %rd33384, %rd33385;
	mul.lo.s64 	%rd33387, %rd33367, 4294968273;
	mul.hi.u64 	%rd33388, %rd33367, %rd33369;
	add.s64 	%rd33389, %rd33387, %rd33341;
	setp.lt.u64 	%p7926, %rd33389, %rd33387;
	selp.u64 	%rd33390, 1, 0, %p7926;
	add.s64 	%rd33391, %rd33388, %rd33390;
	add.s64 	%rd38108, %rd33389, %rd33386;
	setp.lt.u64 	%p7927, %rd38108, %rd33389;
	selp.u64 	%rd33392, 1, 0, %p7927;
	add.s64 	%rd8966, %rd33391, %rd33392;
	setp.eq.s64 	%p7928, %rd8966, 0;
	@%p7928 bra 	$L__BB1_2940;
	mov.b64 	%rd33393, 4294968273;
	mul.hi.u64 	%rd33394, %rd8966, %rd33393;
	mad.lo.s64 	%rd8967, %rd8966, 4294968273, %rd38105;
	setp.lt.u64 	%p7929, %rd8967, %rd38105;
	selp.u64 	%rd33395, 1, 0, %p7929;
	add.s64 	%rd8968, %rd33394, %rd33395;
	setp.eq.s64 	%p7930, %rd8968, 0;
	mov.u64 	%rd38105, %rd8967;
	@%p7930 bra 	$L__BB1_2940;
	add.s64 	%rd8969, %rd38106, %rd8968;
	setp.ge.u64 	%p7931, %rd8969, %rd38106;
	mov.u64 	%rd38105, %rd8967;
	mov.u64 	%rd38106, %rd8969;
	@%p7931 bra 	$L__BB1_2940;
	add.s64 	%rd38107, %rd38107, 1;
	setp.eq.s64 	%p7932, %rd38107, 0;
	selp.u64 	%rd33396, 1, 0, %p7932;
	add.s64 	%rd38108, %rd38108, %rd33396;
	mov.u64 	%rd38105, %rd8967;
	mov.u64 	%rd38106, %rd8969;
$L__BB1_2940:
	setp.gt.u64 	%p7933, %rd38108, %rd5271;
	@%p7933 bra 	$L__BB1_2942;
	setp.ne.s64 	%p7934, %rd38108, %rd5271;
	setp.ne.s64 	%p7935, %rd38107, %rd5272;
	or.pred  	%p7936, %p7934, %p7935;
	setp.ne.s64 	%p7937, %rd38106, %rd5273;
	or.pred  	%p7938, %p7936, %p7937;
	setp.lt.u64 	%p7939, %rd38105, %rd5274;
	or.pred  	%p7940, %p7938, %p7939;
	@%p7940 bra 	$L__BB1_2943;
$L__BB1_2942:
	// begin inline asm
	sub.cc.u64 %rd38105, %rd38105, %rd5274;
	// end inline asm
	// begin inline asm
	subc.u64 %rd33400, 0, 0;
	// end inline asm
	sub.s64 	%rd33402, %rd38106, %rd33400;
	// begin inline asm
	sub.cc.u64 %rd38106, %rd33402, %rd5273;
	// end inline asm
	sub.s64 	%rd33405, %rd38107, %rd33400;
	// begin inline asm
	sub.cc.u64 %rd38107, %rd33405, %rd5272;
	// end inline asm
	add.s64 	%rd33407, %rd33400, %rd5271;
	sub.s64 	%rd38108, %rd38108, %rd33407;
$L__BB1_2943:
	mov.b32 	%r3296, 0;
$L__BB1_2944:
	mul.hi.u64 	%rd33408, %rd38105, %rd38105;
	mul.lo.s64 	%rd33409, %rd38106, %rd38106;
	mul.hi.u64 	%rd38113, %rd38106, %rd38106;
	mul.lo.s64 	%rd38114, %rd38107, %rd38107;
	mul.hi.u64 	%rd38115, %rd38107, %rd38107;
	mul.lo.s64 	%rd38116, %rd38108, %rd38108;
	mul.hi.u64 	%rd38117, %rd38108, %rd38108;
	mul.lo.s64 	%rd33410, %rd38106, %rd38105;
	mul.hi.u64 	%rd33411, %rd38105, %rd38106;
	mov.b64 	{%r3067, %r3068}, %rd33411;
	mov.b64 	{%r3069, %r3070}, %rd33410;
	shf.l.wrap.b32 	%r3071, %r3070, %r3067, 1;
	shf.l.wrap.b32 	%r3072, %r3067, %r3068, 1;
	mov.b64 	%rd33412, {%r3071, %r3072};
	shl.b64 	%rd33413, %rd33410, 1;
	add.s64 	%rd8993, %rd33413, %rd33408;
	setp.lt.u64 	%p7941, %rd8993, %rd33413;
	selp.u64 	%rd33414, 1, 0, %p7941;
	add.s64 	%rd33415, %rd33409, %rd33412;
	add.s64 	%rd8994, %rd33415, %rd33414;
	setp.ge.u64 	%p7942, %rd8994, %rd33409;
	@%p7942 bra 	$L__BB1_2949;
	add.s64 	%rd38113, %rd38113, 1;
	setp.ne.s64 	%p7943, %rd38113, 0;
	@%p7943 bra 	$L__BB1_2949;
	add.s64 	%rd38114, %rd38114, 1;
	setp.ne.s64 	%p7944, %rd38114, 0;
	mov.b64 	%rd38113, 0;
	@%p7944 bra 	$L__BB1_2949;
	add.s64 	%rd38115, %rd38115, 1;
	setp.ne.s64 	%p7945, %rd38115, 0;
	mov.b64 	%rd38113, 0;
	mov.u64 	%rd38114, %rd38113;
	@%p7945 bra 	$L__BB1_2949;
	add.s64 	%rd38116, %rd38116, 1;
	setp.eq.s64 	%p7946, %rd38116, 0;
	selp.u64 	%rd33419, 1, 0, %p7946;
	add.s64 	%rd38117, %rd38117, %rd33419;
	mov.b64 	%rd38113, 0;
	mov.u64 	%rd38115, %rd38113;
$L__BB1_2949:
	mul.lo.s64 	%rd33420, %rd38107, %rd38105;
	mul.hi.u64 	%rd33421, %rd38105, %rd38107;
	mov.b64 	{%r3073, %r3074}, %rd33421;
	mov.b64 	{%r3075, %r3076}, %rd33420;
	shf.l.wrap.b32 	%r3077, %r3076, %r3073, 1;
	shf.l.wrap.b32 	%r3078, %r3073, %r3074, 1;
	mov.b64 	%rd33422, {%r3077, %r3078};
	shl.b64 	%rd33423, %rd33420, 1;
	add.s64 	%rd9015, %rd33423, %rd8994;
	setp.lt.u64 	%p7947, %rd9015, %rd33423;
	selp.u64 	%rd33424, 1, 0, %p7947;
	add.s64 	%rd33425, %rd38113, %rd33422;
	add.s64 	%rd9016, %rd33425, %rd33424;
	setp.ge.u64 	%p7948, %rd9016, %rd38113;
	@%p7948 bra 	$L__BB1_2953;
	add.s64 	%rd38114, %rd38114, 1;
	setp.ne.s64 	%p7949, %rd38114, 0;
	@%p7949 bra 	$L__BB1_2953;
	add.s64 	%rd38115, %rd38115, 1;
	setp.ne.s64 	%p7950, %rd38115, 0;
	mov.b64 	%rd38114, 0;
	@%p7950 bra 	$L__BB1_2953;
	add.s64 	%rd38116, %rd38116, 1;
	setp.eq.s64 	%p7951, %rd38116, 0;
	selp.u64 	%rd33428, 1, 0, %p7951;
	add.s64 	%rd38117, %rd38117, %rd33428;
	mov.b64 	%rd38114, 0;
	mov.u64 	%rd38115, %rd38114;
$L__BB1_2953:
	mul.lo.s64 	%rd9004, %rd38108, %rd38105;
	mul.hi.u64 	%rd33429, %rd38105, %rd38108;
	mov.b64 	{%r3079, %r3080}, %rd33429;
	mov.b64 	{%r3081, %r3082}, %rd9004;
	shf.l.wrap.b32 	%r3083, %r3082, %r3079, 1;
	shf.l.wrap.b32 	%r3084, %r3079, %r3080, 1;
	mov.b64 	%rd33430, {%r3083, %r3084};
	shl.b64 	%rd33431, %rd9004, 1;
	add.s64 	%rd9005, %rd33431, %rd9016;
	setp.lt.u64 	%p7952, %rd9005, %rd33431;
	selp.u64 	%rd33432, 1, 0, %p7952;
	add.s64 	%rd33433, %rd38114, %rd33430;
	add.s64 	%rd9006, %rd33433, %rd33432;
	setp.ge.u64 	%p7953, %rd9006, %rd38114;
	@%p7953 bra 	$L__BB1_2956;
	add.s64 	%rd38115, %rd38115, 1;
	setp.ne.s64 	%p7954, %rd38115, 0;
	@%p7954 bra 	$L__BB1_2956;
	add.s64 	%rd38116, %rd38116, 1;
	setp.eq.s64 	%p7955, %rd38116, 0;
	selp.u64 	%rd33435, 1, 0, %p7955;
	add.s64 	%rd38117, %rd38117, %rd33435;
	mov.b64 	%rd38115, 0;
$L__BB1_2956:
	mul.lo.s64 	%rd33436, %rd38107, %rd38106;
	mul.hi.u64 	%rd33437, %rd38106, %rd38107;
	mov.b64 	{%r3085, %r3086}, %rd33437;
	mov.b64 	{%r3087, %r3088}, %rd33436;
	shf.l.wrap.b32 	%r3089, %r3088, %r3085, 1;
	shf.l.wrap.b32 	%r3090, %r3085, %r3086, 1;
	mov.b64 	%rd33438, {%r3089, %r3090};
	add.s64 	%rd33439, %rd9004, %rd33436;
	shl.b64 	%rd33440, %rd33439, 1;
	add.s64 	%rd9024, %rd33440, %rd9016;
	setp.lt.u64 	%p7956, %rd9024, %rd9005;
	selp.u64 	%rd33441, 1, 0, %p7956;
	add.s64 	%rd33442, %rd9006, %rd33438;
	add.s64 	%rd9025, %rd33442, %rd33441;
	setp.ge.u64 	%p7957, %rd9025, %rd9006;
	@%p7957 bra 	$L__BB1_2959;
	add.s64 	%rd38115, %rd38115, 1;
	setp.ne.s64 	%p7958, %rd38115, 0;
	@%p7958 bra 	$L__BB1_2959;
	add.s64 	%rd38116, %rd38116, 1;
	setp.eq.s64 	%p7959, %rd38116, 0;
	selp.u64 	%rd33444, 1, 0, %p7959;
	add.s64 	%rd38117, %rd38117, %rd33444;
	mov.b64 	%rd38115, 0;
$L__BB1_2959:
	mul.lo.s64 	%rd33445, %rd38108, %rd38106;
	mul.hi.u64 	%rd33446, %rd38106, %rd38108;
	mov.b64 	{%r3091, %r3092}, %rd33446;
	mov.b64 	{%r3093, %r3094}, %rd33445;
	shf.l.wrap.b32 	%r3095, %r3094, %r3091, 1;
	shf.l.wrap.b32 	%r3096, %r3091, %r3092, 1;
	mov.b64 	%rd33447, {%r3095, %r3096};
	shl.b64 	%rd33448, %rd33445, 1;
	add.s64 	%rd9032, %rd33448, %rd9025;
	setp.lt.u64 	%p7960, %rd9032, %rd33448;
	selp.u64 	%rd33449, 1, 0, %p7960;
	add.s64 	%rd33450, %rd38115, %rd33447;
	add.s64 	%rd9033, %rd33450, %rd33449;
	setp.ge.u64 	%p7961, %rd9033, %rd38115;
	@%p7961 bra 	$L__BB1_2961;
	add.s64 	%rd38116, %rd38116, 1;
	setp.eq.s64 	%p7962, %rd38116, 0;
	selp.u64 	%rd33451, 1, 0, %p7962;
	add.s64 	%rd38117, %rd38117, %rd33451;
$L__BB1_2961:
	mul.lo.s64 	%rd33452, %rd38108, %rd38107;
	mul.hi.u64 	%rd33453, %rd38107, %rd38108;
	mov.b64 	{%r3097, %r3098}, %rd33453;
	mov.b64 	{%r3099, %r3100}, %rd33452;
	shf.l.wrap.b32 	%r3101, %r3100, %r3097, 1;
	shf.l.wrap.b32 	%r3102, %r3097, %r3098, 1;
	mov.b64 	%rd33454, {%r3101, %r3102};
	shl.b64 	%rd33455, %rd33452, 1;
	add.s64 	%rd33456, %rd33455, %rd9033;
	setp.lt.u64 	%p7963, %rd33456, %rd33455;
	selp.u64 	%rd33457, 1, 0, %p7963;
	add.s64 	%rd33458, %rd38116, %rd33454;
	add.s64 	%rd33459, %rd33458, %rd33457;
	setp.lt.u64 	%p7964, %rd33459, %rd38116;
	selp.u64 	%rd33460, 1, 0, %p7964;
	add.s64 	%rd33461, %rd38117, %rd33460;
	mul.lo.s64 	%rd33462, %rd9032, 4294968273;
	mov.b64 	%rd33463, 4294968273;
	mul.hi.u64 	%rd33464, %rd9032, %rd33463;
	mad.lo.s64 	%rd38105, %rd38105, %rd38105, %rd33462;
	setp.lt.u64 	%p7965, %rd38105, %rd33462;
	selp.u64 	%rd33465, 1, 0, %p7965;
	add.s64 	%rd33466, %rd33464, %rd33465;
	mul.lo.s64 	%rd33467, %rd33456, 4294968273;
	mul.hi.u64 	%rd33468, %rd33456, %rd33463;
	add.s64 	%rd33469, %rd33467, %rd8993;
	setp.lt.u64 	%p7966, %rd33469, %rd33467;
	selp.u64 	%rd33470, 1, 0, %p7966;
	add.s64 	%rd33471, %rd33468, %rd33470;
	add.s64 	%rd38106, %rd33469, %rd33466;
	setp.lt.u64 	%p7967, %rd38106, %rd33469;
	selp.u64 	%rd33472, 1, 0, %p7967;
	add.s64 	%rd33473, %rd33471, %rd33472;
	mul.lo.s64 	%rd33474, %rd33459, 4294968273;
	mul.hi.u64 	%rd33475, %rd33459, %rd33463;
	add.s64 	%rd33476, %rd33474, %rd9015;
	setp.lt.u64 	%p7968, %rd33476, %rd33474;
	selp.u64 	%rd33477, 1, 0, %p7968;
	add.s64 	%rd33478, %rd33475, %rd33477;
	add.s64 	%rd38107, %rd33476, %rd33473;
	setp.lt.u64 	%p7969, %rd38107, %rd33476;
	selp.u64 	%rd33479, 1, 0, %p7969;
	add.s64 	%rd33480, %rd33478, %rd33479;
	mul.lo.s64 	%rd33481, %rd33461, 4294968273;
	mul.hi.u64 	%rd33482, %rd33461, %rd33463;
	add.s64 	%rd33483, %rd33481, %rd9024;
	setp.lt.u64 	%p7970, %rd33483, %rd33481;
	selp.u64 	%rd33484, 1, 0, %p7970;
	add.s64 	%rd33485, %rd33482, %rd33484;
	add.s64 	%rd38108, %rd33483, %rd33480;
	setp.lt.u64 	%p7971, %rd38108, %rd33483;
	selp.u64 	%rd33486, 1, 0, %p7971;
	add.s64 	%rd9042, %rd33485, %rd33486;
	setp.eq.s64 	%p7972, %rd9042, 0;
	@%p7972 bra 	$L__BB1_2965;
	mov.b64 	%rd33487, 4294968273;
	mul.hi.u64 	%rd33488, %rd9042, %rd33487;
	mad.lo.s64 	%rd9043, %rd9042, 4294968273, %rd38105;
	setp.lt.u64 	%p7973, %rd9043, %rd38105;
	selp.u64 	%rd33489, 1, 0, %p7973;
	add.s64 	%rd9044, %rd33488, %rd33489;
	setp.eq.s64 	%p7974, %rd9044, 0;
	mov.u64 	%rd38105, %rd9043;
	@%p7974 bra 	$L__BB1_2965;
	add.s64 	%rd9045, %rd38106, %rd9044;
	setp.ge.u64 	%p7975, %rd9045, %rd38106;
	mov.u64 	%rd38105, %rd9043;
	mov.u64 	%rd38106, %rd9045;
	@%p7975 bra 	$L__BB1_2965;
	add.s64 	%rd38107, %rd38107, 1;
	setp.eq.s64 	%p7976, %rd38107, 0;
	selp.u64 	%rd33490, 1, 0, %p7976;
	add.s64 	%rd38108, %rd38108, %rd33490;
	mov.u64 	%rd38105, %rd9043;
	mov.u64 	%rd38106, %rd9045;
$L__BB1_2965:
	setp.gt.u64 	%p7977, %rd38108, %rd5271;
	@%p7977 bra 	$L__BB1_2967;
	setp.ne.s64 	%p7978, %rd38108, %rd5271;
	setp.ne.s64 	%p7979, %rd38107, %rd5272;
	or.pred  	%p7980, %p7978, %p7979;
	setp.ne.s64 	%p7981, %rd38106, %rd5273;
	or.pred  	%p7982, %p7980, %p7981;
	setp.lt.u64 	%p7983, %rd38105, %rd5274;
	or.pred  	%p7984, %p7982, %p7983;
	@%p7984 bra 	$L__BB1_2968;
$L__BB1_2967:
	// begin inline asm
	sub.cc.u64 %rd38105, %rd38105, %rd5274;
	// end inline asm
	// begin inline asm
	subc.u64 %rd33494, 0, 0;
	// end inline asm
	sub.s64 	%rd33496, %rd38106, %rd33494;
	// begin inline asm
	sub.cc.u64 %rd38106, %rd33496, %rd5273;
	// end inline asm
	sub.s64 	%rd33499, %rd38107, %rd33494;
	// begin inline asm
	sub.cc.u64 %rd38107, %rd33499, %rd5272;
	// end inline asm
	add.s64 	%rd33501, %rd33494, %rd5271;
	sub.s64 	%rd38108, %rd38108, %rd33501;
$L__BB1_2968:
	add.s32 	%r3296, %r3296, 1;
	setp.ne.s32 	%p7985, %r3296, 23;
	@%p7985 bra 	$L__BB1_2944;
	mul.hi.u64 	%rd33502, %rd38105, %rd37912;
	mul.lo.s64 	%rd33503, %rd37913, %rd38105;
	mul.hi.u64 	%rd33504, %rd38105, %rd37913;
	add.s64 	%rd33505, %rd33503, %rd33502;
	setp.lt.u64 	%p7986, %rd33505, %rd33503;
	selp.u64 	%rd33506, 1, 0, %p7986;
	add.s64 	%rd33507, %rd33504, %rd33506;
	mul.lo.s64 	%rd33508, %rd37918, %rd38105;
	mul.hi.u64 	%rd33509, %rd38105, %rd37918;
	add.s64 	%rd33510, %rd33508, %rd33507;
	setp.lt.u64 	%p7987, %rd33510, %rd33508;
	selp.u64 	%rd33511, 1, 0, %p7987;
	add.s64 	%rd33512, %rd33509, %rd33511;
	mul.lo.s64 	%rd33513, %rd37919, %rd38105;
	mul.hi.u64 	%rd33514, %rd38105, %rd37919;
	add.s64 	%rd33515, %rd33513, %rd33512;
	setp.lt.u64 	%p7988, %rd33515, %rd33513;
	selp.u64 	%rd33516, 1, 0, %p7988;
	add.s64 	%rd33517, %rd33514, %rd33516;
	mul.lo.s64 	%rd33518, %rd37912, %rd38106;
	mul.hi.u64 	%rd33519, %rd38106, %rd37912;
	add.s64 	%rd33520, %rd33518, %rd33505;
	setp.lt.u64 	%p7989, %rd33520, %rd33518;
	selp.u64 	%rd33521, 1, 0, %p7989;
	add.s64 	%rd33522, %rd33519, %rd33521;
	mul.lo.s64 	%rd33523, %rd37913, %rd38106;
	mul.hi.u64 	%rd33524, %rd38106, %rd37913;
	add.s64 	%rd33525, %rd33523, %rd33510;
	setp.lt.u64 	%p7990, %rd33525, %rd33523;
	selp.u64 	%rd33526, 1, 0, %p7990;
	add.s64 	%rd33527, %rd33524, %rd33526;
	add.s64 	%rd33528, %rd33525, %rd33522;
	setp.lt.u64 	%p7991, %rd33528, %rd33525;
	selp.u64 	%rd33529, 1, 0, %p7991;
	add.s64 	%rd33530, %rd33527, %rd33529;
	mul.lo.s64 	%rd33531, %rd37918, %rd38106;
	mul.hi.u64 	%rd33532, %rd38106, %rd37918;
	add.s64 	%rd33533, %rd33531, %rd33515;
	setp.lt.u64 	%p7992, %rd33533, %rd33531;
	selp.u64 	%rd33534, 1, 0, %p7992;
	add.s64 	%rd33535, %rd33532, %rd33534;
	add.s64 	%rd33536, %rd33533, %rd33530;
	setp.lt.u64 	%p7993, %rd33536, %rd33533;
	selp.u64 	%rd33537, 1, 0, %p7993;
	add.s64 	%rd33538, %rd33535, %rd33537;
	mul.lo.s64 	%rd33539, %rd37919, %rd38106;
	mul.hi.u64 	%rd33540, %rd38106, %rd37919;
	add.s64 	%rd33541, %rd33539, %rd33517;
	setp.lt.u64 	%p7994, %rd33541, %rd33539;
	selp.u64 	%rd33542, 1, 0, %p7994;
	add.s64 	%rd33543, %rd33540, %rd33542;
	add.s64 	%rd33544, %rd33541, %rd33538;
	setp.lt.u64 	%p7995, %rd33544, %rd33541;
	selp.u64 	%rd33545, 1, 0, %p7995;
	add.s64 	%rd33546, %rd33543, %rd33545;
	mul.lo.s64 	%rd33547, %rd37912, %rd38107;
	mul.hi.u64 	%rd33548, %rd38107, %rd37912;
	add.s64 	%rd33549, %rd33547, %rd33528;
	setp.lt.u64 	%p7996, %rd33549, %rd33547;
	selp.u64 	%rd33550, 1, 0, %p7996;
	add.s64 	%rd33551, %rd33548, %rd33550;
	mul.lo.s64 	%rd33552, %rd37913, %rd38107;
	mul.hi.u64 	%rd33553, %rd38107, %rd37913;
	add.s64 	%rd33554, %rd33552, %rd33536;
	setp.lt.u64 	%p7997, %rd33554, %rd33552;
	selp.u64 	%rd33555, 1, 0, %p7997;
	add.s64 	%rd33556, %rd33553, %rd33555;
	add.s64 	%rd33557, %rd33554, %rd33551;
	setp.lt.u64 	%p7998, %rd33557, %rd33554;
	selp.u64 	%rd33558, 1, 0, %p7998;
	add.s64 	%rd33559, %rd33556, %rd33558;
	mul.lo.s64 	%rd33560, %rd37918, %rd38107;
	mul.hi.u64 	%rd33561, %rd38107, %rd37918;
	add.s64 	%rd33562, %rd33560, %rd33544;
	setp.lt.u64 	%p7999, %rd33562, %rd33560;
	selp.u64 	%rd33563, 1, 0, %p7999;
	add.s64 	%rd33564, %rd33561, %rd33563;
	add.s64 	%rd33565, %rd33562, %rd33559;
	setp.lt.u64 	%p8000, %rd33565, %rd33562;
	selp.u64 	%rd33566, 1, 0, %p8000;
	add.s64 	%rd33567, %rd33564, %rd33566;
	mul.lo.s64 	%rd33568, %rd37919, %rd38107;
	mul.hi.u64 	%rd33569, %rd38107, %rd37919;
	add.s64 	%rd33570, %rd33568, %rd33546;
	setp.lt.u64 	%p8001, %rd33570, %rd33568;
	selp.u64 	%rd33571, 1, 0, %p8001;
	add.s64 	%rd33572, %rd33569, %rd33571;
	add.s64 	%rd33573, %rd33570, %rd33567;
	setp.lt.u64 	%p8002, %rd33573, %rd33570;
	selp.u64 	%rd33574, 1, 0, %p8002;
	add.s64 	%rd33575, %rd33572, %rd33574;
	mul.lo.s64 	%rd33576, %rd37912, %rd38108;
	mul.hi.u64 	%rd33577, %rd38108, %rd37912;
	add.s64 	%rd33578, %rd33576, %rd33557;
	setp.lt.u64 	%p8003, %rd33578, %rd33576;
	selp.u64 	%rd33579, 1, 0, %p8003;
	add.s64 	%rd33580, %rd33577, %rd33579;
	mul.lo.s64 	%rd33581, %rd37913, %rd38108;
	mul.hi.u64 	%rd33582, %rd38108, %rd37913;
	add.s64 	%rd33583, %rd33581, %rd33565;
	setp.lt.u64 	%p8004, %rd33583, %rd33581;
	selp.u64 	%rd33584, 1, 0, %p8004;
	add.s64 	%rd33585, %rd33582, %rd33584;
	add.s64 	%rd33586, %rd33583, %rd33580;
	setp.lt.u64 	%p8005, %rd33586, %rd33583;
	selp.u64 	%rd33587, 1, 0, %p8005;
	add.s64 	%rd33588, %rd33585, %rd33587;
	mul.lo.s64 	%rd33589, %rd37918, %rd38108;
	mul.hi.u64 	%rd33590, %rd38108, %rd37918;
	add.s64 	%rd33591, %rd33589, %rd33573;
	setp.lt.u64 	%p8006, %rd33591, %rd33589;
	selp.u64 	%rd33592, 1, 0, %p8006;
	add.s64 	%rd33593, %rd33590, %rd33592;
	add.s64 	%rd33594, %rd33591, %rd33588;
	setp.lt.u64 	%p8007, %rd33594, %rd33591;
	selp.u64 	%rd33595, 1, 0, %p8007;
	add.s64 	%rd33596, %rd33593, %rd33595;
	mul.lo.s64 	%rd33597, %rd37919, %rd38108;
	mul.hi.u64 	%rd33598, %rd38108, %rd37919;
	add.s64 	%rd33599, %rd33597, %rd33575;
	setp.lt.u64 	%p8008, %rd33599, %rd33597;
	selp.u64 	%rd33600, 1, 0, %p8008;
	add.s64 	%rd33601, %rd33598, %rd33600;
	add.s64 	%rd33602, %rd33599, %rd33596;
	setp.lt.u64 	%p8009, %rd33602, %rd33599;
	selp.u64 	%rd33603, 1, 0, %p8009;
	add.s64 	%rd33604, %rd33601, %rd33603;
	mul.lo.s64 	%rd33605, %rd33586, 4294968273;
	mov.b64 	%rd33606, 4294968273;
	mul.hi.u64 	%rd33607, %rd33586, %rd33606;
	mad.lo.s64 	%rd38142, %rd37912, %rd38105, %rd33605;
	setp.lt.u64 	%p8010, %rd38142, %rd33605;
	selp.u64 	%rd33608, 1, 0, %p8010;
	add.s64 	%rd33609, %rd33607, %rd33608;
	mul.lo.s64 	%rd33610, %rd33594, 4294968273;
	mul.hi.u64 	%rd33611, %rd33594, %rd33606;
	add.s64 	%rd33612, %rd33610, %rd33520;
	setp.lt.u64 	%p8011, %rd33612, %rd33610;
	selp.u64 	%rd33613, 1, 0, %p8011;
	add.s64 	%rd33614, %rd33611, %rd33613;
	add.s64 	%rd38143, %rd33612, %rd33609;
	setp.lt.u64 	%p8012, %rd38143, %rd33612;
	selp.u64 	%rd33615, 1, 0, %p8012;
	add.s64 	%rd33616, %rd33614, %rd33615;
	mul.lo.s64 	%rd33617, %rd33602, 4294968273;
	mul.hi.u64 	%rd33618, %rd33602, %rd33606;
	add.s64 	%rd33619, %rd33617, %rd33549;
	setp.lt.u64 	%p8013, %rd33619, %rd33617;
	selp.u64 	%rd33620, 1, 0, %p8013;
	add.s64 	%rd33621, %rd33618, %rd33620;
	add.s64 	%rd38144, %rd33619, %rd33616;
	setp.lt.u64 	%p8014, %rd38144, %rd33619;
	selp.u64 	%rd33622, 1, 0, %p8014;
	add.s64 	%rd33623, %rd33621, %rd33622;
	mul.lo.s64 	%rd33624, %rd33604, 4294968273;
	mul.hi.u64 	%rd33625, %rd33604, %rd33606;
	add.s64 	%rd33626, %rd33624, %rd33578;
	setp.lt.u64 	%p8015, %rd33626, %rd33624;
	selp.u64 	%rd33627, 1, 0, %p8015;
	add.s64 	%rd33628, %rd33625, %rd33627;
	add.s64 	%rd38145, %rd33626, %rd33623;
	setp.lt.u64 	%p8016, %rd38145, %rd33626;
	selp.u64 	%rd33629, 1, 0, %p8016;
	add.s64 	%rd9064, %rd33628, %rd33629;
	setp.eq.s64 	%p8017, %rd9064, 0;
	@%p8017 bra 	$L__BB1_2973;
	mov.b64 	%rd33630, 4294968273;
	mul.hi.u64 	%rd33631, %rd9064, %rd33630;
	mad.lo.s64 	%rd9065, %rd9064, 4294968273, %rd38142;
	setp.lt.u64 	%p8018, %rd9065, %rd38142;
	selp.u64 	%rd33632, 1, 0, %p8018;
	add.s64 	%rd9066, %rd33631, %rd33632;
	setp.eq.s64 	%p8019, %rd9066, 0;
	mov.u64 	%rd38142, %rd9065;
	@%p8019 bra 	$L__BB1_2973;
	add.s64 	%rd9067, %rd38143, %rd9066;
	setp.ge.u64 	%p8020, %rd9067, %rd38143;
	mov.u64 	%rd38142, %rd9065;
	mov.u64 	%rd38143, %rd9067;
	@%p8020 bra 	$L__BB1_2973;
	add.s64 	%rd38144, %rd38144, 1;
	setp.eq.s64 	%p8021, %rd38144, 0;
	selp.u64 	%rd33633, 1, 0, %p8021;
	add.s64 	%rd38145, %rd38145, %rd33633;
	mov.u64 	%rd38142, %rd9065;
	mov.u64 	%rd38143, %rd9067;
$L__BB1_2973:
	setp.gt.u64 	%p8022, %rd38145, %rd5271;
	@%p8022 bra 	$L__BB1_2975;
	setp.ne.s64 	%p8023, %rd38145, %rd5271;
	setp.ne.s64 	%p8024, %rd38144, %rd5272;
	or.pred  	%p8025, %p8023, %p8024;
	setp.ne.s64 	%p8026, %rd38143, %rd5273;
	or.pred  	%p8027, %p8025, %p8026;
	setp.lt.u64 	%p8028, %rd38142, %rd5274;
	or.pred  	%p8029, %p8027, %p8028;
	@%p8029 bra 	$L__BB1_2976;
$L__BB1_2975:
	// begin inline asm
	sub.cc.u64 %rd38142, %rd38142, %rd5274;
	// end inline asm
	// begin inline asm
	subc.u64 %rd33637, 0, 0;
	// end inline asm
	sub.s64 	%rd33639, %rd38143, %rd33637;
	// begin inline asm
	sub.cc.u64 %rd38143, %rd33639, %rd5273;
	// end inline asm
	sub.s64 	%rd33642, %rd38144, %rd33637;
	// begin inline asm
	sub.cc.u64 %rd38144, %rd33642, %rd5272;
	// end inline asm
	add.s64 	%rd33644, %rd33637, %rd5271;
	sub.s64 	%rd38145, %rd38145, %rd33644;
$L__BB1_2976:
	mov.b32 	%r3297, 0;
$L__BB1_2977:
	mul.hi.u64 	%rd33645, %rd38142, %rd38142;
	mul.lo.s64 	%rd33646, %rd38143, %rd38143;
	mul.hi.u64 	%rd38150, %rd38143, %rd38143;
	mul.lo.s64 	%rd38151, %rd38144, %rd38144;
	mul.hi.u64 	%rd38152, %rd38144, %rd38144;
	mul.lo.s64 	%rd38153, %rd38145, %rd38145;
	mul.hi.u64 	%rd38154, %rd38145, %rd38145;
	mul.lo.s64 	%rd33647, %rd38143, %rd38142;
	mul.hi.u64 	%rd33648, %rd38142, %rd38143;
	mov.b64 	{%r3104, %r3105}, %rd33648;
	mov.b64 	{%r3106, %r3107}, %rd33647;
	shf.l.wrap.b32 	%r3108, %r3107, %r3104, 1;
	shf.l.wrap.b32 	%r3109, %r3104, %r3105, 1;
	mov.b64 	%rd33649, {%r3108, %r3109};
	shl.b64 	%rd33650, %rd33647, 1;
	add.s64 	%rd9091, %rd33650, %rd33645;
	setp.lt.u64 	%p8030, %rd9091, %rd33650;
	selp.u64 	%rd33651, 1, 0, %p8030;
	add.s64 	%rd33652, %rd33646, %rd33649;
	add.s64 	%rd9092, %rd33652, %rd33651;
	setp.ge.u64 	%p8031, %rd9092, %rd33646;
	@%p8031 bra 	$L__BB1_2985;
	add.s64 	%rd38150, %rd38150, 1;
	setp.ne.s64 	%p8032, %rd38150, 0;
	@%p8032 bra 	$L__BB1_2985;
	add.s64 	%rd38151, %rd38151, 1;
	setp.ne.s64 	%p8033, %rd38151, 0;
	mov.b64 	%rd38150, 0;
	@%p8033 bra 	$L__BB1_2985;
	add.s64 	%rd38152, %rd38152, 1;
	setp.ne.s64 	%p8034, %rd38152, 0;
	mov.b64 	%rd38150, 0;
	mov.u64 	%rd38151, %rd38150;
	@%p8034 bra 	$L__BB1_2985;
	add.s64 	%rd38153, %rd38153, 1;
	setp.eq.s64 	%p8035, %rd38153, 0;
	selp.u64 	%rd33656, 1, 0, %p8035;
	add.s64 	%rd38154, %rd38154, %rd33656;
	mov.b64 	%rd38150, 0;
	mov.u64 	%rd38152, %rd38150;
	bra.uni 	$L__BB1_2985;
$L__BB1_2982:
	add.s64 	%rd38077, %rd38077, 1;
	setp.ne.s64 	%p7860, %rd38077, 0;
	@%p7860 bra 	$L__BB1_2920;
	add.s64 	%rd38078, %rd38078, 1;
	setp.ne.s64 	%p7861, %rd38078, 0;
	mov.b64 	%rd38077, 0;
	@%p7861 bra 	$L__BB1_2920;
	add.s64 	%rd38079, %rd38079, 1;
	setp.eq.s64 	%p7862, %rd38079, 0;
	selp.u64 	%rd33191, 1, 0, %p7862;
	add.s64 	%rd38080, %rd38080, %rd33191;
	mov.b64 	%rd38077, 0;
	mov.u64 	%rd38078, %rd38077;
	bra.uni 	$L__BB1_2920;
$L__BB1_2985:
	mul.lo.s64 	%rd33657, %rd38144, %rd38142;
	mul.hi.u64 	%rd33658, %rd38142, %rd38144;
	mov.b64 	{%r3110, %r3111}, %rd33658;
	mov.b64 	{%r3112, %r3113}, %rd33657;
	shf.l.wrap.b32 	%r3114, %r3113, %r3110, 1;
	shf.l.wrap.b32 	%r3115, %r3110, %r3111, 1;
	mov.b64 	%rd33659, {%r3114, %r3115};
	shl.b64 	%rd33660, %rd33657, 1;
	add.s64 	%rd9113, %rd33660, %rd9092;
	setp.lt.u64 	%p8036, %rd9113, %rd33660;
	selp.u64 	%rd33661, 1, 0, %p8036;
	add.s64 	%rd33662, %rd38150, %rd33659;
	add.s64 	%rd9114, %rd33662, %rd33661;
	setp.ge.u64 	%p8037, %rd9114, %rd38150;
	@%p8037 bra 	$L__BB1_2986;
	bra.uni 	$L__BB1_3047;
$L__BB1_2986:
	mul.lo.s64 	%rd9102, %rd38145, %rd38142;
	mul.hi.u64 	%rd33666, %rd38142, %rd38145;
	mov.b64 	{%r3116, %r3117}, %rd33666;
	mov.b64 	{%r3118, %r3119}, %rd9102;
	shf.l.wrap.b32 	%r3120, %r3119, %r3116, 1;
	shf.l.wrap.b32 	%r3121, %r3116, %r3117, 1;
	mov.b64 	%rd33667, {%r3120, %r3121};
	shl.b64 	%rd33668, %rd9102, 1;
	add.s64 	%rd9103, %rd33668, %rd9114;
	setp.lt.u64 	%p8041, %rd9103, %rd33668;
	selp.u64 	%rd33669, 1, 0, %p8041;
	add.s64 	%rd33670, %rd38151, %rd33667;
	add.s64 	%rd9104, %rd33670, %rd33669;
	setp.ge.u64 	%p8042, %rd9104, %rd38151;
	@%p8042 bra 	$L__BB1_2989;
	add.s64 	%rd38152, %rd38152, 1;
	setp.ne.s64 	%p8043, %rd38152, 0;
	@%p8043 bra 	$L__BB1_2989;
	add.s64 	%rd38153, %rd38153, 1;
	setp.eq.s64 	%p8044, %rd38153, 0;
	selp.u64 	%rd33672, 1, 0, %p8044;
	add.s64 	%rd38154, %rd38154, %rd33672;
	mov.b64 	%rd38152, 0;
$L__BB1_2989:
	mul.lo.s64 	%rd33673, %rd38144, %rd38143;
	mul.hi.u64 	%rd33674, %rd38143, %rd38144;
	mov.b64 	{%r3122, %r3123}, %rd33674;
	mov.b64 	{%r3124, %r3125}, %rd33673;
	shf.l.wrap.b32 	%r3126, %r3125, %r3122, 1;
	shf.l.wrap.b32 	%r3127, %r3122, %r3123, 1;
	mov.b64 	%rd33675, {%r3126, %r3127};
	add.s64 	%rd33676, %rd9102, %rd33673;
	shl.b64 	%rd33677, %rd33676, 1;
	add.s64 	%rd9122, %rd33677, %rd9114;
	setp.lt.u64 	%p8045, %rd9122, %rd9103;
	selp.u64 	%rd33678, 1, 0, %p8045;
	add.s64 	%rd33679, %rd9104, %rd33675;
	add.s64 	%rd9123, %rd33679, %rd33678;
	setp.ge.u64 	%p8046, %rd9123, %rd9104;
	@%p8046 bra 	$L__BB1_2992;
	add.s64 	%rd38152, %rd38152, 1;
	setp.ne.s64 	%p8047, %rd38152, 0;
	@%p8047 bra 	$L__BB1_2992;
	add.s64 	%rd38153, %rd38153, 1;
	setp.eq.s64 	%p8048, %rd38153, 0;
	selp.u64 	%rd33681, 1, 0, %p8048;
	add.s64 	%rd38154, %rd38154, %rd33681;
	mov.b64 	%rd38152, 0;
$L__BB1_2992:
	mul.lo.s64 	%rd33682, %rd38145, %rd38143;
	mul.hi.u64 	%rd33683, %rd38143, %rd38145;
	mov.b64 	{%r3128, %r3129}, %rd33683;
	mov.b64 	{%r3130, %r3131}, %rd33682;
	shf.l.wrap.b32 	%r3132, %r3131, %r3128, 1;
	shf.l.wrap.b32 	%r3133, %r3128, %r3129, 1;
	mov.b64 	%rd33684, {%r3132, %r3133};
	shl.b64 	%rd33685, %rd33682, 1;
	add.s64 	%rd9130, %rd33685, %rd9123;
	setp.lt.u64 	%p8049, %rd9130, %rd33685;
	selp.u64 	%rd33686, 1, 0, %p8049;
	add.s64 	%rd33687, %rd38152, %rd33684;
	add.s64 	%rd9131, %rd33687, %rd33686;
	setp.ge.u64 	%p8050, %rd9131, %rd38152;
	@%p8050 bra 	$L__BB1_2994;
	add.s64 	%rd38153, %rd38153, 1;
	setp.eq.s64 	%p8051, %rd38153, 0;
	selp.u64 	%rd33688, 1, 0, %p8051;
	add.s64 	%rd38154, %rd38154, %rd33688;
$L__BB1_2994:
	mul.lo.s64 	%rd33689, %rd38145, %rd38144;
	mul.hi.u64 	%rd33690, %rd38144, %rd38145;
	mov.b64 	{%r3134, %r3135}, %rd33690;
	mov.b64 	{%r3136, %r3137}, %rd33689;
	shf.l.wrap.b32 	%r3138, %r3137, %r3134, 1;
	shf.l.wrap.b32 	%r3139, %r3134, %r3135, 1;
	mov.b64 	%rd33691, {%r3138, %r3139};
	shl.b64 	%rd33692, %rd33689, 1;
	add.s64 	%rd33693, %rd33692, %rd9131;
	setp.lt.u64 	%p8052, %rd33693, %rd33692;
	selp.u64 	%rd33694, 1, 0, %p8052;
	add.s64 	%rd33695, %rd38153, %rd33691;
	add.s64 	%rd33696, %rd33695, %rd33694;
	setp.lt.u64 	%p8053, %rd33696, %rd38153;
	selp.u64 	%rd33697, 1, 0, %p8053;
	add.s64 	%rd33698, %rd38154, %rd33697;
	mul.lo.s64 	%rd33699, %rd9130, 4294968273;
	mov.b64 	%rd33700, 4294968273;
	mul.hi.u64 	%rd33701, %rd9130, %rd33700;
	mad.lo.s64 	%rd38142, %rd38142, %rd38142, %rd33699;
	setp.lt.u64 	%p8054, %rd38142, %rd33699;
	selp.u64 	%rd33702, 1, 0, %p8054;
	add.s64 	%rd33703, %rd33701, %rd33702;
	mul.lo.s64 	%rd33704, %rd33693, 4294968273;
	mul.hi.u64 	%rd33705, %rd33693, %rd33700;
	add.s64 	%rd33706, %rd33704, %rd9091;
	setp.lt.u64 	%p8055, %rd33706, %rd33704;
	selp.u64 	%rd33707, 1, 0, %p8055;
	add.s64 	%rd33708, %rd33705, %rd33707;
	add.s64 	%rd38143, %rd33706, %rd33703;
	setp.lt.u64 	%p8056, %rd38143, %rd33706;
	selp.u64 	%rd33709, 1, 0, %p8056;
	add.s64 	%rd33710, %rd33708, %rd33709;
	mul.lo.s64 	%rd33711, %rd33696, 4294968273;
	mul.hi.u64 	%rd33712, %rd33696, %rd33700;
	add.s64 	%rd33713, %rd33711, %rd9113;
	setp.lt.u64 	%p8057, %rd33713, %rd33711;
	selp.u64 	%rd33714, 1, 0, %p8057;
	add.s64 	%rd33715, %rd33712, %rd33714;
	add.s64 	%rd38144, %rd33713, %rd33710;
	setp.lt.u64 	%p8058, %rd38144, %rd33713;
	selp.u64 	%rd33716, 1, 0, %p8058;
	add.s64 	%rd33717, %rd33715, %rd33716;
	mul.lo.s64 	%rd33718, %rd33698, 4294968273;
	mul.hi.u64 	%rd33719, %rd33698, %rd33700;
	add.s64 	%rd33720, %rd33718, %rd9122;
	setp.lt.u64 	%p8059, %rd33720, %rd33718;
	selp.u64 	%rd33721, 1, 0, %p8059;
	add.s64 	%rd33722, %rd33719, %rd33721;
	add.s64 	%rd38145, %rd33720, %rd33717;
	setp.lt.u64 	%p8060, %rd38145, %rd33720;
	selp.u64 	%rd33723, 1, 0, %p8060;
	add.s64 	%rd9140, %rd33722, %rd33723;
	setp.eq.s64 	%p8061, %rd9140, 0;
	@%p8061 bra 	$L__BB1_2998;
	mov.b64 	%rd33724, 4294968273;
	mul.hi.u64 	%rd33725, %rd9140, %rd33724;
	mad.lo.s64 	%rd9141, %rd9140, 4294968273, %rd38142;
	setp.lt.u64 	%p8062, %rd9141, %rd38142;
	selp.u64 	%rd33726, 1, 0, %p8062;
	add.s64 	%rd9142, %rd33725, %rd33726;
	setp.eq.s64 	%p8063, %rd9142, 0;
	mov.u64 	%rd38142, %rd9141;
	@%p8063 bra 	$L__BB1_2998;
	add.s64 	%rd9143, %rd38143, %rd9142;
	setp.ge.u64 	%p8064, %rd9143, %rd38143;
	mov.u64 	%rd38142, %rd9141;
	mov.u64 	%rd38143, %rd9143;
	@%p8064 bra 	$L__BB1_2998;
	add.s64 	%rd38144, %rd38144, 1;
	setp.eq.s64 	%p8065, %rd38144, 0;
	selp.u64 	%rd33727, 1, 0, %p8065;
	add.s64 	%rd38145, %rd38145, %rd33727;
	mov.u64 	%rd38142, %rd9141;
	mov.u64 	%rd38143, %rd9143;
$L__BB1_2998:
	setp.gt.u64 	%p8066, %rd38145, %rd5271;
	@%p8066 bra 	$L__BB1_3000;
	setp.ne.s64 	%p8067, %rd38145, %rd5271;
	setp.ne.s64 	%p8068, %rd38144, %rd5272;
	or.pred  	%p8069, %p8067, %p8068;
	setp.ne.s64 	%p8070, %rd38143, %rd5273;
	or.pred  	%p8071, %p8069, %p8070;
	setp.lt.u64 	%p8072, %rd38142, %rd5274;
	or.pred  	%p8073, %p8071, %p8072;
	@%p8073 bra 	$L__BB1_3001;
$L__BB1_3000:
	// begin inline asm
	sub.cc.u64 %rd38142, %rd38142, %rd5274;
	// end inline asm
	// begin inline asm
	subc.u64 %rd33731, 0, 0;
	// end inline asm
	sub.s64 	%rd33733, %rd38143, %rd33731;
	// begin inline asm
	sub.cc.u64 %rd38143, %rd33733, %rd5273;
	// end inline asm
	sub.s64 	%rd33736, %rd38144, %rd33731;
	// begin inline asm
	sub.cc.u64 %rd38144, %rd33736, %rd5272;
	// end inline asm
	add.s64 	%rd33738, %rd33731, %rd5271;
	sub.s64 	%rd38145, %rd38145, %rd33738;
$L__BB1_3001:
	add.s32 	%r3297, %r3297, 1;
	setp.ne.s32 	%p8074, %r3297, 5;
	@%p8074 bra 	$L__BB1_2977;
	ld.local.v2.u64 	{%rd9158, %rd9159}, [%rd7909];
	mul.hi.u64 	%rd33739, %rd38142, %rd9158;
	mul.lo.s64 	%rd33740, %rd9159, %rd38142;
	mul.hi.u64 	%rd33741, %rd38142, %rd9159;
	add.s64 	%rd33742, %rd33740, %rd33739;
	setp.lt.u64 	%p8075, %rd33742, %rd33740;
	selp.u64 	%rd33743, 1, 0, %p8075;
	add.s64 	%rd33744, %rd33741, %rd33743;
	ld.local.v2.u64 	{%rd9160, %rd9161}, [%rd7909+16];
	mul.lo.s64 	%rd33745, %rd9160, %rd38142;
	mul.hi.u64 	%rd33746, %rd38142, %rd9160;
	add.s64 	%rd33747, %rd33745, %rd33744;
	setp.lt.u64 	%p8076, %rd33747, %rd33745;
	selp.u64 	%rd33748, 1, 0, %p8076;
	add.s64 	%rd33749, %rd33746, %rd33748;
	mul.lo.s64 	%rd33750, %rd9161, %rd38142;
	mul.hi.u64 	%rd33751, %rd38142, %rd9161;
	add.s64 	%rd33752, %rd33750, %rd33749;
	setp.lt.u64 	%p8077, %rd33752, %rd33750;
	selp.u64 	%rd33753, 1, 0, %p8077;
	add.s64 	%rd33754, %rd33751, %rd33753;
	mul.lo.s64 	%rd33755, %rd9158, %rd38143;
	mul.hi.u64 	%rd33756, %rd38143, %rd9158;
	add.s64 	%rd33757, %rd33755, %rd33742;
	setp.lt.u64 	%p8078, %rd33757, %rd33755;
	selp.u64 	%rd33758, 1, 0, %p8078;
	add.s64 	%rd33759, %rd33756, %rd33758;
	mul.lo.s64 	%rd33760, %rd9159, %rd38143;
	mul.hi.u64 	%rd33761, %rd38143, %rd9159;
	add.s64 	%rd33762, %rd33760, %rd33747;
	setp.lt.u64 	%p8079, %rd33762, %rd33760;
	selp.u64 	%rd33763, 1, 0, %p8079;
	add.s64 	%rd33764, %rd33761, %rd33763;
	add.s64 	%rd33765, %rd33762, %rd33759;
	setp.lt.u64 	%p8080, %rd33765, %rd33762;
	selp.u64 	%rd33766, 1, 0, %p8080;
	add.s64 	%rd33767, %rd33764, %rd33766;
	mul.lo.s64 	%rd33768, %rd9160, %rd38143;
	mul.hi.u64 	%rd33769, %rd38143, %rd9160;
	add.s64 	%rd33770, %rd33768, %rd33752;
	setp.lt.u64 	%p8081, %rd33770, %rd33768;
	selp.u64 	%rd33771, 1, 0, %p8081;
	add.s64 	%rd33772, %rd33769, %rd33771;
	add.s64 	%rd33773, %rd33770, %rd33767;
	setp.lt.u64 	%p8082, %rd33773, %rd33770;
	selp.u64 	%rd33774, 1, 0, %p8082;
	add.s64 	%rd33775, %rd33772, %rd33774;
	mul.lo.s64 	%rd33776, %rd9161, %rd38143;
	mul.hi.u64 	%rd33777, %rd38143, %rd9161;
	add.s64 	%rd33778, %rd33776, %rd33754;
	setp.lt.u64 	%p8083, %rd33778, %rd33776;
	selp.u64 	%rd33779, 1, 0, %p8083;
	add.s64 	%rd33780, %rd33777, %rd33779;
	add.s64 	%rd33781, %rd33778, %rd33775;
	setp.lt.u64 	%p8084, %rd33781, %rd33778;
	selp.u64 	%rd33782, 1, 0, %p8084;
	add.s64 	%rd33783, %rd33780, %rd33782;
	mul.lo.s64 	%rd33784, %rd9158, %rd38144;
	mul.hi.u64 	%rd33785, %rd38144, %rd9158;
	add.s64 	%rd33786, %rd33784, %rd33765;
	setp.lt.u64 	%p8085, %rd33786, %rd33784;
	selp.u64 	%rd33787, 1, 0, %p8085;
	add.s64 	%rd33788, %rd33785, %rd33787;
	mul.lo.s64 	%rd33789, %rd9159, %rd38144;
	mul.hi.u64 	%rd33790, %rd38144, %rd9159;
	add.s64 	%rd33791, %rd33789, %rd33773;
	setp.lt.u64 	%p8086, %rd33791, %rd33789;
	selp.u64 	%rd33792, 1, 0, %p8086;
	add.s64 	%rd33793, %rd33790, %rd33792;
	add.s64 	%rd33794, %rd33791, %rd33788;
	setp.lt.u64 	%p8087, %rd33794, %rd33791;
	selp.u64 	%rd33795, 1, 0, %p8087;
	add.s64 	%rd33796, %rd33793, %rd33795;
	mul.lo.s64 	%rd33797, %rd9160, %rd38144;
	mul.hi.u64 	%rd33798, %rd38144, %rd9160;
	add.s64 	%rd33799, %rd33797, %rd33781;
	setp.lt.u64 	%p8088, %rd33799, %rd33797;
	selp.u64 	%rd33800, 1, 0, %p8088;
	add.s64 	%rd33801, %rd33798, %rd33800;
	add.s64 	%rd33802, %rd33799, %rd33796;
	setp.lt.u64 	%p8089, %rd33802, %rd33799;
	selp.u64 	%rd33803, 1, 0, %p8089;
	add.s64 	%rd33804, %rd33801, %rd33803;
	mul.lo.s64 	%rd33805, %rd9161, %rd38144;
	mul.hi.u64 	%rd33806, %rd38144, %rd9161;
	add.s64 	%rd33807, %rd33805, %rd33783;
	setp.lt.u64 	%p8090, %rd33807, %rd33805;
	selp.u64 	%rd33808, 1, 0, %p8090;
	add.s64 	%rd33809, %rd33806, %rd33808;
	add.s64 	%rd33810, %rd33807, %rd33804;
	setp.lt.u64 	%p8091, %rd33810, %rd33807;
	selp.u64 	%rd33811, 1, 0, %p8091;
	add.s64 	%rd33812, %rd33809, %rd33811;
	mul.lo.s64 	%rd33813, %rd9158, %rd38145;
	mul.hi.u64 	%rd33814, %rd38145, %rd9158;
	add.s64 	%rd33815, %rd33813, %rd33794;
	setp.lt.u64 	%p8092, %rd33815, %rd33813;
	selp.u64 	%rd33816, 1, 0, %p8092;
	add.s64 	%rd33817, %rd33814, %rd33816;
	mul.lo.s64 	%rd33818, %rd9159, %rd38145;
	mul.hi.u64 	%rd33819, %rd38145, %rd9159;
	add.s64 	%rd33820, %rd33818, %rd33802;
	setp.lt.u64 	%p8093, %rd33820, %rd33818;
	selp.u64 	%rd33821, 1, 0, %p8093;
	add.s64 	%rd33822, %rd33819, %rd33821;
	add.s64 	%rd33823, %rd33820, %rd33817;
	setp.lt.u64 	%p8094, %rd33823, %rd33820;
	selp.u64 	%rd33824, 1, 0, %p8094;
	add.s64 	%rd33825, %rd33822, %rd33824;
	mul.lo.s64 	%rd33826, %rd9160, %rd38145;
	mul.hi.u64 	%rd33827, %rd38145, %rd9160;
	add.s64 	%rd33828, %rd33826, %rd33810;
	setp.lt.u64 	%p8095, %rd33828, %rd33826;
	selp.u64 	%rd33829, 1, 0, %p8095;
	add.s64 	%rd33830, %rd33827, %rd33829;
	add.s64 	%rd33831, %rd33828, %rd33825;
	setp.lt.u64 	%p8096, %rd33831, %rd33828;
	selp.u64 	%rd33832, 1, 0, %p8096;
	add.s64 	%rd33833, %rd33830, %rd33832;
	mul.lo.s64 	%rd33834, %rd9161, %rd38145;
	mul.hi.u64 	%rd33835, %rd38145, %rd9161;
	add.s64 	%rd33836, %rd33834, %rd33812;
	setp.lt.u64 	%p8097, %rd33836, %rd33834;
	selp.u64 	%rd33837, 1, 0, %p8097;
	add.s64 	%rd33838, %rd33835, %rd33837;
	add.s64 	%rd33839, %rd33836, %rd33833;
	setp.lt.u64 	%p8098, %rd33839, %rd33836;
	selp.u64 	%rd33840, 1, 0, %p8098;
	add.s64 	%rd33841, %rd33838, %rd33840;
	mul.lo.s64 	%rd33842, %rd33823, 4294968273;
	mov.b64 	%rd33843, 4294968273;
	mul.hi.u64 	%rd33844, %rd33823, %rd33843;
	mad.lo.s64 	%rd38179, %rd9158, %rd38142, %rd33842;
	setp.lt.u64 	%p8099, %rd38179, %rd33842;
	selp.u64 	%rd33845, 1, 0, %p8099;
	add.s64 	%rd33846, %rd33844, %rd33845;
	mul.lo.s64 	%rd33847, %rd33831, 4294968273;
	mul.hi.u64 	%rd33848, %rd33831, %rd33843;
	add.s64 	%rd33849, %rd33847, %rd33757;
	setp.lt.u64 	%p8100, %rd33849, %rd33847;
	selp.u64 	%rd33850, 1, 0, %p8100;
	add.s64 	%rd33851, %rd33848, %rd33850;
	add.s64 	%rd38180, %rd33849, %rd33846;
	setp.lt.u64 	%p8101, %rd38180, %rd33849;
	selp.u64 	%rd33852, 1, 0, %p8101;
	add.s64 	%rd33853, %rd33851, %rd33852;
	mul.lo.s64 	%rd33854, %rd33839, 4294968273;
	mul.hi.u64 	%rd33855, %rd33839, %rd33843;
	add.s64 	%rd33856, %rd33854, %rd33786;
	setp.lt.u64 	%p8102, %rd33856, %rd33854;
	selp.u64 	%rd33857, 1, 0, %p8102;
	add.s64 	%rd33858, %rd33855, %rd33857;
	add.s64 	%rd38181, %rd33856, %rd33853;
	setp.lt.u64 	%p8103, %rd38181, %rd33856;
	selp.u64 	%rd33859, 1, 0, %p8103;
	add.s64 	%rd33860, %rd33858, %rd33859;
	mul.lo.s64 	%rd33861, %rd33841, 4294968273;
	mul.hi.u64 	%rd33862, %rd33841, %rd33843;
	add.s64 	%rd33863, %rd33861, %rd33815;
	setp.lt.u64 	%p8104, %rd33863, %rd33861;
	selp.u64 	%rd33864, 1, 0, %p8104;
	add.s64 	%rd33865, %rd33862, %rd33864;
	add.s64 	%rd38182, %rd33863, %rd33860;
	setp.lt.u64 	%p8105, %rd38182, %rd33863;
	selp.u64 	%rd33866, 1, 0, %p8105;
	add.s64 	%rd9166, %rd33865, %rd33866;
	setp.eq.s64 	%p8106, %rd9166, 0;
	@%p8106 bra 	$L__BB1_3006;
	mov.b64 	%rd33867, 4294968273;
	mul.hi.u64 	%rd33868, %rd9166, %rd33867;
	mad.lo.s64 	%rd9167, %rd9166, 4294968273, %rd38179;
	setp.lt.u64 	%p8107, %rd9167, %rd38179;
	selp.u64 	%rd33869, 1, 0, %p8107;
	add.s64 	%rd9168, %rd33868, %rd33869;
	setp.eq.s64 	%p8108, %rd9168, 0;
	mov.u64 	%rd38179, %rd9167;
	@%p8108 bra 	$L__BB1_3006;
	add.s64 	%rd9169, %rd38180, %rd9168;
	setp.ge.u64 	%p8109, %rd9169, %rd38180;
	mov.u64 	%rd38179, %rd9167;
	mov.u64 	%rd38180, %rd9169;
	@%p8109 bra 	$L__BB1_3006;
	add.s64 	%rd38181, %rd38181, 1;
	setp.eq.s64 	%p8110, %rd38181, 0;
	selp.u64 	%rd33870, 1, 0, %p8110;
	add.s64 	%rd38182, %rd38182, %rd33870;
	mov.u64 	%rd38179, %rd9167;
	mov.u64 	%rd38180, %rd9169;
$L__BB1_3006:
	setp.gt.u64 	%p8111, %rd38182, %rd5271;
	@%p8111 bra 	$L__BB1_3008;
	setp.ne.s64 	%p8112, %rd38182, %rd5271;
	setp.ne.s64 	%p8113, %rd38181, %rd5272;
	or.pred  	%p8114, %p8112, %p8113;
	setp.ne.s64 	%p8115, %rd38180, %rd5273;
	or.pred  	%p8116, %p8114, %p8115;
	setp.lt.u64 	%p8117, %rd38179, %rd5274;
	or.pred  	%p8118, %p8116, %p8117;
	@%p8118 bra 	$L__BB1_3009;
$L__BB1_3008:
	// begin inline asm
	sub.cc.u64 %rd38179, %rd38179, %rd5274;
	// end inline asm
	// begin inline asm
	subc.u64 %rd33874, 0, 0;
	// end inline asm
	sub.s64 	%rd33876, %rd38180, %rd33874;
	// begin inline asm
	sub.cc.u64 %rd38180, %rd33876, %rd5273;
	// end inline asm
	sub.s64 	%rd33879, %rd38181, %rd33874;
	// begin inline asm
	sub.cc.u64 %rd38181, %rd33879, %rd5272;
	// end inline asm
	add.s64 	%rd33881, %rd33874, %rd5271;
	sub.s64 	%rd38182, %rd38182, %rd33881;
$L__BB1_3009:
	mov.b32 	%r3298, 0;
$L__BB1_3010:
	mul.hi.u64 	%rd33882, %rd38179, %rd38179;
	mul.lo.s64 	%rd33883, %rd38180, %rd38180;
	mul.hi.u64 	%rd38187, %rd38180, %rd38180;
	mul.lo.s64 	%rd38188, %rd38181, %rd38181;
	mul.hi.u64 	%rd38189, %rd38181, %rd38181;
	mul.lo.s64 	%rd38190, %rd38182, %rd38182;
	mul.hi.u64 	%rd38191, %rd38182, %rd38182;
	mul.lo.s64 	%rd33884, %rd38180, %rd38179;
	mul.hi.u64 	%rd33885, %rd38179, %rd38180;
	mov.b64 	{%r3141, %r3142}, %rd33885;
	mov.b64 	{%r3143, %r3144}, %rd33884;
	shf.l.wrap.b32 	%r3145, %r3144, %r3141, 1;
	shf.l.wrap.b32 	%r3146, %r3141, %r3142, 1;
	mov.b64 	%rd33886, {%r3145, %r3146};
	shl.b64 	%rd33887, %rd33884, 1;
	add.s64 	%rd9193, %rd33887, %rd33882;
	setp.lt.u64 	%p8119, %rd9193, %rd33887;
	selp.u64 	%rd33888, 1, 0, %p8119;
	add.s64 	%rd33889, %rd33883, %rd33886;
	add.s64 	%rd9194, %rd33889, %rd33888;
	setp.ge.u64 	%p8120, %rd9194, %rd33883;
	@%p8120 bra 	$L__BB1_3015;
	add.s64 	%rd38187, %rd38187, 1;
	setp.ne.s64 	%p8121, %rd38187, 0;
	@%p8121 bra 	$L__BB1_3015;
	add.s64 	%rd38188, %rd38188, 1;
	setp.ne.s64 	%p8122, %rd38188, 0;
	mov.b64 	%rd38187, 0;
	@%p8122 bra 	$L__BB1_3015;
	add.s64 	%rd38189, %rd38189, 1;
	setp.ne.s64 	%p8123, %rd38189, 0;
	mov.b64 	%rd38187, 0;
	mov.u64 	%rd38188, %rd38187;
	@%p8123 bra 	$L__BB1_3015;
	add.s64 	%rd38190, %rd38190, 1;
	setp.eq.s64 	%p8124, %rd38190, 0;
	selp.u64 	%rd33893, 1, 0, %p8124;
	add.s64 	%rd38191, %rd38191, %rd33893;
	mov.b64 	%rd38187, 0;
	mov.u64 	%rd38189, %rd38187;
$L__BB1_3015:
	mul.lo.s64 	%rd33894, %rd38181, %rd38179;
	mul.hi.u64 	%rd33895, %rd38179, %rd38181;
	mov.b64 	{%r3147, %r3148}, %rd33895;
	mov.b64 	{%r3149, %r3150}, %rd33894;
	shf.l.wrap.b32 	%r3151, %r3150, %r3147, 1;
	shf.l.wrap.b32 	%r3152, %r3147, %r3148, 1;
	mov.b64 	%rd33896, {%r3151, %r3152};
	shl.b64 	%rd33897, %rd33894, 1;
	add.s64 	%rd9215, %rd33897, %rd9194;
	setp.lt.u64 	%p8125, %rd9215, %rd33897;
	selp.u64 	%rd33898, 1, 0, %p8125;
	add.s64 	%rd33899, %rd38187, %rd33896;
	add.s64 	%rd9216, %rd33899, %rd33898;
	setp.ge.u64 	%p8126, %rd9216, %rd38187;
	@%p8126 bra 	$L__BB1_3019;
	add.s64 	%rd38188, %rd38188, 1;
	setp.ne.s64 	%p8127, %rd38188, 0;
	@%p8127 bra 	$L__BB1_3019;
	add.s64 	%rd38189, %rd38189, 1;
	setp.ne.s64 	%p8128, %rd38189, 0;
	mov.b64 	%rd38188, 0;
	@%p8128 bra 	$L__BB1_3019;
	add.s64 	%rd38190, %rd38190, 1;
	setp.eq.s64 	%p8129, %rd38190, 0;
	selp.u64 	%rd33902, 1, 0, %p8129;
	add.s64 	%rd38191, %rd38191, %rd33902;
	mov.b64 	%rd38188, 0;
	mov.u64 	%rd38189, %rd38188;
$L__BB1_3019:
	mul.lo.s64 	%rd9204, %rd38182, %rd38179;
	mul.hi.u64 	%rd33903, %rd38179, %rd38182;
	mov.b64 	{%r3153, %r3154}, %rd33903;
	mov.b64 	{%r3155, %r3156}, %rd9204;
	shf.l.wrap.b32 	%r3157, %r3156, %r3153, 1;
	shf.l.wrap.b32 	%r3158, %r3153, %r3154, 1;
	mov.b64 	%rd33904, {%r3157, %r3158};
	shl.b64 	%rd33905, %rd9204, 1;
	add.s64 	%rd9205, %rd33905, %rd9216;
	setp.lt.u64 	%p8130, %rd9205, %rd33905;
	selp.u64 	%rd33906, 1, 0, %p8130;
	add.s64 	%rd33907, %rd38188, %rd33904;
	add.s64 	%rd9206, %rd33907, %rd33906;
	setp.ge.u64 	%p8131, %rd9206, %rd38188;
	@%p8131 bra 	$L__BB1_3022;
	add.s64 	%rd38189, %rd38189, 1;
	setp.ne.s64 	%p8132, %rd38189, 0;
	@%p8132 bra 	$L__BB1_3022;
	add.s64 	%rd38190, %rd38190, 1;
	setp.eq.s64 	%p8133, %rd38190, 0;
	selp.u64 	%rd33909, 1, 0, %p8133;
	add.s64 	%rd38191, %rd38191, %rd33909;
	mov.b64 	%rd38189, 0;
$L__BB1_3022:
	mul.lo.s64 	%rd33910, %rd38181, %rd38180;
	mul.hi.u64 	%rd33911, %rd38180, %rd38181;
	mov.b64 	{%r3159, %r3160}, %rd33911;
	mov.b64 	{%r3161, %r3162}, %rd33910;
	shf.l.wrap.b32 	%r3163, %r3162, %r3159, 1;
	shf.l.wrap.b32 	%r3164, %r3159, %r3160, 1;
	mov.b64 	%rd33912, {%r3163, %r3164};
	add.s64 	%rd33913, %rd9204, %rd33910;
	shl.b64 	%rd33914, %rd33913, 1;
	add.s64 	%rd9224, %rd33914, %rd9216;
	setp.lt.u64 	%p8134, %rd9224, %rd9205;
	selp.u64 	%rd33915, 1, 0, %p8134;
	add.s64 	%rd33916, %rd9206, %rd33912;
	add.s64 	%rd9225, %rd33916, %rd33915;
	setp.ge.u64 	%p8135, %rd9225, %rd9206;
	@%p8135 bra 	$L__BB1_3025;
	add.s64 	%rd38189, %rd38189, 1;
	setp.ne.s64 	%p8136, %rd38189, 0;
	@%p8136 bra 	$L__BB1_3025;
	add.s64 	%rd38190, %rd38190, 1;
	setp.eq.s64 	%p8137, %rd38190, 0;
	selp.u64 	%rd33918, 1, 0, %p8137;
	add.s64 	%rd38191, %rd38191, %rd33918;
	mov.b64 	%rd38189, 0;
$L__BB1_3025:
	mul.lo.s64 	%rd33919, %rd38182, %rd38180;
	mul.hi.u64 	%rd33920, %rd38180, %rd38182;
	mov.b64 	{%r3165, %r3166}, %rd33920;
	mov.b64 	{%r3167, %r3168}, %rd33919;
	shf.l.wrap.b32 	%r3169, %r3168, %r3165, 1;
	shf.l.wrap.b32 	%r3170, %r3165, %r3166, 1;
	mov.b64 	%rd33921, {%r3169, %r3170};
	shl.b64 	%rd33922, %rd33919, 1;
	add.s64 	%rd9232, %rd33922, %rd9225;
	setp.lt.u64 	%p8138, %rd9232, %rd33922;
	selp.u64 	%rd33923, 1, 0, %p8138;
	add.s64 	%rd33924, %rd38189, %rd33921;
	add.s64 	%rd9233, %rd33924, %rd33923;
	setp.ge.u64 	%p8139, %rd9233, %rd38189;
	@%p8139 bra 	$L__BB1_3027;
	add.s64 	%rd38190, %rd38190, 1;
	setp.eq.s64 	%p8140, %rd38190, 0;
	selp.u64 	%rd33925, 1, 0, %p8140;
	add.s64 	%rd38191, %rd38191, %rd33925;
$L__BB1_3027:
	mul.lo.s64 	%rd33926, %rd38182, %rd38181;
	mul.hi.u64 	%rd33927, %rd38181, %rd38182;
	mov.b64 	{%r3171, %r3172}, %rd33927;
	mov.b64 	{%r3173, %r3174}, %rd33926;
	shf.l.wrap.b32 	%r3175, %r3174, %r3171, 1;
	shf.l.wrap.b32 	%r3176, %r3171, %r3172, 1;
	mov.b64 	%rd33928, {%r3175, %r3176};
	shl.b64 	%rd33929, %rd33926, 1;
	add.s64 	%rd33930, %rd33929, %rd9233;
	setp.lt.u64 	%p8141, %rd33930, %rd33929;
	selp.u64 	%rd33931, 1, 0, %p8141;
	add.s64 	%rd33932, %rd38190, %rd33928;
	add.s64 	%rd33933, %rd33932, %rd33931;
	setp.lt.u64 	%p8142, %rd33933, %rd38190;
	selp.u64 	%rd33934, 1, 0, %p8142;
	add.s64 	%rd33935, %rd38191, %rd33934;
	mul.lo.s64 	%rd33936, %rd9232, 4294968273;
	mov.b64 	%rd33937, 4294968273;
	mul.hi.u64 	%rd33938, %rd9232, %rd33937;
	mad.lo.s64 	%rd38179, %rd38179, %rd38179, %rd33936;
	setp.lt.u64 	%p8143, %rd38179, %rd33936;
	selp.u64 	%rd33939, 1, 0, %p8143;
	add.s64 	%rd33940, %rd33938, %rd33939;
	mul.lo.s64 	%rd33941, %rd33930, 4294968273;
	mul.hi.u64 	%rd33942, %rd33930, %rd33937;
	add.s64 	%rd33943, %rd33941, %rd9193;
	setp.lt.u64 	%p8144, %rd33943, %rd33941;
	selp.u64 	%rd33944, 1, 0, %p8144;
	add.s64 	%rd33945, %rd33942, %rd33944;
	add.s64 	%rd38180, %rd33943, %rd33940;
	setp.lt.u64 	%p8145, %rd38180, %rd33943;
	selp.u64 	%rd33946, 1, 0, %p8145;
	add.s64 	%rd33947, %rd33945, %rd33946;
	mul.lo.s64 	%rd33948, %rd33933, 4294968273;
	mul.hi.u64 	%rd33949, %rd33933, %rd33937;
	add.s64 	%rd33950, %rd33948, %rd9215;
	setp.lt.u64 	%p8146, %rd33950, %rd33948;
	selp.u64 	%rd33951, 1, 0, %p8146;
	add.s64 	%rd33952, %rd33949, %rd33951;
	add.s64 	%rd38181, %rd33950, %rd33947;
	setp.lt.u64 	%p8147, %rd38181, %rd33950;
	selp.u64 	%rd33953, 1, 0, %p8147;
	add.s64 	%rd33954, %rd33952, %rd33953;
	mul.lo.s64 	%rd33955, %rd33935, 4294968273;
	mul.hi.u64 	%rd33956, %rd33935, %rd33937;
	add.s64 	%rd33957, %rd33955, %rd9224;
	setp.lt.u64 	%p8148, %rd33957, %rd33955;
	selp.u64 	%rd33958, 1, 0, %p8148;
	add.s64 	%rd33959, %rd33956, %rd33958;
	add.s64 	%rd38182, %rd33957, %rd33954;
	setp.lt.u64 	%p8149, %rd38182, %rd33957;
	selp.u64 	%rd33960, 1, 0, %p8149;
	add.s64 	%rd9242, %rd33959, %rd33960;
	setp.eq.s64 	%p8150, %rd9242, 0;
	@%p8150 bra 	$L__BB1_3031;
	mov.b64 	%rd33961, 4294968273;
	mul.hi.u64 	%rd33962, %rd9242, %rd33961;
	mad.lo.s64 	%rd9243, %rd9242, 4294968273, %rd38179;
	setp.lt.u64 	%p8151, %rd9243, %rd38179;
	selp.u64 	%rd33963, 1, 0, %p8151;
	add.s64 	%rd9244, %rd33962, %rd33963;
	setp.eq.s64 	%p8152, %rd9244, 0;
	mov.u64 	%rd38179, %rd9243;
	@%p8152 bra 	$L__BB1_3031;
	add.s64 	%rd9245, %rd38180, %rd9244;
	setp.ge.u64 	%p8153, %rd9245, %rd38180;
	mov.u64 	%rd38179, %rd9243;
	mov.u64 	%rd38180, %rd9245;
	@%p8153 bra 	$L__BB1_3031;
	add.s64 	%rd38181, %rd38181, 1;
	setp.eq.s64 	%p8154, %rd38181, 0;
	selp.u64 	%rd33964, 1, 0, %p8154;
	add.s64 	%rd38182, %rd38182, %rd33964;
	mov.u64 	%rd38179, %rd9243;
	mov.u64 	%rd38180, %rd9245;
$L__BB1_3031:
	setp.gt.u64 	%p8155, %rd38182, %rd5271;
	@%p8155 bra 	$L__BB1_3033;
	setp.ne.s64 	%p8156, %rd38182, %rd5271;
	setp.ne.s64 	%p8157, %rd38181, %rd5272;
	or.pred  	%p8158, %p8156, %p8157;
	setp.ne.s64 	%p8159, %rd38180, %rd5273;
	or.pred  	%p8160, %p8158, %p8159;
	setp.lt.u64 	%p8161, %rd38179, %rd5274;
	or.pred  	%p8162, %p8160, %p8161;
	@%p8162 bra 	$L__BB1_3034;
$L__BB1_3033:
	// begin inline asm
	sub.cc.u64 %rd38179, %rd38179, %rd5274;
	// end inline asm
	// begin inline asm
	subc.u64 %rd33968, 0, 0;
	// end inline asm
	sub.s64 	%rd33970, %rd38180, %rd33968;
	// begin inline asm
	sub.cc.u64 %rd38180, %rd33970, %rd5273;
	// end inline asm
	sub.s64 	%rd33973, %rd38181, %rd33968;
	// begin inline asm
	sub.cc.u64 %rd38181, %rd33973, %rd5272;
	// end inline asm
	add.s64 	%rd33975, %rd33968, %rd5271;
	sub.s64 	%rd38182, %rd38182, %rd33975;
$L__BB1_3034:
	add.s32 	%r3298, %r3298, 1;
	setp.ne.s32 	%p8163, %r3298, 3;
	@%p8163 bra 	$L__BB1_3010;
	mul.hi.u64 	%rd33976, %rd38179, %rd9158;
	mul.lo.s64 	%rd33977, %rd9159, %rd38179;
	mul.hi.u64 	%rd33978, %rd38179, %rd9159;
	add.s64 	%rd33979, %rd33977, %rd33976;
	setp.lt.u64 	%p8164, %rd33979, %rd33977;
	selp.u64 	%rd33980, 1, 0, %p8164;
	add.s64 	%rd33981, %rd33978, %rd33980;
	mul.lo.s64 	%rd33982, %rd9160, %rd38179;
	mul.hi.u64 	%rd33983, %rd38179, %rd9160;
	add.s64 	%rd33984, %rd33982, %rd33981;
	setp.lt.u64 	%p8165, %rd33984, %rd33982;
	selp.u64 	%rd33985, 1, 0, %p8165;
	add.s64 	%rd33986, %rd33983, %rd33985;
	mul.lo.s64 	%rd33987, %rd9161, %rd38179;
	mul.hi.u64 	%rd33988, %rd38179, %rd9161;
	add.s64 	%rd33989, %rd33987, %rd33986;
	setp.lt.u64 	%p8166, %rd33989, %rd33987;
	selp.u64 	%rd33990, 1, 0, %p8166;
	add.s64 	%rd33991, %rd33988, %rd33990;
	mul.lo.s64 	%rd33992, %rd9158, %rd38180;
	mul.hi.u64 	%rd33993, %rd38180, %rd9158;
	add.s64 	%rd33994, %rd33992, %rd33979;
	setp.lt.u64 	%p8167, %rd33994, %rd33992;
	selp.u64 	%rd33995, 1, 0, %p8167;
	add.s64 	%rd33996, %rd33993, %rd33995;
	mul.lo.s64 	%rd33997, %rd9159, %rd38180;
	mul.hi.u64 	%rd33998, %rd38180, %rd9159;
	add.s64 	%rd33999, %rd33997, %rd33984;
	setp.lt.u64 	%p8168, %rd33999, %rd33997;
	selp.u64 	%rd34000, 1, 0, %p8168;
	add.s64 	%rd34001, %rd33998, %rd34000;
	add.s64 	%rd34002, %rd33999, %rd33996;
	setp.lt.u64 	%p8169, %rd34002, %rd33999;
	selp.u64 	%rd34003, 1, 0, %p8169;
	add.s64 	%rd34004, %rd34001, %rd34003;
	mul.lo.s64 	%rd34005, %rd9160, %rd38180;
	mul.hi.u64 	%rd34006, %rd38180, %rd9160;
	add.s64 	%rd34007, %rd34005, %rd33989;
	setp.lt.u64 	%p8170, %rd34007, %rd34005;
	selp.u64 	%rd34008, 1, 0, %p8170;
	add.s64 	%rd34009, %rd34006, %rd34008;
	add.s64 	%rd34010, %rd34007, %rd34004;
	setp.lt.u64 	%p8171, %rd34010, %rd34007;
	selp.u64 	%rd34011, 1, 0, %p8171;
	add.s64 	%rd34012, %rd34009, %rd34011;
	mul.lo.s64 	%rd34013, %rd9161, %rd38180;
	mul.hi.u64 	%rd34014, %rd38180, %rd9161;
	add.s64 	%rd34015, %rd34013, %rd33991;
	setp.lt.u64 	%p8172, %rd34015, %rd34013;
	selp.u64 	%rd34016, 1, 0, %p8172;
	add.s64 	%rd34017, %rd34014, %rd34016;
	add.s64 	%rd34018, %rd34015, %rd34012;
	setp.lt.u64 	%p8173, %rd34018, %rd34015;
	selp.u64 	%rd34019, 1, 0, %p8173;
	add.s64 	%rd34020, %rd34017, %rd34019;
	mul.lo.s64 	%rd34021, %rd9158, %rd38181;
	mul.hi.u64 	%rd34022, %rd38181, %rd9158;
	add.s64 	%rd34023, %rd34021, %rd34002;
	setp.lt.u64 	%p8174, %rd34023, %rd34021;
	selp.u64 	%rd34024, 1, 0, %p8174;
	add.s64 	%rd34025, %rd34022, %rd34024;
	mul.lo.s64 	%rd34026, %rd9159, %rd38181;
	mul.hi.u64 	%rd34027, %rd38181, %rd9159;
	add.s64 	%rd34028, %rd34026, %rd34010;
	setp.lt.u64 	%p8175, %rd34028, %rd34026;
	selp.u64 	%rd34029, 1, 0, %p8175;
	add.s64 	%rd34030, %rd34027, %rd34029;
	add.s64 	%rd34031, %rd34028, %rd34025;
	setp.lt.u64 	%p8176, %rd34031, %rd34028;
	selp.u64 	%rd34032, 1, 0, %p8176;
	add.s64 	%rd34033, %rd34030, %rd34032;
	mul.lo.s64 	%rd34034, %rd9160, %rd38181;
	mul.hi.u64 	%rd34035, %rd38181, %rd9160;
	add.s64 	%rd34036, %rd34034, %rd34018;
	setp.lt.u64 	%p8177, %rd34036, %rd34034;
	selp.u64 	%rd34037, 1, 0, %p8177;
	add.s64 	%rd34038, %rd34035, %rd34037;
	add.s64 	%rd34039, %rd34036, %rd34033;
	setp.lt.u64 	%p8178, %rd34039, %rd34036;
	selp.u64 	%rd34040, 1, 0, %p8178;
	add.s64 	%rd34041, %rd34038, %rd34040;
	mul.lo.s64 	%rd34042, %rd9161, %rd38181;
	mul.hi.u64 	%rd34043, %rd38181, %rd9161;
	add.s64 	%rd34044, %rd34042, %rd34020;
	setp.lt.u64 	%p8179, %rd34044, %rd34042;
	selp.u64 	%rd34045, 1, 0, %p8179;
	add.s64 	%rd34046, %rd34043, %rd34045;
	add.s64 	%rd34047, %rd34044, %rd34041;
	setp.lt.u64 	%p8180, %rd34047, %rd34044;
	selp.u64 	%rd34048, 1, 0, %p8180;
	add.s64 	%rd34049, %rd34046, %rd34048;
	mul.lo.s64 	%rd34050, %rd9158, %rd38182;
	mul.hi.u64 	%rd34051, %rd38182, %rd9158;
	add.s64 	%rd34052, %rd34050, %rd34031;
	setp.lt.u64 	%p8181, %rd34052, %rd34050;
	selp.u64 	%rd34053, 1, 0, %p8181;
	add.s64 	%rd34054, %rd34051, %rd34053;
	mul.lo.s64 	%rd34055, %rd9159, %rd38182;
	mul.hi.u64 	%rd34056, %rd38182, %rd9159;
	add.s64 	%rd34057, %rd34055, %rd34039;
	setp.lt.u64 	%p8182, %rd34057, %rd34055;
	selp.u64 	%rd34058, 1, 0, %p8182;
	add.s64 	%rd34059, %rd34056, %rd34058;
	add.s64 	%rd34060, %rd34057, %rd34054;
	setp.lt.u64 	%p8183, %rd34060, %rd34057;
	selp.u64 	%rd34061, 1, 0, %p8183;
	add.s64 	%rd34062, %rd34059, %rd34061;
	mul.lo.s64 	%rd34063, %rd9160, %rd38182;
	mul.hi.u64 	%rd34064, %rd38182, %rd9160;
	add.s64 	%rd34065, %rd34063, %rd34047;
	setp.lt.u64 	%p8184, %rd34065, %rd34063;
	selp.u64 	%rd34066, 1, 0, %p8184;
	add.s64 	%rd34067, %rd34064, %rd34066;
	add.s64 	%rd34068, %rd34065, %rd34062;
	setp.lt.u64 	%p8185, %rd34068, %rd34065;
	selp.u64 	%rd34069, 1, 0, %p8185;
	add.s64 	%rd34070, %rd34067, %rd34069;
	mul.lo.s64 	%rd34071, %rd9161, %rd38182;
	mul.hi.u64 	%rd34072, %rd38182, %rd9161;
	add.s64 	%rd34073, %rd34071, %rd34049;
	setp.lt.u64 	%p8186, %rd34073, %rd34071;
	selp.u64 	%rd34074, 1, 0, %p8186;
	add.s64 	%rd34075, %rd34072, %rd34074;
	add.s64 	%rd34076, %rd34073, %rd34070;
	setp.lt.u64 	%p8187, %rd34076, %rd34073;
	selp.u64 	%rd34077, 1, 0, %p8187;
	add.s64 	%rd34078, %rd34075, %rd34077;
	mul.lo.s64 	%rd34079, %rd34060, 4294968273;
	mov.b64 	%rd34080, 4294968273;
	mul.hi.u64 	%rd34081, %rd34060, %rd34080;
	mad.lo.s64 	%rd38208, %rd9158, %rd38179, %rd34079;
	setp.lt.u64 	%p8188, %rd38208, %rd34079;
	selp.u64 	%rd34082, 1, 0, %p8188;
	add.s64 	%rd34083, %rd34081, %rd34082;
	mul.lo.s64 	%rd34084, %rd34068, 4294968273;
	mul.hi.u64 	%rd34085, %rd34068, %rd34080;
	add.s64 	%rd34086, %rd34084, %rd33994;
	setp.lt.u64 	%p8189, %rd34086, %rd34084;
	selp.u64 	%rd34087, 1, 0, %p8189;
	add.s64 	%rd34088, %rd34085, %rd34087;
	add.s64 	%rd38209, %rd34086, %rd34083;
	setp.lt.u64 	%p8190, %rd38209, %rd34086;
	selp.u64 	%rd34089, 1, 0, %p8190;
	add.s64 	%rd34090, %rd34088, %rd34089;
	mul.lo.s64 	%rd34091, %rd34076, 4294968273;
	mul.hi.u64 	%rd34092, %rd34076, %rd34080;
	add.s64 	%rd34093, %rd34091, %rd34023;
	setp.lt.u64 	%p8191, %rd34093, %rd34091;
	selp.u64 	%rd34094, 1, 0, %p8191;
	add.s64 	%rd34095, %rd34092, %rd34094;
	add.s64 	%rd38214, %rd34093, %rd34090;
	setp.lt.u64 	%p8192, %rd38214, %rd34093;
	selp.u64 	%rd34096, 1, 0, %p8192;
	add.s64 	%rd34097, %rd34095, %rd34096;
	mul.lo.s64 	%rd34098, %rd34078, 4294968273;
	mul.hi.u64 	%rd34099, %rd34078, %rd34080;
	add.s64 	%rd34100, %rd34098, %rd34052;
	setp.lt.u64 	%p8193, %rd34100, %rd34098;
	selp.u64 	%rd34101, 1, 0, %p8193;
	add.s64 	%rd34102, %rd34099, %rd34101;
	add.s64 	%rd38215, %rd34100, %rd34097;
	setp.lt.u64 	%p8194, %rd38215, %rd34100;
	selp.u64 	%rd34103, 1, 0, %p8194;
	add.s64 	%rd9264, %rd34102, %rd34103;
	setp.eq.s64 	%p8195, %rd9264, 0;
	@%p8195 bra 	$L__BB1_3039;
	mov.b64 	%rd34104, 4294968273;
	mul.hi.u64 	%rd34105, %rd9264, %rd34104;
	mad.lo.s64 	%rd9265, %rd9264, 4294968273, %rd38208;
	setp.lt.u64 	%p8196, %rd9265, %rd38208;
	selp.u64 	%rd34106, 1, 0, %p8196;
	add.s64 	%rd9266, %rd34105, %rd34106;
	setp.eq.s64 	%p8197, %rd9266, 0;
	mov.u64 	%rd38208, %rd9265;
	@%p8197 bra 	$L__BB1_3039;
	add.s64 	%rd9267, %rd38209, %rd9266;
	setp.ge.u64 	%p8198, %rd9267, %rd38209;
	mov.u64 	%rd38208, %rd9265;
	mov.u64 	%rd38209, %rd9267;
	@%p8198 bra 	$L__BB1_3039;
	add.s64 	%rd38214, %rd38214, 1;
	setp.eq.s64 	%p8199, %rd38214, 0;
	selp.u64 	%rd34107, 1, 0, %p8199;
	add.s64 	%rd38215, %rd38215, %rd34107;
	mov.u64 	%rd38208, %rd9265;
	mov.u64 	%rd38209, %rd9267;
$L__BB1_3039:
	setp.gt.u64 	%p8200, %rd38215, %rd5271;
	@%p8200 bra 	$L__BB1_3041;
	setp.ne.s64 	%p8201, %rd38215, %rd5271;
	setp.ne.s64 	%p8202, %rd38214, %rd5272;
	or.pred  	%p8203, %p8201, %p8202;
	setp.ne.s64 	%p8204, %rd38209, %rd5273;
	or.pred  	%p8205, %p8203, %p8204;
	setp.lt.u64 	%p8206, %rd38208, %rd5274;
	or.pred  	%p8207, %p8205, %p8206;
	@%p8207 bra 	$L__BB1_3042;
$L__BB1_3041:
	// begin inline asm
	sub.cc.u64 %rd38208, %rd38208, %rd5274;
	// end inline asm
	// begin inline asm
	subc.u64 %rd34111, 0, 0;
	// end inline asm
	sub.s64 	%rd34113, %rd38209, %rd34111;
	// begin inline asm
	sub.cc.u64 %rd38209, %rd34113, %rd5273;
	// end inline asm
	sub.s64 	%rd34116, %rd38214, %rd34111;
	// begin inline asm
	sub.cc.u64 %rd38214, %rd34116, %rd5272;
	// end inline asm
	add.s64 	%rd34118, %rd34111, %rd5271;
	sub.s64 	%rd38215, %rd38215, %rd34118;
$L__BB1_3042:
	mul.hi.u64 	%rd34119, %rd38208, %rd38208;
	mul.lo.s64 	%rd34120, %rd38209, %rd38209;
	mul.hi.u64 	%rd38220, %rd38209, %rd38209;
	mul.lo.s64 	%rd38221, %rd38214, %rd38214;
	mul.hi.u64 	%rd38222, %rd38214, %rd38214;
	mul.lo.s64 	%rd38223, %rd38215, %rd38215;
	mul.hi.u64 	%rd38224, %rd38215, %rd38215;
	mul.lo.s64 	%rd34121, %rd38209, %rd38208;
	mul.hi.u64 	%rd34122, %rd38208, %rd38209;
	mov.b64 	{%r3177, %r3178}, %rd34122;
	mov.b64 	{%r3179, %r3180}, %rd34121;
	shf.l.wrap.b32 	%r3181, %r3180, %r3177, 1;
	shf.l.wrap.b32 	%r3182, %r3177, %r3178, 1;
	mov.b64 	%rd34123, {%r3181, %r3182};
	shl.b64 	%rd34124, %rd34121, 1;
	add.s64 	%rd9287, %rd34124, %rd34119;
	setp.lt.u64 	%p8208, %rd9287, %rd34124;
	selp.u64 	%rd34125, 1, 0, %p8208;
	add.s64 	%rd34126, %rd34120, %rd34123;
	add.s64 	%rd9288, %rd34126, %rd34125;
	setp.ge.u64 	%p8209, %rd9288, %rd34120;
	@%p8209 bra 	$L__BB1_3050;
	add.s64 	%rd38220, %rd38220, 1;
	setp.ne.s64 	%p8210, %rd38220, 0;
	@%p8210 bra 	$L__BB1_3050;
	add.s64 	%rd38221, %rd38221, 1;
	setp.ne.s64 	%p8211, %rd38221, 0;
	mov.b64 	%rd38220, 0;
	@%p8211 bra 	$L__BB1_3050;
	add.s64 	%rd38222, %rd38222, 1;
	setp.ne.s64 	%p8212, %rd38222, 0;
	mov.b64 	%rd38220, 0;
	mov.u64 	%rd38221, %rd38220;
	@%p8212 bra 	$L__BB1_3050;
	add.s64 	%rd38223, %rd38223, 1;
	setp.eq.s64 	%p8213, %rd38223, 0;
	selp.u64 	%rd34130, 1, 0, %p8213;
	add.s64 	%rd38224, %rd38224, %rd34130;
	mov.b64 	%rd38220, 0;
	mov.u64 	%rd38222, %rd38220;
	bra.uni 	$L__BB1_3050;
$L__BB1_3047:
	add.s64 	%rd38151, %rd38151, 1;
	setp.ne.s64 	%p8038, %rd38151, 0;
	@%p8038 bra 	$L__BB1_2986;
	add.s64 	%rd38152, %rd38152, 1;
	setp.ne.s64 	%p8039, %rd38152, 0;
	mov.b64 	%rd38151, 0;
	@%p8039 bra 	$L__BB1_2986;
	add.s64 	%rd38153, %rd38153, 1;
	setp.eq.s64 	%p8040, %rd38153, 0;
	selp.u64 	%rd33665, 1, 0, %p8040;
	add.s64 	%rd38154, %rd38154, %rd33665;
	mov.b64 	%rd38151, 0;
	mov.u64 	%rd38152, %rd38151;
	bra.uni 	$L__BB1_2986;
$L__BB1_3050:
	mul.lo.s64 	%rd34131, %rd38214, %rd38208;
	mul.hi.u64 	%rd34132, %rd38208, %rd38214;
	mov.b64 	{%r3183, %r3184}, %rd34132;
	mov.b64 	{%r3185, %r3186}, %rd34131;
	shf.l.wrap.b32 	%r3187, %r3186, %r3183, 1;
	shf.l.wrap.b32 	%r3188, %r3183, %r3184, 1;
	mov.b64 	%rd34133, {%r3187, %r3188};
	shl.b64 	%rd34134, %rd34131, 1;
	add.s64 	%rd9309, %rd34134, %rd9288;
	setp.lt.u64 	%p8214, %rd9309, %rd34134;
	selp.u64 	%rd34135, 1, 0, %p8214;
	add.s64 	%rd34136, %rd38220, %rd34133;
	add.s64 	%rd9310, %rd34136, %rd34135;
	setp.ge.u64 	%p8215, %rd9310, %rd38220;
	@%p8215 bra 	$L__BB1_3051;
	bra.uni 	$L__BB1_3121;
$L__BB1_3051:
	mul.lo.s64 	%rd9298, %rd38215, %rd38208;
	mul.hi.u64 	%rd34140, %rd38208, %rd38215;
	mov.b64 	{%r3189, %r3190}, %rd34140;
	mov.b64 	{%r3191, %r3192}, %rd9298;
	shf.l.wrap.b32 	%r3193, %r3192, %r3189, 1;
	shf.l.wrap.b32 	%r3194, %r3189, %r3190, 1;
	mov.b64 	%rd34141, {%r3193, %r3194};
	shl.b64 	%rd34142, %rd9298, 1;
	add.s64 	%rd9299, %rd34142, %rd9310;
	setp.lt.u64 	%p8219, %rd9299, %rd34142;
	selp.u64 	%rd34143, 1, 0, %p8219;
	add.s64 	%rd34144, %rd38221, %rd34141;
	add.s64 	%rd9300, %rd34144, %rd34143;
	setp.ge.u64 	%p8220, %rd9300, %rd38221;
	@%p8220 bra 	$L__BB1_3054;
	add.s64 	%rd38222, %rd38222, 1;
	setp.ne.s64 	%p8221, %rd38222, 0;
	@%p8221 bra 	$L__BB1_3054;
	add.s64 	%rd38223, %rd38223, 1;
	setp.eq.s64 	%p8222, %rd38223, 0;
	selp.u64 	%rd34146, 1, 0, %p8222;
	add.s64 	%rd38224, %rd38224, %rd34146;
	mov.b64 	%rd38222, 0;
$L__BB1_3054:
	mul.lo.s64 	%rd34147, %rd38214, %rd38209;
	mul.hi.u64 	%rd34148, %rd38209, %rd38214;
	mov.b64 	{%r3195, %r3196}, %rd34148;
	mov.b64 	{%r3197, %r3198}, %rd34147;
	shf.l.wrap.b32 	%r3199, %r3198, %r3195, 1;
	shf.l.wrap.b32 	%r3200, %r3195, %r3196, 1;
	mov.b64 	%rd34149, {%r3199, %r3200};
	add.s64 	%rd34150, %rd9298, %rd34147;
	shl.b64 	%rd34151, %rd34150, 1;
	add.s64 	%rd9318, %rd34151, %rd9310;
	setp.lt.u64 	%p8223, %rd9318, %rd9299;
	selp.u64 	%rd34152, 1, 0, %p8223;
	add.s64 	%rd34153, %rd9300, %rd34149;
	add.s64 	%rd9319, %rd34153, %rd34152;
	setp.ge.u64 	%p8224, %rd9319, %rd9300;
	@%p8224 bra 	$L__BB1_3057;
	add.s64 	%rd38222, %rd38222, 1;
	setp.ne.s64 	%p8225, %rd38222, 0;
	@%p8225 bra 	$L__BB1_3057;
	add.s64 	%rd38223, %rd38223, 1;
	setp.eq.s64 	%p8226, %rd38223, 0;
	selp.u64 	%rd34155, 1, 0, %p8226;
	add.s64 	%rd38224, %rd38224, %rd34155;
	mov.b64 	%rd38222, 0;
$L__BB1_3057:
	mul.lo.s64 	%rd34156, %rd38215, %rd38209;
	mul.hi.u64 	%rd34157, %rd38209, %rd38215;
	mov.b64 	{%r3201, %r3202}, %rd34157;
	mov.b64 	{%r3203, %r3204}, %rd34156;
	shf.l.wrap.b32 	%r3205, %r3204, %r3201, 1;
	shf.l.wrap.b32 	%r3206, %r3201, %r3202, 1;
	mov.b64 	%rd34158, {%r3205, %r3206};
	shl.b64 	%rd34159, %rd34156, 1;
	add.s64 	%rd9326, %rd34159, %rd9319;
	setp.lt.u64 	%p8227, %rd9326, %rd34159;
	selp.u64 	%rd34160, 1, 0, %p8227;
	add.s64 	%rd34161, %rd38222, %rd34158;
	add.s64 	%rd9327, %rd34161, %rd34160;
	setp.ge.u64 	%p8228, %rd9327, %rd38222;
	@%p8228 bra 	$L__BB1_3059;
	add.s64 	%rd38223, %rd38223, 1;
	setp.eq.s64 	%p8229, %rd38223, 0;
	selp.u64 	%rd34162, 1, 0, %p8229;
	add.s64 	%rd38224, %rd38224, %rd34162;
$L__BB1_3059:
	mul.lo.s64 	%rd34163, %rd38215, %rd38214;
	mul.hi.u64 	%rd34164, %rd38214, %rd38215;
	mov.b64 	{%r3207, %r3208}, %rd34164;
	mov.b64 	{%r3209, %r3210}, %rd34163;
	shf.l.wrap.b32 	%r3211, %r3210, %r3207, 1;
	shf.l.wrap.b32 	%r3212, %r3207, %r3208, 1;
	mov.b64 	%rd34165, {%r3211, %r3212};
	shl.b64 	%rd34166, %rd34163, 1;
	add.s64 	%rd34167, %rd34166, %rd9327;
	setp.lt.u64 	%p8230, %rd34167, %rd34166;
	selp.u64 	%rd34168, 1, 0, %p8230;
	add.s64 	%rd34169, %rd38223, %rd34165;
	add.s64 	%rd34170, %rd34169, %rd34168;
	setp.lt.u64 	%p8231, %rd34170, %rd38223;
	selp.u64 	%rd34171, 1, 0, %p8231;
	add.s64 	%rd34172, %rd38224, %rd34171;
	mul.lo.s64 	%rd34173, %rd9326, 4294968273;
	mov.b64 	%rd34174, 4294968273;
	mul.hi.u64 	%rd34175, %rd9326, %rd34174;
	mad.lo.s64 	%rd38233, %rd38208, %rd38208, %rd34173;
	setp.lt.u64 	%p8232, %rd38233, %rd34173;
	selp.u64 	%rd34176, 1, 0, %p8232;
	add.s64 	%rd34177, %rd34175, %rd34176;
	mul.lo.s64 	%rd34178, %rd34167, 4294968273;
	mul.hi.u64 	%rd34179, %rd34167, %rd34174;
	add.s64 	%rd34180, %rd34178, %rd9287;
	setp.lt.u64 	%p8233, %rd34180, %rd34178;
	selp.u64 	%rd34181, 1, 0, %p8233;
	add.s64 	%rd34182, %rd34179, %rd34181;
	add.s64 	%rd38234, %rd34180, %rd34177;
	setp.lt.u64 	%p8234, %rd38234, %rd34180;
	selp.u64 	%rd34183, 1, 0, %p8234;
	add.s64 	%rd34184, %rd34182, %rd34183;
	mul.lo.s64 	%rd34185, %rd34170, 4294968273;
	mul.hi.u64 	%rd34186, %rd34170, %rd34174;
	add.s64 	%rd34187, %rd34185, %rd9309;
	setp.lt.u64 	%p8235, %rd34187, %rd34185;
	selp.u64 	%rd34188, 1, 0, %p8235;
	add.s64 	%rd34189, %rd34186, %rd34188;
	add.s64 	%rd38239, %rd34187, %rd34184;
	setp.lt.u64 	%p8236, %rd38239, %rd34187;
	selp.u64 	%rd34190, 1, 0, %p8236;
	add.s64 	%rd34191, %rd34189, %rd34190;
	mul.lo.s64 	%rd34192, %rd34172, 4294968273;
	mul.hi.u64 	%rd34193, %rd34172, %rd34174;
	add.s64 	%rd34194, %rd34192, %rd9318;
	setp.lt.u64 	%p8237, %rd34194, %rd34192;
	selp.u64 	%rd34195, 1, 0, %p8237;
	add.s64 	%rd34196, %rd34193, %rd34195;
	add.s64 	%rd38240, %rd34194, %rd34191;
	setp.lt.u64 	%p8238, %rd38240, %rd34194;
	selp.u64 	%rd34197, 1, 0, %p8238;
	add.s64 	%rd9336, %rd34196, %rd34197;
	setp.eq.s64 	%p8239, %rd9336, 0;
	@%p8239 bra 	$L__BB1_3063;
	mov.b64 	%rd34198, 4294968273;
	mul.hi.u64 	%rd34199, %rd9336, %rd34198;
	mad.lo.s64 	%rd9337, %rd9336, 4294968273, %rd38233;
	setp.lt.u64 	%p8240, %rd9337, %rd38233;
	selp.u64 	%rd34200, 1, 0, %p8240;
	add.s64 	%rd9338, %rd34199, %rd34200;
	setp.eq.s64 	%p8241, %rd9338, 0;
	mov.u64 	%rd38233, %rd9337;
	@%p8241 bra 	$L__BB1_3063;
	add.s64 	%rd9339, %rd38234, %rd9338;
	setp.ge.u64 	%p8242, %rd9339, %rd38234;
	mov.u64 	%rd38233, %rd9337;
	mov.u64 	%rd38234, %rd9339;
	@%p8242 bra 	$L__BB1_3063;
	add.s64 	%rd38239, %rd38239, 1;
	setp.eq.s64 	%p8243, %rd38239, 0;
	selp.u64 	%rd34201, 1, 0, %p8243;
	add.s64 	%rd38240, %rd38240, %rd34201;
	mov.u64 	%rd38233, %rd9337;
	mov.u64 	%rd38234, %rd9339;
$L__BB1_3063:
	setp.gt.u64 	%p8244, %rd38240, %rd5271;
	@%p8244 bra 	$L__BB1_3065;
	setp.ne.s64 	%p8245, %rd38240, %rd5271;
	setp.ne.s64 	%p8246, %rd38239, %rd5272;
	or.pred  	%p8247, %p8245, %p8246;
	setp.ne.s64 	%p8248, %rd38234, %rd5273;
	or.pred  	%p8249, %p8247, %p8248;
	setp.lt.u64 	%p8250, %rd38233, %rd5274;
	or.pred  	%p8251, %p8249, %p8250;
	@%p8251 bra 	$L__BB1_3066;
$L__BB1_3065:
	// begin inline asm
	sub.cc.u64 %rd38233, %rd38233, %rd5274;
	// end inline asm
	// begin inline asm
	subc.u64 %rd34205, 0, 0;
	// end inline asm
	sub.s64 	%rd34207, %rd38234, %rd34205;
	// begin inline asm
	sub.cc.u64 %rd38234, %rd34207, %rd5273;
	// end inline asm
	sub.s64 	%rd34210, %rd38239, %rd34205;
	// begin inline asm
	sub.cc.u64 %rd38239, %rd34210, %rd5272;
	// end inline asm
	add.s64 	%rd34212, %rd34205, %rd5271;
	sub.s64 	%rd38240, %rd38240, %rd34212;
$L__BB1_3066:
	mul.hi.u64 	%rd34213, %rd38233, %rd9158;
	mul.lo.s64 	%rd34214, %rd9159, %rd38233;
	mul.hi.u64 	%rd34215, %rd38233, %rd9159;
	add.s64 	%rd34216, %rd34214, %rd34213;
	setp.lt.u64 	%p8252, %rd34216, %rd34214;
	selp.u64 	%rd34217, 1, 0, %p8252;
	add.s64 	%rd34218, %rd34215, %rd34217;
	mul.lo.s64 	%rd34219, %rd9160, %rd38233;
	mul.hi.u64 	%rd34220, %rd38233, %rd9160;
	add.s64 	%rd34221, %rd34219, %rd34218;
	setp.lt.u64 	%p8253, %rd34221, %rd34219;
	selp.u64 	%rd34222, 1, 0, %p8253;
	add.s64 	%rd34223, %rd34220, %rd34222;
	mul.lo.s64 	%rd34224, %rd9161, %rd38233;
	mul.hi.u64 	%rd34225, %rd38233, %rd9161;
	add.s64 	%rd34226, %rd34224, %rd34223;
	setp.lt.u64 	%p8254, %rd34226, %rd34224;
	selp.u64 	%rd34227, 1, 0, %p8254;
	add.s64 	%rd34228, %rd34225, %rd34227;
	mul.lo.s64 	%rd34229, %rd9158, %rd38234;
	mul.hi.u64 	%rd34230, %rd38234, %rd9158;
	add.s64 	%rd34231, %rd34229, %rd34216;
	setp.lt.u64 	%p8255, %rd34231, %rd34229;
	selp.u64 	%rd34232, 1, 0, %p8255;
	add.s64 	%rd34233, %rd34230, %rd34232;
	mul.lo.s64 	%rd34234, %rd9159, %rd38234;
	mul.hi.u64 	%rd34235, %rd38234, %rd9159;
	add.s64 	%rd34236, %rd34234, %rd34221;
	setp.lt.u64 	%p8256, %rd34236, %rd34234;
	selp.u64 	%rd34237, 1, 0, %p8256;
	add.s64 	%rd34238, %rd34235, %rd34237;
	add.s64 	%rd34239, %rd34236, %rd34233;
	setp.lt.u64 	%p8257, %rd34239, %rd34236;
	selp.u64 	%rd34240, 1, 0, %p8257;
	add.s64 	%rd34241, %rd34238, %rd34240;
	mul.lo.s64 	%rd34242, %rd9160, %rd38234;
	mul.hi.u64 	%rd34243, %rd38234, %rd9160;
	add.s64 	%rd34244, %rd34242, %rd34226;
	setp.lt.u64 	%p8258, %rd34244, %rd34242;
	selp.u64 	%rd34245, 1, 0, %p8258;
	add.s64 	%rd34246, %rd34243, %rd34245;
	add.s64 	%rd34247, %rd34244, %rd34241;
	setp.lt.u64 	%p8259, %rd34247, %rd34244;
	selp.u64 	%rd34248, 1, 0, %p8259;
	add.s64 	%rd34249, %rd34246, %rd34248;
	mul.lo.s64 	%rd34250, %rd9161, %rd38234;
	mul.hi.u64 	%rd34251, %rd38234, %rd9161;
	add.s64 	%rd34252, %rd34250, %rd34228;
	setp.lt.u64 	%p8260, %rd34252, %rd34250;
	selp.u64 	%rd34253, 1, 0, %p8260;
	add.s64 	%rd34254, %rd34251, %rd34253;
	add.s64 	%rd34255, %rd34252, %rd34249;
	setp.lt.u64 	%p8261, %rd34255, %rd34252;
	selp.u64 	%rd34256, 1, 0, %p8261;
	add.s64 	%rd34257, %rd34254, %rd34256;
	mul.lo.s64 	%rd34258, %rd9158, %rd38239;
	mul.hi.u64 	%rd34259, %rd38239, %rd9158;
	add.s64 	%rd34260, %rd34258, %rd34239;
	setp.lt.u64 	%p8262, %rd34260, %rd34258;
	selp.u64 	%rd34261, 1, 0, %p8262;
	add.s64 	%rd34262, %rd34259, %rd34261;
	mul.lo.s64 	%rd34263, %rd9159, %rd38239;
	mul.hi.u64 	%rd34264, %rd38239, %rd9159;
	add.s64 	%rd34265, %rd34263, %rd34247;
	setp.lt.u64 	%p8263, %rd34265, %rd34263;
	selp.u64 	%rd34266, 1, 0, %p8263;
	add.s64 	%rd34267, %rd34264, %rd34266;
	add.s64 	%rd34268, %rd34265, %rd34262;
	setp.lt.u64 	%p8264, %rd34268, %rd34265;
	selp.u64 	%rd34269, 1, 0, %p8264;
	add.s64 	%rd34270, %rd34267, %rd34269;
	mul.lo.s64 	%rd34271, %rd9160, %rd38239;
	mul.hi.u64 	%rd34272, %rd38239, %rd9160;
	add.s64 	%rd34273, %rd34271, %rd34255;
	setp.lt.u64 	%p8265, %rd34273, %rd34271;
	selp.u64 	%rd34274, 1, 0, %p8265;
	add.s64 	%rd34275, %rd34272, %rd34274;
	add.s64 	%rd34276, %rd34273, %rd34270;
	setp.lt.u64 	%p8266, %rd34276, %rd34273;
	selp.u64 	%rd34277, 1, 0, %p8266;
	add.s64 	%rd34278, %rd34275, %rd34277;
	mul.lo.s64 	%rd34279, %rd9161, %rd38239;
	mul.hi.u64 	%rd34280, %rd38239, %rd9161;
	add.s64 	%rd34281, %rd34279, %rd34257;
	setp.lt.u64 	%p8267, %rd34281, %rd34279;
	selp.u64 	%rd34282, 1, 0, %p8267;
	add.s64 	%rd34283, %rd34280, %rd34282;
	add.s64 	%rd34284, %rd34281, %rd34278;
	setp.lt.u64 	%p8268, %rd34284, %rd34281;
	selp.u64 	%rd34285, 1, 0, %p8268;
	add.s64 	%rd34286, %rd34283, %rd34285;
	mul.lo.s64 	%rd34287, %rd9158, %rd38240;
	mul.hi.u64 	%rd34288, %rd38240, %rd9158;
	add.s64 	%rd34289, %rd34287, %rd34268;
	setp.lt.u64 	%p8269, %rd34289, %rd34287;
	selp.u64 	%rd34290, 1, 0, %p8269;
	add.s64 	%rd34291, %rd34288, %rd34290;
	mul.lo.s64 	%rd34292, %rd9159, %rd38240;
	mul.hi.u64 	%rd34293, %rd38240, %rd9159;
	add.s64 	%rd34294, %rd34292, %rd34276;
	setp.lt.u64 	%p8270, %rd34294, %rd34292;
	selp.u64 	%rd34295, 1, 0, %p8270;
	add.s64 	%rd34296, %rd34293, %rd34295;
	add.s64 	%rd34297, %rd34294, %rd34291;
	setp.lt.u64 	%p8271, %rd34297, %rd34294;
	selp.u64 	%rd34298, 1, 0, %p8271;
	add.s64 	%rd34299, %rd34296, %rd34298;
	mul.lo.s64 	%rd34300, %rd9160, %rd38240;
	mul.hi.u64 	%rd34301, %rd38240, %rd9160;
	add.s64 	%rd34302, %rd34300, %rd34284;
	setp.lt.u64 	%p8272, %rd34302, %rd34300;
	selp.u64 	%rd34303, 1, 0, %p8272;
	add.s64 	%rd34304, %rd34301, %rd34303;
	add.s64 	%rd34305, %rd34302, %rd34299;
	setp.lt.u64 	%p8273, %rd34305, %rd34302;
	selp.u64 	%rd34306, 1, 0, %p8273;
	add.s64 	%rd34307, %rd34304, %rd34306;
	mul.lo.s64 	%rd34308, %rd9161, %rd38240;
	mul.hi.u64 	%rd34309, %rd38240, %rd9161;
	add.s64 	%rd34310, %rd34308, %rd34286;
	setp.lt.u64 	%p8274, %rd34310, %rd34308;
	selp.u64 	%rd34311, 1, 0, %p8274;
	add.s64 	%rd34312, %rd34309, %rd34311;
	add.s64 	%rd34313, %rd34310, %rd34307;
	setp.lt.u64 	%p8275, %rd34313, %rd34310;
	selp.u64 	%rd34314, 1, 0, %p8275;
	add.s64 	%rd34315, %rd34312, %rd34314;
	mul.lo.s64 	%rd34316, %rd34297, 4294968273;
	mov.b64 	%rd34317, 4294968273;
	mul.hi.u64 	%rd34318, %rd34297, %rd34317;
	mad.lo.s64 	%rd38241, %rd9158, %rd38233, %rd34316;
	setp.lt.u64 	%p8276, %rd38241, %rd34316;
	selp.u64 	%rd34319, 1, 0, %p8276;
	add.s64 	%rd34320, %rd34318, %rd34319;
	mul.lo.s64 	%rd34321, %rd34305, 4294968273;
	mul.hi.u64 	%rd34322, %rd34305, %rd34317;
	add.s64 	%rd34323, %rd34321, %rd34231;
	setp.lt.u64 	%p8277, %rd34323, %rd34321;
	selp.u64 	%rd34324, 1, 0, %p8277;
	add.s64 	%rd34325, %rd34322, %rd34324;
	add.s64 	%rd38242, %rd34323, %rd34320;
	setp.lt.u64 	%p8278, %rd38242, %rd34323;
	selp.u64 	%rd34326, 1, 0, %p8278;
	add.s64 	%rd34327, %rd34325, %rd34326;
	mul.lo.s64 	%rd34328, %rd34313, 4294968273;
	mul.hi.u64 	%rd34329, %rd34313, %rd34317;
	add.s64 	%rd34330, %rd34328, %rd34260;
	setp.lt.u64 	%p8279, %rd34330, %rd34328;
	selp.u64 	%rd34331, 1, 0, %p8279;
	add.s64 	%rd34332, %rd34329, %rd34331;
	add.s64 	%rd38246, %rd34330, %rd34327;
	setp.lt.u64 	%p8280, %rd38246, %rd34330;
	selp.u64 	%rd34333, 1, 0, %p8280;
	add.s64 	%rd34334, %rd34332, %rd34333;
	mul.lo.s64 	%rd34335, %rd34315, 4294968273;
	mul.hi.u64 	%rd34336, %rd34315, %rd34317;
	add.s64 	%rd34337, %rd34335, %rd34289;
	setp.lt.u64 	%p8281, %rd34337, %rd34335;
	selp.u64 	%rd34338, 1, 0, %p8281;
	add.s64 	%rd34339, %rd34336, %rd34338;
	add.s64 	%rd38245, %rd34337, %rd34334;
	setp.lt.u64 	%p8282, %rd38245, %rd34337;
	selp.u64 	%rd34340, 1, 0, %p8282;
	add.s64 	%rd9358, %rd34339, %rd34340;
	setp.eq.s64 	%p8283, %rd9358, 0;
	@%p8283 bra 	$L__BB1_3070;
	mov.b64 	%rd34341, 4294968273;
	mul.hi.u64 	%rd34342, %rd9358, %rd34341;
	mad.lo.s64 	%rd9359, %rd9358, 4294968273, %rd38241;
	setp.lt.u64 	%p8284, %rd9359, %rd38241;
	selp.u64 	%rd34343, 1, 0, %p8284;
	add.s64 	%rd9360, %rd34342, %rd34343;
	setp.eq.s64 	%p8285, %rd9360, 0;
	mov.u64 	%rd38241, %rd9359;
	@%p8285 bra 	$L__BB1_3070;
	add.s64 	%rd9361, %rd38242, %rd9360;
	setp.ge.u64 	%p8286, %rd9361, %rd38242;
	mov.u64 	%rd38241, %rd9359;
	mov.u64 	%rd38242, %rd9361;
	@%p8286 bra 	$L__BB1_3070;
	add.s64 	%rd38246, %rd38246, 1;
	setp.eq.s64 	%p8287, %rd38246, 0;
	selp.u64 	%rd34344, 1, 0, %p8287;
	add.s64 	%rd38245, %rd38245, %rd34344;
	mov.u64 	%rd38241, %rd9359;
	mov.u64 	%rd38242, %rd9361;
$L__BB1_3070:
	setp.gt.u64 	%p8288, %rd38245, %rd5271;
	@%p8288 bra 	$L__BB1_3072;
	setp.ne.s64 	%p8289, %rd38245, %rd5271;
	setp.ne.s64 	%p8290, %rd38246, %rd5272;
	or.pred  	%p8291, %p8289, %p8290;
	setp.ne.s64 	%p8292, %rd38242, %rd5273;
	or.pred  	%p8293, %p8291, %p8292;
	setp.lt.u64 	%p8294, %rd38241, %rd5274;
	or.pred  	%p8295, %p8293, %p8294;
	@%p8295 bra 	$L__BB1_3073;
$L__BB1_3072:
	// begin inline asm
	sub.cc.u64 %rd38241, %rd38241, %rd5274;
	// end inline asm
	// begin inline asm
	subc.u64 %rd34348, 0, 0;
	// end inline asm
	sub.s64 	%rd34350, %rd38242, %rd34348;
	// begin inline asm
	sub.cc.u64 %rd38242, %rd34350, %rd5273;
	// end inline asm
	sub.s64 	%rd34353, %rd38246, %rd34348;
	// begin inline asm
	sub.cc.u64 %rd38246, %rd34353, %rd5272;
	// end inline asm
	add.s64 	%rd34355, %rd34348, %rd5271;
	sub.s64 	%rd38245, %rd38245, %rd34355;
$L__BB1_3073:
	mul.hi.u64 	%rd34356, %rd38241, %rd38241;
	mul.lo.s64 	%rd34357, %rd38242, %rd38242;
	mul.hi.u64 	%rd38257, %rd38242, %rd38242;
	mul.lo.s64 	%rd38256, %rd38246, %rd38246;
	mul.hi.u64 	%rd38255, %rd38246, %rd38246;
	mul.lo.s64 	%rd38254, %rd38245, %rd38245;
	mul.hi.u64 	%rd38253, %rd38245, %rd38245;
	mul.lo.s64 	%rd34358, %rd38242, %rd38241;
	mul.hi.u64 	%rd34359, %rd38241, %rd38242;
	mov.b64 	{%r3213, %r3214}, %rd34359;
	mov.b64 	{%r3215, %r3216}, %rd34358;
	shf.l.wrap.b32 	%r3217, %r3216, %r3213, 1;
	shf.l.wrap.b32 	%r3218, %r3213, %r3214, 1;
	mov.b64 	%rd34360, {%r3217, %r3218};
	shl.b64 	%rd34361, %rd34358, 1;
	add.s64 	%rd9381, %rd34361, %rd34356;
	setp.lt.u64 	%p8296, %rd9381, %rd34361;
	selp.u64 	%rd34362, 1, 0, %p8296;
	add.s64 	%rd34363, %rd34357, %rd34360;
	add.s64 	%rd9382, %rd34363, %rd34362;
	setp.ge.u64 	%p8297, %rd9382, %rd34357;
	@%p8297 bra 	$L__BB1_3078;
	add.s64 	%rd38257, %rd38257, 1;
	setp.ne.s64 	%p8298, %rd38257, 0;
	@%p8298 bra 	$L__BB1_3078;
	add.s64 	%rd38256, %rd38256, 1;
	setp.ne.s64 	%p8299, %rd38256, 0;
	mov.b64 	%rd38257, 0;
	@%p8299 bra 	$L__BB1_3078;
	add.s64 	%rd38255, %rd38255, 1;
	setp.ne.s64 	%p8300, %rd38255, 0;
	mov.b64 	%rd38256, 0;
	mov.u64 	%rd38257, %rd38256;
	@%p8300 bra 	$L__BB1_3078;
	add.s64 	%rd38254, %rd38254, 1;
	setp.eq.s64 	%p8301, %rd38254, 0;
	selp.u64 	%rd34367, 1, 0, %p8301;
	add.s64 	%rd38253, %rd38253, %rd34367;
	mov.b64 	%rd38255, 0;
	mov.u64 	%rd38256, %rd38255;
	mov.u64 	%rd38257, %rd38255;
$L__BB1_3078:
	mul.lo.s64 	%rd34368, %rd38246, %rd38241;
	mul.hi.u64 	%rd34369, %rd38241, %rd38246;
	mov.b64 	{%r3219, %r3220}, %rd34369;
	mov.b64 	{%r3221, %r3222}, %rd34368;
	shf.l.wrap.b32 	%r3223, %r3222, %r3219, 1;
	shf.l.wrap.b32 	%r3224, %r3219, %r3220, 1;
	mov.b64 	%rd34370, {%r3223, %r3224};
	shl.b64 	%rd34371, %rd34368, 1;
	add.s64 	%rd9403, %rd34371, %rd9382;
	setp.lt.u64 	%p8302, %rd9403, %rd34371;
	selp.u64 	%rd34372, 1, 0, %p8302;
	add.s64 	%rd34373, %rd38257, %rd34370;
	add.s64 	%rd9404, %rd34373, %rd34372;
	setp.ge.u64 	%p8303, %rd9404, %rd38257;
	@%p8303 bra 	$L__BB1_3082;
	add.s64 	%rd38256, %rd38256, 1;
	setp.ne.s64 	%p8304, %rd38256, 0;
	@%p8304 bra 	$L__BB1_3082;
	add.s64 	%rd38255, %rd38255, 1;
	setp.ne.s64 	%p8305, %rd38255, 0;
	mov.b64 	%rd38256, 0;
	@%p8305 bra 	$L__BB1_3082;
	add.s64 	%rd38254, %rd38254, 1;
	setp.eq.s64 	%p8306, %rd38254, 0;
	selp.u64 	%rd34376, 1, 0, %p8306;
	add.s64 	%rd38253, %rd38253, %rd34376;
	mov.b64 	%rd38255, 0;
	mov.u64 	%rd38256, %rd38255;
$L__BB1_3082:
	mul.lo.s64 	%rd9392, %rd38245, %rd38241;
	mul.hi.u64 	%rd34377, %rd38241, %rd38245;
	mov.b64 	{%r3225, %r3226}, %rd34377;
	mov.b64 	{%r3227, %r3228}, %rd9392;
	shf.l.wrap.b32 	%r3229, %r3228, %r3225, 1;
	shf.l.wrap.b32 	%r3230, %r3225, %r3226, 1;
	mov.b64 	%rd34378, {%r3229, %r3230};
	shl.b64 	%rd34379, %rd9392, 1;
	add.s64 	%rd9393, %rd34379, %rd9404;
	setp.lt.u64 	%p8307, %rd9393, %rd34379;
	selp.u64 	%rd34380, 1, 0, %p8307;
	add.s64 	%rd34381, %rd38256, %rd34378;
	add.s64 	%rd9394, %rd34381, %rd34380;
	setp.ge.u64 	%p8308, %rd9394, %rd38256;
	@%p8308 bra 	$L__BB1_3085;
	add.s64 	%rd38255, %rd38255, 1;
	setp.ne.s64 	%p8309, %rd38255, 0;
	@%p8309 bra 	$L__BB1_3085;
	add.s64 	%rd38254, %rd38254, 1;
	setp.eq.s64 	%p8310, %rd38254, 0;
	selp.u64 	%rd34383, 1, 0, %p8310;
	add.s64 	%rd38253, %rd38253, %rd34383;
	mov.b64 	%rd38255, 0;
$L__BB1_3085:
	mul.lo.s64 	%rd34384, %rd38246, %rd38242;
	mul.hi.u64 	%rd34385, %rd38242, %rd38246;
	mov.b64 	{%r3231, %r3232}, %rd34385;
	mov.b64 	{%r3233, %r3234}, %rd34384;
	shf.l.wrap.b32 	%r3235, %r3234, %r3231, 1;
	shf.l.wrap.b32 	%r3236, %r3231, %r3232, 1;
	mov.b64 	%rd34386, {%r3235, %r3236};
	add.s64 	%rd34387, %rd9392, %rd34384;
	shl.b64 	%rd34388, %rd34387, 1;
	add.s64 	%rd9412, %rd34388, %rd9404;
	setp.lt.u64 	%p8311, %rd9412, %rd9393;
	selp.u64 	%rd34389, 1, 0, %p8311;
	add.s64 	%rd34390, %rd9394, %rd34386;
	add.s64 	%rd9413, %rd34390, %rd34389;
	setp.ge.u64 	%p8312, %rd9413, %rd9394;
	@%p8312 bra 	$L__BB1_3088;
	add.s64 	%rd38255, %rd38255, 1;
	setp.ne.s64 	%p8313, %rd38255, 0;
	@%p8313 bra 	$L__BB1_3088;
	add.s64 	%rd38254, %rd38254, 1;
	setp.eq.s64 	%p8314, %rd38254, 0;
	selp.u64 	%rd34392, 1, 0, %p8314;
	add.s64 	%rd38253, %rd38253, %rd34392;
	mov.b64 	%rd38255, 0;
$L__BB1_3088:
	mul.lo.s64 	%rd34393, %rd38245, %rd38242;
	mul.hi.u64 	%rd34394, %rd38242, %rd38245;
	mov.b64 	{%r3237, %r3238}, %rd34394;
	mov.b64 	{%r3239, %r3240}, %rd34393;
	shf.l.wrap.b32 	%r3241, %r3240, %r3237, 1;
	shf.l.wrap.b32 	%r3242, %r3237, %r3238, 1;
	mov.b64 	%rd34395, {%r3241, %r3242};
	shl.b64 	%rd34396, %rd34393, 1;
	add.s64 	%rd9420, %rd34396, %rd9413;
	setp.lt.u64 	%p8315, %rd9420, %rd34396;
	selp.u64 	%rd34397, 1, 0, %p8315;
	add.s64 	%rd34398, %rd38255, %rd34395;
	add.s64 	%rd9421, %rd34398, %rd34397;
	setp.ge.u64 	%p8316, %rd9421, %rd38255;
	@%p8316 bra 	$L__BB1_3090;
	add.s64 	%rd38254, %rd38254, 1;
	setp.eq.s64 	%p8317, %rd38254, 0;
	selp.u64 	%rd34399, 1, 0, %p8317;
	add.s64 	%rd38253, %rd38253, %rd34399;
$L__BB1_3090:
	mul.lo.s64 	%rd34400, %rd38245, %rd38246;
	mul.hi.u64 	%rd34401, %rd38246, %rd38245;
	mov.b64 	{%r3243, %r3244}, %rd34401;
	mov.b64 	{%r3245, %r3246}, %rd34400;
	shf.l.wrap.b32 	%r3247, %r3246, %r3243, 1;
	shf.l.wrap.b32 	%r3248, %r3243, %r3244, 1;
	mov.b64 	%rd34402, {%r3247, %r3248};
	shl.b64 	%rd34403, %rd34400, 1;
	add.s64 	%rd34404, %rd34403, %rd9421;
	setp.lt.u64 	%p8318, %rd34404, %rd34403;
	selp.u64 	%rd34405, 1, 0, %p8318;
	add.s64 	%rd34406, %rd38254, %rd34402;
	add.s64 	%rd34407, %rd34406, %rd34405;
	setp.lt.u64 	%p8319, %rd34407, %rd38254;
	selp.u64 	%rd34408, 1, 0, %p8319;
	add.s64 	%rd34409, %rd38253, %rd34408;
	mul.lo.s64 	%rd34410, %rd9420, 4294968273;
	mov.b64 	%rd34411, 4294968273;
	mul.hi.u64 	%rd34412, %rd9420, %rd34411;
	mad.lo.s64 	%rd38269, %rd38241, %rd38241, %rd34410;
	setp.lt.u64 	%p8320, %rd38269, %rd34410;
	selp.u64 	%rd34413, 1, 0, %p8320;
	add.s64 	%rd34414, %rd34412, %rd34413;
	mul.lo.s64 	%rd34415, %rd34404, 4294968273;
	mul.hi.u64 	%rd34416, %rd34404, %rd34411;
	add.s64 	%rd34417, %rd34415, %rd9381;
	setp.lt.u64 	%p8321, %rd34417, %rd34415;
	selp.u64 	%rd34418, 1, 0, %p8321;
	add.s64 	%rd34419, %rd34416, %rd34418;
	add.s64 	%rd38268, %rd34417, %rd34414;
	setp.lt.u64 	%p8322, %rd38268, %rd34417;
	selp.u64 	%rd34420, 1, 0, %p8322;
	add.s64 	%rd34421, %rd34419, %rd34420;
	mul.lo.s64 	%rd34422, %rd34407, 4294968273;
	mul.hi.u64 	%rd34423, %rd34407, %rd34411;
	add.s64 	%rd34424, %rd34422, %rd9403;
	setp.lt.u64 	%p8323, %rd34424, %rd34422;
	selp.u64 	%rd34425, 1, 0, %p8323;
	add.s64 	%rd34426, %rd34423, %rd34425;
	add.s64 	%rd38271, %rd34424, %rd34421;
	setp.lt.u64 	%p8324, %rd38271, %rd34424;
	selp.u64 	%rd34427, 1, 0, %p8324;
	add.s64 	%rd34428, %rd34426, %rd34427;
	mul.lo.s64 	%rd34429, %rd34409, 4294968273;
	mul.hi.u64 	%rd34430, %rd34409, %rd34411;
	add.s64 	%rd34431, %rd34429, %rd9412;
	setp.lt.u64 	%p8325, %rd34431, %rd34429;
	selp.u64 	%rd34432, 1, 0, %p8325;
	add.s64 	%rd34433, %rd34430, %rd34432;
	add.s64 	%rd38270, %rd34431, %rd34428;
	setp.lt.u64 	%p8326, %rd38270, %rd34431;
	selp.u64 	%rd34434, 1, 0, %p8326;
	add.s64 	%rd9430, %rd34433, %rd34434;
	setp.eq.s64 	%p8327, %rd9430, 0;
	@%p8327 bra 	$L__BB1_3094;
	mov.b64 	%rd34435, 4294968273;
	mul.hi.u64 	%rd34436, %rd9430, %rd34435;
	mad.lo.s64 	%rd9431, %rd9430, 4294968273, %rd38269;
	setp.lt.u64 	%p8328, %rd9431, %rd38269;
	selp.u64 	%rd34437, 1, 0, %p8328;
	add.s64 	%rd9432, %rd34436, %rd34437;
	setp.eq.s64 	%p8329, %rd9432, 0;
	mov.u64 	%rd38269, %rd9431;
	@%p8329 bra 	$L__BB1_3094;
	add.s64 	%rd9433, %rd38268, %rd9432;
	setp.ge.u64 	%p8330, %rd9433, %rd38268;
	mov.u64 	%rd38268, %rd9433;
	mov.u64 	%rd38269, %rd9431;
	@%p8330 bra 	$L__BB1_3094;
	add.s64 	%rd38271, %rd38271, 1;
	setp.eq.s64 	%p8331, %rd38271, 0;
	selp.u64 	%rd34438, 1, 0, %p8331;
	add.s64 	%rd38270, %rd38270, %rd34438;
	mov.u64 	%rd38268, %rd9433;
	mov.u64 	%rd38269, %rd9431;
$L__BB1_3094:
	setp.gt.u64 	%p8332, %rd38270, %rd5271;
	@%p8332 bra 	$L__BB1_3096;
	setp.ne.s64 	%p8333, %rd38270, %rd5271;
	setp.ne.s64 	%p8334, %rd38271, %rd5272;
	or.pred  	%p8335, %p8333, %p8334;
	setp.ne.s64 	%p8336, %rd38268, %rd5273;
	or.pred  	%p8337, %p8335, %p8336;
	setp.lt.u64 	%p8338, %rd38269, %rd5274;
	or.pred  	%p8339, %p8337, %p8338;
	@%p8339 bra 	$L__BB1_3097;
$L__BB1_3096:
	// begin inline asm
	sub.cc.u64 %rd38269, %rd38269, %rd5274;
	// end inline asm
	// begin inline asm
	subc.u64 %rd34442, 0, 0;
	// end inline asm
	sub.s64 	%rd34444, %rd38268, %rd34442;
	// begin inline asm
	sub.cc.u64 %rd38268, %rd34444, %rd5273;
	// end inline asm
	sub.s64 	%rd34447, %rd38271, %rd34442;
	// begin inline asm
	sub.cc.u64 %rd38271, %rd34447, %rd5272;
	// end inline asm
	add.s64 	%rd34449, %rd34442, %rd5271;
	sub.s64 	%rd38270, %rd38270, %rd34449;
$L__BB1_3097:
	mul.hi.u64 	%rd34450, %rd38269, %rd38241;
	mul.lo.s64 	%rd34451, %rd38242, %rd38269;
	mul.hi.u64 	%rd34452, %rd38269, %rd38242;
	add.s64 	%rd34453, %rd34451, %rd34450;
	setp.lt.u64 	%p8340, %rd34453, %rd34451;
	selp.u64 	%rd34454, 1, 0, %p8340;
	add.s64 	%rd34455, %rd34452, %rd34454;
	mul.lo.s64 	%rd34456, %rd38246, %rd38269;
	mul.hi.u64 	%rd34457, %rd38269, %rd38246;
	add.s64 	%rd34458, %rd34456, %rd34455;
	setp.lt.u64 	%p8341, %rd34458, %rd34456;
	selp.u64 	%rd34459, 1, 0, %p8341;
	add.s64 	%rd34460, %rd34457, %rd34459;
	mul.lo.s64 	%rd34461, %rd38245, %rd38269;
	mul.hi.u64 	%rd34462, %rd38269, %rd38245;
	add.s64 	%rd34463, %rd34461, %rd34460;
	setp.lt.u64 	%p8342, %rd34463, %rd34461;
	selp.u64 	%rd34464, 1, 0, %p8342;
	add.s64 	%rd34465, %rd34462, %rd34464;
	mul.lo.s64 	%rd34466, %rd38241, %rd38268;
	mul.hi.u64 	%rd34467, %rd38268, %rd38241;
	add.s64 	%rd34468, %rd34466, %rd34453;
	setp.lt.u64 	%p8343, %rd34468, %rd34466;
	selp.u64 	%rd34469, 1, 0, %p8343;
	add.s64 	%rd34470, %rd34467, %rd34469;
	mul.lo.s64 	%rd34471, %rd38242, %rd38268;
	mul.hi.u64 	%rd34472, %rd38268, %rd38242;
	add.s64 	%rd34473, %rd34471, %rd34458;
	setp.lt.u64 	%p8344, %rd34473, %rd34471;
	selp.u64 	%rd34474, 1, 0, %p8344;
	add.s64 	%rd34475, %rd34472, %rd34474;
	add.s64 	%rd34476, %rd34473, %rd34470;
	setp.lt.u64 	%p8345, %rd34476, %rd34473;
	selp.u64 	%rd34477, 1, 0, %p8345;
	add.s64 	%rd34478, %rd34475, %rd34477;
	mul.lo.s64 	%rd34479, %rd38246, %rd38268;
	mul.hi.u64 	%rd34480, %rd38268, %rd38246;
	add.s64 	%rd34481, %rd34479, %rd34463;
	setp.lt.u64 	%p8346, %rd34481, %rd34479;
	selp.u64 	%rd34482, 1, 0, %p8346;
	add.s64 	%rd34483, %rd34480, %rd34482;
	add.s64 	%rd34484, %rd34481, %rd34478;
	setp.lt.u64 	%p8347, %rd34484, %rd34481;
	selp.u64 	%rd34485, 1, 0, %p8347;
	add.s64 	%rd34486, %rd34483, %rd34485;
	mul.lo.s64 	%rd34487, %rd38245, %rd38268;
	mul.hi.u64 	%rd34488, %rd38268, %rd38245;
	add.s64 	%rd34489, %rd34487, %rd34465;
	setp.lt.u64 	%p8348, %rd34489, %rd34487;
	selp.u64 	%rd34490, 1, 0, %p8348;
	add.s64 	%rd34491, %rd34488, %rd34490;
	add.s64 	%rd34492, %rd34489, %rd34486;
	setp.lt.u64 	%p8349, %rd34492, %rd34489;
	selp.u64 	%rd34493, 1, 0, %p8349;
	add.s64 	%rd34494, %rd34491, %rd34493;
	mul.lo.s64 	%rd34495, %rd38241, %rd38271;
	mul.hi.u64 	%rd34496, %rd38271, %rd38241;
	add.s64 	%rd34497, %rd34495, %rd34476;
	setp.lt.u64 	%p8350, %rd34497, %rd34495;
	selp.u64 	%rd34498, 1, 0, %p8350;
	add.s64 	%rd34499, %rd34496, %rd34498;
	mul.lo.s64 	%rd34500, %rd38242, %rd38271;
	mul.hi.u64 	%rd34501, %rd38271, %rd38242;
	add.s64 	%rd34502, %rd34500, %rd34484;
	setp.lt.u64 	%p8351, %rd34502, %rd34500;
	selp.u64 	%rd34503, 1, 0, %p8351;
	add.s64 	%rd34504, %rd34501, %rd34503;
	add.s64 	%rd34505, %rd34502, %rd34499;
	setp.lt.u64 	%p8352, %rd34505, %rd34502;
	selp.u64 	%rd34506, 1, 0, %p8352;
	add.s64 	%rd34507, %rd34504, %rd34506;
	mul.lo.s64 	%rd34508, %rd38246, %rd38271;
	mul.hi.u64 	%rd34509, %rd38271, %rd38246;
	add.s64 	%rd34510, %rd34508, %rd34492;
	setp.lt.u64 	%p8353, %rd34510, %rd34508;
	selp.u64 	%rd34511, 1, 0, %p8353;
	add.s64 	%rd34512, %rd34509, %rd34511;
	add.s64 	%rd34513, %rd34510, %rd34507;
	setp.lt.u64 	%p8354, %rd34513, %rd34510;
	selp.u64 	%rd34514, 1, 0, %p8354;
	add.s64 	%rd34515, %rd34512, %rd34514;
	mul.lo.s64 	%rd34516, %rd38245, %rd38271;
	mul.hi.u64 	%rd34517, %rd38271, %rd38245;
	add.s64 	%rd34518, %rd34516, %rd34494;
	setp.lt.u64 	%p8355, %rd34518, %rd34516;
	selp.u64 	%rd34519, 1, 0, %p8355;
	add.s64 	%rd34520, %rd34517, %rd34519;
	add.s64 	%rd34521, %rd34518, %rd34515;
	setp.lt.u64 	%p8356, %rd34521, %rd34518;
	selp.u64 	%rd34522, 1, 0, %p8356;
	add.s64 	%rd34523, %rd34520, %rd34522;
	mul.lo.s64 	%rd34524, %rd38241, %rd38270;
	mul.hi.u64 	%rd34525, %rd38270, %rd38241;
	add.s64 	%rd34526, %rd34524, %rd34505;
	setp.lt.u64 	%p8357, %rd34526, %rd34524;
	selp.u64 	%rd34527, 1, 0, %p8357;
	add.s64 	%rd34528, %rd34525, %rd34527;
	mul.lo.s64 	%rd34529, %rd38242, %rd38270;
	mul.hi.u64 	%rd34530, %rd38270, %rd38242;
	add.s64 	%rd34531, %rd34529, %rd34513;
	setp.lt.u64 	%p8358, %rd34531, %rd34529;
	selp.u64 	%rd34532, 1, 0, %p8358;
	add.s64 	%rd34533, %rd34530, %rd34532;
	add.s64 	%rd34534, %rd34531, %rd34528;
	setp.lt.u64 	%p8359, %rd34534, %rd34531;
	selp.u64 	%rd34535, 1, 0, %p8359;
	add.s64 	%rd34536, %rd34533, %rd34535;
	mul.lo.s64 	%rd34537, %rd38246, %rd38270;
	mul.hi.u64 	%rd34538, %rd38270, %rd38246;
	add.s64 	%rd34539, %rd34537, %rd34521;
	setp.lt.u64 	%p8360, %rd34539, %rd34537;
	selp.u64 	%rd34540, 1, 0, %p8360;
	add.s64 	%rd34541, %rd34538, %rd34540;
	add.s64 	%rd34542, %rd34539, %rd34536;
	setp.lt.u64 	%p8361, %rd34542, %rd34539;
	selp.u64 	%rd34543, 1, 0, %p8361;
	add.s64 	%rd34544, %rd34541, %rd34543;
	mul.lo.s64 	%rd34545, %rd38245, %rd38270;
	mul.hi.u64 	%rd34546, %rd38270, %rd38245;
	add.s64 	%rd34547, %rd34545, %rd34523;
	setp.lt.u64 	%p8362, %rd34547, %rd34545;
	selp.u64 	%rd34548, 1, 0, %p8362;
	add.s64 	%rd34549, %rd34546, %rd34548;
	add.s64 	%rd34550, %rd34547, %rd34544;
	setp.lt.u64 	%p8363, %rd34550, %rd34547;
	selp.u64 	%rd34551, 1, 0, %p8363;
	add.s64 	%rd34552, %rd34549, %rd34551;
	mul.lo.s64 	%rd34553, %rd34534, 4294968273;
	mov.b64 	%rd34554, 4294968273;
	mul.hi.u64 	%rd34555, %rd34534, %rd34554;
	mad.lo.s64 	%rd38277, %rd38241, %rd38269, %rd34553;
	setp.lt.u64 	%p8364, %rd38277, %rd34553;
	selp.u64 	%rd34556, 1, 0, %p8364;
	add.s64 	%rd34557, %rd34555, %rd34556;
	mul.lo.s64 	%rd34558, %rd34542, 4294968273;
	mul.hi.u64 	%rd34559, %rd34542, %rd34554;
	add.s64 	%rd34560, %rd34558, %rd34468;
	setp.lt.u64 	%p8365, %rd34560, %rd34558;
	selp.u64 	%rd34561, 1, 0, %p8365;
	add.s64 	%rd34562, %rd34559, %rd34561;
	add.s64 	%rd38276, %rd34560, %rd34557;
	setp.lt.u64 	%p8366, %rd38276, %rd34560;
	selp.u64 	%rd34563, 1, 0, %p8366;
	add.s64 	%rd34564, %rd34562, %rd34563;
	mul.lo.s64 	%rd34565, %rd34550, 4294968273;
	mul.hi.u64 	%rd34566, %rd34550, %rd34554;
	add.s64 	%rd34567, %rd34565, %rd34497;
	setp.lt.u64 	%p8367, %rd34567, %rd34565;
	selp.u64 	%rd34568, 1, 0, %p8367;
	add.s64 	%rd34569, %rd34566, %rd34568;
	add.s64 	%rd38279, %rd34567, %rd34564;
	setp.lt.u64 	%p8368, %rd38279, %rd34567;
	selp.u64 	%rd34570, 1, 0, %p8368;
	add.s64 	%rd34571, %rd34569, %rd34570;
	mul.lo.s64 	%rd34572, %rd34552, 4294968273;
	mul.hi.u64 	%rd34573, %rd34552, %rd34554;
	add.s64 	%rd34574, %rd34572, %rd34526;
	setp.lt.u64 	%p8369, %rd34574, %rd34572;
	selp.u64 	%rd34575, 1, 0, %p8369;
	add.s64 	%rd34576, %rd34573, %rd34575;
	add.s64 	%rd38278, %rd34574, %rd34571;
	setp.lt.u64 	%p8370, %rd38278, %rd34574;
	selp.u64 	%rd34577, 1, 0, %p8370;
	add.s64 	%rd9452, %rd34576, %rd34577;
	setp.eq.s64 	%p8371, %rd9452, 0;
	@%p8371 bra 	$L__BB1_3101;
	mov.b64 	%rd34578, 4294968273;
	mul.hi.u64 	%rd34579, %rd9452, %rd34578;
	mad.lo.s64 	%rd9453, %rd9452, 4294968273, %rd38277;
	setp.lt.u64 	%p8372, %rd9453, %rd38277;
	selp.u64 	%rd34580, 1, 0, %p8372;
	add.s64 	%rd9454, %rd34579, %rd34580;
	setp.eq.s64 	%p8373, %rd9454, 0;
	mov.u64 	%rd38277, %rd9453;
	@%p8373 bra 	$L__BB1_3101;
	add.s64 	%rd9455, %rd38276, %rd9454;
	setp.ge.u64 	%p8374, %rd9455, %rd38276;
	mov.u64 	%rd38276, %rd9455;
	mov.u64 	%rd38277, %rd9453;
	@%p8374 bra 	$L__BB1_3101;
	add.s64 	%rd38279, %rd38279, 1;
	setp.eq.s64 	%p8375, %rd38279, 0;
	selp.u64 	%rd34581, 1, 0, %p8375;
	add.s64 	%rd38278, %rd38278, %rd34581;
	mov.u64 	%rd38276, %rd9455;
	mov.u64 	%rd38277, %rd9453;
$L__BB1_3101:
	setp.gt.u64 	%p8376, %rd38278, %rd5271;
	@%p8376 bra 	$L__BB1_3103;
	setp.ne.s64 	%p8377, %rd38278, %rd5271;
	setp.ne.s64 	%p8378, %rd38279, %rd5272;
	or.pred  	%p8379, %p8377, %p8378;
	setp.ne.s64 	%p8380, %rd38276, %rd5273;
	or.pred  	%p8381, %p8379, %p8380;
	setp.lt.u64 	%p8382, %rd38277, %rd5274;
	or.pred  	%p8383, %p8381, %p8382;
	@%p8383 bra 	$L__BB1_3104;
$L__BB1_3103:
	// begin inline asm
	sub.cc.u64 %rd38277, %rd38277, %rd5274;
	// end inline asm
	// begin inline asm
	subc.u64 %rd34585, 0, 0;
	// end inline asm
	sub.s64 	%rd34587, %rd38276, %rd34585;
	// begin inline asm
	sub.cc.u64 %rd38276, %rd34587, %rd5273;
	// end inline asm
	sub.s64 	%rd34590, %rd38279, %rd34585;
	// begin inline asm
	sub.cc.u64 %rd38279, %rd34590, %rd5272;
	// end inline asm
	add.s64 	%rd34592, %rd34585, %rd5271;
	sub.s64 	%rd38278, %rd38278, %rd34592;
$L__BB1_3104:
	cvt.u64.u32 	%rd9470, %r56;
	ld.local.v2.u64 	{%rd34593, %rd34594}, [%rd7909+-64];
	mul.hi.u64 	%rd34595, %rd34593, %rd38269;
	mul.lo.s64 	%rd34596, %rd38268, %rd34593;
	mul.hi.u64 	%rd34597, %rd34593, %rd38268;
	add.s64 	%rd34598, %rd34596, %rd34595;
	setp.lt.u64 	%p8384, %rd34598, %rd34596;
	selp.u64 	%rd34599, 1, 0, %p8384;
	add.s64 	%rd34600, %rd34597, %rd34599;
	mul.lo.s64 	%rd34601, %rd38271, %rd34593;
	mul.hi.u64 	%rd34602, %rd34593, %rd38271;
	add.s64 	%rd34603, %rd34601, %rd34600;
	setp.lt.u64 	%p8385, %rd34603, %rd34601;
	selp.u64 	%rd34604, 1, 0, %p8385;
	add.s64 	%rd34605, %rd34602, %rd34604;
	mul.lo.s64 	%rd34606, %rd38270, %rd34593;
	mul.hi.u64 	%rd34607, %rd34593, %rd38270;
	add.s64 	%rd34608, %rd34606, %rd34605;
	setp.lt.u64 	%p8386, %rd34608, %rd34606;
	selp.u64 	%rd34609, 1, 0, %p8386;
	add.s64 	%rd34610, %rd34607, %rd34609;
	mul.lo.s64 	%rd34611, %rd38269, %rd34594;
	mul.hi.u64 	%rd34612, %rd34594, %rd38269;
	add.s64 	%rd34613, %rd34611, %rd34598;
	setp.lt.u64 	%p8387, %rd34613, %rd34611;
	selp.u64 	%rd34614, 1, 0, %p8387;
	add.s64 	%rd34615, %rd34612, %rd34614;
	mul.lo.s64 	%rd34616, %rd38268, %rd34594;
	mul.hi.u64 	%rd34617, %rd34594, %rd38268;
	add.s64 	%rd34618, %rd34616, %rd34603;
	setp.lt.u64 	%p8388, %rd34618, %rd34616;
	selp.u64 	%rd34619, 1, 0, %p8388;
	add.s64 	%rd34620, %rd34617, %rd34619;
	add.s64 	%rd34621, %rd34618, %rd34615;
	setp.lt.u64 	%p8389, %rd34621, %rd34618;
	selp.u64 	%rd34622, 1, 0, %p8389;
	add.s64 	%rd34623, %rd34620, %rd34622;
	mul.lo.s64 	%rd34624, %rd38271, %rd34594;
	mul.hi.u64 	%rd34625, %rd34594, %rd38271;
	add.s64 	%rd34626, %rd34624, %rd34608;
	setp.lt.u64 	%p8390, %rd34626, %rd34624;
	selp.u64 	%rd34627, 1, 0, %p8390;
	add.s64 	%rd34628, %rd34625, %rd34627;
	add.s64 	%rd34629, %rd34626, %rd34623;
	setp.lt.u64 	%p8391, %rd34629, %rd34626;
	selp.u64 	%rd34630, 1, 0, %p8391;
	add.s64 	%rd34631, %rd34628, %rd34630;
	mul.lo.s64 	%rd34632, %rd38270, %rd34594;
	mul.hi.u64 	%rd34633, %rd34594, %rd38270;
	add.s64 	%rd34634, %rd34632, %rd34610;
	setp.lt.u64 	%p8392, %rd34634, %rd34632;
	selp.u64 	%rd34635, 1, 0, %p8392;
	add.s64 	%rd34636, %rd34633, %rd34635;
	add.s64 	%rd34637, %rd34634, %rd34631;
	setp.lt.u64 	%p8393, %rd34637, %rd34634;
	selp.u64 	%rd34638, 1, 0, %p8393;
	add.s64 	%rd34639, %rd34636, %rd34638;
	ld.local.v2.u64 	{%rd34640, %rd34641}, [%rd7909+-48];
	mul.lo.s64 	%rd34642, %rd38269, %rd34640;
	mul.hi.u64 	%rd34643, %rd34640, %rd38269;
	add.s64 	%rd34644, %rd34642, %rd34621;
	setp.lt.u64 	%p8394, %rd34644, %rd34642;
	selp.u64 	%rd34645, 1, 0, %p8394;
	add.s64 	%rd34646, %rd34643, %rd34645;
	mul.lo.s64 	%rd34647, %rd38268, %rd34640;
	mul.hi.u64 	%rd34648, %rd34640, %rd38268;
	add.s64 	%rd34649, %rd34647, %rd34629;
	setp.lt.u64 	%p8395, %rd34649, %rd34647;
	selp.u64 	%rd34650, 1, 0, %p8395;
	add.s64 	%rd34651, %rd34648, %rd34650;
	add.s64 	%rd34652, %rd34649, %rd34646;
	setp.lt.u64 	%p8396, %rd34652, %rd34649;
	selp.u64 	%rd34653, 1, 0, %p8396;
	add.s64 	%rd34654, %rd34651, %rd34653;
	mul.lo.s64 	%rd34655, %rd38271, %rd34640;
	mul.hi.u64 	%rd34656, %rd34640, %rd38271;
	add.s64 	%rd34657, %rd34655, %rd34637;
	setp.lt.u64 	%p8397, %rd34657, %rd34655;
	selp.u64 	%rd34658, 1, 0, %p8397;
	add.s64 	%rd34659, %rd34656, %rd34658;
	add.s64 	%rd34660, %rd34657, %rd34654;
	setp.lt.u64 	%p8398, %rd34660, %rd34657;
	selp.u64 	%rd34661, 1, 0, %p8398;
	add.s64 	%rd34662, %rd34659, %rd34661;
	mul.lo.s64 	%rd34663, %rd38270, %rd34640;
	mul.hi.u64 	%rd34664, %rd34640, %rd38270;
	add.s64 	%rd34665, %rd34663, %rd34639;
	setp.lt.u64 	%p8399, %rd34665, %rd34663;
	selp.u64 	%rd34666, 1, 0, %p8399;
	add.s64 	%rd34667, %rd34664, %rd34666;
	add.s64 	%rd34668, %rd34665, %rd34662;
	setp.lt.u64 	%p8400, %rd34668, %rd34665;
	selp.u64 	%rd34669, 1, 0, %p8400;
	add.s64 	%rd34670, %rd34667, %rd34669;
	mul.lo.s64 	%rd34671, %rd38269, %rd34641;
	mul.hi.u64 	%rd34672, %rd34641, %rd38269;
	add.s64 	%rd34673, %rd34671, %rd34652;
	setp.lt.u64 	%p8401, %rd34673, %rd34671;
	selp.u64 	%rd34674, 1, 0, %p8401;
	add.s64 	%rd34675, %rd34672, %rd34674;
	mul.lo.s64 	%rd34676, %rd38268, %rd34641;
	mul.hi.u64 	%rd34677, %rd34641, %rd38268;
	add.s64 	%rd34678, %rd34676, %rd34660;
	setp.lt.u64 	%p8402, %rd34678, %rd34676;
	selp.u64 	%rd34679, 1, 0, %p8402;
	add.s64 	%rd34680, %rd34677, %rd34679;
	add.s64 	%rd34681, %rd34678, %rd34675;
	setp.lt.u64 	%p8403, %rd34681, %rd34678;
	selp.u64 	%rd34682, 1, 0, %p8403;
	add.s64 	%rd34683, %rd34680, %rd34682;
	mul.lo.s64 	%rd34684, %rd38271, %rd34641;
	mul.hi.u64 	%rd34685, %rd34641, %rd38271;
	add.s64 	%rd34686, %rd34684, %rd34668;
	setp.lt.u64 	%p8404, %rd34686, %rd34684;
	selp.u64 	%rd34687, 1, 0, %p8404;
	add.s64 	%rd34688, %rd34685, %rd34687;
	add.s64 	%rd34689, %rd34686, %rd34683;
	setp.lt.u64 	%p8405, %rd34689, %rd34686;
	selp.u64 	%rd34690, 1, 0, %p8405;
	add.s64 	%rd34691, %rd34688, %rd34690;
	mul.lo.s64 	%rd34692, %rd38270, %rd34641;
	mul.hi.u64 	%rd34693, %rd34641, %rd38270;
	add.s64 	%rd34694, %rd34692, %rd34670;
	setp.lt.u64 	%p8406, %rd34694, %rd34692;
	selp.u64 	%rd34695, 1, 0, %p8406;
	add.s64 	%rd34696, %rd34693, %rd34695;
	add.s64 	%rd34697, %rd34694, %rd34691;
	setp.lt.u64 	%p8407, %rd34697, %rd34694;
	selp.u64 	%rd34698, 1, 0, %p8407;
	add.s64 	%rd34699, %rd34696, %rd34698;
	mul.lo.s64 	%rd34700, %rd34681, 4294968273;
	mov.b64 	%rd34701, 4294968273;
	mul.hi.u64 	%rd34702, %rd34681, %rd34701;
	mad.lo.s64 	%rd38285, %rd38269, %rd34593, %rd34700;
	setp.lt.u64 	%p8408, %rd38285, %rd34700;
	selp.u64 	%rd34703, 1, 0, %p8408;
	add.s64 	%rd34704, %rd34702, %rd34703;
	mul.lo.s64 	%rd34705, %rd34689, 4294968273;
	mul.hi.u64 	%rd34706, %rd34689, %rd34701;
	add.s64 	%rd34707, %rd34705, %rd34613;
	setp.lt.u64 	%p8409, %rd34707, %rd34705;
	selp.u64 	%rd34708, 1, 0, %p8409;
	add.s64 	%rd34709, %rd34706, %rd34708;
	add.s64 	%rd38284, %rd34707, %rd34704;
	setp.lt.u64 	%p8410, %rd38284, %rd34707;
	selp.u64 	%rd34710, 1, 0, %p8410;
	add.s64 	%rd34711, %rd34709, %rd34710;
	mul.lo.s64 	%rd34712, %rd34697, 4294968273;
	mul.hi.u64 	%rd34713, %rd34697, %rd34701;
	add.s64 	%rd34714, %rd34712, %rd34644;
	setp.lt.u64 	%p8411, %rd34714, %rd34712;
	selp.u64 	%rd34715, 1, 0, %p8411;
	add.s64 	%rd34716, %rd34713, %rd34715;
	add.s64 	%rd38283, %rd34714, %rd34711;
	setp.lt.u64 	%p8412, %rd38283, %rd34714;
	selp.u64 	%rd34717, 1, 0, %p8412;
	add.s64 	%rd34718, %rd34716, %rd34717;
	mul.lo.s64 	%rd34719, %rd34699, 4294968273;
	mul.hi.u64 	%rd34720, %rd34699, %rd34701;
	add.s64 	%rd34721, %rd34719, %rd34673;
	setp.lt.u64 	%p8413, %rd34721, %rd34719;
	selp.u64 	%rd34722, 1, 0, %p8413;
	add.s64 	%rd34723, %rd34720, %rd34722;
	add.s64 	%rd38282, %rd34721, %rd34718;
	setp.lt.u64 	%p8414, %rd38282, %rd34721;
	selp.u64 	%rd34724, 1, 0, %p8414;
	add.s64 	%rd9475, %rd34723, %rd34724;
	setp.eq.s64 	%p8415, %rd9475, 0;
	@%p8415 bra 	$L__BB1_3108;
	mov.b64 	%rd34725, 4294968273;
	mul.hi.u64 	%rd34726, %rd9475, %rd34725;
	mad.lo.s64 	%rd9476, %rd9475, 4294968273, %rd38285;
	setp.lt.u64 	%p8416, %rd9476, %rd38285;
	selp.u64 	%rd34727, 1, 0, %p8416;
	add.s64 	%rd9477, %rd34726, %rd34727;
	setp.eq.s64 	%p8417, %rd9477, 0;
	mov.u64 	%rd38285, %rd9476;
	@%p8417 bra 	$L__BB1_3108;
	add.s64 	%rd9478, %rd38284, %rd9477;
	setp.ge.u64 	%p8418, %rd9478, %rd38284;
	mov.u64 	%rd38284, %rd9478;
	mov.u64 	%rd38285, %rd9476;
	@%p8418 bra 	$L__BB1_3108;
	add.s64 	%rd38283, %rd38283, 1;
	setp.eq.s64 	%p8419, %rd38283, 0;
	selp.u64 	%rd34728, 1, 0, %p8419;
	add.s64 	%rd38282, %rd38282, %rd34728;
	mov.u64 	%rd38284, %rd9478;
	mov.u64 	%rd38285, %rd9476;
$L__BB1_3108:
	shl.b64 	%rd34729, %rd9470, 6;
	add.s64 	%rd9485, %rd1, %rd34729;
	st.global.v4.u64 	[%rd9485], {%rd38285, %rd38284, %rd38283, %rd38282};
	setp.gt.u64 	%p8420, %rd38282, %rd5271;
	@%p8420 bra 	$L__BB1_3110;
	setp.ne.s64 	%p8421, %rd38282, %rd5271;
	setp.ne.s64 	%p8422, %rd38283, %rd5272;
	or.pred  	%p8423, %p8421, %p8422;
	setp.ne.s64 	%p8424, %rd38284, %rd5273;
	or.pred  	%p8425, %p8423, %p8424;
	setp.lt.u64 	%p8426, %rd38285, %rd5274;
	or.pred  	%p8427, %p8425, %p8426;
	@%p8427 bra 	$L__BB1_3111;
$L__BB1_3110:
	// begin inline asm
	sub.cc.u64 %rd34730, %rd38285, %rd5274;
	// end inline asm
	// begin inline asm
	subc.u64 %rd34733, 0, 0;
	// end inline asm
	sub.s64 	%rd34735, %rd38284, %rd34733;
	// begin inline asm
	sub.cc.u64 %rd34734, %rd34735, %rd5273;
	// end inline asm
	sub.s64 	%rd34738, %rd38283, %rd34733;
	// begin inline asm
	sub.cc.u64 %rd34737, %rd34738, %rd5272;
	// end inline asm
	add.s64 	%rd34740, %rd34733, %rd5271;
	sub.s64 	%rd34741, %rd38282, %rd34740;
	st.global.v4.u64 	[%rd9485], {%rd34730, %rd34734, %rd34737, %rd34741};
$L__BB1_3111:
	ld.local.v2.u64 	{%rd34742, %rd34743}, [%rd7909+-32];
	mul.hi.u64 	%rd34744, %rd34742, %rd38277;
	mul.lo.s64 	%rd34745, %rd38276, %rd34742;
	mul.hi.u64 	%rd34746, %rd34742, %rd38276;
	add.s64 	%rd34747, %rd34745, %rd34744;
	setp.lt.u64 	%p8428, %rd34747, %rd34745;
	selp.u64 	%rd34748, 1, 0, %p8428;
	add.s64 	%rd34749, %rd34746, %rd34748;
	mul.lo.s64 	%rd34750, %rd38279, %rd34742;
	mul.hi.u64 	%rd34751, %rd34742, %rd38279;
	add.s64 	%rd34752, %rd34750, %rd34749;
	setp.lt.u64 	%p8429, %rd34752, %rd34750;
	selp.u64 	%rd34753, 1, 0, %p8429;
	add.s64 	%rd34754, %rd34751, %rd34753;
	mul.lo.s64 	%rd34755, %rd38278, %rd34742;
	mul.hi.u64 	%rd34756, %rd34742, %rd38278;
	add.s64 	%rd34757, %rd34755, %rd34754;
	setp.lt.u64 	%p8430, %rd34757, %rd34755;
	selp.u64 	%rd34758, 1, 0, %p8430;
	add.s64 	%rd34759, %rd34756, %rd34758;
	mul.lo.s64 	%rd34760, %rd38277, %rd34743;
	mul.hi.u64 	%rd34761, %rd34743, %rd38277;
	add.s64 	%rd34762, %rd34760, %rd34747;
	setp.lt.u64 	%p8431, %rd34762, %rd34760;
	selp.u64 	%rd34763, 1, 0, %p8431;
	add.s64 	%rd34764, %rd34761, %rd34763;
	mul.lo.s64 	%rd34765, %rd38276, %rd34743;
	mul.hi.u64 	%rd34766, %rd34743, %rd38276;
	add.s64 	%rd34767, %rd34765, %rd34752;
	setp.lt.u64 	%p8432, %rd34767, %rd34765;
	selp.u64 	%rd34768, 1, 0, %p8432;
	add.s64 	%rd34769, %rd34766, %rd34768;
	add.s64 	%rd34770, %rd34767, %rd34764;
	setp.lt.u64 	%p8433, %rd34770, %rd34767;
	selp.u64 	%rd34771, 1, 0, %p8433;
	add.s64 	%rd34772, %rd34769, %rd34771;
	mul.lo.s64 	%rd34773, %rd38279, %rd34743;
	mul.hi.u64 	%rd34774, %rd34743, %rd38279;
	add.s64 	%rd34775, %rd34773, %rd34757;
	setp.lt.u64 	%p8434, %rd34775, %rd34773;
	selp.u64 	%rd34776, 1, 0, %p8434;
	add.s64 	%rd34777, %rd34774, %rd34776;
	add.s64 	%rd34778, %rd34775, %rd34772;
	setp.lt.u64 	%p8435, %rd34778, %rd34775;
	selp.u64 	%rd34779, 1, 0, %p8435;
	add.s64 	%rd34780, %rd34777, %rd34779;
	mul.lo.s64 	%rd34781, %rd38278, %rd34743;
	mul.hi.u64 	%rd34782, %rd34743, %rd38278;
	add.s64 	%rd34783, %rd34781, %rd34759;
	setp.lt.u64 	%p8436, %rd34783, %rd34781;
	selp.u64 	%rd34784, 1, 0, %p8436;
	add.s64 	%rd34785, %rd34782, %rd34784;
	add.s64 	%rd34786, %rd34783, %rd34780;
	setp.lt.u64 	%p8437, %rd34786, %rd34783;
	selp.u64 	%rd34787, 1, 0, %p8437;
	add.s64 	%rd34788, %rd34785, %rd34787;
	ld.local.v2.u64 	{%rd34789, %rd34790}, [%rd7909+-16];
	mul.lo.s64 	%rd34791, %rd38277, %rd34789;
	mul.hi.u64 	%rd34792, %rd34789, %rd38277;
	add.s64 	%rd34793, %rd34791, %rd34770;
	setp.lt.u64 	%p8438, %rd34793, %rd34791;
	selp.u64 	%rd34794, 1, 0, %p8438;
	add.s64 	%rd34795, %rd34792, %rd34794;
	mul.lo.s64 	%rd34796, %rd38276, %rd34789;
	mul.hi.u64 	%rd34797, %rd34789, %rd38276;
	add.s64 	%rd34798, %rd34796, %rd34778;
	setp.lt.u64 	%p8439, %rd34798, %rd34796;
	selp.u64 	%rd34799, 1, 0, %p8439;
	add.s64 	%rd34800, %rd34797, %rd34799;
	add.s64 	%rd34801, %rd34798, %rd34795;
	setp.lt.u64 	%p8440, %rd34801, %rd34798;
	selp.u64 	%rd34802, 1, 0, %p8440;
	add.s64 	%rd34803, %rd34800, %rd34802;
	mul.lo.s64 	%rd34804, %rd38279, %rd34789;
	mul.hi.u64 	%rd34805, %rd34789, %rd38279;
	add.s64 	%rd34806, %rd34804, %rd34786;
	setp.lt.u64 	%p8441, %rd34806, %rd34804;
	selp.u64 	%rd34807, 1, 0, %p8441;
	add.s64 	%rd34808, %rd34805, %rd34807;
	add.s64 	%rd34809, %rd34806, %rd34803;
	setp.lt.u64 	%p8442, %rd34809, %rd34806;
	selp.u64 	%rd34810, 1, 0, %p8442;
	add.s64 	%rd34811, %rd34808, %rd34810;
	mul.lo.s64 	%rd34812, %rd38278, %rd34789;
	mul.hi.u64 	%rd34813, %rd34789, %rd38278;
	add.s64 	%rd34814, %rd34812, %rd34788;
	setp.lt.u64 	%p8443, %rd34814, %rd34812;
	selp.u64 	%rd34815, 1, 0, %p8443;
	add.s64 	%rd34816, %rd34813, %rd34815;
	add.s64 	%rd34817, %rd34814, %rd34811;
	setp.lt.u64 	%p8444, %rd34817, %rd34814;
	selp.u64 	%rd34818, 1, 0, %p8444;
	add.s64 	%rd34819, %rd34816, %rd34818;
	mul.lo.s64 	%rd34820, %rd38277, %rd34790;
	mul.hi.u64 	%rd34821, %rd34790, %rd38277;
	add.s64 	%rd34822, %rd34820, %rd34801;
	setp.lt.u64 	%p8445, %rd34822, %rd34820;
	selp.u64 	%rd34823, 1, 0, %p8445;
	add.s64 	%rd34824, %rd34821, %rd34823;
	mul.lo.s64 	%rd34825, %rd38276, %rd34790;
	mul.hi.u64 	%rd34826, %rd34790, %rd38276;
	add.s64 	%rd34827, %rd34825, %rd34809;
	setp.lt.u64 	%p8446, %rd34827, %rd34825;
	selp.u64 	%rd34828, 1, 0, %p8446;
	add.s64 	%rd34829, %rd34826, %rd34828;
	add.s64 	%rd34830, %rd34827, %rd34824;
	setp.lt.u64 	%p8447, %rd34830, %rd34827;
	selp.u64 	%rd34831, 1, 0, %p8447;
	add.s64 	%rd34832, %rd34829, %rd34831;
	mul.lo.s64 	%rd34833, %rd38279, %rd34790;
	mul.hi.u64 	%rd34834, %rd34790, %rd38279;
	add.s64 	%rd34835, %rd34833, %rd34817;
	setp.lt.u64 	%p8448, %rd34835, %rd34833;
	selp.u64 	%rd34836, 1, 0, %p8448;
	add.s64 	%rd34837, %rd34834, %rd34836;
	add.s64 	%rd34838, %rd34835, %rd34832;
	setp.lt.u64 	%p8449, %rd34838, %rd34835;
	selp.u64 	%rd34839, 1, 0, %p8449;
	add.s64 	%rd34840, %rd34837, %rd34839;
	mul.lo.s64 	%rd34841, %rd38278, %rd34790;
	mul.hi.u64 	%rd34842, %rd34790, %rd38278;
	add.s64 	%rd34843, %rd34841, %rd34819;
	setp.lt.u64 	%p8450, %rd34843, %rd34841;
	selp.u64 	%rd34844, 1, 0, %p8450;
	add.s64 	%rd34845, %rd34842, %rd34844;
	add.s64 	%rd34846, %rd34843, %rd34840;
	setp.lt.u64 	%p8451, %rd34846, %rd34843;
	selp.u64 	%rd34847, 1, 0, %p8451;
	add.s64 	%rd34848, %rd34845, %rd34847;
	mul.lo.s64 	%rd34849, %rd34830, 4294968273;
	mov.b64 	%rd34850, 4294968273;
	mul.hi.u64 	%rd34851, %rd34830, %rd34850;
	mad.lo.s64 	%rd38289, %rd38277, %rd34742, %rd34849;
	setp.lt.u64 	%p8452, %rd38289, %rd34849;
	selp.u64 	%rd34852, 1, 0, %p8452;
	add.s64 	%rd34853, %rd34851, %rd34852;
	mul.lo.s64 	%rd34854, %rd34838, 4294968273;
	mul.hi.u64 	%rd34855, %rd34838, %rd34850;
	add.s64 	%rd34856, %rd34854, %rd34762;
	setp.lt.u64 	%p8453, %rd34856, %rd34854;
	selp.u64 	%rd34857, 1, 0, %p8453;
	add.s64 	%rd34858, %rd34855, %rd34857;
	add.s64 	%rd38288, %rd34856, %rd34853;
	setp.lt.u64 	%p8454, %rd38288, %rd34856;
	selp.u64 	%rd34859, 1, 0, %p8454;
	add.s64 	%rd34860, %rd34858, %rd34859;
	mul.lo.s64 	%rd34861, %rd34846, 4294968273;
	mul.hi.u64 	%rd34862, %rd34846, %rd34850;
	add.s64 	%rd34863, %rd34861, %rd34793;
	setp.lt.u64 	%p8455, %rd34863, %rd34861;
	selp.u64 	%rd34864, 1, 0, %p8455;
	add.s64 	%rd34865, %rd34862, %rd34864;
	add.s64 	%rd38287, %rd34863, %rd34860;
	setp.lt.u64 	%p8456, %rd38287, %rd34863;
	selp.u64 	%rd34866, 1, 0, %p8456;
	add.s64 	%rd34867, %rd34865, %rd34866;
	mul.lo.s64 	%rd34868, %rd34848, 4294968273;
	mul.hi.u64 	%rd34869, %rd34848, %rd34850;
	add.s64 	%rd34870, %rd34868, %rd34822;
	setp.lt.u64 	%p8457, %rd34870, %rd34868;
	selp.u64 	%rd34871, 1, 0, %p8457;
	add.s64 	%rd34872, %rd34869, %rd34871;
	add.s64 	%rd38286, %rd34870, %rd34867;
	setp.lt.u64 	%p8458, %rd38286, %rd34870;
	selp.u64 	%rd34873, 1, 0, %p8458;
	add.s64 	%rd9490, %rd34872, %rd34873;
	setp.eq.s64 	%p8459, %rd9490, 0;
	@%p8459 bra 	$L__BB1_3115;
	mov.b64 	%rd34874, 4294968273;
	mul.hi.u64 	%rd34875, %rd9490, %rd34874;
	mad.lo.s64 	%rd9491, %rd9490, 4294968273, %rd38289;
	setp.lt.u64 	%p8460, %rd9491, %rd38289;
	selp.u64 	%rd34876, 1, 0, %p8460;
	add.s64 	%rd9492, %rd34875, %rd34876;
	setp.eq.s64 	%p8461, %rd9492, 0;
	mov.u64 	%rd38289, %rd9491;
	@%p8461 bra 	$L__BB1_3115;
	add.s64 	%rd9493, %rd38288, %rd9492;
	setp.ge.u64 	%p8462, %rd9493, %rd38288;
	mov.u64 	%rd38288, %rd9493;
	mov.u64 	%rd38289, %rd9491;
	@%p8462 bra 	$L__BB1_3115;
	add.s64 	%rd38287, %rd38287, 1;
	setp.eq.s64 	%p8463, %rd38287, 0;
	selp.u64 	%rd34877, 1, 0, %p8463;
	add.s64 	%rd38286, %rd38286, %rd34877;
	mov.u64 	%rd38288, %rd9493;
	mov.u64 	%rd38289, %rd9491;
$L__BB1_3115:
	st.global.v4.u64 	[%rd9485+32], {%rd38289, %rd38288, %rd38287, %rd38286};
	setp.gt.u64 	%p8464, %rd38286, %rd5271;
	@%p8464 bra 	$L__BB1_3117;
	setp.ne.s64 	%p8465, %rd38286, %rd5271;
	setp.ne.s64 	%p8466, %rd38287, %rd5272;
	or.pred  	%p8467, %p8465, %p8466;
	setp.ne.s64 	%p8468, %rd38288, %rd5273;
	or.pred  	%p8469, %p8467, %p8468;
	setp.lt.u64 	%p8470, %rd38289, %rd5274;
	or.pred  	%p8471, %p8469, %p8470;
	@%p8471 bra 	$L__BB1_3118;
$L__BB1_3117:
	// begin inline asm
	sub.cc.u64 %rd34878, %rd38289, %rd5274;
	// end inline asm
	// begin inline asm
	subc.u64 %rd34881, 0, 0;
	// end inline asm
	sub.s64 	%rd34883, %rd38288, %rd34881;
	// begin inline asm
	sub.cc.u64 %rd34882, %rd34883, %rd5273;
	// end inline asm
	sub.s64 	%rd34886, %rd38287, %rd34881;
	// begin inline asm
	sub.cc.u64 %rd34885, %rd34886, %rd5272;
	// end inline asm
	add.s64 	%rd34888, %rd34881, %rd5271;
	sub.s64 	%rd34889, %rd38286, %rd34888;
	st.global.v4.u64 	[%rd9485+32], {%rd34878, %rd34882, %rd34885, %rd34889};
$L__BB1_3118:
	add.s32 	%r3276, %r3276, 1;
	setp.ne.s32 	%p8472, %r3276, 16;
	@%p8472 bra 	$L__BB1_2045;
	add.s32 	%r3273, %r3273, 1;
	setp.ne.s32 	%p8473, %r3273, 64;
	@%p8473 bra 	$L__BB1_1738;
	ret;
$L__BB1_3121:
	add.s64 	%rd38221, %rd38221, 1;
	setp.ne.s64 	%p8216, %rd38221, 0;
	@%p8216 bra 	$L__BB1_3051;
	add.s64 	%rd38222, %rd38222, 1;
	setp.ne.s64 	%p8217, %rd38222, 0;
	mov.b64 	%rd38221, 0;
	@%p8217 bra 	$L__BB1_3051;
	add.s64 	%rd38223, %rd38223, 1;
	setp.eq.s64 	%p8218, %rd38223, 0;
	selp.u64 	%rd34139, 1, 0, %p8218;
	add.s64 	%rd38224, %rd38224, %rd34139;
	mov.b64 	%rd38221, 0;
	mov.u64 	%rd38222, %rd38221;
	bra.uni 	$L__BB1_3051;

}


// ===== COMPILED SASS (sm_100) =====

	.target	sm_100

	.elftype	@"ET_EXEC"


//--------------------- .note.nv.tkinfo           --------------------------
	.section	.note.nv.tkinfo,"",@"SHT_NOTE"
	.sectionflags	@"SHF_NOTE_NV_TKINFO"
	.tkinfo
        /*0018*/ 	.word	0x00000002
        /*0030*/ 	.string	""
        /*0030*/ 	.string	"ptxas"
        /*0030*/ 	.string	"Cuda compilation tools, release 13.0, V13.0.88"
        /*0030*/ 	.string	"Build cuda_13.0.r13.0/compiler.36424714_0"
        /*0030*/ 	.string	"-arch sm_100 -m 64 "



//--------------------- .note.nv.cuinfo           --------------------------
	.section	.note.nv.cuinfo,"",@"SHT_NOTE"
	.sectionflags	@"SHF_NOTE_NV_CUINFO"
        /*0018*/ 	.short	0x0002
        /*001a*/ 	.short	0x0064
        /*001c*/ 	.short	0x0082
	.zero		2


//--------------------- .nv.info                  --------------------------
	.section	.nv.info,"",@"SHT_CUDA_INFO"
	.align	4


	//----- nvinfo : EIATTR_REGCOUNT
	.align		4
        /*0000*/ 	.byte	0x04, 0x2f
        /*0002*/ 	.short	(.L_21 - .L_20)
	.align		4
.L_20:
        /*0004*/ 	.word	index@(_ZN8collider3gpu9optimized23puzzle_search_optimizedEmmmPKhPmS4_Pj)
        /*0008*/ 	.word	0x00000040


	//----- nvinfo : EIATTR_FRAME_SIZE
	.align		4
.L_21:
        /*000c*/ 	.byte	0x04, 0x11
        /*000e*/ 	.short	(.L_23 - .L_22)
	.align		4
.L_22:
        /*0010*/ 	.word	index@(_ZN8collider3gpu9optimized23puzzle_search_optimizedEmmmPKhPmS4_Pj)
        /*0014*/ 	.word	0x0000a1f0


	//----- nvinfo : EIATTR_REGCOUNT
	.align		4
.L_23:
        /*0018*/ 	.byte	0x04, 0x2f
        /*001a*/ 	.short	(.L_25 - .L_24)
	.align		4
.L_24:
        /*001c*/ 	.word	index@(_ZN8collider3gpu9optimized37generate_precomputed_table_kernel_optEPNS1_6PointAES3_)
        /*0020*/ 	.word	0x0000005e


	//----- nvinfo : EIATTR_FRAME_SIZE
	.align		4
.L_25:
        /*0024*/ 	.byte	0x04, 0x11
        /*0026*/ 	.short	(.L_27 - .L_26)
	.align		4
.L_26:
        /*0028*/ 	.word	index@(_ZN8collider3gpu9optimized37generate_precomputed_table_kernel_optEPNS1_6PointAES3_)
        /*002c*/ 	.word	0x00000c10


	//----- nvinfo : EIATTR_MIN_STACK_SIZE
	.align		4
.L_27:
        /*0030*/ 	.byte	0x04, 0x12
        /*0032*/ 	.short	(.L_29 - .L_28)
	.align		4
.L_28:
        /*0034*/ 	.word	index@(_ZN8collider3gpu9optimized37generate_precomputed_table_kernel_optEPNS1_6PointAES3_)
        /*0038*/ 	.word	0x00000c10


	//----- nvinfo : EIATTR_MIN_STACK_SIZE
	.align		4
.L_29:
        /*003c*/ 	.byte	0x04, 0x12
        /*003e*/ 	.short	(.L_31 - .L_30)
	.align		4
.L_30:
        /*0040*/ 	.word	index@(_ZN8collider3gpu9optimized23puzzle_search_optimizedEmmmPKhPmS4_Pj)
        /*0044*/ 	.word	0x0000a1f0
.L_31:


//--------------------- .nv.compat                --------------------------
	.section	.nv.compat,"",@"SHT_CUDA_COMPAT_INFO"
	.align	4
        /*0000*/ 	.byte	0x02, 0x09, 0x00, 0x00, 0x02, 0x02, 0x01, 0x00, 0x02, 0x05, 0x05, 0x00, 0x03, 0x07, 0x01, 0x01
        /*0010*/ 	.byte	0x02, 0x03, 0x00, 0x00, 0x02, 0x06, 0x01, 0x00, 0x04, 0x0b, 0x08, 0x00, 0x09, 0x00, 0x00, 0x00
        /*0020*/ 	.byte	0x00, 0x00, 0x00, 0x00


//--------------------- .nv.info._ZN8collider3gpu9optimized37generate_precomputed_table_kernel_optEPNS1_6PointAES3_ --------------------------
	.section	.nv.info._ZN8collider3gpu9optimized37generate_precomputed_table_kernel_optEPNS1_6PointAES3_,"",@"SHT_CUDA_INFO"
	.sectionflags	@""
	.align	4


	//----- nvinfo : EIATTR_CUDA_API_VERSION
	.align		4
        /*0000*/ 	.byte	0x04, 0x37
        /*0002*/ 	.short	(.L_33 - .L_32)
.L_32:
        /*0004*/ 	.word	0x00000082


	//----- nvinfo : EIATTR_KPARAM_INFO
	.align		4
.L_33:
        /*0008*/ 	.byte	0x04, 0x17
        /*000a*/ 	.short	(.L_35 - .L_34)
.L_34:
        /*000c*/ 	.word	0x00000000
        /*0010*/ 	.short	0x0001
        /*0012*/ 	.short	0x0008
        /*0014*/ 	.byte	0x00, 0xf5, 0x21, 0x00


	//----- nvinfo : EIATTR_KPARAM_INFO
	.align		4
.L_35:
        /*0018*/ 	.byte	0x04, 0x17
        /*001a*/ 	.short	(.L_37 - .L_36)
.L_36:
        /*001c*/ 	.word	0x00000000
        /*0020*/ 	.short	0x0000
        /*0022*/ 	.short	0x0000
        /*0024*/ 	.byte	0x00, 0xf5, 0x21, 0x00


	//----- nvinfo : EIATTR_SPARSE_MMA_MASK
	.align		4
.L_37:
        /*0028*/ 	.byte	0x03, 0x50
        /*002a*/ 	.short	0x0000


	//----- nvinfo : EIATTR_MAXREG_COUNT
	.align		4
        /*002c*/ 	.byte	0x03, 0x1b
        /*002e*/ 	.short	0x00ff


	//----- nvinfo : EIATTR_MERCURY_ISA_VERSION
	.align		4
        /*0030*/ 	.byte	0x03, 0x5f
        /*0032*/ 	.short	0x0101


	//----- nvinfo : EIATTR_VRC_CTA_INIT_COUNT
	.align		4
        /*0034*/ 	.byte	0x02, 0x4a
	.zero		1
	.zero		1


	//----- nvinfo : EIATTR_EXIT_INSTR_OFFSETS
	.align		4
        /*0038*/ 	.byte	0x04, 0x1c
        /*003a*/ 	.short	(.L_39 - .L_38)


	//   ....[0]....
.L_38:
        /*003c*/ 	.word	0x0014a350


	//----- nvinfo : EIATTR_CBANK_PARAM_SIZE
	.align		4
.L_39:
        /*0040*/ 	.byte	0x03, 0x19
        /*0042*/ 	.short	0x0010


	//----- nvinfo : EIATTR_PARAM_CBANK
	.align		4
        /*0044*/ 	.byte	0x04, 0x0a
        /*0046*/ 	.short	(.L_41 - .L_40)
	.align		4
.L_40:
        /*0048*/ 	.word	index@(.nv.constant0._ZN8collider3gpu9optimized37generate_precomputed_table_kernel_optEPNS1_6PointAES3_)
        /*004c*/ 	.short	0x0380
        /*004e*/ 	.short	0x0010


	//----- nvinfo : EIATTR_SW_WAR
	.align		4
.L_41:
        /*0050*/ 	.byte	0x04, 0x36
        /*0052*/ 	.short	(.L_43 - .L_42)
.L_42:
        /*0054*/ 	.word	0x00000008
.L_43:


//--------------------- .nv.info._ZN8collider3gpu9optimized23puzzle_search_optimizedEmmmPKhPmS4_Pj --------------------------
	.section	.nv.info._ZN8collider3gpu9optimized23puzzle_search_optimizedEmmmPKhPmS4_Pj,"",@"SHT_CUDA_INFO"
	.sectionflags	@""
	.align	4


	//----- nvinfo : EIATTR_CUDA_API_VERSION
	.align		4
        /*0000*/ 	.byte	0x04, 0x37
        /*0002*/ 	.short	(.L_45 - .L_44)
.L_44:
        /*0004*/ 	.word	0x00000082


	//----- nvinfo : EIATTR_KPARAM_INFO
	.align		4
.L_45:
        /*0008*/ 	.byte	0x04, 0x17
        /*000a*/ 	.short	(.L_47 - .L_46)
.L_46:
        /*000c*/ 	.word	0x00000000
        /*0010*/ 	.short	0x0006
        /*0012*/ 	.short	0x0030
        /*0014*/ 	.byte	0x00, 0xf5, 0x21, 0x00


	//----- nvinfo : EIATTR_KPARAM_INFO
	.align		4
.L_47:
        /*0018*/ 	.byte	0x04, 0x17
        /*001a*/ 	.short	(.L_49 - .L_48)
.L_48:
        /*001c*/ 	.word	0x00000000
        /*0020*/ 	.short	0x0005
        /*0022*/ 	.short	0x0028
        /*0024*/ 	.byte	0x00, 0xf5, 0x21, 0x00


	//----- nvinfo : EIATTR_KPARAM_INFO
	.align		4
.L_49:
        /*0028*/ 	.byte	0x04, 0x17
        /*002a*/ 	.short	(.L_51 - .L_50)
.L_50:
        /*002c*/ 	.word	0x00000000
        /*0030*/ 	.short	0x0004
        /*0032*/ 	.short	0x0020
        /*0034*/ 	.byte	0x00, 0xf5, 0x21, 0x00


	//----- nvinfo : EIATTR_KPARAM_INFO
	.align		4
.L_51:
        /*0038*/ 	.byte	0x04, 0x17
        /*003a*/ 	.short	(.L_53 - .L_52)
.L_52:
        /*003c*/ 	.word	0x00000000
        /*0040*/ 	.short	0x0003
        /*0042*/ 	.short	0x0018
        /*0044*/ 	.byte	0x00, 0xf5, 0x21, 0x00


	//----- nvinfo : EIATTR_KPARAM_INFO
	.align		4
.L_53:
        /*0048*/ 	.byte	0x04, 0x17
        /*004a*/ 	.short	(.L_55 - .L_54)
.L_54:
        /*004c*/ 	.word	0x00000000
        /*0050*/ 	.short	0x0002
        /*0052*/ 	.short	0x0010
        /*0054*/ 	.byte	0x00, 0xf0, 0x21, 0x00


	//----- nvinfo : EIATTR_KPARAM_INFO
	.align		4
.L_55:
        /*0058*/ 	.byte	0x04, 0x17
        /*005a*/ 	.short	(.L_57 - .L_56)
.L_56:
        /*005c*/ 	.word	0x00000000
        /*0060*/ 	.short	0x0001
        /*0062*/ 	.short	0x0008
        /*0064*/ 	.byte	0x00, 0xf0, 0x21, 0x00


	//----- nvinfo : EIATTR_KPARAM_INFO
	.align		4
.L_57:
        /*0068*/ 	.byte	0x04, 0x17
        /*006a*/ 	.short	(.L_59 - .L_58)
.L_58:
        /*006c*/ 	.word	0x00000000
        /*0070*/ 	.short	0x0000
        /*0072*/ 	.short	0x0000
        /*0074*/ 	.byte	0x00, 0xf0, 0x21, 0x00


	//----- nvinfo : EIATTR_SPARSE_MMA_MASK
	.align		4
.L_59:
        /*0078*/ 	.byte	0x03, 0x50
        /*007a*/ 	.short	0x0000


	//----- nvinfo : EIATTR_MAXREG_COUNT
	.align		4
        /*007c*/ 	.byte	0x03, 0x1b
        /*007e*/ 	.short	0x0040


	//----- nvinfo : EIATTR_ANNOTATIONS
	.align		4
        /*0080*/ 	.byte	0x04, 0x55
        /*0082*/ 	.short	(.L_61 - .L_60)


	//   ....[0]....
.L_60:
        /*0084*/ 	.word	0x00000001
        /*0088*/ 	.byte	0x30, 0x01, 0x00, 0x00, 0x01, 0x00, 0x00, 0x00, 0x60, 0x01, 0x00, 0x00, 0x01, 0x00, 0x00, 0x00
        /* <DEDUP_REMOVED lines=376> */
        /*1818*/ 	.byte	0x30, 0x24, 0x0c, 0x00, 0x01, 0x00, 0x00, 0x00, 0x50, 0x24, 0x0c, 0x00


	//----- nvinfo : EIATTR_MERCURY_ISA_VERSION
	.align		4
.L_61:
        /*1824*/ 	.byte	0x03, 0x5f
        /*1826*/ 	.short	0x0101


	//----- nvinfo : EIATTR_VRC_CTA_INIT_COUNT
	.align		4
        /*1828*/ 	.byte	0x02, 0x4a
	.zero		1
	.zero		1


	//----- nvinfo : EIATTR_EXIT_INSTR_OFFSETS
	.align		4
        /*182c*/ 	.byte	0x04, 0x1c
        /*182e*/ 	.short	(.L_63 - .L_62)


	//   ....[0]....
.L_62:
        /*1830*/ 	.word	0x000000d0


	//   ....[1]....
        /*1834*/ 	.word	0x000002a0


	//   ....[2]....
        /*1838*/ 	.word	0x000c2490


	//----- nvinfo : EIATTR_MAX_THREADS
	.align		4
.L_63:
        /*183c*/ 	.byte	0x04, 0x05
        /*183e*/ 	.short	(.L_65 - .L_64)
.L_64:
        /*1840*/ 	.word	0x00000100
        /*1844*/ 	.word	0x00000001
        /*1848*/ 	.word	0x00000001


	//----- nvinfo : EIATTR_CRS_STACK_SIZE
	.align		4
.L_65:
        /*184c*/ 	.byte	0x04, 0x1e
        /*184e*/ 	.short	(.L_67 - .L_66)
.L_66:
        /*1850*/ 	.word	0x00000000


	//----- nvinfo : EIATTR_CBANK_PARAM_SIZE
	.align		4
.L_67:
        /*1854*/ 	.byte	0x03, 0x19
        /*1856*/ 	.short	0x0038


	//----- nvinfo : EIATTR_PARAM_CBANK
	.align		4
        /*1858*/ 	.byte	0x04, 0x0a
        /*185a*/ 	.short	(.L_69 - .L_68)
	.align		4
.L_68:
        /*185c*/ 	.word	index@(.nv.constant0._ZN8collider3gpu9optimized23puzzle_search_optimizedEmmmPKhPmS4_Pj)
        /*1860*/ 	.short	0x0380
        /*1862*/ 	.short	0x0038


	//----- nvinfo : EIATTR_SW_WAR
	.align		4
.L_69:
        /*1864*/ 	.byte	0x04, 0x36
        /*1866*/ 	.short	(.L_71 - .L_70)
.L_70:
        /*1868*/ 	.word	0x00000008
.L_71:


//--------------------- .nv.callgraph             --------------------------
	.section	.nv.callgraph,"",@"SHT_CUDA_CALLGRAPH"
	.align	4
	.sectionentsize	8
	.align		4
        /*0000*/ 	.word	0x00000000
	.align		4
        /*0004*/ 	.word	0xffffffff
	.align		4
        /*0008*/ 	.word	0x00000000
	.align		4
        /*000c*/ 	.word	0xfffffffe
	.align		4
        /*0010*/ 	.word	0x00000000
	.align		4
        /*0014*/ 	.word	0xfffffffd
	.align		4
        /*0018*/ 	.word	0x00000000
	.align		4
        /*001c*/ 	.word	0xfffffffc


//--------------------- .nv.constant3             --------------------------
	.section	.nv.constant3,"a",@progbits
	.align	8
.nv.constant3:
	.type		_ZN34_INTERNAL_0e36e92b_4_k_cu_82ed34548collider3gpu9optimized8SHA256_KE,@object
	.size		_ZN34_INTERNAL_0e36e92b_4_k_cu_82ed34548collider3gpu9optimized8SHA256_KE,(_ZN34_INTERNAL_0e36e92b_4_k_cu_82ed34548collider3gpu9optimized6RMD_KLE - _ZN34_INTERNAL_0e36e92b_4_k_cu_82ed34548collider3gpu9optimized8SHA256_KE)
_ZN34_INTERNAL_0e36e92b_4_k_cu_82ed34548collider3gpu9optimized8SHA256_KE:
        /* <DEDUP_REMOVED lines=16> */
	.type		_ZN34_INTERNAL_0e36e92b_4_k_cu_82ed34548collider3gpu9optimized6RMD_KLE,@object
	.size		_ZN34_INTERNAL_0e36e92b_4_k_cu_82ed34548collider3gpu9optimized6RMD_KLE,(_ZN34_INTERNAL_0e36e92b_4_k_cu_82ed34548collider3gpu9optimized6RMD_KRE - _ZN34_INTERNAL_0e36e92b_4_k_cu_82ed34548collider3gpu9optimized6RMD_KLE)
_ZN34_INTERNAL_0e36e92b_4_k_cu_82ed34548collider3gpu9optimized6RMD_KLE:
        /*0100*/ 	.byte	0x00, 0x00, 0x00, 0x00, 0x99, 0x79, 0x82, 0x5a, 0xa1, 0xeb, 0xd9, 0x6e, 0xdc, 0xbc, 0x1b, 0x8f
        /*0110*/ 	.byte	0x4e, 0xfd, 0x53, 0xa9
	.type		_ZN34_INTERNAL_0e36e92b_4_k_cu_82ed34548collider3gpu9optimized6RMD_KRE,@object
	.size		_ZN34_INTERNAL_0e36e92b_4_k_cu_82ed34548collider3gpu9optimized6RMD_KRE,(_ZN34_INTERNAL_0e36e92b_4_k_cu_82ed34548collider3gpu9optimized6RMD_RLE - _ZN34_INTERNAL_0e36e92b_4_k_cu_82ed34548collider3gpu9optimized6RMD_KRE)
_ZN34_INTERNAL_0e36e92b_4_k_cu_82ed34548collider3gpu9optimized6RMD_KRE:
        /*0114*/ 	.byte	0xe6, 0x8b, 0xa2, 0x50, 0x24, 0xd1, 0x4d, 0x5c, 0xf3, 0x3e, 0x70, 0x6d, 0xe9, 0x76, 0x6d, 0x7a
        /*0124*/ 	.byte	0x00, 0x00, 0x00, 0x00
	.type		_ZN34_INTERNAL_0e36e92b_4_k_cu_82ed34548collider3gpu9optimized6RMD_RLE,@object
	.size		_ZN34_INTERNAL_0e36e92b_4_k_cu_82ed34548collider3gpu9optimized6RMD_RLE,(_ZN34_INTERNAL_0e36e92b_4_k_cu_82ed34548collider3gpu9optimized6RMD_RRE - _ZN34_INTERNAL_0e36e92b_4_k_cu_82ed34548collider3gpu9optimized6RMD_RLE)
_ZN34_INTERNAL_0e36e92b_4_k_cu_82ed34548collider3gpu9optimized6RMD_RLE:
        /* <DEDUP_REMOVED lines=20> */
	.type		_ZN34_INTERNAL_0e36e92b_4_k_cu_82ed34548collider3gpu9optimized6RMD_RRE,@object
	.size		_ZN34_INTERNAL_0e36e92b_4_k_cu_82ed34548collider3gpu9optimized6RMD_RRE,(_ZN34_INTERNAL_0e36e92b_4_k_cu_82ed34548collider3gpu9optimized6RMD_SLE - _ZN34_INTERNAL_0e36e92b_4_k_cu_82ed34548collider3gpu9optimized6RMD_RRE)
_ZN34_INTERNAL_0e36e92b_4_k_cu_82ed34548collider3gpu9optimized6RMD_RRE:
        /* <DEDUP_REMOVED lines=20> */
	.type		_ZN34_INTERNAL_0e36e92b_4_k_cu_82ed34548collider3gpu9optimized6RMD_SLE,@object
	.size		_ZN34_INTERNAL_0e36e92b_4_k_cu_82ed34548collider3gpu9optimized6RMD_SLE,(_ZN34_INTERNAL_0e36e92b_4_k_cu_82ed34548collider3gpu9optimized6RMD_SRE - _ZN34_INTERNAL_0e36e92b_4_k_cu_82ed34548collider3gpu9optimized6RMD_SLE)
_ZN34_INTERNAL_0e36e92b_4_k_cu_82ed34548collider3gpu9optimized6RMD_SLE:
        /* <DEDUP_REMOVED lines=20> */
	.type		_ZN34_INTERNAL_0e36e92b_4_k_cu_82ed34548collider3gpu9optimized6RMD_SRE,@object
	.size		_ZN34_INTERNAL_0e36e92b_4_k_cu_82ed34548collider3gpu9optimized6RMD_SRE,(_ZN8collider3gpu9optimized6SECP_PE - _ZN34_INTERNAL_0e36e92b_4_k_cu_82ed34548collider3gpu9optimized6RMD_SRE)
_ZN34_INTERNAL_0e36e92b_4_k_cu_82ed34548collider3gpu9optimized6RMD_SRE:
        /* <DEDUP_REMOVED lines=20> */
	.type		_ZN8collider3gpu9optimized6SECP_PE,@object
	.size		_ZN8collider3gpu9optimized6SECP_PE,(_ZN8collider3gpu9optimized6SECP_NE - _ZN8collider3gpu9optimized6SECP_PE)
_ZN8collider3gpu9optimized6SECP_PE:
        /*0628*/ 	.byte	0x2f, 0xfc, 0xff, 0xff, 0xfe, 0xff, 0xff, 0xff, 0xff, 0xff, 0xff, 0xff, 0xff, 0xff, 0xff, 0xff
        /*0638*/ 	.byte	0xff, 0xff, 0xff, 0xff, 0xff, 0xff, 0xff, 0xff, 0xff, 0xff, 0xff, 0xff, 0xff, 0xff, 0xff, 0xff
	.type		_ZN8collider3gpu9optimized6SECP_NE,@object
	.size		_ZN8collider3gpu9optimized6SECP_NE,(_ZN8collider3gpu9optimized7SECP_GXE - _ZN8collider3gpu9optimized6SECP_NE)
_ZN8collider3gpu9optimized6SECP_NE:
        /*0648*/ 	.byte	0x41, 0x41, 0x36, 0xd0, 0x8c, 0x5e, 0xd2, 0xbf, 0x3b, 0xa0, 0x48, 0xaf, 0xe6, 0xdc, 0xae, 0xba
        /*0658*/ 	.byte	0xfe, 0xff, 0xff, 0xff, 0xff, 0xff, 0xff, 0xff, 0xff, 0xff, 0xff, 0xff, 0xff, 0xff, 0xff, 0xff
	.type		_ZN8collider3gpu9optimized7SECP_GXE,@object
	.size		_ZN8collider3gpu9optimized7SECP_GXE,(_ZN8collider3gpu9optimized7SECP_GYE - _ZN8collider3gpu9optimized7SECP_GXE)
_ZN8collider3gpu9optimized7SECP_GXE:
        /*0668*/ 	.byte	0x98, 0x17, 0xf8, 0x16, 0x5b, 0x81, 0xf2, 0x59, 0xd9, 0x28, 0xce, 0x2d, 0xdb, 0xfc, 0x9b, 0x02
        /*0678*/ 	.byte	0x07, 0x0b, 0x87, 0xce, 0x95, 0x62, 0xa0, 0x55, 0xac, 0xbb, 0xdc, 0xf9, 0x7e, 0x66, 0xbe, 0x79
	.type		_ZN8collider3gpu9optimized7SECP_GYE,@object
	.size		_ZN8collider3gpu9optimized7SECP_GYE,(_ZN8collider3gpu9optimized10GLV_LAMBDAE - _ZN8collider3gpu9optimized7SECP_GYE)
_ZN8collider3gpu9optimized7SECP_GYE:
        /*0688*/ 	.byte	0xb8, 0xd4, 0x10, 0xfb, 0x8f, 0xd0, 0x47, 0x9c, 0x19, 0x54, 0x85, 0xa6, 0x48, 0xb4, 0x17, 0xfd
        /*0698*/ 	.byte	0xa8, 0x08, 0x11, 0x0e, 0xfc, 0xfb, 0xa4, 0x5d, 0x65, 0xc4, 0xa3, 0x26, 0x77, 0xda, 0x3a, 0x48
	.type		_ZN8collider3gpu9optimized10GLV_LAMBDAE,@object
	.size		_ZN8collider3gpu9optimized10GLV_LAMBDAE,(_ZN8collider3gpu9optimized8GLV_BETAE - _ZN8collider3gpu9optimized10GLV_LAMBDAE)
_ZN8collider3gpu9optimized10GLV_LAMBDAE:
        /*06a8*/ 	.byte	0x72, 0xbd, 0x23, 0x1b, 0x7c, 0x96, 0x02, 0xdf, 0x78, 0x66, 0x81, 0x20, 0xea, 0x22, 0x2e, 0x12
        /*06b8*/ 	.byte	0x5a, 0x64, 0x12, 0x88, 0x02, 0x1c, 0x26, 0xa5, 0xe0, 0x30, 0x5c, 0xc0, 0x4c, 0xad, 0x63, 0x53
	.type		_ZN8collider3gpu9optimized8GLV_BETAE,@object
	.size		_ZN8collider3gpu9optimized8GLV_BETAE,(_ZN8collider3gpu9optimized6GLV_A1E - _ZN8collider3gpu9optimized8GLV_BETAE)
_ZN8collider3gpu9optimized8GLV_BETAE:
        /*06c8*/ 	.byte	0x2c, 0x56, 0xb1, 0x3d, 0xa8, 0xcd, 0x65, 0xd7, 0xe2, 0x1c, 0x64, 0x8a, 0xe0, 0x47, 0x9c, 0x7a
        /*06d8*/ 	.byte	0x6f, 0x4f, 0xac, 0xa8, 0xb5, 0x10, 0xca, 0x51, 0x10, 0x07, 0x7c, 0x65, 0x2b, 0x6a, 0xe9, 0x7a
	.type		_ZN8collider3gpu9optimized6GLV_A1E,@object
	.size		_ZN8collider3gpu9optimized6GLV_A1E,(_ZN8collider3gpu9optimized6GLV_B1E - _ZN8collider3gpu9optimized6GLV_A1E)
_ZN8collider3gpu9optimized6GLV_A1E:
        /*06e8*/ 	.byte	0x15, 0xeb, 0x84, 0x92, 0xe4, 0x90, 0x6c, 0xe8, 0xcd, 0x6b, 0xd4, 0xa7, 0x21, 0xd2, 0x86, 0x30
	.type		_ZN8collider3gpu9optimized6GLV_B1E,@object
	.size		_ZN8collider3gpu9optimized6GLV_B1E,(_ZN8collider3gpu9optimized6GLV_B2E - _ZN8collider3gpu9optimized6GLV_B1E)
_ZN8collider3gpu9optimized6GLV_B1E:
        /*06f8*/ 	.byte	0xc3, 0xe4, 0xbf, 0x0a, 0xa9, 0x7f, 0x54, 0x6f, 0x28, 0x88, 0x0e, 0x01, 0xd6, 0x7e, 0x43, 0xe4
	.type		_ZN8collider3gpu9optimized6GLV_B2E,@object
	.size		_ZN8collider3gpu9optimized6GLV_B2E,(_ZN8collider3gpu9optimized6GLV_G1E - _ZN8collider3gpu9optimized6GLV_B2E)
_ZN8collider3gpu9optimized6GLV_B2E:
        /*0708*/ 	.byte	0x15, 0xeb, 0x84, 0x92, 0xe4, 0x90, 0x6c, 0xe8, 0xcd, 0x6b, 0xd4, 0xa7, 0x21, 0xd2, 0x86, 0x30
	.type		_ZN8collider3gpu9optimized6GLV_G1E,@object
	.size		_ZN8collider3gpu9optimized6GLV_G1E,(_ZN8collider3gpu9optimized6GLV_G2E - _ZN8collider3gpu9optimized6GLV_G1E)
_ZN8collider3gpu9optimized6GLV_G1E:
        /*0718*/ 	.byte	0x4c, 0x4d, 0xa2, 0xe0, 0xf3, 0xff, 0x02, 0x5c, 0x30, 0x0e, 0x6e, 0xbb, 0xcf, 0xf9, 0xce, 0x6c
        /*0728*/ 	.byte	0xde, 0xa8, 0xb0, 0xfd, 0xdc, 0xcf, 0xb1, 0x04, 0xcd, 0x6b, 0xd4, 0xa7, 0x21, 0xd2, 0x86, 0x30
	.type		_ZN8collider3gpu9optimized6GLV_G2E,@object
	.size		_ZN8collider3gpu9optimized6GLV_G2E,(.L_17 - _ZN8collider3gpu9optimized6GLV_G2E)
_ZN8collider3gpu9optimized6GLV_G2E:
        /*0738*/ 	.byte	0x86, 0x86, 0xa8, 0x9f, 0x63, 0xc6, 0x39, 0xb7, 0x9a, 0x4c, 0x1d, 0xcd, 0x94, 0x54, 0x5b, 0xfb
        /*0748*/ 	.byte	0x62, 0x2c, 0x0d, 0x7c, 0x7f, 0x7b, 0x5e, 0x4a, 0x28, 0x88, 0x0e, 0x01, 0xd6, 0x7e, 0x43, 0xe4
.L_17:


//--------------------- .nv.constant4             --------------------------
	.section	.nv.constant4,"a",@progbits
	.align	8
	.align		8
.nv.constant4:
        /*0000*/ 	.dword	_ZN8collider3gpu9optimized15d_PRECOMP_TABLEE
	.align		8
        /*0008*/ 	.dword	_ZN8collider3gpu9optimized22d_PRECOMP_TABLE_LAMBDAE


//--------------------- .text._ZN8collider3gpu9optimized37generate_precomputed_table_kernel_optEPNS1_6PointAES3_ --------------------------
	.section	.text._ZN8collider3gpu9optimized37generate_precomputed_table_kernel_optEPNS1_6PointAES3_,"ax",@progbits
	.align	128
        .global         _ZN8collider3gpu9optimized37generate_precomputed_table_kernel_optEPNS1_6PointAES3_
        .type           _ZN8collider3gpu9optimized37generate_precomputed_table_kernel_optEPNS1_6PointAES3_,@function
        .size           _ZN8collider3gpu9optimized37generate_precomputed_table_kernel_optEPNS1_6PointAES3_,(.L_x_2160 - _ZN8collider3gpu9optimized37generate_precomputed_table_kernel_optEPNS1_6PointAES3_)
        .other          _ZN8collider3gpu9optimized37generate_precomputed_table_kernel_optEPNS1_6PointAES3_,@"STO_CUDA_ENTRY STV_DEFAULT"
_ZN8collider3gpu9optimized37generate_precomputed_table_kernel_optEPNS1_6PointAES3_:
.text._ZN8collider3gpu9optimized37generate_precomputed_table_kernel_optEPNS1_6PointAES3_:
[----:B------:R-:W0:Y:S01]  /*0000*/  LDC R1, c[0x0][0x37c] ;  /* 0x0000df00ff017b82 */ /* 0x000e220000000800 */
[----:B------:R-:W1:Y:S01]  /*0010*/  LDCU.128 UR8, c[0x3][0x6d0] ;  /* 0x00c0da00ff0877ac */ /* 0x000e620008000c00 */
[----:B0-----:R-:W-:Y:S01]  /*0020*/  VIADD R1, R1, 0xfffff400 ;  /* 0xfffff40001017836 */ /* 0x001fe20000000000 */
[----:B------:R-:W1:Y:S04]  /*0030*/  LDCU.128 UR4, c[0x3][0x670] ;  /* 0x00c0ce00ff0477ac */ /* 0x000e680008000c00 */
[----:B------:R-:W-:Y:S01]  /*0040*/  LOP3.LUT R1, R1, 0xffffffe0, RZ, 0xc0, !PT ;  /* 0xffffffe001017812 */ /* 0x000fe200078ec0ff */
[----:B------:R-:W0:Y:S01]  /*0050*/  LDCU.64 UR20, c[0x3][0x680] ;  /* 0x00c0d000ff1477ac */ /* 0x000e220008000a00 */
[----:B------:R-:W2:Y:S01]  /*0060*/  LDCU.64 UR28, c[0x3][0x668] ;  /* 0x00c0cd00ff1c77ac */ /* 0x000ea20008000a00 */
[----:B------:R-:W3:Y:S01]  /*0070*/  LDCU.64 UR22, c[0x3][0x6e0] ;  /* 0x00c0dc00ff1677ac */ /* 0x000ee20008000a00 */
[----:B------:R-:W4:Y:S01]  /*0080*/  LDCU.64 UR14, c[0x3][0x6c8] ;  /* 0x00c0d900ff0e77ac */ /* 0x000f220008000a00 */
[----:B-1----:R-:W-:-:S02]  /*0090*/  UIMAD UR49, UR9, UR6, URZ ;  /* 0x00000006093172a4 */ /* 0x002fc4000f8e02ff */
[----:B0-----:R-:W-:Y:S02]  /*00a0*/  UIMAD.WIDE.U32 UR26, UR20, UR8, URZ ;  /* 0x00000008141a72a5 */ /* 0x001fe4000f8e00ff */
[----:B------:R-:W-:Y:S02]  /*00b0*/  UIMAD UR73, UR8, UR7, UR49 ;  /* 0x00000007084972a4 */ /* 0x000fe4000f8e0231 */
[----:B--2---:R-:W-:Y:S02]  /*00c0*/  UIMAD UR69, UR9, UR28, URZ ;  /* 0x0000001c094572a4 */ /* 0x004fe4000f8e02ff */
[----:B------:R-:W-:Y:S02]  /*00d0*/  UIMAD UR77, UR9, UR4, URZ ;  /* 0x00000004094d72a4 */ /* 0x000fe4000f8e02ff */
[----:B------:R-:W-:Y:S02]  /*00e0*/  UIMAD UR26, UR9, UR20, URZ ;  /* 0x00000014091a72a4 */ /* 0x000fe4000f8e02ff */
[----:B------:R-:W-:-:S02]  /*00f0*/  UIMAD UR48, UR11, UR6, URZ ;  /* 0x000000060b3072a4 */ /* 0x000fc4000f8e02ff */
[----:B------:R-:W-:Y:S02]  /*0100*/  UIMAD.WIDE.U32 UR44, UR29, UR10, URZ ;  /* 0x0000000a1d2c72a5 */ /* 0x000fe4000f8e00ff */
[----:B------:R-:W-:Y:S02]  /*0110*/  UIMAD.WIDE.U32 UR34, UR29, UR8, URZ ;  /* 0x000000081d2272a5 */ /* 0x000fe4000f8e00ff */
[----:B------:R-:W-:Y:S02]  /*0120*/  UIMAD.WIDE.U32 UR70, UR28, UR8, URZ ;  /* 0x000000081c4672a5 */ /* 0x000fe4000f8e00ff */
[----:B------:R-:W-:Y:S02]  /*0130*/  UIMAD.WIDE.U32 UR62, UR8, UR28, URZ ;  /* 0x0000001c083e72a5 */ /* 0x000fe4000f8e00ff */
[----:B------:R-:W-:Y:S02]  /*0140*/  UIMAD.WIDE.U32 UR66, UR5, UR8, URZ ;  /* 0x00000008054272a5 */ /* 0x000fe4000f8e00ff */
[----:B------:R-:W-:-:S02]  /*0150*/  UIMAD.WIDE.U32 UR12, UR4, UR8, URZ ;  /* 0x00000008040c72a5 */ /* 0x000fc4000f8e00ff */
[----:B------:R-:W-:Y:S01]  /*0160*/  UIMAD.WIDE.U32 UR36, UR8, UR4, URZ ;  /* 0x00000004082472a5 */ /* 0x000fe2000f8e00ff */
[----:B------:R-:W-:Y:S01]  /*0170*/  MOV.SPILL R0, UR63 ;  /* 0x0000003f00007c02 */ /* 0x000fe20009000f00 */
[----:B------:R-:W-:Y:S02]  /*0180*/  UIMAD.WIDE.U32 UR58, UR7, UR8, URZ ;  /* 0x00000008073a72a5 */ /* 0x000fe4000f8e00ff */
[----:B------:R-:W-:Y:S02]  /*0190*/  UIMAD.WIDE.U32 UR56, UR6, UR8, URZ ;  /* 0x00000008063872a5 */ /* 0x000fe4000f8e00ff */
[----:B------:R-:W-:Y:S02]  /*01a0*/  UIMAD.WIDE.U32 UR16, UR8, UR6, URZ ;  /* 0x00000006081072a5 */ /* 0x000fe4000f8e00ff */
[----:B------:R-:W-:Y:S02]  /*01b0*/  UIMAD.WIDE.U32 UR40, UR21, UR8, URZ ;  /* 0x00000008152872a5 */ /* 0x000fe4000f8e00ff */
[----:B------:R-:W-:-:S02]  /*01c0*/  UIMAD.WIDE.U32 UR24, UR8, UR20, URZ ;  /* 0x00000014081872a5 */ /* 0x000fc4000f8e00ff */
[----:B------:R-:W-:Y:S02]  /*01d0*/  UIMAD UR69, UR29, UR8, UR69 ;  /* 0x000000081d4572a4 */ /* 0x000fe4000f8e0245 */
[----:B------:R-:W-:Y:S02]  /*01e0*/  UIMAD UR77, UR8, UR5, UR77 ;  /* 0x00000005084d72a4 */ /* 0x000fe4000f8e024d */
[----:B------:R-:W-:Y:S02]  /*01f0*/  UIMAD UR68, UR8, UR21, UR26 ;  /* 0x00000015084472a4 */ /* 0x000fe4000f8e021a */
[----:B------:R-:W-:Y:S01]  /*0200*/  UIMAD.WIDE.U32 UR44, UP4, UR28, UR11, UR44 ;  /* 0x0000000b1c2c72a5 */ /* 0x000fe2000f88002c */
[----:B------:R-:W-:Y:S01]  /*0210*/  UMOV UR8, UR73 ;  /* 0x0000004900087c82 */ /* 0x000fe20008000000 */
[----:B------:R-:W-:Y:S02]  /*0220*/  UIMAD UR73, UR10, UR7, UR48 ;  /* 0x000000070a4972a4 */ /* 0x000fe4000f8e0230 */
[----:B------:R-:W-:-:S02]  /*0230*/  UIMAD.WIDE.U32 UR34, UP3, UR28, UR9, UR34 ;  /* 0x000000091c2272a5 */ /* 0x000fc4000f860022 */
[----:B------:R-:W-:Y:S02]  /*0240*/  UIMAD.WIDE.U32 UR66, UP5, UR9, UR4, UR66 ;  /* 0x00000004094272a5 */ /* 0x000fe4000f8a0042 */
[----:B------:R-:W-:Y:S02]  /*0250*/  UIADD3.X UR49, UPT, UPT, URZ, URZ, URZ, UP4, !UPT ;  /* 0x000000ffff317290 */ /* 0x000fe4000a7fe4ff */
[----:B------:R-:W-:Y:S02]  /*0260*/  UIMAD.WIDE.U32 UR38, UR5, UR10, URZ ;  /* 0x0000000a052672a5 */ /* 0x000fe4000f8e00ff */
[----:B------:R-:W-:Y:S02]  /*0270*/  UIADD3 URZ, UP4, UPT, UR71, UR34, URZ ;  /* 0x0000002247ff7290 */ /* 0x000fe4000ff9e0ff */
[----:B------:R-:W-:Y:S01]  /*0280*/  UIMAD UR12, UR11, UR20, URZ ;  /* 0x000000140b0c72a4 */ /* 0x000fe2000f8e02ff */
[----:B------:R-:W-:Y:S01]  /*0290*/  UMOV UR71, UR73 ;  /* 0x0000004900477c82 */ /* 0x000fe20008000000 */
[----:B------:R-:W-:-:S02]  /*02a0*/  UIADD3.X UR73, UPT, UPT, URZ, URZ, URZ, UP5, !UPT ;  /* 0x000000ffff497290 */ /* 0x000fc4000affe4ff */
[----:B------:R-:W-:Y:S02]  /*02b0*/  UIADD3 URZ, UP5, UPT, UR13, UR66, URZ ;  /* 0x000000420dff7290 */ /* 0x000fe4000ffbe0ff */
[----:B------:R-:W-:Y:S02]  /*02c0*/  UIMAD.WIDE.U32 UR50, UR4, UR10, URZ ;  /* 0x0000000a043272a5 */ /* 0x000fe4000f8e00ff */
[----:B------:R-:W-:Y:S02]  /*02d0*/  UIMAD.WIDE.U32 UR42, UR7, UR10, URZ ;  /* 0x0000000a072a72a5 */ /* 0x000fe4000f8e00ff */
[----:B------:R-:W-:Y:S02]  /*02e0*/  UIMAD.WIDE.U32 UR46, UR21, UR10, URZ ;  /* 0x0000000a152e72a5 */ /* 0x000fe4000f8e00ff */
[----:B------:R-:W-:Y:S02]  /*02f0*/  UIMAD.WIDE.U32 UR38, UP6, UR11, UR4, UR38 ;  /* 0x000000040b2672a5 */ /* 0x000fe4000f8c0026 */
[----:B------:R-:W-:Y:S01]  /*0300*/  UIADD3.X UR75, UPT, UPT, URZ, URZ, URZ, UP3, !UPT ;  /* 0x000000ffff4b7290 */ /* 0x000fe20009ffe4ff */
[----:B------:R-:W-:Y:S01]  /*0310*/  UMOV UR72, UR67 ;  /* 0x0000004300487c82 */ /* 0x000fe20008000000 */
[----:B------:R-:W-:-:S02]  /*0320*/  UIMAD.WIDE.U32 UR60, UR28, UR10, URZ ;  /* 0x0000000a1c3c72a5 */ /* 0x000fc4000f8e00ff */
[----:B------:R-:W-:Y:S02]  /*0330*/  UIMAD UR63, UR10, UR21, UR12 ;  /* 0x000000150a3f72a4 */ /* 0x000fe4000f8e020c */
[----:B------:R-:W-:Y:S02]  /*0340*/  UIMAD.WIDE.U32 UR58, UP0, UR9, UR6, UR58 ;  /* 0x00000006093a72a5 */ /* 0x000fe4000f80003a */
[----:B------:R-:W-:Y:S01]  /*0350*/  UIMAD.WIDE.U32 UR40, UP2, UR9, UR20, UR40 ;  /* 0x00000014092872a5 */ /* 0x000fe2000f840028 */
[----:B------:R-:W-:Y:S01]  /*0360*/  UMOV UR74, UR35 ;  /* 0x00000023004a7c82 */ /* 0x000fe20008000000 */
[----:B------:R-:W-:Y:S02]  /*0370*/  UIMAD.WIDE.U32.X UR12, UR9, UR5, UR72, UP5 ;  /* 0x00000005090c72a5 */ /* 0x000fe4000a8e0448 */
[----:B------:R-:W-:Y:S02]  /*0380*/  UIMAD.WIDE.U32 UR52, UR6, UR10, URZ ;  /* 0x0000000a063472a5 */ /* 0x000fe4000f8e00ff */
[----:B------:R-:W-:-:S02]  /*0390*/  UIMAD.WIDE.U32 UR54, UR20, UR10, URZ ;  /* 0x0000000a143672a5 */ /* 0x000fc4000f8e00ff */
[----:B------:R-:W-:Y:S02]  /*03a0*/  UIMAD.WIDE.U32 UR42, UP1, UR11, UR6, UR42 ;  /* 0x000000060b2a72a5 */ /* 0x000fe4000f82002a */
[----:B------:R-:W-:Y:S02]  /*03b0*/  UIMAD.WIDE.U32 UR46, UP3, UR11, UR20, UR46 ;  /* 0x000000140b2e72a5 */ /* 0x000fe4000f86002e */
[----:B------:R-:W-:Y:S02]  /*03c0*/  UIADD3 URZ, UP5, UPT, UR51, UR38, URZ ;  /* 0x0000002633ff7290 */ /* 0x000fe4000ffbe0ff */
[----:B------:R-:W-:Y:S02]  /*03d0*/  UIMAD.WIDE.U32.X UR34, UR29, UR9, UR74, UP4 ;  /* 0x000000091d2272a5 */ /* 0x000fe4000a0e044a */
[----:B------:R-:W-:Y:S02]  /*03e0*/  UIADD3.X UR51, UPT, UPT, URZ, URZ, URZ, UP6, !UPT ;  /* 0x000000ffff337290 */ /* 0x000fe4000b7fe4ff */
[----:B------:R-:W-:-:S02]  /*03f0*/  UIADD3 URZ, UP4, UPT, UR61, UR44, URZ ;  /* 0x0000002c3dff7290 */ /* 0x000fc4000ff9e0ff */
[----:B------:R-:W-:Y:S02]  /*0400*/  UIADD3 URZ, UP6, UPT, UR57, UR58, URZ ;  /* 0x0000003a39ff7290 */ /* 0x000fe4000ffde0ff */
[----:B------:R-:W-:Y:S02]  /*0410*/  UIADD3.X UR57, UPT, UPT, URZ, URZ, URZ, UP0, !UPT ;  /* 0x000000ffff397290 */ /* 0x000fe400087fe4ff */
[----:B------:R-:W-:Y:S02]  /*0420*/  UIADD3.X UR61, UPT, UPT, URZ, URZ, URZ, UP2, !UPT ;  /* 0x000000ffff3d7290 */ /* 0x000fe400097fe4ff */
[----:B------:R-:W-:Y:S02]  /*0430*/  UIADD3 URZ, UP0, UPT, UR53, UR42, URZ ;  /* 0x0000002a35ff7290 */ /* 0x000fe4000ff1e0ff */
[----:B------:R-:W-:Y:S02]  /*0440*/  UIADD3 URZ, UP2, UPT, UR55, UR46, URZ ;  /* 0x0000002e37ff7290 */ /* 0x000fe4000ff5e0ff */
[----:B------:R-:W-:-:S02]  /*0450*/  UIMAD UR70, UR11, UR28, URZ ;  /* 0x0000001c0b4672a4 */ /* 0x000fc4000f8e02ff */
[----:B------:R-:W-:Y:S02]  /*0460*/  UIMAD UR76, UR11, UR4, URZ ;  /* 0x000000040b4c72a4 */ /* 0x000fe4000f8e02ff */
[----:B------:R-:W-:Y:S02]  /*0470*/  UIADD3.X UR53, UPT, UPT, URZ, URZ, URZ, UP1, !UPT ;  /* 0x000000ffff357290 */ /* 0x000fe40008ffe4ff */
[----:B------:R-:W-:Y:S02]  /*0480*/  UIADD3.X UR55, UPT, UPT, URZ, URZ, URZ, UP3, !UPT ;  /* 0x000000ffff377290 */ /* 0x000fe40009ffe4ff */
[----:B------:R-:W-:Y:S01]  /*0490*/  UIADD3 URZ, UP1, UPT, UR27, UR40, URZ ;  /* 0x000000281bff7290 */ /* 0x000fe2000ff3e0ff */
[----:B------:R-:W-:Y:S01]  /*04a0*/  UMOV UR48, UR45 ;  /* 0x0000002d00307c82 */ /* 0x000fe20008000000 */
[----:B------:R-:W-:Y:S01]  /*04b0*/  UMOV UR50, UR39 ;  /* 0x0000002700327c82 */ /* 0x000fe20008000000 */
[----:B------:R-:W-:Y:S01]  /*04c0*/  UMOV UR52, UR43 ;  /* 0x0000002b00347c82 */ /* 0x000fe20008000000 */
[----:B------:R-:W-:Y:S01]  /*04d0*/  UMOV UR54, UR47 ;  /* 0x0000002f00367c82 */ /* 0x000fe20008000000 */
[----:B------:R-:W-:Y:S01]  /*04e0*/  UMOV UR56, UR59 ;  /* 0x0000003b00387c82 */ /* 0x000fe20008000000 */
[----:B------:R-:W-:Y:S01]  /*04f0*/  UMOV UR60, UR41 ;  /* 0x00000029003c7c82 */ /* 0x000fe20008000000 */
[----:B------:R-:W-:-:S02]  /*0500*/  UIMAD.WIDE.U32.X UR44, UR29, UR11, UR48, UP4 ;  /* 0x0000000b1d2c72a5 */ /* 0x000fc4000a0e0430 */
[----:B------:R-:W-:Y:S02]  /*0510*/  UIMAD.WIDE.U32 UR64, UR10, UR28, URZ ;  /* 0x0000001c0a4072a5 */ /* 0x000fe4000f8e00ff */
[----:B------:R-:W-:Y:S02]  /*0520*/  UIMAD.WIDE.U32 UR30, UR10, UR4, URZ ;  /* 0x000000040a1e72a5 */ /* 0x000fe4000f8e00ff */
[----:B------:R-:W-:Y:S02]  /*0530*/  UIMAD.WIDE.U32 UR32, UR10, UR6, URZ ;  /* 0x000000060a2072a5 */ /* 0x000fe4000f8e00ff */
[----:B------:R-:W-:Y:S02]  /*0540*/  UIMAD.WIDE.U32 UR18, UR10, UR20, URZ ;  /* 0x000000140a1272a5 */ /* 0x000fe4000f8e00ff */
[----:B------:R-:W-:Y:S02]  /*0550*/  UIMAD UR70, UR29, UR10, UR70 ;  /* 0x0000000a1d4672a4 */ /* 0x000fe4000f8e0246 */
[----:B------:R-:W-:-:S02]  /*0560*/  UIMAD UR76, UR10, UR5, UR76 ;  /* 0x000000050a4c72a4 */ /* 0x000fc4000f8e024c */
[----:B------:R-:W-:Y:S02]  /*0570*/  UIMAD.WIDE.U32.X UR38, UR11, UR5, UR50, UP5 ;  /* 0x000000050b2672a5 */ /* 0x000fe4000a8e0432 */
[----:B------:R-:W-:Y:S02]  /*0580*/  UIMAD.WIDE.U32.X UR42, UR11, UR7, UR52, UP0 ;  /* 0x000000070b2a72a5 */ /* 0x000fe400080e0434 */
[----:B------:R-:W-:Y:S01]  /*0590*/  UIMAD.WIDE.U32.X UR48, UR11, UR21, UR54, UP2 ;  /* 0x000000150b3072a5 */ /* 0x000fe200090e0436 */
[----:B------:R-:W-:Y:S01]  /*05a0*/  UMOV UR58, UR8 ;  /* 0x00000008003a7c82 */ /* 0x000fe20008000000 */
[----:B------:R-:W-:Y:S02]  /*05b0*/  UIMAD.WIDE.U32.X UR26, UR9, UR7, UR56, UP6 ;  /* 0x00000007091a72a5 */ /* 0x000fe4000b0e0438 */
[----:B------:R-:W-:Y:S02]  /*05c0*/  UIMAD.WIDE.U32.X UR40, UR9, UR21, UR60, UP1 ;  /* 0x00000015092872a5 */ /* 0x000fe400088e043c */
[----:B---3--:R-:W-:-:S02]  /*05d0*/  UIMAD.WIDE.U32 UR10, UR29, UR22, URZ ;  /* 0x000000161d0a72a5 */ /* 0x008fc4000f8e00ff */
[----:B----4-:R-:W-:Y:S02]  /*05e0*/  UIMAD.WIDE.U32 UR8, UR29, UR14, URZ ;  /* 0x0000000e1d0872a5 */ /* 0x010fe4000f8e00ff */
[----:B------:R-:W-:Y:S02]  /*05f0*/  UIMAD.WIDE.U32 UR74, UR5, UR14, URZ ;  /* 0x0000000e054a72a5 */ /* 0x000fe4000f8e00ff */
[----:B------:R-:W-:Y:S02]  /*0600*/  UIMAD.WIDE.U32 UR56, UR5, UR22, URZ ;  /* 0x00000016053872a5 */ /* 0x000fe4000f8e00ff */
[----:B------:R-:W-:Y:S02]  /*0610*/  UIMAD.WIDE.U32 UR50, UR28, UR22, URZ ;  /* 0x000000161c3272a5 */ /* 0x000fe4000f8e00ff */
[----:B------:R-:W-:Y:S02]  /*0620*/  UIMAD.WIDE.U32 UR10, UP3, UR28, UR23, UR10 ;  /* 0x000000171c0a72a5 */ /* 0x000fe4000f86000a */
[----:B------:R-:W-:-:S02]  /*0630*/  UIMAD.WIDE.U32 UR74, UP4, UR15, UR4, UR74 ;  /* 0x000000040f4a72a5 */ /* 0x000fc4000f88004a */
[----:B------:R-:W-:Y:S02]  /*0640*/  UIMAD.WIDE.U32 UR8, UP0, UR28, UR15, UR8 ;  /* 0x0000000f1c0872a5 */ /* 0x000fe4000f800008 */
[----:B------:R-:W-:Y:S02]  /*0650*/  UIMAD.WIDE.U32 UR72, UR4, UR14, URZ ;  /* 0x0000000e044872a5 */ /* 0x000fe4000f8e00ff */
[----:B------:R-:W-:Y:S02]  /*0660*/  UIMAD.WIDE.U32 UR52, UR4, UR22, URZ ;  /* 0x00000016043472a5 */ /* 0x000fe4000f8e00ff */
[----:B------:R-:W-:Y:S02]  /*0670*/  UIMAD.WIDE.U32 UR54, UR28, UR14, URZ ;  /* 0x0000000e1c3672a5 */ /* 0x000fe4000f8e00ff */
[----:B------:R-:W-:Y:S02]  /*0680*/  UIMAD.WIDE.U32 UR56, UP5, UR23, UR4, UR56 ;  /* 0x00000004173872a5 */ /* 0x000fe4000f8a0038 */
[----:B------:R-:W-:Y:S01]  /*0690*/  UIADD3 URZ, UP2, UPT, UR51, UR10, URZ ;  /* 0x0000000a33ff7290 */ /* 0x000fe2000ff5e0ff */
[----:B------:R-:W-:Y:S01]  /*06a0*/  UMOV UR61, UR68 ;  /* 0x00000044003d7c82 */ /* 0x000fe20008000000 */
[----:B------:R-:W-:-:S02]  /*06b0*/  UIADD3.X UR51, UPT, UPT, URZ, URZ, URZ, UP4, !UPT ;  /* 0x000000ffff337290 */ /* 0x000fc4000a7fe4ff */
[----:B------:R-:W-:Y:S02]  /*06c0*/  UIMAD UR68, UR15, UR4, URZ ;  /* 0x000000040f4472a4 */ /* 0x000fe4000f8e02ff */
[----:B------:R-:W-:Y:S02]  /*06d0*/  UIADD3 URZ, UP4, UPT, UR73, UR74, URZ ;  /* 0x0000004a49ff7290 */ /* 0x000fe4000ff9e0ff */
[----:B------:R-:W-:Y:S02]  /*06e0*/  UIADD3 URZ, UP1, UPT, UR55, UR8, URZ ;  /* 0x0000000837ff7290 */ /* 0x000fe4000ff3e0ff */
[----:B------:R-:W-:Y:S01]  /*06f0*/  UIADD3.X UR73, UPT, UPT, URZ, URZ, URZ, UP5, !UPT ;  /* 0x000000ffff497290 */ /* 0x000fe2000affe4ff */
[----:B------:R-:W-:Y:S01]  /*0700*/  UMOV UR8, UR61 ;  /* 0x0000003d00087c82 */ /* 0x000fe20008000000 */
[----:B------:R-:W-:Y:S02]  /*0710*/  UIADD3 URZ, UP5, UPT, UR53, UR56, URZ ;  /* 0x0000003835ff7290 */ /* 0x000fe4000ffbe0ff */
[----:B------:R-:W-:Y:S01]  /*0720*/  UIMAD.WIDE.U32 UR60, UR7, UR14, URZ ;  /* 0x0000000e073c72a5 */ /* 0x000fe2000f8e00ff */
[----:B------:R-:W-:Y:S01]  /*0730*/  UMOV UR53, UR63 ;  /* 0x0000003f00357c82 */ /* 0x000fe20008000000 */
[----:B------:R-:W-:Y:S01]  /*0740*/  UIMAD UR59, UR23, UR4, URZ ;  /* 0x00000004173b72a4 */ /* 0x000fe2000f8e02ff */
[----:B------:R-:W-:Y:S01]  /*0750*/  R2UR.FILL UR63, R0 ;  /* 0x00000000003f72ca */ /* 0x000fe200004e0000 */
[----:B------:R-:W-:Y:S01]  /*0760*/  UMOV UR72, UR57 ;  /* 0x0000003900487c82 */ /* 0x000fe20008000000 */
[----:B------:R-:W-:Y:S01]  /*0770*/  UMOV UR10, UR58 ;  /* 0x0000003a000a7c82 */ /* 0x000fe20008000000 */
[----:B------:R-:W-:Y:S01]  /*0780*/  UMOV UR74, UR8 ;  /* 0x00000008004a7c82 */ /* 0x000fe20008000000 */
[----:B------:R-:W-:Y:S01]  /*0790*/  UMOV UR50, UR75 ;  /* 0x0000004b00327c82 */ /* 0x000fe20008000000 */
[----:B------:R-:W-:-:S02]  /*07a0*/  UIMAD UR8, UR14, UR5, UR68 ;  /* 0x000000050e0872a4 */ /* 0x000fc4000f8e0244 */
[----:B------:R-:W-:Y:S02]  /*07b0*/  UIMAD.WIDE.U32.X UR56, UR23, UR5, UR72, UP5 ;  /* 0x00000005173872a5 */ /* 0x000fe4000a8e0448 */
[----:B------:R-:W-:Y:S01]  /*07c0*/  UIMAD UR58, UR15, UR6, URZ ;  /* 0x000000060f3a72a4 */ /* 0x000fe2000f8e02ff */
[----:B------:R-:W-:Y:S01]  /*07d0*/  UMOV UR75, UR53 ;  /* 0x00000035004b7c82 */ /* 0x000fe20008000000 */
[----:B------:R-:W-:Y:S01]  /*07e0*/  UMOV UR68, UR10 ;  /* 0x0000000a00447c82 */ /* 0x000fe20008000000 */
[----:B------:R-:W-:Y:S02]  /*07f0*/  UIMAD.WIDE.U32 UR60, UP5, UR15, UR6, UR60 ;  /* 0x000000060f3c72a5 */ /* 0x000fe4000f8a003c */
[----:B------:R-:W-:Y:S02]  /*0800*/  UIMAD.WIDE.U32 UR54, UR6, UR14, URZ ;  /* 0x0000000e063672a5 */ /* 0x000fe4000f8e00ff */
[----:B------:R-:W-:Y:S02]  /*0810*/  UIMAD.WIDE.U32 UR52, UR7, UR22, URZ ;  /* 0x00000016073472a5 */ /* 0x000fe4000f8e00ff */
[----:B------:R-:W-:-:S02]  /*0820*/  UIMAD UR10, UR22, UR5, UR59 ;  /* 0x00000005160a72a4 */ /* 0x000fc4000f8e023b */
[----:B------:R-:W-:Y:S02]  /*0830*/  UIMAD.WIDE.U32.X UR50, UR15, UR5, UR50, UP4 ;  /* 0x000000050f3272a5 */ /* 0x000fe4000a0e0432 */
[----:B------:R-:W-:Y:S02]  /*0840*/  UIADD3.X UR5, UPT, UPT, URZ, URZ, URZ, UP0, !UPT ;  /* 0x000000ffff057290 */ /* 0x000fe400087fe4ff */
[----:B------:R-:W-:Y:S02]  /*0850*/  UIMAD.WIDE.U32 UR66, UR14, UR4, URZ ;  /* 0x000000040e4272a5 */ /* 0x000fe4000f8e00ff */
[----:B------:R-:W-:Y:S02]  /*0860*/  UIMAD.WIDE.U32 UR46, UR22, UR4, URZ ;  /* 0x00000004162e72a5 */ /* 0x000fe4000f8e00ff */
[----:B------:R-:W-:Y:S01]  /*0870*/  UIMAD.WIDE.U32 UR52, UP4, UR23, UR6, UR52 ;  /* 0x00000006173472a5 */ /* 0x000fe2000f880034 */
[----:B------:R-:W-:Y:S01]  /*0880*/  UMOV UR4, UR9 ;  /* 0x0000000900047c82 */ /* 0x000fe20008000000 */
[----:B------:R-:W-:-:S02]  /*0890*/  UIADD3 URZ, UP0, UPT, UR55, UR60, URZ ;  /* 0x0000003c37ff7290 */ /* 0x000fc4000ff1e0ff */
[----:B------:R-:W-:Y:S02]  /*08a0*/  UIADD3.X UR59, UPT, UPT, URZ, URZ, URZ, UP5, !UPT ;  /* 0x000000ffff3b7290 */ /* 0x000fe4000affe4ff */
[----:B------:R-:W-:Y:S02]  /*08b0*/  UIMAD.WIDE.U32 UR72, UR6, UR22, URZ ;  /* 0x00000016064872a5 */ /* 0x000fe4000f8e00ff */
[----:B------:R-:W-:Y:S02]  /*08c0*/  UIMAD UR9, UR14, UR7, UR58 ;  /* 0x000000070e0972a4 */ /* 0x000fe4000f8e023a */
[----:B------:R-:W-:Y:S01]  /*08d0*/  UIMAD.WIDE.U32.X UR4, UR29, UR15, UR4, UP1 ;  /* 0x0000000f1d0472a5 */ /* 0x000fe200088e0404 */
[----:B------:R-:W-:Y:S01]  /*08e0*/  UMOV UR58, UR61 ;  /* 0x0000003d003a7c82 */ /* 0x000fe20008000000 */
[----:B------:R-:W-:Y:S01]  /*08f0*/  UMOV UR55, UR71 ;  /* 0x0000004700377c82 */ /* 0x000fe20008000000 */
[----:B------:R-:W-:Y:S02]  /*0900*/  UIMAD.WIDE.U32.X UR58, UR15, UR7, UR58, UP0 ;  /* 0x000000070f3a72a5 */ /* 0x000fe400080e043a */
[----:B------:R-:W-:-:S02]  /*0910*/  UIMAD UR71, UR23, UR6, URZ ;  /* 0x00000006174772a4 */ /* 0x000fc4000f8e02ff */
[----:B------:R-:W-:Y:S02]  /*0920*/  UIADD3 URZ, UP5, UPT, UR73, UR52, URZ ;  /* 0x0000003449ff7290 */ /* 0x000fe4000ffbe0ff */
[----:B------:R-:W-:Y:S02]  /*0930*/  UIADD3.X UR61, UPT, UPT, URZ, URZ, URZ, UP4, !UPT ;  /* 0x000000ffff3d7290 */ /* 0x000fe4000a7fe4ff */
[----:B------:R-:W-:Y:S02]  /*0940*/  UIADD3 UR69, UPT, UPT, UR63, UR69, URZ ;  /* 0x000000453f457290 */ /* 0x000fe4000fffe0ff */
[----:B------:R-:W-:Y:S01]  /*0950*/  UIADD3 UR4, UP0, UPT, UR4, UR62, URZ ;  /* 0x0000003e04047290 */ /* 0x000fe2000ff1e0ff */
[----:B------:R-:W-:Y:S01]  /*0960*/  UMOV UR60, UR53 ;  /* 0x00000035003c7c82 */ /* 0x000fe20008000000 */
[----:B------:R-:W-:Y:S01]  /*0970*/  UMOV UR72, UR68 ;  /* 0x0000004400487c82 */ /* 0x000fe20008000000 */
[----:B------:R-:W-:Y:S02]  /*0980*/  UIMAD UR71, UR22, UR7, UR71 ;  /* 0x00000007164772a4 */ /* 0x000fe4000f8e0247 */
[----:B------:R-:W-:-:S02]  /*0990*/  UIMAD.WIDE.U32.X UR52, UR23, UR7, UR60, UP5 ;  /* 0x00000007173472a5 */ /* 0x000fc4000a8e043c */
[----:B------:R-:W-:Y:S02]  /*09a0*/  UIADD3.X UR68, UPT, UPT, UR69, UR5, URZ, UP0, !UPT ;  /* 0x0000000545447290 */ /* 0x000fe400087fe4ff */
[----:B------:R-:W-:Y:S02]  /*09b0*/  UISETP.GE.U32.AND UP1, UPT, UR4, UR62, UPT ;  /* 0x0000003e0400728c */ /* 0x000fe4000bf26070 */
[----:B------:R-:W-:Y:S02]  /*09c0*/  UIADD3 UR7, UP6, UPT, UR4, UR66, URZ ;  /* 0x0000004204077290 */ /* 0x000fe4000ffde0ff */
[----:B------:R-:W-:Y:S02]  /*09d0*/  UIMAD.WIDE.U32 UR4, UR21, UR14, URZ ;  /* 0x0000000e150472a5 */ /* 0x000fe4000f8e00ff */
[----:B------:R-:W-:Y:S02]  /*09e0*/  UISETP.GE.U32.AND.EX UP1, UPT, UR68, UR69, UPT, UP1 ;  /* 0x000000454400728c */ /* 0x000fe4000bf26110 */
[----:B------:R-:W-:-:S02]  /*09f0*/  UIMAD.WIDE.U32 UR62, UR20, UR14, URZ ;  /* 0x0000000e143e72a5 */ /* 0x000fc4000f8e00ff */
[----:B------:R-:W-:Y:S02]  /*0a00*/  UIMAD.WIDE.U32 UR4, UP4, UR15, UR20, UR4 ;  /* 0x000000140f0472a5 */ /* 0x000fe4000f880004 */
[----:B------:R-:W-:Y:S02]  /*0a10*/  USEL UR62, URZ, 0x1, UP1 ;  /* 0x00000001ff3e7887 */ /* 0x000fe40008800000 */
[----:B------:R-:W-:Y:S02]  /*0a20*/  UIADD3.X UR69, UPT, UPT, URZ, URZ, URZ, UP3, !UPT ;  /* 0x000000ffff457290 */ /* 0x000fe40009ffe4ff */
[----:B------:R-:W-:Y:S01]  /*0a30*/  UIADD3 URZ, UP3, UPT, UR63, UR4, URZ ;  /* 0x000000043fff7290 */ /* 0x000fe2000ff7e0ff */
[----:B------:R-:W-:Y:S01]  /*0a40*/  UMOV UR73, UR55 ;  /* 0x0000003700497c82 */ /* 0x000fe20008000000 */
[----:B------:R-:W-:Y:S02]  /*0a50*/  UIADD3.X UR63, UPT, UPT, URZ, URZ, URZ, UP4, !UPT ;  /* 0x000000ffff3f7290 */ /* 0x000fe4000a7fe4ff */
[----:B------:R-:W-:-:S02]  /*0a60*/  UIMAD.WIDE.U32 UR54, UR14, UR6, URZ ;  /* 0x000000060e3672a5 */ /* 0x000fc4000f8e00ff */
[----:B------:R-:W-:Y:S02]  /*0a70*/  UIMAD.WIDE.U32 UR60, UR22, UR6, URZ ;  /* 0x00000006163c72a5 */ /* 0x000fe4000f8e00ff */
[----:B------:R-:W-:Y:S02]  /*0a80*/  UIADD3 UR34, UP4, UP5, UR64, UR34, UR62 ;  /* 0x0000002240227290 */ /* 0x000fe4000fd9e03e */
[----:B------:R-:W-:Y:S02]  /*0a90*/  UIMAD UR6, UR23, UR28, URZ ;  /* 0x0000001c170672a4 */ /* 0x000fe4000f8e02ff */
[----:B------:R-:W-:Y:S02]  /*0aa0*/  UIADD3 UR8, UPT, UPT, UR67, UR8, URZ ;  /* 0x0000000843087290 */ /* 0x000fe4000fffe0ff */
[----:B------:R-:W-:Y:S02]  /*0ab0*/  UIADD3 UR70, UPT, UPT, UR65, UR70, URZ ;  /* 0x0000004641467290 */ /* 0x000fe4000fffe0ff */
[----:B------:R-:W-:-:S02]  /*0ac0*/  UISETP.GE.U32.AND UP1, UPT, UR34, UR64, UPT ;  /* 0x000000402200728c */ /* 0x000fc4000bf26070 */
[----:B------:R-:W-:Y:S02]  /*0ad0*/  UIMAD.WIDE.U32 UR64, UR22, UR28, URZ ;  /* 0x0000001c164072a5 */ /* 0x000fe4000f8e00ff */
[----:B------:R-:W-:Y:S02]  /*0ae0*/  UIMAD UR6, UR29, UR22, UR6 ;  /* 0x000000161d0672a4 */ /* 0x000fe4000f8e0206 */
[----:B------:R-:W-:Y:S02]  /*0af0*/  UISETP.GE.U32.AND UP0, UPT, UR7, UR66, UPT ;  /* 0x000000420700728c */ /* 0x000fe4000bf06070 */
[----:B------:R-:W-:Y:S02]  /*0b00*/  UIADD3.X UR4, UPT, UPT, UR8, UR68, URZ, UP6, !UPT ;  /* 0x0000004408047290 */ /* 0x000fe4000b7fe4ff */
[----:B------:R-:W-:Y:S01]  /*0b10*/  UIADD3 UR65, UPT, UPT, UR65, UR6, URZ ;  /* 0x0000000641417290 */ /* 0x000fe2000fffe0ff */
[----:B------:R-:W-:Y:S01]  /*0b20*/  UMOV UR68, UR11 ;  /* 0x0000000b00447c82 */ /* 0x000fe20008000000 */
[----:B------:R-:W-:-:S02]  /*0b30*/  UISETP.GE.U32.AND.EX UP0, UPT, UR4, UR8, UPT, UP0 ;  /* 0x000000080400728c */ /* 0x000fc4000bf06100 */
[----:B------:R-:W-:Y:S02]  /*0b40*/  UIADD3 UR6, UPT, UPT, UR47, UR10, URZ ;  /* 0x0000000a2f067290 */ /* 0x000fe4000fffe0ff */
[----:B------:R-:W-:Y:S01]  /*0b50*/  UIADD3 UR10, UPT, UPT, UR33, UR73, URZ ;  /* 0x00000049210a7290 */ /* 0x000fe2000fffe0ff */
[----:B------:R-:W-:Y:S01]  /*0b60*/  UMOV UR62, UR5 ;  /* 0x00000005003e7c82 */ /* 0x000fe20008000000 */
[----:B------:R-:W-:Y:S02]  /*0b70*/  UIMAD.WIDE.U32.X UR68, UR29, UR23, UR68, UP2 ;  /* 0x000000171d4472a5 */ /* 0x000fe400090e0444 */
[----:B------:R-:W-:Y:S02]  /*0b80*/  UIADD3.X UR33, UPT, UPT, UR70, UR35, URZ, UP4, UP5 ;  /* 0x0000002346217290 */ /* 0x000fe4000a7ea4ff */
[----:B------:R-:W-:Y:S02]  /*0b90*/  UIADD3 UR5, UPT, UPT, UR37, UR77, URZ ;  /* 0x0000004d25057290 */ /* 0x000fe4000fffe0ff */
[----:B------:R-:W-:-:S02]  /*0ba0*/  UIADD3 UR8, UPT, UPT, UR31, UR76, URZ ;  /* 0x0000004c1f087290 */ /* 0x000fc4000fffe0ff */
[----:B------:R-:W-:Y:S02]  /*0bb0*/  UIADD3 UR34, UP2, UPT, UR34, UR36, URZ ;  /* 0x0000002422227290 */ /* 0x000fe4000ff5e0ff */
[----:B------:R-:W-:Y:S02]  /*0bc0*/  USEL UR31, URZ, 0x1, UP0 ;  /* 0x00000001ff1f7887 */ /* 0x000fe40008000000 */
[----:B------:R-:W-:Y:S02]  /*0bd0*/  UISETP.GE.U32.AND.EX UP1, UPT, UR33, UR70, UPT, UP1 ;  /* 0x000000462100728c */ /* 0x000fe4000bf26110 */
[----:B------:R-:W-:Y:S02]  /*0be0*/  UIMAD.WIDE.U32.X UR62, UR15, UR21, UR62, UP3 ;  /* 0x000000150f3e72a5 */ /* 0x000fe400098e043e */
[----:B------:R-:W-:Y:S02]  /*0bf0*/  UIADD3.X UR33, UPT, UPT, UR5, UR33, URZ, UP2, !UPT ;  /* 0x0000002105217290 */ /* 0x000fe400097fe4ff */
[----:B------:R-:W-:-:S02]  /*0c00*/  UISETP.GE.U32.AND UP0, UPT, UR34, UR36, UPT ;  /* 0x000000242200728c */ /* 0x000fc4000bf06070 */
[----:B------:R-:W-:Y:S02]  /*0c10*/  UIADD3 UR31, UP2, UP3, UR34, UR50, UR31 ;  /* 0x00000032221f7290 */ /* 0x000fe4000fb5e01f */
[----:B------:R-:W-:Y:S02]  /*0c20*/  USEL UR36, URZ, 0x1, UP1 ;  /* 0x00000001ff247887 */ /* 0x000fe40008800000 */
[----:B------:R-:W-:Y:S02]  /*0c30*/  UISETP.GE.U32.AND.EX UP0, UPT, UR33, UR5, UPT, UP0 ;  /* 0x000000052100728c */ /* 0x000fe4000bf06100 */
[----:B------:R-:W-:Y:S02]  /*0c40*/  UIADD3.X UR5, UPT, UPT, UR33, UR51, URZ, UP2, UP3 ;  /* 0x0000003321057290 */ /* 0x000fe400097e64ff */
[----:B------:R-:W-:Y:S02]  /*0c50*/  UISETP.GE.U32.AND UP1, UPT, UR31, UR34, UPT ;  /* 0x000000221f00728c */ /* 0x000fe4000bf26070 */
[----:B------:R-:W-:-:S02]  /*0c60*/  UIADD3 UR9, UPT, UPT, UR55, UR9, URZ ;  /* 0x0000000937097290 */ /* 0x000fc4000fffe0ff */
[----:B------:R-:W-:Y:S02]  /*0c70*/  UIADD3 UR31, UP2, UPT, UR31, UR54, URZ ;  /* 0x000000361f1f7290 */ /* 0x000fe4000ff5e0ff */
[----:B------:R-:W-:Y:S02]  /*0c80*/  UISETP.GE.U32.AND.EX UP1, UPT, UR5, UR33, UPT, UP1 ;  /* 0x000000210500728c */ /* 0x000fe4000bf26110 */
[----:B------:R-:W-:Y:S02]  /*0c90*/  UIADD3 UR36, UP3, UP4, UR64, UR44, UR36 ;  /* 0x0000002c40247290 */ /* 0x000fe4000fc7e024 */
[----:B------:R-:W-:Y:S02]  /*0ca0*/  UIADD3.X UR5, UPT, UPT, UR9, UR5, URZ, UP2, !UPT ;  /* 0x0000000509057290 */ /* 0x000fe400097fe4ff */
[----:B------:R-:W-:Y:S02]  /*0cb0*/  UISETP.GE.U32.AND UP2, UPT, UR31, UR54, UPT ;  /* 0x000000361f00728c */ /* 0x000fe4000bf46070 */
[----:B------:R-:W-:-:S02]  /*0cc0*/  USEL UR35, URZ, 0x1, UP0 ;  /* 0x00000001ff237887 */ /* 0x000fc40008000000 */
[----:B------:R-:W-:Y:S02]  /*0cd0*/  USEL UR34, URZ, 0x1, UP1 ;  /* 0x00000001ff227887 */ /* 0x000fe40008800000 */
[----:B------:R-:W-:Y:S02]  /*0ce0*/  UIADD3.X UR44, UPT, UPT, UR65, UR45, URZ, UP3, UP4 ;  /* 0x0000002d412c7290 */ /* 0x000fe40009fe84ff */
[----:B------:R-:W-:Y:S02]  /*0cf0*/  UISETP.GE.U32.AND UP0, UPT, UR36, UR64, UPT ;  /* 0x000000402400728c */ /* 0x000fe4000bf06070 */
[----:B------:R-:W-:Y:S02]  /*0d00*/  UISETP.GE.U32.AND.EX UP1, UPT, UR5, UR9, UPT, UP2 ;  /* 0x000000090500728c */ /* 0x000fe4000bf26120 */
[----:B------:R-:W-:Y:S02]  /*0d10*/  UIADD3 UR33, UP5, UPT, UR36, UR30, URZ ;  /* 0x0000001e24217290 */ /* 0x000fe4000ffbe0ff */
[----:B------:R-:W-:-:S02]  /*0d20*/  UIADD3 UR12, UP3, UP4, UR34, UR12, UR35 ;  /* 0x0000000c220c7290 */ /* 0x000fc4000fc7e023 */
[----:B------:R-:W-:Y:S02]  /*0d30*/  UISETP.GE.U32.AND.EX UP0, UPT, UR44, UR65, UPT, UP0 ;  /* 0x000000412c00728c */ /* 0x000fe4000bf06100 */
[----:B------:R-:W-:Y:S02]  /*0d40*/  USEL UR9, URZ, 0x1, UP1 ;  /* 0x00000001ff097887 */ /* 0x000fe40008800000 */
[----:B------:R-:W-:Y:S02]  /*0d50*/  UIADD3.X UR34, UPT, UPT, UR8, UR44, URZ, UP5, !UPT ;  /* 0x0000002c08227290 */ /* 0x000fe4000affe4ff */
[----:B------:R-:W-:Y:S02]  /*0d60*/  UISETP.GE.U32.AND UP2, UPT, UR33, UR30, UPT ;  /* 0x0000001e2100728c */ /* 0x000fe4000bf46070 */
[----:B------:R-:W-:Y:S02]  /*0d70*/  UIADD3.X UR13, UPT, UPT, URZ, UR13, URZ, UP3, UP4 ;  /* 0x0000000dff0d7290 */ /* 0x000fe40009fe84ff */
[----:B------:R-:W-:-:S02]  /*0d80*/  UIADD3 UR12, UP1, UPT, UR33, UR12, URZ ;  /* 0x0000000c210c7290 */ /* 0x000fc4000ff3e0ff */
[----:B------:R-:W-:Y:S02]  /*0d90*/  USEL UR35, URZ, 0x1, UP0 ;  /* 0x00000001ff237887 */ /* 0x000fe40008000000 */
[----:B------:R-:W-:Y:S02]  /*0da0*/  UISETP.GE.U32.AND.EX UP0, UPT, UR34, UR8, UPT, UP2 ;  /* 0x000000082200728c */ /* 0x000fe4000bf06120 */
[----:B------:R-:W-:Y:S02]  /*0db0*/  UIADD3.X UR13, UPT, UPT, UR34, UR13, URZ, UP1, !UPT ;  /* 0x0000000d220d7290 */ /* 0x000fe40008ffe4ff */
[----:B------:R-:W-:Y:S02]  /*0dc0*/  UISETP.GE.U32.AND UP1, UPT, UR12, UR33, UPT ;  /* 0x000000210c00728c */ /* 0x000fe4000bf26070 */
[----:B------:R-:W-:Y:S02]  /*0dd0*/  UIADD3 UR17, UPT, UPT, UR17, UR72, URZ ;  /* 0x0000004811117290 */ /* 0x000fe4000fffe0ff */
[----:B------:R-:W-:-:S02]  /*0de0*/  UIADD3 UR8, UP2, UP3, UR46, UR68, UR35 ;  /* 0x000000442e087290 */ /* 0x000fc4000fb5e023 */
[----:B------:R-:W-:Y:S02]  /*0df0*/  UIADD3 UR12, UP4, UPT, UR12, UR16, URZ ;  /* 0x000000100c0c7290 */ /* 0x000fe4000ff9e0ff */
[----:B------:R-:W-:Y:S02]  /*0e00*/  USEL UR30, URZ, 0x1, UP0 ;  /* 0x00000001ff1e7887 */ /* 0x000fe40008000000 */
[----:B------:R-:W-:Y:S02]  /*0e10*/  UISETP.GE.U32.AND.EX UP0, UPT, UR13, UR34, UPT, UP1 ;  /* 0x000000220d00728c */ /* 0x000fe4000bf06110 */
[----:B------:R-:W-:Y:S02]  /*0e20*/  UIADD3.X UR68, UPT, UPT, UR6, UR69, URZ, UP2, UP3 ;  /* 0x0000004506447290 */ /* 0x000fe400097e64ff */
[----:B------:R-:W-:Y:S02]  /*0e30*/  UIADD3.X UR13, UPT, UPT, UR17, UR13, URZ, UP4, !UPT ;  /* 0x0000000d110d7290 */ /* 0x000fe4000a7fe4ff */
[----:B------:R-:W-:-:S02]  /*0e40*/  UISETP.GE.U32.AND UP1, UPT, UR12, UR16, UPT ;  /* 0x000000100c00728c */ /* 0x000fc4000bf26070 */
[----:B------:R-:W-:Y:S02]  /*0e50*/  UIADD3 UR9, UP2, UP3, UR12, UR58, UR9 ;  /* 0x0000003a0c097290 */ /* 0x000fe4000fb5e009 */
[----:B------:R-:W-:Y:S02]  /*0e60*/  USEL UR34, URZ, 0x1, UP0 ;  /* 0x00000001ff227887 */ /* 0x000fe40008000000 */
[----:B------:R-:W-:Y:S02]  /*0e70*/  UISETP.GE.U32.AND.EX UP0, UPT, UR13, UR17, UPT, UP1 ;  /* 0x000000110d00728c */ /* 0x000fe4000bf06110 */
[----:B------:R-:W-:Y:S02]  /*0e80*/  UIADD3.X UR33, UPT, UPT, UR13, UR59, URZ, UP2, UP3 ;  /* 0x0000003b0d217290 */ /* 0x000fe400097e64ff */
[----:B------:R-:W-:Y:S02]  /*0e90*/  UISETP.GE.U32.AND UP1, UPT, UR9, UR12, UPT ;  /* 0x0000000c0900728c */ /* 0x000fe4000bf26070 */
[----:B------:R-:W-:-:S02]  /*0ea0*/  UIMAD UR11, UR15, UR20, URZ ;  /* 0x000000140f0b72a4 */ /* 0x000fc4000f8e02ff */
[----:B------:R-:W-:Y:S02]  /*0eb0*/  UISETP.GE.U32.AND.EX UP1, UPT, UR33, UR13, UPT, UP1 ;  /* 0x0000000d2100728c */ /* 0x000fe4000bf26110 */
[----:B------:R-:W-:Y:S02]  /*0ec0*/  UIADD3 UR34, UP2, UP3, UR34, UR38, UR30 ;  /* 0x0000002622227290 */ /* 0x000fe4000fb5e01e */
[----:B------:R-:W-:Y:S02]  /*0ed0*/  UIMAD.WIDE.U32 UR66, UR14, UR20, URZ ;  /* 0x000000140e4272a5 */ /* 0x000fe4000f8e00ff */
[----:B------:R-:W-:Y:S02]  /*0ee0*/  UIMAD UR11, UR14, UR21, UR11 ;  /* 0x000000150e0b72a4 */ /* 0x000fe4000f8e020b */
[----:B------:R-:W-:Y:S02]  /*0ef0*/  USEL UR12, URZ, 0x1, UP0 ;  /* 0x00000001ff0c7887 */ /* 0x000fe40008000000 */
[----:B------:R-:W-:-:S02]  /*0f00*/  USEL UR35, URZ, 0x1, UP1 ;  /* 0x00000001ff237887 */ /* 0x000fc40008800000 */
[----:B------:R-:W-:Y:S02]  /*0f10*/  UIADD3.X UR30, UPT, UPT, URZ, UR39, URZ, UP2, UP3 ;  /* 0x00000027ff1e7290 */ /* 0x000fe400097e64ff */
[----:B------:R-:W-:Y:S02]  /*0f20*/  UIADD3 UR34, UP0, UPT, UR8, UR34, URZ ;  /* 0x0000002208227290 */ /* 0x000fe4000ff1e0ff */
[----:B------:R-:W-:Y:S02]  /*0f30*/  UIADD3 UR11, UPT, UPT, UR67, UR11, URZ ;  /* 0x0000000b430b7290 */ /* 0x000fe4000fffe0ff */
[----:B------:R-:W-:Y:S02]  /*0f40*/  UIADD3 UR9, UP4, UPT, UR9, UR66, URZ ;  /* 0x0000004209097290 */ /* 0x000fe4000ff9e0ff */
[----:B------:R-:W-:Y:S02]  /*0f50*/  UIADD3 UR35, UP1, UP2, UR35, UR26, UR12 ;  /* 0x0000001a23237290 */ /* 0x000fe4000fa3e00c */
[----:B------:R-:W-:-:S02]  /*0f60*/  UIADD3.X UR30, UPT, UPT, UR68, UR30, URZ, UP0, !UPT ;  /* 0x0000001e441e7290 */ /* 0x000fc400087fe4ff */
[----:B------:R-:W-:Y:S02]  /*0f70*/  UIADD3 UR47, UP3, UPT, UR34, UR32, URZ ;  /* 0x00000020222f7290 */ /* 0x000fe4000ff7e0ff */
[----:B------:R-:W-:Y:S02]  /*0f80*/  UIADD3.X UR33, UPT, UPT, UR11, UR33, URZ, UP4, !UPT ;  /* 0x000000210b217290 */ /* 0x000fe4000a7fe4ff */
[----:B------:R-:W-:Y:S02]  /*0f90*/  UISETP.GE.U32.AND UP0, UPT, UR9, UR66, UPT ;  /* 0x000000420900728c */ /* 0x000fe4000bf06070 */
[----:B------:R-:W-:Y:S02]  /*0fa0*/  UIADD3.X UR50, UPT, UPT, URZ, UR27, URZ, UP1, UP2 ;  /* 0x0000001bff327290 */ /* 0x000fe40008fe44ff */
[----:B------:R-:W-:Y:S02]  /*0fb0*/  UIADD3.X UR51, UPT, UPT, UR10, UR30, URZ, UP3, !UPT ;  /* 0x0000001e0a337290 */ /* 0x000fe40009ffe4ff */
[----:B------:R-:W-:-:S02]  /*0fc0*/  UIADD3 UR35, UP1, UPT, UR47, UR35, URZ ;  /* 0x000000232f237290 */ /* 0x000fc4000ff3e0ff */
[----:B------:R-:W-:Y:S02]  /*0fd0*/  UISETP.GE.U32.AND.EX UP0, UPT, UR33, UR11, UPT, UP0 ;  /* 0x0000000b2100728c */ /* 0x000fe4000bf06100 */
[----:B------:R-:W-:Y:S02]  /*0fe0*/  UIADD3.X UR50, UPT, UPT, UR51, UR50, URZ, UP1, !UPT ;  /* 0x0000003233327290 */ /* 0x000fe40008ffe4ff */
[----:B------:R-:W-:Y:S02]  /*0ff0*/  UIADD3 UR25, UPT, UPT, UR25, UR74, URZ ;  /* 0x0000004a19197290 */ /* 0x000fe4000fffe0ff */
[----:B------:R-:W-:Y:S02]  /*1000*/  UIADD3 UR55, UP1, UPT, UR35, UR24, URZ ;  /* 0x0000001823377290 */ /* 0x000fe4000ff3e0ff */
[----:B------:R-:W-:Y:S02]  /*1010*/  USEL UR11, URZ, 0x1, UP0 ;  /* 0x00000001ff0b7887 */ /* 0x000fe40008000000 */
[----:B------:R-:W-:-:S02]  /*1020*/  UIADD3.X UR54, UPT, UPT, UR25, UR50, URZ, UP1, !UPT ;  /* 0x0000003219367290 */ /* 0x000fc40008ffe4ff */
[----:B------:R-:W-:Y:S02]  /*1030*/  UIADD3 UR11, UP0, UP1, UR55, UR62, UR11 ;  /* 0x0000003e370b7290 */ /* 0x000fe4000f91e00b */
[----:B------:R-:W-:Y:S02]  /*1040*/  UIMAD.WIDE.U32 UR16, UR21, UR22, URZ ;  /* 0x00000016151072a5 */ /* 0x000fe4000f8e00ff */
[----:B------:R-:W-:Y:S02]  /*1050*/  UIADD3.X UR62, UPT, UPT, UR54, UR63, URZ, UP0, UP1 ;  /* 0x0000003f363e7290 */ /* 0x000fe400087e24ff */
[----:B------:R-:W-:Y:S02]  /*1060*/  UIMAD UR26, UR23, UR20, URZ ;  /* 0x00000014171a72a4 */ /* 0x000fe4000f8e02ff */
[----:B------:R-:W-:Y:S02]  /*1070*/  UIMAD.WIDE.U32 UR16, UP0, UR23, UR20, UR16 ;  /* 0x00000014171072a5 */ /* 0x000fe4000f800010 */
[----:B------:R-:W-:-:S02]  /*1080*/  UIMAD.WIDE.U32 UR38, UR20, UR22, URZ ;  /* 0x00000016142672a5 */ /* 0x000fc4000f8e00ff */
[----:B------:R-:W-:Y:S02]  /*1090*/  UIADD3.X UR27, UPT, UPT, URZ, URZ, URZ, UP0, !UPT ;  /* 0x000000ffff1b7290 */ /* 0x000fe400087fe4ff */
[----:B------:R-:W-:Y:S02]  /*10a0*/  UIMAD.WIDE.U32 UR36, UR22, UR20, URZ ;  /* 0x00000014162472a5 */ /* 0x000fe4000f8e00ff */
[----:B------:R-:W-:Y:S02]  /*10b0*/  UIADD3 URZ, UP0, UPT, UR39, UR16, URZ ;  /* 0x0000001027ff7290 */ /* 0x000fe4000ff1e0ff */
[----:B------:R-:W-:Y:S02]  /*10c0*/  UIMAD UR22, UR22, UR21, UR26 ;  /* 0x00000015161672a4 */ /* 0x000fe4000f8e021a */
[----:B------:R-:W-:Y:S01]  /*10d0*/  UISETP.GE.U32.AND UP1, UPT, UR34, UR8, UPT ;  /* 0x000000082200728c */ /* 0x000fe2000bf26070 */
[----:B------:R-:W-:Y:S01]  /*10e0*/  UMOV UR26, UR17 ;  /* 0x00000011001a7c82 */ /* 0x000fe20008000000 */
[----:B------:R-:W-:-:S02]  /*10f0*/  UISETP.GE.U32.AND UP4, UPT, UR35, UR47, UPT ;  /* 0x0000002f2300728c */ /* 0x000fc4000bf86070 */
[----:B------:R-:W-:Y:S02]  /*1100*/  UIMAD.WIDE.U32.X UR26, UR23, UR21, UR26, UP0 ;  /* 0x00000015171a72a5 */ /* 0x000fe400080e041a */
[----:B------:R-:W-:Y:S02]  /*1110*/  UISETP.GE.U32.AND UP0, UPT, UR8, UR46, UPT ;  /* 0x0000002e0800728c */ /* 0x000fe4000bf06070 */
[----:B------:R-:W-:Y:S02]  /*1120*/  UIADD3 UR71, UPT, UPT, UR61, UR71, URZ ;  /* 0x000000473d477290 */ /* 0x000fe4000fffe0ff */
[----:B------:R-:W-:Y:S02]  /*1130*/  UISETP.GE.U32.AND.EX UP0, UPT, UR68, UR6, UPT, UP0 ;  /* 0x000000064400728c */ /* 0x000fe4000bf06100 */
[----:B------:R-:W-:Y:S02]  /*1140*/  UIMAD.WIDE.U32 UR12, UR62, 0x3d1, URZ ;  /* 0x000003d13e0c78a5 */ /* 0x000fe4000f8e00ff */
[----:B------:R-:W-:-:S02]  /*1150*/  USEL UR8, URZ, 0x1, UP0 ;  /* 0x00000001ff087887 */ /* 0x000fc40008000000 */
[----:B------:R-:W-:Y:S02]  /*1160*/  UISETP.GE.U32.AND.EX UP0, UPT, UR30, UR68, UPT, UP1 ;  /* 0x000000441e00728c */ /* 0x000fe4000bf06110 */
[----:B------:R-:W-:Y:S02]  /*1170*/  UISETP.GE.U32.AND UP1, UPT, UR47, UR32, UPT ;  /* 0x000000202f00728c */ /* 0x000fe4000bf26070 */
[----:B------:R-:W-:Y:S02]  /*1180*/  USEL UR17, URZ, 0x1, UP0 ;  /* 0x00000001ff117887 */ /* 0x000fe40008000000 */
[----:B------:R-:W-:Y:S02]  /*1190*/  UISETP.GE.U32.AND.EX UP0, UPT, UR51, UR10, UPT, UP1 ;  /* 0x0000000a3300728c */ /* 0x000fe4000bf06110 */
[----:B------:R-:W-:Y:S02]  /*11a0*/  UIADD3 UR17, UP5, UP6, UR17, UR56, UR8 ;  /* 0x0000003811117290 */ /* 0x000fe4000febe008 */
[----:B------:R-:W-:-:S02]  /*11b0*/  UISETP.GE.U32.AND.EX UP1, UPT, UR50, UR51, UPT, UP4 ;  /* 0x000000333200728c */ /* 0x000fc4000bf26140 */
[----:B------:R-:W-:Y:S02]  /*11c0*/  USEL UR8, URZ, 0x1, UP0 ;  /* 0x00000001ff087887 */ /* 0x000fe40008000000 */
[----:B------:R-:W-:Y:S02]  /*11d0*/  UISETP.GE.U32.AND UP0, UPT, UR55, UR24, UPT ;  /* 0x000000183700728c */ /* 0x000fe4000bf06070 */
[----:B------:R-:W-:Y:S02]  /*11e0*/  UIADD3.X UR20, UPT, UPT, URZ, UR57, URZ, UP5, UP6 ;  /* 0x00000039ff147290 */ /* 0x000fe4000afec4ff */
[----:B------:R-:W-:Y:S02]  /*11f0*/  UIADD3 UR17, UP4, UPT, UR17, UR60, URZ ;  /* 0x0000003c11117290 */ /* 0x000fe4000ff9e0ff */
[----:B------:R-:W-:Y:S02]  /*1200*/  USEL UR10, URZ, 0x1, UP1 ;  /* 0x00000001ff0a7887 */ /* 0x000fe40008800000 */
[----:B------:R-:W-:-:S02]  /*1210*/  UISETP.GE.U32.AND.EX UP1, UPT, UR54, UR25, UPT, UP0 ;  /* 0x000000193600728c */ /* 0x000fc4000bf26100 */
[----:B------:R-:W-:Y:S02]  /*1220*/  UISETP.GE.U32.AND UP0, UPT, UR11, UR55, UPT ;  /* 0x000000370b00728c */ /* 0x000fe4000bf06070 */
[----:B------:R-:W-:Y:S02]  /*1230*/  UIADD3.X UR20, UPT, UPT, UR71, UR20, URZ, UP4, !UPT ;  /* 0x0000001447147290 */ /* 0x000fe4000a7fe4ff */
[----:B------:R-:W-:Y:S02]  /*1240*/  UIADD3 UR10, UP4, UP5, UR10, UR42, UR8 ;  /* 0x0000002a0a0a7290 */ /* 0x000fe4000fd9e008 */
[----:B------:R-:W-:Y:S02]  /*1250*/  UIMAD.WIDE.U32 UR44, UR11, 0x3d1, URZ ;  /* 0x000003d10b2c78a5 */ /* 0x000fe4000f8e00ff */
[----:B------:R-:W-:Y:S02]  /*1260*/  UIMAD.WIDE.U32 UR12, UP3, UR11, 0x1, UR12 ;  /* 0x000000010b0c78a5 */ /* 0x000fe4000f86000c */
[----:B------:R-:W-:-:S02]  /*1270*/  USEL UR8, URZ, 0x1, UP1 ;  /* 0x00000001ff087887 */ /* 0x000fc40008800000 */
[----:B------:R-:W-:Y:S02]  /*1280*/  UISETP.GE.U32.AND UP1, UPT, UR17, UR60, UPT ;  /* 0x0000003c1100728c */ /* 0x000fe4000bf26070 */
[----:B------:R-:W-:Y:S02]  /*1290*/  UISETP.GE.U32.AND.EX UP0, UPT, UR62, UR54, UPT, UP0 ;  /* 0x000000363e00728c */ /* 0x000fe4000bf06100 */
[----:B------:R-:W-:Y:S02]  /*12a0*/  UIADD3.X UR16, UPT, UPT, URZ, UR43, URZ, UP4, UP5 ;  /* 0x0000002bff107290 */ /* 0x000fe4000a7ea4ff */
[----:B------:R-:W-:Y:S02]  /*12b0*/  UIADD3 UR39, UP2, UPT, UR45, UR12, URZ ;  /* 0x0000000c2d277290 */ /* 0x000fe4000ff5e0ff */
[----:B------:R-:W-:Y:S02]  /*12c0*/  UIADD3 UR10, UP4, UPT, UR17, UR10, URZ ;  /* 0x0000000a110a7290 */ /* 0x000fe4000ff9e0ff */
[----:B------:R-:W-:-:S02]  /*12d0*/  UIADD3 UR12, UPT, UPT, UR19, UR75, URZ ;  /* 0x0000004b130c7290 */ /* 0x000fc4000fffe0ff */
[----:B------:R-:W-:Y:S02]  /*12e0*/  UISETP.GE.U32.AND.EX UP1, UPT, UR20, UR71, UPT, UP1 ;  /* 0x000000471400728c */ /* 0x000fe4000bf26110 */
[----:B------:R-:W-:Y:S02]  /*12f0*/  USEL UR19, URZ, 0x1, UP0 ;  /* 0x00000001ff137887 */ /* 0x000fe40008000000 */
[----:B------:R-:W-:Y:S02]  /*1300*/  UISETP.GE.U32.AND UP0, UPT, UR10, UR17, UPT ;  /* 0x000000110a00728c */ /* 0x000fe4000bf06070 */
[----:B------:R-:W-:Y:S02]  /*1310*/  UIADD3.X UR16, UPT, UPT, UR20, UR16, URZ, UP4, !UPT ;  /* 0x0000001014107290 */ /* 0x000fe4000a7fe4ff */
[----:B------:R-:W-:Y:S02]  /*1320*/  USEL UR17, URZ, 0x1, UP1 ;  /* 0x00000001ff117887 */ /* 0x000fe40008800000 */
[----:B------:R-:W-:-:S02]  /*1330*/  UIADD3 UR19, UP1, UP4, UR19, UR40, UR8 ;  /* 0x0000002813137290 */ /* 0x000fc4000fc3e008 */
[----:B------:R-:W-:Y:S02]  /*1340*/  UIADD3 UR8, UP5, UPT, UR10, UR18, URZ ;  /* 0x000000120a087290 */ /* 0x000fe4000ffbe0ff */
[----:B------:R-:W-:Y:S02]  /*1350*/  UISETP.GE.U32.AND.EX UP0, UPT, UR16, UR20, UPT, UP0 ;  /* 0x000000141000728c */ /* 0x000fe4000bf06100 */
[----:B------:R-:W-:Y:S02]  /*1360*/  UIADD3.X UR23, UPT, UPT, URZ, UR41, URZ, UP1, UP4 ;  /* 0x00000029ff177290 */ /* 0x000fe40008fe84ff */
[----:B------:R-:W-:Y:S02]  /*1370*/  UIADD3.X UR11, UPT, UPT, URZ, URZ, URZ, UP3, !UPT ;  /* 0x000000ffff0b7290 */ /* 0x000fe40009ffe4ff */
[----:B------:R-:W-:Y:S02]  /*1380*/  UIADD3.X UR16, UPT, UPT, UR12, UR16, URZ, UP5, !UPT ;  /* 0x000000100c107290 */ /* 0x000fe4000affe4ff */
[----:B------:R-:W-:-:S02]  /*1390*/  UISETP.GE.U32.AND UP1, UPT, UR8, UR18, UPT ;  /* 0x000000120800728c */ /* 0x000fc4000bf26070 */
[----:B------:R-:W-:Y:S02]  /*13a0*/  UIADD3 UR19, UP3, UPT, UR8, UR19, URZ ;  /* 0x0000001308137290 */ /* 0x000fe4000ff7e0ff */
[----:B------:R-:W-:Y:S02]  /*13b0*/  USEL UR18, URZ, 0x1, UP0 ;  /* 0x00000001ff127887 */ /* 0x000fe40008000000 */
[----:B------:R-:W-:Y:S02]  /*13c0*/  UISETP.GE.U32.AND.EX UP0, UPT, UR16, UR12, UPT, UP1 ;  /* 0x0000000c1000728c */ /* 0x000fe4000bf06110 */
[----:B------:R-:W-:Y:S02]  /*13d0*/  UIMAD UR15, UR15, UR28, URZ ;  /* 0x0000001c0f0f72a4 */ /* 0x000fe4000f8e02ff */
[----:B------:R-:W-:Y:S02]  /*13e0*/  UIADD3.X UR23, UPT, UPT, UR16, UR23, URZ, UP3, !UPT ;  /* 0x0000001710177290 */ /* 0x000fe40009ffe4ff */
[----:B------:R-:W-:Y:S01]  /*13f0*/  UISETP.GE.U32.AND UP1, UPT, UR19, UR8, UPT ;  /* 0x000000081300728c */ /* 0x000fe2000bf26070 */
[----:B------:R-:W-:Y:S01]  /*1400*/  UMOV UR38, UR44 ;  /* 0x0000002c00267c82 */ /* 0x000fe20008000000 */
[----:B------:R-:W-:-:S02]  /*1410*/  UIMAD UR29, UR14, UR29, UR15 ;  /* 0x0000001d0e1d72a4 */ /* 0x000fc4000f8e020f */
[----:B------:R-:W-:Y:S02]  /*1420*/  UISETP.GE.U32.AND.EX UP1, UPT, UR23, UR16, UPT, UP1 ;  /* 0x000000101700728c */ /* 0x000fe4000bf26110 */
[----:B------:R-:W-:Y:S02]  /*1430*/  UIMAD.WIDE.U32 UR14, UR28, UR14, UR38 ;  /* 0x0000000e1c0e72a5 */ /* 0x000fe4000f8e0026 */
[----:B------:R-:W-:Y:S01]  /*1440*/  UIADD3 UR18, UP4, UP5, UR18, UR52, UR17 ;  /* 0x0000003412127290 */ /* 0x000fe2000fd9e011 */
[----:B------:R-:W-:Y:S01]  /*1450*/  UMOV UR10, UR13 ;  /* 0x0000000d000a7c82 */ /* 0x000fe20008000000 */
[----:B------:R-:W-:Y:S02]  /*1460*/  UIMAD.WIDE.U32 UR12, UR19, 0x3d1, URZ ;  /* 0x000003d1130c78a5 */ /* 0x000fe4000f8e00ff */
[----:B------:R-:W-:Y:S02]  /*1470*/  UIMAD.WIDE.U32.X UR62, UR62, 0x1, UR10, UP2 ;  /* 0x000000013e3e78a5 */ /* 0x000fe400090e040a */
[----:B------:R-:W-:-:S02]  /*1480*/  UIMAD.WIDE.U32 UR16, UR23, 0x3d1, URZ ;  /* 0x000003d1171078a5 */ /* 0x000fc4000f8e00ff */
[----:B------:R-:W-:Y:S02]  /*1490*/  USEL UR20, URZ, 0x1, UP1 ;  /* 0x00000001ff147887 */ /* 0x000fe40008800000 */
[----:B------:R-:W-:Y:S02]  /*14a0*/  UIADD3 UR6, UPT, UPT, UR37, UR22, URZ ;  /* 0x0000001625067290 */ /* 0x000fe4000fffe0ff */
[----:B------:R-:W-:Y:S02]  /*14b0*/  UIADD3 UR11, UPT, UPT, UR15, UR29, URZ ;  /* 0x0000001d0f0b7290 */ /* 0x000fe4000fffe0ff */
[----:B------:R-:W-:Y:S02]  /*14c0*/  UISETP.GE.U32.AND UP2, UPT, UR14, UR44, UPT ;  /* 0x0000002c0e00728c */ /* 0x000fe4000bf46070 */
[----:B------:R-:W-:Y:S02]  /*14d0*/  UIADD3.X UR52, UPT, UPT, URZ, UR53, URZ, UP4, UP5 ;  /* 0x00000035ff347290 */ /* 0x000fe4000a7ea4ff */
[----:B------:R-:W-:-:S02]  /*14e0*/  UIADD3 UR18, UP1, UPT, UR18, UR36, URZ ;  /* 0x0000002412127290 */ /* 0x000fc4000ff3e0ff */
[----:B------:R-:W-:Y:S02]  /*14f0*/  USEL UR10, URZ, 0x1, UP0 ;  /* 0x00000001ff0a7887 */ /* 0x000fe40008000000 */
[----:B------:R-:W-:Y:S02]  /*1500*/  UIADD3 UR8, UP3, UPT, UR7, UR12, URZ ;  /* 0x0000000c07087290 */ /* 0x000fe4000ff7e0ff */
[----:B------:R-:W-:Y:S02]  /*1510*/  UIMAD.WIDE.U32 UR16, UP4, UR19, 0x1, UR16 ;  /* 0x00000001131078a5 */ /* 0x000fe4000f880010 */
[----:B------:R-:W-:Y:S02]  /*1520*/  UISETP.GE.U32.AND.EX UP2, UPT, UR11, UR39, UPT, UP2 ;  /* 0x000000270b00728c */ /* 0x000fe4000bf46120 */
[----:B------:R-:W-:Y:S02]  /*1530*/  UIADD3.X UR19, UPT, UPT, UR6, UR52, URZ, UP1, !UPT ;  /* 0x0000003406137290 */ /* 0x000fe40008ffe4ff */
[----:B------:R-:W-:-:S02]  /*1540*/  UISETP.GE.U32.AND UP1, UPT, UR18, UR36, UPT ;  /* 0x000000241200728c */ /* 0x000fc4000bf26070 */
[----:B------:R-:W-:Y:S02]  /*1550*/  UIADD3 UR20, UP5, UP6, UR20, UR48, UR10 ;  /* 0x0000003014147290 */ /* 0x000fe4000febe00a */
[----:B------:R-:W-:Y:S02]  /*1560*/  UISETP.GE.U32.AND UP0, UPT, UR8, UR12, UPT ;  /* 0x0000000c0800728c */ /* 0x000fe4000bf06070 */
[----:B------:R-:W-:Y:S02]  /*1570*/  USEL UR12, URZ, 0x1, UP2 ;  /* 0x00000001ff0c7887 */ /* 0x000fe40009000000 */
[----:B------:R-:W-:Y:S02]  /*1580*/  UIADD3.X UR7, UPT, UPT, URZ, URZ, URZ, UP4, !UPT ;  /* 0x000000ffff077290 */ /* 0x000fe4000a7fe4ff */
[----:B------:R-:W-:Y:S02]  /*1590*/  UIADD3 UR16, UP4, UPT, UR13, UR16, URZ ;  /* 0x000000100d107290 */ /* 0x000fe4000ff9e0ff */
[----:B------:R-:W-:-:S02]  /*15a0*/  UISETP.GE.U32.AND.EX UP2, UPT, UR19, UR6, UPT, UP1 ;  /* 0x000000061300728c */ /* 0x000fc4000bf46110 */
[----:B------:R-:W-:Y:S02]  /*15b0*/  UIADD3.X UR22, UPT, UPT, URZ, UR49, URZ, UP5, UP6 ;  /* 0x00000031ff167290 */ /* 0x000fe4000afec4ff */
[----:B------:R-:W-:Y:S02]  /*15c0*/  UIADD3 UR20, UP1, UPT, UR18, UR20, URZ ;  /* 0x0000001412147290 */ /* 0x000fe4000ff3e0ff */
[----:B------:R-:W-:Y:S02]  /*15d0*/  UIADD3.X UR10, UPT, UPT, UR16, UR4, URZ, UP3, !UPT ;  /* 0x00000004100a7290 */ /* 0x000fe40009ffe4ff */
[----:B------:R-:W-:Y:S02]  /*15e0*/  UIADD3 UR4, UP3, UP5, UR8, UR62, UR12 ;  /* 0x0000003e08047290 */ /* 0x000fe4000fd7e00c */
[----:B------:R-:W-:Y:S02]  /*15f0*/  UIADD3.X UR22, UPT, UPT, UR19, UR22, URZ, UP1, !UPT ;  /* 0x0000001613167290 */ /* 0x000fe40008ffe4ff */
[----:B------:R-:W-:Y:S01]  /*1600*/  UISETP.GE.U32.AND UP1, UPT, UR20, UR18, UPT ;  /* 0x000000121400728c */ /* 0x000fe2000bf26070 */
[----:B------:R-:W-:Y:S01]  /*1610*/  UMOV UR6, UR17 ;  /* 0x0000001100067c82 */ /* 0x000fe20008000000 */
[----:B------:R-:W-:-:S02]  /*1620*/  USEL UR21, URZ, 0x1, UP2 ;  /* 0x00000001ff157887 */ /* 0x000fc40009000000 */
[----:B------:R-:W-:Y:S02]  /*1630*/  UIMAD.WIDE.U32.X UR12, UR23, 0x1, UR6, UP4 ;  /* 0x00000001170c78a5 */ /* 0x000fe4000a0e0406 */
[----:B------:R-:W-:Y:S02]  /*1640*/  UISETP.GE.U32.AND.EX UP0, UPT, UR10, UR16, UPT, UP0 ;  /* 0x000000100a00728c */ /* 0x000fe4000bf06100 */
[----:B------:R-:W-:Y:S02]  /*1650*/  UIADD3.X UR6, UPT, UPT, UR10, UR63, URZ, UP3, UP5 ;  /* 0x0000003f0a067290 */ /* 0x000fe40009fea4ff */
[----:B------:R-:W-:Y:S02]  /*1660*/  UISETP.GE.U32.AND UP2, UPT, UR4, UR8, UPT ;  /* 0x000000080400728c */ /* 0x000fe4000bf46070 */
[----:B------:R-:W-:Y:S02]  /*1670*/  UISETP.GE.U32.AND.EX UP1, UPT, UR22, UR19, UPT, UP1 ;  /* 0x000000131600728c */ /* 0x000fe4000bf26110 */
[----:B------:R-:W-:-:S02]  /*1680*/  UIMAD.WIDE.U32 UR16, UR20, 0x3d1, URZ ;  /* 0x000003d1141078a5 */ /* 0x000fc4000f8e00ff */
[----:B------:R-:W-:Y:S02]  /*1690*/  UIMAD.WIDE.U32 UR18, UR22, 0x3d1, URZ ;  /* 0x000003d1161278a5 */ /* 0x000fe4000f8e00ff */
[----:B------:R-:W-:Y:S02]  /*16a0*/  USEL UR8, URZ, 0x1, UP0 ;  /* 0x00000001ff087887 */ /* 0x000fe40008000000 */
[----:B------:R-:W-:Y:S02]  /*16b0*/  UISETP.GE.U32.AND.EX UP0, UPT, UR6, UR10, UPT, UP2 ;  /* 0x0000000a0600728c */ /* 0x000fe4000bf06120 */
[----:B------:R-:W-:Y:S02]  /*16c0*/  USEL UR10, URZ, 0x1, UP1 ;  /* 0x00000001ff0a7887 */ /* 0x000fe40008800000 */
[----:B------:R-:W-:Y:S02]  /*16d0*/  UIADD3 UR31, UP2, UPT, UR31, UR16, URZ ;  /* 0x000000101f1f7290 */ /* 0x000fe4000ff5e0ff */
[----:B------:R-:W-:-:S02]  /*16e0*/  UIMAD.WIDE.U32 UR18, UP1, UR20, 0x1, UR18 ;  /* 0x00000001141278a5 */ /* 0x000fc4000f820012 */
[----:B------:R-:W-:Y:S02]  /*16f0*/  USEL UR7, URZ, 0x1, UP0 ;  /* 0x00000001ff077887 */ /* 0x000fe40008000000 */
[----:B------:R-:W-:Y:S02]  /*1700*/  UIADD3 UR10, UP3, UP4, UR10, UR26, UR21 ;  /* 0x0000001a0a0a7290 */ /* 0x000fe4000fc7e015 */
[----:B------:R-:W-:Y:S02]  /*1710*/  UISETP.GE.U32.AND UP0, UPT, UR31, UR16, UPT ;  /* 0x000000101f00728c */ /* 0x000fe4000bf06070 */
[----:B------:R-:W-:Y:S02]  /*1720*/  UIADD3.X UR21, UPT, UPT, URZ, URZ, URZ, UP1, !UPT ;  /* 0x000000ffff157290 */ /* 0x000fe40008ffe4ff */
[----:B------:R-:W-:Y:S02]  /*1730*/  UIADD3 UR16, UP1, UPT, UR17, UR18, URZ ;  /* 0x0000001211107290 */ /* 0x000fe4000ff3e0ff */
[----:B------:R-:W-:-:S02]  /*1740*/  UIADD3 UR7, UP5, UP6, UR7, UR12, UR8 ;  /* 0x0000000c07077290 */ /* 0x000fc4000febe008 */
[----:B------:R-:W-:Y:S02]  /*1750*/  UIADD3.X UR5, UPT, UPT, UR16, UR5, URZ, UP2, !UPT ;  /* 0x0000000510057290 */ /* 0x000fe400097fe4ff */
[----:B------:R-:W-:Y:S02]  /*1760*/  UIADD3.X UR8, UPT, UPT, URZ, UR13, URZ, UP5, UP6 ;  /* 0x0000000dff087290 */ /* 0x000fe4000afec4ff */
[----:B------:R-:W-:Y:S01]  /*1770*/  UIADD3 UR7, UP2, UPT, UR31, UR7, URZ ;  /* 0x000000071f077290 */ /* 0x000fe2000ff5e0ff */
[----:B------:R-:W-:Y:S01]  /*1780*/  UMOV UR20, UR19 ;  /* 0x0000001300147c82 */ /* 0x000fe20008000000 */
[----:B------:R-:W-:Y:S02]  /*1790*/  UIADD3.X UR26, UPT, UPT, URZ, UR27, URZ, UP3, UP4 ;  /* 0x0000001bff1a7290 */ /* 0x000fe40009fe84ff */
[----:B------:R-:W-:Y:S02]  /*17a0*/  UIMAD.WIDE.U32.X UR12, UR22, 0x1, UR20, UP1 ;  /* 0x00000001160c78a5 */ /* 0x000fe400088e0414 */
[----:B------:R-:W-:-:S02]  /*17b0*/  UIADD3.X UR8, UPT, UPT, UR5, UR8, URZ, UP2, !UPT ;  /* 0x0000000805087290 */ /* 0x000fc400097fe4ff */
[----:B------:R-:W-:Y:S02]  /*17c0*/  UISETP.GE.U32.AND UP1, UPT, UR7, UR31, UPT ;  /* 0x0000001f0700728c */ /* 0x000fe4000bf26070 */
[----:B------:R-:W-:Y:S02]  /*17d0*/  UISETP.GE.U32.AND.EX UP0, UPT, UR5, UR16, UPT, UP0 ;  /* 0x000000100500728c */ /* 0x000fe4000bf06100 */
[----:B------:R-:W-:Y:S02]  /*17e0*/  UIMAD.WIDE.U32 UR16, UR26, 0x3d1, URZ ;  /* 0x000003d11a1078a5 */ /* 0x000fe4000f8e00ff */
[----:B------:R-:W-:Y:S02]  /*17f0*/  UISETP.GE.U32.AND.EX UP1, UPT, UR8, UR5, UPT, UP1 ;  /* 0x000000050800728c */ /* 0x000fe4000bf26110 */
[----:B------:R-:W-:Y:S02]  /*1800*/  UIMAD.WIDE.U32 UR24, UR10, 0x3d1, URZ ;  /* 0x000003d10a1878a5 */ /* 0x000fe4000f8e00ff */
[----:B------:R-:W-:-:S02]  /*1810*/  UIMAD.WIDE.U32 UR16, UP3, UR10, 0x1, UR16 ;  /* 0x000000010a1078a5 */ /* 0x000fc4000f860010 */
[----:B------:R-:W-:Y:S02]  /*1820*/  USEL UR18, URZ, 0x1, UP0 ;  /* 0x00000001ff127887 */ /* 0x000fe40008000000 */
[----:B------:R-:W-:Y:S02]  /*1830*/  USEL UR10, URZ, 0x1, UP1 ;  /* 0x00000001ff0a7887 */ /* 0x000fe40008800000 */
[----:B------:R-:W-:Y:S02]  /*1840*/  UIADD3 UR5, UP4, UPT, UR9, UR24, URZ ;  /* 0x0000001809057290 */ /* 0x000fe4000ff9e0ff */
[----:B------:R-:W-:Y:S02]  /*1850*/  UIADD3 UR9, UP0, UP1, UR10, UR12, UR18 ;  /* 0x0000000c0a097290 */ /* 0x000fe4000f91e012 */
[----:B------:R-:W-:Y:S02]  /*1860*/  UIADD3 UR16, UP2, UPT, UR25, UR16, URZ ;  /* 0x0000001019107290 */ /* 0x000fe4000ff5e0ff */
[----:B------:R-:W-:-:S02]  /*1870*/  UIADD3.X UR10, UPT, UPT, URZ, UR13, URZ, UP0, UP1 ;  /* 0x0000000dff0a7290 */ /* 0x000fc400087e24ff */
[----:B------:R-:W-:Y:S02]  /*1880*/  UIADD3.X UR33, UPT, UPT, UR16, UR33, URZ, UP4, !UPT ;  /* 0x0000002110217290 */ /* 0x000fe4000a7fe4ff */
[----:B------:R-:W-:Y:S02]  /*1890*/  UIADD3 UR9, UP1, UPT, UR5, UR9, URZ ;  /* 0x0000000905097290 */ /* 0x000fe4000ff3e0ff */
[----:B------:R-:W-:Y:S02]  /*18a0*/  UISETP.GE.U32.AND UP0, UPT, UR5, UR24, UPT ;  /* 0x000000180500728c */ /* 0x000fe4000bf06070 */
[----:B------:R-:W-:Y:S02]  /*18b0*/  UIADD3.X UR10, UPT, UPT, UR33, UR10, URZ, UP1, !UPT ;  /* 0x0000000a210a7290 */ /* 0x000fe40008ffe4ff */
[----:B------:R-:W-:Y:S02]  /*18c0*/  UISETP.GE.U32.AND UP1, UPT, UR9, UR5, UPT ;  /* 0x000000050900728c */ /* 0x000fe4000bf26070 */
[----:B------:R-:W-:-:S02]  /*18d0*/  UIADD3.X UR13, UPT, UPT, URZ, URZ, URZ, UP3, !UPT ;  /* 0x000000ffff0d7290 */ /* 0x000fc40009ffe4ff */
[----:B------:R-:W-:Y:S01]  /*18e0*/  UISETP.GE.U32.AND.EX UP0, UPT, UR33, UR16, UPT, UP0 ;  /* 0x000000102100728c */ /* 0x000fe2000bf06100 */
[----:B------:R-:W-:Y:S01]  /*18f0*/  R2UR UR16, R1 ;  /* 0x00000000011072ca */ /* 0x000fe200000e0000 */
[----:B------:R-:W-:Y:S01]  /*1900*/  UISETP.GE.U32.AND.EX UP1, UPT, UR10, UR33, UPT, UP1 ;  /* 0x000000210a00728c */ /* 0x000fe2000bf26110 */
[----:B------:R-:W-:Y:S01]  /*1910*/  UMOV UR12, UR17 ;  /* 0x00000011000c7c82 */ /* 0x000fe20008000000 */
[----:B------:R-:W-:Y:S02]  /*1920*/  USEL UR5, URZ, 0x1, UP0 ;  /* 0x00000001ff057887 */ /* 0x000fe40008000000 */
[----:B------:R-:W-:Y:S02]  /*1930*/  UIMAD.WIDE.U32.X UR12, UR26, 0x1, UR12, UP2 ;  /* 0x000000011a0c78a5 */ /* 0x000fe400090e040c */
[----:B------:R-:W-:Y:S01]  /*1940*/  USEL UR22, URZ, 0x1, UP1 ;  /* 0x00000001ff167887 */ /* 0x000fe20008800000 */
[----:B------:R-:W-:Y:S01]  /*1950*/  UMOV UR20, UR14 ;  /* 0x0000000e00147c82 */ /* 0x000fe20008000000 */
[----:B------:R-:W-:-:S02]  /*1960*/  UMOV UR17, UR11 ;  /* 0x0000000b00117c82 */ /* 0x000fc40008000000 */
[----:B------:R-:W-:Y:S01]  /*1970*/  UIADD3 UR22, UP0, UP1, UR22, UR12, UR5 ;  /* 0x0000000c16167290 */ /* 0x000fe2000f91e005 */
[----:B------:R-:W-:-:S03]  /*1980*/  R2UR UR5, R1 ;  /* 0x00000000010572ca */ /* 0x000fc600000e0000 */
[----:B------:R-:W-:Y:S02]  /*1990*/  UIADD3.X UR23, UPT, UPT, URZ, UR13, URZ, UP0, UP1 ;  /* 0x0000000dff177290 */ /* 0x000fe400087e24ff */
[----:B------:R-:W-:-:S04]  /*19a0*/  UISETP.NE.U32.AND UP0, UPT, UR22, URZ, UPT ;  /* 0x000000ff1600728c */ /* 0x000fc8000bf05070 */
[----:B------:R-:W-:-:S09]  /*19b0*/  UISETP.NE.AND.EX UP0, UPT, UR23, URZ, UPT, UP0 ;  /* 0x000000ff1700728c */ /* 0x000fd2000bf05300 */
[----:B------:R-:W-:Y:S05]  /*19c0*/  BRA.U !UP0, `(.L_x_0) ;  /* 0x00000001088c7547 */ /* 0x000fea000b800000 */
[----:B------:R-:W-:-:S04]  /*19d0*/  UIMAD.WIDE.U32 UR12, UR23, 0x3d1, URZ ;  /* 0x000003d1170c78a5 */ /* 0x000fc8000f8e00ff */
[----:B------:R-:W-:-:S03]  /*19e0*/  UIMAD.WIDE.U32 UR18, UP0, UR22, 0x1, UR12 ;  /* 0x00000001161278a5 */ /* 0x000fc6000f80000c */
[----:B------:R-:W-:Y:S01]  /*19f0*/  UMOV UR12, UR14 ;  /* 0x0000000e000c7c82 */ /* 0x000fe20008000000 */
[----:B------:R-:W-:Y:S01]  /*1a00*/  UMOV UR13, UR11 ;  /* 0x0000000b000d7c82 */ /* 0x000fe20008000000 */
[----:B------:R-:W-:Y:S02]  /*1a10*/  UIADD3.X UR15, UPT, UPT, URZ, URZ, URZ, UP0, !UPT ;  /* 0x000000ffff0f7290 */ /* 0x000fe400087fe4ff */
[----:B------:R-:W-:Y:S02]  /*1a20*/  UIMAD.WIDE.U32 UR20, UR22, 0x3d1, UR12 ;  /* 0x000003d1161478a5 */ /* 0x000fe4000f8e000c */
[----:B------:R-:W-:Y:S02]  /*1a30*/  UIMAD.WIDE.U32 UR12, UR22, 0x3d1, URZ ;  /* 0x000003d1160c78a5 */ /* 0x000fe4000f8e00ff */
[----:B------:R-:W-:Y:S02]  /*1a40*/  UIADD3 UR17, UPT, UPT, UR18, UR21, URZ ;  /* 0x0000001512117290 */ /* 0x000fe4000fffe0ff */
[----:B------:R-:W-:-:S02]  /*1a50*/  UISETP.GE.U32.AND UP0, UPT, UR20, UR14, UPT ;  /* 0x0000000e1400728c */ /* 0x000fc4000bf06070 */
[----:B------:R-:W-:Y:S02]  /*1a60*/  UIADD3 URZ, UP1, UPT, UR13, UR18, URZ ;  /* 0x000000120dff7290 */ /* 0x000fe4000ff3e0ff */
[----:B------:R-:W-:Y:S01]  /*1a70*/  UISETP.GE.U32.AND.EX UP0, UPT, UR17, UR11, UPT, UP0 ;  /* 0x0000000b1100728c */ /* 0x000fe2000bf06100 */
[----:B------:R-:W-:Y:S02]  /*1a80*/  UMOV UR14, UR19 ;  /* 0x00000013000e7c82 */ /* 0x000fe40008000000 */
[----:B------:R-:W-:Y:S02]  /*1a90*/  UIMAD.WIDE.U32.X UR12, UR23, 0x1, UR14, UP1 ;  /* 0x00000001170c78a5 */ /* 0x000fe400088e040e */
[----:B------:R-:W-:-:S04]  /*1aa0*/  USEL UR11, URZ, 0x1, UP0 ;  /* 0x00000001ff0b7887 */ /* 0x000fc80008000000 */
[----:B------:R-:W-:-:S04]  /*1ab0*/  UIADD3 UR11, UP0, UPT, UR11, UR12, URZ ;  /* 0x0000000c0b0b7290 */ /* 0x000fc8000ff1e0ff */
[----:B------:R-:W-:Y:S02]  /*1ac0*/  UIADD3.X UR12, UPT, UPT, URZ, UR13, URZ, UP0, !UPT ;  /* 0x0000000dff0c7290 */ /* 0x000fe400087fe4ff */
[----:B------:R-:W-:-:S04]  /*1ad0*/  UISETP.NE.U32.AND UP0, UPT, UR11, URZ, UPT ;  /* 0x000000ff0b00728c */ /* 0x000fc8000bf05070 */
[----:B------:R-:W-:-:S09]  /*1ae0*/  UISETP.NE.AND.EX UP0, UPT, UR12, URZ, UPT, UP0 ;  /* 0x000000ff0c00728c */ /* 0x000fd2000bf05300 */
[----:B------:R-:W-:Y:S05]  /*1af0*/  BRA.U !UP0, `(.L_x_0) ;  /* 0x0000000108407547 */ /* 0x000fea000b800000 */
[----:B------:R-:W-:-:S04]  /*1b00*/  UIADD3 UR11, UP0, UPT, UR11, UR4, URZ ;  /* 0x000000040b0b7290 */ /* 0x000fc8000ff1e0ff */
[----:B------:R-:W-:Y:S02]  /*1b10*/  UIADD3.X UR12, UPT, UPT, UR12, UR6, URZ, UP0, !UPT ;  /* 0x000000060c0c7290 */ /* 0x000fe400087fe4ff */
[----:B------:R-:W-:-:S03]  /*1b20*/  UISETP.GE.U32.AND UP0, UPT, UR11, UR4, UPT ;  /* 0x000000040b00728c */ /* 0x000fc6000bf06070 */
[----:B------:R-:W-:Y:S01]  /*1b30*/  UMOV UR4, UR11 ;  /* 0x0000000b00047c82 */ /* 0x000fe20008000000 */
[----:B------:R-:W-:-:S03]  /*1b40*/  UISETP.GE.U32.AND.EX UP0, UPT, UR12, UR6, UPT, UP0 ;  /* 0x000000060c00728c */ /* 0x000fc6000bf06100 */
[----:B------:R-:W-:-:S06]  /*1b50*/  UMOV UR6, UR12 ;  /* 0x0000000c00067c82 */ /* 0x000fcc0008000000 */
[----:B------:R-:W-:Y:S05]  /*1b60*/  BRA.U UP0, `(.L_x_0) ;  /* 0x0000000100247547 */ /* 0x000fea000b800000 */
[----:B------:R-:W-:Y:S01]  /*1b70*/  UIADD3 UR7, UP0, UPT, UR7, 0x1, URZ ;  /* 0x0000000107077890 */ /* 0x000fe2000ff1e0ff */
[----:B------:R-:W-:-:S03]  /*1b80*/  UMOV UR6, UR12 ;  /* 0x0000000c00067c82 */ /* 0x000fc60008000000 */
[----:B------:R-:W-:Y:S02]  /*1b90*/  UIADD3.X UR8, UPT, UPT, URZ, UR8, URZ, UP0, !UPT ;  /* 0x00000008ff087290 */ /* 0x000fe400087fe4ff */
[----:B------:R-:W-:-:S04]  /*1ba0*/  UISETP.NE.U32.AND UP0, UPT, UR7, URZ, UPT ;  /* 0x000000ff0700728c */ /* 0x000fc8000bf05070 */
[----:B------:R-:W-:-:S04]  /*1bb0*/  UISETP.NE.AND.EX UP0, UPT, UR8, URZ, UPT, UP0 ;  /* 0x000000ff0800728c */ /* 0x000fc8000bf05300 */
[----:B------:R-:W-:-:S04]  /*1bc0*/  USEL UR4, URZ, 0x1, UP0 ;  /* 0x00000001ff047887 */ /* 0x000fc80008000000 */
[----:B------:R-:W-:-:S03]  /*1bd0*/  UIADD3 UR9, UP0, UPT, UR4, UR9, URZ ;  /* 0x0000000904097290 */ /* 0x000fc6000ff1e0ff */
[----:B------:R-:W-:Y:S01]  /*1be0*/  UMOV UR4, UR11 ;  /* 0x0000000b00047c82 */ /* 0x000fe20008000000 */
[----:B------:R-:W-:-:S12]  /*1bf0*/  UIADD3.X UR10, UPT, UPT, URZ, UR10, URZ, UP0, !UPT ;  /* 0x0000000aff0a7290 */ /* 0x000fd800087fe4ff */
.L_x_0:
[----:B------:R-:W0:Y:S01]  /*1c00*/  LDCU.64 UR22, c[0x3][0x640] ;  /* 0x00c0c800ff1677ac */ /* 0x000e220008000a00 */
[----:B------:R-:W-:-:S05]  /*1c10*/  VIADD R0, R1, 0x600 ;  /* 0x0000060001007836 */ /* 0x000fca0000000000 */
[----:B------:R-:W-:Y:S01]  /*1c20*/  R2UR UR11, R0 ;  /* 0x00000000000b72ca */ /* 0x000fe200000e0000 */
[----:B0-----:R-:W-:-:S04]  /*1c30*/  UISETP.GT.U32.AND UP0, UPT, UR9, UR22, UPT ;  /* 0x000000160900728c */ /* 0x001fc8000bf04070 */
[----:B------:R-:W-:-:S11]  /*1c40*/  UISETP.GT.U32.AND.EX UP0, UPT, UR10, UR23, UPT, UP0 ;  /* 0x000000170a00728c */ /* 0x000fd6000bf04100 */
[----:B------:R-:W0:Y:S01]  /*1c50*/  @UP0 LDCU.64 UR14, c[0x3][0x630] ;  /* 0x00c0c600ff0e07ac */ /* 0x000e220008000a00 */
[----:B------:R-:W1:Y:S01]  /*1c60*/  @UP0 LDCU.64 UR12, c[0x3][0x638] ;  /* 0x00c0c700ff0c07ac */ /* 0x000e620008000a00 */
[----:B------:R-:W-:Y:S05]  /*1c70*/  BRA.U UP0, `(.L_x_1) ;  /* 0x0000000100607547 */ /* 0x000fea000b800000 */
[----:B------:R-:W-:Y:S01]  /*1c80*/  UISETP.NE.U32.AND UP0, UPT, UR9, UR22, UPT ;  /* 0x000000160900728c */ /* 0x000fe2000bf05070 */
[----:B-1----:R-:W1:Y:S03]  /*1c90*/  LDCU.64 UR12, c[0x3][0x638] ;  /* 0x00c0c700ff0c77ac */ /* 0x002e660008000a00 */
[----:B------:R-:W-:-:S11]  /*1ca0*/  UISETP.NE.AND.EX UP0, UPT, UR10, UR23, UPT, UP0 ;  /* 0x000000170a00728c */ /* 0x000fd6000bf05300 */
[----:B0-----:R-:W0:Y:S01]  /*1cb0*/  @UP0 LDCU.64 UR14, c[0x3][0x630] ;  /* 0x00c0c600ff0e07ac */ /* 0x001e220008000a00 */
[----:B------:R-:W-:Y:S05]  /*1cc0*/  BRA.U UP0, `(.L_x_2) ;  /* 0x0000000100807547 */ /* 0x000fea000b800000 */
[----:B------:R-:W2:Y:S01]  /*1cd0*/  LDCU.64 UR18, c[0x3][0x638] ;  /* 0x00c0c700ff1277ac */ /* 0x000ea20008000a00 */
[----:B0-----:R-:W3:Y:S01]  /*1ce0*/  LDCU.64 UR14, c[0x3][0x630] ;  /* 0x00c0c600ff0e77ac */ /* 0x001ee20008000a00 */
[----:B--2---:R-:W-:-:S04]  /*1cf0*/  UISETP.NE.U32.AND UP0, UPT, UR7, UR18, UPT ;  /* 0x000000120700728c */ /* 0x004fc8000bf05070 */
[----:B------:R-:W-:-:S09]  /*1d00*/  UISETP.NE.AND.EX UP0, UPT, UR8, UR19, UPT, UP0 ;  /* 0x000000130800728c */ /* 0x000fd2000bf05300 */
[----:B---3--:R-:W-:Y:S05]  /*1d10*/  BRA.U UP0, `(.L_x_2) ;  /* 0x00000001006c7547 */ /* 0x008fea000b800000 */
[----:B-1----:R-:W0:Y:S02]  /*1d20*/  LDCU.64 UR12, c[0x3][0x630] ;  /* 0x00c0c600ff0c77ac */ /* 0x002e240008000a00 */
[----:B0-----:R-:W-:-:S03]  /*1d30*/  UISETP.NE.U32.AND UP0, UPT, UR4, UR12, UPT ;  /* 0x0000000c0400728c */ /* 0x001fc6000bf05070 */
[----:B------:R-:W-:Y:S01]  /*1d40*/  UMOV UR12, UR7 ;  /* 0x00000007000c7c82 */ /* 0x000fe20008000000 */
[----:B------:R-:W-:-:S03]  /*1d50*/  UISETP.NE.AND.EX UP0, UPT, UR6, UR13, UPT, UP0 ;  /* 0x0000000d0600728c */ /* 0x000fc6000bf05300 */
[----:B------:R-:W-:-:S06]  /*1d60*/  UMOV UR13, UR8 ;  /* 0x00000008000d7c82 */ /* 0x000fcc0008000000 */
[----:B------:R-:W-:Y:S05]  /*1d70*/  BRA.U UP0, `(.L_x_2) ;  /* 0x0000000100547547 */ /* 0x000fea000b800000 */
[----:B------:R-:W0:Y:S01]  /*1d80*/  LDCU.64 UR12, c[0x3][0x628] ;  /* 0x00c0c500ff0c77ac */ /* 0x000e220008000a00 */
[----:B------:R-:W-:Y:S01]  /*1d90*/  UMOV UR14, UR4 ;  /* 0x00000004000e7c82 */ /* 0x000fe20008000000 */
[----:B------:R-:W-:Y:S01]  /*1da0*/  UMOV UR15, UR6 ;  /* 0x00000006000f7c82 */ /* 0x000fe20008000000 */
[----:B0-----:R-:W-:-:S03]  /*1db0*/  UISETP.GE.U32.AND UP0, UPT, UR20, UR12, UPT ;  /* 0x0000000c1400728c */ /* 0x001fc6000bf06070 */
[----:B------:R-:W-:Y:S01]  /*1dc0*/  UMOV UR12, UR7 ;  /* 0x00000007000c7c82 */ /* 0x000fe20008000000 */
[----:B------:R-:W-:-:S03]  /*1dd0*/  UISETP.GE.U32.AND.EX UP0, UPT, UR17, UR13, UPT, UP0 ;  /* 0x0000000d1100728c */ /* 0x000fc6000bf06100 */
[----:B------:R-:W-:-:S06]  /*1de0*/  UMOV UR13, UR8 ;  /* 0x00000008000d7c82 */ /* 0x000fcc0008000000 */
[----:B------:R-:W-:Y:S05]  /*1df0*/  BRA.U !UP0, `(.L_x_2) ;  /* 0x0000000108347547 */ /* 0x000fea000b800000 */
.L_x_1:
[----:B------:R-:W2:Y:S02]  /*1e00*/  LDCU.64 UR18, c[0x3][0x628] ;  /* 0x00c0c500ff1277ac */ /* 0x000ea40008000a00 */
[----:B--2---:R-:W-:-:S04]  /*1e10*/  UIADD3 UR20, UP0, UPT, UR20, -UR18, URZ ;  /* 0x8000001214147290 */ /* 0x004fc8000ff1e0ff */
[----:B------:R-:W-:-:S04]  /*1e20*/  UIADD3.X UR17, UP0, UPT, UR17, ~UR19, URZ, UP0, !UPT ;  /* 0x8000001311117290 */ /* 0x000fc8000871e4ff */
[----:B------:R-:W-:-:S04]  /*1e30*/  UIADD3.X UR18, UP0, UPT, URZ, -0x1, URZ, UP0, !UPT ;  /* 0xffffffffff127890 */ /* 0x000fc8000871e4ff */
[----:B------:R-:W-:Y:S02]  /*1e40*/  UIADD3.X UR19, UPT, UPT, URZ, -0x1, URZ, UP0, !UPT ;  /* 0xffffffffff137890 */ /* 0x000fe400087fe4ff */
[----:B------:R-:W-:Y:S02]  /*1e50*/  UIADD3 UR4, UP0, UPT, -UR18, UR4, URZ ;  /* 0x0000000412047290 */ /* 0x000fe4000ff1e1ff */
[----:B------:R-:W-:Y:S02]  /*1e60*/  UIADD3 UR7, UP2, UPT, -UR18, UR7, URZ ;  /* 0x0000000712077290 */ /* 0x000fe4000ff5e1ff */
[----:B------:R-:W-:Y:S02]  /*1e70*/  UIADD3 UR9, UP4, UP5, UR9, -UR22, -UR18 ;  /* 0x8000001609097290 */ /* 0x000fe4000fd9e812 */
[----:B0-----:R-:W-:Y:S02]  /*1e80*/  UIADD3 UR4, UP1, UPT, UR4, -UR14, URZ ;  /* 0x8000000e04047290 */ /* 0x001fe4000ff3e0ff */
[----:B-1----:R-:W-:-:S02]  /*1e90*/  UIADD3 UR7, UP3, UPT, UR7, -UR12, URZ ;  /* 0x8000000c07077290 */ /* 0x002fc4000ff7e0ff */
[----:B------:R-:W-:Y:S02]  /*1ea0*/  UIADD3.X UR10, UPT, UPT, UR10, ~UR23, ~UR19, UP4, UP5 ;  /* 0x800000170a0a7290 */ /* 0x000fe4000a7eac13 */
[----:B------:R-:W-:Y:S02]  /*1eb0*/  UIADD3.X UR6, UPT, UPT, UR6, ~UR19, ~UR15, UP1, UP0 ;  /* 0x8000001306067290 */ /* 0x000fe40008fe0c0f */
[----:B------:R-:W-:-:S12]  /*1ec0*/  UIADD3.X UR8, UPT, UPT, UR8, ~UR19, ~UR13, UP3, UP2 ;  /* 0x8000001308087290 */ /* 0x000fd80009fe4c0d */
.L_x_2:
[----:B------:R-:W2:Y:S01]  /*1ed0*/  LDC.64 R8, c[0x3][0x668] ;  /* 0x00c19a00ff087b82 */ /* 0x000ea20000000a00 */
[----:B------:R-:W-:Y:S01]  /*1ee0*/  IMAD.MOV.U32 R4, RZ, RZ, 0x1 ;  /* 0x00000001ff047424 */ /* 0x000fe200078e00ff */
[----:B------:R-:W-:Y:S01]  /*1ef0*/  CS2R R6, SRZ ;  /* 0x0000000000067805 */ /* 0x000fe2000001ff00 */
[----:B------:R-:W-:Y:S01]  /*1f00*/  IMAD.MOV.U32 R5, RZ, RZ, 0x0 ;  /* 0x00000000ff057424 */ /* 0x000fe200078e00ff */
[----:B------:R-:W-:Y:S01]  /*1f10*/  CS2R R26, SRZ ;  /* 0x00000000001a7805 */ /* 0x000fe2000001ff00 */
[----:B------:R-:W-:Y:S01]  /*1f20*/  IMAD.MOV.U32 R24, RZ, RZ, 0x1 ;  /* 0x00000001ff187424 */ /* 0x000fe200078e00ff */
[----:B------:R-:W-:Y:S01]  /*1f30*/  CS2R R30, SRZ ;  /* 0x00000000001e7805 */ /* 0x000fe2000001ff00 */
[----:B------:R-:W-:Y:S01]  /*1f40*/  IMAD.MOV.U32 R25, RZ, RZ, 0x0 ;  /* 0x00000000ff197424 */ /* 0x000fe200078e00ff */
[----:B------:R-:W2:Y:S01]  /*1f50*/  LDC.64 R10, c[0x3][0x670] ;  /* 0x00c19c00ff0a7b82 */ /* 0x000ea20000000a00 */
[----:B------:R3:W-:Y:S01]  /*1f60*/  STL.128 [R1], R4 ;  /* 0x0000000401007387 */ /* 0x0007e20000100c00 */
[----:B------:R-:W-:Y:S01]  /*1f70*/  IMAD.U32 R0, RZ, RZ, UR7 ;  /* 0x00000007ff007e24 */ /* 0x000fe2000f8e00ff */
[----:B------:R-:W-:Y:S01]  /*1f80*/  CS2R R34, SRZ ;  /* 0x0000000000227805 */ /* 0x000fe2000001ff00 */
[----:B------:R-:W-:Y:S01]  /*1f90*/  IMAD.U32 R3, RZ, RZ, UR8 ;  /* 0x00000008ff037e24 */ /* 0x000fe2000f8e00ff */
[----:B------:R4:W-:Y:S01]  /*1fa0*/  STL.128 [R1+0x20], R24 ;  /* 0x0000201801007387 */ /* 0x0009e20000100c00 */
[----:B------:R-:W-:Y:S01]  /*1fb0*/  IMAD.U32 R2, RZ, RZ, UR9 ;  /* 0x00000009ff027e24 */ /* 0x000fe2000f8e00ff */
[----:B------:R-:W-:Y:S01]  /*1fc0*/  CS2R R38, SRZ ;  /* 0x0000000000267805 */ /* 0x000fe2000001ff00 */
[----:B------:R-:W5:Y:S01]  /*1fd0*/  LDC.64 R12, c[0x3][0x678] ;  /* 0x00c19e00ff0c7b82 */ /* 0x000f620000000a00 */
[----:B------:R-:W-:Y:S01]  /*1fe0*/  IMAD.MOV.U32 R28, RZ, RZ, 0x1 ;  /* 0x00000001ff1c7424 */ /* 0x000fe200078e00ff */
[----:B------:R-:W-:Y:S01]  /*1ff0*/  CS2R R42, SRZ ;  /* 0x00000000002a7805 */ /* 0x000fe2000001ff00 */
[----:B------:R-:W-:Y:S01]  /*2000*/  IMAD.MOV.U32 R29, RZ, RZ, 0x0 ;  /* 0x00000000ff1d7424 */ /* 0x000fe200078e00ff */
[----:B------:R-:W-:Y:S01]  /*2010*/  STL.128 [R1+0x10], RZ ;  /* 0x000010ff01007387 */ /* 0x000fe20000100c00 */
[----:B------:R-:W-:Y:S01]  /*2020*/  IMAD.MOV.U32 R32, RZ, RZ, 0x1 ;  /* 0x00000001ff207424 */ /* 0x000fe200078e00ff */
[----:B------:R-:W0:Y:S01]  /*2030*/  LDCU.64 UR36, c[0x3][0x640] ;  /* 0x00c0c800ff2477ac */ /* 0x000e220008000a00 */
[----:B------:R-:W-:Y:S01]  /*2040*/  IMAD.MOV.U32 R33, RZ, RZ, 0x0 ;  /* 0x00000000ff217424 */ /* 0x000fe200078e00ff */
[----:B------:R-:W5:Y:S01]  /*2050*/  LDC.64 R14, c[0x3][0x680] ;  /* 0x00c1a000ff0e7b82 */ /* 0x000f620000000a00 */
[----:B---3--:R-:W-:Y:S01]  /*2060*/  IMAD.U32 R4, RZ, RZ, UR20 ;  /* 0x00000014ff047e24 */ /* 0x008fe2000f8e00ff */
[----:B------:R-:W-:Y:S01]  /*2070*/  STL.128 [R1+0x600], R28 ;  /* 0x0006001c01007387 */ /* 0x000fe20000100c00 */
[----:B------:R-:W-:Y:S01]  /*2080*/  IMAD.U32 R5, RZ, RZ, UR17 ;  /* 0x00000011ff057e24 */ /* 0x000fe2000f8e00ff */
[----:B------:R-:W3:Y:S01]  /*2090*/  LDCU.64 UR32, c[0x3][0x668] ;  /* 0x00c0cd00ff2077ac */ /* 0x000ee20008000a00 */
[----:B------:R-:W-:Y:S01]  /*20a0*/  IMAD.U32 R6, RZ, RZ, UR4 ;  /* 0x00000004ff067e24 */ /* 0x000fe2000f8e00ff */
[----:B------:R-:W-:Y:S01]  /*20b0*/  STL.128 [R1+0x620], R32 ;  /* 0x0006202001007387 */ /* 0x000fe20000100c00 */
[----:B------:R-:W-:Y:S01]  /*20c0*/  IMAD.U32 R7, RZ, RZ, UR6 ;  /* 0x00000006ff077e24 */ /* 0x000fe2000f8e00ff */
[----:B------:R-:W1:Y:S01]  /*20d0*/  LDC.64 R16, c[0x3][0x688] ;  /* 0x00c1a200ff107b82 */ /* 0x000e620000000a00 */
[----:B----4-:R-:W-:Y:S01]  /*20e0*/  IMAD.U32 R25, RZ, RZ, UR10 ;  /* 0x0000000aff197e24 */ /* 0x010fe2000f8e00ff */
[----:B--2---:R-:W-:Y:S01]  /*20f0*/  STL.128 [R1+0x60], R8 ;  /* 0x0000600801007387 */ /* 0x004fe20000100c00 */
[----:B------:R-:W-:Y:S01]  /*2100*/  IMAD.MOV.U32 R36, RZ, RZ, 0x1 ;  /* 0x00000001ff247424 */ /* 0x000fe200078e00ff */
[----:B------:R-:W2:Y:S01]  /*2110*/  LDCU.64 UR34, c[0x3][0x680] ;  /* 0x00c0d000ff2277ac */ /* 0x000ea20008000a00 */
[----:B------:R-:W-:Y:S01]  /*2120*/  IMAD.MOV.U32 R37, RZ, RZ, 0x0 ;  /* 0x00000000ff257424 */ /* 0x000fe200078e00ff */
[----:B------:R4:W-:Y:S01]  /*2130*/  STL.128 [R1+0x660], R4 ;  /* 0x0006600401007387 */ /* 0x0009e20000100c00 */
[----:B------:R-:W-:Y:S01]  /*2140*/  IMAD.MOV.U32 R40, RZ, RZ, 0x1 ;  /* 0x00000001ff287424 */ /* 0x000fe200078e00ff */
[----:B------:R-:W1:Y:S01]  /*2150*/  LDC.64 R18, c[0x3][0x690] ;  /* 0x00c1a400ff127b82 */ /* 0x000e620000000a00 */
[----:B------:R-:W-:Y:S01]  /*2160*/  IMAD.MOV.U32 R41, RZ, RZ, 0x0 ;  /* 0x00000000ff297424 */ /* 0x000fe200078e00ff */
[----:B------:R0:W-:Y:S01]  /*2170*/  STL.128 [R1+0xa0], R36 ;  /* 0x0000a02401007387 */ /* 0x0001e20000100c00 */
[----:B------:R-:W0:Y:S03]  /*2180*/  LDCU.64 UR18, c[0x3][0x688] ;  /* 0x00c0d100ff1277ac */ /* 0x000e260008000a00 */
[----:B------:R0:W-:Y:S01]  /*2190*/  STL.128 [R1+0x6a0], R40 ;  /* 0x0006a02801007387 */ /* 0x0001e20000100c00 */
[----:B------:R-:W0:Y:S01]  /*21a0*/  LDCU.64 UR22, c[0x3][0x6a0] ;  /* 0x00c0d400ff1677ac */ /* 0x000e220008000a00 */
[----:B------:R-:W3:Y:S02]  /*21b0*/  LDC.64 R20, c[0x3][0x698] ;  /* 0x00c1a600ff147b82 */ /* 0x000ee40000000a00 */
[----:B-----5:R0:W-:Y:S01]  /*21c0*/  STL.128 [R1+0x70], R12 ;  /* 0x0000700c01007387 */ /* 0x0201e20000100c00 */
[----:B------:R-:W0:Y:S01]  /*21d0*/  LDCU.128 UR24, c[0x3][0x670] ;  /* 0x00c0ce00ff1877ac */ /* 0x000e220008000c00 */
[----:B----4-:R-:W-:-:S02]  /*21e0*/  IMAD.MOV.U32 R4, RZ, RZ, R0 ;  /* 0x000000ffff047224 */ /* 0x010fc400078e0000 */
[----:B------:R4:W-:Y:S02]  /*21f0*/  STL.128 [R1+0x30], RZ ;  /* 0x000030ff01007387 */ /* 0x0009e40000100c00 */
[----:B------:R-:W3:Y:S01]  /*2200*/  LDC.64 R22, c[0x3][0x6a0] ;  /* 0x00c1a800ff167b82 */ /* 0x000ee20000000a00 */
[----:B------:R-:W-:Y:S01]  /*2210*/  IMAD.MOV.U32 R5, RZ, RZ, R3 ;  /* 0x000000ffff057224 */ /* 0x000fe200078e0003 */
[----:B------:R-:W0:Y:S01]  /*2220*/  LDCU.128 UR28, c[0x3][0x690] ;  /* 0x00c0d200ff1c77ac */ /* 0x000e220008000c00 */
[----:B------:R-:W-:Y:S01]  /*2230*/  IMAD.MOV.U32 R6, RZ, RZ, R2 ;  /* 0x000000ffff067224 */ /* 0x000fe200078e0002 */
[----:B------:R4:W-:Y:S01]  /*2240*/  STL.128 [R1+0x50], RZ ;  /* 0x000050ff01007387 */ /* 0x0009e20000100c00 */
[----:B------:R-:W-:Y:S02]  /*2250*/  IMAD.MOV.U32 R7, RZ, RZ, R25 ;  /* 0x000000ffff077224 */ /* 0x000fe400078e0019 */
[----:B------:R-:W-:Y:S01]  /*2260*/  IMAD.MOV.U32 R0, RZ, RZ, 0x2 ;  /* 0x00000002ff007424 */ /* 0x000fe200078e00ff */
[----:B-1----:R4:W-:Y:S04]  /*2270*/  STL.128 [R1+0x80], R16 ;  /* 0x0000801001007387 */ /* 0x0029e80000100c00 */
[----:B------:R4:W-:Y:S04]  /*2280*/  STL.128 [R1+0x670], R4 ;  /* 0x0006700401007387 */ /* 0x0009e80000100c00 */
[----:B------:R4:W-:Y:S04]  /*2290*/  STL.128 [R1+0x680], R16 ;  /* 0x0006801001007387 */ /* 0x0009e80000100c00 */
[----:B------:R4:W-:Y:S04]  /*22a0*/  STL.128 [R1+0x40], RZ ;  /* 0x000040ff01007387 */ /* 0x0009e80000100c00 */
[----:B---3--:R4:W-:Y:S04]  /*22b0*/  STL.128 [R1+0x90], R20 ;  /* 0x0000901401007387 */ /* 0x0089e80000100c00 */
[----:B------:R4:W-:Y:S04]  /*22c0*/  STL.128 [R1+0x690], R20 ;  /* 0x0006901401007387 */ /* 0x0009e80000100c00 */
[----:B------:R4:W-:Y:S04]  /*22d0*/  STL.128 [R1+0x610], RZ ;  /* 0x000610ff01007387 */ /* 0x0009e80000100c00 */
[----:B------:R4:W-:Y:S04]  /*22e0*/  STL.128 [R1+0x630], RZ ;  /* 0x000630ff01007387 */ /* 0x0009e80000100c00 */
[----:B------:R4:W-:Y:S04]  /*22f0*/  STL.128 [R1+0x650], RZ ;  /* 0x000650ff01007387 */ /* 0x0009e80000100c00 */
[----:B------:R4:W-:Y:S04]  /*2300*/  STL.128 [R1+0x640], RZ ;  /* 0x000640ff01007387 */ /* 0x0009e80000100c00 */
[----:B------:R4:W-:Y:S04]  /*2310*/  STL.128 [R1+0xb0], RZ ;  /* 0x0000b0ff01007387 */ /* 0x0009e80000100c00 */
[----:B0-2---:R4:W-:Y:S02]  /*2320*/  STL.128 [R1+0x6b0], RZ ;  /* 0x0006b0ff01007387 */ /* 0x0059e40000100c00 */
.L_x_229:
[----:B------:R-:W-:-:S04]  /*2330*/  IMAD.MOV.U32 R3, RZ, RZ, 0x60 ;  /* 0x00000060ff037424 */ /* 0x000fc800078e00ff */
[----:B-123--:R-:W-:-:S05]  /*2340*/  IMAD R48, R0, R3, UR16 ;  /* 0x0000001000307e24 */ /* 0x00efca000f8e0203 */
[----:B----4-:R-:W2:Y:S04]  /*2350*/  LDL.128 R20, [R48+-0x20] ;  /* 0xffffe00030147983 */ /* 0x010ea80000100c00 */
[----:B------:R-:W2:Y:S02]  /*2360*/  LDL.128 R24, [R48+-0x10] ;  /* 0xfffff00030187983 */ /* 0x000ea40000100c00 */
[----:B--2---:R-:W-:Y:S02]  /*2370*/  LOP3.LUT R3, R24, R22, R20, 0xfe, !PT ;  /* 0x0000001618037212 */ /* 0x004fe400078efe14 */
[----:B0-----:R-:W-:Y:S02]  /*2380*/  LOP3.LUT R5, R25, R23, R21, 0xfe, !PT ;  /* 0x0000001719057212 */ /* 0x001fe400078efe15 */
[----:B------:R-:W-:-:S04]  /*2390*/  LOP3.LUT P0, RZ, R3, R26, RZ, 0xfc, !PT ;  /* 0x0000001a03ff7212 */ /* 0x000fc8000780fcff */
[----:B------:R-:W-:-:S13]  /*23a0*/  LOP3.LUT P0, RZ, R5, R27, RZ, 0xfc, P0 ;  /* 0x0000001b05ff7212 */ /* 0x000fda000000fcff */
[----:B------:R-:W-:Y:S05]  /*23b0*/  @P0 BRA `(.L_x_3) ;  /* 0x0000000000480947 */ /* 0x000fea0003800000 */
[----:B------:R-:W0:Y:S01]  /*23c0*/  LDC.64 R4, c[0x3][0x668] ;  /* 0x00c19a00ff047b82 */ /* 0x000e220000000a00 */
[----:B------:R-:W-:Y:S01]  /*23d0*/  IMAD.MOV.U32 R20, RZ, RZ, 0x1 ;  /* 0x00000001ff147424 */ /* 0x000fe200078e00ff */
[----:B------:R-:W-:Y:S01]  /*23e0*/  CS2R R22, SRZ ;  /* 0x0000000000167805 */ /* 0x000fe2000001ff00 */
[----:B------:R-:W-:Y:S01]  /*23f0*/  IMAD.MOV.U32 R21, RZ, RZ, 0x0 ;  /* 0x00000000ff157424 */ /* 0x000fe200078e00ff */
[----:B------:R1:W-:Y:S04]  /*2400*/  STL.128 [R48+0x50], RZ ;  /* 0x000050ff30007387 */ /* 0x0003e80000100c00 */
[----:B------:R-:W0:Y:S01]  /*2410*/  LDC.64 R6, c[0x3][0x670] ;  /* 0x00c19c00ff067b82 */ /* 0x000e220000000a00 */
[----:B------:R1:W-:Y:S07]  /*2420*/  STL.128 [R48+0x40], R20 ;  /* 0x0000401430007387 */ /* 0x0003ee0000100c00 */
[----:B------:R-:W2:Y:S08]  /*2430*/  LDC.64 R8, c[0x3][0x678] ;  /* 0x00c19e00ff087b82 */ /* 0x000eb00000000a00 */
[----:B------:R-:W2:Y:S08]  /*2440*/  LDC.64 R10, c[0x3][0x680] ;  /* 0x00c1a000ff0a7b82 */ /* 0x000eb00000000a00 */
[----:B------:R-:W3:Y:S01]  /*2450*/  LDC.64 R12, c[0x3][0x688] ;  /* 0x00c1a200ff0c7b82 */ /* 0x000ee20000000a00 */
[----:B0-----:R1:W-:Y:S07]  /*2460*/  STL.128 [R48], R4 ;  /* 0x0000000430007387 */ /* 0x0013ee0000100c00 */
[----:B------:R-:W3:Y:S08]  /*2470*/  LDC.64 R14, c[0x3][0x690] ;  /* 0x00c1a400ff0e7b82 */ /* 0x000ef00000000a00 */
[----:B------:R-:W0:Y:S01]  /*2480*/  LDC.64 R16, c[0x3][0x698] ;  /* 0x00c1a600ff107b82 */ /* 0x000e220000000a00 */
[----:B--2---:R1:W-:Y:S07]  /*2490*/  STL.128 [R48+0x10], R8 ;  /* 0x0000100830007387 */ /* 0x0043ee0000100c00 */
[----:B------:R-:W0:Y:S01]  /*24a0*/  LDC.64 R18, c[0x3][0x6a0] ;  /* 0x00c1a800ff127b82 */ /* 0x000e220000000a00 */
[----:B---3--:R1:W-:Y:S04]  /*24b0*/  STL.128 [R48+0x20], R12 ;  /* 0x0000200c30007387 */ /* 0x0083e80000100c00 */
[----:B0-----:R1:W-:Y:S01]  /*24c0*/  STL.128 [R48+0x30], R16 ;  /* 0x0000301030007387 */ /* 0x0013e20000100c00 */
[----:B------:R-:W-:Y:S05]  /*24d0*/  BRA `(.L_x_4) ;  /* 0x0000021800f87947 */ /* 0x000fea0003800000 */
.L_x_3:
[----:B------:R-:W-:-:S04]  /*24e0*/  IMAD.WIDE.U32 R2, R21, R20, RZ ;  /* 0x0000001415027225 */ /* 0x000fc800078e00ff */
[----:B------:R-:W-:Y:S02]  /*24f0*/  IMAD R7, R23, R20, RZ ;  /* 0x0000001417077224 */ /* 0x000fe400078e02ff */
[----:B------:R-:W-:-:S04]  /*2500*/  IMAD.WIDE.U32 R2, P0, R20, R21, R2 ;  /* 0x0000001514027225 */ /* 0x000fc80007800002 */
[----:B------:R-:W-:-:S04]  /*2510*/  IMAD.WIDE.U32 R4, R20, R20, RZ ;  /* 0x0000001414047225 */ /* 0x000fc800078e00ff */
[----:B------:R-:W-:Y:S02]  /*2520*/  IMAD R33, R21, R22, R7 ;  /* 0x0000001615217224 */ /* 0x000fe400078e0207 */
[----:B------:R-:W-:Y:S01]  /*2530*/  IMAD.X R7, RZ, RZ, RZ, P0 ;  /* 0x000000ffff077224 */ /* 0x000fe200000e06ff */
[----:B------:R-:W-:Y:S01]  /*2540*/  IADD3 RZ, P0, PT, R5, R2, RZ ;  /* 0x0000000205ff7210 */ /* 0x000fe20007f1e0ff */
[----:B------:R-:W-:-:S04]  /*2550*/  IMAD.WIDE.U32 R8, R22, R20, RZ ;  /* 0x0000001416087225 */ /* 0x000fc800078e00ff */
[----:B------:R-:W-:Y:S02]  /*2560*/  IMAD.MOV.U32 R6, RZ, RZ, R3 ;  /* 0x000000ffff067224 */ /* 0x000fe400078e0003 */
[----:B------:R-:W-:-:S04]  /*2570*/  IMAD.WIDE.U32 R10, R21, R22, RZ ;  /* 0x00000016150a7225 */ /* 0x000fc800078e00ff */
[----:B------:R-:W-:Y:S02]  /*2580*/  IMAD.IADD R33, R9, 0x1, R33 ;  /* 0x0000000109217824 */ /* 0x000fe400078e0221 */
[----:B------:R-:W-:-:S03]  /*2590*/  IMAD.WIDE.U32.X R4, R21, R21, R6, P0 ;  /* 0x0000001515047225 */ /* 0x000fc600000e0406 */
[C---:B------:R-:W-:Y:S01]  /*25a0*/  SHF.L.U64.HI R14, R8.reuse, 0x1, R33 ;  /* 0x00000001080e7819 */ /* 0x040fe20000010221 */
[----:B------:R-:W-:Y:S02]  /*25b0*/  IMAD.SHL.U32 R15, R8, 0x2, RZ ;  /* 0x00000002080f7824 */ /* 0x000fe400078e00ff */
[----:B------:R-:W-:-:S03]  /*25c0*/  IMAD.WIDE.U32 R6, R20, R22, RZ ;  /* 0x0000001614067225 */ /* 0x000fc600078e00ff */
[----:B------:R-:W-:Y:S01]  /*25d0*/  IADD3 R4, P0, PT, R15, R4, RZ ;  /* 0x000000040f047210 */ /* 0x000fe20007f1e0ff */
[----:B------:R-:W-:-:S04]  /*25e0*/  IMAD.WIDE.U32 R12, P1, R20, R23, R10 ;  /* 0x00000017140c7225 */ /* 0x000fc8000782000a */
[----:B------:R-:W-:Y:S01]  /*25f0*/  IMAD.WIDE.U32 R8, R25, R24, RZ ;  /* 0x0000001819087225 */ /* 0x000fe200078e00ff */
[----:B------:R-:W-:-:S03]  /*2600*/  IADD3 RZ, P2, PT, R7, R12, RZ ;  /* 0x0000000c07ff7210 */ /* 0x000fc60007f5e0ff */
[----:B------:R-:W-:Y:S01]  /*2610*/  IMAD.X R5, R14, 0x1, R5, P0 ;  /* 0x000000010e057824 */ /* 0x000fe200000e0605 */
[----:B------:R-:W-:Y:S01]  /*2620*/  ISETP.GE.U32.AND P0, PT, R4, R15, PT ;  /* 0x0000000f0400720c */ /* 0x000fe20003f06070 */
[----:B------:R-:W-:Y:S02]  /*2630*/  IMAD.X R31, RZ, RZ, RZ, P1 ;  /* 0x000000ffff1f7224 */ /* 0x000fe400008e06ff */
[----:B------:R-:W-:Y:S01]  /*2640*/  IMAD.WIDE.U32 R10, R27, R26, RZ ;  /* 0x0000001a1b0a7225 */ /* 0x000fe200078e00ff */
[----:B------:R-:W-:-:S03]  /*2650*/  ISETP.GE.U32.AND.EX P0, PT, R5, R14, PT, P0 ;  /* 0x0000000e0500720c */ /* 0x000fc60003f06100 */
[----:B------:R-:W-:Y:S02]  /*2660*/  IMAD.MOV.U32 R30, RZ, RZ, R13 ;  /* 0x000000ffff1e7224 */ /* 0x000fe400078e000d */
[----:B------:R-:W-:-:S04]  /*2670*/  IMAD.WIDE.U32 R16, P3, R24, R25, R8 ;  /* 0x0000001918107225 */ /* 0x000fc80007860008 */
[----:B------:R-:W-:-:S04]  /*2680*/  IMAD.WIDE.U32 R8, R23, R22, RZ ;  /* 0x0000001617087225 */ /* 0x000fc800078e00ff */
[----:B------:R-:W-:-:S04]  /*2690*/  IMAD.WIDE.U32 R6, R24, R24, RZ ;  /* 0x0000001818067225 */ /* 0x000fc800078e00ff */
[----:B------:R-:W-:Y:S01]  /*26a0*/  IMAD.WIDE.U32.X R30, R21, R23, R30, P2 ;  /* 0x00000017151e7225 */ /* 0x000fe200010e041e */
[----:B------:R-:W-:Y:S02]  /*26b0*/  IADD3 R7, P1, PT, R7, R16, RZ ;  /* 0x0000001007077210 */ /* 0x000fe40007f3e0ff */
[----:B------:R-:W-:Y:S01]  /*26c0*/  SEL R16, RZ, 0x1, P0 ;  /* 0x00000001ff107807 */ /* 0x000fe20000000000 */
[----:B------:R-:W-:Y:S01]  /*26d0*/  IMAD.WIDE.U32 R14, R26, R26, RZ ;  /* 0x0000001a1a0e7225 */ /* 0x000fe200078e00ff */
[----:B------:R-:W-:Y:S02]  /*26e0*/  SHF.L.W.U32.HI R33, R33, 0x1, R30 ;  /* 0x0000000121217819 */ /* 0x000fe40000010e1e */
[----:B------:R-:W-:Y:S01]  /*26f0*/  SHF.L.W.U32.HI R30, R30, 0x1, R31 ;  /* 0x000000011e1e7819 */ /* 0x000fe20000010e1f */
[----:B------:R-:W-:-:S04]  /*2700*/  IMAD.WIDE.U32 R28, P4, R26, R27, R10 ;  /* 0x0000001b1a1c7225 */ /* 0x000fc8000788000a */
[----:B------:R-:W-:Y:S01]  /*2710*/  IMAD.WIDE.U32 R12, P5, R22, R23, R8 ;  /* 0x00000017160c7225 */ /* 0x000fe200078a0008 */
[----:B------:R-:W-:-:S03]  /*2720*/  IADD3 R9, P2, PT, R15, R28, RZ ;  /* 0x0000001c0f097210 */ /* 0x000fc60007f5e0ff */
[----:B------:R-:W-:-:S04]  /*2730*/  IMAD.WIDE.U32 R10, R22, R22, RZ ;  /* 0x00000016160a7225 */ /* 0x000fc800078e00ff */
[----:B------:R-:W-:Y:S01]  /*2740*/  IMAD.X R15, RZ, RZ, RZ, P5 ;  /* 0x000000ffff0f7224 */ /* 0x000fe200028e06ff */
[----:B------:R-:W-:Y:S01]  /*2750*/  IADD3 R35, P5, PT, R11, R12, RZ ;  /* 0x0000000c0b237210 */ /* 0x000fe20007fbe0ff */
[----:B------:R-:W-:Y:S01]  /*2760*/  IMAD.X R19, RZ, RZ, RZ, P3 ;  /* 0x000000ffff137224 */ /* 0x000fe200018e06ff */
[-C--:B------:R-:W-:Y:S01]  /*2770*/  IADD3 R28, P3, P6, R16, R10.reuse, R33 ;  /* 0x0000000a101c7210 */ /* 0x080fe20007e7e021 */
[----:B------:R-:W-:Y:S02]  /*2780*/  IMAD.MOV.U32 R8, RZ, RZ, R14 ;  /* 0x000000ffff087224 */ /* 0x000fe400078e000e */
[----:B------:R-:W-:Y:S01]  /*2790*/  IMAD.MOV.U32 R14, RZ, RZ, R13 ;  /* 0x000000ffff0e7224 */ /* 0x000fe200078e000d */
[----:B------:R-:W-:Y:S01]  /*27a0*/  ISETP.GE.U32.AND P0, PT, R28, R10, PT ;  /* 0x0000000a1c00720c */ /* 0x000fe20003f06070 */
[----:B------:R-:W-:Y:S01]  /*27b0*/  IMAD.X R31, RZ, RZ, RZ, P4 ;  /* 0x000000ffff1f7224 */ /* 0x000fe200020e06ff */
[----:B------:R-:W-:Y:S01]  /*27c0*/  IADD3.X R32, PT, PT, RZ, R35, R30, P3, P6 ;  /* 0x00000023ff207210 */ /* 0x000fe20001fec41e */
[----:B------:R-:W-:-:S02]  /*27d0*/  IMAD.MOV.U32 R30, RZ, RZ, R29 ;  /* 0x000000ffff1e7224 */ /* 0x000fc400078e001d */
[----:B------:R-:W-:Y:S01]  /*27e0*/  IMAD.WIDE.U32.X R10, R23, R23, R14, P5 ;  /* 0x00000017170a7225 */ /* 0x000fe200028e040e */
[----:B------:R-:W-:-:S03]  /*27f0*/  ISETP.GE.U32.AND.EX P0, PT, R32, R35, PT, P0 ;  /* 0x000000232000720c */ /* 0x000fc60003f06100 */
[----:B------:R-:W-:Y:S02]  /*2800*/  IMAD.MOV.U32 R18, RZ, RZ, R17 ;  /* 0x000000ffff127224 */ /* 0x000fe400078e0011 */
[----:B------:R-:W-:-:S04]  /*2810*/  IMAD.WIDE.U32.X R14, R27, R27, R30, P2 ;  /* 0x0000001b1b0e7225 */ /* 0x000fc800010e041e */
[----:B------:R-:W-:Y:S02]  /*2820*/  IMAD.MOV.U32 R30, RZ, RZ, R10 ;  /* 0x000000ffff1e7224 */ /* 0x000fe400078e000a */
[----:B------:R-:W-:Y:S02]  /*2830*/  IMAD.MOV.U32 R33, RZ, RZ, R11 ;  /* 0x000000ffff217224 */ /* 0x000fe400078e000b */
[----:B------:R-:W-:-:S04]  /*2840*/  IMAD.WIDE.U32.X R12, R25, R25, R18, P1 ;  /* 0x00000019190c7225 */ /* 0x000fc800008e0412 */
[----:B------:R-:W-:Y:S02]  /*2850*/  IMAD.MOV.U32 R10, RZ, RZ, R14 ;  /* 0x000000ffff0a7224 */ /* 0x000fe400078e000e */
[----:B------:R-:W-:Y:S01]  /*2860*/  IMAD.MOV.U32 R11, RZ, RZ, R15 ;  /* 0x000000ffff0b7224 */ /* 0x000fe200078e000f */
[----:B------:R-:W-:Y:S06]  /*2870*/  @P0 BRA `(.L_x_5) ;  /* 0x00000000007c0947 */ /* 0x000fec0003800000 */
[----:B------:R-:W-:-:S05]  /*2880*/  IADD3 R30, P0, PT, R30, 0x1, RZ ;  /* 0x000000011e1e7810 */ /* 0x000fca0007f1e0ff */
[----:B------:R-:W-:Y:S01]  /*2890*/  IMAD.X R33, RZ, RZ, R33, P0 ;  /* 0x000000ffff217224 */ /* 0x000fe200000e0621 */
[----:B------:R-:W-:-:S04]  /*28a0*/  ISETP.NE.U32.AND P0, PT, R30, RZ, PT ;  /* 0x000000ff1e00720c */ /* 0x000fc80003f05070 */
[----:B------:R-:W-:-:S13]  /*28b0*/  ISETP.NE.AND.EX P0, PT, R33, RZ, PT, P0 ;  /* 0x000000ff2100720c */ /* 0x000fda0003f05300 */
[----:B------:R-:W-:Y:S05]  /*28c0*/  @P0 BRA `(.L_x_5) ;  /* 0x0000000000680947 */ /* 0x000fea0003800000 */
[----:B------:R-:W-:Y:S01]  /*28d0*/  IADD3 R6, P0, PT, R6, 0x1, RZ ;  /* 0x0000000106067810 */ /* 0x000fe20007f1e0ff */
[----:B------:R-:W-:Y:S02]  /*28e0*/  IMAD.MOV.U32 R30, RZ, RZ, RZ ;  /* 0x000000ffff1e7224 */ /* 0x000fe400078e00ff */
[----:B------:R-:W-:Y:S02]  /*28f0*/  IMAD.MOV.U32 R33, RZ, RZ, RZ ;  /* 0x000000ffff217224 */ /* 0x000fe400078e00ff */
[----:B------:R-:W-:Y:S01]  /*2900*/  IMAD.X R7, RZ, RZ, R7, P0 ;  /* 0x000000ffff077224 */ /* 0x000fe200000e0607 */
[----:B------:R-:W-:-:S04]  /*2910*/  ISETP.NE.U32.AND P0, PT, R6, RZ, PT ;  /* 0x000000ff0600720c */ /* 0x000fc80003f05070 */
[----:B------:R-:W-:-:S13]  /*2920*/  ISETP.NE.AND.EX P0, PT, R7, RZ, PT, P0 ;  /* 0x000000ff0700720c */ /* 0x000fda0003f05300 */
[----:B------:R-:W-:Y:S05]  /*2930*/  @P0 BRA `(.L_x_5) ;  /* 0x00000000004c0947 */ /* 0x000fea0003800000 */
[----:B------:R-:W-:Y:S02]  /*2940*/  IADD3 R12, P0, PT, R12, 0x1, RZ ;  /* 0x000000010c0c7810 */ /* 0x000fe40007f1e0ff */
[----:B------:R-:W-:Y:S01]  /*2950*/  CS2R R6, SRZ ;  /* 0x0000000000067805 */ /* 0x000fe2000001ff00 */
        /* <DEDUP_REMOVED lines=12> */
[----:B------:R-:W-:-:S04]  /*2a20*/  ISETP.NE.AND.EX P0, PT, R9, RZ, PT, P0 ;  /* 0x000000ff0900720c */ /* 0x000fc80003f05300 */
[----:B------:R-:W-:-:S04]  /*2a30*/  SEL R7, RZ, 0x1, P0 ;  /* 0x00000001ff077807 */ /* 0x000fc80000000000 */
[----:B------:R-:W-:Y:S02]  /*2a40*/  IADD3 R10, P0, PT, R7, R10, RZ ;  /* 0x0000000a070a7210 */ /* 0x000fe40007f1e0ff */
[----:B------:R-:W-:-:S03]  /*2a50*/  CS2R R6, SRZ ;  /* 0x0000000000067805 */ /* 0x000fc6000001ff00 */
[----:B------:R-:W-:-:S08]  /*2a60*/  IMAD.X R11, RZ, RZ, R11, P0 ;  /* 0x000000ffff0b7224 */ /* 0x000fd000000e060b */
.L_x_5:
[-C--:B------:R-:W-:Y:S02]  /*2a70*/  IMAD R19, R25, R20.reuse, RZ ;  /* 0x0000001419137224 */ /* 0x080fe400078e02ff */
[----:B------:R-:W-:-:S04]  /*2a80*/  IMAD.WIDE.U32 R14, R24, R20, RZ ;  /* 0x00000014180e7225 */ /* 0x000fc800078e00ff */
[CC--:B------:R-:W-:Y:S02]  /*2a90*/  IMAD R31, R21.reuse, R24.reuse, R19 ;  /* 0x00000018151f7224 */ /* 0x0c0fe400078e0213 */
[----:B------:R-:W-:-:S04]  /*2aa0*/  IMAD.WIDE.U32 R16, R21, R24, RZ ;  /* 0x0000001815107225 */ /* 0x000fc800078e00ff */
[----:B------:R-:W-:Y:S02]  /*2ab0*/  IMAD.IADD R31, R15, 0x1, R31 ;  /* 0x000000010f1f7824 */ /* 0x000fe400078e021f */
[----:B------:R-:W-:Y:S02]  /*2ac0*/  IMAD.SHL.U32 R15, R14, 0x2, RZ ;  /* 0x000000020e0f7824 */ /* 0x000fe400078e00ff */
[----:B------:R-:W-:-:S04]  /*2ad0*/  IMAD.WIDE.U32 R18, P0, R20, R25, R16 ;  /* 0x0000001914127225 */ /* 0x000fc80007800010 */
[----:B------:R-:W-:Y:S01]  /*2ae0*/  IMAD.WIDE.U32 R16, R20, R24, RZ ;  /* 0x0000001814107225 */ /* 0x000fe200078e00ff */
[----:B------:R-:W-:Y:S02]  /*2af0*/  SHF.L.U64.HI R16, R14, 0x1, R31 ;  /* 0x000000010e107819 */ /* 0x000fe4000001021f */
[----:B------:R-:W-:Y:S01]  /*2b00*/  IADD3 R14, P2, PT, R15, R28, RZ ;  /* 0x0000001c0f0e7210 */ /* 0x000fe20007f5e0ff */
[----:B------:R-:W-:Y:S01]  /*2b10*/  IMAD.X R29, RZ, RZ, RZ, P0 ;  /* 0x000000ffff1d7224 */ /* 0x000fe200000e06ff */
[----:B------:R-:W-:Y:S01]  /*2b20*/  IADD3 RZ, P1, PT, R17, R18, RZ ;  /* 0x0000001211ff7210 */ /* 0x000fe20007f3e0ff */
[----:B------:R-:W-:Y:S01]  /*2b30*/  IMAD.MOV.U32 R28, RZ, RZ, R19 ;  /* 0x000000ffff1c7224 */ /* 0x000fe200078e0013 */
[----:B------:R-:W-:Y:S01]  /*2b40*/  ISETP.GE.U32.AND P0, PT, R14, R15, PT ;  /* 0x0000000f0e00720c */ /* 0x000fe20003f06070 */
[----:B------:R-:W-:Y:S02]  /*2b50*/  IMAD.X R17, R16, 0x1, R32, P2 ;  /* 0x0000000110117824 */ /* 0x000fe400010e0620 */
[----:B------:R-:W-:-:S03]  /*2b60*/  IMAD.WIDE.U32.X R18, R21, R25, R28, P1 ;  /* 0x0000001915127225 */ /* 0x000fc600008e041c */
[----:B------:R-:W-:Y:S02]  /*2b70*/  ISETP.GE.U32.AND.EX P0, PT, R17, R16, PT, P0 ;  /* 0x000000101100720c */ /* 0x000fe40003f06100 */
[----:B------:R-:W-:Y:S02]  /*2b80*/  SHF.L.W.U32.HI R15, R31, 0x1, R18 ;  /* 0x000000011f0f7819 */ /* 0x000fe40000010e12 */
[----:B------:R-:W-:Y:S02]  /*2b90*/  SEL R16, RZ, 0x1, P0 ;  /* 0x00000001ff107807 */ /* 0x000fe40000000000 */
[----:B------:R-:W-:Y:S02]  /*2ba0*/  SHF.L.W.U32.HI R18, R18, 0x1, R19 ;  /* 0x0000000112127819 */ /* 0x000fe40000010e13 */
[----:B------:R-:W-:-:S04]  /*2bb0*/  IADD3 R41, P1, P2, R16, R30, R15 ;  /* 0x0000001e10297210 */ /* 0x000fc80007a3e00f */
[----:B------:R-:W-:Y:S02]  /*2bc0*/  ISETP.GE.U32.AND P0, PT, R41, R30, PT ;  /* 0x0000001e2900720c */ /* 0x000fe40003f06070 */
[----:B------:R-:W-:-:S04]  /*2bd0*/  IADD3.X R38, PT, PT, RZ, R33, R18, P1, P2 ;  /* 0x00000021ff267210 */ /* 0x000fc80000fe4412 */
[----:B------:R-:W-:-:S13]  /*2be0*/  ISETP.GE.U32.AND.EX P0, PT, R38, R33, PT, P0 ;  /* 0x000000212600720c */ /* 0x000fda0003f06100 */
[----:B------:R-:W-:Y:S05]  /*2bf0*/  @P0 BRA `(.L_x_6) ;  /* 0x0000000000500947 */ /* 0x000fea0003800000 */
[----:B------:R-:W-:-:S05]  /*2c00*/  IADD3 R6, P0, PT, R6, 0x1, RZ ;  /* 0x0000000106067810 */ /* 0x000fca0007f1e0ff */
[----:B------:R-:W-:Y:S01]  /*2c10*/  IMAD.X R7, RZ, RZ, R7, P0 ;  /* 0x000000ffff077224 */ /* 0x000fe200000e0607 */
[----:B------:R-:W-:-:S04]  /*2c20*/  ISETP.NE.U32.AND P0, PT, R6, RZ, PT ;  /* 0x000000ff0600720c */ /* 0x000fc80003f05070 */
[----:B------:R-:W-:-:S13]  /*2c30*/  ISETP.NE.AND.EX P0, PT, R7, RZ, PT, P0 ;  /* 0x000000ff0700720c */ /* 0x000fda0003f05300 */
[----:B------:R-:W-:Y:S05]  /*2c40*/  @P0 BRA `(.L_x_6) ;  /* 0x00000000003c0947 */ /* 0x000fea0003800000 */
[----:B------:R-:W-:Y:S02]  /*2c50*/  IADD3 R12, P0, PT, R12, 0x1, RZ ;  /* 0x000000010c0c7810 */ /* 0x000fe40007f1e0ff */
[----:B------:R-:W-:-:S03]  /*2c60*/  CS2R R6, SRZ ;  /* 0x0000000000067805 */ /* 0x000fc6000001ff00 */
        /* <DEDUP_REMOVED lines=8> */
[----:B------:R-:W-:-:S04]  /*2cf0*/  ISETP.NE.AND.EX P0, PT, R9, RZ, PT, P0 ;  /* 0x000000ff0900720c */ /* 0x000fc80003f05300 */
[----:B------:R-:W-:-:S04]  /*2d00*/  SEL R7, RZ, 0x1, P0 ;  /* 0x00000001ff077807 */ /* 0x000fc80000000000 */
[----:B------:R-:W-:Y:S02]  /*2d10*/  IADD3 R10, P0, PT, R7, R10, RZ ;  /* 0x0000000a070a7210 */ /* 0x000fe40007f1e0ff */
[----:B------:R-:W-:-:S03]  /*2d20*/  CS2R R6, SRZ ;  /* 0x0000000000067805 */ /* 0x000fc6000001ff00 */
[----:B------:R-:W-:-:S08]  /*2d30*/  IMAD.X R11, RZ, RZ, R11, P0 ;  /* 0x000000ffff0b7224 */ /* 0x000fd000000e060b */
.L_x_6:
[----:B------:R-:W-:-:S04]  /*2d40*/  IMAD.WIDE.U32 R28, R21, R26, RZ ;  /* 0x0000001a151c7225 */ /* 0x000fc800078e00ff */
[----:B------:R-:W-:-:S04]  /*2d50*/  IMAD.WIDE.U32 R32, R23, R24, RZ ;  /* 0x0000001817207225 */ /* 0x000fc800078e00ff */
[----:B------:R-:W-:-:S04]  /*2d60*/  IMAD.WIDE.U32 R30, P2, R20, R27, R28 ;  /* 0x0000001b141e7225 */ /* 0x000fc8000784001c */
[----:B------:R-:W-:-:S04]  /*2d70*/  IMAD.WIDE.U32 R28, R22, R24, RZ ;  /* 0x00000018161c7225 */ /* 0x000fc800078e00ff */
[----:B------:R-:W-:-:S04]  /*2d80*/  IMAD.WIDE.U32 R34, P0, R22, R25, R32 ;  /* 0x0000001916227225 */ /* 0x000fc80007800020 */
[----:B------:R-:W-:Y:S01]  /*2d90*/  IMAD R15, R27, R20, RZ ;  /* 0x000000141b0f7224 */ /* 0x000fe200078e02ff */
[----:B------:R-:W-:Y:S01]  /*2da0*/  IADD3 RZ, P4, PT, R29, R34, RZ ;  /* 0x000000221dff7210 */ /* 0x000fe20007f9e0ff */
[----:B------:R-:W-:-:S04]  /*2db0*/  IMAD.WIDE.U32 R18, R20, R26, RZ ;  /* 0x0000001a14127225 */ /* 0x000fc800078e00ff */
[----:B------:R-:W-:Y:S01]  /*2dc0*/  IMAD R39, R25, R22, RZ ;  /* 0x0000001619277224 */ /* 0x000fe200078e02ff */
[----:B------:R-:W-:Y:S01]  /*2dd0*/  IADD3 RZ, P3, PT, R19, R30, RZ ;  /* 0x0000001e13ff7210 */ /* 0x000fe20007f7e0ff */
[----:B------:R-:W-:-:S04]  /*2de0*/  IMAD.WIDE.U32 R32, R26, R20, RZ ;  /* 0x000000141a207225 */ /* 0x000fc800078e00ff */
[-C--:B------:R-:W-:Y:S02]  /*2df0*/  IMAD R15, R21, R26.reuse, R15 ;  /* 0x0000001a150f7224 */ /* 0x080fe400078e020f */
[----:B------:R-:W-:-:S04]  /*2e00*/  IMAD.WIDE.U32 R28, R23, R26, RZ ;  /* 0x0000001a171c7225 */ /* 0x000fc800078e00ff */
[----:B------:R-:W-:-:S04]  /*2e10*/  IMAD.WIDE.U32 R18, R24, R22, RZ ;  /* 0x0000001618127225 */ /* 0x000fc800078e00ff */
[----:B------:R-:W-:Y:S02]  /*2e20*/  IMAD R39, R23, R24, R39 ;  /* 0x0000001817277224 */ /* 0x000fe400078e0227 */
[C---:B------:R-:W-:Y:S02]  /*2e30*/  IMAD.SHL.U32 R16, R32.reuse, 0x2, RZ ;  /* 0x0000000220107824 */ /* 0x040fe400078e00ff */
[----:B------:R-:W-:Y:S01]  /*2e40*/  IMAD.IADD R43, R33, 0x1, R15 ;  /* 0x00000001212b7824 */ /* 0x000fe200078e020f */
[----:B------:R-:W-:Y:S01]  /*2e50*/  IADD3 R15, P6, PT, R32, R18, RZ ;  /* 0x00000012200f7210 */ /* 0x000fe20007fde0ff */
[----:B------:R-:W-:Y:S01]  /*2e60*/  IMAD.WIDE.U32 R36, R22, R26, RZ ;  /* 0x0000001a16247225 */ /* 0x000fe200078e00ff */
[----:B------:R-:W-:-:S03]  /*2e70*/  IADD3 R45, P5, PT, R16, R41, RZ ;  /* 0x00000029102d7210 */ /* 0x000fc60007fbe0ff */
[----:B------:R-:W-:-:S04]  /*2e80*/  IMAD.WIDE.U32 R28, P1, R22, R27, R28 ;  /* 0x0000001b161c7225 */ /* 0x000fc8000782001c */
[----:B------:R-:W-:Y:S01]  /*2e90*/  IMAD.IADD R39, R19, 0x1, R39 ;  /* 0x0000000113277824 */ /* 0x000fe200078e0227 */
[----:B------:R-:W-:Y:S01]  /*2ea0*/  SHF.L.U64.HI R19, R32, 0x1, R43 ;  /* 0x0000000120137819 */ /* 0x000fe2000001022b */
[----:B------:R-:W-:Y:S01]  /*2eb0*/  IMAD.X R33, RZ, RZ, RZ, P2 ;  /* 0x000000ffff217224 */ /* 0x000fe200010e06ff */
[----:B------:R-:W-:Y:S01]  /*2ec0*/  IADD3 RZ, P2, PT, R37, R28, RZ ;  /* 0x0000001c25ff7210 */ /* 0x000fe20007f5e0ff */
[----:B------:R-:W-:Y:S02]  /*2ed0*/  IMAD.MOV.U32 R32, RZ, RZ, R31 ;  /* 0x000000ffff207224 */ /* 0x000fe400078e001f */
[----:B------:R-:W-:Y:S01]  /*2ee0*/  IMAD.X R37, RZ, RZ, RZ, P0 ;  /* 0x000000ffff257224 */ /* 0x000fe200000e06ff */
[----:B------:R-:W-:Y:S01]  /*2ef0*/  ISETP.GE.U32.AND P0, PT, R45, R16, PT ;  /* 0x000000102d00720c */ /* 0x000fe20003f06070 */
[----:B------:R-:W-:Y:S01]  /*2f00*/  IMAD.X R34, R19, 0x1, R38, P5 ;  /* 0x0000000113227824 */ /* 0x000fe200028e0626 */
[----:B------:R-:W-:Y:S01]  /*2f10*/  LEA R18, P5, R15, R41, 0x1 ;  /* 0x000000290f127211 */ /* 0x000fe200078a08ff */
[----:B------:R-:W-:-:S02]  /*2f20*/  IMAD.X R16, R39, 0x1, R43, P6 ;  /* 0x0000000127107824 */ /* 0x000fc400030e062b */
[----:B------:R-:W-:Y:S01]  /*2f30*/  IMAD.WIDE.U32.X R30, R21, R27, R32, P3 ;  /* 0x0000001b151e7225 */ /* 0x000fe200018e0420 */
[----:B------:R-:W-:Y:S02]  /*2f40*/  ISETP.GE.U32.AND.EX P0, PT, R34, R19, PT, P0 ;  /* 0x000000132200720c */ /* 0x000fe40003f06100 */
[----:B------:R-:W-:Y:S01]  /*2f50*/  ISETP.GE.U32.AND P3, PT, R18, R45, PT ;  /* 0x0000002d1200720c */ /* 0x000fe20003f66070 */
[----:B------:R-:W-:Y:S01]  /*2f60*/  IMAD.MOV.U32 R36, RZ, RZ, R35 ;  /* 0x000000ffff247224 */ /* 0x000fe200078e0023 */
[----:B------:R-:W-:Y:S01]  /*2f70*/  LEA.HI.X R19, R15, R38, R16, 0x1, P5 ;  /* 0x000000260f137211 */ /* 0x000fe200028f0c10 */
[-C--:B------:R-:W-:Y:S01]  /*2f80*/  IMAD R35, R27, R22.reuse, RZ ;  /* 0x000000161b237224 */ /* 0x080fe200078e02ff */
[----:B------:R-:W-:Y:S01]  /*2f90*/  SHF.L.W.U32.HI R15, R43, 0x1, R30 ;  /* 0x000000012b0f7819 */ /* 0x000fe20000010e1e */
[----:B------:R-:W-:Y:S01]  /*2fa0*/  IMAD.WIDE.U32 R32, R26, R22, RZ ;  /* 0x000000161a207225 */ /* 0x000fe200078e00ff */
[----:B------:R-:W-:Y:S02]  /*2fb0*/  SHF.L.W.U32.HI R16, R30, 0x1, R31 ;  /* 0x000000011e107819 */ /* 0x000fe40000010e1f */
[----:B------:R-:W-:Y:S01]  /*2fc0*/  SEL R28, RZ, 0x1, P0 ;  /* 0x00000001ff1c7807 */ /* 0x000fe20000000000 */
[----:B------:R-:W-:Y:S01]  /*2fd0*/  IMAD.WIDE.U32.X R30, R23, R25, R36, P4 ;  /* 0x00000019171e7225 */ /* 0x000fe200020e0424 */
[----:B------:R-:W-:-:S02]  /*2fe0*/  ISETP.GE.U32.AND.EX P0, PT, R19, R34, PT, P3 ;  /* 0x000000221300720c */ /* 0x000fc40003f06130 */
[----:B------:R-:W-:Y:S01]  /*2ff0*/  IADD3 R43, P3, P6, R28, R6, R15 ;  /* 0x000000061c2b7210 */ /* 0x000fe20007e7e00f */
[-C--:B------:R-:W-:Y:S01]  /*3000*/  IMAD.WIDE.U32 R36, R25, R26.reuse, RZ ;  /* 0x0000001a19247225 */ /* 0x080fe200078e00ff */
[----:B------:R-:W-:Y:S02]  /*3010*/  SHF.L.W.U32.HI R15, R39, 0x1, R30 ;  /* 0x00000001270f7819 */ /* 0x000fe40000010e1e */
[----:B------:R-:W-:Y:S01]  /*3020*/  SEL R34, RZ, 0x1, P0 ;  /* 0x00000001ff227807 */ /* 0x000fe20000000000 */
[----:B------:R-:W-:Y:S01]  /*3030*/  IMAD R41, R23, R26, R35 ;  /* 0x0000001a17297224 */ /* 0x000fe200078e0223 */
[----:B------:R-:W-:Y:S01]  /*3040*/  SHF.L.W.U32.HI R28, R30, 0x1, R31 ;  /* 0x000000011e1c7819 */ /* 0x000fe20000010e1f */
[----:B------:R-:W-:Y:S01]  /*3050*/  IMAD.WIDE.U32 R30, P4, R24, R27, R36 ;  /* 0x0000001b181e7225 */ /* 0x000fe20007880024 */
[----:B------:R-:W-:Y:S02]  /*3060*/  IADD3 R38, P0, P5, R34, R43, R15 ;  /* 0x0000002b22267210 */ /* 0x000fe40007d1e00f */
[----:B------:R-:W-:Y:S01]  /*3070*/  IADD3.X R16, PT, PT, RZ, R7, R16, P3, P6 ;  /* 0x00000007ff107210 */ /* 0x000fe20001fec410 */
[----:B------:R-:W-:-:S02]  /*3080*/  IMAD.SHL.U32 R15, R32, 0x2, RZ ;  /* 0x00000002200f7824 */ /* 0x000fc400078e00ff */
[----:B------:R-:W-:Y:S01]  /*3090*/  IMAD.IADD R41, R33, 0x1, R41 ;  /* 0x0000000121297824 */ /* 0x000fe200078e0229 */
[----:B------:R-:W-:Y:S01]  /*30a0*/  IADD3.X R36, PT, PT, RZ, R16, R28, P0, P5 ;  /* 0x00000010ff247210 */ /* 0x000fe200007ea41c */
[----:B------:R-:W-:Y:S01]  /*30b0*/  IMAD.WIDE.U32 R34, R24, R26, RZ ;  /* 0x0000001a18227225 */ /* 0x000fe200078e00ff */
[----:B------:R-:W-:Y:S02]  /*30c0*/  ISETP.GE.U32.AND P0, PT, R43, R6, PT ;  /* 0x000000062b00720c */ /* 0x000fe40003f06070 */
[----:B------:R-:W-:Y:S01]  /*30d0*/  SHF.L.U64.HI R37, R32, 0x1, R41 ;  /* 0x0000000120257819 */ /* 0x000fe20000010229 */
[----:B------:R-:W-:Y:S01]  /*30e0*/  IMAD.X R33, RZ, RZ, RZ, P1 ;  /* 0x000000ffff217224 */ /* 0x000fe200008e06ff */
[----:B------:R-:W-:Y:S01]  /*30f0*/  IADD3 R40, P1, PT, R15, R38, RZ ;  /* 0x000000260f287210 */ /* 0x000fe20007f3e0ff */
[----:B------:R-:W-:Y:S01]  /*3100*/  IMAD.MOV.U32 R32, RZ, RZ, R29 ;  /* 0x000000ffff207224 */ /* 0x000fe200078e001d */
[----:B------:R-:W-:Y:S01]  /*3110*/  ISETP.GE.U32.AND.EX P0, PT, R16, R7, PT, P0 ;  /* 0x000000071000720c */ /* 0x000fe20003f06100 */
[----:B------:R-:W-:Y:S01]  /*3120*/  IMAD.WIDE.U32 R28, R26, R24, RZ ;  /* 0x000000181a1c7225 */ /* 0x000fe200078e00ff */
[----:B------:R-:W-:-:S02]  /*3130*/  IADD3 RZ, P3, PT, R35, R30, RZ ;  /* 0x0000001e23ff7210 */ /* 0x000fc40007f7e0ff */
[----:B------:R-:W-:Y:S01]  /*3140*/  ISETP.GE.U32.AND P5, PT, R40, R15, PT ;  /* 0x0000000f2800720c */ /* 0x000fe20003fa6070 */
[----:B------:R-:W-:Y:S02]  /*3150*/  IMAD R35, R27, R24, RZ ;  /* 0x000000181b237224 */ /* 0x000fe400078e02ff */
[----:B------:R-:W-:Y:S01]  /*3160*/  IMAD.X R42, R37, 0x1, R36, P1 ;  /* 0x00000001252a7824 */ /* 0x000fe200008e0624 */
[----:B------:R-:W-:Y:S01]  /*3170*/  ISETP.GE.U32.AND P1, PT, R38, R43, PT ;  /* 0x0000002b2600720c */ /* 0x000fe20003f26070 */
[----:B------:R-:W-:Y:S02]  /*3180*/  IMAD R39, R25, R26, R35 ;  /* 0x0000001a19277224 */ /* 0x000fe400078e0223 */
[----:B------:R-:W-:Y:S01]  /*3190*/  IMAD.WIDE.U32.X R6, R23, R27, R32, P2 ;  /* 0x0000001b17067225 */ /* 0x000fe200010e0420 */
[----:B------:R-:W-:Y:S02]  /*31a0*/  ISETP.GE.U32.AND.EX P2, PT, R42, R37, PT, P5 ;  /* 0x000000252a00720c */ /* 0x000fe40003f46150 */
[----:B------:R-:W-:Y:S01]  /*31b0*/  ISETP.GE.U32.AND.EX P1, PT, R36, R16, PT, P1 ;  /* 0x000000102400720c */ /* 0x000fe20003f26110 */
[----:B------:R-:W-:Y:S01]  /*31c0*/  IMAD.WIDE.U32 R34, R42, 0x3d1, RZ ;  /* 0x000003d12a227825 */ /* 0x000fe200078e00ff */
[----:B------:R-:W-:-:S02]  /*31d0*/  SHF.L.W.U32.HI R15, R41, 0x1, R6 ;  /* 0x00000001290f7819 */ /* 0x000fc40000010e06 */
[----:B------:R-:W-:Y:S01]  /*31e0*/  SHF.L.W.U32.HI R6, R6, 0x1, R7 ;  /* 0x0000000106067819 */ /* 0x000fe20000010e07 */
[----:B------:R-:W-:Y:S01]  /*31f0*/  IMAD.IADD R39, R29, 0x1, R39 ;  /* 0x000000011d277824 */ /* 0x000fe200078e0227 */
[----:B------:R-:W-:Y:S01]  /*3200*/  SEL R7, RZ, 0x1, P2 ;  /* 0x00000001ff077807 */ /* 0x000fe20001000000 */
[----:B------:R-:W-:Y:S02]  /*3210*/  IMAD.SHL.U32 R16, R28, 0x2, RZ ;  /* 0x000000021c107824 */ /* 0x000fe400078e00ff */
[----:B------:R-:W-:Y:S01]  /*3220*/  IMAD.WIDE.U32 R34, P6, R40, 0x1, R34 ;  /* 0x0000000128227825 */ /* 0x000fe200078c0022 */
[----:B------:R-:W-:-:S03]  /*3230*/  SHF.L.U64.HI R36, R28, 0x1, R39 ;  /* 0x000000011c247819 */ /* 0x000fc60000010227 */
[----:B------:R-:W-:Y:S01]  /*3240*/  IMAD.WIDE.U32 R32, R40, 0x3d1, RZ ;  /* 0x000003d128207825 */ /* 0x000fe200078e00ff */
[----:B------:R-:W-:Y:S08]  /*3250*/  @P0 BRA `(.L_x_7) ;  /* 0x0000000000340947 */ /* 0x000ff00003800000 */
[----:B------:R-:W-:-:S05]  /*3260*/  IADD3 R12, P0, PT, R12, 0x1, RZ ;  /* 0x000000010c0c7810 */ /* 0x000fca0007f1e0ff */
[----:B------:R-:W-:Y:S01]  /*3270*/  IMAD.X R13, RZ, RZ, R13, P0 ;  /* 0x000000ffff0d7224 */ /* 0x000fe200000e060d */
[----:B------:R-:W-:-:S04]  /*3280*/  ISETP.NE.U32.AND P0, PT, R12, RZ, PT ;  /* 0x000000ff0c00720c */ /* 0x000fc80003f05070 */
[----:B------:R-:W-:-:S13]  /*3290*/  ISETP.NE.AND.EX P0, PT, R13, RZ, PT, P0 ;  /* 0x000000ff0d00720c */ /* 0x000fda0003f05300 */
[----:B------:R-:W-:Y:S05]  /*32a0*/  @P0 BRA `(.L_x_7) ;  /* 0x0000000000200947 */ /* 0x000fea0003800000 */
[----:B------:R-:W-:-:S05]  /*32b0*/  IADD3 R8, P0, PT, R8, 0x1, RZ ;  /* 0x0000000108087810 */ /* 0x000fca0007f1e0ff */
[----:B------:R-:W-:Y:S01]  /*32c0*/  IMAD.X R9, RZ, RZ, R9, P0 ;  /* 0x000000ffff097224 */ /* 0x000fe200000e0609 */
[----:B------:R-:W-:-:S04]  /*32d0*/  ISETP.NE.U32.AND P0, PT, R8, RZ, PT ;  /* 0x000000ff0800720c */ /* 0x000fc80003f05070 */
[----:B------:R-:W-:-:S04]  /*32e0*/  ISETP.NE.AND.EX P0, PT, R9, RZ, PT, P0 ;  /* 0x000000ff0900720c */ /* 0x000fc80003f05300 */
[----:B------:R-:W-:-:S04]  /*32f0*/  SEL R13, RZ, 0x1, P0 ;  /* 0x00000001ff0d7807 */ /* 0x000fc80000000000 */
[----:B------:R-:W-:Y:S02]  /*3300*/  IADD3 R10, P0, PT, R13, R10, RZ ;  /* 0x0000000a0d0a7210 */ /* 0x000fe40007f1e0ff */
[----:B------:R-:W-:-:S03]  /*3310*/  CS2R R12, SRZ ;  /* 0x00000000000c7805 */ /* 0x000fc6000001ff00 */
[----:B------:R-:W-:-:S08]  /*3320*/  IMAD.X R11, RZ, RZ, R11, P0 ;  /* 0x000000ffff0b7224 */ /* 0x000fd000000e060b */
.L_x_7:
[----:B------:R-:W-:Y:S05]  /*3330*/  @P1 BRA `(.L_x_8) ;  /* 0x0000000000341947 */ /* 0x000fea0003800000 */
        /* <DEDUP_REMOVED lines=13> */
.L_x_8:
[----:B------:R-:W-:Y:S01]  /*3410*/  IADD3 R15, P0, P1, R7, R12, R15 ;  /* 0x0000000c070f7210 */ /* 0x000fe2000791e00f */
[----:B------:R-:W-:Y:S01]  /*3420*/  IMAD.X R7, RZ, RZ, RZ, P6 ;  /* 0x000000ffff077224 */ /* 0x000fe200030e06ff */
[----:B------:R-:W-:Y:S01]  /*3430*/  IADD3 R33, P2, PT, R33, R34, RZ ;  /* 0x0000002221217210 */ /* 0x000fe20007f5e0ff */
[----:B------:R-:W-:Y:S01]  /*3440*/  IMAD.MOV.U32 R28, RZ, RZ, R31 ;  /* 0x000000ffff1c7224 */ /* 0x000fe200078e001f */
[----:B------:R-:W-:Y:S01]  /*3450*/  IADD3.X R38, PT, PT, RZ, R13, R6, P0, P1 ;  /* 0x0000000dff267210 */ /* 0x000fe200007e2406 */
[----:B------:R-:W-:Y:S01]  /*3460*/  IMAD.MOV.U32 R6, RZ, RZ, R35 ;  /* 0x000000ffff067224 */ /* 0x000fe200078e0023 */
[----:B------:R-:W-:Y:S01]  /*3470*/  IADD3 R3, P0, PT, R16, R15, RZ ;  /* 0x0000000f10037210 */ /* 0x000fe20007f1e0ff */
[----:B------:R-:W-:Y:S01]  /*3480*/  IMAD.WIDE.U32 R78, R20, R20, R32 ;  /* 0x00000014144e7225 */ /* 0x000fe200078e0020 */
[----:B------:R-:W-:-:S03]  /*3490*/  ISETP.GE.U32.AND P1, PT, R15, R12, PT ;  /* 0x0000000c0f00720c */ /* 0x000fc60003f26070 */
[----:B------:R-:W-:Y:S01]  /*34a0*/  IMAD.X R37, R36, 0x1, R38, P0 ;  /* 0x0000000124257824 */ /* 0x000fe200000e0626 */
[----:B------:R-:W-:Y:S01]  /*34b0*/  ISETP.GE.U32.AND.EX P1, PT, R38, R13, PT, P1 ;  /* 0x0000000d2600720c */ /* 0x000fe20003f26110 */
[----:B------:R-:W-:Y:S01]  /*34c0*/  IMAD.IADD R15, R2, 0x1, R79 ;  /* 0x00000001020f7824 */ /* 0x000fe200078e024f */
[----:B------:R-:W-:Y:S01]  /*34d0*/  ISETP.GE.U32.AND P0, PT, R78, R32, PT ;  /* 0x000000204e00720c */ /* 0x000fe20003f06070 */
[----:B------:R-:W-:-:S03]  /*34e0*/  IMAD.WIDE.U32 R34, R37, 0x3d1, RZ ;  /* 0x000003d125227825 */ /* 0x000fc600078e00ff */
[----:B------:R-:W-:Y:S01]  /*34f0*/  ISETP.GE.U32.AND.EX P0, PT, R15, R33, PT, P0 ;  /* 0x000000210f00720c */ /* 0x000fe20003f06100 */
[----:B------:R-:W-:Y:S02]  /*3500*/  IMAD.X R29, RZ, RZ, RZ, P4 ;  /* 0x000000ffff1d7224 */ /* 0x000fe400020e06ff */
[----:B------:R-:W-:Y:S01]  /*3510*/  IMAD.WIDE.U32.X R6, R42, 0x1, R6, P2 ;  /* 0x000000012a067825 */ /* 0x000fe200010e0406 */
[C---:B------:R-:W-:Y:S02]  /*3520*/  ISETP.GE.U32.AND P2, PT, R3.reuse, R16, PT ;  /* 0x000000100300720c */ /* 0x040fe40003f46070 */
[----:B------:R-:W-:Y:S01]  /*3530*/  SEL R80, RZ, 0x1, P0 ;  /* 0x00000001ff507807 */ /* 0x000fe20000000000 */
[----:B------:R-:W-:Y:S01]  /*3540*/  IMAD.WIDE.U32 R30, R3, 0x3d1, RZ ;  /* 0x000003d1031e7825 */ /* 0x000fe200078e00ff */
[----:B------:R-:W-:-:S03]  /*3550*/  ISETP.GE.U32.AND.EX P2, PT, R37, R36, PT, P2 ;  /* 0x000000242500720c */ /* 0x000fc60003f46120 */
[----:B------:R-:W-:Y:S01]  /*3560*/  IMAD.WIDE.U32 R34, P5, R3, 0x1, R34 ;  /* 0x0000000103227825 */ /* 0x000fe200078a0022 */
[----:B------:R-:W-:-:S03]  /*3570*/  IADD3 R33, P4, PT, R4, R30, RZ ;  /* 0x0000001e04217210 */ /* 0x000fc60007f9e0ff */
[----:B------:R-:W-:Y:S01]  /*3580*/  IMAD.WIDE.U32.X R2, R25, R27, R28, P3 ;  /* 0x0000001b19027225 */ /* 0x000fe200018e041c */
[----:B------:R-:W-:Y:S02]  /*3590*/  ISETP.GE.U32.AND P0, PT, R33, R30, PT ;  /* 0x0000001e2100720c */ /* 0x000fe40003f06070 */
[----:B------:R-:W-:Y:S02]  /*35a0*/  SEL R29, RZ, 0x1, P2 ;  /* 0x00000001ff1d7807 */ /* 0x000fe40001000000 */
[----:B------:R-:W-:Y:S01]  /*35b0*/  SHF.L.W.U32.HI R4, R2, 0x1, R3 ;  /* 0x0000000102047819 */ /* 0x000fe20000010e03 */
[----:B------:R-:W-:Y:S01]  /*35c0*/  IMAD.X R3, RZ, RZ, RZ, P5 ;  /* 0x000000ffff037224 */ /* 0x000fe200028e06ff */
[----:B------:R-:W-:Y:S02]  /*35d0*/  IADD3 R30, P3, PT, R31, R34, RZ ;  /* 0x000000221f1e7210 */ /* 0x000fe40007f7e0ff */
[----:B------:R-:W-:Y:S02]  /*35e0*/  IADD3 R80, P2, P6, R33, R6, R80 ;  /* 0x0000000621507210 */ /* 0x000fe40007e5e050 */
[----:B------:R-:W-:Y:S01]  /*35f0*/  SHF.L.W.U32.HI R13, R39, 0x1, R2 ;  /* 0x00000001270d7819 */ /* 0x000fe20000010e02 */
[----:B------:R-:W-:Y:S10]  /*3600*/  @P1 BRA `(.L_x_9) ;  /* 0x00000000001c1947 */ /* 0x000ff40003800000 */
[----:B------:R-:W-:-:S05]  /*3610*/  IADD3 R8, P1, PT, R8, 0x1, RZ ;  /* 0x0000000108087810 */ /* 0x000fca0007f3e0ff */
[----:B------:R-:W-:Y:S01]  /*3620*/  IMAD.X R9, RZ, RZ, R9, P1 ;  /* 0x000000ffff097224 */ /* 0x000fe200008e0609 */
[----:B------:R-:W-:-:S04]  /*3630*/  ISETP.NE.U32.AND P1, PT, R8, RZ, PT ;  /* 0x000000ff0800720c */ /* 0x000fc80003f25070 */
[----:B------:R-:W-:-:S04]  /*3640*/  ISETP.NE.AND.EX P1, PT, R9, RZ, PT, P1 ;  /* 0x000000ff0900720c */ /* 0x000fc80003f25310 */
[----:B------:R-:W-:-:S04]  /*3650*/  SEL R31, RZ, 0x1, P1 ;  /* 0x00000001ff1f7807 */ /* 0x000fc80000800000 */
[----:B------:R-:W-:-:S05]  /*3660*/  IADD3 R10, P1, PT, R31, R10, RZ ;  /* 0x0000000a1f0a7210 */ /* 0x000fca0007f3e0ff */
[----:B------:R-:W-:-:S08]  /*3670*/  IMAD.X R11, RZ, RZ, R11, P1 ;  /* 0x000000ffff0b7224 */ /* 0x000fd000008e060b */
.L_x_9:
[----:B------:R-:W-:Y:S01]  /*3680*/  IMAD.X R6, R30, 0x1, R5, P4 ;  /* 0x000000011e067824 */ /* 0x000fe200020e0605 */
[----:B------:R-:W-:Y:S01]  /*3690*/  IADD3 R29, P4, P5, R29, R8, R13 ;  /* 0x000000081d1d7210 */ /* 0x000fe20007d9e00d */
[----:B------:R-:W-:Y:S01]  /*36a0*/  IMAD.MOV.U32 R2, RZ, RZ, R35 ;  /* 0x000000ffff027224 */ /* 0x000fe200078e0023 */
[----:B------:R-:W-:Y:S02]  /*36b0*/  ISETP.GE.U32.AND P1, PT, R80, R33, PT ;  /* 0x000000215000720c */ /* 0x000fe40003f26070 */
[C---:B------:R-:W-:Y:S01]  /*36c0*/  IADD3.X R77, PT, PT, R6.reuse, R7, RZ, P2, P6 ;  /* 0x00000007064d7210 */ /* 0x040fe200017ec4ff */
[----:B------:R-:W-:Y:S01]  /*36d0*/  IMAD.WIDE.U32.X R2, R37, 0x1, R2, P3 ;  /* 0x0000000125027825 */ /* 0x000fe200018e0402 */
[----:B------:R-:W-:Y:S02]  /*36e0*/  IADD3.X R12, PT, PT, RZ, R9, R4, P4, P5 ;  /* 0x00000009ff0c7210 */ /* 0x000fe400027ea404 */
[----:B------:R-:W-:Y:S01]  /*36f0*/  ISETP.GE.U32.AND.EX P2, PT, R6, R30, PT, P0 ;  /* 0x0000001e0600720c */ /* 0x000fe20003f46100 */
[----:B------:R-:W-:Y:S01]  /*3700*/  IMAD.WIDE.U32 R4, R29, 0x3d1, RZ ;  /* 0x000003d11d047825 */ /* 0x000fe200078e00ff */
[----:B------:R-:W-:-:S02]  /*3710*/  ISETP.GE.U32.AND.EX P1, PT, R77, R6, PT, P1 ;  /* 0x000000064d00720c */ /* 0x000fc40003f26110 */
[C---:B------:R-:W-:Y:S01]  /*3720*/  ISETP.GE.U32.AND P4, PT, R29.reuse, R8, PT ;  /* 0x000000081d00720c */ /* 0x040fe20003f86070 */
[C---:B------:R-:W-:Y:S01]  /*3730*/  IMAD.WIDE.U32 R6, R12.reuse, 0x3d1, RZ ;  /* 0x000003d10c067825 */ /* 0x040fe200078e00ff */
[----:B------:R-:W-:Y:S02]  /*3740*/  SEL R16, RZ, 0x1, P2 ;  /* 0x00000001ff107807 */ /* 0x000fe40001000000 */
[----:B------:R-:W-:Y:S02]  /*3750*/  ISETP.GE.U32.AND.EX P0, PT, R12, R9, PT, P4 ;  /* 0x000000090c00720c */ /* 0x000fe40003f06140 */
[----:B------:R-:W-:Y:S01]  /*3760*/  SEL R9, RZ, 0x1, P1 ;  /* 0x00000001ff097807 */ /* 0x000fe20000800000 */
[----:B------:R-:W-:Y:S01]  /*3770*/  IMAD.WIDE.U32 R6, P4, R29, 0x1, R6 ;  /* 0x000000011d067825 */ /* 0x000fe20007880006 */
[----:B------:R-:W-:Y:S02]  /*3780*/  SEL R13, RZ, 0x1, P0 ;  /* 0x00000001ff0d7807 */ /* 0x000fe40000000000 */
[----:B------:R-:W-:-:S02]  /*3790*/  IADD3 R16, P1, P2, R9, R2, R16 ;  /* 0x0000000209107210 */ /* 0x000fc40007a3e010 */
[----:B------:R-:W-:Y:S02]  /*37a0*/  IADD3 R9, P3, PT, R14, R4, RZ ;  /* 0x000000040e097210 */ /* 0x000fe40007f7e0ff */
[----:B------:R-:W-:Y:S02]  /*37b0*/  IADD3 R6, P5, PT, R5, R6, RZ ;  /* 0x0000000605067210 */ /* 0x000fe40007fbe0ff */
[----:B------:R-:W-:Y:S02]  /*37c0*/  IADD3 R13, P0, PT, R10, R13, RZ ;  /* 0x0000000d0a0d7210 */ /* 0x000fe40007f1e0ff */
[----:B------:R-:W-:Y:S01]  /*37d0*/  IADD3.X R2, PT, PT, RZ, R3, RZ, P1, P2 ;  /* 0x00000003ff027210 */ /* 0x000fe20000fe44ff */
[----:B------:R-:W-:Y:S01]  /*37e0*/  IMAD.X R17, R6, 0x1, R17, P3 ;  /* 0x0000000106117824 */ /* 0x000fe200018e0611 */
[C---:B------:R-:W-:Y:S01]  /*37f0*/  IADD3 R16, P2, PT, R9.reuse, R16, RZ ;  /* 0x0000001009107210 */ /* 0x040fe20007f5e0ff */
[----:B------:R-:W-:Y:S01]  /*3800*/  IMAD.X R29, RZ, RZ, R11, P0 ;  /* 0x000000ffff1d7224 */ /* 0x000fe200000e060b */
[----:B------:R-:W-:Y:S01]  /*3810*/  ISETP.GE.U32.AND P0, PT, R9, R4, PT ;  /* 0x000000040900720c */ /* 0x000fe20003f06070 */
[----:B------:R-:W-:Y:S01]  /*3820*/  IMAD.X R3, RZ, RZ, RZ, P4 ;  /* 0x000000ffff037224 */ /* 0x000fe200020e06ff */
[----:B------:R-:W-:Y:S01]  /*3830*/  ISETP.GE.U32.AND P1, PT, R16, R9, PT ;  /* 0x000000091000720c */ /* 0x000fe20003f26070 */
[C---:B------:R-:W-:Y:S01]  /*3840*/  IMAD.X R82, R17.reuse, 0x1, R2, P2 ;  /* 0x0000000111527824 */ /* 0x040fe200010e0602 */
[----:B------:R-:W-:Y:S01]  /*3850*/  ISETP.GE.U32.AND.EX P0, PT, R17, R6, PT, P0 ;  /* 0x000000061100720c */ /* 0x000fe20003f06100 */
[----:B------:R-:W-:-:S03]  /*3860*/  IMAD.WIDE.U32 R4, R29, 0x3d1, RZ ;  /* 0x000003d11d047825 */ /* 0x000fc600078e00ff */
[----:B------:R-:W-:Y:S01]  /*3870*/  ISETP.GE.U32.AND.EX P1, PT, R82, R17, PT, P1 ;  /* 0x000000115200720c */ /* 0x000fe20003f26110 */
[----:B------:R-:W-:Y:S01]  /*3880*/  IMAD.MOV.U32 R2, RZ, RZ, R7 ;  /* 0x000000ffff027224 */ /* 0x000fe200078e0007 */
[----:B------:R-:W-:Y:S01]  /*3890*/  SEL R76, RZ, 0x1, P0 ;  /* 0x00000001ff4c7807 */ /* 0x000fe20000000000 */
[----:B------:R-:W-:Y:S01]  /*38a0*/  IMAD.WIDE.U32 R6, P2, R13, 0x1, R4 ;  /* 0x000000010d067825 */ /* 0x000fe20007840004 */
[----:B------:R-:W-:-:S03]  /*38b0*/  SEL R11, RZ, 0x1, P1 ;  /* 0x00000001ff0b7807 */ /* 0x000fc60000800000 */
[----:B------:R-:W-:-:S04]  /*38c0*/  IMAD.WIDE.U32.X R2, R12, 0x1, R2, P5 ;  /* 0x000000010c027825 */ /* 0x000fc800028e0402 */
[----:B------:R-:W-:Y:S01]  /*38d0*/  IMAD.WIDE.U32 R4, R13, 0x3d1, RZ ;  /* 0x000003d10d047825 */ /* 0x000fe200078e00ff */
[----:B------:R-:W-:Y:S02]  /*38e0*/  IADD3 R76, P0, P1, R11, R2, R76 ;  /* 0x000000020b4c7210 */ /* 0x000fe4000791e04c */
[----:B------:R-:W-:Y:S02]  /*38f0*/  IADD3 R9, P5, PT, R18, R4, RZ ;  /* 0x0000000412097210 */ /* 0x000fe40007fbe0ff */
[----:B------:R-:W-:Y:S02]  /*3900*/  IADD3 R5, P3, PT, R5, R6, RZ ;  /* 0x0000000605057210 */ /* 0x000fe40007f7e0ff */
[----:B------:R-:W-:Y:S02]  /*3910*/  IADD3 R76, P4, PT, R9, R76, RZ ;  /* 0x0000004c094c7210 */ /* 0x000fe40007f9e0ff */
[----:B------:R-:W-:Y:S01]  /*3920*/  IADD3.X R81, PT, PT, RZ, R3, RZ, P0, P1 ;  /* 0x00000003ff517210 */ /* 0x000fe200007e24ff */
[----:B------:R-:W-:Y:S01]  /*3930*/  IMAD.X R2, R5, 0x1, R19, P5 ;  /* 0x0000000105027824 */ /* 0x000fe200028e0613 */
[----:B------:R-:W-:Y:S01]  /*3940*/  ISETP.GE.U32.AND P0, PT, R9, R4, PT ;  /* 0x000000040900720c */ /* 0x000fe20003f06070 */
[----:B------:R-:W-:Y:S01]  /*3950*/  IMAD.X R3, RZ, RZ, RZ, P2 ;  /* 0x000000ffff037224 */ /* 0x000fe200010e06ff */
[----:B------:R-:W-:Y:S01]  /*3960*/  ISETP.GE.U32.AND P1, PT, R76, R9, PT ;  /* 0x000000094c00720c */ /* 0x000fe20003f26070 */
[C---:B------:R-:W-:Y:S01]  /*3970*/  IMAD.X R81, R2.reuse, 0x1, R81, P4 ;  /* 0x0000000102517824 */ /* 0x040fe200020e0651 */
[----:B------:R-:W-:-:S04]  /*3980*/  ISETP.GE.U32.AND.EX P0, PT, R2, R5, PT, P0 ;  /* 0x000000050200720c */ /* 0x000fc80003f06100 */
[----:B------:R-:W-:Y:S01]  /*3990*/  ISETP.GE.U32.AND.EX P1, PT, R81, R2, PT, P1 ;  /* 0x000000025100720c */ /* 0x000fe20003f26110 */
[----:B------:R-:W-:Y:S01]  /*39a0*/  IMAD.MOV.U32 R2, RZ, RZ, R7 ;  /* 0x000000ffff027224 */ /* 0x000fe200078e0007 */
[----:B------:R-:W-:Y:S02]  /*39b0*/  SEL R4, RZ, 0x1, P0 ;  /* 0x00000001ff047807 */ /* 0x000fe40000000000 */
[----:B------:R-:W-:Y:S01]  /*39c0*/  SEL R5, RZ, 0x1, P1 ;  /* 0x00000001ff057807 */ /* 0x000fe20000800000 */
[----:B------:R-:W-:-:S03]  /*39d0*/  IMAD.WIDE.U32.X R2, R29, 0x1, R2, P3 ;  /* 0x000000011d027825 */ /* 0x000fc600018e0402 */
[----:B------:R-:W-:-:S04]  /*39e0*/  IADD3 R7, P0, P1, R5, R2, R4 ;  /* 0x0000000205077210 */ /* 0x000fc8000791e004 */
[----:B------:R-:W-:Y:S02]  /*39f0*/  IADD3.X R11, PT, PT, RZ, R3, RZ, P0, P1 ;  /* 0x00000003ff0b7210 */ /* 0x000fe400007e24ff */
[----:B------:R-:W-:-:S04]  /*3a00*/  ISETP.NE.U32.AND P0, PT, R7, RZ, PT ;  /* 0x000000ff0700720c */ /* 0x000fc80003f05070 */
[----:B------:R-:W-:-:S13]  /*3a10*/  ISETP.NE.AND.EX P0, PT, R11, RZ, PT, P0 ;  /* 0x000000ff0b00720c */ /* 0x000fda0003f05300 */
[----:B------:R-:W-:Y:S05]  /*3a20*/  @!P0 BRA `(.L_x_10) ;  /* 0x0000000000a08947 */ /* 0x000fea0003800000 */
[----:B------:R-:W-:-:S04]  /*3a30*/  IMAD.WIDE.U32 R2, R11, 0x3d1, RZ ;  /* 0x000003d10b027825 */ /* 0x000fc800078e00ff */
[----:B------:R-:W-:Y:S02]  /*3a40*/  IMAD.MOV.U32 R14, RZ, RZ, R78 ;  /* 0x000000ffff0e7224 */ /* 0x000fe400078e004e */
[----:B------:R-:W-:-:S04]  /*3a50*/  IMAD.WIDE.U32 R4, P1, R7, 0x1, R2 ;  /* 0x0000000107047825 */ /* 0x000fc80007820002 */
[----:B------:R-:W-:-:S04]  /*3a60*/  IMAD.WIDE.U32 R8, R7, 0x3d1, R14 ;  /* 0x000003d107087825 */ /* 0x000fc800078e000e */
[----:B------:R-:W-:Y:S01]  /*3a70*/  IMAD.WIDE.U32 R2, R7, 0x3d1, RZ ;  /* 0x000003d107027825 */ /* 0x000fe200078e00ff */
[----:B------:R-:W-:-:S03]  /*3a80*/  ISETP.GE.U32.AND P0, PT, R8, R78, PT ;  /* 0x0000004e0800720c */ /* 0x000fc60003f06070 */
[----:B------:R-:W-:Y:S02]  /*3a90*/  IMAD.IADD R10, R4, 0x1, R9 ;  /* 0x00000001040a7824 */ /* 0x000fe400078e0209 */
[----:B------:R-:W-:Y:S01]  /*3aa0*/  IMAD.X R7, RZ, RZ, RZ, P1 ;  /* 0x000000ffff077224 */ /* 0x000fe200008e06ff */
[----:B------:R-:W-:Y:S01]  /*3ab0*/  IADD3 RZ, P1, PT, R3, R4, RZ ;  /* 0x0000000403ff7210 */ /* 0x000fe20007f3e0ff */
[----:B------:R-:W-:Y:S01]  /*3ac0*/  IMAD.MOV.U32 R6, RZ, RZ, R5 ;  /* 0x000000ffff067224 */ /* 0x000fe200078e0005 */
[----:B------:R-:W-:Y:S01]  /*3ad0*/  ISETP.GE.U32.AND.EX P0, PT, R10, R15, PT, P0 ;  /* 0x0000000f0a00720c */ /* 0x000fe20003f06100 */
[----:B------:R-:W-:Y:S02]  /*3ae0*/  IMAD.MOV.U32 R78, RZ, RZ, R8 ;  /* 0x000000ffff4e7224 */ /* 0x000fe400078e0008 */
[----:B------:R-:W-:Y:S01]  /*3af0*/  IMAD.WIDE.U32.X R2, R11, 0x1, R6, P1 ;  /* 0x000000010b027825 */ /* 0x000fe200008e0406 */
[----:B------:R-:W-:-:S03]  /*3b00*/  SEL R5, RZ, 0x1, P0 ;  /* 0x00000001ff057807 */ /* 0x000fc60000000000 */
[----:B------:R-:W-:Y:S01]  /*3b10*/  IMAD.MOV.U32 R15, RZ, RZ, R10 ;  /* 0x000000ffff0f7224 */ /* 0x000fe200078e000a */
[----:B------:R-:W-:-:S05]  /*3b20*/  IADD3 R5, P0, PT, R5, R2, RZ ;  /* 0x0000000205057210 */ /* 0x000fca0007f1e0ff */
[----:B------:R-:W-:Y:S01]  /*3b30*/  IMAD.X R2, RZ, RZ, R3, P0 ;  /* 0x000000ffff027224 */ /* 0x000fe200000e0603 */
[----:B------:R-:W-:-:S04]  /*3b40*/  ISETP.NE.U32.AND P0, PT, R5, RZ, PT ;  /* 0x000000ff0500720c */ /* 0x000fc80003f05070 */
[----:B------:R-:W-:-:S13]  /*3b50*/  ISETP.NE.AND.EX P0, PT, R2, RZ, PT, P0 ;  /* 0x000000ff0200720c */ /* 0x000fda0003f05300 */
[----:B------:R-:W-:Y:S05]  /*3b60*/  @!P0 BRA `(.L_x_10) ;  /* 0x0000000000508947 */ /* 0x000fea0003800000 */
[-C--:B------:R-:W-:Y:S01]  /*3b70*/  IADD3 R5, P1, PT, R5, R80.reuse, RZ ;  /* 0x0000005005057210 */ /* 0x080fe20007f3e0ff */
[----:B------:R-:W-:Y:S02]  /*3b80*/  IMAD.MOV.U32 R78, RZ, RZ, R8 ;  /* 0x000000ffff4e7224 */ /* 0x000fe400078e0008 */
[----:B------:R-:W-:Y:S01]  /*3b90*/  IMAD.MOV.U32 R15, RZ, RZ, R10 ;  /* 0x000000ffff0f7224 */ /* 0x000fe200078e000a */
[----:B------:R-:W-:Y:S01]  /*3ba0*/  ISETP.GE.U32.AND P0, PT, R5, R80, PT ;  /* 0x000000500500720c */ /* 0x000fe20003f06070 */
[----:B------:R-:W-:Y:S02]  /*3bb0*/  IMAD.X R2, R2, 0x1, R77, P1 ;  /* 0x0000000102027824 */ /* 0x000fe400008e064d */
[----:B------:R-:W-:-:S03]  /*3bc0*/  IMAD.MOV.U32 R80, RZ, RZ, R5 ;  /* 0x000000ffff507224 */ /* 0x000fc600078e0005 */
[----:B------:R-:W-:Y:S01]  /*3bd0*/  ISETP.GE.U32.AND.EX P0, PT, R2, R77, PT, P0 ;  /* 0x0000004d0200720c */ /* 0x000fe20003f06100 */
[----:B------:R-:W-:-:S12]  /*3be0*/  IMAD.MOV.U32 R77, RZ, RZ, R2 ;  /* 0x000000ffff4d7224 */ /* 0x000fd800078e0002 */
[----:B------:R-:W-:Y:S05]  /*3bf0*/  @P0 BRA `(.L_x_10) ;  /* 0x00000000002c0947 */ /* 0x000fea0003800000 */
[----:B------:R-:W-:Y:S01]  /*3c00*/  IADD3 R16, P0, PT, R16, 0x1, RZ ;  /* 0x0000000110107810 */ /* 0x000fe20007f1e0ff */
[----:B------:R-:W-:Y:S02]  /*3c10*/  IMAD.MOV.U32 R78, RZ, RZ, R8 ;  /* 0x000000ffff4e7224 */ /* 0x000fe400078e0008 */
[----:B------:R-:W-:Y:S02]  /*3c20*/  IMAD.MOV.U32 R80, RZ, RZ, R5 ;  /* 0x000000ffff507224 */ /* 0x000fe400078e0005 */
[----:B------:R-:W-:Y:S01]  /*3c30*/  IMAD.X R82, RZ, RZ, R82, P0 ;  /* 0x000000ffff527224 */ /* 0x000fe200000e0652 */
[----:B------:R-:W-:Y:S01]  /*3c40*/  ISETP.NE.U32.AND P0, PT, R16, RZ, PT ;  /* 0x000000ff1000720c */ /* 0x000fe20003f05070 */
[----:B------:R-:W-:Y:S02]  /*3c50*/  IMAD.MOV.U32 R77, RZ, RZ, R2 ;  /* 0x000000ffff4d7224 */ /* 0x000fe400078e0002 */
[----:B------:R-:W-:Y:S01]  /*3c60*/  IMAD.MOV.U32 R15, RZ, RZ, R10 ;  /* 0x000000ffff0f7224 */ /* 0x000fe200078e000a */
[----:B------:R-:W-:-:S04]  /*3c70*/  ISETP.NE.AND.EX P0, PT, R82, RZ, PT, P0 ;  /* 0x000000ff5200720c */ /* 0x000fc80003f05300 */
[----:B------:R-:W-:-:S04]  /*3c80*/  SEL R3, RZ, 0x1, P0 ;  /* 0x00000001ff037807 */ /* 0x000fc80000000000 */
[----:B------:R-:W-:-:S05]  /*3c90*/  IADD3 R76, P0, PT, R3, R76, RZ ;  /* 0x0000004c034c7210 */ /* 0x000fca0007f1e0ff */
[----:B------:R-:W-:-:S08]  /*3ca0*/  IMAD.X R81, RZ, RZ, R81, P0 ;  /* 0x000000ffff517224 */ /* 0x000fd000000e0651 */
.L_x_10:
[----:B------:R-:W0:Y:S08]  /*3cb0*/  LDC.64 R58, c[0x3][0x640] ;  /* 0x00c19000ff3a7b82 */ /* 0x000e300000000a00 */
[----:B------:R-:W1:Y:S01]  /*3cc0*/  LDC.64 R2, c[0x3][0x628] ;  /* 0x00c18a00ff027b82 */ /* 0x000e620000000a00 */
[----:B0-----:R-:W-:-:S04]  /*3cd0*/  ISETP.GT.U32.AND P0, PT, R76, R58, PT ;  /* 0x0000003a4c00720c */ /* 0x001fc80003f04070 */
[----:B------:R-:W-:-:S13]  /*3ce0*/  ISETP.GT.U32.AND.EX P0, PT, R81, R59, PT, P0 ;  /* 0x0000003b5100720c */ /* 0x000fda0003f04100 */
[----:B-1----:R-:W-:Y:S05]  /*3cf0*/  @P0 BRA `(.L_x_11) ;  /* 0x0000000000240947 */ /* 0x002fea0003800000 */
[----:B------:R-:W-:Y:S02]  /*3d00*/  ISETP.NE.U32.AND P0, PT, R16, UR12, PT ;  /* 0x0000000c10007c0c */ /* 0x000fe4000bf05070 */
[----:B------:R-:W-:Y:S02]  /*3d10*/  ISETP.NE.U32.AND P1, PT, R76, R58, PT ;  /* 0x0000003a4c00720c */ /* 0x000fe40003f25070 */
[----:B------:R-:W-:Y:S02]  /*3d20*/  ISETP.NE.AND.EX P0, PT, R82, UR13, PT, P0 ;  /* 0x0000000d52007c0c */ /* 0x000fe4000bf05300 */
[----:B------:R-:W-:Y:S02]  /*3d30*/  ISETP.NE.U32.AND P2, PT, R80, UR14, PT ;  /* 0x0000000e50007c0c */ /* 0x000fe4000bf45070 */
[----:B------:R-:W-:Y:S02]  /*3d40*/  ISETP.NE.OR.EX P0, PT, R81, R59, P0, P1 ;  /* 0x0000003b5100720c */ /* 0x000fe40000705710 */
[----:B------:R-:W-:-:S02]  /*3d50*/  ISETP.LT.U32.AND P1, PT, R78, R2, PT ;  /* 0x000000024e00720c */ /* 0x000fc40003f21070 */
[----:B------:R-:W-:-:S04]  /*3d60*/  ISETP.NE.OR.EX P0, PT, R77, UR15, P0, P2 ;  /* 0x0000000f4d007c0c */ /* 0x000fc80008705720 */
[----:B------:R-:W-:-:S13]  /*3d70*/  ISETP.LT.U32.OR.EX P0, PT, R15, R3, P0, P1 ;  /* 0x000000030f00720c */ /* 0x000fda0000701510 */
[----:B------:R-:W-:Y:S05]  /*3d80*/  @P0 BRA `(.L_x_12) ;  /* 0x0000000000300947 */ /* 0x000fea0003800000 */
.L_x_11:
[----:B------:R-:W-:-:S04]  /*3d90*/  IADD3 R78, P0, PT, R78, -R2, RZ ;  /* 0x800000024e4e7210 */ /* 0x000fc80007f1e0ff */
[----:B------:R-:W-:-:S04]  /*3da0*/  IADD3.X R15, P0, PT, R15, ~R3, RZ, P0, !PT ;  /* 0x800000030f0f7210 */ /* 0x000fc8000071e4ff */
[----:B------:R-:W-:-:S04]  /*3db0*/  IADD3.X R5, P0, PT, RZ, -0x1, RZ, P0, !PT ;  /* 0xffffffffff057810 */ /* 0x000fc8000071e4ff */
[C---:B------:R-:W-:Y:S01]  /*3dc0*/  IADD3 R80, P1, PT, -R5.reuse, R80, RZ ;  /* 0x0000005005507210 */ /* 0x040fe20007f3e1ff */
[----:B------:R-:W-:Y:S01]  /*3dd0*/  IMAD.X R4, RZ, RZ, -0x1, P0 ;  /* 0xffffffffff047424 */ /* 0x000fe200000e06ff */
[----:B------:R-:W-:Y:S02]  /*3de0*/  IADD3 R16, P2, PT, -R5, R16, RZ ;  /* 0x0000001005107210 */ /* 0x000fe40007f5e1ff */
[----:B------:R-:W-:Y:S02]  /*3df0*/  IADD3 R76, P4, P5, R76, -R58, -R5 ;  /* 0x8000003a4c4c7210 */ /* 0x000fe40007d9e805 */
[----:B------:R-:W-:Y:S02]  /*3e00*/  IADD3 R80, P0, PT, R80, -UR14, RZ ;  /* 0x8000000e50507c10 */ /* 0x000fe4000ff1e0ff */
[----:B------:R-:W-:Y:S02]  /*3e10*/  IADD3 R16, P3, PT, R16, -UR12, RZ ;  /* 0x8000000c10107c10 */ /* 0x000fe4000ff7e0ff */
[----:B------:R-:W-:-:S02]  /*3e20*/  IADD3.X R81, PT, PT, R81, ~R59, ~R4, P4, P5 ;  /* 0x8000003b51517210 */ /* 0x000fc400027eac04 */
[--C-:B------:R-:W-:Y:S02]  /*3e30*/  IADD3.X R77, PT, PT, R77, ~UR15, ~R4.reuse, P0, P1 ;  /* 0x8000000f4d4d7c10 */ /* 0x100fe400087e2c04 */
[----:B------:R-:W-:-:S07]  /*3e40*/  IADD3.X R82, PT, PT, R82, ~UR13, ~R4, P3, P2 ;  /* 0x8000000d52527c10 */ /* 0x000fce0009fe4c04 */
.L_x_12:
[----:B------:R-:W-:-:S04]  /*3e50*/  IMAD.WIDE.U32 R4, R15, UR32, RZ ;  /* 0x000000200f047c25 */ /* 0x000fc8000f8e00ff */
[----:B------:R-:W-:-:S04]  /*3e60*/  IMAD.WIDE.U32 R8, R77, UR32, RZ ;  /* 0x000000204d087c25 */ /* 0x000fc8000f8e00ff */
[----:B------:R-:W-:-:S04]  /*3e70*/  IMAD.WIDE.U32 R6, R78, UR32, RZ ;  /* 0x000000204e067c25 */ /* 0x000fc8000f8e00ff */
[----:B------:R-:W-:-:S04]  /*3e80*/  IMAD.WIDE.U32 R4, P0, R78, UR33, R4 ;  /* 0x000000214e047c25 */ /* 0x000fc8000f800004 */
[----:B------:R-:W-:Y:S01]  /*3e90*/  IMAD.WIDE.U32 R12, P2, R80, UR33, R8 ;  /* 0x00000021500c7c25 */ /* 0x000fe2000f840008 */
[----:B------:R-:W-:-:S03]  /*3ea0*/  IADD3 RZ, P1, PT, R7, R4, RZ ;  /* 0x0000000407ff7210 */ /* 0x000fc60007f3e0ff */
[----:B------:R-:W-:Y:S02]  /*3eb0*/  IMAD.X R9, RZ, RZ, RZ, P0 ;  /* 0x000000ffff097224 */ /* 0x000fe400000e06ff */
[----:B------:R-:W-:Y:S02]  /*3ec0*/  IMAD.MOV.U32 R8, RZ, RZ, R5 ;  /* 0x000000ffff087224 */ /* 0x000fe400078e0005 */
[----:B------:R-:W-:-:S04]  /*3ed0*/  IMAD.WIDE.U32 R18, R82, UR32, RZ ;  /* 0x0000002052127c25 */ /* 0x000fc8000f8e00ff */
[----:B------:R-:W-:-:S04]  /*3ee0*/  IMAD.WIDE.U32 R10, R80, UR32, RZ ;  /* 0x00000020500a7c25 */ /* 0x000fc8000f8e00ff */
[----:B------:R-:W-:Y:S01]  /*3ef0*/  IMAD.WIDE.U32.X R8, R15, UR33, R8, P1 ;  /* 0x000000210f087c25 */ /* 0x000fe200088e0408 */
[----:B------:R-:W-:-:S03]  /*3f00*/  IADD3 R41, P1, PT, R11, R12, RZ ;  /* 0x0000000c0b297210 */ /* 0x000fc60007f3e0ff */
[----:B------:R-:W-:Y:S01]  /*3f10*/  IMAD.MOV.U32 R34, RZ, RZ, R13 ;  /* 0x000000ffff227224 */ /* 0x000fe200078e000d */
[----:B------:R-:W-:Y:S01]  /*3f20*/  IADD3 R17, P3, PT, R8, R10, RZ ;  /* 0x0000000a08117210 */ /* 0x000fe20007f7e0ff */
[----:B------:R-:W-:-:S04]  /*3f30*/  IMAD.WIDE.U32 R30, R81, UR32, RZ ;  /* 0x00000020511e7c25 */ /* 0x000fc8000f8e00ff */
[----:B------:R-:W-:-:S04]  /*3f40*/  IMAD.WIDE.U32 R18, P0, R16, UR33, R18 ;  /* 0x0000002110127c25 */ /* 0x000fc8000f800012 */
[----:B------:R-:W-:-:S04]  /*3f50*/  IMAD.WIDE.U32 R12, R15, UR24, RZ ;  /* 0x000000180f0c7c25 */ /* 0x000fc8000f8e00ff */
[----:B------:R-:W-:Y:S01]  /*3f60*/  IMAD.X R7, RZ, RZ, RZ, P0 ;  /* 0x000000ffff077224 */ /* 0x000fe200000e06ff */
[----:B------:R-:W-:Y:S01]  /*3f70*/  ISETP.GE.U32.AND P0, PT, R17, R10, PT ;  /* 0x0000000a1100720c */ /* 0x000fe20003f06070 */
[----:B------:R-:W-:Y:S02]  /*3f80*/  IMAD.X R40, R41, 0x1, R9, P3 ;  /* 0x0000000129287824 */ /* 0x000fe400018e0609 */
[----:B------:R-:W-:-:S03]  /*3f90*/  IMAD.WIDE.U32 R30, P4, R76, UR33, R30 ;  /* 0x000000214c1e7c25 */ /* 0x000fc6000f88001e */
[----:B------:R-:W-:Y:S01]  /*3fa0*/  ISETP.GE.U32.AND.EX P0, PT, R40, R41, PT, P0 ;  /* 0x000000292800720c */ /* 0x000fe20003f06100 */
[----:B------:R-:W-:-:S04]  /*3fb0*/  IMAD.WIDE.U32 R32, P5, R78, UR25, R12 ;  /* 0x000000194e207c25 */ /* 0x000fc8000f8a000c */
[----:B------:R-:W-:-:S04]  /*3fc0*/  IMAD.WIDE.U32 R10, R78, UR24, RZ ;  /* 0x000000184e0a7c25 */ /* 0x000fc8000f8e00ff */
[----:B------:R-:W-:-:S04]  /*3fd0*/  IMAD.WIDE.U32 R38, R77, UR24, RZ ;  /* 0x000000184d267c25 */ /* 0x000fc8000f8e00ff */
[----:B------:R-:W-:Y:S02]  /*3fe0*/  IMAD.X R35, RZ, RZ, RZ, P2 ;  /* 0x000000ffff237224 */ /* 0x000fe400010e06ff */
[----:B------:R-:W-:-:S04]  /*3ff0*/  IMAD.WIDE.U32 R28, R16, UR32, RZ ;  /* 0x00000020101c7c25 */ /* 0x000fc8000f8e00ff */
[----:B------:R-:W-:Y:S01]  /*4000*/  IMAD.MOV.U32 R6, RZ, RZ, R19 ;  /* 0x000000ffff067224 */ /* 0x000fe200078e0013 */
[----:B------:R-:W-:Y:S01]  /*4010*/  IADD3 R14, P2, PT, R29, R18, RZ ;  /* 0x000000121d0e7210 */ /* 0x000fe20007f5e0ff */
[----:B------:R-:W-:Y:S01]  /*4020*/  IMAD.X R19, RZ, RZ, RZ, P4 ;  /* 0x000000ffff137224 */ /* 0x000fe200020e06ff */
[----:B------:R-:W-:Y:S01]  /*4030*/  IADD3 R5, P4, PT, R11, R32, RZ ;  /* 0x000000200b057210 */ /* 0x000fe20007f9e0ff */
[----:B------:R-:W-:Y:S01]  /*4040*/  IMAD.X R37, RZ, RZ, RZ, P5 ;  /* 0x000000ffff257224 */ /* 0x000fe200028e06ff */
[-C--:B------:R-:W-:Y:S01]  /*4050*/  IADD3 R8, P5, PT, R17, R10.reuse, RZ ;  /* 0x0000000a11087210 */ /* 0x080fe20007fbe0ff */
[----:B------:R-:W-:Y:S01]  /*4060*/  IMAD.WIDE.U32 R38, P6, R80, UR25, R38 ;  /* 0x0000001950267c25 */ /* 0x000fe2000f8c0026 */
[----:B------:R-:W-:Y:S02]  /*4070*/  SEL R11, RZ, 0x1, P0 ;  /* 0x00000001ff0b7807 */ /* 0x000fe40000000000 */
[----:B------:R-:W-:Y:S01]  /*4080*/  ISETP.GE.U32.AND P0, PT, R8, R10, PT ;  /* 0x0000000a0800720c */ /* 0x000fe20003f06070 */
[----:B------:R-:W-:-:S04]  /*4090*/  IMAD.WIDE.U32.X R34, R77, UR33, R34, P1 ;  /* 0x000000214d227c25 */ /* 0x000fc800088e0422 */
[----:B------:R-:W-:-:S04]  /*40a0*/  IMAD.WIDE.U32 R12, R76, UR32, RZ ;  /* 0x000000204c0c7c25 */ /* 0x000fc8000f8e00ff */
[----:B------:R-:W-:Y:S01]  /*40b0*/  IMAD.MOV.U32 R18, RZ, RZ, R31 ;  /* 0x000000ffff127224 */ /* 0x000fe200078e001f */
[----:B------:R-:W-:Y:S01]  /*40c0*/  IADD3 R9, P3, PT, R13, R30, RZ ;  /* 0x0000001e0d097210 */ /* 0x000fe20007f7e0ff */
[----:B------:R-:W-:Y:S02]  /*40d0*/  IMAD.MOV.U32 R36, RZ, RZ, R33 ;  /* 0x000000ffff247224 */ /* 0x000fe400078e0021 */
[----:B------:R-:W-:Y:S02]  /*40e0*/  IMAD.X R31, RZ, RZ, RZ, P6 ;  /* 0x000000ffff1f7224 */ /* 0x000fe400030e06ff */
[----:B------:R-:W-:Y:S01]  /*40f0*/  IMAD.X R10, R5, 0x1, R40, P5 ;  /* 0x00000001050a7824 */ /* 0x000fe200028e0628 */
[----:B------:R-:W-:Y:S01]  /*4100*/  IADD3 R11, P5, P6, R28, R34, R11 ;  /* 0x000000221c0b7210 */ /* 0x000fe20007ebe00b */
[----:B------:R-:W-:-:S03]  /*4110*/  IMAD.WIDE.U32 R32, R80, UR24, RZ ;  /* 0x0000001850207c25 */ /* 0x000fc6000f8e00ff */
[----:B------:R-:W-:Y:S01]  /*4120*/  IADD3.X R13, PT, PT, R14, R35, RZ, P5, P6 ;  /* 0x000000230e0d7210 */ /* 0x000fe20002fec4ff */
[----:B------:R-:W-:Y:S01]  /*4130*/  IMAD.MOV.U32 R30, RZ, RZ, R39 ;  /* 0x000000ffff1e7224 */ /* 0x000fe200078e0027 */
[----:B------:R-:W-:Y:S01]  /*4140*/  IADD3 R40, P1, PT, R33, R38, RZ ;  /* 0x0000002621287210 */ /* 0x000fe20007f3e0ff */
[----:B------:R-:W-:Y:S01]  /*4150*/  IMAD.WIDE.U32 R38, R82, UR24, RZ ;  /* 0x0000001852267c25 */ /* 0x000fe2000f8e00ff */
[----:B------:R-:W-:Y:S02]  /*4160*/  ISETP.GE.U32.AND.EX P0, PT, R10, R5, PT, P0 ;  /* 0x000000050a00720c */ /* 0x000fe40003f06100 */
[----:B------:R-:W-:Y:S01]  /*4170*/  ISETP.GE.U32.AND P5, PT, R11, R28, PT ;  /* 0x0000001c0b00720c */ /* 0x000fe20003fa6070 */
[----:B------:R-:W-:Y:S01]  /*4180*/  IMAD.WIDE.U32.X R28, R15, UR25, R36, P4 ;  /* 0x000000190f1c7c25 */ /* 0x000fe2000a0e0424 */
[----:B------:R-:W-:Y:S02]  /*4190*/  IADD3 R5, P4, PT, R11, R32, RZ ;  /* 0x000000200b057210 */ /* 0x000fe40007f9e0ff */
[----:B------:R-:W-:Y:S01]  /*41a0*/  SEL R17, RZ, 0x1, P0 ;  /* 0x00000001ff117807 */ /* 0x000fe20000000000 */
[----:B------:R-:W-:Y:S01]  /*41b0*/  IMAD.WIDE.U32.X R34, R82, UR33, R6, P2 ;  /* 0x0000002152227c25 */ /* 0x000fe200090e0406 */
[----:B------:R-:W-:-:S03]  /*41c0*/  ISETP.GE.U32.AND.EX P0, PT, R13, R14, PT, P5 ;  /* 0x0000000e0d00720c */ /* 0x000fc60003f06150 */
[----:B------:R-:W-:Y:S01]  /*41d0*/  IMAD.X R11, R40, 0x1, R13, P4 ;  /* 0x00000001280b7824 */ /* 0x000fe200020e060d */
[C---:B------:R-:W-:Y:S01]  /*41e0*/  IADD3 R17, P4, P5, R5.reuse, R28, R17 ;  /* 0x0000001c05117210 */ /* 0x040fe20007d9e011 */
[----:B------:R-:W-:Y:S01]  /*41f0*/  IMAD.WIDE.U32 R38, P2, R16, UR25, R38 ;  /* 0x0000001910267c25 */ /* 0x000fe2000f840026 */
[----:B------:R-:W-:Y:S02]  /*4200*/  SEL R45, RZ, 0x1, P0 ;  /* 0x00000001ff2d7807 */ /* 0x000fe40000000000 */
[----:B------:R-:W-:Y:S01]  /*4210*/  ISETP.GE.U32.AND P0, PT, R5, R32, PT ;  /* 0x000000200500720c */ /* 0x000fe20003f06070 */
[----:B------:R-:W-:Y:S01]  /*4220*/  IMAD.X R7, RZ, RZ, RZ, P2 ;  /* 0x000000ffff077224 */ /* 0x000fe200010e06ff */
[----:B------:R-:W-:Y:S01]  /*4230*/  IADD3.X R43, PT, PT, R11, R29, RZ, P4, P5 ;  /* 0x0000001d0b2b7210 */ /* 0x000fe200027ea4ff */
[----:B------:R-:W-:Y:S01]  /*4240*/  IMAD.WIDE.U32 R32, R81, UR24, RZ ;  /* 0x0000001851207c25 */ /* 0x000fe2000f8e00ff */
[----:B------:R-:W-:Y:S02]  /*4250*/  ISETP.GE.U32.AND P2, PT, R17, R5, PT ;  /* 0x000000051100720c */ /* 0x000fe40003f46070 */
[----:B------:R-:W-:Y:S01]  /*4260*/  IADD3 R45, P4, P5, R12, R34, R45 ;  /* 0x000000220c2d7210 */ /* 0x000fe20007d9e02d */
[----:B------:R-:W-:Y:S01]  /*4270*/  IMAD.WIDE.U32 R28, R16, UR24, RZ ;  /* 0x00000018101c7c25 */ /* 0x000fe2000f8e00ff */
[----:B------:R-:W-:-:S02]  /*4280*/  ISETP.GE.U32.AND.EX P0, PT, R11, R40, PT, P0 ;  /* 0x000000280b00720c */ /* 0x000fc40003f06100 */
[----:B------:R-:W-:Y:S01]  /*4290*/  ISETP.GE.U32.AND.EX P6, PT, R43, R11, PT, P2 ;  /* 0x0000000b2b00720c */ /* 0x000fe20003fc6120 */
[----:B------:R-:W-:Y:S01]  /*42a0*/  IMAD.WIDE.U32 R36, R15, UR26, RZ ;  /* 0x0000001a0f247c25 */ /* 0x000fe2000f8e00ff */
[----:B------:R-:W-:Y:S02]  /*42b0*/  IADD3.X R51, PT, PT, R9, R35, RZ, P4, P5 ;  /* 0x0000002309337210 */ /* 0x000fe400027ea4ff */
[----:B------:R-:W-:Y:S01]  /*42c0*/  ISETP.GE.U32.AND P2, PT, R45, R12, PT ;  /* 0x0000000c2d00720c */ /* 0x000fe20003f46070 */
[----:B------:R-:W-:Y:S01]  /*42d0*/  IMAD.WIDE.U32 R34, P4, R76, UR25, R32 ;  /* 0x000000194c227c25 */ /* 0x000fe2000f880020 */
[----:B------:R-:W-:Y:S02]  /*42e0*/  SEL R44, RZ, 0x1, P0 ;  /* 0x00000001ff2c7807 */ /* 0x000fe40000000000 */
[----:B------:R-:W-:Y:S01]  /*42f0*/  SEL R11, RZ, 0x1, P6 ;  /* 0x00000001ff0b7807 */ /* 0x000fe20003000000 */
[----:B------:R-:W-:Y:S01]  /*4300*/  IMAD.WIDE.U32.X R30, R77, UR25, R30, P1 ;  /* 0x000000194d1e7c25 */ /* 0x000fe200088e041e */
[----:B------:R-:W-:-:S02]  /*4310*/  ISETP.GE.U32.AND.EX P2, PT, R51, R9, PT, P2 ;  /* 0x000000093300720c */ /* 0x000fc40003f46120 */
[----:B------:R-:W-:Y:S01]  /*4320*/  IADD3 R14, P5, PT, R29, R38, RZ ;  /* 0x000000261d0e7210 */ /* 0x000fe20007fbe0ff */
[----:B------:R-:W-:-:S04]  /*4330*/  IMAD.WIDE.U32 R12, R76, UR24, RZ ;  /* 0x000000184c0c7c25 */ /* 0x000fc8000f8e00ff */
[----:B------:R-:W-:Y:S01]  /*4340*/  IMAD.X R33, RZ, RZ, RZ, P4 ;  /* 0x000000ffff217224 */ /* 0x000fe200020e06ff */
[----:B------:R-:W-:Y:S01]  /*4350*/  IADD3 R44, P0, P4, R11, R30, R44 ;  /* 0x0000001e0b2c7210 */ /* 0x000fe20007c1e02c */
[----:B------:R-:W-:Y:S01]  /*4360*/  IMAD.MOV.U32 R6, RZ, RZ, R39 ;  /* 0x000000ffff067224 */ /* 0x000fe200078e0027 */
[----:B------:R-:W-:Y:S01]  /*4370*/  SEL R11, RZ, 0x1, P2 ;  /* 0x00000001ff0b7807 */ /* 0x000fe20001000000 */
[----:B------:R-:W-:Y:S01]  /*4380*/  IMAD.WIDE.U32 R38, P6, R78, UR27, R36 ;  /* 0x0000001b4e267c25 */ /* 0x000fe2000f8c0024 */
[----:B------:R-:W-:Y:S02]  /*4390*/  IADD3 R5, P1, PT, R13, R34, RZ ;  /* 0x000000220d057210 */ /* 0x000fe40007f3e0ff */
[----:B------:R-:W-:Y:S01]  /*43a0*/  IADD3.X R46, PT, PT, RZ, R31, RZ, P0, P4 ;  /* 0x0000001fff2e7210 */ /* 0x000fe200007e84ff */
[----:B------:R-:W-:-:S04]  /*43b0*/  IMAD.WIDE.U32.X R18, R81, UR33, R18, P3 ;  /* 0x0000002151127c25 */ /* 0x000fc800098e0412 */
[----:B------:R-:W-:-:S04]  /*43c0*/  IMAD.WIDE.U32 R40, R77, UR26, RZ ;  /* 0x0000001a4d287c25 */ /* 0x000fc8000f8e00ff */
[----:B------:R-:W-:Y:S02]  /*43d0*/  IMAD.MOV.U32 R32, RZ, RZ, R35 ;  /* 0x000000ffff207224 */ /* 0x000fe400078e0023 */
[----:B------:R-:W-:-:S04]  /*43e0*/  IMAD.WIDE.U32 R34, R78, UR26, RZ ;  /* 0x0000001a4e227c25 */ /* 0x000fc8000f8e00ff */
[----:B------:R-:W-:Y:S01]  /*43f0*/  IMAD.X R31, RZ, RZ, RZ, P6 ;  /* 0x000000ffff1f7224 */ /* 0x000fe200030e06ff */
[----:B------:R-:W-:Y:S01]  /*4400*/  IADD3 R11, P0, P6, R12, R18, R11 ;  /* 0x000000120c0b7210 */ /* 0x000fe20007e1e00b */
[C---:B------:R-:W-:Y:S01]  /*4410*/  IMAD.WIDE.U32 R36, P4, R80.reuse, UR27, R40 ;  /* 0x0000001b50247c25 */ /* 0x040fe2000f880028 */
[----:B------:R-:W-:Y:S02]  /*4420*/  IADD3 R9, P3, PT, R17, R34, RZ ;  /* 0x0000002211097210 */ /* 0x000fe40007f7e0ff */
[----:B------:R-:W-:Y:S01]  /*4430*/  IADD3 R42, P2, PT, R35, R38, RZ ;  /* 0x00000026232a7210 */ /* 0x000fe20007f5e0ff */
[----:B------:R-:W-:Y:S01]  /*4440*/  IMAD.X R35, RZ, RZ, RZ, P4 ;  /* 0x000000ffff237224 */ /* 0x000fe200020e06ff */
[----:B------:R-:W-:Y:S01]  /*4450*/  IADD3.X R38, PT, PT, R5, R19, RZ, P0, P6 ;  /* 0x0000001305267210 */ /* 0x000fe200007ec4ff */
[----:B------:R-:W-:Y:S01]  /*4460*/  IMAD.WIDE.U32 R18, R80, UR26, RZ ;  /* 0x0000001a50127c25 */ /* 0x000fe2000f8e00ff */
[----:B------:R-:W-:Y:S02]  /*4470*/  IADD3 R45, P4, PT, R45, R28, RZ ;  /* 0x0000001c2d2d7210 */ /* 0x000fe40007f9e0ff */
[----:B------:R-:W-:Y:S01]  /*4480*/  ISETP.GE.U32.AND P0, PT, R9, R34, PT ;  /* 0x000000220900720c */ /* 0x000fe20003f06070 */
[----:B------:R-:W-:Y:S01]  /*4490*/  IMAD.X R13, R42, 0x1, R43, P3 ;  /* 0x000000012a0d7824 */ /* 0x000fe200018e062b */
[----:B------:R-:W-:Y:S01]  /*44a0*/  IADD3 R47, P6, PT, R19, R36, RZ ;  /* 0x00000024132f7210 */ /* 0x000fe20007fde0ff */
[----:B------:R-:W-:Y:S01]  /*44b0*/  IMAD.MOV.U32 R30, RZ, RZ, R39 ;  /* 0x000000ffff1e7224 */ /* 0x000fe200078e0027 */
[----:B------:R-:W-:Y:S01]  /*44c0*/  IADD3 R19, P3, PT, R45, R44, RZ ;  /* 0x0000002c2d137210 */ /* 0x000fe20007f7e0ff */
[----:B------:R-:W-:Y:S01]  /*44d0*/  IMAD.X R51, R14, 0x1, R51, P4 ;  /* 0x000000010e337824 */ /* 0x000fe200020e0633 */
[----:B------:R-:W-:Y:S01]  /*44e0*/  ISETP.GE.U32.AND.EX P0, PT, R13, R42, PT, P0 ;  /* 0x0000002a0d00720c */ /* 0x000fe20003f06100 */
[----:B------:R-:W-:-:S02]  /*44f0*/  IMAD.MOV.U32 R34, RZ, RZ, R37 ;  /* 0x000000ffff227224 */ /* 0x000fc400078e0025 */
[----:B------:R-:W-:Y:S01]  /*4500*/  IMAD.WIDE.U32 R40, R82, UR26, RZ ;  /* 0x0000001a52287c25 */ /* 0x000fe2000f8e00ff */
[----:B------:R-:W-:Y:S02]  /*4510*/  SEL R39, RZ, 0x1, P0 ;  /* 0x00000001ff277807 */ /* 0x000fe40000000000 */
[----:B------:R-:W-:Y:S01]  /*4520*/  ISETP.GE.U32.AND P0, PT, R45, R28, PT ;  /* 0x0000001c2d00720c */ /* 0x000fe20003f06070 */
[----:B------:R-:W-:Y:S01]  /*4530*/  IMAD.WIDE.U32.X R36, R15, UR27, R30, P2 ;  /* 0x0000001b0f247c25 */ /* 0x000fe200090e041e */
[----:B------:R-:W-:Y:S02]  /*4540*/  IADD3 R17, P2, PT, R19, R18, RZ ;  /* 0x0000001213117210 */ /* 0x000fe40007f5e0ff */
[C---:B------:R-:W-:Y:S01]  /*4550*/  ISETP.GE.U32.AND.EX P0, PT, R51.reuse, R14, PT, P0 ;  /* 0x0000000e3300720c */ /* 0x040fe20003f06100 */
[----:B------:R-:W-:Y:S02]  /*4560*/  IMAD.X R44, R51, 0x1, R46, P3 ;  /* 0x00000001332c7824 */ /* 0x000fe400018e062e */
[----:B------:R-:W-:Y:S01]  /*4570*/  IMAD.WIDE.U32 R40, P4, R16, UR27, R40 ;  /* 0x0000001b10287c25 */ /* 0x000fe2000f880028 */
[----:B------:R-:W-:-:S03]  /*4580*/  SEL R52, RZ, 0x1, P0 ;  /* 0x00000001ff347807 */ /* 0x000fc60000000000 */
[----:B------:R-:W-:Y:S01]  /*4590*/  IMAD.X R46, R47, 0x1, R44, P2 ;  /* 0x000000012f2e7824 */ /* 0x000fe200010e062c */
[----:B------:R-:W-:Y:S01]  /*45a0*/  IADD3 R39, P2, P3, R17, R36, R39 ;  /* 0x0000002411277210 */ /* 0x000fe20007b5e027 */
[----:B------:R-:W-:-:S03]  /*45b0*/  IMAD.WIDE.U32 R30, R16, UR26, RZ ;  /* 0x0000001a101e7c25 */ /* 0x000fc6000f8e00ff */
[----:B------:R-:W-:Y:S01]  /*45c0*/  IADD3.X R49, PT, PT, R46, R37, RZ, P2, P3 ;  /* 0x000000252e317210 */ /* 0x000fe200017e64ff */
[----:B------:R-:W-:Y:S01]  /*45d0*/  IMAD.X R29, RZ, RZ, RZ, P4 ;  /* 0x000000ffff1d7224 */ /* 0x000fe200020e06ff */
[----:B------:R-:W-:Y:S01]  /*45e0*/  ISETP.GE.U32.AND P4, PT, R19, R45, PT ;  /* 0x0000002d1300720c */ /* 0x000fe20003f86070 */
[----:B------:R-:W-:Y:S01]  /*45f0*/  IMAD.MOV.U32 R28, RZ, RZ, R41 ;  /* 0x000000ffff1c7224 */ /* 0x000fe200078e0029 */
[----:B------:R-:W-:Y:S01]  /*4600*/  IADD3 R37, P2, PT, R31, R40, RZ ;  /* 0x000000281f257210 */ /* 0x000fe20007f5e0ff */
[----:B------:R-:W-:Y:S01]  /*4610*/  IMAD.WIDE.U32.X R40, R82, UR25, R6, P5 ;  /* 0x0000001952287c25 */ /* 0x000fe2000a8e0406 */
[----:B------:R-:W-:Y:S02]  /*4620*/  ISETP.GE.U32.AND P5, PT, R17, R18, PT ;  /* 0x000000121100720c */ /* 0x000fe40003fa6070 */
[----:B------:R-:W-:Y:S01]  /*4630*/  ISETP.GE.U32.AND.EX P4, PT, R44, R51, PT, P4 ;  /* 0x000000332c00720c */ /* 0x000fe20003f86140 */
[----:B------:R-:W-:Y:S01]  /*4640*/  IMAD.WIDE.U32 R42, R81, UR26, RZ ;  /* 0x0000001a512a7c25 */ /* 0x000fe2000f8e00ff */
[----:B------:R-:W-:-:S02]  /*4650*/  ISETP.GE.U32.AND P0, PT, R39, R17, PT ;  /* 0x000000112700720c */ /* 0x000fc40003f06070 */
[----:B------:R-:W-:Y:S01]  /*4660*/  ISETP.GE.U32.AND.EX P5, PT, R46, R47, PT, P5 ;  /* 0x0000002f2e00720c */ /* 0x000fe20003fa6150 */
[C---:B------:R-:W-:Y:S01]  /*4670*/  IMAD.WIDE.U32 R18, R76.reuse, UR26, RZ ;  /* 0x0000001a4c127c25 */ /* 0x040fe2000f8e00ff */
[----:B------:R-:W-:Y:S02]  /*4680*/  SEL R17, RZ, 0x1, P4 ;  /* 0x00000001ff117807 */ /* 0x000fe40002000000 */
[----:B------:R-:W-:Y:S01]  /*4690*/  ISETP.GE.U32.AND.EX P0, PT, R49, R46, PT, P0 ;  /* 0x0000002e3100720c */ /* 0x000fe20003f06100 */
[----:B------:R-:W-:Y:S01]  /*46a0*/  IMAD.WIDE.U32 R42, P3, R76, UR27, R42 ;  /* 0x0000001b4c2a7c25 */ /* 0x000fe2000f86002a */
[----:B------:R-:W-:-:S03]  /*46b0*/  SEL R50, RZ, 0x1, P5 ;  /* 0x00000001ff327807 */ /* 0x000fc60002800000 */
[----:B------:R-:W-:-:S04]  /*46c0*/  IMAD.WIDE.U32 R44, R15, UR34, RZ ;  /* 0x000000220f2c7c25 */ /* 0x000fc8000f8e00ff */
[----:B------:R-:W-:Y:S01]  /*46d0*/  IMAD.WIDE.U32.X R46, R77, UR27, R34, P6 ;  /* 0x0000001b4d2e7c25 */ /* 0x000fe2000b0e0422 */
[----:B------:R-:W-:Y:S02]  /*46e0*/  IADD3 R52, P5, P6, R17, R40, R52 ;  /* 0x0000002811347210 */ /* 0x000fe40007ebe034 */
[----:B------:R-:W-:Y:S01]  /*46f0*/  SEL R17, RZ, 0x1, P0 ;  /* 0x00000001ff117807 */ /* 0x000fe20000000000 */
[----:B------:R-:W-:Y:S01]  /*4700*/  IMAD.X R7, RZ, RZ, RZ, P3 ;  /* 0x000000ffff077224 */ /* 0x000fe200018e06ff */
[----:B------:R-:W-:Y:S01]  /*4710*/  IADD3 R36, P3, PT, R19, R42, RZ ;  /* 0x0000002a13247210 */ /* 0x000fe20007f7e0ff */
[C---:B------:R-:W-:Y:S01]  /*4720*/  IMAD.WIDE.U32 R44, P4, R78.reuse, UR35, R44 ;  /* 0x000000234e2c7c25 */ /* 0x040fe2000f88002c */
[----:B------:R-:W-:Y:S02]  /*4730*/  IADD3.X R19, PT, PT, RZ, R41, RZ, P5, P6 ;  /* 0x00000029ff137210 */ /* 0x000fe40002fec4ff */
[----:B------:R-:W-:Y:S01]  /*4740*/  IADD3 R50, P5, P6, R17, R46, R50 ;  /* 0x0000002e11327210 */ /* 0x000fe20007ebe032 */
[----:B------:R-:W-:Y:S01]  /*4750*/  IMAD.WIDE.U32 R34, R78, UR34, RZ ;  /* 0x000000224e227c25 */ /* 0x000fe2000f8e00ff */
[----:B------:R-:W-:-:S02]  /*4760*/  ISETP.GE.U32.AND P0, PT, R11, R12, PT ;  /* 0x0000000c0b00720c */ /* 0x000fc40003f06070 */
[----:B------:R-:W-:Y:S01]  /*4770*/  IADD3.X R47, PT, PT, RZ, R47, RZ, P5, P6 ;  /* 0x0000002fff2f7210 */ /* 0x000fe20002fec4ff */
[----:B------:R-:W-:Y:S01]  /*4780*/  IMAD.MOV.U32 R6, RZ, RZ, R43 ;  /* 0x000000ffff067224 */ /* 0x000fe200078e002b */
[----:B------:R-:W-:Y:S01]  /*4790*/  IADD3 R14, P6, PT, R39, R34, RZ ;  /* 0x00000022270e7210 */ /* 0x000fe20007fde0ff */
[----:B------:R-:W-:Y:S01]  /*47a0*/  IMAD.X R43, RZ, RZ, RZ, P4 ;  /* 0x000000ffff2b7224 */ /* 0x000fe200020e06ff */
[----:B------:R-:W-:Y:S01]  /*47b0*/  IADD3 R12, P4, PT, R35, R44, RZ ;  /* 0x0000002c230c7210 */ /* 0x000fe20007f9e0ff */
[----:B------:R-:W-:Y:S01]  /*47c0*/  IMAD.WIDE.U32 R40, R77, UR34, RZ ;  /* 0x000000224d287c25 */ /* 0x000fe2000f8e00ff */
[----:B------:R-:W-:-:S03]  /*47d0*/  ISETP.GE.U32.AND.EX P0, PT, R38, R5, PT, P0 ;  /* 0x000000052600720c */ /* 0x000fc60003f06100 */
[----:B------:R-:W-:Y:S01]  /*47e0*/  IMAD.X R17, R12, 0x1, R49, P6 ;  /* 0x000000010c117824 */ /* 0x000fe200030e0631 */
[----:B------:R-:W-:Y:S01]  /*47f0*/  IADD3 R5, P6, PT, R11, R52, RZ ;  /* 0x000000340b057210 */ /* 0x000fe20007fde0ff */
[----:B------:R-:W-:Y:S02]  /*4800*/  IMAD.MOV.U32 R42, RZ, RZ, R45 ;  /* 0x000000ffff2a7224 */ /* 0x000fe400078e002d */
[----:B------:R-:W-:-:S04]  /*4810*/  IMAD.WIDE.U32 R44, P5, R80, UR35, R40 ;  /* 0x00000023502c7c25 */ /* 0x000fc8000f8a0028 */
[----:B------:R-:W-:Y:S01]  /*4820*/  IMAD.X R46, R38, 0x1, R19, P6 ;  /* 0x00000001262e7824 */ /* 0x000fe200030e0613 */
[----:B------:R-:W-:Y:S01]  /*4830*/  ISETP.GE.U32.AND P6, PT, R5, R11, PT ;  /* 0x0000000b0500720c */ /* 0x000fe20003fc6070 */
[----:B------:R-:W-:Y:S01]  /*4840*/  IMAD.WIDE.U32.X R32, R81, UR25, R32, P1 ;  /* 0x0000001951207c25 */ /* 0x000fe200088e0420 */
[----:B------:R-:W-:Y:S02]  /*4850*/  ISETP.GE.U32.AND P1, PT, R14, R34, PT ;  /* 0x000000220e00720c */ /* 0x000fe40003f26070 */
[----:B------:R-:W-:Y:S01]  /*4860*/  SEL R11, RZ, 0x1, P0 ;  /* 0x00000001ff0b7807 */ /* 0x000fe20000000000 */
[----:B------:R-:W-:Y:S01]  /*4870*/  IMAD.MOV.U32 R34, RZ, RZ, R45 ;  /* 0x000000ffff227224 */ /* 0x000fe200078e002d */
[----:B------:R-:W-:Y:S01]  /*4880*/  ISETP.GE.U32.AND.EX P0, PT, R46, R38, PT, P6 ;  /* 0x000000262e00720c */ /* 0x000fe20003f06160 */
[----:B------:R-:W-:Y:S01]  /*4890*/  IMAD.WIDE.U32 R40, R80, UR34, RZ ;  /* 0x0000002250287c25 */ /* 0x000fe2000f8e00ff */
[----:B------:R-:W-:Y:S02]  /*48a0*/  IADD3 R45, P6, PT, R5, R30, RZ ;  /* 0x0000001e052d7210 */ /* 0x000fe40007fde0ff */
[----:B------:R-:W-:Y:S01]  /*48b0*/  SEL R49, RZ, 0x1, P0 ;  /* 0x00000001ff317807 */ /* 0x000fe20000000000 */
[----:B------:R-:W-:Y:S01]  /*48c0*/  IMAD.WIDE.U32 R38, R82, UR34, RZ ;  /* 0x0000002252267c25 */ /* 0x000fe2000f8e00ff */
[----:B------:R-:W-:-:S02]  /*48d0*/  IADD3 R5, P0, PT, R45, R50, RZ ;  /* 0x000000322d057210 */ /* 0x000fc40007f1e0ff */
[----:B------:R-:W-:Y:S01]  /*48e0*/  ISETP.GE.U32.AND.EX P1, PT, R17, R12, PT, P1 ;  /* 0x0000000c1100720c */ /* 0x000fe20003f26110 */
[----:B------:R-:W-:Y:S02]  /*48f0*/  IMAD.X R46, R37, 0x1, R46, P6 ;  /* 0x00000001252e7824 */ /* 0x000fe400030e062e */
[----:B------:R-:W-:Y:S01]  /*4900*/  IMAD.X R35, RZ, RZ, RZ, P5 ;  /* 0x000000ffff237224 */ /* 0x000fe200028e06ff */
[----:B------:R-:W-:Y:S01]  /*4910*/  IADD3 R19, P5, PT, R41, R44, RZ ;  /* 0x0000002c29137210 */ /* 0x000fe20007fbe0ff */
[----:B------:R-:W-:Y:S01]  /*4920*/  IMAD.WIDE.U32.X R42, R15, UR35, R42, P4 ;  /* 0x000000230f2a7c25 */ /* 0x000fe2000a0e042a */
[----:B------:R-:W-:Y:S02]  /*4930*/  IADD3 R49, P4, P6, R49, R32, R11 ;  /* 0x0000002031317210 */ /* 0x000fe40007e9e00b */
[----:B------:R-:W-:Y:S01]  /*4940*/  SEL R41, RZ, 0x1, P1 ;  /* 0x00000001ff297807 */ /* 0x000fe20000800000 */
[----:B------:R-:W-:Y:S01]  /*4950*/  IMAD.X R44, R46, 0x1, R47, P0 ;  /* 0x000000012e2c7824 */ /* 0x000fe200000e062f */
[----:B------:R-:W-:Y:S01]  /*4960*/  IADD3 R11, P1, PT, R5, R40, RZ ;  /* 0x00000028050b7210 */ /* 0x000fe20007f3e0ff */
[----:B------:R-:W-:Y:S01]  /*4970*/  IMAD.WIDE.U32 R38, P0, R16, UR35, R38 ;  /* 0x0000002310267c25 */ /* 0x000fe2000f800026 */
[----:B------:R-:W-:-:S02]  /*4980*/  IADD3.X R47, PT, PT, RZ, R33, RZ, P4, P6 ;  /* 0x00000021ff2f7210 */ /* 0x000fc400027ec4ff */
[----:B------:R-:W-:Y:S01]  /*4990*/  IADD3 R41, P4, P6, R11, R42, R41 ;  /* 0x0000002a0b297210 */ /* 0x000fe20007e9e029 */
[----:B------:R-:W-:Y:S01]  /*49a0*/  IMAD.X R31, RZ, RZ, RZ, P0 ;  /* 0x000000ffff1f7224 */ /* 0x000fe200000e06ff */
[----:B------:R-:W-:Y:S01]  /*49b0*/  ISETP.GE.U32.AND P0, PT, R5, R45, PT ;  /* 0x0000002d0500720c */ /* 0x000fe20003f06070 */
[----:B------:R-:W-:Y:S01]  /*49c0*/  IMAD.X R42, R19, 0x1, R44, P1 ;  /* 0x00000001132a7824 */ /* 0x000fe200008e062c */
[----:B------:R-:W-:Y:S01]  /*49d0*/  ISETP.GE.U32.AND P1, PT, R45, R30, PT ;  /* 0x0000001e2d00720c */ /* 0x000fe20003f26070 */
[----:B------:R-:W-:Y:S01]  /*49e0*/  IMAD.WIDE.U32 R32, R16, UR34, RZ ;  /* 0x0000002210207c25 */ /* 0x000fe2000f8e00ff */
[----:B------:R-:W-:Y:S02]  /*49f0*/  ISETP.GE.U32.AND.EX P0, PT, R44, R46, PT, P0 ;  /* 0x0000002e2c00720c */ /* 0x000fe40003f06100 */
[----:B------:R-:W-:Y:S01]  /*4a00*/  IADD3.X R5, PT, PT, R42, R43, RZ, P4, P6 ;  /* 0x0000002b2a057210 */ /* 0x000fe200027ec4ff */
[----:B------:R-:W-:Y:S01]  /*4a10*/  IMAD.MOV.U32 R30, RZ, RZ, R39 ;  /* 0x000000ffff1e7224 */ /* 0x000fe200078e0027 */
[----:B------:R-:W-:Y:S01]  /*4a20*/  ISETP.GE.U32.AND.EX P1, PT, R46, R37, PT, P1 ;  /* 0x000000252e00720c */ /* 0x000fe20003f26110 */
[----:B------:R-:W-:Y:S01]  /*4a30*/  IMAD.WIDE.U32.X R28, R82, UR27, R28, P2 ;  /* 0x0000001b521c7c25 */ /* 0x000fe200090e041c */
[----:B------:R-:W-:-:S02]  /*4a40*/  IADD3 R12, P4, PT, R33, R38, RZ ;  /* 0x00000026210c7210 */ /* 0x000fc40007f9e0ff */
[----:B------:R-:W-:Y:S01]  /*4a50*/  ISETP.GE.U32.AND P6, PT, R11, R40, PT ;  /* 0x000000280b00720c */ /* 0x000fe20003fc6070 */
[----:B------:R-:W-:Y:S01]  /*4a60*/  IMAD.WIDE.U32 R38, R81, UR34, RZ ;  /* 0x0000002251267c25 */ /* 0x000fe2000f8e00ff */
[----:B------:R-:W-:Y:S02]  /*4a70*/  SEL R33, RZ, 0x1, P0 ;  /* 0x00000001ff217807 */ /* 0x000fe40000000000 */
[----:B------:R-:W-:Y:S01]  /*4a80*/  ISETP.GE.U32.AND P0, PT, R41, R11, PT ;  /* 0x0000000b2900720c */ /* 0x000fe20003f06070 */
[----:B------:R-:W-:Y:S01]  /*4a90*/  IMAD.WIDE.U32.X R34, R77, UR35, R34, P5 ;  /* 0x000000234d227c25 */ /* 0x000fe2000a8e0422 */
[----:B------:R-:W-:Y:S02]  /*4aa0*/  SEL R37, RZ, 0x1, P1 ;  /* 0x00000001ff257807 */ /* 0x000fe40000800000 */
[----:B------:R-:W-:Y:S02]  /*4ab0*/  ISETP.GE.U32.AND.EX P1, PT, R42, R19, PT, P6 ;  /* 0x000000132a00720c */ /* 0x000fe40003f26160 */
[C---:B------:R-:W-:Y:S01]  /*4ac0*/  ISETP.GE.U32.AND.EX P0, PT, R5.reuse, R42, PT, P0 ;  /* 0x0000002a0500720c */ /* 0x040fe20003f06100 */
[----:B------:R-:W-:Y:S01]  /*4ad0*/  IMAD.WIDE.U32 R42, R5, 0x3d1, RZ ;  /* 0x000003d1052a7825 */ /* 0x000fe200078e00ff */
[----:B------:R-:W-:-:S02]  /*4ae0*/  IADD3 R33, P6, P2, R33, R28, R37 ;  /* 0x0000001c21217210 */ /* 0x000fc40007ade025 */
[----:B------:R-:W-:Y:S01]  /*4af0*/  SEL R40, RZ, 0x1, P1 ;  /* 0x00000001ff287807 */ /* 0x000fe20000800000 */
[C---:B------:R-:W-:Y:S01]  /*4b00*/  IMAD.WIDE.U32 R38, P1, R76.reuse, UR35, R38 ;  /* 0x000000234c267c25 */ /* 0x040fe2000f820026 */
[----:B------:R-:W-:Y:S02]  /*4b10*/  IADD3 R44, P5, PT, R49, R18, RZ ;  /* 0x00000012312c7210 */ /* 0x000fe40007fbe0ff */
[----:B------:R-:W-:Y:S01]  /*4b20*/  SEL R11, RZ, 0x1, P0 ;  /* 0x00000001ff0b7807 */ /* 0x000fe20000000000 */
[----:B------:R-:W-:Y:S01]  /*4b30*/  IMAD.X R19, RZ, RZ, RZ, P1 ;  /* 0x000000ffff137224 */ /* 0x000fe200008e06ff */
[----:B------:R-:W-:Y:S01]  /*4b40*/  IADD3.X R37, PT, PT, RZ, R29, RZ, P6, P2 ;  /* 0x0000001dff257210 */ /* 0x000fe200037e44ff */
[----:B------:R-:W-:Y:S01]  /*4b50*/  IMAD.WIDE.U32 R28, R76, UR34, RZ ;  /* 0x000000224c1c7c25 */ /* 0x000fe2000f8e00ff */
[----:B------:R-:W-:Y:S02]  /*4b60*/  IADD3 R33, P6, PT, R44, R33, RZ ;  /* 0x000000212c217210 */ /* 0x000fe40007fde0ff */
[----:B------:R-:W-:Y:S01]  /*4b70*/  IADD3 R40, P2, P1, R11, R34, R40 ;  /* 0x000000220b287210 */ /* 0x000fe2000795e028 */
[----:B------:R-:W-:Y:S01]  /*4b80*/  IMAD.X R46, R36, 0x1, R47, P5 ;  /* 0x00000001242e7824 */ /* 0x000fe200028e062f */
[----:B------:R-:W-:-:S02]  /*4b90*/  IADD3 R11, P5, PT, R29, R38, RZ ;  /* 0x000000261d0b7210 */ /* 0x000fc40007fbe0ff */
[----:B------:R-:W-:Y:S01]  /*4ba0*/  IADD3.X R45, PT, PT, RZ, R35, RZ, P2, P1 ;  /* 0x00000023ff2d7210 */ /* 0x000fe200017e24ff */
[----:B------:R-:W-:Y:S01]  /*4bb0*/  IMAD.X R37, R46, 0x1, R37, P6 ;  /* 0x000000012e257824 */ /* 0x000fe200030e0625 */
[----:B------:R-:W-:Y:S01]  /*4bc0*/  IADD3 R29, P6, PT, R33, R32, RZ ;  /* 0x00000020211d7210 */ /* 0x000fe20007fde0ff */
[----:B------:R-:W-:Y:S01]  /*4bd0*/  IMAD.WIDE.U32 R42, P1, R41, 0x1, R42 ;  /* 0x00000001292a7825 */ /* 0x000fe2000782002a */
[----:B------:R-:W-:Y:S02]  /*4be0*/  ISETP.GE.U32.AND P0, PT, R44, R18, PT ;  /* 0x000000122c00720c */ /* 0x000fe40003f06070 */
[----:B------:R-:W-:Y:S01]  /*4bf0*/  ISETP.GE.U32.AND P2, PT, R33, R44, PT ;  /* 0x0000002c2100720c */ /* 0x000fe20003f46070 */
[----:B------:R-:W-:Y:S01]  /*4c00*/  IMAD.X R33, RZ, RZ, RZ, P1 ;  /* 0x000000ffff217224 */ /* 0x000fe200008e06ff */
[----:B------:R-:W-:Y:S01]  /*4c10*/  ISETP.GE.U32.AND.EX P0, PT, R46, R36, PT, P0 ;  /* 0x000000242e00720c */ /* 0x000fe20003f06100 */
[----:B------:R-:W-:Y:S01]  /*4c20*/  IMAD.X R38, R12, 0x1, R37, P6 ;  /* 0x000000010c267824 */ /* 0x000fe200030e0625 */
[----:B------:R-:W-:Y:S01]  /*4c30*/  ISETP.GE.U32.AND P1, PT, R29, R32, PT ;  /* 0x000000201d00720c */ /* 0x000fe20003f26070 */
[----:B------:R-:W-:Y:S01]  /*4c40*/  IMAD.MOV.U32 R32, RZ, RZ, R43 ;  /* 0x000000ffff207224 */ /* 0x000fe200078e002b */
[----:B------:R-:W-:Y:S01]  /*4c50*/  ISETP.GE.U32.AND.EX P2, PT, R37, R46, PT, P2 ;  /* 0x0000002e2500720c */ /* 0x000fe20003f46120 */
[----:B------:R-:W-:Y:S01]  /*4c60*/  IMAD.WIDE.U32.X R36, R81, UR27, R6, P3 ;  /* 0x0000001b51247c25 */ /* 0x000fe200098e0406 */
[----:B------:R-:W-:-:S02]  /*4c70*/  IADD3 R43, P3, PT, R29, R40, RZ ;  /* 0x000000281d2b7210 */ /* 0x000fc40007f7e0ff */
[C---:B------:R-:W-:Y:S01]  /*4c80*/  ISETP.GE.U32.AND.EX P1, PT, R38.reuse, R12, PT, P1 ;  /* 0x0000000c2600720c */ /* 0x040fe20003f26110 */
[----:B------:R-:W-:Y:S01]  /*4c90*/  IMAD.WIDE.U32 R34, R41, 0x3d1, RZ ;  /* 0x000003d129227825 */ /* 0x000fe200078e00ff */
[----:B------:R-:W-:Y:S02]  /*4ca0*/  SEL R12, RZ, 0x1, P0 ;  /* 0x00000001ff0c7807 */ /* 0x000fe40000000000 */
[----:B------:R-:W-:Y:S01]  /*4cb0*/  ISETP.GE.U32.AND P0, PT, R43, R29, PT ;  /* 0x0000001d2b00720c */ /* 0x000fe20003f06070 */
[----:B------:R-:W-:Y:S01]  /*4cc0*/  IMAD.X R45, R38, 0x1, R45, P3 ;  /* 0x00000001262d7824 */ /* 0x000fe200018e062d */
[----:B------:R-:W-:Y:S01]  /*4cd0*/  IADD3 R35, P6, PT, R35, R42, RZ ;  /* 0x0000002a23237210 */ /* 0x000fe20007fde0ff */
[----:B------:R-:W-:Y:S01]  /*4ce0*/  IMAD.WIDE.U32.X R40, R82, UR35, R30, P4 ;  /* 0x0000002352287c25 */ /* 0x000fe2000a0e041e */
[----:B------:R-:W-:Y:S02]  /*4cf0*/  SEL R47, RZ, 0x1, P2 ;  /* 0x00000001ff2f7807 */ /* 0x000fe40001000000 */
[----:B------:R-:W-:Y:S01]  /*4d00*/  ISETP.GE.U32.AND.EX P0, PT, R45, R38, PT, P0 ;  /* 0x000000262d00720c */ /* 0x000fe20003f06100 */
[----:B------:R-:W-:Y:S01]  /*4d10*/  IMAD.WIDE.U32 R6, R78, UR32, R34 ;  /* 0x000000204e067c25 */ /* 0x000fe2000f8e0022 */
[----:B------:R-:W-:-:S02]  /*4d20*/  IADD3 R47, P3, P4, R47, R36, R12 ;  /* 0x000000242f2f7210 */ /* 0x000fc40007c7e00c */
[----:B------:R-:W-:Y:S01]  /*4d30*/  SEL R12, RZ, 0x1, P1 ;  /* 0x00000001ff0c7807 */ /* 0x000fe20000800000 */
[----:B------:R-:W-:Y:S01]  /*4d40*/  IMAD.WIDE.U32 R30, R45, 0x3d1, RZ ;  /* 0x000003d12d1e7825 */ /* 0x000fe200078e00ff */
[----:B------:R-:W-:Y:S02]  /*4d50*/  SEL R29, RZ, 0x1, P0 ;  /* 0x00000001ff1d7807 */ /* 0x000fe40000000000 */
[----:B------:R-:W-:Y:S01]  /*4d60*/  ISETP.GE.U32.AND P2, PT, R6, R34, PT ;  /* 0x000000220600720c */ /* 0x000fe20003f46070 */
[----:B------:R-:W-:Y:S01]  /*4d70*/  IMAD.WIDE.U32.X R32, R5, 0x1, R32, P6 ;  /* 0x0000000105207825 */ /* 0x000fe200030e0420 */
[----:B------:R-:W-:Y:S02]  /*4d80*/  IADD3.X R36, PT, PT, RZ, R37, RZ, P3, P4 ;  /* 0x00000025ff247210 */ /* 0x000fe40001fe84ff */
[----:B------:R-:W-:Y:S01]  /*4d90*/  IADD3 R37, P4, P6, R29, R40, R12 ;  /* 0x000000281d257210 */ /* 0x000fe20007e9e00c */
[----:B------:R-:W-:Y:S01]  /*4da0*/  IMAD.IADD R5, R4, 0x1, R7 ;  /* 0x0000000104057824 */ /* 0x000fe200078e0207 */
[----:B------:R-:W-:Y:S01]  /*4db0*/  IADD3 R4, P1, PT, R47, R28, RZ ;  /* 0x0000001c2f047210 */ /* 0x000fe20007f3e0ff */
[----:B------:R-:W-:Y:S01]  /*4dc0*/  IMAD.MOV.U32 R18, RZ, RZ, R39 ;  /* 0x000000ffff127224 */ /* 0x000fe200078e0027 */
[----:B------:R-:W-:Y:S01]  /*4dd0*/  IADD3.X R41, PT, PT, RZ, R41, RZ, P4, P6 ;  /* 0x00000029ff297210 */ /* 0x000fe200027ec4ff */
[----:B------:R-:W-:Y:S01]  /*4de0*/  IMAD.WIDE.U32 R38, R43, 0x3d1, RZ ;  /* 0x000003d12b267825 */ /* 0x000fe200078e00ff */
[----:B------:R-:W-:-:S03]  /*4df0*/  ISETP.GE.U32.AND.EX P2, PT, R5, R35, PT, P2 ;  /* 0x000000230500720c */ /* 0x000fc60003f46120 */
[----:B------:R-:W-:Y:S01]  /*4e00*/  IMAD.WIDE.U32 R30, P0, R43, 0x1, R30 ;  /* 0x000000012b1e7825 */ /* 0x000fe2000780001e */
[----:B------:R-:W-:Y:S02]  /*4e10*/  IADD3 R7, P3, PT, R8, R38, RZ ;  /* 0x0000002608077210 */ /* 0x000fe40007f7e0ff */
[----:B------:R-:W-:Y:S01]  /*4e20*/  SEL R12, RZ, 0x1, P2 ;  /* 0x00000001ff0c7807 */ /* 0x000fe20001000000 */
[----:B------:R-:W-:Y:S01]  /*4e30*/  IMAD.X R8, R11, 0x1, R36, P1 ;  /* 0x000000010b087824 */ /* 0x000fe200008e0624 */
[----:B------:R-:W-:Y:S01]  /*4e40*/  IADD3 R39, P6, PT, R39, R30, RZ ;  /* 0x0000001e27277210 */ /* 0x000fe20007fde0ff */
[----:B------:R-:W-:Y:S01]  /*4e50*/  IMAD.X R29, RZ, RZ, RZ, P0 ;  /* 0x000000ffff1d7224 */ /* 0x000fe200000e06ff */
[C---:B------:R-:W-:Y:S01]  /*4e60*/  ISETP.GE.U32.AND P1, PT, R4.reuse, R28, PT ;  /* 0x0000001c0400720c */ /* 0x040fe20003f26070 */
[----:B------:R-:W-:Y:S01]  /*4e70*/  IMAD.MOV.U32 R28, RZ, RZ, R31 ;  /* 0x000000ffff1c7224 */ /* 0x000fe200078e001f */
[----:B------:R-:W-:Y:S01]  /*4e80*/  IADD3 R37, P0, PT, R4, R37, RZ ;  /* 0x0000002504257210 */ /* 0x000fe20007f1e0ff */
[----:B------:R-:W-:Y:S01]  /*4e90*/  IMAD.X R10, R39, 0x1, R10, P3 ;  /* 0x00000001270a7824 */ /* 0x000fe200018e060a */
[----:B------:R-:W-:Y:S01]  /*4ea0*/  IADD3 R12, P2, P3, R7, R32, R12 ;  /* 0x00000020070c7210 */ /* 0x000fe20007b5e00c */
[----:B------:R-:W-:Y:S01]  /*4eb0*/  IMAD.WIDE.U32.X R18, R81, UR35, R18, P5 ;  /* 0x0000002351127c25 */ /* 0x000fe2000a8e0412 */
[----:B------:R-:W-:-:S02]  /*4ec0*/  ISETP.GE.U32.AND.EX P1, PT, R8, R11, PT, P1 ;  /* 0x0000000b0800720c */ /* 0x000fc40003f26110 */
[----:B------:R-:W-:Y:S01]  /*4ed0*/  IADD3.X R11, PT, PT, R10, R33, RZ, P2, P3 ;  /* 0x000000210a0b7210 */ /* 0x000fe200017e64ff */
[----:B------:R-:W-:Y:S01]  /*4ee0*/  IMAD.X R41, R8, 0x1, R41, P0 ;  /* 0x0000000108297824 */ /* 0x000fe200000e0629 */
[----:B------:R-:W-:Y:S01]  /*4ef0*/  ISETP.GE.U32.AND P2, PT, R37, R4, PT ;  /* 0x000000042500720c */ /* 0x000fe20003f46070 */
[----:B------:R-:W-:Y:S01]  /*4f00*/  IMAD.WIDE.U32.X R28, R45, 0x1, R28, P6 ;  /* 0x000000012d1c7825 */ /* 0x000fe200030e041c */
[----:B------:R-:W-:Y:S02]  /*4f10*/  ISETP.GE.U32.AND P4, PT, R7, R38, PT ;  /* 0x000000260700720c */ /* 0x000fe40003f86070 */
[----:B------:R-:W-:Y:S01]  /*4f20*/  ISETP.GE.U32.AND P0, PT, R12, R7, PT ;  /* 0x000000070c00720c */ /* 0x000fe20003f06070 */
[C---:B------:R-:W-:Y:S01]  /*4f30*/  IMAD.WIDE.U32 R32, R41.reuse, 0x3d1, RZ ;  /* 0x000003d129207825 */ /* 0x040fe200078e00ff */
[----:B------:R-:W-:Y:S02]  /*4f40*/  ISETP.GE.U32.AND.EX P2, PT, R41, R8, PT, P2 ;  /* 0x000000082900720c */ /* 0x000fe40003f46120 */
[----:B------:R-:W-:Y:S01]  /*4f50*/  ISETP.GE.U32.AND.EX P4, PT, R10, R39, PT, P4 ;  /* 0x000000270a00720c */ /* 0x000fe20003f86140 */
[----:B------:R-:W-:Y:S01]  /*4f60*/  IMAD.WIDE.U32 R30, R37, 0x3d1, RZ ;  /* 0x000003d1251e7825 */ /* 0x000fe200078e00ff */
[----:B------:R-:W-:-:S02]  /*4f70*/  ISETP.GE.U32.AND.EX P0, PT, R11, R10, PT, P0 ;  /* 0x0000000a0b00720c */ /* 0x000fc40003f06100 */
[----:B------:R-:W-:Y:S01]  /*4f80*/  SEL R4, RZ, 0x1, P1 ;  /* 0x00000001ff047807 */ /* 0x000fe20000800000 */
[----:B------:R-:W-:Y:S01]  /*4f90*/  IMAD.WIDE.U32 R32, P1, R37, 0x1, R32 ;  /* 0x0000000125207825 */ /* 0x000fe20007820020 */
[----:B------:R-:W-:Y:S02]  /*4fa0*/  SEL R35, RZ, 0x1, P2 ;  /* 0x00000001ff237807 */ /* 0x000fe40001000000 */
[----:B------:R-:W-:Y:S02]  /*4fb0*/  SEL R10, RZ, 0x1, P4 ;  /* 0x00000001ff0a7807 */ /* 0x000fe40002000000 */
[----:B------:R-:W-:Y:S02]  /*4fc0*/  SEL R7, RZ, 0x1, P0 ;  /* 0x00000001ff077807 */ /* 0x000fe40000000000 */
[----:B------:R-:W-:Y:S01]  /*4fd0*/  IADD3 R35, P2, P3, R35, R18, R4 ;  /* 0x0000001223237210 */ /* 0x000fe20007b5e004 */
[----:B------:R-:W-:Y:S01]  /*4fe0*/  IMAD.MOV.U32 R18, RZ, RZ, R33 ;  /* 0x000000ffff127224 */ /* 0x000fe200078e0021 */
[----:B------:R-:W-:-:S02]  /*4ff0*/  IADD3 R10, P4, P5, R7, R28, R10 ;  /* 0x0000001c070a7210 */ /* 0x000fc40007d9e00a */
[----:B------:R-:W-:Y:S01]  /*5000*/  IADD3.X R7, PT, PT, RZ, R19, RZ, P2, P3 ;  /* 0x00000013ff077210 */ /* 0x000fe200017e64ff */
[----:B------:R-:W-:Y:S01]  /*5010*/  IMAD.X R19, RZ, RZ, RZ, P1 ;  /* 0x000000ffff137224 */ /* 0x000fe200008e06ff */
[----:B------:R-:W-:Y:S02]  /*5020*/  IADD3 R9, P0, PT, R9, R30, RZ ;  /* 0x0000001e09097210 */ /* 0x000fe40007f1e0ff */
[----:B------:R-:W-:Y:S02]  /*5030*/  IADD3 R4, P2, PT, R31, R32, RZ ;  /* 0x000000201f047210 */ /* 0x000fe40007f5e0ff */
[----:B------:R-:W-:Y:S01]  /*5040*/  IADD3.X R8, PT, PT, RZ, R29, RZ, P4, P5 ;  /* 0x0000001dff087210 */ /* 0x000fe200027ea4ff */
[----:B------:R-:W-:Y:S01]  /*5050*/  IMAD.WIDE.U32 R28, R7, 0x3d1, RZ ;  /* 0x000003d1071c7825 */ /* 0x000fe200078e00ff */
[----:B------:R-:W-:-:S03]  /*5060*/  IADD3 R10, P3, PT, R9, R10, RZ ;  /* 0x0000000a090a7210 */ /* 0x000fc60007f7e0ff */
[----:B------:R-:W-:Y:S01]  /*5070*/  IMAD.X R13, R4, 0x1, R13, P0 ;  /* 0x00000001040d7824 */ /* 0x000fe200000e060d */
[----:B------:R-:W-:Y:S01]  /*5080*/  ISETP.GE.U32.AND P0, PT, R9, R30, PT ;  /* 0x0000001e0900720c */ /* 0x000fe20003f06070 */
[----:B------:R-:W-:Y:S01]  /*5090*/  IMAD.WIDE.U32.X R18, R41, 0x1, R18, P2 ;  /* 0x0000000129127825 */ /* 0x000fe200010e0412 */
[----:B------:R-:W-:Y:S02]  /*50a0*/  ISETP.GE.U32.AND P1, PT, R10, R9, PT ;  /* 0x000000090a00720c */ /* 0x000fe40003f26070 */
[C---:B------:R-:W-:Y:S01]  /*50b0*/  ISETP.GE.U32.AND.EX P0, PT, R13.reuse, R4, PT, P0 ;  /* 0x000000040d00720c */ /* 0x040fe20003f06100 */
[----:B------:R-:W-:Y:S02]  /*50c0*/  IMAD.X R8, R13, 0x1, R8, P3 ;  /* 0x000000010d087824 */ /* 0x000fe400018e0608 */
[C---:B------:R-:W-:Y:S01]  /*50d0*/  IMAD.WIDE.U32 R30, P2, R35.reuse, 0x1, R28 ;  /* 0x00000001231e7825 */ /* 0x040fe2000784001c */
[----:B------:R-:W-:Y:S02]  /*50e0*/  SEL R4, RZ, 0x1, P0 ;  /* 0x00000001ff047807 */ /* 0x000fe40000000000 */
[----:B------:R-:W-:Y:S01]  /*50f0*/  ISETP.GE.U32.AND.EX P1, PT, R8, R13, PT, P1 ;  /* 0x0000000d0800720c */ /* 0x000fe20003f26110 */
[----:B------:R-:W-:-:S03]  /*5100*/  IMAD.WIDE.U32 R28, R35, 0x3d1, RZ ;  /* 0x000003d1231c7825 */ /* 0x000fc600078e00ff */
[----:B------:R-:W-:Y:S02]  /*5110*/  SEL R9, RZ, 0x1, P1 ;  /* 0x00000001ff097807 */ /* 0x000fe40000800000 */
[----:B------:R-:W-:Y:S02]  /*5120*/  IADD3 R14, P5, PT, R14, R28, RZ ;  /* 0x0000001c0e0e7210 */ /* 0x000fe40007fbe0ff */
[----:B------:R-:W-:Y:S02]  /*5130*/  IADD3 R9, P0, P1, R9, R18, R4 ;  /* 0x0000001209097210 */ /* 0x000fe4000791e004 */
        /* <DEDUP_REMOVED lines=8> */
[----:B------:R-:W-:Y:S01]  /*51c0*/  ISETP.GE.U32.AND.EX P0, PT, R17, R4, PT, P0 ;  /* 0x000000041100720c */ /* 0x000fe20003f06100 */
[----:B------:R-:W-:-:S03]  /*51d0*/  IMAD.MOV.U32 R18, RZ, RZ, R31 ;  /* 0x000000ffff127224 */ /* 0x000fc600078e001f */
[----:B------:R-:W-:Y:S01]  /*51e0*/  ISETP.GE.U32.AND.EX P1, PT, R14, R17, PT, P1 ;  /* 0x000000110e00720c */ /* 0x000fe20003f26110 */
[----:B------:R-:W-:Y:S01]  /*51f0*/  IMAD.WIDE.U32.X R18, R7, 0x1, R18, P3 ;  /* 0x0000000107127825 */ /* 0x000fe200018e0412 */
[----:B------:R-:W-:Y:S02]  /*5200*/  SEL R4, RZ, 0x1, P0 ;  /* 0x00000001ff047807 */ /* 0x000fe40000000000 */
[----:B------:R-:W-:-:S04]  /*5210*/  SEL R7, RZ, 0x1, P1 ;  /* 0x00000001ff077807 */ /* 0x000fc80000800000 */
[----:B------:R-:W-:Y:S01]  /*5220*/  IADD3 R13, P0, P1, R7, R18, R4 ;  /* 0x00000012070d7210 */ /* 0x000fe2000791e004 */
[----:B------:R-:W-:-:S03]  /*5230*/  IMAD.MOV.U32 R4, RZ, RZ, R6 ;  /* 0x000000ffff047224 */ /* 0x000fc600078e0006 */
[----:B------:R-:W-:Y:S02]  /*5240*/  IADD3.X R17, PT, PT, RZ, R19, RZ, P0, P1 ;  /* 0x00000013ff117210 */ /* 0x000fe400007e24ff */
[----:B------:R-:W-:-:S04]  /*5250*/  ISETP.NE.U32.AND P0, PT, R13, RZ, PT ;  /* 0x000000ff0d00720c */ /* 0x000fc80003f05070 */
[----:B------:R-:W-:-:S13]  /*5260*/  ISETP.NE.AND.EX P0, PT, R17, RZ, PT, P0 ;  /* 0x000000ff1100720c */ /* 0x000fda0003f05300 */
[----:B------:R-:W-:Y:S05]  /*5270*/  @!P0 BRA `(.L_x_13) ;  /* 0x00000000009c8947 */ /* 0x000fea0003800000 */
[----:B------:R-:W-:-:S04]  /*5280*/  IMAD.WIDE.U32 R6, R17, 0x3d1, RZ ;  /* 0x000003d111067825 */ /* 0x000fc800078e00ff */
[----:B------:R-:W-:-:S04]  /*5290*/  IMAD.WIDE.U32 R30, R13, 0x3d1, R4 ;  /* 0x000003d10d1e7825 */ /* 0x000fc800078e0004 */
[----:B------:R-:W-:Y:S01]  /*52a0*/  IMAD.WIDE.U32 R18, P1, R13, 0x1, R6 ;  /* 0x000000010d127825 */ /* 0x000fe20007820006 */
[----:B------:R-:W-:-:S03]  /*52b0*/  ISETP.GE.U32.AND P0, PT, R30, R4, PT ;  /* 0x000000041e00720c */ /* 0x000fc60003f06070 */
[----:B------:R-:W-:-:S04]  /*52c0*/  IMAD.WIDE.U32 R6, R13, 0x3d1, RZ ;  /* 0x000003d10d067825 */ /* 0x000fc800078e00ff */
[----:B------:R-:W-:Y:S02]  /*52d0*/  IMAD.IADD R6, R18, 0x1, R31 ;  /* 0x0000000112067824 */ /* 0x000fe400078e021f */
[----:B------:R-:W-:Y:S01]  /*52e0*/  IMAD.X R29, RZ, RZ, RZ, P1 ;  /* 0x000000ffff1d7224 */ /* 0x000fe200008e06ff */
[----:B------:R-:W-:Y:S01]  /*52f0*/  IADD3 RZ, P1, PT, R7, R18, RZ ;  /* 0x0000001207ff7210 */ /* 0x000fe20007f3e0ff */
[----:B------:R-:W-:Y:S01]  /*5300*/  IMAD.MOV.U32 R28, RZ, RZ, R19 ;  /* 0x000000ffff1c7224 */ /* 0x000fe200078e0013 */
[----:B------:R-:W-:-:S03]  /*5310*/  ISETP.GE.U32.AND.EX P0, PT, R6, R5, PT, P0 ;  /* 0x000000050600720c */ /* 0x000fc60003f06100 */
[----:B------:R-:W-:Y:S01]  /*5320*/  IMAD.WIDE.U32.X R4, R17, 0x1, R28, P1 ;  /* 0x0000000111047825 */ /* 0x000fe200008e041c */
[----:B------:R-:W-:-:S04]  /*5330*/  SEL R7, RZ, 0x1, P0 ;  /* 0x00000001ff077807 */ /* 0x000fc80000000000 */
[----:B------:R-:W-:Y:S01]  /*5340*/  IADD3 R7, P0, PT, R7, R4, RZ ;  /* 0x0000000407077210 */ /* 0x000fe20007f1e0ff */
[----:B------:R-:W-:-:S04]  /*5350*/  IMAD.MOV.U32 R4, RZ, RZ, R30 ;  /* 0x000000ffff047224 */ /* 0x000fc800078e001e */
[----:B------:R-:W-:Y:S01]  /*5360*/  IMAD.X R18, RZ, RZ, R5, P0 ;  /* 0x000000ffff127224 */ /* 0x000fe200000e0605 */
[----:B------:R-:W-:Y:S01]  /*5370*/  ISETP.NE.U32.AND P0, PT, R7, RZ, PT ;  /* 0x000000ff0700720c */ /* 0x000fe20003f05070 */
[----:B------:R-:W-:-:S03]  /*5380*/  IMAD.MOV.U32 R5, RZ, RZ, R6 ;  /* 0x000000ffff057224 */ /* 0x000fc600078e0006 */
        /* <DEDUP_REMOVED lines=16> */
[----:B------:R-:W-:-:S03]  /*5490*/  IMAD.MOV.U32 R5, RZ, RZ, R6 ;  /* 0x000000ffff057224 */ /* 0x000fc600078e0006 */
[----:B------:R-:W-:-:S04]  /*54a0*/  ISETP.NE.AND.EX P0, PT, R8, RZ, PT, P0 ;  /* 0x000000ff0800720c */ /* 0x000fc80003f05300 */
[----:B------:R-:W-:-:S04]  /*54b0*/  SEL R4, RZ, 0x1, P0 ;  /* 0x00000001ff047807 */ /* 0x000fc80000000000 */
[----:B------:R-:W-:Y:S01]  /*54c0*/  IADD3 R9, P0, PT, R4, R9, RZ ;  /* 0x0000000904097210 */ /* 0x000fe20007f1e0ff */
[----:B------:R-:W-:-:S04]  /*54d0*/  IMAD.MOV.U32 R4, RZ, RZ, R30 ;  /* 0x000000ffff047224 */ /* 0x000fc800078e001e */
[----:B------:R-:W-:-:S08]  /*54e0*/  IMAD.X R14, RZ, RZ, R14, P0 ;  /* 0x000000ffff0e7224 */ /* 0x000fd000000e060e */
.L_x_13:
[----:B------:R-:W-:-:S04]  /*54f0*/  ISETP.GT.U32.AND P0, PT, R9, R58, PT ;  /* 0x0000003a0900720c */ /* 0x000fc80003f04070 */
[----:B------:R-:W-:-:S13]  /*5500*/  ISETP.GT.U32.AND.EX P0, PT, R14, R59, PT, P0 ;  /* 0x0000003b0e00720c */ /* 0x000fda0003f04100 */
[----:B------:R-:W-:Y:S05]  /*5510*/  @P0 BRA `(.L_x_14) ;  /* 0x0000000000240947 */ /* 0x000fea0003800000 */
        /* <DEDUP_REMOVED lines=9> */
.L_x_14:
        /* <DEDUP_REMOVED lines=12> */
.L_x_15:
[----:B------:R-:W-:-:S04]  /*5670*/  IMAD.WIDE.U32 R18, R21, UR18, RZ ;  /* 0x0000001215127c25 */ /* 0x000fc8000f8e00ff */
[----:B------:R-:W-:-:S04]  /*5680*/  IMAD.WIDE.U32 R6, R20, UR18, RZ ;  /* 0x0000001214067c25 */ /* 0x000fc8000f8e00ff */
[----:B------:R-:W-:-:S04]  /*5690*/  IMAD.WIDE.U32 R18, P0, R20, UR19, R18 ;  /* 0x0000001314127c25 */ /* 0x000fc8000f800012 */
[----:B------:R-:W-:Y:S01]  /*56a0*/  IMAD.WIDE.U32 R28, R23, UR18, RZ ;  /* 0x00000012171c7c25 */ /* 0x000fe2000f8e00ff */
[----:B------:R-:W-:-:S03]  /*56b0*/  IADD3 RZ, P1, PT, R7, R18, RZ ;  /* 0x0000001207ff7210 */ /* 0x000fc60007f3e0ff */
[----:B------:R-:W-:Y:S02]  /*56c0*/  IMAD.X R7, RZ, RZ, RZ, P0 ;  /* 0x000000ffff077224 */ /* 0x000fe400000e06ff */
[----:B------:R-:W-:Y:S02]  /*56d0*/  IMAD.MOV.U32 R6, RZ, RZ, R19 ;  /* 0x000000ffff067224 */ /* 0x000fe400078e0013 */
[----:B------:R-:W-:-:S04]  /*56e0*/  IMAD.WIDE.U32 R34, R25, UR18, RZ ;  /* 0x0000001219227c25 */ /* 0x000fc8000f8e00ff */
[----:B------:R-:W-:-:S04]  /*56f0*/  IMAD.WIDE.U32 R32, R22, UR18, RZ ;  /* 0x0000001216207c25 */ /* 0x000fc8000f8e00ff */
[----:B------:R-:W-:-:S04]  /*5700*/  IMAD.WIDE.U32 R36, P2, R22, UR19, R28 ;  /* 0x0000001316247c25 */ /* 0x000fc8000f84001c */
[----:B------:R-:W-:Y:S01]  /*5710*/  IMAD.WIDE.U32.X R6, R21, UR19, R6, P1 ;  /* 0x0000001315067c25 */ /* 0x000fe200088e0406 */
[----:B------:R-:W-:-:S03]  /*5720*/  IADD3 R46, P1, PT, R33, R36, RZ ;  /* 0x00000024212e7210 */ /* 0x000fc60007f3e0ff */
[----:B------:R-:W-:Y:S01]  /*5730*/  IMAD.WIDE.U32 R40, R27, UR18, RZ ;  /* 0x000000121b287c25 */ /* 0x000fe2000f8e00ff */
[----:B------:R-:W-:-:S03]  /*5740*/  IADD3 R17, P3, PT, R6, R32, RZ ;  /* 0x0000002006117210 */ /* 0x000fc60007f7e0ff */
[----:B------:R-:W-:-:S04]  /*5750*/  IMAD.WIDE.U32 R38, P0, R24, UR19, R34 ;  /* 0x0000001318267c25 */ /* 0x000fc8000f800022 */
[----:B------:R-:W-:Y:S02]  /*5760*/  IMAD.MOV.U32 R28, RZ, RZ, R37 ;  /* 0x000000ffff1c7224 */ /* 0x000fe400078e0025 */
[----:B------:R-:W-:-:S04]  /*5770*/  IMAD.WIDE.U32 R36, R21, UR28, RZ ;  /* 0x0000001c15247c25 */ /* 0x000fc8000f8e00ff */
[----:B------:R-:W-:Y:S01]  /*5780*/  IMAD.X R35, RZ, RZ, RZ, P0 ;  /* 0x000000ffff237224 */ /* 0x000fe200000e06ff */
[----:B------:R-:W-:Y:S01]  /*5790*/  ISETP.GE.U32.AND P0, PT, R17, R32, PT ;  /* 0x000000201100720c */ /* 0x000fe20003f06070 */
[----:B------:R-:W-:-:S04]  /*57a0*/  IMAD.WIDE.U32 R40, P4, R26, UR19, R40 ;  /* 0x000000131a287c25 */ /* 0x000fc8000f880028 */
[----:B------:R-:W-:Y:S02]  /*57b0*/  IMAD.X R19, R46, 0x1, R7, P3 ;  /* 0x000000012e137824 */ /* 0x000fe400018e0607 */
[----:B------:R-:W-:-:S03]  /*57c0*/  IMAD.WIDE.U32 R32, R26, UR18, RZ ;  /* 0x000000121a207c25 */ /* 0x000fc6000f8e00ff */
[----:B------:R-:W-:Y:S01]  /*57d0*/  ISETP.GE.U32.AND.EX P0, PT, R19, R46, PT, P0 ;  /* 0x0000002e1300720c */ /* 0x000fe20003f06100 */
[----:B------:R-:W-:Y:S01]  /*57e0*/  IMAD.WIDE.U32 R44, R23, UR28, RZ ;  /* 0x0000001c172c7c25 */ /* 0x000fe2000f8e00ff */
[----:B------:R-:W-:-:S03]  /*57f0*/  IADD3 R13, P3, PT, R33, R40, RZ ;  /* 0x00000028210d7210 */ /* 0x000fc60007f7e0ff */
[----:B------:R-:W-:-:S04]  /*5800*/  IMAD.WIDE.U32 R36, P5, R20, UR29, R36 ;  /* 0x0000001d14247c25 */ /* 0x000fc8000f8a0024 */
[----:B------:R-:W-:-:S04]  /*5810*/  IMAD.WIDE.U32 R42, R20, UR28, RZ ;  /* 0x0000001c142a7c25 */ /* 0x000fc8000f8e00ff */
[----:B------:R-:W-:Y:S02]  /*5820*/  IMAD.X R29, RZ, RZ, RZ, P2 ;  /* 0x000000ffff1d7224 */ /* 0x000fe400010e06ff */
[----:B------:R-:W-:Y:S02]  /*5830*/  IMAD.MOV.U32 R34, RZ, RZ, R39 ;  /* 0x000000ffff227224 */ /* 0x000fe400078e0027 */
[----:B------:R-:W-:Y:S02]  /*5840*/  IMAD.MOV.U32 R6, RZ, RZ, R41 ;  /* 0x000000ffff067224 */ /* 0x000fe400078e0029 */
[----:B------:R-:W-:Y:S01]  /*5850*/  IMAD.X R7, RZ, RZ, RZ, P4 ;  /* 0x000000ffff077224 */ /* 0x000fe200020e06ff */
[----:B------:R-:W-:Y:S01]  /*5860*/  IADD3 R50, P4, PT, R43, R36, RZ ;  /* 0x000000242b327210 */ /* 0x000fe20007f9e0ff */
[----:B------:R-:W-:Y:S02]  /*5870*/  IMAD.X R39, RZ, RZ, RZ, P5 ;  /* 0x000000ffff277224 */ /* 0x000fe400028e06ff */
[----:B------:R-:W-:Y:S01]  /*5880*/  IMAD.WIDE.U32 R40, P6, R22, UR29, R44 ;  /* 0x0000001d16287c25 */ /* 0x000fe2000f8c002c */
[----:B------:R-:W-:-:S02]  /*5890*/  IADD3 R44, P5, PT, R17, R42, RZ ;  /* 0x0000002a112c7210 */ /* 0x000fc40007fbe0ff */
[----:B------:R-:W-:Y:S01]  /*58a0*/  SEL R17, RZ, 0x1, P0 ;  /* 0x00000001ff117807 */ /* 0x000fe20000000000 */
[----:B------:R-:W-:Y:S01]  /*58b0*/  IMAD.WIDE.U32 R30, R24, UR18, RZ ;  /* 0x00000012181e7c25 */ /* 0x000fe2000f8e00ff */
[----:B------:R-:W-:-:S03]  /*58c0*/  ISETP.GE.U32.AND P0, PT, R44, R42, PT ;  /* 0x0000002a2c00720c */ /* 0x000fc60003f06070 */
[----:B------:R-:W-:Y:S01]  /*58d0*/  IMAD.WIDE.U32.X R46, R23, UR19, R28, P1 ;  /* 0x00000013172e7c25 */ /* 0x000fe200088e041c */
[----:B------:R-:W-:-:S03]  /*58e0*/  IADD3 R49, P2, PT, R31, R38, RZ ;  /* 0x000000261f317210 */ /* 0x000fc60007f5e0ff */
[----:B------:R-:W-:Y:S02]  /*58f0*/  IMAD.X R29, RZ, RZ, RZ, P6 ;  /* 0x000000ffff1d7224 */ /* 0x000fe400030e06ff */
[----:B------:R-:W-:Y:S01]  /*5900*/  IMAD.X R45, R50, 0x1, R19, P5 ;  /* 0x00000001322d7824 */ /* 0x000fe200028e0613 */
[----:B------:R-:W-:Y:S01]  /*5910*/  IADD3 R17, P5, P6, R30, R46, R17 ;  /* 0x0000002e1e117210 */ /* 0x000fe20007ebe011 */
[----:B------:R-:W-:Y:S02]  /*5920*/  IMAD.MOV.U32 R38, RZ, RZ, R37 ;  /* 0x000000ffff267224 */ /* 0x000fe400078e0025 */
[----:B------:R-:W-:Y:S01]  /*5930*/  IMAD.WIDE.U32 R36, R22, UR28, RZ ;  /* 0x0000001c16247c25 */ /* 0x000fe2000f8e00ff */
[----:B------:R-:W-:Y:S02]  /*5940*/  ISETP.GE.U32.AND.EX P0, PT, R45, R50, PT, P0 ;  /* 0x000000322d00720c */ /* 0x000fe40003f06100 */
[----:B------:R-:W-:Y:S01]  /*5950*/  IADD3.X R33, PT, PT, R49, R47, RZ, P5, P6 ;  /* 0x0000002f31217210 */ /* 0x000fe20002fec4ff */
[----:B------:R-:W-:Y:S01]  /*5960*/  IMAD.WIDE.U32.X R38, R21, UR29, R38, P4 ;  /* 0x0000001d15267c25 */ /* 0x000fe2000a0e0426 */
[----:B------:R-:W-:-:S02]  /*5970*/  ISETP.GE.U32.AND P5, PT, R17, R30, PT ;  /* 0x0000001e1100720c */ /* 0x000fc40003fa6070 */
[----:B------:R-:W-:Y:S01]  /*5980*/  IADD3 R42, P1, PT, R37, R40, RZ ;  /* 0x00000028252a7210 */ /* 0x000fe20007f3e0ff */
[----:B------:R-:W-:Y:S01]  /*5990*/  IMAD.WIDE.U32 R30, R25, UR28, RZ ;  /* 0x0000001c191e7c25 */ /* 0x000fe2000f8e00ff */
[----:B------:R-:W-:Y:S02]  /*59a0*/  IADD3 R17, P4, PT, R17, R36, RZ ;  /* 0x0000002411117210 */ /* 0x000fe40007f9e0ff */
[----:B------:R-:W-:Y:S01]  /*59b0*/  SEL R19, RZ, 0x1, P0 ;  /* 0x00000001ff137807 */ /* 0x000fe20000000000 */
[----:B------:R-:W-:Y:S01]  /*59c0*/  IMAD.WIDE.U32.X R52, R25, UR19, R34, P2 ;  /* 0x0000001319347c25 */ /* 0x000fe200090e0422 */
[----:B------:R-:W-:-:S03]  /*59d0*/  ISETP.GE.U32.AND.EX P0, PT, R33, R49, PT, P5 ;  /* 0x000000312100720c */ /* 0x000fc60003f06150 */
[----:B------:R-:W-:Y:S01]  /*59e0*/  IMAD.X R33, R42, 0x1, R33, P4 ;  /* 0x000000012a217824 */ /* 0x000fe200020e0621 */
[----:B------:R-:W-:Y:S01]  /*59f0*/  IADD3 R19, P4, P5, R17, R38, R19 ;  /* 0x0000002611137210 */ /* 0x000fe20007d9e013 */
[----:B------:R-:W-:Y:S01]  /*5a00*/  IMAD.WIDE.U32 R34, P2, R24, UR29, R30 ;  /* 0x0000001d18227c25 */ /* 0x000fe2000f84001e */
[----:B------:R-:W-:Y:S02]  /*5a10*/  SEL R55, RZ, 0x1, P0 ;  /* 0x00000001ff377807 */ /* 0x000fe40000000000 */
[----:B------:R-:W-:Y:S01]  /*5a20*/  IADD3.X R49, PT, PT, R33, R39, RZ, P4, P5 ;  /* 0x0000002721317210 */ /* 0x000fe200027ea4ff */
[----:B------:R-:W-:Y:S01]  /*5a30*/  IMAD.X R39, RZ, RZ, RZ, P2 ;  /* 0x000000ffff277224 */ /* 0x000fe200010e06ff */
[----:B------:R-:W-:Y:S01]  /*5a40*/  ISETP.GE.U32.AND P0, PT, R17, R36, PT ;  /* 0x000000241100720c */ /* 0x000fe20003f06070 */
[----:B------:R-:W-:Y:S01]  /*5a50*/  IMAD.MOV.U32 R28, RZ, RZ, R41 ;  /* 0x000000ffff1c7224 */ /* 0x000fe200078e0029 */
[----:B------:R-:W-:Y:S01]  /*5a60*/  ISETP.GE.U32.AND P2, PT, R19, R17, PT ;  /* 0x000000111300720c */ /* 0x000fe20003f46070 */
[----:B------:R-:W-:Y:S01]  /*5a70*/  IMAD.WIDE.U32 R40, R27, UR28, RZ ;  /* 0x0000001c1b287c25 */ /* 0x000fe2000f8e00ff */
[----:B------:R-:W-:-:S02]  /*5a80*/  IADD3 R55, P4, P5, R32, R52, R55 ;  /* 0x0000003420377210 */ /* 0x000fc40007d9e037 */
[----:B------:R-:W-:Y:S01]  /*5a90*/  ISETP.GE.U32.AND.EX P0, PT, R33, R42, PT, P0 ;  /* 0x0000002a2100720c */ /* 0x000fe20003f06100 */
[----:B------:R-:W-:Y:S01]  /*5aa0*/  IMAD.WIDE.U32 R30, R24, UR28, RZ ;  /* 0x0000001c181e7c25 */ /* 0x000fe2000f8e00ff */
[----:B------:R-:W-:Y:S02]  /*5ab0*/  ISETP.GE.U32.AND.EX P6, PT, R49, R33, PT, P2 ;  /* 0x000000213100720c */ /* 0x000fe40003fc6120 */
[----:B------:R-:W-:Y:S01]  /*5ac0*/  IADD3.X R52, PT, PT, R13, R53, RZ, P4, P5 ;  /* 0x000000350d347210 */ /* 0x000fe200027ea4ff */
[----:B------:R-:W-:Y:S01]  /*5ad0*/  IMAD.WIDE.U32 R42, R21, UR30, RZ ;  /* 0x0000001e152a7c25 */ /* 0x000fe2000f8e00ff */
[----:B------:R-:W-:Y:S02]  /*5ae0*/  ISETP.GE.U32.AND P2, PT, R55, R32, PT ;  /* 0x000000203700720c */ /* 0x000fe40003f46070 */
[----:B------:R-:W-:Y:S01]  /*5af0*/  IADD3 R17, P5, PT, R31, R34, RZ ;  /* 0x000000221f117210 */ /* 0x000fe20007fbe0ff */
[----:B------:R-:W-:Y:S01]  /*5b00*/  IMAD.WIDE.U32 R40, P4, R26, UR29, R40 ;  /* 0x0000001d1a287c25 */ /* 0x000fe2000f880028 */
[----:B------:R-:W-:-:S02]  /*5b10*/  SEL R32, RZ, 0x1, P0 ;  /* 0x00000001ff207807 */ /* 0x000fc40000000000 */
[----:B------:R-:W-:Y:S01]  /*5b20*/  SEL R31, RZ, 0x1, P6 ;  /* 0x00000001ff1f7807 */ /* 0x000fe20003000000 */
[----:B------:R-:W-:Y:S01]  /*5b30*/  IMAD.WIDE.U32.X R28, R23, UR29, R28, P1 ;  /* 0x0000001d171c7c25 */ /* 0x000fe200088e041c */
[----:B------:R-:W-:-:S03]  /*5b40*/  ISETP.GE.U32.AND.EX P2, PT, R52, R13, PT, P2 ;  /* 0x0000000d3400720c */ /* 0x000fc60003f46120 */
[----:B------:R-:W-:Y:S01]  /*5b50*/  IMAD.MOV.U32 R38, RZ, RZ, R35 ;  /* 0x000000ffff267224 */ /* 0x000fe200078e0023 */
[----:B------:R-:W-:Y:S01]  /*5b60*/  SEL R51, RZ, 0x1, P2 ;  /* 0x00000001ff337807 */ /* 0x000fe20001000000 */
[----:B------:R-:W-:-:S04]  /*5b70*/  IMAD.WIDE.U32 R36, R26, UR28, RZ ;  /* 0x0000001c1a247c25 */ /* 0x000fc8000f8e00ff */
[----:B------:R-:W-:Y:S01]  /*5b80*/  IMAD.X R35, RZ, RZ, RZ, P4 ;  /* 0x000000ffff237224 */ /* 0x000fe200020e06ff */
[----:B------:R-:W-:Y:S01]  /*5b90*/  IADD3 R31, P0, P4, R31, R28, R32 ;  /* 0x0000001c1f1f7210 */ /* 0x000fe20007c1e020 */
[----:B------:R-:W-:Y:S01]  /*5ba0*/  IMAD.WIDE.U32 R42, P6, R20, UR31, R42 ;  /* 0x0000001f142a7c25 */ /* 0x000fe2000f8c002a */
[----:B------:R-:W-:Y:S02]  /*5bb0*/  IADD3 R53, P1, PT, R37, R40, RZ ;  /* 0x0000002825357210 */ /* 0x000fe40007f3e0ff */
[----:B------:R-:W-:Y:S01]  /*5bc0*/  IADD3.X R57, PT, PT, RZ, R29, RZ, P0, P4 ;  /* 0x0000001dff397210 */ /* 0x000fe200007e84ff */
[----:B------:R-:W-:-:S04]  /*5bd0*/  IMAD.WIDE.U32.X R6, R27, UR19, R6, P3 ;  /* 0x000000131b067c25 */ /* 0x000fc800098e0406 */
[----:B------:R-:W-:-:S04]  /*5be0*/  IMAD.WIDE.U32 R46, R23, UR30, RZ ;  /* 0x0000001e172e7c25 */ /* 0x000fc8000f8e00ff */
[----:B------:R-:W-:Y:S02]  /*5bf0*/  IMAD.MOV.U32 R34, RZ, RZ, R41 ;  /* 0x000000ffff227224 */ /* 0x000fe400078e0029 */
[----:B------:R-:W-:Y:S01]  /*5c00*/  IMAD.X R33, RZ, RZ, RZ, P6 ;  /* 0x000000ffff217224 */ /* 0x000fe200030e06ff */
[----:B------:R-:W-:Y:S01]  /*5c10*/  IADD3 R51, P0, P6, R36, R6, R51 ;  /* 0x0000000624337210 */ /* 0x000fe20007e1e033 */
[----:B------:R-:W-:-:S03]  /*5c20*/  IMAD.WIDE.U32 R40, R20, UR30, RZ ;  /* 0x0000001e14287c25 */ /* 0x000fc6000f8e00ff */
[----:B------:R-:W-:Y:S01]  /*5c30*/  IADD3.X R50, PT, PT, R53, R7, RZ, P0, P6 ;  /* 0x0000000735327210 */ /* 0x000fe200007ec4ff */
[C---:B------:R-:W-:Y:S01]  /*5c40*/  IMAD.WIDE.U32 R28, P4, R22.reuse, UR31, R46 ;  /* 0x0000001f161c7c25 */ /* 0x040fe2000f88002e */
[----:B------:R-:W-:Y:S02]  /*5c50*/  IADD3 R19, P3, PT, R19, R40, RZ ;  /* 0x0000002813137210 */ /* 0x000fe40007f7e0ff */
[----:B------:R-:W-:Y:S01]  /*5c60*/  IADD3 R46, P2, PT, R41, R42, RZ ;  /* 0x0000002a292e7210 */ /* 0x000fe20007f5e0ff */
[----:B------:R-:W-:Y:S01]  /*5c70*/  IMAD.WIDE.U32 R6, R22, UR30, RZ ;  /* 0x0000001e16067c25 */ /* 0x000fe2000f8e00ff */
[----:B------:R-:W-:-:S03]  /*5c80*/  ISETP.GE.U32.AND P0, PT, R19, R40, PT ;  /* 0x000000281300720c */ /* 0x000fc60003f06070 */
[----:B------:R-:W-:Y:S01]  /*5c90*/  IMAD.X R41, RZ, RZ, RZ, P4 ;  /* 0x000000ffff297224 */ /* 0x000fe200020e06ff */
[----:B------:R-:W-:Y:S01]  /*5ca0*/  IADD3 R56, P4, PT, R55, R30, RZ ;  /* 0x0000001e37387210 */ /* 0x000fe20007f9e0ff */
[----:B------:R-:W-:Y:S01]  /*5cb0*/  IMAD.X R13, R46, 0x1, R49, P3 ;  /* 0x000000012e0d7824 */ /* 0x000fe200018e0631 */
[----:B------:R-:W-:Y:S01]  /*5cc0*/  IADD3 R37, P6, PT, R7, R28, RZ ;  /* 0x0000001c07257210 */ /* 0x000fe20007fde0ff */
[----:B------:R-:W-:Y:S01]  /*5cd0*/  IMAD.MOV.U32 R32, RZ, RZ, R43 ;  /* 0x000000ffff207224 */ /* 0x000fe200078e002b */
[----:B------:R-:W-:Y:S01]  /*5ce0*/  IADD3 R7, P3, PT, R56, R31, RZ ;  /* 0x0000001f38077210 */ /* 0x000fe20007f7e0ff */
[----:B------:R-:W-:Y:S01]  /*5cf0*/  IMAD.WIDE.U32 R42, R25, UR30, RZ ;  /* 0x0000001e192a7c25 */ /* 0x000fe2000f8e00ff */
[----:B------:R-:W-:-:S03]  /*5d00*/  ISETP.GE.U32.AND.EX P0, PT, R13, R46, PT, P0 ;  /* 0x0000002e0d00720c */ /* 0x000fc60003f06100 */
[----:B------:R-:W-:Y:S01]  /*5d10*/  IMAD.X R60, R17, 0x1, R52, P4 ;  /* 0x00000001113c7824 */ /* 0x000fe200020e0634 */
[----:B------:R-:W-:Y:S01]  /*5d20*/  SEL R55, RZ, 0x1, P0 ;  /* 0x00000001ff377807 */ /* 0x000fe20000000000 */
[----:B------:R-:W-:Y:S01]  /*5d30*/  IMAD.WIDE.U32.X R46, R21, UR31, R32, P2 ;  /* 0x0000001f152e7c25 */ /* 0x000fe200090e0420 */
[----:B------:R-:W-:-:S03]  /*5d40*/  ISETP.GE.U32.AND P0, PT, R56, R30, PT ;  /* 0x0000001e3800720c */ /* 0x000fc60003f06070 */
[C---:B------:R-:W-:Y:S01]  /*5d50*/  IMAD.X R54, R60.reuse, 0x1, R57, P3 ;  /* 0x000000013c367824 */ /* 0x040fe200018e0639 */
[----:B------:R-:W-:Y:S01]  /*5d60*/  IADD3 R57, P2, PT, R7, R6, RZ ;  /* 0x0000000607397210 */ /* 0x000fe20007f5e0ff */
[----:B------:R-:W-:Y:S01]  /*5d70*/  IMAD.MOV.U32 R40, RZ, RZ, R29 ;  /* 0x000000ffff287224 */ /* 0x000fe200078e001d */
[----:B------:R-:W-:Y:S01]  /*5d80*/  ISETP.GE.U32.AND.EX P0, PT, R60, R17, PT, P0 ;  /* 0x000000113c00720c */ /* 0x000fe20003f06100 */
[----:B------:R-:W-:-:S04]  /*5d90*/  IMAD.WIDE.U32 R28, P4, R24, UR31, R42 ;  /* 0x0000001f181c7c25 */ /* 0x000fc8000f88002a */
[----:B------:R-:W-:Y:S01]  /*5da0*/  IMAD.X R61, R37, 0x1, R54, P2 ;  /* 0x00000001253d7824 */ /* 0x000fe200010e0636 */
[----:B------:R-:W-:Y:S01]  /*5db0*/  IADD3 R55, P2, P3, R57, R46, R55 ;  /* 0x0000002e39377210 */ /* 0x000fe20007b5e037 */
[----:B------:R-:W-:Y:S01]  /*5dc0*/  IMAD.X R31, RZ, RZ, RZ, P4 ;  /* 0x000000ffff1f7224 */ /* 0x000fe200020e06ff */
[----:B------:R-:W-:Y:S01]  /*5dd0*/  ISETP.GE.U32.AND P4, PT, R7, R56, PT ;  /* 0x000000380700720c */ /* 0x000fe20003f86070 */
[----:B------:R-:W-:Y:S01]  /*5de0*/  IMAD.WIDE.U32 R42, R27, UR30, RZ ;  /* 0x0000001e1b2a7c25 */ /* 0x000fe2000f8e00ff */
[----:B------:R-:W-:Y:S02]  /*5df0*/  IADD3.X R52, PT, PT, R61, R47, RZ, P2, P3 ;  /* 0x0000002f3d347210 */ /* 0x000fe400017e64ff */
[----:B------:R-:W-:Y:S01]  /*5e00*/  ISETP.GE.U32.AND.EX P4, PT, R54, R60, PT, P4 ;  /* 0x0000003c3600720c */ /* 0x000fe20003f86140 */
[----:B------:R-:W-:Y:S01]  /*5e10*/  IMAD.WIDE.U32 R32, R24, UR30, RZ ;  /* 0x0000001e18207c25 */ /* 0x000fe2000f8e00ff */
[----:B------:R-:W-:Y:S02]  /*5e20*/  SEL R54, RZ, 0x1, P0 ;  /* 0x00000001ff367807 */ /* 0x000fe40000000000 */
[----:B------:R-:W-:Y:S01]  /*5e30*/  ISETP.GE.U32.AND P0, PT, R55, R57, PT ;  /* 0x000000393700720c */ /* 0x000fe20003f06070 */
[----:B------:R-:W-:Y:S01]  /*5e40*/  IMAD.WIDE.U32.X R38, R25, UR29, R38, P5 ;  /* 0x0000001d19267c25 */ /* 0x000fe2000a8e0426 */
[----:B------:R-:W-:-:S02]  /*5e50*/  ISETP.GE.U32.AND P5, PT, R57, R6, PT ;  /* 0x000000063900720c */ /* 0x000fc40003fa6070 */
[----:B------:R-:W-:Y:S01]  /*5e60*/  IADD3 R49, P2, PT, R33, R28, RZ ;  /* 0x0000001c21317210 */ /* 0x000fe20007f5e0ff */
[C---:B------:R-:W-:Y:S01]  /*5e70*/  IMAD.WIDE.U32 R42, P3, R26.reuse, UR31, R42 ;  /* 0x0000001f1a2a7c25 */ /* 0x040fe2000f86002a */
[----:B------:R-:W-:Y:S02]  /*5e80*/  ISETP.GE.U32.AND.EX P5, PT, R61, R37, PT, P5 ;  /* 0x000000253d00720c */ /* 0x000fe40003fa6150 */
[----:B------:R-:W-:Y:S01]  /*5e90*/  SEL R33, RZ, 0x1, P4 ;  /* 0x00000001ff217807 */ /* 0x000fe20002000000 */
[----:B------:R-:W-:Y:S01]  /*5ea0*/  IMAD.WIDE.U32 R6, R26, UR30, RZ ;  /* 0x0000001e1a067c25 */ /* 0x000fe2000f8e00ff */
[----:B------:R-:W-:-:S03]  /*5eb0*/  ISETP.GE.U32.AND.EX P0, PT, R52, R61, PT, P0 ;  /* 0x0000003d3400720c */ /* 0x000fc60003f06100 */
[----:B------:R-:W-:Y:S01]  /*5ec0*/  IMAD.WIDE.U32 R46, R21, UR22, RZ ;  /* 0x00000016152e7c25 */ /* 0x000fe2000f8e00ff */
[----:B------:R-:W-:Y:S02]  /*5ed0*/  SEL R57, RZ, 0x1, P0 ;  /* 0x00000001ff397807 */ /* 0x000fe40000000000 */
[----:B------:R-:W-:Y:S01]  /*5ee0*/  ISETP.GE.U32.AND P0, PT, R51, R36, PT ;  /* 0x000000243300720c */ /* 0x000fe20003f06070 */
[----:B------:R-:W-:Y:S02]  /*5ef0*/  IMAD.MOV.U32 R30, RZ, RZ, R29 ;  /* 0x000000ffff1e7224 */ /* 0x000fe400078e001d */
[----:B------:R-:W-:Y:S01]  /*5f00*/  IMAD.X R29, RZ, RZ, RZ, P3 ;  /* 0x000000ffff1d7224 */ /* 0x000fe200018e06ff */
[----:B------:R-:W-:Y:S01]  /*5f10*/  IADD3 R17, P3, PT, R7, R42, RZ ;  /* 0x0000002a07117210 */ /* 0x000fe20007f7e0ff */
[----:B------:R-:W-:Y:S01]  /*5f20*/  IMAD.MOV.U32 R28, RZ, RZ, R43 ;  /* 0x000000ffff1c7224 */ /* 0x000fe200078e002b */
[----:B------:R-:W-:Y:S01]  /*5f30*/  SEL R7, RZ, 0x1, P5 ;  /* 0x00000001ff077807 */ /* 0x000fe20002800000 */
[----:B------:R-:W-:Y:S01]  /*5f40*/  IMAD.WIDE.U32 R42, P4, R20, UR23, R46 ;  /* 0x00000017142a7c25 */ /* 0x000fe2000f88002e */
[----:B------:R-:W-:-:S03]  /*5f50*/  ISETP.GE.U32.AND.EX P0, PT, R50, R53, PT, P0 ;  /* 0x000000353200720c */ /* 0x000fc60003f06100 */
[----:B------:R-:W-:Y:S01]  /*5f60*/  IMAD.WIDE.U32.X R46, R23, UR31, R40, P6 ;  /* 0x0000001f172e7c25 */ /* 0x000fe2000b0e0428 */
[----:B------:R-:W-:Y:S02]  /*5f70*/  IADD3 R54, P5, P6, R33, R38, R54 ;  /* 0x0000002621367210 */ /* 0x000fe40007ebe036 */
[----:B------:R-:W-:Y:S01]  /*5f80*/  SEL R53, RZ, 0x1, P0 ;  /* 0x00000001ff357807 */ /* 0x000fe20000000000 */
[----:B------:R-:W-:Y:S01]  /*5f90*/  IMAD.WIDE.U32 R40, R20, UR22, RZ ;  /* 0x0000001614287c25 */ /* 0x000fe2000f8e00ff */
[----:B------:R-:W-:Y:S02]  /*5fa0*/  IADD3.X R63, PT, PT, RZ, R39, RZ, P5, P6 ;  /* 0x00000027ff3f7210 */ /* 0x000fe40002fec4ff */
[----:B------:R-:W-:Y:S01]  /*5fb0*/  IADD3 R57, P5, P6, R57, R46, R7 ;  /* 0x0000002e39397210 */ /* 0x000fe20007ebe007 */
[----:B------:R-:W-:Y:S01]  /*5fc0*/  IMAD.X R37, RZ, RZ, RZ, P4 ;  /* 0x000000ffff257224 */ /* 0x000fe200020e06ff */
[----:B------:R-:W-:Y:S01]  /*5fd0*/  IADD3 R33, P4, PT, R41, R42, RZ ;  /* 0x0000002a29217210 */ /* 0x000fe20007f9e0ff */
[----:B------:R-:W-:Y:S01]  /*5fe0*/  IMAD.WIDE.U32 R38, R23, UR22, RZ ;  /* 0x0000001617267c25 */ /* 0x000fe2000f8e00ff */
[----:B------:R-:W-:-:S02]  /*5ff0*/  IADD3.X R61, PT, PT, RZ, R47, RZ, P5, P6 ;  /* 0x0000002fff3d7210 */ /* 0x000fc40002fec4ff */
[-C--:B------:R-:W-:Y:S01]  /*6000*/  IADD3 R7, P6, PT, R55, R40.reuse, RZ ;  /* 0x0000002837077210 */ /* 0x080fe20007fde0ff */
[----:B------:R-:W-:Y:S02]  /*6010*/  IMAD.MOV.U32 R36, RZ, RZ, R43 ;  /* 0x000000ffff247224 */ /* 0x000fe400078e002b */
[----:B------:R-:W-:Y:S01]  /*6020*/  IMAD.WIDE.U32.X R42, R27, UR29, R34, P1 ;  /* 0x0000001d1b2a7c25 */ /* 0x000fe200088e0422 */
[----:B------:R-:W-:-:S03]  /*6030*/  ISETP.GE.U32.AND P1, PT, R7, R40, PT ;  /* 0x000000280700720c */ /* 0x000fc60003f26070 */
[----:B------:R-:W-:Y:S01]  /*6040*/  IMAD.X R46, R33, 0x1, R52, P6 ;  /* 0x00000001212e7824 */ /* 0x000fe200030e0634 */
[----:B------:R-:W-:Y:S01]  /*6050*/  IADD3 R52, P6, PT, R51, R54, RZ ;  /* 0x0000003633347210 */ /* 0x000fe20007fde0ff */
[----:B------:R-:W-:-:S03]  /*6060*/  IMAD.WIDE.U32 R38, P5, R22, UR23, R38 ;  /* 0x0000001716267c25 */ /* 0x000fc6000f8a0026 */
[----:B------:R-:W-:Y:S01]  /*6070*/  ISETP.GE.U32.AND.EX P1, PT, R46, R33, PT, P1 ;  /* 0x000000212e00720c */ /* 0x000fe20003f26110 */
[----:B------:R-:W-:Y:S01]  /*6080*/  IMAD.X R54, R50, 0x1, R63, P6 ;  /* 0x0000000132367824 */ /* 0x000fe200030e063f */
[----:B------:R-:W-:Y:S01]  /*6090*/  ISETP.GE.U32.AND P6, PT, R52, R51, PT ;  /* 0x000000333400720c */ /* 0x000fe20003fc6070 */
[----:B------:R-:W-:-:S03]  /*60a0*/  IMAD.WIDE.U32 R34, R22, UR22, RZ ;  /* 0x0000001616227c25 */ /* 0x000fc6000f8e00ff */
[----:B------:R-:W-:Y:S01]  /*60b0*/  ISETP.GE.U32.AND.EX P0, PT, R54, R50, PT, P6 ;  /* 0x000000323600720c */ /* 0x000fe20003f06160 */
[----:B------:R-:W-:Y:S01]  /*60c0*/  IMAD.X R41, RZ, RZ, RZ, P5 ;  /* 0x000000ffff297224 */ /* 0x000fe200028e06ff */
[----:B------:R-:W-:Y:S01]  /*60d0*/  IADD3 R52, P6, PT, R52, R32, RZ ;  /* 0x0000002034347210 */ /* 0x000fe20007fde0ff */
[----:B------:R-:W-:Y:S01]  /*60e0*/  IMAD.MOV.U32 R40, RZ, RZ, R39 ;  /* 0x000000ffff287224 */ /* 0x000fe200078e0027 */
[----:B------:R-:W-:Y:S01]  /*60f0*/  IADD3 R55, P5, PT, R35, R38, RZ ;  /* 0x0000002623377210 */ /* 0x000fe20007fbe0ff */
[----:B------:R-:W-:Y:S01]  /*6100*/  IMAD.WIDE.U32 R38, R25, UR22, RZ ;  /* 0x0000001619267c25 */ /* 0x000fe2000f8e00ff */
[----:B------:R-:W-:Y:S02]  /*6110*/  SEL R33, RZ, 0x1, P0 ;  /* 0x00000001ff217807 */ /* 0x000fe40000000000 */
[----:B------:R-:W-:Y:S01]  /*6120*/  IADD3 R47, P0, PT, R52, R57, RZ ;  /* 0x00000039342f7210 */ /* 0x000fe20007f1e0ff */
[----:B------:R-:W-:Y:S02]  /*6130*/  IMAD.X R54, R49, 0x1, R54, P6 ;  /* 0x0000000131367824 */ /* 0x000fe400030e0636 */
[----:B------:R-:W-:Y:S01]  /*6140*/  IMAD.WIDE.U32.X R50, R21, UR23, R36, P4 ;  /* 0x0000001715327c25 */ /* 0x000fe2000a0e0424 */
[----:B------:R-:W-:-:S02]  /*6150*/  IADD3 R57, P4, P6, R33, R42, R53 ;  /* 0x0000002a21397210 */ /* 0x000fc40007e9e035 */
[----:B------:R-:W-:Y:S01]  /*6160*/  SEL R53, RZ, 0x1, P1 ;  /* 0x00000001ff357807 */ /* 0x000fe20000800000 */
[----:B------:R-:W-:Y:S01]  /*6170*/  IMAD.X R42, R54, 0x1, R61, P0 ;  /* 0x00000001362a7824 */ /* 0x000fe200000e063d */
[----:B------:R-:W-:Y:S01]  /*6180*/  IADD3 R35, P1, PT, R47, R34, RZ ;  /* 0x000000222f237210 */ /* 0x000fe20007f3e0ff */
[----:B------:R-:W-:Y:S01]  /*6190*/  IMAD.WIDE.U32 R38, P0, R24, UR23, R38 ;  /* 0x0000001718267c25 */ /* 0x000fe2000f800026 */
[----:B------:R-:W-:Y:S02]  /*61a0*/  IADD3.X R56, PT, PT, RZ, R43, RZ, P4, P6 ;  /* 0x0000002bff387210 */ /* 0x000fe400027ec4ff */
[----:B------:R-:W-:Y:S01]  /*61b0*/  IADD3 R53, P4, P6, R35, R50, R53 ;  /* 0x0000003223357210 */ /* 0x000fe20007e9e035 */
[----:B------:R-:W-:Y:S01]  /*61c0*/  IMAD.X R33, RZ, RZ, RZ, P0 ;  /* 0x000000ffff217224 */ /* 0x000fe200000e06ff */
[----:B------:R-:W-:Y:S01]  /*61d0*/  ISETP.GE.U32.AND P0, PT, R47, R52, PT ;  /* 0x000000342f00720c */ /* 0x000fe20003f06070 */
[----:B------:R-:W-:Y:S01]  /*61e0*/  IMAD.X R50, R55, 0x1, R42, P1 ;  /* 0x0000000137327824 */ /* 0x000fe200008e062a */
[----:B------:R-:W-:Y:S01]  /*61f0*/  ISETP.GE.U32.AND P1, PT, R52, R32, PT ;  /* 0x000000203400720c */ /* 0x000fe20003f26070 */
[----:B------:R-:W-:Y:S01]  /*6200*/  IMAD.WIDE.U32 R36, R24, UR22, RZ ;  /* 0x0000001618247c25 */ /* 0x000fe2000f8e00ff */
[----:B------:R-:W-:-:S02]  /*6210*/  ISETP.GE.U32.AND.EX P0, PT, R42, R54, PT, P0 ;  /* 0x000000362a00720c */ /* 0x000fc40003f06100 */
[----:B------:R-:W-:Y:S01]  /*6220*/  IADD3.X R51, PT, PT, R50, R51, RZ, P4, P6 ;  /* 0x0000003332337210 */ /* 0x000fe200027ec4ff */
[----:B------:R-:W-:Y:S01]  /*6230*/  IMAD.MOV.U32 R32, RZ, RZ, R39 ;  /* 0x000000ffff207224 */ /* 0x000fe200078e0027 */
[----:B------:R-:W-:Y:S01]  /*6240*/  ISETP.GE.U32.AND.EX P1, PT, R54, R49, PT, P1 ;  /* 0x000000313600720c */ /* 0x000fe20003f26110 */
[----:B------:R-:W-:Y:S01]  /*6250*/  IMAD.WIDE.U32.X R30, R25, UR31, R30, P2 ;  /* 0x0000001f191e7c25 */ /* 0x000fe200090e041e */
[----:B------:R-:W-:Y:S02]  /*6260*/  ISETP.GE.U32.AND P6, PT, R35, R34, PT ;  /* 0x000000222300720c */ /* 0x000fe40003fc6070 */
[----:B------:R-:W-:Y:S01]  /*6270*/  IADD3 R47, P4, PT, R37, R38, RZ ;  /* 0x00000026252f7210 */ /* 0x000fe20007f9e0ff */
[----:B------:R-:W-:Y:S01]  /*6280*/  IMAD.WIDE.U32 R38, R27, UR22, RZ ;  /* 0x000000161b267c25 */ /* 0x000fe2000f8e00ff */
[----:B------:R-:W-:Y:S02]  /*6290*/  SEL R49, RZ, 0x1, P0 ;  /* 0x00000001ff317807 */ /* 0x000fe40000000000 */
[----:B------:R-:W-:Y:S01]  /*62a0*/  SEL R34, RZ, 0x1, P1 ;  /* 0x00000001ff227807 */ /* 0x000fe20000800000 */
[----:B------:R-:W-:Y:S01]  /*62b0*/  IMAD.WIDE.U32.X R40, R23, UR23, R40, P5 ;  /* 0x0000001717287c25 */ /* 0x000fe2000a8e0428 */
[----:B------:R-:W-:-:S02]  /*62c0*/  ISETP.GE.U32.AND P0, PT, R53, R35, PT ;  /* 0x000000233500720c */ /* 0x000fc40003f06070 */
[----:B------:R-:W-:Y:S01]  /*62d0*/  ISETP.GE.U32.AND.EX P1, PT, R50, R55, PT, P6 ;  /* 0x000000373200720c */ /* 0x000fe20003f26160 */
[C---:B------:R-:W-:Y:S01]  /*62e0*/  IMAD.WIDE.U32 R42, R51.reuse, 0x3d1, RZ ;  /* 0x000003d1332a7825 */ /* 0x040fe200078e00ff */
[----:B------:R-:W-:Y:S02]  /*62f0*/  ISETP.GE.U32.AND.EX P0, PT, R51, R50, PT, P0 ;  /* 0x000000323300720c */ /* 0x000fe40003f06100 */
[----:B------:R-:W-:Y:S01]  /*6300*/  IADD3 R49, P6, P2, R49, R30, R34 ;  /* 0x0000001e31317210 */ /* 0x000fe20007ade022 */
[C---:B------:R-:W-:Y:S01]  /*6310*/  IMAD.WIDE.U32 R34, R26.reuse, UR22, RZ ;  /* 0x000000161a227c25 */ /* 0x040fe2000f8e00ff */
[----:B------:R-:W-:Y:S02]  /*6320*/  IADD3 R54, P5, PT, R57, R6, RZ ;  /* 0x0000000639367210 */ /* 0x000fe40007fbe0ff */
[----:B------:R-:W-:Y:S01]  /*6330*/  SEL R50, RZ, 0x1, P1 ;  /* 0x00000001ff327807 */ /* 0x000fe20000800000 */
[----:B------:R-:W-:Y:S01]  /*6340*/  IMAD.WIDE.U32 R38, P1, R26, UR23, R38 ;  /* 0x000000171a267c25 */ /* 0x000fe2000f820026 */
[----:B------:R-:W-:-:S02]  /*6350*/  SEL R37, RZ, 0x1, P0 ;  /* 0x00000001ff257807 */ /* 0x000fc40000000000 */
[C---:B------:R-:W-:Y:S01]  /*6360*/  ISETP.GE.U32.AND P0, PT, R54.reuse, R6, PT ;  /* 0x000000063600720c */ /* 0x040fe20003f06070 */
[----:B------:R-:W-:Y:S01]  /*6370*/  IMAD.X R55, R17, 0x1, R56, P5 ;  /* 0x0000000111377824 */ /* 0x000fe200028e0638 */
[----:B------:R-:W-:Y:S01]  /*6380*/  IADD3.X R52, PT, PT, RZ, R31, RZ, P6, P2 ;  /* 0x0000001fff347210 */ /* 0x000fe200037e44ff */
[----:B------:R-:W-:Y:S01]  /*6390*/  IMAD.X R31, RZ, RZ, RZ, P1 ;  /* 0x000000ffff1f7224 */ /* 0x000fe200008e06ff */
[----:B------:R-:W-:Y:S01]  /*63a0*/  IADD3 R6, P5, PT, R35, R38, RZ ;  /* 0x0000002623067210 */ /* 0x000fe20007fbe0ff */
[----:B------:R-:W-:Y:S01]  /*63b0*/  IMAD.MOV.U32 R30, RZ, RZ, R39 ;  /* 0x000000ffff1e7224 */ /* 0x000fe200078e0027 */
[----:B------:R-:W-:Y:S01]  /*63c0*/  IADD3 R35, P6, PT, R54, R49, RZ ;  /* 0x0000003136237210 */ /* 0x000fe20007fde0ff */
[----:B------:R-:W-:Y:S01]  /*63d0*/  IMAD.WIDE.U32 R38, R53, 0x3d1, RZ ;  /* 0x000003d135267825 */ /* 0x000fe200078e00ff */
[----:B------:R-:W-:Y:S02]  /*63e0*/  IADD3 R50, P2, P1, R37, R40, R50 ;  /* 0x0000002825327210 */ /* 0x000fe4000795e032 */
[C---:B------:R-:W-:Y:S01]  /*63f0*/  ISETP.GE.U32.AND.EX P0, PT, R55.reuse, R17, PT, P0 ;  /* 0x000000113700720c */ /* 0x040fe20003f06100 */
[----:B------:R-:W-:Y:S01]  /*6400*/  IMAD.X R52, R55, 0x1, R52, P6 ;  /* 0x0000000137347824 */ /* 0x000fe200030e0634 */
[----:B------:R-:W-:Y:S01]  /*6410*/  IADD3.X R49, PT, PT, RZ, R41, RZ, P2, P1 ;  /* 0x00000029ff317210 */ /* 0x000fe200017e24ff */
[----:B------:R-:W-:Y:S01]  /*6420*/  IMAD.WIDE.U32 R40, P1, R53, 0x1, R42 ;  /* 0x0000000135287825 */ /* 0x000fe2000782002a */
[----:B------:R-:W-:-:S02]  /*6430*/  IADD3 R17, P6, PT, R35, R36, RZ ;  /* 0x0000002423117210 */ /* 0x000fc40007fde0ff */
[----:B------:R-:W-:Y:S01]  /*6440*/  ISETP.GE.U32.AND P2, PT, R35, R54, PT ;  /* 0x000000362300720c */ /* 0x000fe20003f46070 */
[----:B------:R-:W-:Y:S01]  /*6450*/  IMAD.X R37, RZ, RZ, RZ, P1 ;  /* 0x000000ffff257224 */ /* 0x000fe200008e06ff */
[----:B------:R-:W-:Y:S01]  /*6460*/  ISETP.GE.U32.AND P1, PT, R17, R36, PT ;  /* 0x000000241100720c */ /* 0x000fe20003f26070 */
[----:B------:R-:W-:Y:S01]  /*6470*/  IMAD.X R42, R47, 0x1, R52, P6 ;  /* 0x000000012f2a7824 */ /* 0x000fe200030e0634 */
[----:B------:R-:W-:Y:S01]  /*6480*/  IADD3 R39, P6, PT, R39, R40, RZ ;  /* 0x0000002827277210 */ /* 0x000fe20007fde0ff */
[----:B------:R-:W-:Y:S01]  /*6490*/  IMAD.MOV.U32 R36, RZ, RZ, R41 ;  /* 0x000000ffff247224 */ /* 0x000fe200078e0029 */
[----:B------:R-:W-:Y:S01]  /*64a0*/  ISETP.GE.U32.AND.EX P2, PT, R52, R55, PT, P2 ;  /* 0x000000373400720c */ /* 0x000fe20003f46120 */
[----:B------:R-:W-:Y:S01]  /*64b0*/  IMAD.WIDE.U32.X R40, R27, UR31, R28, P3 ;  /* 0x0000001f1b287c25 */ /* 0x000fe200098e041c */
[----:B------:R-:W-:Y:S02]  /*64c0*/  ISETP.GE.U32.AND.EX P1, PT, R42, R47, PT, P1 ;  /* 0x0000002f2a00720c */ /* 0x000fe40003f26110 */
[----:B------:R-:W-:Y:S01]  /*64d0*/  IADD3 R47, P3, PT, R17, R50, RZ ;  /* 0x00000032112f7210 */ /* 0x000fe20007f7e0ff */
[----:B------:R-:W-:Y:S01]  /*64e0*/  IMAD.WIDE.U32 R28, R20, UR18, R38 ;  /* 0x00000012141c7c25 */ /* 0x000fe2000f8e0026 */
[----:B------:R-:W-:-:S02]  /*64f0*/  SEL R35, RZ, 0x1, P0 ;  /* 0x00000001ff237807 */ /* 0x000fc40000000000 */
[----:B------:R-:W-:Y:S01]  /*6500*/  ISETP.GE.U32.AND P0, PT, R47, R17, PT ;  /* 0x000000112f00720c */ /* 0x000fe20003f06070 */
[----:B------:R-:W-:Y:S01]  /*6510*/  IMAD.X R49, R42, 0x1, R49, P3 ;  /* 0x000000012a317824 */ /* 0x000fe200018e0631 */
[----:B------:R-:W-:Y:S01]  /*6520*/  SEL R53, RZ, 0x1, P2 ;  /* 0x00000001ff357807 */ /* 0x000fe20001000000 */
[----:B------:R-:W-:Y:S01]  /*6530*/  IMAD.WIDE.U32.X R36, R51, 0x1, R36, P6 ;  /* 0x0000000133247825 */ /* 0x000fe200030e0424 */
[----:B------:R-:W-:Y:S02]  /*6540*/  ISETP.GE.U32.AND P2, PT, R28, R38, PT ;  /* 0x000000261c00720c */ /* 0x000fe40003f46070 */
[----:B------:R-:W-:Y:S01]  /*6550*/  ISETP.GE.U32.AND.EX P0, PT, R49, R42, PT, P0 ;  /* 0x0000002a3100720c */ /* 0x000fe20003f06100 */
[----:B------:R-:W-:Y:S01]  /*6560*/  IMAD.WIDE.U32.X R50, R25, UR23, R32, P4 ;  /* 0x0000001719327c25 */ /* 0x000fe2000a0e0420 */
[----:B------:R-:W-:Y:S02]  /*6570*/  IADD3 R53, P3, P4, R53, R40, R35 ;  /* 0x0000002835357210 */ /* 0x000fe40007c7e023 */
[----:B------:R-:W-:Y:S01]  /*6580*/  SEL R38, RZ, 0x1, P1 ;  /* 0x00000001ff267807 */ /* 0x000fe20000800000 */
[----:B------:R-:W-:Y:S01]  /*6590*/  IMAD.WIDE.U32 R32, R49, 0x3d1, RZ ;  /* 0x000003d131207825 */ /* 0x000fe200078e00ff */
[----:B------:R-:W-:-:S02]  /*65a0*/  SEL R35, RZ, 0x1, P0 ;  /* 0x00000001ff237807 */ /* 0x000fc40000000000 */
[----:B------:R-:W-:Y:S01]  /*65b0*/  IADD3.X R55, PT, PT, RZ, R41, RZ, P3, P4 ;  /* 0x00000029ff377210 */ /* 0x000fe20001fe84ff */
[----:B------:R-:W-:Y:S01]  /*65c0*/  IMAD.WIDE.U32 R42, R47, 0x3d1, RZ ;  /* 0x000003d12f2a7825 */ /* 0x000fe200078e00ff */
[----:B------:R-:W-:Y:S02]  /*65d0*/  IADD3 R41, P4, P6, R35, R50, R38 ;  /* 0x0000003223297210 */ /* 0x000fe40007e9e026 */
[----:B------:R-:W-:Y:S01]  /*65e0*/  IADD3 R38, P1, PT, R53, R34, RZ ;  /* 0x0000002235267210 */ /* 0x000fe20007f3e0ff */
[----:B------:R-:W-:Y:S01]  /*65f0*/  IMAD.IADD R17, R18, 0x1, R29 ;  /* 0x0000000112117824 */ /* 0x000fe200078e021d */
[-C--:B------:R-:W-:Y:S01]  /*6600*/  IADD3 R29, P3, PT, R44, R42.reuse, RZ ;  /* 0x0000002a2c1d7210 */ /* 0x080fe20007f7e0ff */
[----:B------:R-:W-:Y:S01]  /*6610*/  IMAD.WIDE.U32 R32, P0, R47, 0x1, R32 ;  /* 0x000000012f207825 */ /* 0x000fe20007800020 */
[----:B------:R-:W-:Y:S02]  /*6620*/  IADD3.X R50, PT, PT, RZ, R51, RZ, P4, P6 ;  /* 0x00000033ff327210 */ /* 0x000fe400027ec4ff */
[----:B------:R-:W-:Y:S01]  /*6630*/  ISETP.GE.U32.AND.EX P2, PT, R17, R39, PT, P2 ;  /* 0x000000271100720c */ /* 0x000fe20003f46120 */
[----:B------:R-:W-:Y:S01]  /*6640*/  IMAD.X R35, RZ, RZ, RZ, P0 ;  /* 0x000000ffff237224 */ /* 0x000fe200000e06ff */
[----:B------:R-:W-:Y:S01]  /*6650*/  ISETP.GE.U32.AND P4, PT, R29, R42, PT ;  /* 0x0000002a1d00720c */ /* 0x000fe20003f86070 */
[----:B------:R-:W-:Y:S01]  /*6660*/  IMAD.X R39, R6, 0x1, R55, P1 ;  /* 0x0000000106277824 */ /* 0x000fe200008e0637 */
[----:B------:R-:W-:-:S02]  /*6670*/  IADD3 R42, P6, PT, R43, R32, RZ ;  /* 0x000000202b2a7210 */ /* 0x000fc40007fde0ff */
[----:B------:R-:W-:Y:S02]  /*6680*/  SEL R18, RZ, 0x1, P2 ;  /* 0x00000001ff127807 */ /* 0x000fe40001000000 */
[----:B------:R-:W-:Y:S01]  /*6690*/  IADD3 R41, P0, PT, R38, R41, RZ ;  /* 0x0000002926297210 */ /* 0x000fe20007f1e0ff */
[----:B------:R-:W-:Y:S01]  /*66a0*/  IMAD.X R45, R42, 0x1, R45, P3 ;  /* 0x000000012a2d7824 */ /* 0x000fe200018e062d */
[----:B------:R-:W-:Y:S02]  /*66b0*/  IADD3 R18, P2, P3, R29, R36, R18 ;  /* 0x000000241d127210 */ /* 0x000fe40007b5e012 */
[----:B------:R-:W-:Y:S01]  /*66c0*/  ISETP.GE.U32.AND P1, PT, R38, R34, PT ;  /* 0x000000222600720c */ /* 0x000fe20003f26070 */
[----:B------:R-:W-:Y:S01]  /*66d0*/  IMAD.X R43, R39, 0x1, R50, P0 ;  /* 0x00000001272b7824 */ /* 0x000fe200000e0632 */
[----:B------:R-:W-:Y:S01]  /*66e0*/  IADD3.X R67, PT, PT, R45, R37, RZ, P2, P3 ;  /* 0x000000252d437210 */ /* 0x000fe200017e64ff */
[----:B------:R-:W-:Y:S01]  /*66f0*/  IMAD.WIDE.U32.X R36, R27, UR23, R30, P5 ;  /* 0x000000171b247c25 */ /* 0x000fe2000a8e041e */
[----:B------:R-:W-:-:S02]  /*6700*/  ISETP.GE.U32.AND P2, PT, R41, R38, PT ;  /* 0x000000262900720c */ /* 0x000fc40003f46070 */
[----:B------:R-:W-:Y:S01]  /*6710*/  ISETP.GE.U32.AND.EX P1, PT, R39, R6, PT, P1 ;  /* 0x000000062700720c */ /* 0x000fe20003f26110 */
[C---:B------:R-:W-:Y:S01]  /*6720*/  IMAD.WIDE.U32 R30, R43.reuse, 0x3d1, RZ ;  /* 0x000003d12b1e7825 */ /* 0x040fe200078e00ff */
[----:B------:R-:W-:Y:S02]  /*6730*/  ISETP.GE.U32.AND P0, PT, R18, R29, PT ;  /* 0x0000001d1200720c */ /* 0x000fe40003f06070 */
[----:B------:R-:W-:Y:S01]  /*6740*/  ISETP.GE.U32.AND.EX P2, PT, R43, R39, PT, P2 ;  /* 0x000000272b00720c */ /* 0x000fe20003f46120 */
[----:B------:R-:W-:Y:S01]  /*6750*/  IMAD.MOV.U32 R34, RZ, RZ, R33 ;  /* 0x000000ffff227224 */ /* 0x000fe200078e0021 */
[----:B------:R-:W-:Y:S02]  /*6760*/  ISETP.GE.U32.AND.EX P4, PT, R45, R42, PT, P4 ;  /* 0x0000002a2d00720c */ /* 0x000fe40003f86140 */
[----:B------:R-:W-:Y:S01]  /*6770*/  ISETP.GE.U32.AND.EX P0, PT, R67, R45, PT, P0 ;  /* 0x0000002d4300720c */ /* 0x000fe20003f06100 */
[----:B------:R-:W-:Y:S01]  /*6780*/  IMAD.WIDE.U32.X R32, R49, 0x1, R34, P6 ;  /* 0x0000000131207825 */ /* 0x000fe200030e0422 */
[----:B------:R-:W-:-:S02]  /*6790*/  SEL R38, RZ, 0x1, P1 ;  /* 0x00000001ff267807 */ /* 0x000fc40000800000 */
[----:B------:R-:W-:Y:S01]  /*67a0*/  SEL R39, RZ, 0x1, P2 ;  /* 0x00000001ff277807 */ /* 0x000fe20001000000 */
[C---:B------:R-:W-:Y:S01]  /*67b0*/  IMAD.WIDE.U32 R34, R41.reuse, 0x3d1, RZ ;  /* 0x000003d129227825 */ /* 0x040fe200078e00ff */
[----:B------:R-:W-:Y:S02]  /*67c0*/  SEL R6, RZ, 0x1, P4 ;  /* 0x00000001ff067807 */ /* 0x000fe40002000000 */
[----:B------:R-:W-:Y:S01]  /*67d0*/  SEL R29, RZ, 0x1, P0 ;  /* 0x00000001ff1d7807 */ /* 0x000fe20000000000 */
[----:B------:R-:W-:Y:S01]  /*67e0*/  IMAD.WIDE.U32 R30, P1, R41, 0x1, R30 ;  /* 0x00000001291e7825 */ /* 0x000fe2000782001e */
[----:B------:R-:W-:Y:S02]  /*67f0*/  IADD3 R39, P2, P3, R39, R36, R38 ;  /* 0x0000002427277210 */ /* 0x000fe40007b5e026 */
[----:B------:R-:W-:Y:S02]  /*6800*/  IADD3 R32, P4, P5, R29, R32, R6 ;  /* 0x000000201d207210 */ /* 0x000fe40007d9e006 */
[----:B------:R-:W-:Y:S01]  /*6810*/  IADD3.X R41, PT, PT, RZ, R37, RZ, P2, P3 ;  /* 0x00000025ff297210 */ /* 0x000fe200017e64ff */
[----:B------:R-:W-:Y:S01]  /*6820*/  IMAD.WIDE.U32 R36, R39, 0x3d1, RZ ;  /* 0x000003d127247825 */ /* 0x000fe200078e00ff */
[----:B------:R-:W-:-:S02]  /*6830*/  IADD3 R19, P0, PT, R19, R34, RZ ;  /* 0x0000002213137210 */ /* 0x000fc40007f1e0ff */
[----:B------:R-:W-:Y:S02]  /*6840*/  IADD3 R6, P2, PT, R35, R30, RZ ;  /* 0x0000001e23067210 */ /* 0x000fe40007f5e0ff */
[----:B------:R-:W-:Y:S01]  /*6850*/  IADD3.X R30, PT, PT, RZ, R33, RZ, P4, P5 ;  /* 0x00000021ff1e7210 */ /* 0x000fe200027ea4ff */
[----:B------:R-:W-:Y:S01]  /*6860*/  IMAD.X R33, RZ, RZ, RZ, P1 ;  /* 0x000000ffff217224 */ /* 0x000fe200008e06ff */
[C---:B------:R-:W-:Y:S01]  /*6870*/  IADD3 R49, P3, PT, R19.reuse, R32, RZ ;  /* 0x0000002013317210 */ /* 0x040fe20007f7e0ff */
[----:B------:R-:W-:Y:S01]  /*6880*/  IMAD.X R13, R6, 0x1, R13, P0 ;  /* 0x00000001060d7824 */ /* 0x000fe200000e060d */
[----:B------:R-:W-:Y:S01]  /*6890*/  ISETP.GE.U32.AND P0, PT, R19, R34, PT ;  /* 0x000000221300720c */ /* 0x000fe20003f06070 */
[----:B------:R-:W-:Y:S01]  /*68a0*/  IMAD.WIDE.U32 R34, R41, 0x3d1, RZ ;  /* 0x000003d129227825 */ /* 0x000fe200078e00ff */
[----:B------:R-:W-:Y:S02]  /*68b0*/  ISETP.GE.U32.AND P1, PT, R49, R19, PT ;  /* 0x000000133100720c */ /* 0x000fe40003f26070 */
[C---:B------:R-:W-:Y:S01]  /*68c0*/  ISETP.GE.U32.AND.EX P0, PT, R13.reuse, R6, PT, P0 ;  /* 0x000000060d00720c */ /* 0x040fe20003f06100 */
[----:B------:R-:W-:Y:S01]  /*68d0*/  IMAD.X R30, R13, 0x1, R30, P3 ;  /* 0x000000010d1e7824 */ /* 0x000fe200018e061e */
[----:B------:R-:W-:Y:S01]  /*68e0*/  IADD3 R7, P5, PT, R7, R36, RZ ;  /* 0x0000002407077210 */ /* 0x000fe20007fbe0ff */
[----:B------:R-:W-:Y:S01]  /*68f0*/  IMAD.MOV.U32 R32, RZ, RZ, R31 ;  /* 0x000000ffff207224 */ /* 0x000fe200078e001f */
[----:B------:R-:W-:-:S02]  /*6900*/  SEL R6, RZ, 0x1, P0 ;  /* 0x00000001ff067807 */ /* 0x000fc40000000000 */
[----:B------:R-:W-:Y:S01]  /*6910*/  ISETP.GE.U32.AND.EX P1, PT, R30, R13, PT, P1 ;  /* 0x0000000d1e00720c */ /* 0x000fe20003f26110 */
[----:B------:R-:W-:-:S03]  /*6920*/  IMAD.WIDE.U32.X R32, R43, 0x1, R32, P2 ;  /* 0x000000012b207825 */ /* 0x000fc600010e0420 */
[----:B------:R-:W-:Y:S01]  /*6930*/  SEL R13, RZ, 0x1, P1 ;  /* 0x00000001ff0d7807 */ /* 0x000fe20000800000 */
[----:B------:R-:W-:-:S03]  /*6940*/  IMAD.WIDE.U32 R34, P2, R39, 0x1, R34 ;  /* 0x0000000127227825 */ /* 0x000fc60007840022 */
[----:B------:R-:W-:Y:S02]  /*6950*/  IADD3 R6, P0, P1, R13, R32, R6 ;  /* 0x000000200d067210 */ /* 0x000fe4000791e006 */
[----:B------:R-:W-:Y:S02]  /*6960*/  IADD3 R29, P3, PT, R37, R34, RZ ;  /* 0x00000022251d7210 */ /* 0x000fe40007f7e0ff */
[----:B------:R-:W-:Y:S01]  /*6970*/  IADD3 R13, P4, PT, R7, R6, RZ ;  /* 0x00000006070d7210 */ /* 0x000fe20007f9e0ff */
[----:B------:R-:W-:Y:S01]  /*6980*/  IMAD.MOV.U32 R6, RZ, RZ, R35 ;  /* 0x000000ffff067224 */ /* 0x000fe200078e0023 */
[----:B------:R-:W-:Y:S01]  /*6990*/  IADD3.X R19, PT, PT, RZ, R33, RZ, P0, P1 ;  /* 0x00000021ff137210 */ /* 0x000fe200007e24ff */
[----:B------:R-:W-:Y:S01]  /*69a0*/  IMAD.X R46, R29, 0x1, R46, P5 ;  /* 0x000000011d2e7824 */ /* 0x000fe200028e062e */
[----:B------:R-:W-:Y:S02]  /*69b0*/  ISETP.GE.U32.AND P0, PT, R7, R36, PT ;  /* 0x000000240700720c */ /* 0x000fe40003f06070 */
[----:B------:R-:W-:Y:S01]  /*69c0*/  ISETP.GE.U32.AND P1, PT, R13, R7, PT ;  /* 0x000000070d00720c */ /* 0x000fe20003f26070 */
[C---:B------:R-:W-:Y:S01]  /*69d0*/  IMAD.X R19, R46.reuse, 0x1, R19, P4 ;  /* 0x000000012e137824 */ /* 0x040fe200020e0613 */
[----:B------:R-:W-:Y:S01]  /*69e0*/  ISETP.GE.U32.AND.EX P0, PT, R46, R29, PT, P0 ;  /* 0x0000001d2e00720c */ /* 0x000fe20003f06100 */
[----:B------:R-:W-:-:S03]  /*69f0*/  IMAD.X R7, RZ, RZ, RZ, P2 ;  /* 0x000000ffff077224 */ /* 0x000fc600010e06ff */
        /* <DEDUP_REMOVED lines=24> */
[----:B------:R-:W-:Y:S02]  /*6b80*/  IMAD.MOV.U32 R6, RZ, RZ, R28 ;  /* 0x000000ffff067224 */ /* 0x000fe400078e001c */
[----:B------:R-:W-:Y:S02]  /*6b90*/  IMAD.MOV.U32 R17, RZ, RZ, R32 ;  /* 0x000000ffff117224 */ /* 0x000fe400078e0020 */
        /* <DEDUP_REMOVED lines=24> */
.L_x_16:
        /* <DEDUP_REMOVED lines=12> */
.L_x_17:
        /* <DEDUP_REMOVED lines=12> */
.L_x_18:
[----:B------:R-:W-:-:S04]  /*6ea0*/  IMAD.WIDE.U32 R32, R17, R78, RZ ;  /* 0x0000004e11207225 */ /* 0x000fc800078e00ff */
[----:B------:R-:W-:-:S04]  /*6eb0*/  IMAD.WIDE.U32 R64, R17, R80, RZ ;  /* 0x0000005011407225 */ /* 0x000fc800078e00ff */
[----:B------:R-:W-:-:S04]  /*6ec0*/  IMAD.WIDE.U32 R28, R6, R78, RZ ;  /* 0x0000004e061c7225 */ /* 0x000fc800078e00ff */
[----:B------:R-:W-:-:S04]  /*6ed0*/  IMAD.WIDE.U32 R32, P1, R15, R6, R32 ;  /* 0x000000060f207225 */ /* 0x000fc80007820020 */
[----:B------:R-:W-:Y:S01]  /*6ee0*/  IMAD.WIDE.U32 R34, R6, R80, RZ ;  /* 0x0000005006227225 */ /* 0x000fe200078e00ff */
[----:B------:R-:W-:-:S03]  /*6ef0*/  IADD3 RZ, P2, PT, R29, R32, RZ ;  /* 0x000000201dff7210 */ /* 0x000fc60007f5e0ff */
[----:B------:R-:W-:-:S04]  /*6f00*/  IMAD.WIDE.U32 R64, P6, R77, R6, R64 ;  /* 0x000000064d407225 */ /* 0x000fc800078c0040 */
[----:B------:R-:W-:Y:S01]  /*6f10*/  IMAD.WIDE.U32 R28, R17, R16, RZ ;  /* 0x00000010111c7225 */ /* 0x000fe200078e00ff */
[----:B------:R-:W-:-:S03]  /*6f20*/  IADD3 RZ, P3, PT, R35, R64, RZ ;  /* 0x0000004023ff7210 */ /* 0x000fc60007f7e0ff */
[----:B------:R-:W-:-:S04]  /*6f30*/  IMAD.WIDE.U32 R40, R67, R80, RZ ;  /* 0x0000005043287225 */ /* 0x000fc800078e00ff */
[----:B------:R-:W-:-:S04]  /*6f40*/  IMAD.WIDE.U32 R34, R67, R78, RZ ;  /* 0x0000004e43227225 */ /* 0x000fc800078e00ff */
[----:B------:R-:W-:-:S04]  /*6f50*/  IMAD.WIDE.U32 R28, P0, R82, R6, R28 ;  /* 0x00000006521c7225 */ /* 0x000fc8000780001c */
[----:B------:R-:W-:-:S04]  /*6f60*/  IMAD.WIDE.U32 R44, R18, R80, RZ ;  /* 0x00000050122c7225 */ /* 0x000fc800078e00ff */
[----:B------:R-:W-:-:S04]  /*6f70*/  IMAD.WIDE.U32 R40, P4, R77, R18, R40 ;  /* 0x000000124d287225 */ /* 0x000fc80007880028 */
[----:B------:R-:W-:-:S04]  /*6f80*/  IMAD.WIDE.U32 R38, R6, R16, RZ ;  /* 0x0000001006267225 */ /* 0x000fc800078e00ff */
[----:B------:R-:W-:-:S04]  /*6f90*/  IMAD.WIDE.U32 R54, R67, R16, RZ ;  /* 0x0000001043367225 */ /* 0x000fc800078e00ff */
[----:B------:R-:W-:-:S04]  /*6fa0*/  IMAD.WIDE.U32 R34, P5, R15, R18, R34 ;  /* 0x000000120f227225 */ /* 0x000fc800078a0022 */
[----:B------:R-:W-:Y:S01]  /*6fb0*/  IMAD.X R31, RZ, RZ, RZ, P0 ;  /* 0x000000ffff1f7224 */ /* 0x000fe200000e06ff */
[----:B------:R-:W-:Y:S01]  /*6fc0*/  IADD3 RZ, P0, PT, R45, R40, RZ ;  /* 0x000000282dff7210 */ /* 0x000fe20007f1e0ff */
[----:B------:R-:W-:Y:S01]  /*6fd0*/  IMAD.X R37, RZ, RZ, RZ, P1 ;  /* 0x000000ffff257224 */ /* 0x000fe200008e06ff */
[----:B------:R-:W-:Y:S01]  /*6fe0*/  IADD3 RZ, P1, PT, R39, R28, RZ ;  /* 0x0000001c27ff7210 */ /* 0x000fe20007f3e0ff */
[----:B------:R-:W-:Y:S02]  /*6ff0*/  IMAD.MOV.U32 R36, RZ, RZ, R33 ;  /* 0x000000ffff247224 */ /* 0x000fe400078e0021 */
[----:B------:R-:W-:Y:S02]  /*7000*/  IMAD.X R45, RZ, RZ, RZ, P5 ;  /* 0x000000ffff2d7224 */ /* 0x000fe400028e06ff */
[----:B------:R-:W-:-:S04]  /*7010*/  IMAD.WIDE.U32 R38, R18, R16, RZ ;  /* 0x0000001012267225 */ /* 0x000fc800078e00ff */
[----:B------:R-:W-:-:S04]  /*7020*/  IMAD.WIDE.U32 R54, P5, R82, R18, R54 ;  /* 0x0000001252367225 */ /* 0x000fc800078a0036 */
[----:B------:R-:W-:-:S04]  /*7030*/  IMAD.WIDE.U32 R42, R18, R78, RZ ;  /* 0x0000004e122a7225 */ /* 0x000fc800078e00ff */
[----:B------:R-:W-:-:S04]  /*7040*/  IMAD.WIDE.U32.X R32, R15, R17, R36, P2 ;  /* 0x000000110f207225 */ /* 0x000fc800010e0424 */
[----:B------:R-:W-:-:S04]  /*7050*/  IMAD.WIDE.U32 R50, R67, R76, RZ ;  /* 0x0000004c43327225 */ /* 0x000fc800078e00ff */
[----:B------:R-:W-:Y:S01]  /*7060*/  IMAD.X R37, RZ, RZ, RZ, P4 ;  /* 0x000000ffff257224 */ /* 0x000fe200020e06ff */
[----:B------:R-:W-:Y:S01]  /*7070*/  IADD3 RZ, P4, PT, R39, R54, RZ ;  /* 0x0000003627ff7210 */ /* 0x000fe20007f9e0ff */
[----:B------:R-:W-:Y:S01]  /*7080*/  IMAD.X R47, RZ, RZ, RZ, P6 ;  /* 0x000000ffff2f7224 */ /* 0x000fe200030e06ff */
[----:B------:R-:W-:Y:S01]  /*7090*/  IADD3 RZ, P6, PT, R43, R34, RZ ;  /* 0x000000222bff7210 */ /* 0x000fe20007fde0ff */
[----:B------:R-:W-:-:S04]  /*70a0*/  IMAD.WIDE.U32 R38, R17, R76, RZ ;  /* 0x0000004c11267225 */ /* 0x000fc800078e00ff */
[----:B------:R-:W-:Y:S02]  /*70b0*/  IMAD.MOV.U32 R44, RZ, RZ, R35 ;  /* 0x000000ffff2c7224 */ /* 0x000fe400078e0023 */
[----:B------:R-:W-:Y:S02]  /*70c0*/  IMAD.MOV.U32 R36, RZ, RZ, R41 ;  /* 0x000000ffff247224 */ /* 0x000fe400078e0029 */
[----:B------:R-:W-:-:S04]  /*70d0*/  IMAD.WIDE.U32 R60, R30, R78, RZ ;  /* 0x0000004e1e3c7225 */ /* 0x000fc800078e00ff */
[----:B------:R-:W-:-:S04]  /*70e0*/  IMAD.WIDE.U32 R42, R18, R76, RZ ;  /* 0x0000004c122a7225 */ /* 0x000fc800078e00ff */
[----:B------:R-:W-:-:S04]  /*70f0*/  IMAD.WIDE.U32 R50, P2, R81, R18, R50 ;  /* 0x0000001251327225 */ /* 0x000fc80007840032 */
[----:B------:R-:W-:Y:S01]  /*7100*/  IMAD.WIDE.U32.X R34, R15, R67, R44, P6 ;  /* 0x000000430f227225 */ /* 0x000fe200030e042c */
[----:B------:R-:W-:-:S03]  /*7110*/  IADD3 RZ, P6, PT, R43, R50, RZ ;  /* 0x000000322bff7210 */ /* 0x000fc60007fde0ff */
[----:B------:R-:W-:-:S04]  /*7120*/  IMAD.WIDE.U32.X R36, R77, R67, R36, P0 ;  /* 0x000000434d247225 */ /* 0x000fc800000e0424 */
[----:B------:R-:W-:-:S04]  /*7130*/  IMAD.WIDE.U32 R44, R6, R76, RZ ;  /* 0x0000004c062c7225 */ /* 0x000fc800078e00ff */
[----:B------:R-:W-:Y:S02]  /*7140*/  IMAD.X R41, RZ, RZ, RZ, P5 ;  /* 0x000000ffff297224 */ /* 0x000fe400028e06ff */
[----:B------:R-:W-:-:S04]  /*7150*/  IMAD.WIDE.U32 R38, P0, R81, R6, R38 ;  /* 0x0000000651267225 */ /* 0x000fc80007800026 */
[----:B------:R-:W-:-:S04]  /*7160*/  IMAD.WIDE.U32 R52, R49, R78, RZ ;  /* 0x0000004e31347225 */ /* 0x000fc800078e00ff */
[----:B------:R-:W-:-:S04]  /*7170*/  IMAD.WIDE.U32 R60, P5, R15, R49, R60 ;  /* 0x000000310f3c7225 */ /* 0x000fc800078a003c */
[----:B------:R-:W-:Y:S02]  /*7180*/  IMAD.MOV.U32 R40, RZ, RZ, R55 ;  /* 0x000000ffff287224 */ /* 0x000fe400078e0037 */
[----:B------:R-:W-:-:S04]  /*7190*/  IMAD.WIDE.U32 R62, R30, R16, RZ ;  /* 0x000000101e3e7225 */ /* 0x000fc800078e00ff */
[----:B------:R-:W-:Y:S01]  /*71a0*/  IMAD.X R43, RZ, RZ, RZ, P2 ;  /* 0x000000ffff2b7224 */ /* 0x000fe200010e06ff */
[----:B------:R-:W-:Y:S01]  /*71b0*/  IADD3 RZ, P2, PT, R45, R38, RZ ;  /* 0x000000262dff7210 */ /* 0x000fe20007f5e0ff */
[----:B------:R-:W-:Y:S01]  /*71c0*/  IMAD.WIDE.U32.X R40, R82, R67, R40, P4 ;  /* 0x0000004352287225 */ /* 0x000fe200020e0428 */
[----:B------:R-:W-:-:S03]  /*71d0*/  IADD3 RZ, P4, PT, R53, R60, RZ ;  /* 0x0000003c35ff7210 */ /* 0x000fc60007f9e0ff */
[----:B------:R-:W-:Y:S02]  /*71e0*/  IMAD.X R45, RZ, RZ, RZ, P0 ;  /* 0x000000ffff2d7224 */ /* 0x000fe400000e06ff */
[----:B------:R-:W-:-:S04]  /*71f0*/  IMAD.WIDE.U32 R52, R49, R16, RZ ;  /* 0x0000001031347225 */ /* 0x000fc800078e00ff */
[----:B------:R-:W-:-:S04]  /*7200*/  IMAD.WIDE.U32 R62, P0, R82, R49, R62 ;  /* 0x00000031523e7225 */ /* 0x000fc8000780003e */
[----:B------:R-:W-:Y:S02]  /*7210*/  IMAD.MOV.U32 R42, RZ, RZ, R51 ;  /* 0x000000ffff2a7224 */ /* 0x000fe400078e0033 */
[----:B------:R-:W-:-:S04]  /*7220*/  IMAD.WIDE.U32 R56, R30, R80, RZ ;  /* 0x000000501e387225 */ /* 0x000fc800078e00ff */
[----:B------:R-:W-:Y:S01]  /*7230*/  IMAD.X R51, RZ, RZ, RZ, P5 ;  /* 0x000000ffff337224 */ /* 0x000fe200028e06ff */
[----:B------:R-:W-:Y:S01]  /*7240*/  IADD3 RZ, P5, PT, R53, R62, RZ ;  /* 0x0000003e35ff7210 */ /* 0x000fe20007fbe0ff */
[----:B------:R-:W-:-:S04]  /*7250*/  IMAD.WIDE.U32 R52, R19, R78, RZ ;  /* 0x0000004e13347225 */ /* 0x000fc800078e00ff */
[----:B------:R-:W-:Y:S02]  /*7260*/  IMAD.MOV.U32 R50, RZ, RZ, R61 ;  /* 0x000000ffff327224 */ /* 0x000fe400078e003d */
[----:B------:R-:W-:-:S04]  /*7270*/  IMAD.WIDE.U32.X R42, R81, R67, R42, P6 ;  /* 0x00000043512a7225 */ /* 0x000fc800030e042a */
[----:B------:R-:W-:-:S04]  /*7280*/  IMAD.WIDE.U32 R54, R49, R80, RZ ;  /* 0x0000005031367225 */ /* 0x000fc800078e00ff */
[----:B------:R-:W-:-:S04]  /*7290*/  IMAD.WIDE.U32 R56, P6, R77, R49, R56 ;  /* 0x000000314d387225 */ /* 0x000fc800078c0038 */
[----:B------:R-:W-:Y:S02]  /*72a0*/  IMAD.MOV.U32 R46, RZ, RZ, R65 ;  /* 0x000000ffff2e7224 */ /* 0x000fe400078e0041 */
[----:B------:R-:W-:-:S04]  /*72b0*/  IMAD.WIDE.U32 R70, R30, R76, RZ ;  /* 0x0000004c1e467225 */ /* 0x000fc800078e00ff */
[----:B------:R-:W-:-:S04]  /*72c0*/  IMAD.WIDE.U32.X R50, R15, R30, R50, P4 ;  /* 0x0000001e0f327225 */ /* 0x000fc800020e0432 */
[----:B------:R-:W-:-:S04]  /*72d0*/  IMAD.WIDE.U32 R60, R13, R78, RZ ;  /* 0x0000004e0d3c7225 */ /* 0x000fc800078e00ff */
[----:B------:R-:W-:-:S04]  /*72e0*/  IMAD.WIDE.U32 R52, P4, R15, R13, R52 ;  /* 0x0000000d0f347225 */ /* 0x000fc80007880034 */
[----:B------:R-:W-:Y:S01]  /*72f0*/  IMAD.WIDE.U32.X R46, R77, R17, R46, P3 ;  /* 0x000000114d2e7225 */ /* 0x000fe200018e042e */
[----:B------:R-:W-:-:S03]  /*7300*/  IADD3 RZ, P3, PT, R55, R56, RZ ;  /* 0x0000003837ff7210 */ /* 0x000fc60007f7e0ff */
[----:B------:R-:W-:Y:S02]  /*7310*/  IMAD.MOV.U32 R54, RZ, RZ, R57 ;  /* 0x000000ffff367224 */ /* 0x000fe400078e0039 */
[----:B------:R-:W-:Y:S02]  /*7320*/  IMAD.X R55, RZ, RZ, RZ, P6 ;  /* 0x000000ffff377224 */ /* 0x000fe400030e06ff */
[----:B------:R-:W-:Y:S01]  /*7330*/  IMAD.X R57, RZ, RZ, RZ, P0 ;  /* 0x000000ffff397224 */ /* 0x000fe200000e06ff */
[----:B------:R-:W-:Y:S01]  /*7340*/  IADD3 RZ, P0, PT, R61, R52, RZ ;  /* 0x000000343dff7210 */ /* 0x000fe20007f1e0ff */
[----:B------:R-:W-:-:S04]  /*7350*/  IMAD.WIDE.U32 R64, R49, R76, RZ ;  /* 0x0000004c31407225 */ /* 0x000fc800078e00ff */
[----:B------:R-:W-:-:S04]  /*7360*/  IMAD.WIDE.U32 R70, P6, R81, R49, R70 ;  /* 0x0000003151467225 */ /* 0x000fc800078c0046 */
[----:B------:R-:W-:-:S04]  /*7370*/  IMAD.WIDE.U32 R60, R19, R80, RZ ;  /* 0x00000050133c7225 */ /* 0x000fc800078e00ff */
[-C--:B------:R-:W-:Y:S02]  /*7380*/  IMAD R7, R15, R18.reuse, RZ ;  /* 0x000000120f077224 */ /* 0x080fe400078e02ff */
[-C--:B------:R-:W-:Y:S02]  /*7390*/  IMAD R79, R77, R18.reuse, RZ ;  /* 0x000000124d4f7224 */ /* 0x080fe400078e02ff */
[-C--:B------:R-:W-:Y:S02]  /*73a0*/  IMAD R28, R82, R18.reuse, RZ ;  /* 0x00000012521c7224 */ /* 0x080fe400078e02ff */
[----:B------:R-:W-:Y:S02]  /*73b0*/  IMAD R38, R81, R18, RZ ;  /* 0x0000001251267224 */ /* 0x000fe400078e02ff */
[----:B------:R-:W-:Y:S02]  /*73c0*/  IMAD.MOV.U32 R56, RZ, RZ, R63 ;  /* 0x000000ffff387224 */ /* 0x000fe400078e003f */
[----:B------:R-:W-:-:S04]  /*73d0*/  IMAD.WIDE.U32 R62, R19, R16, RZ ;  /* 0x00000010133e7225 */ /* 0x000fc800078e00ff */
[----:B------:R-:W-:Y:S01]  /*73e0*/  IMAD.WIDE.U32.X R54, R77, R30, R54, P3 ;  /* 0x0000001e4d367225 */ /* 0x000fe200018e0436 */
[----:B------:R-:W-:-:S03]  /*73f0*/  IADD3 RZ, P3, PT, R65, R70, RZ ;  /* 0x0000004641ff7210 */ /* 0x000fc60007f7e0ff */
[-C--:B------:R-:W-:Y:S02]  /*7400*/  IMAD R7, R78, R67.reuse, R7 ;  /* 0x000000434e077224 */ /* 0x080fe400078e0207 */
[-C--:B------:R-:W-:Y:S02]  /*7410*/  IMAD R79, R80, R67.reuse, R79 ;  /* 0x00000043504f7224 */ /* 0x080fe400078e024f */
[-C--:B------:R-:W-:Y:S02]  /*7420*/  IMAD R28, R16, R67.reuse, R28 ;  /* 0x00000043101c7224 */ /* 0x080fe400078e021c */
[----:B------:R-:W-:Y:S02]  /*7430*/  IMAD R38, R76, R67, R38 ;  /* 0x000000434c267224 */ /* 0x000fe400078e0226 */
[----:B------:R-:W-:Y:S02]  /*7440*/  IMAD.X R65, RZ, RZ, RZ, P6 ;  /* 0x000000ffff417224 */ /* 0x000fe400030e06ff */
[----:B------:R-:W-:-:S04]  /*7450*/  IMAD.WIDE.U32 R66, R13, R80, RZ ;  /* 0x000000500d427225 */ /* 0x000fc800078e00ff */
[----:B------:R-:W-:-:S04]  /*7460*/  IMAD.WIDE.U32 R60, P6, R77, R13, R60 ;  /* 0x0000000d4d3c7225 */ /* 0x000fc800078c003c */
[----:B------:R-:W-:Y:S02]  /*7470*/  IMAD.MOV.U32 R64, RZ, RZ, R71 ;  /* 0x000000ffff407224 */ /* 0x000fe400078e0047 */
[----:B------:R-:W-:-:S04]  /*7480*/  IMAD.WIDE.U32.X R56, R82, R30, R56, P5 ;  /* 0x0000001e52387225 */ /* 0x000fc800028e0438 */
[----:B------:R-:W-:-:S04]  /*7490*/  IMAD.WIDE.U32 R68, R13, R16, RZ ;  /* 0x000000100d447225 */ /* 0x000fc800078e00ff */
[----:B------:R-:W-:-:S04]  /*74a0*/  IMAD.WIDE.U32 R62, P5, R82, R13, R62 ;  /* 0x0000000d523e7225 */ /* 0x000fc800078a003e */
[----:B------:R-:W-:Y:S02]  /*74b0*/  IMAD R71, R15, R49, RZ ;  /* 0x000000310f477224 */ /* 0x000fe400078e02ff */
[----:B------:R-:W-:-:S04]  /*74c0*/  IMAD.WIDE.U32 R72, R19, R76, RZ ;  /* 0x0000004c13487225 */ /* 0x000fc800078e00ff */
[----:B------:R-:W-:Y:S01]  /*74d0*/  IMAD.WIDE.U32.X R64, R81, R30, R64, P3 ;  /* 0x0000001e51407225 */ /* 0x000fe200018e0440 */
[----:B------:R-:W-:-:S03]  /*74e0*/  IADD3 RZ, P3, PT, R67, R60, RZ ;  /* 0x0000003c43ff7210 */ /* 0x000fc60007f7e0ff */
[----:B------:R-:W-:Y:S01]  /*74f0*/  IMAD.X R67, RZ, RZ, RZ, P4 ;  /* 0x000000ffff437224 */ /* 0x000fe200020e06ff */
[----:B------:R-:W-:Y:S01]  /*7500*/  IADD3 RZ, P4, PT, R69, R62, RZ ;  /* 0x0000003e45ff7210 */ /* 0x000fe20007f9e0ff */
[-C--:B------:R-:W-:Y:S02]  /*7510*/  IMAD R75, R77, R49.reuse, RZ ;  /* 0x000000314d4b7224 */ /* 0x080fe400078e02ff */
[-C--:B------:R-:W-:Y:S02]  /*7520*/  IMAD R83, R82, R49.reuse, RZ ;  /* 0x0000003152537224 */ /* 0x080fe400078e02ff */
[----:B------:R-:W-:Y:S02]  /*7530*/  IMAD R85, R81, R49, RZ ;  /* 0x0000003151557224 */ /* 0x000fe400078e02ff */
[----:B------:R-:W-:Y:S02]  /*7540*/  IMAD R60, R78, R30, R71 ;  /* 0x0000001e4e3c7224 */ /* 0x000fe400078e0247 */
[----:B------:R-:W-:-:S02]  /*7550*/  IMAD.X R71, RZ, RZ, RZ, P6 ;  /* 0x000000ffff477224 */ /* 0x000fc400030e06ff */
[----:B------:R-:W-:-:S04]  /*7560*/  IMAD.WIDE.U32 R68, R13, R76, RZ ;  /* 0x0000004c0d447225 */ /* 0x000fc800078e00ff */
[----:B------:R-:W-:-:S04]  /*7570*/  IMAD.WIDE.U32 R72, P6, R81, R13, R72 ;  /* 0x0000000d51487225 */ /* 0x000fc800078c0048 */
[-C--:B------:R-:W-:Y:S02]  /*7580*/  IMAD R62, R80, R30.reuse, R75 ;  /* 0x0000001e503e7224 */ /* 0x080fe400078e024b */
[-C--:B------:R-:W-:Y:S02]  /*7590*/  IMAD R83, R16, R30.reuse, R83 ;  /* 0x0000001e10537224 */ /* 0x080fe400078e0253 */
[----:B------:R-:W-:Y:S02]  /*75a0*/  IMAD R84, R76, R30, R85 ;  /* 0x0000001e4c547224 */ /* 0x000fe400078e0255 */
[----:B------:R-:W-:Y:S02]  /*75b0*/  IMAD.MOV.U32 R30, RZ, RZ, R29 ;  /* 0x000000ffff1e7224 */ /* 0x000fe400078e001d */
[----:B------:R-:W-:Y:S01]  /*75c0*/  IMAD.X R75, RZ, RZ, RZ, P5 ;  /* 0x000000ffff4b7224 */ /* 0x000fe200028e06ff */
[----:B------:R-:W-:Y:S01]  /*75d0*/  IADD3 RZ, P5, PT, R69, R72, RZ ;  /* 0x0000004845ff7210 */ /* 0x000fe20007fbe0ff */
[----:B------:R-:W-:-:S02]  /*75e0*/  IMAD R29, R77, R6, RZ ;  /* 0x000000064d1d7224 */ /* 0x000fc400078e02ff */
[----:B------:R-:W-:-:S04]  /*75f0*/  IMAD.WIDE.U32 R68, R80, R6, RZ ;  /* 0x0000000650447225 */ /* 0x000fc800078e00ff */
[----:B------:R-:W-:Y:S02]  /*7600*/  IMAD.MOV.U32 R44, RZ, RZ, R39 ;  /* 0x000000ffff2c7224 */ /* 0x000fe400078e0027 */
[----:B------:R-:W-:Y:S02]  /*7610*/  IMAD R39, R80, R17, R29 ;  /* 0x0000001150277224 */ /* 0x000fe400078e021d */
[----:B------:R-:W-:Y:S02]  /*7620*/  IMAD.MOV.U32 R66, RZ, RZ, R53 ;  /* 0x000000ffff427224 */ /* 0x000fe400078e0035 */
[----:B------:R-:W-:Y:S01]  /*7630*/  IMAD.X R53, RZ, RZ, RZ, P6 ;  /* 0x000000ffff357224 */ /* 0x000fe200030e06ff */
[----:B------:R-:W-:Y:S01]  /*7640*/  IADD3 R29, P6, PT, R32, R68, RZ ;  /* 0x00000044201d7210 */ /* 0x000fe20007fde0ff */
[----:B------:R-:W-:Y:S02]  /*7650*/  IMAD.MOV.U32 R70, RZ, RZ, R61 ;  /* 0x000000ffff467224 */ /* 0x000fe400078e003d */
[----:B------:R-:W-:-:S02]  /*7660*/  IMAD.MOV.U32 R74, RZ, RZ, R63 ;  /* 0x000000ffff4a7224 */ /* 0x000fc400078e003f */
[----:B------:R-:W-:Y:S02]  /*7670*/  IMAD.IADD R32, R69, 0x1, R39 ;  /* 0x0000000145207824 */ /* 0x000fe400078e0227 */
[----:B------:R-:W-:Y:S02]  /*7680*/  IMAD.MOV.U32 R52, RZ, RZ, R73 ;  /* 0x000000ffff347224 */ /* 0x000fe400078e0049 */
[-C--:B------:R-:W-:Y:S02]  /*7690*/  IMAD R63, R77, R13.reuse, RZ ;  /* 0x0000000d4d3f7224 */ /* 0x080fe400078e02ff */
[-C--:B------:R-:W-:Y:S02]  /*76a0*/  IMAD R72, R15, R13.reuse, RZ ;  /* 0x0000000d0f487224 */ /* 0x080fe400078e02ff */
[-C--:B------:R-:W-:Y:S02]  /*76b0*/  IMAD R61, R82, R13.reuse, RZ ;  /* 0x0000000d523d7224 */ /* 0x080fe400078e02ff */
[----:B------:R-:W-:-:S02]  /*76c0*/  IMAD R39, R81, R13, RZ ;  /* 0x0000000d51277224 */ /* 0x000fc400078e02ff */
[----:B------:R-:W-:Y:S01]  /*76d0*/  IMAD.WIDE.U32.X R66, R15, R19, R66, P0 ;  /* 0x000000130f427225 */ /* 0x000fe200000e0442 */
[----:B------:R-:W-:-:S03]  /*76e0*/  ISETP.GE.U32.AND P0, PT, R29, R68, PT ;  /* 0x000000441d00720c */ /* 0x000fc60003f06070 */
[----:B------:R-:W-:-:S04]  /*76f0*/  IMAD.WIDE.U32.X R70, R77, R19, R70, P3 ;  /* 0x000000134d467225 */ /* 0x000fc800018e0446 */
[-C--:B------:R-:W-:Y:S02]  /*7700*/  IMAD R72, R78, R19.reuse, R72 ;  /* 0x000000134e487224 */ /* 0x080fe400078e0248 */
[-C--:B------:R-:W-:Y:S02]  /*7710*/  IMAD R63, R80, R19.reuse, R63 ;  /* 0x00000013503f7224 */ /* 0x080fe400078e023f */
[-C--:B------:R-:W-:Y:S02]  /*7720*/  IMAD R61, R16, R19.reuse, R61 ;  /* 0x00000013103d7224 */ /* 0x080fe400078e023d */
[-C--:B------:R-:W-:Y:S02]  /*7730*/  IMAD R39, R76, R19.reuse, R39 ;  /* 0x000000134c277224 */ /* 0x080fe400078e0227 */
[----:B------:R-:W-:-:S04]  /*7740*/  IMAD.WIDE.U32.X R74, R82, R19, R74, P4 ;  /* 0x00000013524a7225 */ /* 0x000fc800020e044a */
[----:B------:R-:W-:-:S04]  /*7750*/  IMAD.WIDE.U32.X R52, R81, R19, R52, P5 ;  /* 0x0000001351347225 */ /* 0x000fc800028e0434 */
[----:B------:R-:W-:Y:S02]  /*7760*/  IMAD.X R19, R32, 0x1, R33, P6 ;  /* 0x0000000120137824 */ /* 0x000fe400030e0621 */
[----:B------:R-:W-:-:S03]  /*7770*/  IMAD.WIDE.U32 R68, R78, R18, RZ ;  /* 0x000000124e447225 */ /* 0x000fc600078e00ff */
[----:B------:R-:W-:Y:S01]  /*7780*/  ISETP.GE.U32.AND.EX P0, PT, R19, R32, PT, P0 ;  /* 0x000000201300720c */ /* 0x000fe20003f06100 */
[C---:B------:R-:W-:Y:S01]  /*7790*/  IMAD R73, R82.reuse, R6, RZ ;  /* 0x0000000652497224 */ /* 0x040fe200078e02ff */
[----:B------:R-:W-:Y:S01]  /*77a0*/  IADD3 R29, P3, PT, R29, R68, RZ ;  /* 0x000000441d1d7210 */ /* 0x000fe20007f7e0ff */
[----:B------:R-:W-:-:S03]  /*77b0*/  IMAD.WIDE.U32.X R30, R82, R17, R30, P1 ;  /* 0x00000011521e7225 */ /* 0x000fc600008e041e */
[----:B------:R-:W-:Y:S01]  /*77c0*/  ISETP.GE.U32.AND P1, PT, R29, R68, PT ;  /* 0x000000441d00720c */ /* 0x000fe20003f26070 */
[----:B------:R-:W-:Y:S02]  /*77d0*/  IMAD.IADD R82, R69, 0x1, R7 ;  /* 0x0000000145527824 */ /* 0x000fe400078e0207 */
[----:B------:R-:W-:-:S04]  /*77e0*/  IMAD.WIDE.U32 R32, R16, R6, RZ ;  /* 0x0000000610207225 */ /* 0x000fc800078e00ff */
[-C--:B------:R-:W-:Y:S02]  /*77f0*/  IMAD R73, R16, R17.reuse, R73 ;  /* 0x0000001110497224 */ /* 0x080fe400078e0249 */
[----:B------:R-:W-:Y:S01]  /*7800*/  IMAD R85, R15, R6, RZ ;  /* 0x000000060f557224 */ /* 0x000fe200078e02ff */
[----:B------:R-:W-:Y:S01]  /*7810*/  SEL R15, RZ, 0x1, P0 ;  /* 0x00000001ff0f7807 */ /* 0x000fe20000000000 */
[----:B------:R-:W-:Y:S02]  /*7820*/  IMAD.X R7, R82, 0x1, R19, P3 ;  /* 0x0000000152077824 */ /* 0x000fe400018e0613 */
[----:B------:R-:W-:-:S03]  /*7830*/  IMAD.WIDE.U32.X R44, R81, R17, R44, P2 ;  /* 0x00000011512c7225 */ /* 0x000fc600010e042c */
[----:B------:R-:W-:Y:S01]  /*7840*/  ISETP.GE.U32.AND.EX P0, PT, R7, R82, PT, P1 ;  /* 0x000000520700720c */ /* 0x000fe20003f06110 */
[----:B------:R-:W-:Y:S01]  /*7850*/  IMAD.IADD R77, R33, 0x1, R73 ;  /* 0x00000001214d7824 */ /* 0x000fe200078e0249 */
[----:B------:R-:W-:Y:S01]  /*7860*/  IADD3 R33, P2, P3, R32, R46, R15 ;  /* 0x0000002e20217210 */ /* 0x000fe20007b5e00f */
[----:B------:R-:W-:Y:S01]  /*7870*/  IMAD.WIDE.U32 R68, R80, R18, RZ ;  /* 0x0000001250447225 */ /* 0x000fe200078e00ff */
[----:B------:R-:W-:Y:S02]  /*7880*/  SEL R15, RZ, 0x1, P0 ;  /* 0x00000001ff0f7807 */ /* 0x000fe40000000000 */
[----:B------:R-:W-:Y:S01]  /*7890*/  IADD3.X R73, PT, PT, R77, R47, RZ, P2, P3 ;  /* 0x0000002f4d497210 */ /* 0x000fe200017e64ff */
[----:B------:R-:W-:Y:S01]  /*78a0*/  IMAD.IADD R46, R69, 0x1, R79 ;  /* 0x00000001452e7824 */ /* 0x000fe200078e024f */
[----:B------:R-:W-:Y:S01]  /*78b0*/  IADD3 R47, P1, PT, R33, R68, RZ ;  /* 0x00000044212f7210 */ /* 0x000fe20007f3e0ff */
[----:B------:R-:W-:Y:S01]  /*78c0*/  IMAD R81, R81, R6, RZ ;  /* 0x0000000651517224 */ /* 0x000fe200078e02ff */
[----:B------:R-:W-:Y:S01]  /*78d0*/  ISETP.GE.U32.AND P2, PT, R33, R32, PT ;  /* 0x000000202100720c */ /* 0x000fe20003f46070 */
[----:B------:R-:W-:Y:S01]  /*78e0*/  IMAD.WIDE.U32 R32, R78, R49, RZ ;  /* 0x000000314e207225 */ /* 0x000fe200078e00ff */
[----:B------:R-:W-:-:S02]  /*78f0*/  ISETP.GE.U32.AND P0, PT, R47, R68, PT ;  /* 0x000000442f00720c */ /* 0x000fc40003f06070 */
[----:B------:R-:W-:Y:S01]  /*7900*/  IADD3 R15, P3, P5, R47, R34, R15 ;  /* 0x000000222f0f7210 */ /* 0x000fe20007d7e00f */
[----:B------:R-:W-:Y:S01]  /*7910*/  IMAD.X R69, R46, 0x1, R73, P1 ;  /* 0x000000012e457824 */ /* 0x000fe200008e0649 */
[----:B------:R-:W-:Y:S01]  /*7920*/  ISETP.GE.U32.AND.EX P2, PT, R73, R77, PT, P2 ;  /* 0x0000004d4900720c */ /* 0x000fe20003f46120 */
[----:B------:R-:W-:Y:S01]  /*7930*/  IMAD R19, R76, R17, R81 ;  /* 0x000000114c137224 */ /* 0x000fe200078e0251 */
[----:B------:R-:W-:Y:S01]  /*7940*/  ISETP.GE.U32.AND P1, PT, R15, R47, PT ;  /* 0x0000002f0f00720c */ /* 0x000fe20003f26070 */
[----:B------:R-:W-:Y:S01]  /*7950*/  IMAD R17, R78, R17, R85 ;  /* 0x000000114e117224 */ /* 0x000fe200078e0255 */
[----:B------:R-:W-:Y:S01]  /*7960*/  ISETP.GE.U32.AND.EX P0, PT, R69, R46, PT, P0 ;  /* 0x0000002e4500720c */ /* 0x000fe20003f06100 */
[----:B------:R-:W-:Y:S01]  /*7970*/  IMAD.WIDE.U32 R46, R76, R6, RZ ;  /* 0x000000064c2e7225 */ /* 0x000fe200078e00ff */
[-C--:B------:R-:W-:Y:S02]  /*7980*/  IADD3 R15, P4, PT, R15, R32.reuse, RZ ;  /* 0x000000200f0f7210 */ /* 0x080fe40007f9e0ff */
[----:B------:R-:W-:Y:S01]  /*7990*/  SEL R73, RZ, 0x1, P2 ;  /* 0x00000001ff497807 */ /* 0x000fe20001000000 */
[----:B------:R-:W-:Y:S01]  /*79a0*/  IMAD.IADD R47, R47, 0x1, R19 ;  /* 0x000000012f2f7824 */ /* 0x000fe200078e0213 */
[----:B------:R-:W-:Y:S01]  /*79b0*/  IADD3.X R34, PT, PT, R69, R35, RZ, P3, P5 ;  /* 0x0000002345227210 */ /* 0x000fe20001fea4ff */
[----:B------:R-:W-:Y:S01]  /*79c0*/  IMAD.IADD R35, R33, 0x1, R60 ;  /* 0x0000000121237824 */ /* 0x000fe200078e023c */
[----:B------:R-:W-:Y:S01]  /*79d0*/  ISETP.GE.U32.AND P2, PT, R15, R32, PT ;  /* 0x000000200f00720c */ /* 0x000fe20003f46070 */
[----:B------:R-:W-:Y:S01]  /*79e0*/  IMAD.WIDE.U32 R32, R16, R18, RZ ;  /* 0x0000001210207225 */ /* 0x000fe200078e00ff */
[----:B------:R-:W-:-:S02]  /*79f0*/  IADD3 R73, P5, P3, R46, R30, R73 ;  /* 0x0000001e2e497210 */ /* 0x000fc40007bbe049 */
[----:B------:R-:W-:Y:S01]  /*7a00*/  ISETP.GE.U32.AND.EX P6, PT, R34, R69, PT, P1 ;  /* 0x000000452200720c */ /* 0x000fe20003fc6110 */
[----:B------:R-:W-:Y:S01]  /*7a10*/  IMAD.X R34, R35, 0x1, R34, P4 ;  /* 0x0000000123227824 */ /* 0x000fe200020e0622 */
[----:B------:R-:W-:Y:S02]  /*7a20*/  ISETP.GE.U32.AND P1, PT, R73, R46, PT ;  /* 0x0000002e4900720c */ /* 0x000fe40003f26070 */
[----:B------:R-:W-:Y:S01]  /*7a30*/  IADD3.X R60, PT, PT, R47, R31, RZ, P5, P3 ;  /* 0x0000001f2f3c7210 */ /* 0x000fe20002fe64ff */
[----:B------:R-:W-:Y:S01]  /*7a40*/  IMAD.IADD R31, R33, 0x1, R28 ;  /* 0x00000001211f7824 */ /* 0x000fe200078e021c */
[----:B------:R-:W-:Y:S02]  /*7a50*/  SEL R30, RZ, 0x1, P0 ;  /* 0x00000001ff1e7807 */ /* 0x000fe40000000000 */
[----:B------:R-:W-:Y:S02]  /*7a60*/  SEL R19, RZ, 0x1, P6 ;  /* 0x00000001ff137807 */ /* 0x000fe40003000000 */
[----:B------:R-:W-:-:S02]  /*7a70*/  IADD3 R46, P3, PT, R73, R32, RZ ;  /* 0x00000020492e7210 */ /* 0x000fc40007f7e0ff */
[----:B------:R-:W-:Y:S01]  /*7a80*/  IADD3 R33, P5, P6, R19, R36, R30 ;  /* 0x0000002413217210 */ /* 0x000fe20007ebe01e */
[----:B------:R-:W-:Y:S01]  /*7a90*/  IMAD.WIDE.U32 R18, R76, R18, RZ ;  /* 0x000000124c127225 */ /* 0x000fe200078e00ff */
[----:B------:R-:W-:Y:S02]  /*7aa0*/  ISETP.GE.U32.AND.EX P0, PT, R34, R35, PT, P2 ;  /* 0x000000232200720c */ /* 0x000fe40003f06120 */
[----:B------:R-:W-:Y:S01]  /*7ab0*/  ISETP.GE.U32.AND.EX P4, PT, R60, R47, PT, P1 ;  /* 0x0000002f3c00720c */ /* 0x000fe20003f86110 */
[----:B------:R-:W-:Y:S01]  /*7ac0*/  IMAD.X R28, R31, 0x1, R60, P3 ;  /* 0x000000011f1c7824 */ /* 0x000fe200018e063c */
[C---:B------:R-:W-:Y:S01]  /*7ad0*/  ISETP.GE.U32.AND P2, PT, R46.reuse, R32, PT ;  /* 0x000000202e00720c */ /* 0x040fe20003f46070 */
[----:B------:R-:W-:Y:S01]  /*7ae0*/  IMAD.IADD R19, R19, 0x1, R38 ;  /* 0x0000000113137824 */ /* 0x000fe200078e0226 */
[----:B------:R-:W-:Y:S02]  /*7af0*/  IADD3.X R47, PT, PT, RZ, R37, RZ, P5, P6 ;  /* 0x00000025ff2f7210 */ /* 0x000fe40002fec4ff */
[----:B------:R-:W-:-:S02]  /*7b00*/  IADD3 R37, P3, PT, R46, R33, RZ ;  /* 0x000000212e257210 */ /* 0x000fc40007f7e0ff */
[----:B------:R-:W-:Y:S02]  /*7b10*/  SEL R35, RZ, 0x1, P4 ;  /* 0x00000001ff237807 */ /* 0x000fe40002000000 */
[----:B------:R-:W-:Y:S01]  /*7b20*/  ISETP.GE.U32.AND.EX P1, PT, R28, R31, PT, P2 ;  /* 0x0000001f1c00720c */ /* 0x000fe20003f26120 */
[----:B------:R-:W-:Y:S01]  /*7b30*/  IMAD.WIDE.U32 R30, R80, R49, RZ ;  /* 0x00000031501e7225 */ /* 0x000fe200078e00ff */
[----:B------:R-:W-:Y:S02]  /*7b40*/  IADD3 R35, P4, P6, R18, R44, R35 ;  /* 0x0000002c12237210 */ /* 0x000fe40007e9e023 */
[C---:B------:R-:W-:Y:S01]  /*7b50*/  ISETP.GE.U32.AND P2, PT, R37.reuse, R46, PT ;  /* 0x0000002e2500720c */ /* 0x040fe20003f46070 */
[----:B------:R-:W-:Y:S01]  /*7b60*/  IMAD.X R47, R28, 0x1, R47, P3 ;  /* 0x000000011c2f7824 */ /* 0x000fe200018e062f */
[----:B------:R-:W-:Y:S01]  /*7b70*/  IADD3 R37, P5, PT, R37, R30, RZ ;  /* 0x0000001e25257210 */ /* 0x000fe20007fbe0ff */
[----:B------:R-:W-:Y:S01]  /*7b80*/  IMAD.IADD R62, R31, 0x1, R62 ;  /* 0x000000011f3e7824 */ /* 0x000fe200078e023e */
[----:B------:R-:W-:Y:S01]  /*7b90*/  ISETP.GE.U32.AND P3, PT, R35, R18, PT ;  /* 0x000000122300720c */ /* 0x000fe20003f66070 */
[----:B------:R-:W-:Y:S01]  /*7ba0*/  IMAD.WIDE.U32 R80, R80, R13, RZ ;  /* 0x0000000d50507225 */ /* 0x000fe200078e00ff */
[----:B------:R-:W-:-:S02]  /*7bb0*/  IADD3.X R44, PT, PT, R19, R45, RZ, P4, P6 ;  /* 0x0000002d132c7210 */ /* 0x000fc400027ec4ff */
[----:B------:R-:W-:Y:S01]  /*7bc0*/  SEL R33, RZ, 0x1, P0 ;  /* 0x00000001ff217807 */ /* 0x000fe20000000000 */
[----:B------:R-:W-:Y:S01]  /*7bd0*/  IMAD.X R45, R62, 0x1, R47, P5 ;  /* 0x000000013e2d7824 */ /* 0x000fe200028e062f */
[----:B------:R-:W-:Y:S01]  /*7be0*/  ISETP.GE.U32.AND.EX P2, PT, R47, R28, PT, P2 ;  /* 0x0000001c2f00720c */ /* 0x000fe20003f46120 */
[----:B------:R-:W-:Y:S01]  /*7bf0*/  IMAD.IADD R63, R81, 0x1, R63 ;  /* 0x00000001513f7824 */ /* 0x000fe200078e023f */
[----:B------:R-:W-:Y:S01]  /*7c00*/  ISETP.GE.U32.AND.EX P0, PT, R44, R19, PT, P3 ;  /* 0x000000132c00720c */ /* 0x000fe20003f06130 */
[----:B------:R-:W-:Y:S01]  /*7c10*/  IMAD.WIDE.U32 R18, R78, R13, RZ ;  /* 0x0000000d4e127225 */ /* 0x000fe200078e00ff */
[----:B------:R-:W-:Y:S02]  /*7c20*/  IADD3 R33, P3, P5, R37, R50, R33 ;  /* 0x0000003225217210 */ /* 0x000fe40007d7e021 */
[----:B------:R-:W-:Y:S01]  /*7c30*/  SEL R28, RZ, 0x1, P1 ;  /* 0x00000001ff1c7807 */ /* 0x000fe20000800000 */
[----:B------:R-:W-:Y:S01]  /*7c40*/  IMAD.IADD R19, R19, 0x1, R72 ;  /* 0x0000000113137824 */ /* 0x000fe200078e0248 */
[----:B------:R-:W-:-:S02]  /*7c50*/  SEL R31, RZ, 0x1, P2 ;  /* 0x00000001ff1f7807 */ /* 0x000fc40001000000 */
[----:B------:R-:W-:Y:S02]  /*7c60*/  IADD3.X R50, PT, PT, R45, R51, RZ, P3, P5 ;  /* 0x000000332d327210 */ /* 0x000fe40001fea4ff */
[C---:B------:R-:W-:Y:S02]  /*7c70*/  ISETP.GE.U32.AND P2, PT, R33.reuse, R37, PT ;  /* 0x000000252100720c */ /* 0x040fe40003f46070 */
[----:B------:R-:W-:Y:S02]  /*7c80*/  IADD3 R33, P5, PT, R33, R18, RZ ;  /* 0x0000001221217210 */ /* 0x000fe40007fbe0ff */
[----:B------:R-:W-:Y:S02]  /*7c90*/  IADD3 R28, P3, P6, R31, R40, R28 ;  /* 0x000000281f1c7210 */ /* 0x000fe40007e7e01c */
[----:B------:R-:W-:Y:S01]  /*7ca0*/  ISETP.GE.U32.AND P4, PT, R37, R30, PT ;  /* 0x0000001e2500720c */ /* 0x000fe20003f86070 */
[----:B------:R-:W-:Y:S01]  /*7cb0*/  IMAD.WIDE.U32 R30, R16, R49, RZ ;  /* 0x00000031101e7225 */ /* 0x000fe200078e00ff */
[----:B------:R-:W-:-:S02]  /*7cc0*/  ISETP.GE.U32.AND P1, PT, R33, R18, PT ;  /* 0x000000122100720c */ /* 0x000fc40003f26070 */
[----:B------:R-:W-:Y:S01]  /*7cd0*/  IADD3.X R37, PT, PT, RZ, R41, RZ, P3, P6 ;  /* 0x00000029ff257210 */ /* 0x000fe20001fec4ff */
[----:B------:R-:W-:Y:S01]  /*7ce0*/  IMAD.IADD R32, R31, 0x1, R83 ;  /* 0x000000011f207824 */ /* 0x000fe200078e0253 */
[----:B------:R-:W-:Y:S02]  /*7cf0*/  ISETP.GE.U32.AND.EX P4, PT, R45, R62, PT, P4 ;  /* 0x0000003e2d00720c */ /* 0x000fe40003f86140 */
[----:B------:R-:W-:Y:S02]  /*7d00*/  ISETP.GE.U32.AND.EX P2, PT, R50, R45, PT, P2 ;  /* 0x0000002d3200720c */ /* 0x000fe40003f46120 */
[----:B------:R-:W-:Y:S02]  /*7d10*/  IADD3 R18, P3, PT, R35, R28, RZ ;  /* 0x0000001c23127210 */ /* 0x000fe40007f7e0ff */
[----:B------:R-:W-:Y:S02]  /*7d20*/  SEL R36, RZ, 0x1, P4 ;  /* 0x00000001ff247807 */ /* 0x000fe40002000000 */
[----:B------:R-:W-:Y:S01]  /*7d30*/  SEL R31, RZ, 0x1, P2 ;  /* 0x00000001ff1f7807 */ /* 0x000fe20001000000 */
[----:B------:R-:W-:Y:S01]  /*7d40*/  IMAD.X R37, R44, 0x1, R37, P3 ;  /* 0x000000012c257824 */ /* 0x000fe200018e0625 */
[----:B------:R-:W-:-:S02]  /*7d50*/  IADD3 R28, P2, PT, R18, R30, RZ ;  /* 0x0000001e121c7210 */ /* 0x000fc40007f5e0ff */
[----:B------:R-:W-:Y:S01]  /*7d60*/  ISETP.GE.U32.AND P3, PT, R18, R35, PT ;  /* 0x000000231200720c */ /* 0x000fe20003f66070 */
[----:B------:R-:W-:Y:S01]  /*7d70*/  IMAD.X R18, R19, 0x1, R50, P5 ;  /* 0x0000000113127824 */ /* 0x000fe200028e0632 */
[----:B------:R-:W-:Y:S01]  /*7d80*/  IADD3 R35, P4, P5, R31, R54, R36 ;  /* 0x000000361f237210 */ /* 0x000fe20007d9e024 */
[----:B------:R-:W-:Y:S01]  /*7d90*/  IMAD.X R31, R32, 0x1, R37, P2 ;  /* 0x00000001201f7824 */ /* 0x000fe200010e0625 */
[----:B------:R-:W-:Y:S02]  /*7da0*/  ISETP.GE.U32.AND.EX P3, PT, R37, R44, PT, P3 ;  /* 0x0000002c2500720c */ /* 0x000fe40003f66130 */
[----:B------:R-:W-:Y:S02]  /*7db0*/  ISETP.GE.U32.AND.EX P1, PT, R18, R19, PT, P1 ;  /* 0x000000131200720c */ /* 0x000fe40003f26110 */
[----:B------:R-:W-:Y:S02]  /*7dc0*/  IADD3.X R54, PT, PT, RZ, R55, RZ, P4, P5 ;  /* 0x00000037ff367210 */ /* 0x000fe400027ea4ff */
[----:B------:R-:W-:-:S02]  /*7dd0*/  IADD3 R19, P4, PT, R28, R35, RZ ;  /* 0x000000231c137210 */ /* 0x000fc40007f9e0ff */
[----:B------:R-:W-:Y:S02]  /*7de0*/  ISETP.GE.U32.AND P2, PT, R28, R30, PT ;  /* 0x0000001e1c00720c */ /* 0x000fe40003f46070 */
[----:B------:R-:W-:Y:S02]  /*7df0*/  SEL R30, RZ, 0x1, P0 ;  /* 0x00000001ff1e7807 */ /* 0x000fe40000000000 */
[----:B------:R-:W-:Y:S02]  /*7e00*/  SEL R41, RZ, 0x1, P3 ;  /* 0x00000001ff297807 */ /* 0x000fe40001800000 */
[----:B------:R-:W-:Y:S01]  /*7e10*/  ISETP.GE.U32.AND P0, PT, R19, R28, PT ;  /* 0x0000001c1300720c */ /* 0x000fe20003f06070 */
[----:B------:R-:W-:Y:S01]  /*7e20*/  IMAD.X R28, R31, 0x1, R54, P4 ;  /* 0x000000011f1c7824 */ /* 0x000fe200020e0636 */
[----:B------:R-:W-:Y:S02]  /*7e30*/  IADD3 R19, P3, PT, R19, R80, RZ ;  /* 0x0000005013137210 */ /* 0x000fe40007f7e0ff */
[----:B------:R-:W-:-:S02]  /*7e40*/  IADD3 R41, P4, P5, R41, R42, R30 ;  /* 0x0000002a29297210 */ /* 0x000fc40007d9e01e */
[----:B------:R-:W-:Y:S02]  /*7e50*/  SEL R37, RZ, 0x1, P1 ;  /* 0x00000001ff257807 */ /* 0x000fe40000800000 */
[----:B------:R-:W-:Y:S02]  /*7e60*/  ISETP.GE.U32.AND.EX P2, PT, R31, R32, PT, P2 ;  /* 0x000000201f00720c */ /* 0x000fe40003f46120 */
[----:B------:R-:W-:Y:S01]  /*7e70*/  ISETP.GE.U32.AND.EX P1, PT, R28, R31, PT, P0 ;  /* 0x0000001f1c00720c */ /* 0x000fe20003f26100 */
[----:B------:R-:W-:Y:S01]  /*7e80*/  IMAD.X R28, R63, 0x1, R28, P3 ;  /* 0x000000013f1c7824 */ /* 0x000fe200018e061c */
[----:B------:R-:W-:Y:S01]  /*7e90*/  IADD3.X R43, PT, PT, RZ, R43, RZ, P4, P5 ;  /* 0x0000002bff2b7210 */ /* 0x000fe200027ea4ff */
[----:B------:R-:W-:Y:S01]  /*7ea0*/  IMAD.WIDE.U32 R30, R76, R49, RZ ;  /* 0x000000314c1e7225 */ /* 0x000fe200078e00ff */
[C---:B------:R-:W-:Y:S02]  /*7eb0*/  IADD3 R37, P3, P4, R19.reuse, R66, R37 ;  /* 0x0000004213257210 */ /* 0x040fe40007c7e025 */
[----:B------:R-:W-:Y:S01]  /*7ec0*/  ISETP.GE.U32.AND P6, PT, R19, R80, PT ;  /* 0x000000501300720c */ /* 0x000fe20003fc6070 */
[----:B------:R-:W-:Y:S01]  /*7ed0*/  IMAD.IADD R84, R31, 0x1, R84 ;  /* 0x000000011f547824 */ /* 0x000fe200078e0254 */
[----:B------:R-:W-:Y:S01]  /*7ee0*/  IADD3.X R67, PT, PT, R28, R67, RZ, P3, P4 ;  /* 0x000000431c437210 */ /* 0x000fe20001fe84ff */
[----:B------:R-:W-:Y:S01]  /*7ef0*/  IMAD.WIDE.U32 R76, R76, R13, RZ ;  /* 0x0000000d4c4c7225 */ /* 0x000fe200078e00ff */
[----:B------:R-:W-:-:S02]  /*7f00*/  IADD3 R32, P5, PT, R41, R30, RZ ;  /* 0x0000001e29207210 */ /* 0x000fc40007fbe0ff */
[----:B------:R-:W-:Y:S01]  /*7f10*/  SEL R36, RZ, 0x1, P2 ;  /* 0x00000001ff247807 */ /* 0x000fe20001000000 */
[----:B------:R-:W-:Y:S01]  /*7f20*/  IMAD.WIDE.U32 R40, R67, 0x3d1, RZ ;  /* 0x000003d143287825 */ /* 0x000fe200078e00ff */
[----:B------:R-:W-:Y:S02]  /*7f30*/  SEL R35, RZ, 0x1, P1 ;  /* 0x00000001ff237807 */ /* 0x000fe40000800000 */
[----:B------:R-:W-:Y:S01]  /*7f40*/  ISETP.GE.U32.AND P2, PT, R37, R19, PT ;  /* 0x000000132500720c */ /* 0x000fe20003f46070 */
[----:B------:R-:W-:Y:S01]  /*7f50*/  IMAD.X R43, R84, 0x1, R43, P5 ;  /* 0x00000001542b7824 */ /* 0x000fe200028e062b */
[----:B------:R-:W-:Y:S02]  /*7f60*/  ISETP.GE.U32.AND.EX P0, PT, R28, R63, PT, P6 ;  /* 0x0000003f1c00720c */ /* 0x000fe40003f06160 */
[----:B------:R-:W-:Y:S02]  /*7f70*/  IADD3 R35, P3, P4, R35, R56, R36 ;  /* 0x0000003823237210 */ /* 0x000fe40007c7e024 */
[----:B------:R-:W-:Y:S01]  /*7f80*/  ISETP.GE.U32.AND P1, PT, R32, R30, PT ;  /* 0x0000001e2000720c */ /* 0x000fe20003f26070 */
[----:B------:R-:W-:Y:S01]  /*7f90*/  IMAD.WIDE.U32 R30, R16, R13, RZ ;  /* 0x0000000d101e7225 */ /* 0x000fe200078e00ff */
[----:B------:R-:W-:-:S02]  /*7fa0*/  ISETP.GE.U32.AND.EX P2, PT, R67, R28, PT, P2 ;  /* 0x0000001c4300720c */ /* 0x000fc40003f46120 */
[----:B------:R-:W-:Y:S01]  /*7fb0*/  SEL R28, RZ, 0x1, P0 ;  /* 0x00000001ff1c7807 */ /* 0x000fe20000000000 */
[----:B------:R-:W-:Y:S01]  /*7fc0*/  IMAD.IADD R61, R31, 0x1, R61 ;  /* 0x000000011f3d7824 */ /* 0x000fe200078e023d */
[----:B------:R-:W-:Y:S02]  /*7fd0*/  IADD3.X R56, PT, PT, RZ, R57, RZ, P3, P4 ;  /* 0x00000039ff387210 */ /* 0x000fe40001fe84ff */
[----:B------:R-:W-:Y:S01]  /*7fe0*/  ISETP.GE.U32.AND.EX P0, PT, R43, R84, PT, P1 ;  /* 0x000000542b00720c */ /* 0x000fe20003f06110 */
[C---:B------:R-:W-:Y:S01]  /*7ff0*/  IMAD.WIDE.U32 R40, P1, R37.reuse, 0x1, R40 ;  /* 0x0000000125287825 */ /* 0x040fe20007820028 */
[----:B------:R-:W-:Y:S02]  /*8000*/  IADD3 R35, P3, PT, R32, R35, RZ ;  /* 0x0000002320237210 */ /* 0x000fe40007f7e0ff */
[----:B------:R-:W-:Y:S01]  /*8010*/  SEL R19, RZ, 0x1, P2 ;  /* 0x00000001ff137807 */ /* 0x000fe20001000000 */
[----:B------:R-:W-:Y:S01]  /*8020*/  IMAD.WIDE.U32 R36, R37, 0x3d1, RZ ;  /* 0x000003d125247825 */ /* 0x000fe200078e00ff */
[----:B------:R-:W-:-:S02]  /*8030*/  IADD3 R16, P4, PT, R35, R30, RZ ;  /* 0x0000001e23107210 */ /* 0x000fc40007f9e0ff */
[----:B------:R-:W-:Y:S01]  /*8040*/  IADD3 R19, P5, P6, R19, R70, R28 ;  /* 0x0000004613137210 */ /* 0x000fe20007ebe01c */
[----:B------:R-:W-:Y:S01]  /*8050*/  IMAD.X R28, R43, 0x1, R56, P3 ;  /* 0x000000012b1c7824 */ /* 0x000fe200018e0638 */
[----:B------:R-:W-:Y:S01]  /*8060*/  IADD3 R37, P3, PT, R37, R40, RZ ;  /* 0x0000002825257210 */ /* 0x000fe20007f7e0ff */
[----:B------:R-:W-:Y:S01]  /*8070*/  IMAD.X R31, RZ, RZ, RZ, P1 ;  /* 0x000000ffff1f7224 */ /* 0x000fe200008e06ff */
[----:B------:R-:W-:Y:S02]  /*8080*/  ISETP.GE.U32.AND P2, PT, R35, R32, PT ;  /* 0x000000202300720c */ /* 0x000fe40003f46070 */
[----:B------:R-:W-:Y:S01]  /*8090*/  IADD3.X R45, PT, PT, RZ, R71, RZ, P5, P6 ;  /* 0x00000047ff2d7210 */ /* 0x000fe20002fec4ff */
[----:B------:R-:W-:Y:S01]  /*80a0*/  IMAD.WIDE.U32 R78, R78, R6, R36 ;  /* 0x000000064e4e7225 */ /* 0x000fe200078e0024 */
[----:B------:R-:W-:Y:S02]  /*80b0*/  ISETP.GE.U32.AND.EX P2, PT, R28, R43, PT, P2 ;  /* 0x0000002b1c00720c */ /* 0x000fe40003f46120 */
[C---:B------:R-:W-:Y:S01]  /*80c0*/  ISETP.GE.U32.AND P1, PT, R16.reuse, R30, PT ;  /* 0x0000001e1000720c */ /* 0x040fe20003f26070 */
[----:B------:R-:W-:Y:S01]  /*80d0*/  IMAD.X R6, R61, 0x1, R28, P4 ;  /* 0x000000013d067824 */ /* 0x000fe200020e061c */
[----:B------:R-:W-:Y:S01]  /*80e0*/  IADD3 R19, P4, PT, R16, R19, RZ ;  /* 0x0000001310137210 */ /* 0x000fe20007f9e0ff */
[----:B------:R-:W-:Y:S01]  /*80f0*/  IMAD.IADD R17, R79, 0x1, R17 ;  /* 0x000000014f117824 */ /* 0x000fe200078e0211 */
[----:B------:R-:W-:Y:S01]  /*8100*/  SEL R28, RZ, 0x1, P0 ;  /* 0x00000001ff1c7807 */ /* 0x000fe20000000000 */
[----:B------:R-:W-:Y:S01]  /*8110*/  IMAD.MOV.U32 R30, RZ, RZ, R41 ;  /* 0x000000ffff1e7224 */ /* 0x000fe200078e0029 */
[C---:B------:R-:W-:Y:S01]  /*8120*/  ISETP.GE.U32.AND P0, PT, R19.reuse, R16, PT ;  /* 0x000000101300720c */ /* 0x040fe20003f06070 */
[C---:B------:R-:W-:Y:S01]  /*8130*/  IMAD.X R45, R6.reuse, 0x1, R45, P4 ;  /* 0x00000001062d7824 */ /* 0x040fe200020e062d */
[----:B------:R-:W-:Y:S01]  /*8140*/  SEL R47, RZ, 0x1, P2 ;  /* 0x00000001ff2f7807 */ /* 0x000fe20001000000 */
[----:B------:R-:W-:Y:S01]  /*8150*/  IMAD.WIDE.U32 R40, R19, 0x3d1, RZ ;  /* 0x000003d113287825 */ /* 0x000fe200078e00ff */
[----:B------:R-:W-:-:S02]  /*8160*/  ISETP.GE.U32.AND.EX P1, PT, R6, R61, PT, P1 ;  /* 0x0000003d0600720c */ /* 0x000fc40003f26110 */
[C---:B------:R-:W-:Y:S01]  /*8170*/  ISETP.GE.U32.AND.EX P0, PT, R45.reuse, R6, PT, P0 ;  /* 0x000000062d00720c */ /* 0x040fe20003f06100 */
[----:B------:R-:W-:Y:S01]  /*8180*/  IMAD.WIDE.U32 R42, R45, 0x3d1, RZ ;  /* 0x000003d12d2a7825 */ /* 0x000fe200078e00ff */
[----:B------:R-:W-:Y:S02]  /*8190*/  IADD3 R47, P4, P5, R47, R64, R28 ;  /* 0x000000402f2f7210 */ /* 0x000fe40007d9e01c */
[----:B------:R-:W-:Y:S01]  /*81a0*/  ISETP.GE.U32.AND P2, PT, R78, R36, PT ;  /* 0x000000244e00720c */ /* 0x000fe20003f46070 */
[----:B------:R-:W-:Y:S01]  /*81b0*/  IMAD.WIDE.U32.X R30, R67, 0x1, R30, P3 ;  /* 0x00000001431e7825 */ /* 0x000fe200018e041e */
[----:B------:R-:W-:Y:S02]  /*81c0*/  SEL R13, RZ, 0x1, P1 ;  /* 0x00000001ff0d7807 */ /* 0x000fe40000800000 */
[----:B------:R-:W-:Y:S02]  /*81d0*/  SEL R35, RZ, 0x1, P0 ;  /* 0x00000001ff237807 */ /* 0x000fe40000000000 */
[----:B------:R-:W-:-:S02]  /*81e0*/  IADD3.X R32, PT, PT, RZ, R65, RZ, P4, P5 ;  /* 0x00000041ff207210 */ /* 0x000fc400027ea4ff */
[----:B------:R-:W-:Y:S01]  /*81f0*/  ISETP.GE.U32.AND.EX P2, PT, R17, R37, PT, P2 ;  /* 0x000000251100720c */ /* 0x000fe20003f46120 */
[----:B------:R-:W-:Y:S01]  /*8200*/  IMAD.WIDE.U32 R36, P4, R19, 0x1, R42 ;  /* 0x0000000113247825 */ /* 0x000fe2000788002a */
[----:B------:R-:W-:Y:S02]  /*8210*/  IADD3 R6, P3, PT, R47, R76, RZ ;  /* 0x0000004c2f067210 */ /* 0x000fe40007f7e0ff */
[----:B------:R-:W-:Y:S01]  /*8220*/  IADD3 R35, P0, P6, R35, R74, R13 ;  /* 0x0000004a23237210 */ /* 0x000fe20007e1e00d */
[----:B------:R-:W-:Y:S01]  /*8230*/  IMAD.IADD R43, R77, 0x1, R39 ;  /* 0x000000014d2b7824 */ /* 0x000fe200078e0227 */
[-C--:B------:R-:W-:Y:S01]  /*8240*/  IADD3 R19, P5, PT, R29, R40.reuse, RZ ;  /* 0x000000281d137210 */ /* 0x080fe20007fbe0ff */
[----:B------:R-:W-:Y:S01]  /*8250*/  IMAD.X R29, RZ, RZ, RZ, P4 ;  /* 0x000000ffff1d7224 */ /* 0x000fe200020e06ff */
[----:B------:R-:W-:Y:S01]  /*8260*/  IADD3.X R75, PT, PT, RZ, R75, RZ, P0, P6 ;  /* 0x0000004bff4b7210 */ /* 0x000fe200007ec4ff */
[----:B------:R-:W-:Y:S01]  /*8270*/  IMAD.X R32, R43, 0x1, R32, P3 ;  /* 0x000000012b207824 */ /* 0x000fe200018e0620 */
[----:B------:R-:W-:Y:S01]  /*8280*/  ISETP.GE.U32.AND P0, PT, R19, R40, PT ;  /* 0x000000281300720c */ /* 0x000fe20003f06070 */
[----:B------:R-:W-:Y:S01]  /*8290*/  IMAD.MOV.U32 R28, RZ, RZ, R37 ;  /* 0x000000ffff1c7224 */ /* 0x000fe200078e0025 */
[----:B------:R-:W-:-:S02]  /*82a0*/  IADD3 R40, P3, PT, R41, R36, RZ ;  /* 0x0000002429287210 */ /* 0x000fc40007f7e0ff */
[----:B------:R-:W-:Y:S02]  /*82b0*/  IADD3 R39, P4, PT, R6, R35, RZ ;  /* 0x0000002306277210 */ /* 0x000fe40007f9e0ff */
[----:B------:R-:W-:Y:S01]  /*82c0*/  SEL R13, RZ, 0x1, P2 ;  /* 0x00000001ff0d7807 */ /* 0x000fe20001000000 */
[----:B------:R-:W-:Y:S01]  /*82d0*/  IMAD.X R35, R40, 0x1, R7, P5 ;  /* 0x0000000128237824 */ /* 0x000fe200028e0607 */
[----:B------:R-:W-:Y:S01]  /*82e0*/  ISETP.GE.U32.AND P1, PT, R6, R76, PT ;  /* 0x0000004c0600720c */ /* 0x000fe20003f26070 */
[----:B------:R-:W-:Y:S01]  /*82f0*/  IMAD.X R37, R32, 0x1, R75, P4 ;  /* 0x0000000120257824 */ /* 0x000fe200020e064b */
[----:B------:R-:W-:Y:S02]  /*8300*/  IADD3 R13, P5, P6, R19, R30, R13 ;  /* 0x0000001e130d7210 */ /* 0x000fe40007ebe00d */
[----:B------:R-:W-:Y:S01]  /*8310*/  ISETP.GE.U32.AND P2, PT, R39, R6, PT ;  /* 0x000000062700720c */ /* 0x000fe20003f46070 */
[----:B------:R-:W-:Y:S01]  /*8320*/  IMAD.WIDE.U32.X R6, R45, 0x1, R28, P3 ;  /* 0x000000012d067825 */ /* 0x000fe200018e041c */
[----:B------:R-:W-:-:S02]  /*8330*/  IADD3.X R16, PT, PT, R35, R31, RZ, P5, P6 ;  /* 0x0000001f23107210 */ /* 0x000fc40002fec4ff */
[----:B------:R-:W-:Y:S01]  /*8340*/  ISETP.GE.U32.AND P4, PT, R13, R19, PT ;  /* 0x000000130d00720c */ /* 0x000fe20003f86070 */
[C---:B------:R-:W-:Y:S01]  /*8350*/  IMAD.WIDE.U32 R30, R37.reuse, 0x3d1, RZ ;  /* 0x000003d1251e7825 */ /* 0x040fe200078e00ff */
[----:B------:R-:W-:Y:S02]  /*8360*/  ISETP.GE.U32.AND.EX P1, PT, R32, R43, PT, P1 ;  /* 0x0000002b2000720c */ /* 0x000fe40003f26110 */
[----:B------:R-:W-:Y:S01]  /*8370*/  ISETP.GE.U32.AND.EX P2, PT, R37, R32, PT, P2 ;  /* 0x000000202500720c */ /* 0x000fe20003f46120 */
[----:B------:R-:W-:Y:S01]  /*8380*/  IMAD.WIDE.U32 R28, R39, 0x3d1, RZ ;  /* 0x000003d1271c7825 */ /* 0x000fe200078e00ff */
[----:B------:R-:W-:Y:S02]  /*8390*/  ISETP.GE.U32.AND.EX P0, PT, R35, R40, PT, P0 ;  /* 0x000000282300720c */ /* 0x000fe40003f06100 */
[----:B------:R-:W-:Y:S02]  /*83a0*/  ISETP.GE.U32.AND.EX P3, PT, R16, R35, PT, P4 ;  /* 0x000000231000720c */ /* 0x000fe40003f66140 */
[----:B------:R-:W-:Y:S01]  /*83b0*/  SEL R36, RZ, 0x1, P1 ;  /* 0x00000001ff247807 */ /* 0x000fe20000800000 */
[----:B------:R-:W-:Y:S01]  /*83c0*/  IMAD.WIDE.U32 R30, P1, R39, 0x1, R30 ;  /* 0x00000001271e7825 */ /* 0x000fe2000782001e */
[----:B------:R-:W-:-:S02]  /*83d0*/  SEL R35, RZ, 0x1, P2 ;  /* 0x00000001ff237807 */ /* 0x000fc40001000000 */
[----:B------:R-:W-:Y:S02]  /*83e0*/  SEL R19, RZ, 0x1, P3 ;  /* 0x00000001ff137807 */ /* 0x000fe40001800000 */
[----:B------:R-:W-:Y:S02]  /*83f0*/  SEL R32, RZ, 0x1, P0 ;  /* 0x00000001ff207807 */ /* 0x000fe40000000000 */
[----:B------:R-:W-:Y:S02]  /*8400*/  IADD3 R35, P2, P3, R35, R52, R36 ;  /* 0x0000003423237210 */ /* 0x000fe40007b5e024 */
[----:B------:R-:W-:Y:S02]  /*8410*/  IADD3 R19, P4, P5, R19, R6, R32 ;  /* 0x0000000613137210 */ /* 0x000fe40007d9e020 */
[----:B------:R-:W-:Y:S02]  /*8420*/  IADD3.X R53, PT, PT, RZ, R53, RZ, P2, P3 ;  /* 0x00000035ff357210 */ /* 0x000fe400017e64ff */
[----:B------:R-:W-:-:S02]  /*8430*/  IADD3 R6, P0, PT, R15, R28, RZ ;  /* 0x0000001c0f067210 */ /* 0x000fc40007f1e0ff */
[----:B------:R-:W-:Y:S02]  /*8440*/  IADD3 R30, P2, PT, R29, R30, RZ ;  /* 0x0000001e1d1e7210 */ /* 0x000fe40007f5e0ff */
[----:B------:R-:W-:Y:S01]  /*8450*/  IADD3.X R44, PT, PT, RZ, R7, RZ, P4, P5 ;  /* 0x00000007ff2c7210 */ /* 0x000fe200027ea4ff */
[----:B------:R-:W-:Y:S01]  /*8460*/  IMAD.X R7, RZ, RZ, RZ, P1 ;  /* 0x000000ffff077224 */ /* 0x000fe200008e06ff */
[----:B------:R-:W-:Y:S01]  /*8470*/  IADD3 R15, P3, PT, R6, R19, RZ ;  /* 0x00000013060f7210 */ /* 0x000fe20007f7e0ff */
[----:B------:R-:W-:Y:S01]  /*8480*/  IMAD.X R19, R30, 0x1, R34, P0 ;  /* 0x000000011e137824 */ /* 0x000fe200000e0622 */
[----:B------:R-:W-:Y:S01]  /*8490*/  ISETP.GE.U32.AND P0, PT, R6, R28, PT ;  /* 0x0000001c0600720c */ /* 0x000fe20003f06070 */
[----:B------:R-:W-:Y:S01]  /*84a0*/  IMAD.WIDE.U32 R28, R53, 0x3d1, RZ ;  /* 0x000003d1351c7825 */ /* 0x000fe200078e00ff */
[----:B------:R-:W-:Y:S02]  /*84b0*/  ISETP.GE.U32.AND P1, PT, R15, R6, PT ;  /* 0x000000060f00720c */ /* 0x000fe40003f26070 */
[C---:B------:R-:W-:Y:S01]  /*84c0*/  ISETP.GE.U32.AND.EX P0, PT, R19.reuse, R30, PT, P0 ;  /* 0x0000001e1300720c */ /* 0x040fe20003f06100 */
[----:B------:R-:W-:-:S02]  /*84d0*/  IMAD.X R44, R19, 0x1, R44, P3 ;  /* 0x00000001132c7824 */ /* 0x000fc400018e062c */
[----:B------:R-:W-:Y:S01]  /*84e0*/  IMAD.MOV.U32 R6, RZ, RZ, R31 ;  /* 0x000000ffff067224 */ /* 0x000fe200078e001f */
[----:B------:R-:W-:Y:S02]  /*84f0*/  SEL R32, RZ, 0x1, P0 ;  /* 0x00000001ff207807 */ /* 0x000fe40000000000 */
[----:B------:R-:W-:Y:S01]  /*8500*/  ISETP.GE.U32.AND.EX P1, PT, R44, R19, PT, P1 ;  /* 0x000000132c00720c */ /* 0x000fe20003f26110 */
[----:B------:R-:W-:-:S03]  /*8510*/  IMAD.WIDE.U32.X R6, R37, 0x1, R6, P2 ;  /* 0x0000000125067825 */ /* 0x000fc600010e0406 */
[----:B------:R-:W-:Y:S01]  /*8520*/  SEL R19, RZ, 0x1, P1 ;  /* 0x00000001ff137807 */ /* 0x000fe20000800000 */
[----:B------:R-:W-:-:S03]  /*8530*/  IMAD.WIDE.U32 R30, P2, R35, 0x1, R28 ;  /* 0x00000001231e7825 */ /* 0x000fc6000784001c */
[----:B------:R-:W-:Y:S01]  /*8540*/  IADD3 R32, P0, P1, R19, R6, R32 ;  /* 0x0000000613207210 */ /* 0x000fe2000791e020 */
[----:B------:R-:W-:-:S03]  /*8550*/  IMAD.WIDE.U32 R28, R35, 0x3d1, RZ ;  /* 0x000003d1231c7825 */ /* 0x000fc600078e00ff */
[----:B------:R-:W-:Y:S02]  /*8560*/  IADD3 R33, P5, PT, R33, R28, RZ ;  /* 0x0000001c21217210 */ /* 0x000fe40007fbe0ff */
[----:B------:R-:W-:Y:S02]  /*8570*/  IADD3 R6, P3, PT, R29, R30, RZ ;  /* 0x0000001e1d067210 */ /* 0x000fe40007f7e0ff */
[----:B------:R-:W-:-:S03]  /*8580*/  IADD3 R19, P4, PT, R33, R32, RZ ;  /* 0x0000002021137210 */ /* 0x000fc60007f9e0ff */
[----:B------:R-:W-:Y:S01]  /*8590*/  IMAD.X R29, R6, 0x1, R18, P5 ;  /* 0x00000001061d7824 */ /* 0x000fe200028e0612 */
[----:B------:R-:W-:Y:S01]  /*85a0*/  IADD3.X R18, PT, PT, RZ, R7, RZ, P0, P1 ;  /* 0x00000007ff127210 */ /* 0x000fe200007e24ff */
[----:B------:R-:W-:Y:S01]  /*85b0*/  IMAD.X R7, RZ, RZ, RZ, P2 ;  /* 0x000000ffff077224 */ /* 0x000fe200010e06ff */
[----:B------:R-:W-:Y:S02]  /*85c0*/  ISETP.GE.U32.AND P0, PT, R33, R28, PT ;  /* 0x0000001c2100720c */ /* 0x000fe40003f06070 */
        /* <DEDUP_REMOVED lines=8> */
[----:B------:R-:W-:-:S04]  /*8650*/  IADD3 R31, P0, P1, R29, R6, R28 ;  /* 0x000000061d1f7210 */ /* 0x000fc8000791e01c */
[----:B------:R-:W-:Y:S02]  /*8660*/  IADD3.X R35, PT, PT, RZ, R7, RZ, P0, P1 ;  /* 0x00000007ff237210 */ /* 0x000fe400007e24ff */
[----:B------:R-:W-:-:S04]  /*8670*/  ISETP.NE.U32.AND P0, PT, R31, RZ, PT ;  /* 0x000000ff1f00720c */ /* 0x000fc80003f05070 */
[----:B------:R-:W-:-:S13]  /*8680*/  ISETP.NE.AND.EX P0, PT, R35, RZ, PT, P0 ;  /* 0x000000ff2300720c */ /* 0x000fda0003f05300 */
[----:B------:R-:W-:Y:S05]  /*8690*/  @!P0 BRA `(.L_x_19) ;  /* 0x0000000000a48947 */ /* 0x000fea0003800000 */
[----:B------:R-:W-:-:S04]  /*86a0*/  IMAD.WIDE.U32 R6, R35, 0x3d1, RZ ;  /* 0x000003d123067825 */ /* 0x000fc800078e00ff */
[----:B------:R-:W-:Y:S02]  /*86b0*/  IMAD.MOV.U32 R28, RZ, RZ, R78 ;  /* 0x000000ffff1c7224 */ /* 0x000fe400078e004e */
[----:B------:R-:W-:Y:S02]  /*86c0*/  IMAD.MOV.U32 R29, RZ, RZ, R17 ;  /* 0x000000ffff1d7224 */ /* 0x000fe400078e0011 */
        /* <DEDUP_REMOVED lines=8> */
[----:B------:R-:W-:Y:S01]  /*8750*/  ISETP.GE.U32.AND.EX P0, PT, R34, R17, PT, P0 ;  /* 0x000000112200720c */ /* 0x000fe20003f06100 */
[----:B------:R-:W-:Y:S02]  /*8760*/  IMAD.MOV.U32 R78, RZ, RZ, R32 ;  /* 0x000000ffff4e7224 */ /* 0x000fe400078e0020 */
[----:B------:R-:W-:Y:S01]  /*8770*/  IMAD.WIDE.U32.X R6, R35, 0x1, R30, P1 ;  /* 0x0000000123067825 */ /* 0x000fe200008e041e */
[----:B------:R-:W-:-:S04]  /*8780*/  SEL R17, RZ, 0x1, P0 ;  /* 0x00000001ff117807 */ /* 0x000fc80000000000 */
[----:B------:R-:W-:Y:S01]  /*8790*/  IADD3 R6, P0, PT, R17, R6, RZ ;  /* 0x0000000611067210 */ /* 0x000fe20007f1e0ff */
[----:B------:R-:W-:-:S04]  /*87a0*/  IMAD.MOV.U32 R17, RZ, RZ, R34 ;  /* 0x000000ffff117224 */ /* 0x000fc800078e0022 */
        /* <DEDUP_REMOVED lines=24> */
.L_x_19:
        /* <DEDUP_REMOVED lines=12> */
.L_x_20:
        /* <DEDUP_REMOVED lines=12> */
.L_x_21:
[----:B------:R-:W2:Y:S04]  /*8ab0*/  LDL.128 R40, [R48+-0x60] ;  /* 0xffffa00030287983 */ /* 0x000ea80000100c00 */
[----:B------:R-:W3:Y:S04]  /*8ac0*/  LDL.128 R28, [R48+-0x40] ;  /* 0xffffc000301c7983 */ /* 0x000ee80000100c00 */
[----:B------:R-:W4:Y:S04]  /*8ad0*/  LDL.128 R32, [R48+-0x30] ;  /* 0xffffd00030207983 */ /* 0x000f280000100c00 */
[----:B------:R-:W5:Y:S01]  /*8ae0*/  LDL.128 R36, [R48+-0x50] ;  /* 0xffffb00030247983 */ /* 0x000f620000100c00 */
[----:B--2---:R-:W-:-:S04]  /*8af0*/  IADD3 R4, P0, PT, -R40, R4, RZ ;  /* 0x0000000428047210 */ /* 0x004fc80007f1e1ff */
[----:B------:R-:W-:-:S04]  /*8b00*/  IADD3.X R5, P0, PT, ~R41, R5, RZ, P0, !PT ;  /* 0x0000000529057210 */ /* 0x000fc8000071e5ff */
[----:B------:R-:W-:-:S04]  /*8b10*/  IADD3.X R6, P0, PT, RZ, -0x1, RZ, P0, !PT ;  /* 0xffffffffff067810 */ /* 0x000fc8000071e4ff */
[----:B------:R-:W-:Y:S01]  /*8b20*/  ISETP.NE.U32.AND P1, PT, R6, RZ, PT ;  /* 0x000000ff0600720c */ /* 0x000fe20003f25070 */
[----:B------:R-:W-:Y:S01]  /*8b30*/  IMAD.X R7, RZ, RZ, -0x1, P0 ;  /* 0xffffffffff077424 */ /* 0x000fe200000e06ff */
[----:B------:R-:W-:-:S04]  /*8b40*/  IADD3 R15, P2, PT, R15, -R6, RZ ;  /* 0x800000060f0f7210 */ /* 0x000fc80007f5e0ff */
[----:B------:R-:W-:Y:S02]  /*8b50*/  ISETP.NE.AND.EX P0, PT, R7, RZ, PT, P1 ;  /* 0x000000ff0700720c */ /* 0x000fe40003f05310 */
[----:B---3--:R-:W-:Y:S02]  /*8b60*/  IADD3 R51, P1, PT, -R28, R78, RZ ;  /* 0x0000004e1c337210 */ /* 0x008fe40007f3e1ff */
[----:B------:R-:W-:-:S03]  /*8b70*/  IADD3.X R47, P2, PT, R44, ~R7, RZ, P2, !PT ;  /* 0x800000072c2f7210 */ /* 0x000fc6000175e4ff */
[----:B------:R-:W-:Y:S01]  /*8b80*/  IMAD.X R50, R17, 0x1, ~R29, P1 ;  /* 0x0000000111327824 */ /* 0x000fe200008e0e1d */
[----:B------:R-:W-:Y:S02]  /*8b90*/  IADD3 R13, P1, PT, R13, -R6, RZ ;  /* 0x800000060d0d7210 */ /* 0x000fe40007f3e0ff */
[----:B----4-:R-:W-:Y:S02]  /*8ba0*/  IADD3.X R44, P2, PT, ~R32, R15, RZ, P2, !PT ;  /* 0x0000000f202c7210 */ /* 0x010fe4000175e5ff */
[----:B------:R-:W-:Y:S02]  /*8bb0*/  IADD3.X R49, P1, PT, R16, ~R7, RZ, P1, !PT ;  /* 0x8000000710317210 */ /* 0x000fe40000f3e4ff */
[----:B------:R-:W-:Y:S01]  /*8bc0*/  @P0 IADD3 R51, P3, PT, R51, R2, RZ ;  /* 0x0000000233330210 */ /* 0x000fe20007f7e0ff */
[----:B------:R-:W-:Y:S01]  /*8bd0*/  IMAD.X R47, R47, 0x1, ~R33, P2 ;  /* 0x000000012f2f7824 */ /* 0x000fe200010e0e21 */
[----:B------:R-:W-:Y:S02]  /*8be0*/  IADD3.X R46, P1, PT, ~R30, R13, RZ, P1, !PT ;  /* 0x0000000d1e2e7210 */ /* 0x000fe40000f3e5ff */
[----:B------:R-:W-:-:S03]  /*8bf0*/  @P0 IADD3.X R50, P3, PT, R50, R3, RZ, P3, !PT ;  /* 0x0000000332320210 */ /* 0x000fc60001f7e4ff */
[----:B------:R-:W-:Y:S01]  /*8c00*/  IMAD.X R49, R49, 0x1, ~R31, P1 ;  /* 0x0000000131317824 */ /* 0x000fe200008e0e1f */
[----:B------:R-:W-:Y:S02]  /*8c10*/  @P0 IADD3.X R13, P4, PT, RZ, RZ, RZ, P3, !PT ;  /* 0x000000ffff0d0210 */ /* 0x000fe40001f9e4ff */
[----:B------:R-:W-:Y:S02]  /*8c20*/  IADD3 R19, P3, PT, R19, -R6, RZ ;  /* 0x8000000613137210 */ /* 0x000fe40007f7e0ff */
[C---:B------:R-:W-:Y:S01]  /*8c30*/  @P0 IADD3 RZ, P1, PT, R13.reuse, R46, RZ ;  /* 0x0000002e0dff0210 */ /* 0x040fe20007f3e0ff */
[----:B------:R-:W-:Y:S01]  /*8c40*/  @P0 IMAD.X R16, RZ, RZ, RZ, P4 ;  /* 0x000000ffff100224 */ /* 0x000fe200020e06ff */
[----:B------:R-:W-:Y:S02]  /*8c50*/  IADD3.X R45, P5, PT, R18, ~R7, RZ, P3, !PT ;  /* 0x80000007122d7210 */ /* 0x000fe40001fbe4ff */
[----:B------:R-:W-:Y:S02]  /*8c60*/  @P0 IADD3 RZ, P4, PT, R13, R44, RZ ;  /* 0x0000002c0dff0210 */ /* 0x000fe40007f9e0ff */
[----:B------:R-:W-:-:S02]  /*8c70*/  @P0 IADD3.X RZ, P3, PT, R16, R49, RZ, P1, !PT ;  /* 0x0000003110ff0210 */ /* 0x000fc40000f7e4ff */
[----:B------:R-:W-:Y:S02]  /*8c80*/  IADD3.X R19, P2, PT, ~R34, R19, RZ, P5, !PT ;  /* 0x0000001322137210 */ /* 0x000fe40002f5e5ff */
[----:B------:R-:W-:Y:S02]  /*8c90*/  @P0 IADD3.X RZ, P1, PT, R16, R47, RZ, P4, !PT ;  /* 0x0000002f10ff0210 */ /* 0x000fe4000273e4ff */
[----:B------:R-:W-:Y:S01]  /*8ca0*/  @P0 IADD3.X R46, P3, P4, R46, UR14, R13, P3, !PT ;  /* 0x0000000e2e2e0c10 */ /* 0x000fe20009c7e40d */
[----:B------:R-:W-:Y:S01]  /*8cb0*/  IMAD.X R45, R45, 0x1, ~R35, P2 ;  /* 0x000000012d2d7824 */ /* 0x000fe200010e0e23 */
[----:B------:R-:W-:Y:S02]  /*8cc0*/  @P0 IADD3 R19, P5, P6, R19, R58, R13 ;  /* 0x0000003a13130210 */ /* 0x000fe40007ebe00d */
[----:B------:R-:W-:Y:S02]  /*8cd0*/  @P0 IADD3.X R49, PT, PT, R49, UR15, R16, P3, P4 ;  /* 0x0000000f31310c10 */ /* 0x000fe40009fe8410 */
[----:B------:R-:W-:-:S02]  /*8ce0*/  IADD3 R15, P4, PT, R12, -R6, RZ ;  /* 0x800000060c0f7210 */ /* 0x000fc40007f9e0ff */
[----:B------:R-:W-:Y:S02]  /*8cf0*/  @P0 IADD3.X R44, P2, P1, R44, UR12, R13, P1, !PT ;  /* 0x0000000c2c2c0c10 */ /* 0x000fe4000895e40d */
[--C-:B------:R-:W-:Y:S02]  /*8d00*/  @P0 IADD3.X R45, PT, PT, R45, R59, R16.reuse, P5, P6 ;  /* 0x0000003b2d2d0210 */ /* 0x100fe40002fec410 */
[----:B------:R-:W-:Y:S02]  /*8d10*/  @P0 IADD3 R4, P3, PT, R4, R2, RZ ;  /* 0x0000000204040210 */ /* 0x000fe40007f7e0ff */
[----:B------:R-:W-:Y:S02]  /*8d20*/  IADD3 R13, P5, PT, R10, -R6, RZ ;  /* 0x800000060a0d7210 */ /* 0x000fe40007fbe0ff */
[----:B------:R-:W-:Y:S02]  /*8d30*/  IADD3.X R11, P4, PT, R11, ~R7, RZ, P4, !PT ;  /* 0x800000070b0b7210 */ /* 0x000fe4000279e4ff */
[----:B------:R-:W-:-:S02]  /*8d40*/  @P0 IADD3.X R47, PT, PT, R47, UR13, R16, P2, P1 ;  /* 0x0000000d2f2f0c10 */ /* 0x000fc400097e2410 */
[----:B------:R-:W-:Y:S02]  /*8d50*/  @P0 IADD3.X R5, P1, PT, R5, R3, RZ, P3, !PT ;  /* 0x0000000305050210 */ /* 0x000fe40001f3e4ff */
[----:B------:R-:W-:Y:S02]  /*8d60*/  IADD3.X R53, P2, PT, R8, ~R7, RZ, P5, !PT ;  /* 0x8000000708357210 */ /* 0x000fe40002f5e4ff */
[----:B------:R-:W-:Y:S02]  /*8d70*/  IADD3.X R8, P4, PT, ~R42, R15, RZ, P4, !PT ;  /* 0x0000000f2a087210 */ /* 0x000fe4000279e5ff */
[----:B------:R-:W-:Y:S02]  /*8d80*/  IADD3 R15, P3, PT, R9, -R6, RZ ;  /* 0x80000006090f7210 */ /* 0x000fe40007f7e0ff */
[----:B------:R-:W-:Y:S01]  /*8d90*/  @P0 IADD3.X R17, P1, PT, RZ, RZ, RZ, P1, !PT ;  /* 0x000000ffff110210 */ /* 0x000fe20000f3e4ff */
[----:B------:R-:W-:Y:S01]  /*8da0*/  IMAD.X R10, R11, 0x1, ~R43, P4 ;  /* 0x000000010b0a7824 */ /* 0x000fe200020e0e2b */
[----:B-----5:R-:W-:-:S02]  /*8db0*/  IADD3.X R9, P2, PT, ~R36, R13, RZ, P2, !PT ;  /* 0x0000000d24097210 */ /* 0x020fc4000175e5ff */
[----:B------:R-:W-:Y:S01]  /*8dc0*/  IADD3 R11, P4, PT, R51, R51, RZ ;  /* 0x00000033330b7210 */ /* 0x000fe20007f9e0ff */
[----:B------:R-:W-:Y:S01]  /*8dd0*/  @P0 IMAD.X R51, RZ, RZ, RZ, P1 ;  /* 0x000000ffff330224 */ /* 0x000fe200008e06ff */
[----:B------:R-:W-:Y:S01]  /*8de0*/  @P0 IADD3 RZ, P1, PT, R17, R9, RZ ;  /* 0x0000000911ff0210 */ /* 0x000fe20007f3e0ff */
[----:B------:R-:W-:Y:S01]  /*8df0*/  IMAD.X R12, R53, 0x1, ~R37, P2 ;  /* 0x00000001350c7824 */ /* 0x000fe200010e0e25 */
[----:B------:R-:W-:Y:S02]  /*8e00*/  @P0 IADD3 RZ, P5, PT, R17, R8, RZ ;  /* 0x0000000811ff0210 */ /* 0x000fe40007fbe0ff */
[----:B------:R-:W-:Y:S02]  /*8e10*/  IADD3.X R13, P4, PT, R50, R50, RZ, P4, !PT ;  /* 0x00000032320d7210 */ /* 0x000fe4000279e4ff */
[C---:B------:R-:W-:Y:S02]  /*8e20*/  @P0 IADD3.X RZ, P1, PT, R51.reuse, R12, RZ, P1, !PT ;  /* 0x0000000c33ff0210 */ /* 0x040fe40000f3e4ff */
[----:B------:R-:W-:-:S02]  /*8e30*/  @P0 IADD3.X RZ, P5, PT, R51, R10, RZ, P5, !PT ;  /* 0x0000000a33ff0210 */ /* 0x000fc40002fbe4ff */
[----:B------:R-:W-:Y:S02]  /*8e40*/  IADD3.X R53, P3, PT, R14, ~R7, RZ, P3, !PT ;  /* 0x800000070e357210 */ /* 0x000fe40001f7e4ff */
[----:B------:R-:W-:Y:S02]  /*8e50*/  IADD3.X R14, P4, PT, RZ, RZ, RZ, P4, !PT ;  /* 0x000000ffff0e7210 */ /* 0x000fe4000279e4ff */
[--C-:B------:R-:W-:Y:S02]  /*8e60*/  @P0 IADD3.X R9, P1, P2, R9, UR12, R17.reuse, P1, !PT ;  /* 0x0000000c09090c10 */ /* 0x100fe40008a3e411 */
[----:B------:R-:W-:Y:S01]  /*8e70*/  @P0 IADD3.X R8, P5, P6, R8, UR14, R17, P5, !PT ;  /* 0x0000000e08080c10 */ /* 0x000fe2000aebe411 */
[----:B------:R-:W-:Y:S01]  /*8e80*/  IMAD.X R16, RZ, RZ, RZ, P4 ;  /* 0x000000ffff107224 */ /* 0x000fe200020e06ff */
[----:B------:R-:W-:Y:S02]  /*8e90*/  IADD3.X R15, P3, PT, ~R38, R15, RZ, P3, !PT ;  /* 0x0000000f260f7210 */ /* 0x000fe40001f7e5ff */
[----:B------:R-:W-:-:S02]  /*8ea0*/  IADD3 RZ, P4, PT, R19, R14, RZ ;  /* 0x0000000e13ff7210 */ /* 0x000fc40007f9e0ff */
[--C-:B------:R-:W-:Y:S02]  /*8eb0*/  @P0 IADD3.X R12, PT, PT, R12, UR13, R51.reuse, P1, P2 ;  /* 0x0000000d0c0c0c10 */ /* 0x100fe40008fe4433 */
[----:B------:R-:W-:Y:S02]  /*8ec0*/  @P0 IADD3.X R10, PT, PT, R10, UR15, R51, P5, P6 ;  /* 0x0000000f0a0a0c10 */ /* 0x000fe4000afec433 */
[-C--:B------:R-:W-:Y:S02]  /*8ed0*/  IADD3 RZ, P2, PT, R46, R14.reuse, RZ ;  /* 0x0000000e2eff7210 */ /* 0x080fe40007f5e0ff */
[----:B------:R-:W-:Y:S02]  /*8ee0*/  IADD3 RZ, P1, PT, R44, R14, RZ ;  /* 0x0000000e2cff7210 */ /* 0x000fe40007f3e0ff */
[----:B------:R-:W-:Y:S01]  /*8ef0*/  @P0 IADD3 R15, P5, P6, R15, R58, R17 ;  /* 0x0000003a0f0f0210 */ /* 0x000fe20007ebe011 */
[----:B------:R-:W-:Y:S01]  /*8f00*/  IMAD.X R17, R53, 0x1, ~R39, P3 ;  /* 0x0000000135117824 */ /* 0x000fe200018e0e27 */
[----:B------:R-:W-:-:S02]  /*8f10*/  IADD3.X RZ, P4, PT, R45, R16, RZ, P4, !PT ;  /* 0x000000102dff7210 */ /* 0x000fc4000279e4ff */
[-C--:B------:R-:W-:Y:S02]  /*8f20*/  IADD3.X RZ, P2, PT, R49, R16.reuse, RZ, P2, !PT ;  /* 0x0000001031ff7210 */ /* 0x080fe4000175e4ff */
[----:B------:R-:W-:Y:S02]  /*8f30*/  IADD3.X RZ, P1, PT, R47, R16, RZ, P1, !PT ;  /* 0x000000102fff7210 */ /* 0x000fe40000f3e4ff */
[--C-:B------:R-:W-:Y:S02]  /*8f40*/  IADD3.X R18, P3, P4, R19, R19, R14.reuse, P4, !PT ;  /* 0x0000001313127210 */ /* 0x100fe4000247e40e */
[----:B------:R-:W-:Y:S02]  /*8f50*/  @P0 IADD3.X R17, PT, PT, R17, R59, R51, P5, P6 ;  /* 0x0000003b11110210 */ /* 0x000fe40002fec433 */
[--C-:B------:R-:W-:Y:S02]  /*8f60*/  IADD3.X R19, P5, P2, R46, R46, R14.reuse, P2, !PT ;  /* 0x0000002e2e137210 */ /* 0x100fe400012be40e */
[----:B------:R-:W-:-:S02]  /*8f70*/  IADD3.X R44, P1, P6, R44, R44, R14, P1, !PT ;  /* 0x0000002c2c2c7210 */ /* 0x000fc40000e3e40e */
[----:B------:R-:W-:Y:S02]  /*8f80*/  IADD3.X R45, PT, PT, R45, R45, R16, P3, P4 ;  /* 0x0000002d2d2d7210 */ /* 0x000fe40001fe8410 */
[----:B------:R-:W-:Y:S02]  /*8f90*/  ISETP.GE.U32.AND P3, PT, R11, -0x3d1, PT ;  /* 0xfffffc2f0b00780c */ /* 0x000fe40003f66070 */
[----:B------:R-:W-:Y:S02]  /*8fa0*/  LOP3.LUT R51, R19, R18, R44, 0x80, !PT ;  /* 0x0000001213337212 */ /* 0x000fe400078e802c */
[--C-:B------:R-:W-:Y:S02]  /*8fb0*/  IADD3.X R46, PT, PT, R49, R49, R16.reuse, P5, P2 ;  /* 0x00000031312e7210 */ /* 0x100fe40002fe4410 */
[----:B------:R-:W-:Y:S02]  /*8fc0*/  IADD3.X R47, PT, PT, R47, R47, R16, P1, P6 ;  /* 0x0000002f2f2f7210 */ /* 0x000fe40000fec410 */
[----:B------:R-:W-:-:S02]  /*8fd0*/  ISETP.NE.U32.AND P4, PT, R51, -0x1, PT ;  /* 0xffffffff3300780c */ /* 0x000fc40003f85070 */
[----:B------:R-:W-:Y:S02]  /*8fe0*/  ISETP.GE.U32.AND.EX P3, PT, R13, -0x2, PT, P3 ;  /* 0xfffffffe0d00780c */ /* 0x000fe40003f66130 */
[----:B------:R-:W-:Y:S02]  /*8ff0*/  LOP3.LUT R49, R46, R45, R47, 0x80, !PT ;  /* 0x0000002d2e317212 */ /* 0x000fe400078e802f */
[----:B------:R-:W-:Y:S02]  /*9000*/  ISETP.NE.U32.AND P1, PT, R14, RZ, PT ;  /* 0x000000ff0e00720c */ /* 0x000fe40003f25070 */
[----:B------:R-:W-:Y:S02]  /*9010*/  ISETP.NE.OR.EX P3, PT, R49, -0x1, !P3, P4 ;  /* 0xffffffff3100780c */ /* 0x000fe40005f65740 */
[----:B------:R-:W-:Y:S02]  /*9020*/  ISETP.NE.AND.EX P1, PT, R16, RZ, PT, P1 ;  /* 0x000000ff1000720c */ /* 0x000fe40003f25310 */
[----:B------:R-:W-:-:S04]  /*9030*/  LOP3.LUT R50, R9, R8, R4, 0xfe, !PT ;  /* 0x0000000809327212 */ /* 0x000fc800078efe04 */
[----:B------:R-:W-:Y:S02]  /*9040*/  LOP3.LUT P2, RZ, R50, R15, RZ, 0xfc, !PT ;  /* 0x0000000f32ff7212 */ /* 0x000fe4000784fcff */
[----:B------:R-:W-:-:S04]  /*9050*/  LOP3.LUT R50, R12, R10, R5, 0xfe, !PT ;  /* 0x0000000a0c327212 */ /* 0x000fc800078efe05 */
[----:B------:R-:W-:Y:S01]  /*9060*/  LOP3.LUT P2, RZ, R50, R17, RZ, 0xfc, P2 ;  /* 0x0000001132ff7212 */ /* 0x000fe2000104fcff */
[----:B------:R-:W-:-:S12]  /*9070*/  @!P1 BRA P3, `(.L_x_22) ;  /* 0x0000000000309947 */ /* 0x000fd80001800000 */
[-C--:B------:R-:W-:Y:S02]  /*9080*/  IADD3 R19, P3, PT, R19, -R6.reuse, RZ ;  /* 0x8000000613137210 */ /* 0x080fe40007f7e0ff */
[----:B------:R-:W-:Y:S02]  /*9090*/  IADD3 R44, P4, PT, R44, -R6, RZ ;  /* 0x800000062c2c7210 */ /* 0x000fe40007f9e0ff */
[----:B------:R-:W-:Y:S02]  /*90a0*/  IADD3 R18, P5, P6, R18, -R58, -R6 ;  /* 0x8000003a12127210 */ /* 0x000fe40007ebe806 */
[-C--:B------:R-:W-:Y:S02]  /*90b0*/  IADD3.X R46, P3, PT, R46, ~R7.reuse, RZ, P3, !PT ;  /* 0x800000072e2e7210 */ /* 0x080fe40001f7e4ff */
[----:B------:R-:W-:Y:S02]  /*90c0*/  IADD3.X R47, P4, PT, R47, ~R7, RZ, P4, !PT ;  /* 0x800000072f2f7210 */ /* 0x000fe4000279e4ff */
[----:B------:R-:W-:-:S02]  /*90d0*/  IADD3.X R45, PT, PT, R45, ~R59, ~R7, P5, P6 ;  /* 0x8000003b2d2d7210 */ /* 0x000fc40002fecc07 */
[----:B------:R-:W-:Y:S02]  /*90e0*/  IADD3 R11, P5, PT, R11, -R2, RZ ;  /* 0x800000020b0b7210 */ /* 0x000fe40007fbe0ff */
[----:B------:R-:W-:Y:S02]  /*90f0*/  IADD3.X R19, P3, PT, R19, ~UR14, RZ, P3, !PT ;  /* 0x8000000e13137c10 */ /* 0x000fe40009f7e4ff */
[----:B------:R-:W-:Y:S01]  /*9100*/  IADD3.X R44, P4, PT, R44, ~UR12, RZ, P4, !PT ;  /* 0x8000000c2c2c7c10 */ /* 0x000fe2000a79e4ff */
[----:B------:R-:W-:Y:S01]  /*9110*/  IMAD.X R13, R13, 0x1, ~R3, P5 ;  /* 0x000000010d0d7824 */ /* 0x000fe200028e0e03 */
[----:B------:R-:W-:Y:S02]  /*9120*/  IADD3.X R46, PT, PT, R46, ~UR15, RZ, P3, !PT ;  /* 0x8000000f2e2e7c10 */ /* 0x000fe40009ffe4ff */
[----:B------:R-:W-:-:S09]  /*9130*/  IADD3.X R47, PT, PT, R47, ~UR13, RZ, P4, !PT ;  /* 0x8000000d2f2f7c10 */ /* 0x000fd2000a7fe4ff */
.L_x_22:
[----:B------:R-:W-:Y:S05]  /*9140*/  @P2 BRA `(.L_x_23) ;  /* 0x000000d8000c2947 */ /* 0x000fea0003800000 */
[----:B------:R-:W-:Y:S02]  /*9150*/  LOP3.LUT R11, R44, R19, R11, 0xfe, !PT ;  /* 0x000000132c0b7212 */ /* 0x000fe400078efe0b */
[----:B------:R-:W-:Y:S02]  /*9160*/  LOP3.LUT R46, R47, R46, R13, 0xfe, !PT ;  /* 0x0000002e2f2e7212 */ /* 0x000fe400078efe0d */
[----:B------:R-:W-:-:S04]  /*9170*/  LOP3.LUT P2, RZ, R11, R18, RZ, 0xfc, !PT ;  /* 0x000000120bff7212 */ /* 0x000fc8000784fcff */
[----:B------:R-:W-:-:S13]  /*9180*/  LOP3.LUT P2, RZ, R46, R45, RZ, 0xfc, P2 ;  /* 0x0000002d2eff7212 */ /* 0x000fda000104fcff */
[----:B------:R-:W-:Y:S05]  /*9190*/  @P2 BRA `(.L_x_24) ;  /* 0x000000d400c42947 */ /* 0x000fea0003800000 */
[----:B------:R-:W-:-:S04]  /*91a0*/  IMAD.WIDE.U32 R4, R29, R28, RZ ;  /* 0x0000001c1d047225 */ /* 0x000fc800078e00ff */
[----:B------:R-:W-:-:S04]  /*91b0*/  IMAD.WIDE.U32 R8, R28, R28, RZ ;  /* 0x0000001c1c087225 */ /* 0x000fc800078e00ff */
[----:B------:R-:W-:-:S04]  /*91c0*/  IMAD.WIDE.U32 R4, P2, R28, R29, R4 ;  /* 0x0000001d1c047225 */ /* 0x000fc80007840004 */
[----:B------:R-:W-:Y:S01]  /*91d0*/  IMAD R11, R31, R28, RZ ;  /* 0x0000001c1f0b7224 */ /* 0x000fe200078e02ff */
[----:B------:R-:W-:Y:S01]  /*91e0*/  IADD3 RZ, P3, PT, R9, R4, RZ ;  /* 0x0000000409ff7210 */ /* 0x000fe20007f7e0ff */
[----:B------:R-:W-:-:S04]  /*91f0*/  IMAD.WIDE.U32 R44, R29, R30, RZ ;  /* 0x0000001e1d2c7225 */ /* 0x000fc800078e00ff */
[----:B------:R-:W-:-:S04]  /*9200*/  IMAD.WIDE.U32 R12, R30, R28, RZ ;  /* 0x0000001c1e0c7225 */ /* 0x000fc800078e00ff */
[-C--:B------:R-:W-:Y:S02]  /*9210*/  IMAD R17, R29, R30.reuse, R11 ;  /* 0x0000001e1d117224 */ /* 0x080fe400078e020b */
[----:B------:R-:W-:Y:S02]  /*9220*/  IMAD.X R11, RZ, RZ, RZ, P2 ;  /* 0x000000ffff0b7224 */ /* 0x000fe400010e06ff */
[----:B------:R-:W-:Y:S02]  /*9230*/  IMAD.MOV.U32 R10, RZ, RZ, R5 ;  /* 0x000000ffff0a7224 */ /* 0x000fe400078e0005 */
[----:B------:R-:W-:-:S04]  /*9240*/  IMAD.WIDE.U32 R18, R28, R30, RZ ;  /* 0x0000001e1c127225 */ /* 0x000fc800078e00ff */
[----:B------:R-:W-:-:S04]  /*9250*/  IMAD.WIDE.U32 R46, P2, R28, R31, R44 ;  /* 0x0000001f1c2e7225 */ /* 0x000fc8000784002c */
[----:B------:R-:W-:Y:S01]  /*9260*/  IMAD.IADD R17, R13, 0x1, R17 ;  /* 0x000000010d117824 */ /* 0x000fe200078e0211 */
[----:B------:R-:W-:Y:S01]  /*9270*/  IADD3 RZ, P5, PT, R19, R46, RZ ;  /* 0x0000002e13ff7210 */ /* 0x000fe20007fbe0ff */
[----:B------:R-:W-:-:S03]  /*9280*/  IMAD.WIDE.U32.X R10, R29, R29, R10, P3 ;  /* 0x0000001d1d0a7225 */ /* 0x000fc600018e040a */
[C---:B------:R-:W-:Y:S01]  /*9290*/  SHF.L.U64.HI R15, R12.reuse, 0x1, R17 ;  /* 0x000000010c0f7819 */ /* 0x040fe20000010211 */
[----:B------:R-:W-:Y:S02]  /*92a0*/  IMAD.SHL.U32 R13, R12, 0x2, RZ ;  /* 0x000000020c0d7824 */ /* 0x000fe400078e00ff */
[----:B------:R-:W-:Y:S02]  /*92b0*/  IMAD.X R53, RZ, RZ, RZ, P2 ;  /* 0x000000ffff357224 */ /* 0x000fe400010e06ff */
[----:B------:R-:W-:Y:S01]  /*92c0*/  IMAD.MOV.U32 R52, RZ, RZ, R47 ;  /* 0x000000ffff347224 */ /* 0x000fe200078e002f */
[----:B------:R-:W-:Y:S01]  /*92d0*/  IADD3 R46, P4, PT, R13, R10, RZ ;  /* 0x0000000a0d2e7210 */ /* 0x000fe20007f9e0ff */
[----:B------:R-:W-:-:S03]  /*92e0*/  IMAD.WIDE.U32 R8, R33, R32, RZ ;  /* 0x0000002021087225 */ /* 0x000fc600078e00ff */
[----:B------:R-:W-:Y:S01]  /*92f0*/  ISETP.GE.U32.AND P2, PT, R46, R13, PT ;  /* 0x0000000d2e00720c */ /* 0x000fe20003f46070 */
[----:B------:R-:W-:Y:S02]  /*9300*/  IMAD.X R45, R15, 0x1, R11, P4 ;  /* 0x000000010f2d7824 */ /* 0x000fe400020e060b */
[----:B------:R-:W-:-:S03]  /*9310*/  IMAD.WIDE.U32 R12, R31, R30, RZ ;  /* 0x0000001e1f0c7225 */ /* 0x000fc600078e00ff */
[----:B------:R-:W-:Y:S01]  /*9320*/  ISETP.GE.U32.AND.EX P2, PT, R45, R15, PT, P2 ;  /* 0x0000000f2d00720c */ /* 0x000fe20003f46120 */
[----:B------:R-:W-:-:S04]  /*9330*/  IMAD.WIDE.U32.X R52, R29, R31, R52, P5 ;  /* 0x0000001f1d347225 */ /* 0x000fc800028e0434 */
[----:B------:R-:W-:Y:S01]  /*9340*/  IMAD.WIDE.U32 R18, R35, R34, RZ ;  /* 0x0000002223127225 */ /* 0x000fe200078e00ff */
[----:B------:R-:W-:Y:S02]  /*9350*/  SHF.L.W.U32.HI R15, R17, 0x1, R52 ;  /* 0x00000001110f7819 */ /* 0x000fe40000010e34 */
[----:B------:R-:W-:Y:S01]  /*9360*/  SEL R17, RZ, 0x1, P2 ;  /* 0x00000001ff117807 */ /* 0x000fe20001000000 */
[----:B------:R-:W-:-:S04]  /*9370*/  IMAD.WIDE.U32 R54, R32, R32, RZ ;  /* 0x0000002020367225 */ /* 0x000fc800078e00ff */
[----:B------:R-:W-:-:S04]  /*9380*/  IMAD.WIDE.U32 R8, P3, R32, R33, R8 ;  /* 0x0000002120087225 */ /* 0x000fc80007860008 */
[----:B------:R-:W-:Y:S01]  /*9390*/  IMAD.WIDE.U32 R10, R30, R30, RZ ;  /* 0x0000001e1e0a7225 */ /* 0x000fe200078e00ff */
[----:B------:R-:W-:Y:S02]  /*93a0*/  IADD3 R51, P4, PT, R55, R8, RZ ;  /* 0x0000000837337210 */ /* 0x000fe40007f9e0ff */
[----:B------:R-:W-:Y:S01]  /*93b0*/  SHF.L.W.U32.HI R8, R52, 0x1, R53 ;  /* 0x0000000134087819 */ /* 0x000fe20000010e35 */
[----:B------:R-:W-:-:S04]  /*93c0*/  IMAD.WIDE.U32 R12, P5, R30, R31, R12 ;  /* 0x0000001f1e0c7225 */ /* 0x000fc800078a000c */
[----:B------:R-:W-:-:S04]  /*93d0*/  IMAD.WIDE.U32 R60, P6, R34, R35, R18 ;  /* 0x00000023223c7225 */ /* 0x000fc800078c0012 */
[----:B------:R-:W-:-:S04]  /*93e0*/  IMAD.WIDE.U32 R56, R34, R34, RZ ;  /* 0x0000002222387225 */ /* 0x000fc800078e00ff */
[----:B------:R-:W-:Y:S01]  /*93f0*/  IMAD.X R19, RZ, RZ, RZ, P5 ;  /* 0x000000ffff137224 */ /* 0x000fe200028e06ff */
[----:B------:R-:W-:Y:S01]  /*9400*/  IADD3 R55, P5, P2, R17, R10, R15 ;  /* 0x0000000a11377210 */ /* 0x000fe20007abe00f */
[----:B------:R-:W-:Y:S01]  /*9410*/  IMAD.X R53, RZ, RZ, RZ, P3 ;  /* 0x000000ffff357224 */ /* 0x000fe200018e06ff */
[----:B------:R-:W-:Y:S01]  /*9420*/  IADD3 R15, P3, PT, R11, R12, RZ ;  /* 0x0000000c0b0f7210 */ /* 0x000fe20007f7e0ff */
[----:B------:R-:W-:Y:S01]  /*9430*/  IMAD.X R63, RZ, RZ, RZ, P6 ;  /* 0x000000ffff3f7224 */ /* 0x000fe200030e06ff */
[----:B------:R-:W-:Y:S01]  /*9440*/  IADD3 R17, P6, PT, R57, R60, RZ ;  /* 0x0000003c39117210 */ /* 0x000fe20007fde0ff */
[----:B------:R-:W-:Y:S01]  /*9450*/  IMAD.MOV.U32 R52, RZ, RZ, R9 ;  /* 0x000000ffff347224 */ /* 0x000fe200078e0009 */
[----:B------:R-:W-:Y:S01]  /*9460*/  IADD3.X R57, PT, PT, RZ, R15, R8, P5, P2 ;  /* 0x0000000fff397210 */ /* 0x000fe20002fe4408 */
[----:B------:R-:W-:Y:S01]  /*9470*/  IMAD.MOV.U32 R18, RZ, RZ, R13 ;  /* 0x000000ffff127224 */ /* 0x000fe200078e000d */
[----:B------:R-:W-:Y:S01]  /*9480*/  ISETP.GE.U32.AND P2, PT, R55, R10, PT ;  /* 0x0000000a3700720c */ /* 0x000fe20003f46070 */
[----:B------:R-:W-:-:S02]  /*9490*/  IMAD.MOV.U32 R62, RZ, RZ, R61 ;  /* 0x000000ffff3e7224 */ /* 0x000fc400078e003d */
[----:B------:R-:W-:Y:S01]  /*94a0*/  IMAD.WIDE.U32.X R10, R33, R33, R52, P4 ;  /* 0x00000021210a7225 */ /* 0x000fe200020e0434 */
[----:B------:R-:W-:-:S03]  /*94b0*/  ISETP.GE.U32.AND.EX P2, PT, R57, R15, PT, P2 ;  /* 0x0000000f3900720c */ /* 0x000fc60003f46120 */
[----:B------:R-:W-:-:S04]  /*94c0*/  IMAD.WIDE.U32.X R8, R31, R31, R18, P3 ;  /* 0x0000001f1f087225 */ /* 0x000fc800018e0412 */
[----:B------:R-:W-:-:S04]  /*94d0*/  IMAD.WIDE.U32.X R12, R35, R35, R62, P6 ;  /* 0x00000023230c7225 */ /* 0x000fc800030e043e */
[----:B------:R-:W-:Y:S02]  /*94e0*/  IMAD.MOV.U32 R44, RZ, RZ, R56 ;  /* 0x000000ffff2c7224 */ /* 0x000fe400078e0038 */
[----:B------:R-:W-:Y:S02]  /*94f0*/  IMAD.MOV.U32 R50, RZ, RZ, R10 ;  /* 0x000000ffff327224 */ /* 0x000fe400078e000a */
[----:B------:R-:W-:Y:S02]  /*9500*/  IMAD.MOV.U32 R56, RZ, RZ, R8 ;  /* 0x000000ffff387224 */ /* 0x000fe400078e0008 */
[----:B------:R-:W-:Y:S02]  /*9510*/  IMAD.MOV.U32 R60, RZ, RZ, R9 ;  /* 0x000000ffff3c7224 */ /* 0x000fe400078e0009 */
        /* <DEDUP_REMOVED lines=19> */
[----:B------:R-:W-:Y:S01]  /*9650*/  ISETP.NE.U32.AND P2, PT, R50, RZ, PT ;  /* 0x000000ff3200720c */ /* 0x000fe20003f45070 */
[----:B------:R-:W-:Y:S02]  /*9660*/  IMAD.MOV.U32 R56, RZ, RZ, RZ ;  /* 0x000000ffff387224 */ /* 0x000fe400078e00ff */
[----:B------:R-:W-:Y:S01]  /*9670*/  IMAD.MOV.U32 R60, RZ, RZ, RZ ;  /* 0x000000ffff3c7224 */ /* 0x000fe200078e00ff */
[----:B------:R-:W-:-:S13]  /*9680*/  ISETP.NE.AND.EX P2, PT, R47, RZ, PT, P2 ;  /* 0x000000ff2f00720c */ /* 0x000fda0003f45320 */
[----:B------:R-:W-:Y:S05]  /*9690*/  @P2 BRA `(.L_x_25) ;  /* 0x0000000000302947 */ /* 0x000fea0003800000 */
[----:B------:R-:W-:Y:S02]  /*96a0*/  IADD3 R44, P2, PT, R44, 0x1, RZ ;  /* 0x000000012c2c7810 */ /* 0x000fe40007f5e0ff */
[----:B------:R-:W-:Y:S01]  /*96b0*/  CS2R R50, SRZ ;  /* 0x0000000000327805 */ /* 0x000fe2000001ff00 */
[----:B------:R-:W-:Y:S02]  /*96c0*/  IMAD.MOV.U32 R47, RZ, RZ, RZ ;  /* 0x000000ffff2f7224 */ /* 0x000fe400078e00ff */
[----:B------:R-:W-:Y:S02]  /*96d0*/  IMAD.MOV.U32 R54, RZ, RZ, RZ ;  /* 0x000000ffff367224 */ /* 0x000fe400078e00ff */
[----:B------:R-:W-:Y:S01]  /*96e0*/  IMAD.X R17, RZ, RZ, R17, P2 ;  /* 0x000000ffff117224 */ /* 0x000fe200010e0611 */
[----:B------:R-:W-:Y:S01]  /*96f0*/  ISETP.NE.U32.AND P2, PT, R44, RZ, PT ;  /* 0x000000ff2c00720c */ /* 0x000fe20003f45070 */
[----:B------:R-:W-:Y:S02]  /*9700*/  IMAD.MOV.U32 R56, RZ, RZ, RZ ;  /* 0x000000ffff387224 */ /* 0x000fe400078e00ff */
[----:B------:R-:W-:Y:S01]  /*9710*/  IMAD.MOV.U32 R60, RZ, RZ, RZ ;  /* 0x000000ffff3c7224 */ /* 0x000fe200078e00ff */
[----:B------:R-:W-:-:S04]  /*9720*/  ISETP.NE.AND.EX P2, PT, R17, RZ, PT, P2 ;  /* 0x000000ff1100720c */ /* 0x000fc80003f45320 */
[----:B------:R-:W-:-:S04]  /*9730*/  SEL R9, RZ, 0x1, P2 ;  /* 0x00000001ff097807 */ /* 0x000fc80001000000 */
[----:B------:R-:W-:-:S05]  /*9740*/  IADD3 R10, P2, PT, R9, R10, RZ ;  /* 0x0000000a090a7210 */ /* 0x000fca0007f5e0ff */
[----:B------:R-:W-:-:S08]  /*9750*/  IMAD.X R13, RZ, RZ, R13, P2 ;  /* 0x000000ffff0d7224 */ /* 0x000fd000010e060d */
.L_x_25:
[-C--:B------:R-:W-:Y:S02]  /*9760*/  IMAD R11, R33, R28.reuse, RZ ;  /* 0x0000001c210b7224 */ /* 0x080fe400078e02ff */
[----:B------:R-:W-:-:S04]  /*9770*/  IMAD.WIDE.U32 R8, R32, R28, RZ ;  /* 0x0000001c20087225 */ /* 0x000fc800078e00ff */
[CC--:B------:R-:W-:Y:S02]  /*9780*/  IMAD R11, R29.reuse, R32.reuse, R11 ;  /* 0x000000201d0b7224 */ /* 0x0c0fe400078e020b */
[----:B------:R-:W-:-:S04]  /*9790*/  IMAD.WIDE.U32 R18, R29, R32, RZ ;  /* 0x000000201d127225 */ /* 0x000fc800078e00ff */
[----:B------:R-:W-:Y:S02]  /*97a0*/  IMAD.IADD R49, R9, 0x1, R11 ;  /* 0x0000000109317824 */ /* 0x000fe400078e020b */
[----:B------:R-:W-:Y:S02]  /*97b0*/  IMAD.SHL.U32 R11, R8, 0x2, RZ ;  /* 0x00000002080b7824 */ /* 0x000fe400078e00ff */
[----:B------:R-:W-:-:S03]  /*97c0*/  IMAD.WIDE.U32 R52, P2, R28, R33, R18 ;  /* 0x000000211c347225 */ /* 0x000fc60007840012 */
[----:B------:R-:W-:Y:S01]  /*97d0*/  IADD3 R12, P4, PT, R11, R55, RZ ;  /* 0x000000370b0c7210 */ /* 0x000fe20007f9e0ff */
[----:B------:R-:W-:Y:S01]  /*97e0*/  IMAD.WIDE.U32 R18, R28, R32, RZ ;  /* 0x000000201c127225 */ /* 0x000fe200078e00ff */
[----:B------:R-:W-:-:S03]  /*97f0*/  SHF.L.U64.HI R18, R8, 0x1, R49 ;  /* 0x0000000108127819 */ /* 0x000fc60000010231 */
[----:B------:R-:W-:Y:S01]  /*9800*/  IMAD.X R9, RZ, RZ, RZ, P2 ;  /* 0x000000ffff097224 */ /* 0x000fe200010e06ff */
[----:B------:R-:W-:Y:S01]  /*9810*/  IADD3 RZ, P3, PT, R19, R52, RZ ;  /* 0x0000003413ff7210 */ /* 0x000fe20007f7e0ff */
[----:B------:R-:W-:Y:S01]  /*9820*/  IMAD.X R15, R18, 0x1, R57, P4 ;  /* 0x00000001120f7824 */ /* 0x000fe200020e0639 */
[----:B------:R-:W-:Y:S01]  /*9830*/  ISETP.GE.U32.AND P2, PT, R12, R11, PT ;  /* 0x0000000b0c00720c */ /* 0x000fe20003f46070 */
[----:B------:R-:W-:-:S03]  /*9840*/  IMAD.MOV.U32 R8, RZ, RZ, R53 ;  /* 0x000000ffff087224 */ /* 0x000fc600078e0035 */
[----:B------:R-:W-:Y:S01]  /*9850*/  ISETP.GE.U32.AND.EX P2, PT, R15, R18, PT, P2 ;  /* 0x000000120f00720c */ /* 0x000fe20003f46120 */
[----:B------:R-:W-:-:S03]  /*9860*/  IMAD.WIDE.U32.X R8, R29, R33, R8, P3 ;  /* 0x000000211d087225 */ /* 0x000fc600018e0408 */
[----:B------:R-:W-:Y:S02]  /*9870*/  SEL R18, RZ, 0x1, P2 ;  /* 0x00000001ff127807 */ /* 0x000fe40001000000 */
[----:B------:R-:W-:Y:S02]  /*9880*/  SHF.L.W.U32.HI R11, R49, 0x1, R8 ;  /* 0x00000001310b7819 */ /* 0x000fe40000010e08 */
        /* <DEDUP_REMOVED lines=26> */
[----:B------:R-:W-:-:S05]  /*9a30*/  IADD3 R10, P2, PT, R9, R10, RZ ;  /* 0x0000000a090a7210 */ /* 0x000fca0007f5e0ff */
[----:B------:R-:W-:-:S08]  /*9a40*/  IMAD.X R13, RZ, RZ, R13, P2 ;  /* 0x000000ffff0d7224 */ /* 0x000fd000010e060d */
.L_x_26:
[----:B------:R-:W-:-:S04]  /*9a50*/  IMAD.WIDE.U32 R8, R29, R34, RZ ;  /* 0x000000221d087225 */ /* 0x000fc800078e00ff */
[----:B------:R-:W-:-:S04]  /*9a60*/  IMAD.WIDE.U32 R52, R28, R34, RZ ;  /* 0x000000221c347225 */ /* 0x000fc800078e00ff */
[----:B------:R-:W-:-:S04]  /*9a70*/  IMAD.WIDE.U32 R8, P2, R28, R35, R8 ;  /* 0x000000231c087225 */ /* 0x000fc80007840008 */
[----:B------:R-:W-:Y:S01]  /*9a80*/  IMAD.WIDE.U32 R18, R31, R32, RZ ;  /* 0x000000201f127225 */ /* 0x000fe200078e00ff */
[----:B------:R-:W-:-:S03]  /*9a90*/  IADD3 RZ, P3, PT, R53, R8, RZ ;  /* 0x0000000835ff7210 */ /* 0x000fc60007f7e0ff */
[----:B------:R-:W-:-:S04]  /*9aa0*/  IMAD.WIDE.U32 R56, R34, R28, RZ ;  /* 0x0000001c22387225 */ /* 0x000fc800078e00ff */
[----:B------:R-:W-:Y:S02]  /*9ab0*/  IMAD R55, R35, R28, RZ ;  /* 0x0000001c23377224 */ /* 0x000fe400078e02ff */
[----:B------:R-:W-:Y:S02]  /*9ac0*/  IMAD R63, R33, R30, RZ ;  /* 0x0000001e213f7224 */ /* 0x000fe400078e02ff */
[----:B------:R-:W-:Y:S02]  /*9ad0*/  IMAD.SHL.U32 R8, R56, 0x2, RZ ;  /* 0x0000000238087824 */ /* 0x000fe400078e00ff */
[----:B------:R-:W-:-:S04]  /*9ae0*/  IMAD.WIDE.U32 R60, R30, R32, RZ ;  /* 0x000000201e3c7225 */ /* 0x000fc800078e00ff */
[----:B------:R-:W-:-:S04]  /*9af0*/  IMAD.WIDE.U32 R18, P5, R30, R33, R18 ;  /* 0x000000211e127225 */ /* 0x000fc800078a0012 */
[----:B------:R-:W-:Y:S01]  /*9b00*/  IMAD R55, R29, R34, R55 ;  /* 0x000000221d377224 */ /* 0x000fe200078e0237 */
[----:B------:R-:W-:Y:S01]  /*9b10*/  IADD3 RZ, P4, PT, R61, R18, RZ ;  /* 0x000000123dff7210 */ /* 0x000fe20007f9e0ff */
[----:B------:R-:W-:-:S04]  /*9b20*/  IMAD.WIDE.U32 R52, R32, R30, RZ ;  /* 0x0000001e20347225 */ /* 0x000fc800078e00ff */
[----:B------:R-:W-:Y:S01]  /*9b30*/  IMAD R65, R31, R32, R63 ;  /* 0x000000201f417224 */ /* 0x000fe200078e023f */
[----:B------:R-:W-:Y:S01]  /*9b40*/  IADD3 R18, P6, PT, R56, R52, RZ ;  /* 0x0000003438127210 */ /* 0x000fe20007fde0ff */
[----:B------:R-:W-:Y:S01]  /*9b50*/  IMAD.X R63, RZ, RZ, RZ, P2 ;  /* 0x000000ffff3f7224 */ /* 0x000fe200010e06ff */
[----:B------:R-:W-:Y:S01]  /*9b60*/  IADD3 R64, P2, PT, R8, R11, RZ ;  /* 0x0000000b08407210 */ /* 0x000fe20007f5e0ff */
[----:B------:R-:W-:Y:S02]  /*9b70*/  IMAD.MOV.U32 R62, RZ, RZ, R9 ;  /* 0x000000ffff3e7224 */ /* 0x000fe400078e0009 */
[----:B------:R-:W-:Y:S02]  /*9b80*/  IMAD.IADD R67, R57, 0x1, R55 ;  /* 0x0000000139437824 */ /* 0x000fe400078e0237 */
[----:B------:R-:W-:Y:S02]  /*9b90*/  IMAD.IADD R65, R53, 0x1, R65 ;  /* 0x0000000135417824 */ /* 0x000fe400078e0241 */
[----:B------:R-:W-:Y:S01]  /*9ba0*/  IMAD.WIDE.U32.X R52, R29, R35, R62, P3 ;  /* 0x000000231d347225 */ /* 0x000fe200018e043e */
[----:B------:R-:W-:-:S02]  /*9bb0*/  ISETP.GE.U32.AND P3, PT, R64, R8, PT ;  /* 0x000000084000720c */ /* 0x000fc40003f66070 */
[----:B------:R-:W-:Y:S01]  /*9bc0*/  SHF.L.U64.HI R8, R56, 0x1, R67 ;  /* 0x0000000138087819 */ /* 0x000fe20000010243 */
[----:B------:R-:W-:-:S04]  /*9bd0*/  IMAD.WIDE.U32 R62, R30, R34, RZ ;  /* 0x000000221e3e7225 */ /* 0x000fc800078e00ff */
[----:B------:R-:W-:Y:S02]  /*9be0*/  IMAD.X R62, R8, 0x1, R49, P2 ;  /* 0x00000001083e7824 */ /* 0x000fe400010e0631 */
[----:B------:R-:W-:-:S03]  /*9bf0*/  IMAD.WIDE.U32 R60, R31, R34, RZ ;  /* 0x000000221f3c7225 */ /* 0x000fc600078e00ff */
[----:B------:R-:W-:Y:S01]  /*9c00*/  ISETP.GE.U32.AND.EX P3, PT, R62, R8, PT, P3 ;  /* 0x000000083e00720c */ /* 0x000fe20003f66130 */
[----:B------:R-:W-:Y:S01]  /*9c10*/  IMAD.X R55, R65, 0x1, R67, P6 ;  /* 0x0000000141377824 */ /* 0x000fe200030e0643 */
[----:B------:R-:W-:Y:S01]  /*9c20*/  LEA R11, P6, R18, R11, 0x1 ;  /* 0x0000000b120b7211 */ /* 0x000fe200078c08ff */
[----:B------:R-:W-:Y:S02]  /*9c30*/  IMAD.X R57, RZ, RZ, RZ, P5 ;  /* 0x000000ffff397224 */ /* 0x000fe400028e06ff */
[----:B------:R-:W-:Y:S01]  /*9c40*/  IMAD.MOV.U32 R56, RZ, RZ, R19 ;  /* 0x000000ffff387224 */ /* 0x000fe200078e0013 */
[----:B------:R-:W-:Y:S01]  /*9c50*/  ISETP.GE.U32.AND P2, PT, R11, R64, PT ;  /* 0x000000400b00720c */ /* 0x000fe20003f46070 */
[----:B------:R-:W-:Y:S01]  /*9c60*/  IMAD.WIDE.U32 R60, P5, R30, R35, R60 ;  /* 0x000000231e3c7225 */ /* 0x000fe200078a003c */
[----:B------:R-:W-:Y:S02]  /*9c70*/  LEA.HI.X R49, R18, R49, R55, 0x1, P6 ;  /* 0x0000003112317211 */ /* 0x000fe400030f0c37 */
[----:B------:R-:W-:Y:S01]  /*9c80*/  SHF.L.W.U32.HI R19, R67, 0x1, R52 ;  /* 0x0000000143137819 */ /* 0x000fe20000010e34 */
[----:B------:R-:W-:Y:S01]  /*9c90*/  IMAD R55, R35, R30, RZ ;  /* 0x0000001e23377224 */ /* 0x000fe200078e02ff */
[----:B------:R-:W-:Y:S01]  /*9ca0*/  SEL R18, RZ, 0x1, P3 ;  /* 0x00000001ff127807 */ /* 0x000fe20001800000 */
[----:B------:R-:W-:Y:S01]  /*9cb0*/  IMAD.WIDE.U32.X R56, R31, R33, R56, P4 ;  /* 0x000000211f387225 */ /* 0x000fe200020e0438 */
[----:B------:R-:W-:-:S02]  /*9cc0*/  ISETP.GE.U32.AND.EX P2, PT, R49, R62, PT, P2 ;  /* 0x0000003e3100720c */ /* 0x000fc40003f46120 */
[----:B------:R-:W-:Y:S01]  /*9cd0*/  SHF.L.W.U32.HI R52, R52, 0x1, R53 ;  /* 0x0000000134347819 */ /* 0x000fe20000010e35 */
[----:B------:R-:W-:Y:S01]  /*9ce0*/  IMAD.X R9, RZ, RZ, RZ, P5 ;  /* 0x000000ffff097224 */ /* 0x000fe200028e06ff */
[----:B------:R-:W-:Y:S01]  /*9cf0*/  IADD3 RZ, P5, PT, R63, R60, RZ ;  /* 0x0000003c3fff7210 */ /* 0x000fe20007fbe0ff */
[----:B------:R-:W-:Y:S01]  /*9d00*/  IMAD.MOV.U32 R8, RZ, RZ, R61 ;  /* 0x000000ffff087224 */ /* 0x000fe200078e003d */
[----:B------:R-:W-:Y:S01]  /*9d10*/  IADD3 R61, P3, P6, R18, R54, R19 ;  /* 0x00000036123d7210 */ /* 0x000fe20007e7e013 */
[----:B------:R-:W-:Y:S01]  /*9d20*/  IMAD R63, R31, R34, R55 ;  /* 0x000000221f3f7224 */ /* 0x000fe200078e0237 */
[----:B------:R-:W-:Y:S01]  /*9d30*/  SHF.L.W.U32.HI R55, R65, 0x1, R56 ;  /* 0x0000000141377819 */ /* 0x000fe20000010e38 */
[----:B------:R-:W-:Y:S01]  /*9d40*/  IMAD.WIDE.U32 R18, R34, R30, RZ ;  /* 0x0000001e22127225 */ /* 0x000fe200078e00ff */
[----:B------:R-:W-:Y:S02]  /*9d50*/  SEL R60, RZ, 0x1, P2 ;  /* 0x00000001ff3c7807 */ /* 0x000fe40001000000 */
[----:B------:R-:W-:Y:S01]  /*9d60*/  SHF.L.W.U32.HI R56, R56, 0x1, R57 ;  /* 0x0000000138387819 */ /* 0x000fe20000010e39 */
[----:B------:R-:W-:Y:S01]  /*9d70*/  IMAD.IADD R63, R19, 0x1, R63 ;  /* 0x00000001133f7824 */ /* 0x000fe200078e023f */
[----:B------:R-:W-:Y:S01]  /*9d80*/  IADD3 R60, P2, P4, R60, R61, R55 ;  /* 0x0000003d3c3c7210 */ /* 0x000fe20007c5e037 */
[----:B------:R-:W-:Y:S01]  /*9d90*/  IMAD.SHL.U32 R57, R18, 0x2, RZ ;  /* 0x0000000212397824 */ /* 0x000fe200078e00ff */
[----:B------:R-:W-:Y:S01]  /*9da0*/  IADD3.X R52, PT, PT, RZ, R51, R52, P3, P6 ;  /* 0x00000033ff347210 */ /* 0x000fe20001fec434 */
[----:B------:R-:W-:Y:S01]  /*9db0*/  IMAD R53, R35, R32, RZ ;  /* 0x0000002023357224 */ /* 0x000fe200078e02ff */
[----:B------:R-:W-:Y:S01]  /*9dc0*/  ISETP.GE.U32.AND P3, PT, R61, R54, PT ;  /* 0x000000363d00720c */ /* 0x000fe20003f66070 */
[----:B------:R-:W-:Y:S01]  /*9dd0*/  IMAD.WIDE.U32 R54, R34, R32, RZ ;  /* 0x0000002022367225 */ /* 0x000fe200078e00ff */
[----:B------:R-:W-:-:S02]  /*9de0*/  IADD3.X R65, PT, PT, RZ, R52, R56, P2, P4 ;  /* 0x00000034ff417210 */ /* 0x000fc400017e8438 */
[----:B------:R-:W-:Y:S01]  /*9df0*/  SHF.L.U64.HI R62, R18, 0x1, R63 ;  /* 0x00000001123e7819 */ /* 0x000fe2000001023f */
[----:B------:R-:W-:Y:S01]  /*9e00*/  IMAD.WIDE.U32.X R8, R31, R35, R8, P5 ;  /* 0x000000231f087225 */ /* 0x000fe200028e0408 */
[----:B------:R-:W-:Y:S02]  /*9e10*/  IADD3 R56, P4, PT, R57, R60, RZ ;  /* 0x0000003c39387210 */ /* 0x000fe40007f9e0ff */
[----:B------:R-:W-:Y:S01]  /*9e20*/  ISETP.GE.U32.AND.EX P3, PT, R52, R51, PT, P3 ;  /* 0x000000333400720c */ /* 0x000fe20003f66130 */
[----:B------:R-:W-:Y:S01]  /*9e30*/  IMAD.WIDE.U32 R18, R33, R34, RZ ;  /* 0x0000002221127225 */ /* 0x000fe200078e00ff */
[----:B------:R-:W-:-:S03]  /*9e40*/  ISETP.GE.U32.AND P2, PT, R60, R61, PT ;  /* 0x0000003d3c00720c */ /* 0x000fc60003f46070 */
[----:B------:R-:W-:Y:S01]  /*9e50*/  IMAD R61, R33, R34, R53 ;  /* 0x00000022213d7224 */ /* 0x000fe200078e0235 */
[----:B------:R-:W-:Y:S01]  /*9e60*/  ISETP.GE.U32.AND.EX P2, PT, R65, R52, PT, P2 ;  /* 0x000000344100720c */ /* 0x000fe20003f46120 */
[----:B------:R-:W-:Y:S01]  /*9e70*/  IMAD.X R51, R62, 0x1, R65, P4 ;  /* 0x000000013e337824 */ /* 0x000fe200020e0641 */
[----:B------:R-:W-:Y:S01]  /*9e80*/  ISETP.GE.U32.AND P4, PT, R56, R57, PT ;  /* 0x000000393800720c */ /* 0x000fe20003f86070 */
[----:B------:R-:W-:Y:S01]  /*9e90*/  IMAD.IADD R61, R55, 0x1, R61 ;  /* 0x00000001373d7824 */ /* 0x000fe200078e023d */
[----:B------:R-:W-:Y:S01]  /*9ea0*/  SHF.L.W.U32.HI R55, R63, 0x1, R8 ;  /* 0x000000013f377819 */ /* 0x000fe20000010e08 */
[C---:B------:R-:W-:Y:S01]  /*9eb0*/  IMAD.WIDE.U32 R52, R51.reuse, 0x3d1, RZ ;  /* 0x000003d133347825 */ /* 0x040fe200078e00ff */
[----:B------:R-:W-:Y:S02]  /*9ec0*/  ISETP.GE.U32.AND.EX P4, PT, R51, R62, PT, P4 ;  /* 0x0000003e3300720c */ /* 0x000fe40003f86140 */
[C---:B------:R-:W-:Y:S01]  /*9ed0*/  SHF.L.U64.HI R64, R54.reuse, 0x1, R61 ;  /* 0x0000000136407819 */ /* 0x040fe2000001023d */
[----:B------:R-:W-:Y:S01]  /*9ee0*/  IMAD.SHL.U32 R60, R54, 0x2, RZ ;  /* 0x00000002363c7824 */ /* 0x000fe200078e00ff */
[----:B------:R-:W-:Y:S01]  /*9ef0*/  SHF.L.W.U32.HI R54, R8, 0x1, R9 ;  /* 0x0000000108367819 */ /* 0x000fe20000010e09 */
[----:B------:R-:W-:-:S04]  /*9f00*/  IMAD.WIDE.U32 R52, P5, R56, 0x1, R52 ;  /* 0x0000000138347825 */ /* 0x000fc800078a0034 */
[----:B------:R-:W-:Y:S01]  /*9f10*/  IMAD.WIDE.U32 R8, R56, 0x3d1, RZ ;  /* 0x000003d138087825 */ /* 0x000fe200078e00ff */
[----:B------:R-:W-:-:S03]  /*9f20*/  SEL R56, RZ, 0x1, P4 ;  /* 0x00000001ff387807 */ /* 0x000fc60002000000 */
[----:B------:R-:W-:Y:S01]  /*9f30*/  IMAD.WIDE.U32 R18, P6, R32, R35, R18 ;  /* 0x0000002320127225 */ /* 0x000fe200078c0012 */
[----:B------:R-:W-:-:S12]  /*9f40*/  @P3 BRA `(.L_x_27) ;  /* 0x0000000000383947 */ /* 0x000fd80003800000 */
[----:B------:R-:W-:-:S05]  /*9f50*/  IADD3 R50, P3, PT, R50, 0x1, RZ ;  /* 0x0000000132327810 */ /* 0x000fca0007f7e0ff */
[----:B------:R-:W-:Y:S01]  /*9f60*/  IMAD.X R47, RZ, RZ, R47, P3 ;  /* 0x000000ffff2f7224 */ /* 0x000fe200018e062f */
[----:B------:R-:W-:-:S04]  /*9f70*/  ISETP.NE.U32.AND P3, PT, R50, RZ, PT ;  /* 0x000000ff3200720c */ /* 0x000fc80003f65070 */
[----:B------:R-:W-:-:S13]  /*9f80*/  ISETP.NE.AND.EX P3, PT, R47, RZ, PT, P3 ;  /* 0x000000ff2f00720c */ /* 0x000fda0003f65330 */
[----:B------:R-:W-:Y:S05]  /*9f90*/  @P3 BRA `(.L_x_27) ;  /* 0x0000000000243947 */ /* 0x000fea0003800000 */
[----:B------:R-:W-:Y:S01]  /*9fa0*/  IADD3 R44, P3, PT, R44, 0x1, RZ ;  /* 0x000000012c2c7810 */ /* 0x000fe20007f7e0ff */
[----:B------:R-:W-:-:S04]  /*9fb0*/  IMAD.MOV.U32 R50, RZ, RZ, RZ ;  /* 0x000000ffff327224 */ /* 0x000fc800078e00ff */
[----:B------:R-:W-:Y:S01]  /*9fc0*/  IMAD.X R17, RZ, RZ, R17, P3 ;  /* 0x000000ffff117224 */ /* 0x000fe200018e0611 */
[----:B------:R-:W-:-:S04]  /*9fd0*/  ISETP.NE.U32.AND P3, PT, R44, RZ, PT ;  /* 0x000000ff2c00720c */ /* 0x000fc80003f65070 */
[----:B------:R-:W-:-:S04]  /*9fe0*/  ISETP.NE.AND.EX P3, PT, R17, RZ, PT, P3 ;  /* 0x000000ff1100720c */ /* 0x000fc80003f65330 */
[----:B------:R-:W-:-:S04]  /*9ff0*/  SEL R47, RZ, 0x1, P3 ;  /* 0x00000001ff2f7807 */ /* 0x000fc80001800000 */
[----:B------:R-:W-:Y:S01]  /*a000*/  IADD3 R10, P3, PT, R47, R10, RZ ;  /* 0x0000000a2f0a7210 */ /* 0x000fe20007f7e0ff */
[----:B------:R-:W-:-:S04]  /*a010*/  IMAD.MOV.U32 R47, RZ, RZ, RZ ;  /* 0x000000ffff2f7224 */ /* 0x000fc800078e00ff */
[----:B------:R-:W-:-:S08]  /*a020*/  IMAD.X R13, RZ, RZ, R13, P3 ;  /* 0x000000ffff0d7224 */ /* 0x000fd000018e060d */
.L_x_27:
[----:B------:R-:W-:Y:S05]  /*a030*/  @P2 BRA `(.L_x_28) ;  /* 0x0000000000382947 */ /* 0x000fea0003800000 */
        /* <DEDUP_REMOVED lines=14> */
.L_x_28:
[----:B------:R-:W-:Y:S01]  /*a120*/  IADD3 R67, P2, P3, R56, R50, R55 ;  /* 0x0000003238437210 */ /* 0x000fe20007b5e037 */
[----:B------:R-:W-:Y:S01]  /*a130*/  IMAD.WIDE.U32 R62, R32, R34, RZ ;  /* 0x00000022203e7225 */ /* 0x000fe200078e00ff */
[----:B------:R-:W-:Y:S02]  /*a140*/  IADD3 R9, P4, PT, R9, R52, RZ ;  /* 0x0000003409097210 */ /* 0x000fe40007f9e0ff */
[----:B------:R-:W-:Y:S01]  /*a150*/  IADD3.X R66, PT, PT, RZ, R47, R54, P2, P3 ;  /* 0x0000002fff427210 */ /* 0x000fe200017e6436 */
[----:B------:R-:W-:Y:S01]  /*a160*/  IMAD.X R57, RZ, RZ, RZ, P5 ;  /* 0x000000ffff397224 */ /* 0x000fe200028e06ff */
[----:B------:R-:W-:Y:S01]  /*a170*/  IADD3 R5, P2, PT, R60, R67, RZ ;  /* 0x000000433c057210 */ /* 0x000fe20007f5e0ff */
[----:B------:R-:W-:Y:S01]  /*a180*/  IMAD.MOV.U32 R54, RZ, RZ, R19 ;  /* 0x000000ffff367224 */ /* 0x000fe200078e0013 */
[----:B------:R-:W-:Y:S01]  /*a190*/  ISETP.GE.U32.AND P3, PT, R67, R50, PT ;  /* 0x000000324300720c */ /* 0x000fe20003f66070 */
[----:B------:R-:W-:Y:S01]  /*a1a0*/  IMAD.MOV.U32 R56, RZ, RZ, R53 ;  /* 0x000000ffff387224 */ /* 0x000fe200078e0035 */
[----:B------:R-:W-:Y:S01]  /*a1b0*/  IADD3 RZ, P5, PT, R63, R18, RZ ;  /* 0x000000123fff7210 */ /* 0x000fe20007fbe0ff */
[----:B------:R-:W-:Y:S01]  /*a1c0*/  IMAD.X R65, R64, 0x1, R66, P2 ;  /* 0x0000000140417824 */ /* 0x000fe200010e0642 */
[----:B------:R-:W-:Y:S01]  /*a1d0*/  ISETP.GE.U32.AND.EX P3, PT, R66, R47, PT, P3 ;  /* 0x0000002f4200720c */ /* 0x000fe20003f66130 */
[----:B------:R-:W-:-:S04]  /*a1e0*/  IMAD.WIDE.U32 R18, R28, R28, R8 ;  /* 0x0000001c1c127225 */ /* 0x000fc800078e0008 */
[----:B------:R-:W-:Y:S01]  /*a1f0*/  IMAD.WIDE.U32 R62, R65, 0x3d1, RZ ;  /* 0x000003d1413e7825 */ /* 0x000fe200078e00ff */
[----:B------:R-:W-:-:S03]  /*a200*/  ISETP.GE.U32.AND P2, PT, R18, R8, PT ;  /* 0x000000081200720c */ /* 0x000fc60003f46070 */
[----:B------:R-:W-:Y:S02]  /*a210*/  IMAD.X R55, RZ, RZ, RZ, P6 ;  /* 0x000000ffff377224 */ /* 0x000fe400030e06ff */
[----:B------:R-:W-:Y:S01]  /*a220*/  IMAD.WIDE.U32.X R52, R51, 0x1, R56, P4 ;  /* 0x0000000133347825 */ /* 0x000fe200020e0438 */
[----:B------:R-:W-:-:S03]  /*a230*/  ISETP.GE.U32.AND P4, PT, R5, R60, PT ;  /* 0x0000003c0500720c */ /* 0x000fc60003f86070 */
[----:B------:R-:W-:Y:S01]  /*a240*/  IMAD.IADD R4, R4, 0x1, R19 ;  /* 0x0000000104047824 */ /* 0x000fe200078e0213 */
[----:B------:R-:W-:Y:S01]  /*a250*/  ISETP.GE.U32.AND.EX P4, PT, R65, R64, PT, P4 ;  /* 0x000000404100720c */ /* 0x000fe20003f86140 */
[----:B------:R-:W-:-:S03]  /*a260*/  IMAD.WIDE.U32.X R56, R33, R35, R54, P5 ;  /* 0x0000002321387225 */ /* 0x000fc600028e0436 */
[----:B------:R-:W-:Y:S01]  /*a270*/  ISETP.GE.U32.AND.EX P2, PT, R4, R9, PT, P2 ;  /* 0x000000090400720c */ /* 0x000fe20003f46120 */
[----:B------:R-:W-:Y:S01]  /*a280*/  IMAD.WIDE.U32 R50, R5, 0x3d1, RZ ;  /* 0x000003d105327825 */ /* 0x000fe200078e00ff */
[----:B------:R-:W-:Y:S02]  /*a290*/  SEL R8, RZ, 0x1, P4 ;  /* 0x00000001ff087807 */ /* 0x000fe40002000000 */
[----:B------:R-:W-:Y:S01]  /*a2a0*/  SHF.L.W.U32.HI R61, R61, 0x1, R56 ;  /* 0x000000013d3d7819 */ /* 0x000fe20000010e38 */
[----:B------:R-:W-:Y:S01]  /*a2b0*/  IMAD.WIDE.U32 R54, P6, R5, 0x1, R62 ;  /* 0x0000000105367825 */ /* 0x000fe200078c003e */
[----:B------:R-:W-:Y:S02]  /*a2c0*/  IADD3 R63, P5, PT, R46, R50, RZ ;  /* 0x000000322e3f7210 */ /* 0x000fe40007fbe0ff */
[----:B------:R-:W-:Y:S02]  /*a2d0*/  SHF.L.W.U32.HI R56, R56, 0x1, R57 ;  /* 0x0000000138387819 */ /* 0x000fe40000010e39 */
[----:B------:R-:W-:-:S02]  /*a2e0*/  IADD3 R60, P4, PT, R51, R54, RZ ;  /* 0x00000036333c7210 */ /* 0x000fc40007f9e0ff */
[----:B------:R-:W-:Y:S01]  /*a2f0*/  SEL R5, RZ, 0x1, P2 ;  /* 0x00000001ff057807 */ /* 0x000fe20001000000 */
        /* <DEDUP_REMOVED lines=8> */
.L_x_29:
[----:B------:R-:W-:Y:S01]  /*a380*/  IMAD.X R47, RZ, RZ, RZ, P6 ;  /* 0x000000ffff2f7224 */ /* 0x000fe200030e06ff */
[----:B------:R-:W-:Y:S01]  /*a390*/  IADD3 R61, P2, P3, R8, R44, R61 ;  /* 0x0000002c083d7210 */ /* 0x000fe20007b5e03d */
[----:B------:R-:W-:Y:S01]  /*a3a0*/  IMAD.X R45, R60, 0x1, R45, P5 ;  /* 0x000000013c2d7824 */ /* 0x000fe200028e062d */
[C---:B------:R-:W-:Y:S01]  /*a3b0*/  IADD3 R5, P5, P6, R63.reuse, R52, R5 ;  /* 0x000000343f057210 */ /* 0x040fe20007ebe005 */
[----:B------:R-:W-:Y:S01]  /*a3c0*/  IMAD.MOV.U32 R46, RZ, RZ, R55 ;  /* 0x000000ffff2e7224 */ /* 0x000fe200078e0037 */
[----:B------:R-:W-:Y:S02]  /*a3d0*/  IADD3.X R56, PT, PT, RZ, R17, R56, P2, P3 ;  /* 0x00000011ff387210 */ /* 0x000fe400017e6438 */
[----:B------:R-:W-:Y:S01]  /*a3e0*/  ISETP.GE.U32.AND P3, PT, R63, R50, PT ;  /* 0x000000323f00720c */ /* 0x000fe20003f66070 */
[----:B------:R-:W-:Y:S01]  /*a3f0*/  IMAD.WIDE.U32.X R46, R65, 0x1, R46, P4 ;  /* 0x00000001412e7825 */ /* 0x000fe200020e042e */
[----:B------:R-:W-:Y:S02]  /*a400*/  ISETP.GE.U32.AND P2, PT, R5, R63, PT ;  /* 0x0000003f0500720c */ /* 0x000fe40003f46070 */
[----:B------:R-:W-:Y:S01]  /*a410*/  IADD3.X R8, PT, PT, R45, R53, RZ, P5, P6 ;  /* 0x000000352d087210 */ /* 0x000fe20002fec4ff */
[C---:B------:R-:W-:Y:S01]  /*a420*/  IMAD.WIDE.U32 R50, R61.reuse, 0x3d1, RZ ;  /* 0x000003d13d327825 */ /* 0x040fe200078e00ff */
[----:B------:R-:W-:-:S02]  /*a430*/  ISETP.GE.U32.AND P5, PT, R61, R44, PT ;  /* 0x0000002c3d00720c */ /* 0x000fc40003fa6070 */
[----:B------:R-:W-:Y:S02]  /*a440*/  ISETP.GE.U32.AND.EX P3, PT, R45, R60, PT, P3 ;  /* 0x0000003c2d00720c */ /* 0x000fe40003f66130 */
[----:B------:R-:W-:Y:S01]  /*a450*/  ISETP.GE.U32.AND.EX P2, PT, R8, R45, PT, P2 ;  /* 0x0000002d0800720c */ /* 0x000fe20003f46120 */
[C---:B------:R-:W-:Y:S01]  /*a460*/  IMAD.WIDE.U32 R44, R56.reuse, 0x3d1, RZ ;  /* 0x000003d1382c7825 */ /* 0x040fe200078e00ff */
[----:B------:R-:W-:Y:S02]  /*a470*/  ISETP.GE.U32.AND.EX P5, PT, R56, R17, PT, P5 ;  /* 0x000000113800720c */ /* 0x000fe40003fa6150 */
[----:B------:R-:W-:Y:S02]  /*a480*/  SEL R17, RZ, 0x1, P3 ;  /* 0x00000001ff117807 */ /* 0x000fe40001800000 */
[----:B------:R-:W-:Y:S01]  /*a490*/  SEL R9, RZ, 0x1, P2 ;  /* 0x00000001ff097807 */ /* 0x000fe20001000000 */
[----:B------:R-:W-:Y:S01]  /*a4a0*/  IMAD.WIDE.U32 R44, P2, R61, 0x1, R44 ;  /* 0x000000013d2c7825 */ /* 0x000fe2000784002c */
[----:B------:R-:W-:-:S02]  /*a4b0*/  SEL R19, RZ, 0x1, P5 ;  /* 0x00000001ff137807 */ /* 0x000fc40002800000 */
[----:B------:R-:W-:Y:S02]  /*a4c0*/  IADD3 R9, P4, P5, R9, R46, R17 ;  /* 0x0000002e09097210 */ /* 0x000fe40007d9e011 */
[----:B------:R-:W-:Y:S02]  /*a4d0*/  IADD3 R17, P3, PT, R10, R19, RZ ;  /* 0x000000130a117210 */ /* 0x000fe40007f7e0ff */
[----:B------:R-:W-:Y:S02]  /*a4e0*/  IADD3.X R10, PT, PT, RZ, R47, RZ, P4, P5 ;  /* 0x0000002fff0a7210 */ /* 0x000fe400027ea4ff */
[----:B------:R-:W-:Y:S02]  /*a4f0*/  IADD3 R12, P6, PT, R12, R50, RZ ;  /* 0x000000320c0c7210 */ /* 0x000fe40007fde0ff */
[----:B------:R-:W-:Y:S01]  /*a500*/  IADD3 R44, P4, PT, R51, R44, RZ ;  /* 0x0000002c332c7210 */ /* 0x000fe20007f9e0ff */
[----:B------:R-:W-:Y:S01]  /*a510*/  IMAD.X R51, RZ, RZ, R13, P3 ;  /* 0x000000ffff337224 */ /* 0x000fe200018e060d */
[C---:B------:R-:W-:Y:S01]  /*a520*/  IADD3 R9, P5, PT, R12.reuse, R9, RZ ;  /* 0x000000090c097210 */ /* 0x040fe20007fbe0ff */
[----:B------:R-:W-:Y:S01]  /*a530*/  IMAD.X R13, RZ, RZ, RZ, P2 ;  /* 0x000000ffff0d7224 */ /* 0x000fe200010e06ff */
[----:B------:R-:W-:Y:S01]  /*a540*/  ISETP.GE.U32.AND P2, PT, R12, R50, PT ;  /* 0x000000320c00720c */ /* 0x000fe20003f46070 */
[----:B------:R-:W-:Y:S01]  /*a550*/  IMAD.X R15, R44, 0x1, R15, P6 ;  /* 0x000000012c0f7824 */ /* 0x000fe200030e060f */
[----:B------:R-:W-:Y:S01]  /*a560*/  ISETP.GE.U32.AND P3, PT, R9, R12, PT ;  /* 0x0000000c0900720c */ /* 0x000fe20003f66070 */
[----:B------:R-:W-:-:S03]  /*a570*/  IMAD.WIDE.U32 R46, R51, 0x3d1, RZ ;  /* 0x000003d1332e7825 */ /* 0x000fc600078e00ff */
[C---:B------:R-:W-:Y:S01]  /*a580*/  ISETP.GE.U32.AND.EX P2, PT, R15.reuse, R44, PT, P2 ;  /* 0x0000002c0f00720c */ /* 0x040fe20003f46120 */
[----:B------:R-:W-:Y:S02]  /*a590*/  IMAD.X R10, R15, 0x1, R10, P5 ;  /* 0x000000010f0a7824 */ /* 0x000fe400028e060a */
[----:B------:R-:W-:Y:S01]  /*a5a0*/  IMAD.MOV.U32 R12, RZ, RZ, R45 ;  /* 0x000000ffff0c7224 */ /* 0x000fe200078e002d */
[----:B------:R-:W-:Y:S01]  /*a5b0*/  SEL R19, RZ, 0x1, P2 ;  /* 0x00000001ff137807 */ /* 0x000fe20001000000 */
[----:B------:R-:W-:Y:S01]  /*a5c0*/  IMAD.WIDE.U32 R44, R17, 0x3d1, RZ ;  /* 0x000003d1112c7825 */ /* 0x000fe200078e00ff */
[----:B------:R-:W-:-:S03]  /*a5d0*/  ISETP.GE.U32.AND.EX P3, PT, R10, R15, PT, P3 ;  /* 0x0000000f0a00720c */ /* 0x000fc60003f66130 */
[----:B------:R-:W-:Y:S01]  /*a5e0*/  IMAD.WIDE.U32 R46, P5, R17, 0x1, R46 ;  /* 0x00000001112e7825 */ /* 0x000fe200078a002e */
[----:B------:R-:W-:Y:S02]  /*a5f0*/  SEL R17, RZ, 0x1, P3 ;  /* 0x00000001ff117807 */ /* 0x000fe40001800000 */
[----:B------:R-:W-:Y:S01]  /*a600*/  IADD3 R15, P6, PT, R11, R44, RZ ;  /* 0x0000002c0b0f7210 */ /* 0x000fe20007fde0ff */
[----:B------:R-:W-:Y:S01]  /*a610*/  IMAD.WIDE.U32.X R12, R56, 0x1, R12, P4 ;  /* 0x00000001380c7825 */ /* 0x000fe200020e040c */
[----:B------:R-:W-:-:S03]  /*a620*/  IADD3 R46, P4, PT, R45, R46, RZ ;  /* 0x0000002e2d2e7210 */ /* 0x000fc60007f9e0ff */
[----:B------:R-:W-:Y:S01]  /*a630*/  IMAD.X R45, RZ, RZ, RZ, P5 ;  /* 0x000000ffff2d7224 */ /* 0x000fe200028e06ff */
[----:B------:R-:W-:Y:S01]  /*a640*/  IADD3 R12, P2, P3, R17, R12, R19 ;  /* 0x0000000c110c7210 */ /* 0x000fe20007b5e013 */
[----:B------:R-:W-:-:S03]  /*a650*/  IMAD.X R49, R46, 0x1, R49, P6 ;  /* 0x000000012e317824 */ /* 0x000fc600030e0631 */
[C---:B------:R-:W-:Y:S02]  /*a660*/  IADD3 R11, P6, PT, R15.reuse, R12, RZ ;  /* 0x0000000c0f0b7210 */ /* 0x040fe40007fde0ff */
[----:B------:R-:W-:Y:S02]  /*a670*/  IADD3.X R12, PT, PT, RZ, R13, RZ, P2, P3 ;  /* 0x0000000dff0c7210 */ /* 0x000fe400017e64ff */
[----:B------:R-:W-:Y:S01]  /*a680*/  ISETP.GE.U32.AND P2, PT, R15, R44, PT ;  /* 0x0000002c0f00720c */ /* 0x000fe20003f46070 */
[----:B------:R-:W-:Y:S01]  /*a690*/  IMAD.MOV.U32 R44, RZ, RZ, R47 ;  /* 0x000000ffff2c7224 */ /* 0x000fe200078e002f */
[----:B------:R-:W-:Y:S01]  /*a6a0*/  ISETP.GE.U32.AND P3, PT, R11, R15, PT ;  /* 0x0000000f0b00720c */ /* 0x000fe20003f66070 */
[C---:B------:R-:W-:Y:S01]  /*a6b0*/  IMAD.X R12, R49.reuse, 0x1, R12, P6 ;  /* 0x00000001310c7824 */ /* 0x040fe200030e060c */
[----:B------:R-:W-:Y:S01]  /*a6c0*/  ISETP.GE.U32.AND.EX P2, PT, R49, R46, PT, P2 ;  /* 0x0000002e3100720c */ /* 0x000fe20003f46120 */
[----:B------:R-:W-:-:S03]  /*a6d0*/  IMAD.WIDE.U32.X R44, R51, 0x1, R44, P4 ;  /* 0x00000001332c7825 */ /* 0x000fc600020e042c */
[----:B------:R-:W-:Y:S02]  /*a6e0*/  ISETP.GE.U32.AND.EX P3, PT, R12, R49, PT, P3 ;  /* 0x000000310c00720c */ /* 0x000fe40003f66130 */
        /* <DEDUP_REMOVED lines=49> */
.L_x_30:
        /* <DEDUP_REMOVED lines=12> */
.L_x_31:
[----:B------:R-:W-:Y:S02]  /*aac0*/  IADD3 R11, P5, P6, R11, -R58, -R6 ;  /* 0x8000003a0b0b7210 */ /* 0x000fe40007ebe806 */
[-C--:B------:R-:W-:Y:S02]  /*aad0*/  IADD3 R5, P2, PT, R5, -R6.reuse, RZ ;  /* 0x8000000605057210 */ /* 0x080fe40007f5e0ff */
[----:B------:R-:W-:Y:S02]  /*aae0*/  IADD3 R9, P3, PT, R9, -R6, RZ ;  /* 0x8000000609097210 */ /* 0x000fe40007f7e0ff */
[----:B------:R-:W-:Y:S02]  /*aaf0*/  IADD3 R13, P4, PT, R13, -R2, RZ ;  /* 0x800000020d0d7210 */ /* 0x000fe40007f9e0ff */
[----:B------:R-:W-:Y:S02]  /*ab00*/  IADD3.X R12, PT, PT, R12, ~R59, ~R7, P5, P6 ;  /* 0x8000003b0c0c7210 */ /* 0x000fe40002fecc07 */
[----:B------:R-:W-:Y:S01]  /*ab10*/  IADD3 R5, P5, PT, R5, -UR14, RZ ;  /* 0x8000000e05057c10 */ /* 0x000fe2000ffbe0ff */
[----:B------:R-:W-:Y:S01]  /*ab20*/  IMAD.X R4, R4, 0x1, ~R3, P4 ;  /* 0x0000000104047824 */ /* 0x000fe200020e0e03 */
[----:B------:R-:W-:-:S02]  /*ab30*/  IADD3 R9, P6, PT, R9, -UR12, RZ ;  /* 0x8000000c09097c10 */ /* 0x000fc4000ffde0ff */
[--C-:B------:R-:W-:Y:S02]  /*ab40*/  IADD3.X R8, PT, PT, R8, ~UR15, ~R7.reuse, P5, P2 ;  /* 0x8000000f08087c10 */ /* 0x100fe4000afe4c07 */
[----:B------:R-:W-:-:S09]  /*ab50*/  IADD3.X R10, PT, PT, R10, ~UR13, ~R7, P6, P3 ;  /* 0x8000000d0a0a7c10 */ /* 0x000fd2000b7e6c07 */
.L_x_32:
[----:B------:R-:W-:-:S04]  /*ab60*/  IMAD.WIDE.U32 R18, R41, R13, RZ ;  /* 0x0000000d29127225 */ /* 0x000fc800078e00ff */
[----:B------:R-:W-:-:S04]  /*ab70*/  IMAD.WIDE.U32 R46, R41, R5, RZ ;  /* 0x00000005292e7225 */ /* 0x000fc800078e00ff */
[----:B------:R-:W-:-:S04]  /*ab80*/  IMAD.WIDE.U32 R44, P2, R40, R4, R18 ;  /* 0x00000004282c7225 */ /* 0x000fc80007840012 */
[----:B------:R-:W-:-:S04]  /*ab90*/  IMAD.WIDE.U32 R18, R40, R13, RZ ;  /* 0x0000000d28127225 */ /* 0x000fc800078e00ff */
[----:B------:R-:W-:-:S04]  /*aba0*/  IMAD.WIDE.U32 R52, P3, R40, R8, R46 ;  /* 0x0000000828347225 */ /* 0x000fc8000786002e */
[----:B------:R-:W-:Y:S01]  /*abb0*/  IMAD.X R47, RZ, RZ, RZ, P2 ;  /* 0x000000ffff2f7224 */ /* 0x000fe200010e06ff */
[----:B------:R-:W-:Y:S01]  /*abc0*/  IADD3 RZ, P2, PT, R19, R44, RZ ;  /* 0x0000002c13ff7210 */ /* 0x000fe20007f5e0ff */
[----:B------:R-:W-:Y:S02]  /*abd0*/  IMAD.MOV.U32 R46, RZ, RZ, R45 ;  /* 0x000000ffff2e7224 */ /* 0x000fe400078e002d */
[-C--:B------:R-:W-:Y:S02]  /*abe0*/  IMAD R15, R8, R40.reuse, RZ ;  /* 0x00000028080f7224 */ /* 0x080fe400078e02ff */
[----:B------:R-:W-:-:S04]  /*abf0*/  IMAD.WIDE.U32 R44, R5, R40, RZ ;  /* 0x00000028052c7225 */ /* 0x000fc800078e00ff */
[----:B------:R-:W-:-:S04]  /*ac00*/  IMAD.WIDE.U32.X R18, R41, R4, R46, P2 ;  /* 0x0000000429127225 */ /* 0x000fc800010e042e */
[----:B------:R-:W-:-:S04]  /*ac10*/  IMAD.WIDE.U32 R50, R40, R5, RZ ;  /* 0x0000000528327225 */ /* 0x000fc800078e00ff */
[----:B------:R-:W-:Y:S01]  /*ac20*/  IMAD R17, R41, R5, R15 ;  /* 0x0000000529117224 */ /* 0x000fe200078e020f */
[----:B------:R-:W-:Y:S01]  /*ac30*/  IADD3 R15, P2, PT, R18, R44, RZ ;  /* 0x0000002c120f7210 */ /* 0x000fe20007f5e0ff */
[----:B------:R-:W-:Y:S01]  /*ac40*/  IMAD.X R47, RZ, RZ, RZ, P3 ;  /* 0x000000ffff2f7224 */ /* 0x000fe200018e06ff */
[----:B------:R-:W-:Y:S01]  /*ac50*/  IADD3 RZ, P4, PT, R51, R52, RZ ;  /* 0x0000003433ff7210 */ /* 0x000fe20007f9e0ff */
[----:B------:R-:W-:Y:S01]  /*ac60*/  IMAD.IADD R18, R45, 0x1, R17 ;  /* 0x000000012d127824 */ /* 0x000fe200078e0211 */
[----:B------:R-:W-:Y:S01]  /*ac70*/  ISETP.GE.U32.AND P3, PT, R15, R44, PT ;  /* 0x0000002c0f00720c */ /* 0x000fe20003f66070 */
[----:B------:R-:W-:-:S04]  /*ac80*/  IMAD.WIDE.U32 R50, R13, R42, RZ ;  /* 0x0000002a0d327225 */ /* 0x000fc800078e00ff */
[----:B------:R-:W-:Y:S01]  /*ac90*/  IMAD R49, R4, R42, RZ ;  /* 0x0000002a04317224 */ /* 0x000fe200078e02ff */
[-C--:B------:R-:W-:Y:S01]  /*aca0*/  IADD3 R45, P5, PT, R15, R50.reuse, RZ ;  /* 0x000000320f2d7210 */ /* 0x080fe20007fbe0ff */
[----:B------:R-:W-:Y:S02]  /*acb0*/  IMAD.X R17, R18, 0x1, R19, P2 ;  /* 0x0000000112117824 */ /* 0x000fe400010e0613 */
[----:B------:R-:W-:Y:S01]  /*acc0*/  IMAD.MOV.U32 R46, RZ, RZ, R53 ;  /* 0x000000ffff2e7224 */ /* 0x000fe200078e0035 */
[----:B------:R-:W-:Y:S01]  /*acd0*/  ISETP.GE.U32.AND P2, PT, R45, R50, PT ;  /* 0x000000322d00720c */ /* 0x000fe20003f46070 */
[-C--:B------:R-:W-:Y:S01]  /*ace0*/  IMAD R49, R43, R13.reuse, R49 ;  /* 0x0000000d2b317224 */ /* 0x080fe200078e0231 */
[----:B------:R-:W-:Y:S01]  /*acf0*/  ISETP.GE.U32.AND.EX P3, PT, R17, R18, PT, P3 ;  /* 0x000000121100720c */ /* 0x000fe20003f66130 */
[----:B------:R-:W-:Y:S02]  /*ad00*/  IMAD R15, R10, R40, RZ ;  /* 0x000000280a0f7224 */ /* 0x000fe400078e02ff */
[----:B------:R-:W-:-:S04]  /*ad10*/  IMAD.WIDE.U32 R52, R43, R13, RZ ;  /* 0x0000000d2b347225 */ /* 0x000fc800078e00ff */
[----:B------:R-:W-:Y:S01]  /*ad20*/  IMAD.IADD R44, R51, 0x1, R49 ;  /* 0x00000001332c7824 */ /* 0x000fe200078e0231 */
[----:B------:R-:W-:Y:S01]  /*ad30*/  SEL R49, RZ, 0x1, P3 ;  /* 0x00000001ff317807 */ /* 0x000fe20001800000 */
[----:B------:R-:W-:-:S04]  /*ad40*/  IMAD.WIDE.U32 R18, R9, R40, RZ ;  /* 0x0000002809127225 */ /* 0x000fc800078e00ff */
[C---:B------:R-:W-:Y:S02]  /*ad50*/  IMAD R15, R41.reuse, R9, R15 ;  /* 0x00000009290f7224 */ /* 0x040fe400078e020f */
[----:B------:R-:W-:-:S04]  /*ad60*/  IMAD.WIDE.U32.X R46, R41, R8, R46, P4 ;  /* 0x00000008292e7225 */ /* 0x000fc800020e042e */
[----:B------:R-:W-:-:S04]  /*ad70*/  IMAD.WIDE.U32 R52, P6, R42, R4, R52 ;  /* 0x000000042a347225 */ /* 0x000fc800078c0034 */
[----:B------:R-:W-:-:S04]  /*ad80*/  IMAD.WIDE.U32 R50, R42, R13, RZ ;  /* 0x0000000d2a327225 */ /* 0x000fc800078e00ff */
[----:B------:R-:W-:Y:S01]  /*ad90*/  IMAD.IADD R65, R19, 0x1, R15 ;  /* 0x0000000113417824 */ /* 0x000fe200078e020f */
[----:B------:R-:W-:Y:S01]  /*ada0*/  IADD3 RZ, P3, PT, R51, R52, RZ ;  /* 0x0000003433ff7210 */ /* 0x000fe20007f7e0ff */
[----:B------:R-:W-:Y:S01]  /*adb0*/  IMAD.X R17, R44, 0x1, R17, P5 ;  /* 0x000000012c117824 */ /* 0x000fe200028e0611 */
[----:B------:R-:W-:Y:S01]  /*adc0*/  IADD3 R49, P4, P5, R18, R46, R49 ;  /* 0x0000002e12317210 */ /* 0x000fe20007d9e031 */
[----:B------:R-:W-:Y:S02]  /*add0*/  IMAD R15, R8, R42, RZ ;  /* 0x0000002a080f7224 */ /* 0x000fe400078e02ff */
[----:B------:R-:W-:Y:S01]  /*ade0*/  IMAD.WIDE.U32 R50, R41, R9, RZ ;  /* 0x0000000929327225 */ /* 0x000fe200078e00ff */
[----:B------:R-:W-:Y:S02]  /*adf0*/  IADD3.X R64, PT, PT, R65, R47, RZ, P4, P5 ;  /* 0x0000002f41407210 */ /* 0x000fe400027ea4ff */
[----:B------:R-:W-:Y:S01]  /*ae00*/  ISETP.GE.U32.AND.EX P2, PT, R17, R44, PT, P2 ;  /* 0x0000002c1100720c */ /* 0x000fe20003f46120 */
[----:B------:R-:W-:-:S04]  /*ae10*/  IMAD.WIDE.U32 R46, R5, R42, RZ ;  /* 0x0000002a052e7225 */ /* 0x000fc800078e00ff */
[CC--:B------:R-:W-:Y:S02]  /*ae20*/  IMAD R15, R43.reuse, R5.reuse, R15 ;  /* 0x000000052b0f7224 */ /* 0x0c0fe400078e020f */
[----:B------:R-:W-:Y:S02]  /*ae30*/  IMAD.MOV.U32 R54, RZ, RZ, R53 ;  /* 0x000000ffff367224 */ /* 0x000fe400078e0035 */
[----:B------:R-:W-:-:S04]  /*ae40*/  IMAD.WIDE.U32 R52, R43, R5, RZ ;  /* 0x000000052b347225 */ /* 0x000fc800078e00ff */
[----:B------:R-:W-:Y:S02]  /*ae50*/  IMAD.X R55, RZ, RZ, RZ, P6 ;  /* 0x000000ffff377224 */ /* 0x000fe400030e06ff */
[----:B------:R-:W-:Y:S01]  /*ae60*/  IMAD.IADD R47, R47, 0x1, R15 ;  /* 0x000000012f2f7824 */ /* 0x000fe200078e020f */
[----:B------:R-:W-:Y:S01]  /*ae70*/  SEL R15, RZ, 0x1, P2 ;  /* 0x00000001ff0f7807 */ /* 0x000fe20001000000 */
[----:B------:R-:W-:Y:S01]  /*ae80*/  IMAD.WIDE.U32 R60, R40, R9, RZ ;  /* 0x00000009283c7225 */ /* 0x000fe200078e00ff */
[----:B------:R-:W-:-:S03]  /*ae90*/  IADD3 R19, P2, PT, R49, R46, RZ ;  /* 0x0000002e31137210 */ /* 0x000fc60007f5e0ff */
[----:B------:R-:W-:-:S04]  /*aea0*/  IMAD.WIDE.U32 R50, P6, R40, R10, R50 ;  /* 0x0000000a28327225 */ /* 0x000fc800078c0032 */
[----:B------:R-:W-:Y:S01]  /*aeb0*/  IMAD.WIDE.U32.X R62, R43, R4, R54, P3 ;  /* 0x000000042b3e7225 */ /* 0x000fe200018e0436 */
[----:B------:R-:W-:-:S03]  /*aec0*/  IADD3 RZ, P5, PT, R61, R50, RZ ;  /* 0x000000323dff7210 */ /* 0x000fc60007fbe0ff */
[----:B------:R-:W-:-:S04]  /*aed0*/  IMAD.WIDE.U32 R56, R42, R5, RZ ;  /* 0x000000052a387225 */ /* 0x000fc800078e00ff */
[----:B------:R-:W-:-:S04]  /*aee0*/  IMAD.WIDE.U32 R52, P4, R42, R8, R52 ;  /* 0x000000082a347225 */ /* 0x000fc80007880034 */
[----:B------:R-:W-:Y:S01]  /*aef0*/  IMAD.X R44, R47, 0x1, R64, P2 ;  /* 0x000000012f2c7824 */ /* 0x000fe200010e0640 */
[----:B------:R-:W-:Y:S01]  /*af00*/  IADD3 R61, P2, P3, R19, R62, R15 ;  /* 0x0000003e133d7210 */ /* 0x000fe20007b5e00f */
[----:B------:R-:W-:Y:S01]  /*af10*/  IMAD.X R55, RZ, RZ, RZ, P6 ;  /* 0x000000ffff377224 */ /* 0x000fe200030e06ff */
[----:B------:R-:W-:Y:S01]  /*af20*/  IADD3 RZ, P6, PT, R57, R52, RZ ;  /* 0x0000003439ff7210 */ /* 0x000fe20007fde0ff */
[----:B------:R-:W-:Y:S01]  /*af30*/  IMAD.X R57, RZ, RZ, RZ, P4 ;  /* 0x000000ffff397224 */ /* 0x000fe200020e06ff */
[----:B------:R-:W-:Y:S01]  /*af40*/  ISETP.GE.U32.AND P4, PT, R49, R18, PT ;  /* 0x000000123100720c */ /* 0x000fe20003f86070 */
[----:B------:R-:W-:Y:S01]  /*af50*/  IMAD.MOV.U32 R54, RZ, RZ, R51 ;  /* 0x000000ffff367224 */ /* 0x000fe200078e0033 */
[----:B------:R-:W-:Y:S01]  /*af60*/  IADD3.X R15, PT, PT, R44, R63, RZ, P2, P3 ;  /* 0x0000003f2c0f7210 */ /* 0x000fe200017e64ff */
[----:B------:R-:W-:Y:S01]  /*af70*/  IMAD.MOV.U32 R56, RZ, RZ, R53 ;  /* 0x000000ffff387224 */ /* 0x000fe200078e0035 */
[----:B------:R-:W-:Y:S01]  /*af80*/  ISETP.GE.U32.AND P2, PT, R19, R46, PT ;  /* 0x0000002e1300720c */ /* 0x000fe20003f46070 */
[-C--:B------:R-:W-:Y:S01]  /*af90*/  IMAD R46, R12, R40.reuse, RZ ;  /* 0x000000280c2e7224 */ /* 0x080fe200078e02ff */
[----:B------:R-:W-:Y:S01]  /*afa0*/  ISETP.GE.U32.AND P3, PT, R61, R19, PT ;  /* 0x000000133d00720c */ /* 0x000fe20003f66070 */
[----:B------:R-:W-:Y:S01]  /*afb0*/  IMAD.WIDE.U32 R18, R11, R40, RZ ;  /* 0x000000280b127225 */ /* 0x000fe200078e00ff */
[----:B------:R-:W-:-:S02]  /*afc0*/  ISETP.GE.U32.AND.EX P4, PT, R64, R65, PT, P4 ;  /* 0x000000414000720c */ /* 0x000fc40003f86140 */
[----:B------:R-:W-:Y:S01]  /*afd0*/  ISETP.GE.U32.AND.EX P2, PT, R44, R47, PT, P2 ;  /* 0x0000002f2c00720c */ /* 0x000fe20003f46120 */
[----:B------:R-:W-:Y:S01]  /*afe0*/  IMAD R49, R41, R11, R46 ;  /* 0x0000000b29317224 */ /* 0x000fe200078e022e */
[----:B------:R-:W-:Y:S01]  /*aff0*/  ISETP.GE.U32.AND.EX P3, PT, R15, R44, PT, P3 ;  /* 0x0000002c0f00720c */ /* 0x000fe20003f66130 */
[----:B------:R-:W-:Y:S01]  /*b000*/  IMAD.WIDE.U32.X R54, R41, R10, R54, P5 ;  /* 0x0000000a29367225 */ /* 0x000fe200028e0436 */
[----:B------:R-:W-:-:S03]  /*b010*/  SEL R63, RZ, 0x1, P4 ;  /* 0x00000001ff3f7807 */ /* 0x000fc60002000000 */
[----:B------:R-:W-:Y:S01]  /*b020*/  IMAD R44, R10, R42, RZ ;  /* 0x0000002a0a2c7224 */ /* 0x000fe200078e02ff */
[----:B------:R-:W-:Y:S01]  /*b030*/  IADD3 R63, P4, P5, R18, R54, R63 ;  /* 0x00000036123f7210 */ /* 0x000fe20007d9e03f */
[----:B------:R-:W-:Y:S01]  /*b040*/  IMAD.IADD R60, R19, 0x1, R49 ;  /* 0x00000001133c7824 */ /* 0x000fe200078e0231 */
[----:B------:R-:W-:Y:S01]  /*b050*/  SEL R49, RZ, 0x1, P3 ;  /* 0x00000001ff317807 */ /* 0x000fe20001800000 */
[C---:B------:R-:W-:Y:S01]  /*b060*/  IMAD R67, R43.reuse, R9, R44 ;  /* 0x000000092b437224 */ /* 0x040fe200078e022c */
[----:B------:R-:W-:Y:S01]  /*b070*/  SEL R44, RZ, 0x1, P2 ;  /* 0x00000001ff2c7807 */ /* 0x000fe20001000000 */
[----:B------:R-:W-:Y:S01]  /*b080*/  IMAD.WIDE.U32.X R50, R43, R8, R56, P6 ;  /* 0x000000082b327225 */ /* 0x000fe200030e0438 */
[----:B------:R-:W-:-:S03]  /*b090*/  IADD3.X R65, PT, PT, R60, R55, RZ, P4, P5 ;  /* 0x000000373c417210 */ /* 0x000fc600027ea4ff */
[----:B------:R-:W-:Y:S01]  /*b0a0*/  IMAD.WIDE.U32 R46, R9, R42, RZ ;  /* 0x0000002a092e7225 */ /* 0x000fe200078e00ff */
[----:B------:R-:W-:-:S03]  /*b0b0*/  IADD3 R50, P5, P6, R49, R50, R44 ;  /* 0x0000003231327210 */ /* 0x000fc60007ebe02c */
[----:B------:R-:W-:Y:S01]  /*b0c0*/  IMAD.WIDE.U32 R52, R43, R9, RZ ;  /* 0x000000092b347225 */ /* 0x000fe200078e00ff */
[----:B------:R-:W-:Y:S02]  /*b0d0*/  IADD3 R19, P3, PT, R63, R46, RZ ;  /* 0x0000002e3f137210 */ /* 0x000fe40007f7e0ff */
[----:B------:R-:W-:Y:S01]  /*b0e0*/  IADD3.X R68, PT, PT, RZ, R51, RZ, P5, P6 ;  /* 0x00000033ff447210 */ /* 0x000fe20002fec4ff */
[----:B------:R-:W-:Y:S01]  /*b0f0*/  IMAD.IADD R44, R47, 0x1, R67 ;  /* 0x000000012f2c7824 */ /* 0x000fe200078e0243 */
[----:B------:R-:W-:Y:S01]  /*b100*/  IADD3 R67, P5, PT, R19, R50, RZ ;  /* 0x0000003213437210 */ /* 0x000fe20007fbe0ff */
[----:B------:R-:W-:Y:S01]  /*b110*/  IMAD.WIDE.U32 R54, R41, R11, RZ ;  /* 0x0000000b29367225 */ /* 0x000fe200078e00ff */
[----:B------:R-:W-:-:S03]  /*b120*/  ISETP.GE.U32.AND P2, PT, R19, R46, PT ;  /* 0x0000002e1300720c */ /* 0x000fc60003f46070 */
[----:B------:R-:W-:Y:S01]  /*b130*/  IMAD.X R49, R44, 0x1, R65, P3 ;  /* 0x000000012c317824 */ /* 0x000fe200018e0641 */
[----:B------:R-:W-:Y:S01]  /*b140*/  ISETP.GE.U32.AND P3, PT, R67, R19, PT ;  /* 0x000000134300720c */ /* 0x000fe20003f66070 */
[----:B------:R-:W-:-:S03]  /*b150*/  IMAD.WIDE.U32 R46, P4, R42, R10, R52 ;  /* 0x0000000a2a2e7225 */ /* 0x000fc60007880034 */
[----:B------:R-:W-:Y:S01]  /*b160*/  ISETP.GE.U32.AND.EX P2, PT, R49, R44, PT, P2 ;  /* 0x0000002c3100720c */ /* 0x000fe20003f46120 */
[----:B------:R-:W-:-:S03]  /*b170*/  IMAD.WIDE.U32 R52, R42, R9, RZ ;  /* 0x000000092a347225 */ /* 0x000fc600078e00ff */
[----:B------:R-:W-:Y:S01]  /*b180*/  SEL R70, RZ, 0x1, P2 ;  /* 0x00000001ff467807 */ /* 0x000fe20001000000 */
[----:B------:R-:W-:Y:S01]  /*b190*/  IMAD.X R68, R49, 0x1, R68, P5 ;  /* 0x0000000131447824 */ /* 0x000fe200028e0644 */
[----:B------:R-:W-:Y:S01]  /*b1a0*/  ISETP.GE.U32.AND P2, PT, R63, R18, PT ;  /* 0x000000123f00720c */ /* 0x000fe20003f46070 */
[----:B------:R-:W-:Y:S01]  /*b1b0*/  IMAD.X R51, RZ, RZ, RZ, P4 ;  /* 0x000000ffff337224 */ /* 0x000fe200020e06ff */
[----:B------:R-:W-:Y:S01]  /*b1c0*/  IADD3 RZ, P4, PT, R53, R46, RZ ;  /* 0x0000002e35ff7210 */ /* 0x000fe20007f9e0ff */
[----:B------:R-:W-:Y:S01]  /*b1d0*/  IMAD.MOV.U32 R50, RZ, RZ, R47 ;  /* 0x000000ffff327224 */ /* 0x000fe200078e002f */
[----:B------:R-:W-:Y:S01]  /*b1e0*/  ISETP.GE.U32.AND.EX P3, PT, R68, R49, PT, P3 ;  /* 0x000000314400720c */ /* 0x000fe20003f66130 */
[C---:B------:R-:W-:Y:S01]  /*b1f0*/  IMAD.WIDE.U32 R46, P5, R40.reuse, R12, R54 ;  /* 0x0000000c282e7225 */ /* 0x040fe200078a0036 */
[----:B------:R-:W-:Y:S02]  /*b200*/  ISETP.GE.U32.AND.EX P2, PT, R65, R60, PT, P2 ;  /* 0x0000003c4100720c */ /* 0x000fe40003f46120 */
[----:B------:R-:W-:Y:S01]  /*b210*/  SEL R19, RZ, 0x1, P3 ;  /* 0x00000001ff137807 */ /* 0x000fe20001800000 */
[----:B------:R-:W-:Y:S01]  /*b220*/  IMAD.WIDE.U32 R52, R40, R11, RZ ;  /* 0x0000000b28347225 */ /* 0x000fe200078e00ff */
[----:B------:R-:W-:-:S03]  /*b230*/  SEL R63, RZ, 0x1, P2 ;  /* 0x00000001ff3f7807 */ /* 0x000fc60001000000 */
[----:B------:R-:W-:Y:S01]  /*b240*/  IMAD.WIDE.U32.X R50, R43, R10, R50, P4 ;  /* 0x0000000a2b327225 */ /* 0x000fe200020e0432 */
[----:B------:R-:W-:-:S03]  /*b250*/  IADD3 RZ, P3, PT, R53, R46, RZ ;  /* 0x0000002e35ff7210 */ /* 0x000fc60007f7e0ff */
[----:B------:R-:W-:Y:S01]  /*b260*/  IMAD.X R57, RZ, RZ, RZ, P5 ;  /* 0x000000ffff397224 */ /* 0x000fe200028e06ff */
[----:B------:R-:W-:Y:S01]  /*b270*/  IADD3 R70, P4, P5, R19, R50, R70 ;  /* 0x0000003213467210 */ /* 0x000fe20007d9e046 */
[----:B------:R-:W-:-:S03]  /*b280*/  IMAD.WIDE.U32 R52, R43, R11, RZ ;  /* 0x0000000b2b347225 */ /* 0x000fc600078e00ff */
[----:B------:R-:W-:Y:S01]  /*b290*/  IADD3.X R69, PT, PT, RZ, R51, RZ, P4, P5 ;  /* 0x00000033ff457210 */ /* 0x000fe200027ea4ff */
[----:B------:R-:W-:Y:S02]  /*b2a0*/  IMAD.MOV.U32 R56, RZ, RZ, R47 ;  /* 0x000000ffff387224 */ /* 0x000fe400078e002f */
[----:B------:R-:W-:Y:S02]  /*b2b0*/  IMAD R44, R12, R42, RZ ;  /* 0x0000002a0c2c7224 */ /* 0x000fe400078e02ff */
[----:B------:R-:W-:-:S04]  /*b2c0*/  IMAD.WIDE.U32 R46, R42, R11, RZ ;  /* 0x0000000b2a2e7225 */ /* 0x000fc800078e00ff */
[----:B------:R-:W-:-:S04]  /*b2d0*/  IMAD.WIDE.U32 R18, R37, R13, RZ ;  /* 0x0000000d25127225 */ /* 0x000fc800078e00ff */
[----:B------:R-:W-:-:S04]  /*b2e0*/  IMAD.WIDE.U32 R52, P4, R42, R12, R52 ;  /* 0x0000000c2a347225 */ /* 0x000fc80007880034 */
[----:B------:R-:W-:Y:S01]  /*b2f0*/  IMAD.WIDE.U32 R54, R11, R42, RZ ;  /* 0x0000002a0b367225 */ /* 0x000fe200078e00ff */
[----:B------:R-:W-:-:S03]  /*b300*/  IADD3 RZ, P5, PT, R47, R52, RZ ;  /* 0x000000342fff7210 */ /* 0x000fc60007fbe0ff */
[----:B------:R-:W-:Y:S02]  /*b310*/  IMAD R49, R43, R11, R44 ;  /* 0x0000000b2b317224 */ /* 0x000fe400078e022c */
[----:B------:R-:W-:-:S04]  /*b320*/  IMAD.WIDE.U32.X R56, R41, R12, R56, P3 ;  /* 0x0000000c29387225 */ /* 0x000fc800018e0438 */
[----:B------:R-:W-:Y:S02]  /*b330*/  IMAD R60, R4, R36, RZ ;  /* 0x00000024043c7224 */ /* 0x000fe400078e02ff */
[----:B------:R-:W-:Y:S01]  /*b340*/  IMAD.IADD R49, R55, 0x1, R49 ;  /* 0x0000000137317824 */ /* 0x000fe200078e0231 */
[----:B------:R-:W-:Y:S01]  /*b350*/  IADD3 R55, P2, P6, R54, R56, R63 ;  /* 0x0000003836377210 */ /* 0x000fe20007e5e03f */
[----:B------:R-:W-:-:S03]  /*b360*/  IMAD.WIDE.U32 R50, R36, R13, RZ ;  /* 0x0000000d24327225 */ /* 0x000fc600078e00ff */
[----:B------:R-:W-:Y:S01]  /*b370*/  IADD3.X R52, PT, PT, R49, R57, RZ, P2, P6 ;  /* 0x0000003931347210 */ /* 0x000fe200017ec4ff */
[----:B------:R-:W-:-:S04]  /*b380*/  IMAD.WIDE.U32 R18, P3, R36, R4, R18 ;  /* 0x0000000424127225 */ /* 0x000fc80007860012 */
[----:B------:R-:W-:Y:S01]  /*b390*/  IMAD.WIDE.U32 R46, R13, R36, RZ ;  /* 0x000000240d2e7225 */ /* 0x000fe200078e00ff */
[----:B------:R-:W-:-:S03]  /*b3a0*/  IADD3 RZ, P6, PT, R51, R18, RZ ;  /* 0x0000001233ff7210 */ /* 0x000fc60007fde0ff */
[----:B------:R-:W-:Y:S01]  /*b3b0*/  IMAD R63, R37, R13, R60 ;  /* 0x0000000d253f7224 */ /* 0x000fe200078e023c */
[----:B------:R-:W-:Y:S01]  /*b3c0*/  IADD3 R44, P2, PT, R61, R46, RZ ;  /* 0x0000002e3d2c7210 */ /* 0x000fe20007f5e0ff */
[----:B------:R-:W-:Y:S02]  /*b3d0*/  IMAD R62, R8, R36, RZ ;  /* 0x00000024083e7224 */ /* 0x000fe400078e02ff */
[----:B------:R-:W-:Y:S02]  /*b3e0*/  IMAD.IADD R18, R47, 0x1, R63 ;  /* 0x000000012f127824 */ /* 0x000fe400078e023f */
[----:B------:R-:W-:-:S04]  /*b3f0*/  IMAD.WIDE.U32 R56, R37, R5, RZ ;  /* 0x0000000525387225 */ /* 0x000fc800078e00ff */
[----:B------:R-:W-:Y:S01]  /*b400*/  IMAD.X R15, R18, 0x1, R15, P2 ;  /* 0x00000001120f7824 */ /* 0x000fe200010e060f */
[----:B------:R-:W-:Y:S01]  /*b410*/  ISETP.GE.U32.AND P2, PT, R44, R46, PT ;  /* 0x0000002e2c00720c */ /* 0x000fe20003f46070 */
[----:B------:R-:W-:-:S03]  /*b420*/  IMAD.WIDE.U32 R50, R5, R36, RZ ;  /* 0x0000002405327225 */ /* 0x000fc600078e00ff */
[----:B------:R-:W-:Y:S01]  /*b430*/  ISETP.GE.U32.AND.EX P2, PT, R15, R18, PT, P2 ;  /* 0x000000120f00720c */ /* 0x000fe20003f46120 */
[-C--:B------:R-:W-:Y:S02]  /*b440*/  IMAD R73, R37, R5.reuse, R62 ;  /* 0x0000000525497224 */ /* 0x080fe400078e023e */
[----:B------:R-:W-:Y:S01]  /*b450*/  IMAD.X R63, RZ, RZ, RZ, P3 ;  /* 0x000000ffff3f7224 */ /* 0x000fe200018e06ff */
[----:B------:R-:W-:Y:S01]  /*b460*/  SEL R71, RZ, 0x1, P2 ;  /* 0x00000001ff477807 */ /* 0x000fe20001000000 */
[----:B------:R-:W-:Y:S02]  /*b470*/  IMAD.MOV.U32 R62, RZ, RZ, R19 ;  /* 0x000000ffff3e7224 */ /* 0x000fe400078e0013 */
[----:B------:R-:W-:Y:S02]  /*b480*/  IMAD.X R47, RZ, RZ, RZ, P4 ;  /* 0x000000ffff2f7224 */ /* 0x000fe400020e06ff */
[----:B------:R-:W-:-:S04]  /*b490*/  IMAD.WIDE.U32 R60, R36, R5, RZ ;  /* 0x00000005243c7225 */ /* 0x000fc800078e00ff */
[----:B------:R-:W-:-:S04]  /*b4a0*/  IMAD.WIDE.U32 R56, P4, R36, R8, R56 ;  /* 0x0000000824387225 */ /* 0x000fc80007880038 */
[----:B------:R-:W-:Y:S01]  /*b4b0*/  IMAD.IADD R73, R51, 0x1, R73 ;  /* 0x0000000133497824 */ /* 0x000fe200078e0249 */
[----:B------:R-:W-:Y:S01]  /*b4c0*/  IADD3 R51, P2, PT, R67, R50, RZ ;  /* 0x0000003243337210 */ /* 0x000fe20007f5e0ff */
[----:B------:R-:W-:Y:S01]  /*b4d0*/  IMAD.WIDE.U32.X R62, R37, R4, R62, P6 ;  /* 0x00000004253e7225 */ /* 0x000fe200030e043e */
[----:B------:R-:W-:-:S03]  /*b4e0*/  IADD3 RZ, P3, PT, R61, R56, RZ ;  /* 0x000000383dff7210 */ /* 0x000fc60007f7e0ff */
[----:B------:R-:W-:Y:S02]  /*b4f0*/  IMAD.X R61, RZ, RZ, RZ, P4 ;  /* 0x000000ffff3d7224 */ /* 0x000fe400020e06ff */
[----:B------:R-:W-:Y:S01]  /*b500*/  IMAD.X R56, R73, 0x1, R68, P2 ;  /* 0x0000000149387824 */ /* 0x000fe200010e0644 */
[----:B------:R-:W-:Y:S01]  /*b510*/  IADD3 R71, P2, P4, R51, R62, R71 ;  /* 0x0000003e33477210 */ /* 0x000fe20007c5e047 */
[----:B------:R-:W-:Y:S02]  /*b520*/  IMAD.MOV.U32 R46, RZ, RZ, R53 ;  /* 0x000000ffff2e7224 */ /* 0x000fe400078e0035 */
[----:B------:R-:W-:Y:S01]  /*b530*/  IMAD.WIDE.U32 R64, R39, R13, RZ ;  /* 0x0000000d27407225 */ /* 0x000fe200078e00ff */
[----:B------:R-:W-:Y:S02]  /*b540*/  IADD3.X R63, PT, PT, R56, R63, RZ, P2, P4 ;  /* 0x0000003f383f7210 */ /* 0x000fe400017e84ff */
[C---:B------:R-:W-:Y:S01]  /*b550*/  IADD3 R70, P4, PT, R55.reuse, R70, RZ ;  /* 0x0000004637467210 */ /* 0x040fe20007f9e0ff */
[----:B------:R-:W-:Y:S01]  /*b560*/  IMAD.WIDE.U32 R66, R38, R13, RZ ;  /* 0x0000000d26427225 */ /* 0x000fe200078e00ff */
[----:B------:R-:W-:-:S03]  /*b570*/  ISETP.GE.U32.AND P2, PT, R55, R54, PT ;  /* 0x000000363700720c */ /* 0x000fc60003f46070 */
[----:B------:R-:W-:Y:S01]  /*b580*/  IMAD.X R72, R52, 0x1, R69, P4 ;  /* 0x0000000134487824 */ /* 0x000fe200020e0645 */
[----:B------:R-:W-:Y:S01]  /*b590*/  ISETP.GE.U32.AND P4, PT, R51, R50, PT ;  /* 0x000000323300720c */ /* 0x000fe20003f86070 */
[----:B------:R-:W-:Y:S01]  /*b5a0*/  IMAD.WIDE.U32.X R68, R43, R12, R46, P5 ;  /* 0x0000000c2b447225 */ /* 0x000fe200028e042e */
[----:B------:R-:W-:Y:S02]  /*b5b0*/  ISETP.GE.U32.AND P5, PT, R71, R51, PT ;  /* 0x000000334700720c */ /* 0x000fe40003fa6070 */
[----:B------:R-:W-:Y:S01]  /*b5c0*/  ISETP.GE.U32.AND.EX P4, PT, R56, R73, PT, P4 ;  /* 0x000000493800720c */ /* 0x000fe20003f86140 */
[----:B------:R-:W-:Y:S01]  /*b5d0*/  IMAD.WIDE.U32 R64, P6, R38, R4, R64 ;  /* 0x0000000426407225 */ /* 0x000fe200078c0040 */
[----:B------:R-:W-:Y:S02]  /*b5e0*/  ISETP.GE.U32.AND.EX P5, PT, R63, R56, PT, P5 ;  /* 0x000000383f00720c */ /* 0x000fe40003fa6150 */
[----:B------:R-:W-:Y:S01]  /*b5f0*/  ISETP.GE.U32.AND.EX P2, PT, R52, R49, PT, P2 ;  /* 0x000000313400720c */ /* 0x000fe20003f46120 */
[-C--:B------:R-:W-:Y:S01]  /*b600*/  IMAD R46, R4, R38.reuse, RZ ;  /* 0x00000026042e7224 */ /* 0x080fe200078e02ff */
[----:B------:R-:W-:Y:S01]  /*b610*/  SEL R49, RZ, 0x1, P5 ;  /* 0x00000001ff317807 */ /* 0x000fe20002800000 */
[----:B------:R-:W-:-:S04]  /*b620*/  IMAD.WIDE.U32 R50, R13, R38, RZ ;  /* 0x000000260d327225 */ /* 0x000fc800078e00ff */
[----:B------:R-:W-:Y:S01]  /*b630*/  IMAD.X R19, RZ, RZ, RZ, P6 ;  /* 0x000000ffff137224 */ /* 0x000fe200030e06ff */
[----:B------:R-:W-:Y:S01]  /*b640*/  IADD3 RZ, P6, PT, R67, R64, RZ ;  /* 0x0000004043ff7210 */ /* 0x000fe20007fde0ff */
[----:B------:R-:W-:Y:S01]  /*b650*/  IMAD.MOV.U32 R60, RZ, RZ, R57 ;  /* 0x000000ffff3c7224 */ /* 0x000fe200078e0039 */
[----:B------:R-:W-:Y:S01]  /*b660*/  SEL R64, RZ, 0x1, P4 ;  /* 0x00000001ff407807 */ /* 0x000fe20002000000 */
[----:B------:R-:W-:Y:S01]  /*b670*/  IMAD R53, R39, R13, R46 ;  /* 0x0000000d27357224 */ /* 0x000fe200078e022e */
[----:B------:R-:W-:Y:S01]  /*b680*/  IADD3 R46, P5, PT, R71, R50, RZ ;  /* 0x00000032472e7210 */ /* 0x000fe20007fbe0ff */
[----:B------:R-:W-:Y:S01]  /*b690*/  IMAD R47, R10, R36, RZ ;  /* 0x000000240a2f7224 */ /* 0x000fe200078e02ff */
[----:B------:R-:W-:Y:S01]  /*b6a0*/  ISETP.GE.U32.AND P4, PT, R70, R55, PT ;  /* 0x000000374600720c */ /* 0x000fe20003f86070 */
[----:B------:R-:W-:Y:S01]  /*b6b0*/  IMAD.WIDE.U32.X R60, R37, R8, R60, P3 ;  /* 0x00000008253c7225 */ /* 0x000fe200018e043c */
[----:B------:R-:W-:Y:S02]  /*b6c0*/  ISETP.GE.U32.AND P3, PT, R46, R50, PT ;  /* 0x000000322e00720c */ /* 0x000fe40003f66070 */
[----:B------:R-:W-:Y:S01]  /*b6d0*/  ISETP.GE.U32.AND.EX P4, PT, R72, R52, PT, P4 ;  /* 0x000000344800720c */ /* 0x000fe20003f86140 */
[----:B------:R-:W-:Y:S01]  /*b6e0*/  IMAD.IADD R54, R51, 0x1, R53 ;  /* 0x0000000133367824 */ /* 0x000fe200078e0235 */
[----:B------:R-:W-:Y:S01]  /*b6f0*/  SEL R52, RZ, 0x1, P2 ;  /* 0x00000001ff347807 */ /* 0x000fe20001000000 */
[----:B------:R-:W-:Y:S01]  /*b700*/  IMAD.WIDE.U32 R50, R9, R36, RZ ;  /* 0x0000002409327225 */ /* 0x000fe200078e00ff */
[----:B------:R-:W-:-:S03]  /*b710*/  SEL R53, RZ, 0x1, P4 ;  /* 0x00000001ff357807 */ /* 0x000fc60002000000 */
[----:B------:R-:W-:Y:S02]  /*b720*/  IMAD R73, R37, R9, R47 ;  /* 0x0000000925497224 */ /* 0x000fe400078e022f */
[----:B------:R-:W-:Y:S01]  /*b730*/  IMAD.X R47, R54, 0x1, R63, P5 ;  /* 0x00000001362f7824 */ /* 0x000fe200028e063f */
[----:B------:R-:W-:Y:S01]  /*b740*/  IADD3 R63, P4, PT, R70, R50, RZ ;  /* 0x00000032463f7210 */ /* 0x000fe20007f9e0ff */
[----:B------:R-:W-:Y:S01]  /*b750*/  IMAD.IADD R73, R51, 0x1, R73 ;  /* 0x0000000133497824 */ /* 0x000fe200078e0249 */
[----:B------:R-:W-:Y:S01]  /*b760*/  IADD3 R64, P2, P5, R49, R60, R64 ;  /* 0x0000003c31407210 */ /* 0x000fe20007d5e040 */
[----:B------:R-:W-:Y:S01]  /*b770*/  IMAD.MOV.U32 R18, RZ, RZ, R65 ;  /* 0x000000ffff127224 */ /* 0x000fe200078e0041 */
[----:B------:R-:W-:Y:S01]  /*b780*/  ISETP.GE.U32.AND.EX P3, PT, R47, R54, PT, P3 ;  /* 0x000000362f00720c */ /* 0x000fe20003f66130 */
[----:B------:R-:W-:Y:S01]  /*b790*/  IMAD.X R72, R73, 0x1, R72, P4 ;  /* 0x0000000149487824 */ /* 0x000fe200020e0648 */
[----:B------:R-:W-:Y:S01]  /*b7a0*/  IADD3.X R71, PT, PT, RZ, R61, RZ, P2, P5 ;  /* 0x0000003dff477210 */ /* 0x000fe200017ea4ff */
[----:B------:R-:W-:Y:S01]  /*b7b0*/  IMAD.WIDE.U32.X R56, R39, R4, R18, P6 ;  /* 0x0000000427387225 */ /* 0x000fe200030e0412 */
[----:B------:R-:W-:-:S02]  /*b7c0*/  IADD3 R49, P4, P5, R53, R68, R52 ;  /* 0x0000004435317210 */ /* 0x000fc40007d9e034 */
[----:B------:R-:W-:Y:S01]  /*b7d0*/  SEL R67, RZ, 0x1, P3 ;  /* 0x00000001ff437807 */ /* 0x000fe20001800000 */
[----:B------:R-:W-:Y:S01]  /*b7e0*/  IMAD R52, R8, R38, RZ ;  /* 0x0000002608347224 */ /* 0x000fe200078e02ff */
[----:B------:R-:W-:Y:S01]  /*b7f0*/  ISETP.GE.U32.AND P2, PT, R63, R50, PT ;  /* 0x000000323f00720c */ /* 0x000fe20003f46070 */
[----:B------:R-:W-:Y:S01]  /*b800*/  IMAD.WIDE.U32 R50, R5, R38, RZ ;  /* 0x0000002605327225 */ /* 0x000fe200078e00ff */
[----:B------:R-:W-:Y:S02]  /*b810*/  IADD3 R64, P3, PT, R63, R64, RZ ;  /* 0x000000403f407210 */ /* 0x000fe40007f7e0ff */
[----:B------:R-:W-:Y:S01]  /*b820*/  IADD3.X R68, PT, PT, RZ, R69, RZ, P4, P5 ;  /* 0x00000045ff447210 */ /* 0x000fe200027ea4ff */
[----:B------:R-:W-:Y:S01]  /*b830*/  IMAD R55, R39, R5, R52 ;  /* 0x0000000527377224 */ /* 0x000fe200078e0234 */
[C---:B------:R-:W-:Y:S01]  /*b840*/  ISETP.GE.U32.AND.EX P2, PT, R72.reuse, R73, PT, P2 ;  /* 0x000000494800720c */ /* 0x040fe20003f46120 */
[----:B------:R-:W-:Y:S01]  /*b850*/  IMAD.X R71, R72, 0x1, R71, P3 ;  /* 0x0000000148477824 */ /* 0x000fe200018e0647 */
[----:B------:R-:W-:Y:S01]  /*b860*/  IADD3 R65, P3, PT, R64, R50, RZ ;  /* 0x0000003240417210 */ /* 0x000fe20007f7e0ff */
[----:B------:R-:W-:Y:S01]  /*b870*/  IMAD.WIDE.U32 R52, R37, R9, RZ ;  /* 0x0000000925347225 */ /* 0x000fe200078e00ff */
[----:B------:R-:W-:-:S02]  /*b880*/  SEL R70, RZ, 0x1, P2 ;  /* 0x00000001ff467807 */ /* 0x000fc40001000000 */
[----:B------:R-:W-:Y:S01]  /*b890*/  IADD3 R67, P4, P5, R65, R56, R67 ;  /* 0x0000003841437210 */ /* 0x000fe20007d9e043 */
[----:B------:R-:W-:Y:S01]  /*b8a0*/  IMAD.IADD R62, R51, 0x1, R55 ;  /* 0x00000001333e7824 */ /* 0x000fe200078e0237 */
[----:B------:R-:W-:Y:S01]  /*b8b0*/  ISETP.GE.U32.AND P2, PT, R65, R50, PT ;  /* 0x000000324100720c */ /* 0x000fe20003f46070 */
[----:B------:R-:W-:-:S04]  /*b8c0*/  IMAD.WIDE.U32 R54, R36, R9, RZ ;  /* 0x0000000924367225 */ /* 0x000fc800078e00ff */
[----:B------:R-:W-:Y:S02]  /*b8d0*/  IMAD.X R69, R62, 0x1, R71, P3 ;  /* 0x000000013e457824 */ /* 0x000fe400018e0647 */
[----:B------:R-:W-:-:S03]  /*b8e0*/  IMAD.WIDE.U32 R52, P3, R36, R10, R52 ;  /* 0x0000000a24347225 */ /* 0x000fc60007860034 */
[----:B------:R-:W-:Y:S01]  /*b8f0*/  IADD3.X R66, PT, PT, R69, R57, RZ, P4, P5 ;  /* 0x0000003945427210 */ /* 0x000fe200027ea4ff */
[----:B------:R-:W-:Y:S01]  /*b900*/  IMAD.WIDE.U32 R18, R37, R11, RZ ;  /* 0x0000000b25127225 */ /* 0x000fe200078e00ff */
[----:B------:R-:W-:Y:S02]  /*b910*/  IADD3 RZ, P5, PT, R55, R52, RZ ;  /* 0x0000003437ff7210 */ /* 0x000fe40007fbe0ff */
[----:B------:R-:W-:Y:S01]  /*b920*/  ISETP.GE.U32.AND.EX P2, PT, R69, R62, PT, P2 ;  /* 0x0000003e4500720c */ /* 0x000fe20003f46120 */
[----:B------:R-:W-:Y:S01]  /*b930*/  IMAD.X R57, RZ, RZ, RZ, P3 ;  /* 0x000000ffff397224 */ /* 0x000fe200018e06ff */
[----:B------:R-:W-:Y:S01]  /*b940*/  ISETP.GE.U32.AND P3, PT, R64, R63, PT ;  /* 0x0000003f4000720c */ /* 0x000fe20003f66070 */
[----:B------:R-:W-:-:S03]  /*b950*/  IMAD.WIDE.U32 R54, R39, R5, RZ ;  /* 0x0000000527367225 */ /* 0x000fc600078e00ff */
[----:B------:R-:W-:Y:S01]  /*b960*/  ISETP.GE.U32.AND.EX P3, PT, R71, R72, PT, P3 ;  /* 0x000000484700720c */ /* 0x000fe20003f66130 */
[----:B------:R-:W-:-:S03]  /*b970*/  IMAD.WIDE.U32 R60, R36, R11, RZ ;  /* 0x0000000b243c7225 */ /* 0x000fc600078e00ff */
[----:B------:R-:W-:Y:S01]  /*b980*/  SEL R71, RZ, 0x1, P3 ;  /* 0x00000001ff477807 */ /* 0x000fe20001800000 */
[----:B------:R-:W-:-:S04]  /*b990*/  IMAD.WIDE.U32 R18, P4, R36, R12, R18 ;  /* 0x0000000c24127225 */ /* 0x000fc80007880012 */
[C---:B------:R-:W-:Y:S01]  /*b9a0*/  IMAD.WIDE.U32 R50, R38.reuse, R5, RZ ;  /* 0x0000000526327225 */ /* 0x040fe200078e00ff */
[----:B------:R-:W-:Y:S02]  /*b9b0*/  IADD3 RZ, P6, PT, R61, R18, RZ ;  /* 0x000000123dff7210 */ /* 0x000fe40007fde0ff */
[----:B------:R-:W-:Y:S01]  /*b9c0*/  SEL R50, RZ, 0x1, P2 ;  /* 0x00000001ff327807 */ /* 0x000fe20001000000 */
[----:B------:R-:W-:-:S04]  /*b9d0*/  IMAD.WIDE.U32 R54, P3, R38, R8, R54 ;  /* 0x0000000826367225 */ /* 0x000fc80007860036 */
[----:B------:R-:W-:Y:S01]  /*b9e0*/  IMAD.WIDE.U32 R60, R39, R9, RZ ;  /* 0x00000009273c7225 */ /* 0x000fe200078e00ff */
[----:B------:R-:W-:-:S03]  /*b9f0*/  IADD3 RZ, P2, PT, R51, R54, RZ ;  /* 0x0000003633ff7210 */ /* 0x000fc60007f5e0ff */
[----:B------:R-:W-:Y:S01]  /*ba00*/  IMAD.X R63, RZ, RZ, RZ, P4 ;  /* 0x000000ffff3f7224 */ /* 0x000fe200020e06ff */
[----:B------:R-:W-:Y:S01]  /*ba10*/  ISETP.GE.U32.AND P4, PT, R67, R65, PT ;  /* 0x000000414300720c */ /* 0x000fe20003f86070 */
[----:B------:R-:W-:Y:S02]  /*ba20*/  IMAD.MOV.U32 R56, RZ, RZ, R53 ;  /* 0x000000ffff387224 */ /* 0x000fe400078e0035 */
[----:B------:R-:W-:Y:S01]  /*ba30*/  IMAD.X R65, RZ, RZ, RZ, P3 ;  /* 0x000000ffff417224 */ /* 0x000fe200018e06ff */
[----:B------:R-:W-:Y:S01]  /*ba40*/  ISETP.GE.U32.AND.EX P4, PT, R66, R69, PT, P4 ;  /* 0x000000454200720c */ /* 0x000fe20003f86140 */
[----:B------:R-:W-:-:S04]  /*ba50*/  IMAD.WIDE.U32.X R56, R37, R10, R56, P5 ;  /* 0x0000000a25387225 */ /* 0x000fc800028e0438 */
[----:B------:R-:W-:Y:S01]  /*ba60*/  IMAD.MOV.U32 R64, RZ, RZ, R55 ;  /* 0x000000ffff407224 */ /* 0x000fe200078e0037 */
[----:B------:R-:W-:Y:S01]  /*ba70*/  SEL R55, RZ, 0x1, P4 ;  /* 0x00000001ff377807 */ /* 0x000fe20002000000 */
[----:B------:R-:W-:-:S04]  /*ba80*/  IMAD.WIDE.U32 R52, R38, R9, RZ ;  /* 0x0000000926347225 */ /* 0x000fc800078e00ff */
[----:B------:R-:W-:-:S04]  /*ba90*/  IMAD.WIDE.U32 R60, P5, R38, R10, R60 ;  /* 0x0000000a263c7225 */ /* 0x000fc800078a003c */
[----:B------:R-:W-:Y:S01]  /*baa0*/  IMAD R51, R12, R36, RZ ;  /* 0x000000240c337224 */ /* 0x000fe200078e02ff */
[----:B------:R-:W-:Y:S01]  /*bab0*/  IADD3 RZ, P3, PT, R53, R60, RZ ;  /* 0x0000003c35ff7210 */ /* 0x000fe20007f7e0ff */
[----:B------:R-:W-:Y:S02]  /*bac0*/  IMAD.MOV.U32 R62, RZ, RZ, R19 ;  /* 0x000000ffff3e7224 */ /* 0x000fe400078e0013 */
[----:B------:R-:W-:Y:S01]  /*bad0*/  IMAD.WIDE.U32.X R64, R39, R8, R64, P2 ;  /* 0x0000000827407225 */ /* 0x000fe200010e0440 */
[----:B------:R-:W-:-:S03]  /*bae0*/  IADD3 R71, P2, P4, R71, R56, R70 ;  /* 0x0000003847477210 */ /* 0x000fc60007c5e046 */
[----:B------:R-:W-:Y:S01]  /*baf0*/  IMAD.WIDE.U32 R18, R11, R36, RZ ;  /* 0x000000240b127225 */ /* 0x000fe200078e00ff */
[----:B------:R-:W-:-:S03]  /*bb00*/  IADD3.X R60, PT, PT, RZ, R57, RZ, P2, P4 ;  /* 0x00000039ff3c7210 */ /* 0x000fc600017e84ff */
[----:B------:R-:W-:Y:S01]  /*bb10*/  IMAD R53, R37, R11, R51 ;  /* 0x0000000b25357224 */ /* 0x000fe200078e0233 */
[----:B------:R-:W-:Y:S01]  /*bb20*/  IADD3 R52, P2, PT, R49, R18, RZ ;  /* 0x0000001231347210 */ /* 0x000fe20007f5e0ff */
[----:B------:R-:W-:Y:S01]  /*bb30*/  IMAD.X R51, RZ, RZ, RZ, P5 ;  /* 0x000000ffff337224 */ /* 0x000fe200028e06ff */
[----:B------:R-:W-:Y:S01]  /*bb40*/  IADD3 R55, P4, P5, R55, R64, R50 ;  /* 0x0000004037377210 */ /* 0x000fe20007d9e032 */
[----:B------:R-:W-:Y:S02]  /*bb50*/  IMAD.IADD R53, R19, 0x1, R53 ;  /* 0x0000000113357824 */ /* 0x000fe400078e0235 */
[----:B------:R-:W-:Y:S01]  /*bb60*/  IMAD R54, R10, R38, RZ ;  /* 0x000000260a367224 */ /* 0x000fe200078e02ff */
[----:B------:R-:W-:Y:S01]  /*bb70*/  IADD3.X R57, PT, PT, RZ, R65, RZ, P4, P5 ;  /* 0x00000041ff397210 */ /* 0x000fe200027ea4ff */
[----:B------:R-:W-:Y:S01]  /*bb80*/  IMAD.X R69, R53, 0x1, R68, P2 ;  /* 0x0000000135457824 */ /* 0x000fe200010e0644 */
[----:B------:R-:W-:Y:S01]  /*bb90*/  ISETP.GE.U32.AND P5, PT, R52, R18, PT ;  /* 0x000000123400720c */ /* 0x000fe20003fa6070 */
[----:B------:R-:W-:Y:S01]  /*bba0*/  IMAD.WIDE.U32 R18, R66, 0x3d1, RZ ;  /* 0x000003d142127825 */ /* 0x000fe200078e00ff */
[----:B------:R-:W-:-:S02]  /*bbb0*/  IADD3 R49, P4, PT, R52, R71, RZ ;  /* 0x0000004734317210 */ /* 0x000fc40007f9e0ff */
[----:B------:R-:W-:Y:S01]  /*bbc0*/  ISETP.GE.U32.AND.EX P5, PT, R69, R53, PT, P5 ;  /* 0x000000354500720c */ /* 0x000fe20003fa6150 */
[----:B------:R-:W-:Y:S01]  /*bbd0*/  IMAD R65, R39, R9, R54 ;  /* 0x0000000927417224 */ /* 0x000fe200078e0236 */
[----:B------:R-:W-:Y:S01]  /*bbe0*/  ISETP.GE.U32.AND P2, PT, R49, R52, PT ;  /* 0x000000343100720c */ /* 0x000fe20003f46070 */
[----:B------:R-:W-:-:S04]  /*bbf0*/  IMAD.WIDE.U32 R52, R9, R38, RZ ;  /* 0x0000002609347225 */ /* 0x000fc800078e00ff */
[----:B------:R-:W-:Y:S01]  /*bc00*/  IMAD.MOV.U32 R50, RZ, RZ, R61 ;  /* 0x000000ffff327224 */ /* 0x000fe200078e003d */
[----:B------:R-:W-:Y:S01]  /*bc10*/  SEL R61, RZ, 0x1, P5 ;  /* 0x00000001ff3d7807 */ /* 0x000fe20002800000 */
[----:B------:R-:W-:Y:S01]  /*bc20*/  IMAD.X R60, R69, 0x1, R60, P4 ;  /* 0x00000001453c7824 */ /* 0x000fe200020e063c */
[----:B------:R-:W-:Y:S01]  /*bc30*/  IADD3 R54, P4, PT, R49, R52, RZ ;  /* 0x0000003431367210 */ /* 0x000fe20007f9e0ff */
[----:B------:R-:W-:-:S03]  /*bc40*/  IMAD.WIDE.U32 R18, P5, R67, 0x1, R18 ;  /* 0x0000000143127825 */ /* 0x000fc600078a0012 */
[----:B------:R-:W-:Y:S01]  /*bc50*/  ISETP.GE.U32.AND.EX P2, PT, R60, R69, PT, P2 ;  /* 0x000000453c00720c */ /* 0x000fe20003f46120 */
[----:B------:R-:W-:Y:S02]  /*bc60*/  IMAD.IADD R49, R53, 0x1, R65 ;  /* 0x0000000135317824 */ /* 0x000fe400078e0241 */
[----:B------:R-:W-:Y:S01]  /*bc70*/  IMAD.WIDE.U32 R64, R67, 0x3d1, RZ ;  /* 0x000003d143407825 */ /* 0x000fe200078e00ff */
[----:B------:R-:W-:-:S03]  /*bc80*/  SEL R71, RZ, 0x1, P2 ;  /* 0x00000001ff477807 */ /* 0x000fc60001000000 */
[----:B------:R-:W-:Y:S01]  /*bc90*/  IMAD.WIDE.U32.X R62, R37, R12, R62, P6 ;  /* 0x0000000c253e7225 */ /* 0x000fe200030e043e */
[----:B------:R-:W-:-:S03]  /*bca0*/  ISETP.GE.U32.AND P6, PT, R54, R52, PT ;  /* 0x000000343600720c */ /* 0x000fc60003fc6070 */
[----:B------:R-:W-:Y:S01]  /*bcb0*/  IMAD.X R53, RZ, RZ, RZ, P5 ;  /* 0x000000ffff357224 */ /* 0x000fe200028e06ff */
[----:B------:R-:W-:Y:S01]  /*bcc0*/  IADD3 R55, P5, PT, R54, R55, RZ ;  /* 0x0000003736377210 */ /* 0x000fe20007fbe0ff */
[----:B------:R-:W-:Y:S01]  /*bcd0*/  IMAD.X R56, R49, 0x1, R60, P4 ;  /* 0x0000000131387824 */ /* 0x000fe200020e063c */
[----:B------:R-:W-:Y:S01]  /*bce0*/  IADD3 R65, P4, PT, R65, R18, RZ ;  /* 0x0000001241417210 */ /* 0x000fe20007f9e0ff */
[----:B------:R-:W-:-:S03]  /*bcf0*/  IMAD.MOV.U32 R52, RZ, RZ, R19 ;  /* 0x000000ffff347224 */ /* 0x000fc600078e0013 */
[C---:B------:R-:W-:Y:S01]  /*bd00*/  ISETP.GE.U32.AND.EX P6, PT, R56.reuse, R49, PT, P6 ;  /* 0x000000313800720c */ /* 0x040fe20003fc6160 */
[----:B------:R-:W-:Y:S01]  /*bd10*/  IMAD.X R49, R56, 0x1, R57, P5 ;  /* 0x0000000138317824 */ /* 0x000fe200028e0639 */
[----:B------:R-:W-:Y:S01]  /*bd20*/  ISETP.GE.U32.AND P5, PT, R55, R54, PT ;  /* 0x000000363700720c */ /* 0x000fe20003fa6070 */
[----:B------:R-:W-:Y:S02]  /*bd30*/  IMAD R54, R4, R40, RZ ;  /* 0x0000002804367224 */ /* 0x000fe400078e02ff */
[----:B------:R-:W-:Y:S01]  /*bd40*/  IMAD.WIDE.U32 R18, R40, R13, R64 ;  /* 0x0000000d28127225 */ /* 0x000fe200078e0040 */
[----:B------:R-:W-:-:S03]  /*bd50*/  ISETP.GE.U32.AND.EX P5, PT, R49, R56, PT, P5 ;  /* 0x000000383100720c */ /* 0x000fc60003fa6150 */
[----:B------:R-:W-:Y:S01]  /*bd60*/  IMAD R67, R41, R13, R54 ;  /* 0x0000000d29437224 */ /* 0x000fe200078e0236 */
[----:B------:R-:W-:Y:S01]  /*bd70*/  ISETP.GE.U32.AND P2, PT, R18, R64, PT ;  /* 0x000000401200720c */ /* 0x000fe20003f46070 */
[----:B------:R-:W-:Y:S01]  /*bd80*/  IMAD.WIDE.U32.X R56, R39, R10, R50, P3 ;  /* 0x0000000a27387225 */ /* 0x000fe200018e0432 */
[----:B------:R-:W-:-:S03]  /*bd90*/  SEL R54, RZ, 0x1, P6 ;  /* 0x00000001ff367807 */ /* 0x000fc60003000000 */
[----:B------:R-:W-:Y:S01]  /*bda0*/  IMAD.WIDE.U32.X R52, R66, 0x1, R52, P4 ;  /* 0x0000000142347825 */ /* 0x000fe200020e0434 */
[----:B------:R-:W-:-:S03]  /*bdb0*/  IADD3 R71, P3, P4, R71, R62, R61 ;  /* 0x0000003e47477210 */ /* 0x000fc60007c7e03d */
[----:B------:R-:W-:Y:S01]  /*bdc0*/  IMAD.IADD R64, R19, 0x1, R67 ;  /* 0x0000000113407824 */ /* 0x000fe200078e0243 */
[----:B------:R-:W-:Y:S01]  /*bdd0*/  SEL R19, RZ, 0x1, P5 ;  /* 0x00000001ff137807 */ /* 0x000fe20002800000 */
[----:B------:R-:W-:Y:S01]  /*bde0*/  IMAD.WIDE.U32 R50, R49, 0x3d1, RZ ;  /* 0x000003d131327825 */ /* 0x000fe200078e00ff */
[----:B------:R-:W-:Y:S02]  /*bdf0*/  IADD3.X R62, PT, PT, RZ, R63, RZ, P3, P4 ;  /* 0x0000003fff3e7210 */ /* 0x000fe40001fe84ff */
[----:B------:R-:W-:Y:S01]  /*be00*/  ISETP.GE.U32.AND.EX P2, PT, R64, R65, PT, P2 ;  /* 0x000000414000720c */ /* 0x000fe20003f46120 */
[----:B------:R-:W-:Y:S01]  /*be10*/  IMAD.WIDE.U32 R60, R39, R11, RZ ;  /* 0x0000000b273c7225 */ /* 0x000fe200078e00ff */
[----:B------:R-:W-:-:S03]  /*be20*/  IADD3 R65, P4, P5, R19, R56, R54 ;  /* 0x0000003813417210 */ /* 0x000fc60007d9e036 */
[----:B------:R-:W-:Y:S01]  /*be30*/  IMAD.WIDE.U32 R50, P3, R55, 0x1, R50 ;  /* 0x0000000137327825 */ /* 0x000fe20007860032 */
[----:B------:R-:W-:-:S03]  /*be40*/  IADD3.X R69, PT, PT, RZ, R57, RZ, P4, P5 ;  /* 0x00000039ff457210 */ /* 0x000fc600027ea4ff */
[----:B------:R-:W-:-:S04]  /*be50*/  IMAD.WIDE.U32 R54, R55, 0x3d1, RZ ;  /* 0x000003d137367825 */ /* 0x000fc800078e00ff */
[----:B------:R-:W-:Y:S01]  /*be60*/  IMAD R19, R12, R38, RZ ;  /* 0x000000260c137224 */ /* 0x000fe200078e02ff */
[----:B------:R-:W-:Y:S01]  /*be70*/  IADD3 R45, P6, PT, R45, R54, RZ ;  /* 0x000000362d2d7210 */ /* 0x000fe20007fde0ff */
[----:B------:R-:W-:Y:S01]  /*be80*/  IMAD.WIDE.U32 R60, P4, R38, R12, R60 ;  /* 0x0000000c263c7225 */ /* 0x000fe2000788003c */
[----:B------:R-:W-:Y:S02]  /*be90*/  IADD3 R50, P5, PT, R55, R50, RZ ;  /* 0x0000003237327210 */ /* 0x000fe40007fbe0ff */
[----:B------:R-:W-:Y:S01]  /*bea0*/  SEL R55, RZ, 0x1, P2 ;  /* 0x00000001ff377807 */ /* 0x000fe20001000000 */
[----:B------:R-:W-:-:S04]  /*beb0*/  IMAD.WIDE.U32 R56, R11, R38, RZ ;  /* 0x000000260b387225 */ /* 0x000fc800078e00ff */
[-C--:B------:R-:W-:Y:S02]  /*bec0*/  IMAD R73, R39, R11.reuse, R19 ;  /* 0x0000000b27497224 */ /* 0x080fe400078e0213 */
[----:B------:R-:W-:Y:S02]  /*bed0*/  IMAD.X R63, RZ, RZ, RZ, P4 ;  /* 0x000000ffff3f7224 */ /* 0x000fe400020e06ff */
[----:B------:R-:W-:Y:S01]  /*bee0*/  IMAD.X R19, R50, 0x1, R17, P6 ;  /* 0x0000000132137824 */ /* 0x000fe200030e0611 */
[----:B------:R-:W-:Y:S01]  /*bef0*/  IADD3 R17, P4, P6, R45, R52, R55 ;  /* 0x000000342d117210 */ /* 0x000fe20007e9e037 */
[----:B------:R-:W-:Y:S01]  /*bf00*/  IMAD.WIDE.U32 R66, R38, R11, RZ ;  /* 0x0000000b26427225 */ /* 0x000fe200078e00ff */
[----:B------:R-:W-:Y:S02]  /*bf10*/  IADD3 R52, P2, PT, R71, R56, RZ ;  /* 0x0000003847347210 */ /* 0x000fe40007f5e0ff */
[----:B------:R-:W-:Y:S01]  /*bf20*/  IADD3.X R53, PT, PT, R19, R53, RZ, P4, P6 ;  /* 0x0000003513357210 */ /* 0x000fe200027ec4ff */
[----:B------:R-:W-:Y:S01]  /*bf30*/  IMAD.IADD R55, R57, 0x1, R73 ;  /* 0x0000000139377824 */ /* 0x000fe200078e0249 */
[----:B------:R-:W-:Y:S01]  /*bf40*/  IADD3 RZ, P6, PT, R67, R60, RZ ;  /* 0x0000003c43ff7210 */ /* 0x000fe20007fde0ff */
[----:B------:R-:W-:Y:S01]  /*bf50*/  IMAD.X R57, RZ, RZ, RZ, P3 ;  /* 0x000000ffff397224 */ /* 0x000fe200018e06ff */
[C---:B------:R-:W-:Y:S01]  /*bf60*/  ISETP.GE.U32.AND P4, PT, R52.reuse, R56, PT ;  /* 0x000000383400720c */ /* 0x040fe20003f86070 */
[----:B------:R-:W-:Y:S01]  /*bf70*/  IMAD.X R60, R55, 0x1, R62, P2 ;  /* 0x00000001373c7824 */ /* 0x000fe200010e063e */
[----:B------:R-:W-:Y:S01]  /*bf80*/  IADD3 R67, P2, PT, R52, R65, RZ ;  /* 0x0000004134437210 */ /* 0x000fe20007f5e0ff */
[----:B------:R-:W-:Y:S01]  /*bf90*/  IMAD.MOV.U32 R62, RZ, RZ, R61 ;  /* 0x000000ffff3e7224 */ /* 0x000fe200078e003d */
[----:B------:R-:W-:Y:S01]  /*bfa0*/  ISETP.GE.U32.AND P3, PT, R45, R54, PT ;  /* 0x000000362d00720c */ /* 0x000fe20003f66070 */
[----:B------:R-:W-:Y:S01]  /*bfb0*/  IMAD.MOV.U32 R56, RZ, RZ, R51 ;  /* 0x000000ffff387224 */ /* 0x000fe200078e0033 */
[C---:B------:R-:W-:Y:S01]  /*bfc0*/  ISETP.GE.U32.AND.EX P4, PT, R60.reuse, R55, PT, P4 ;  /* 0x000000373c00720c */ /* 0x040fe20003f86140 */
[----:B------:R-:W-:Y:S01]  /*bfd0*/  IMAD.X R61, R60, 0x1, R69, P2 ;  /* 0x000000013c3d7824 */ /* 0x000fe200010e0645 */
[----:B------:R-:W-:Y:S01]  /*bfe0*/  ISETP.GE.U32.AND P2, PT, R67, R52, PT ;  /* 0x000000344300720c */ /* 0x000fe20003f46070 */
[----:B------:R-:W-:Y:S01]  /*bff0*/  IMAD.WIDE.U32.X R62, R39, R12, R62, P6 ;  /* 0x0000000c273e7225 */ /* 0x000fe200030e043e */
[----:B------:R-:W-:-:S02]  /*c000*/  SEL R52, RZ, 0x1, P4 ;  /* 0x00000001ff347807 */ /* 0x000fc40002000000 */
[----:B------:R-:W-:Y:S01]  /*c010*/  ISETP.GE.U32.AND.EX P2, PT, R61, R60, PT, P2 ;  /* 0x0000003c3d00720c */ /* 0x000fe20003f46120 */
[----:B------:R-:W-:Y:S01]  /*c020*/  IMAD.WIDE.U32.X R56, R49, 0x1, R56, P5 ;  /* 0x0000000131387825 */ /* 0x000fe200028e0438 */
[----:B------:R-:W-:Y:S02]  /*c030*/  ISETP.GE.U32.AND P4, PT, R17, R45, PT ;  /* 0x0000002d1100720c */ /* 0x000fe40003f86070 */
[----:B------:R-:W-:Y:S01]  /*c040*/  ISETP.GE.U32.AND.EX P3, PT, R19, R50, PT, P3 ;  /* 0x000000321300720c */ /* 0x000fe20003f66130 */
[----:B------:R-:W-:Y:S01]  /*c050*/  IMAD.WIDE.U32 R50, R61, 0x3d1, RZ ;  /* 0x000003d13d327825 */ /* 0x000fe200078e00ff */
[----:B------:R-:W-:Y:S02]  /*c060*/  SEL R65, RZ, 0x1, P2 ;  /* 0x00000001ff417807 */ /* 0x000fe40001000000 */
[----:B------:R-:W-:Y:S01]  /*c070*/  ISETP.GE.U32.AND.EX P4, PT, R53, R19, PT, P4 ;  /* 0x000000133500720c */ /* 0x000fe20003f86140 */
[----:B------:R-:W-:Y:S01]  /*c080*/  IMAD.WIDE.U32 R54, R67, 0x3d1, RZ ;  /* 0x000003d143367825 */ /* 0x000fe200078e00ff */
[----:B------:R-:W-:-:S02]  /*c090*/  SEL R45, RZ, 0x1, P3 ;  /* 0x00000001ff2d7807 */ /* 0x000fc40001800000 */
[----:B------:R-:W-:Y:S01]  /*c0a0*/  IADD3 R65, P2, P5, R65, R62, R52 ;  /* 0x0000003e41417210 */ /* 0x000fe20007d5e034 */
[----:B------:R-:W-:Y:S01]  /*c0b0*/  IMAD.WIDE.U32 R50, P3, R67, 0x1, R50 ;  /* 0x0000000143327825 */ /* 0x000fe20007860032 */
[----:B------:R-:W-:Y:S02]  /*c0c0*/  SEL R19, RZ, 0x1, P4 ;  /* 0x00000001ff137807 */ /* 0x000fe40002000000 */
[----:B------:R-:W-:Y:S02]  /*c0d0*/  IADD3.X R63, PT, PT, RZ, R63, RZ, P2, P5 ;  /* 0x0000003fff3f7210 */ /* 0x000fe400017ea4ff */
[----:B------:R-:W-:Y:S02]  /*c0e0*/  IADD3 R19, P4, P6, R19, R56, R45 ;  /* 0x0000003813137210 */ /* 0x000fe40007e9e02d */
[----:B------:R-:W-:Y:S02]  /*c0f0*/  IADD3 R44, P2, PT, R44, R54, RZ ;  /* 0x000000362c2c7210 */ /* 0x000fe40007f5e0ff */
[----:B------:R-:W-:Y:S01]  /*c100*/  IADD3 R49, P5, PT, R55, R50, RZ ;  /* 0x0000003237317210 */ /* 0x000fe20007fbe0ff */
[----:B------:R-:W-:Y:S01]  /*c110*/  IMAD.X R55, RZ, RZ, RZ, P3 ;  /* 0x000000ffff377224 */ /* 0x000fe200018e06ff */
[----:B------:R-:W-:-:S02]  /*c120*/  IADD3.X R57, PT, PT, RZ, R57, RZ, P4, P6 ;  /* 0x00000039ff397210 */ /* 0x000fc400027ec4ff */
[C---:B------:R-:W-:Y:S01]  /*c130*/  IADD3 R19, P4, PT, R44.reuse, R19, RZ ;  /* 0x000000132c137210 */ /* 0x040fe20007f9e0ff */
[----:B------:R-:W-:Y:S01]  /*c140*/  IMAD.X R50, R49, 0x1, R15, P2 ;  /* 0x0000000131327824 */ /* 0x000fe200010e060f */
[----:B------:R-:W-:Y:S01]  /*c150*/  ISETP.GE.U32.AND P2, PT, R44, R54, PT ;  /* 0x000000362c00720c */ /* 0x000fe20003f46070 */
[----:B------:R-:W-:Y:S01]  /*c160*/  IMAD.MOV.U32 R54, RZ, RZ, R51 ;  /* 0x000000ffff367224 */ /* 0x000fe200078e0033 */
[----:B------:R-:W-:Y:S01]  /*c170*/  ISETP.GE.U32.AND P3, PT, R19, R44, PT ;  /* 0x0000002c1300720c */ /* 0x000fe20003f66070 */
[C---:B------:R-:W-:Y:S01]  /*c180*/  IMAD.X R15, R50.reuse, 0x1, R57, P4 ;  /* 0x00000001320f7824 */ /* 0x040fe200020e0639 */
[----:B------:R-:W-:Y:S01]  /*c190*/  ISETP.GE.U32.AND.EX P2, PT, R50, R49, PT, P2 ;  /* 0x000000313200720c */ /* 0x000fe20003f46120 */
[----:B------:R-:W-:-:S03]  /*c1a0*/  IMAD.WIDE.U32 R44, R63, 0x3d1, RZ ;  /* 0x000003d13f2c7825 */ /* 0x000fc600078e00ff */
[----:B------:R-:W-:Y:S01]  /*c1b0*/  ISETP.GE.U32.AND.EX P3, PT, R15, R50, PT, P3 ;  /* 0x000000320f00720c */ /* 0x000fe20003f66130 */
[----:B------:R-:W-:Y:S01]  /*c1c0*/  IMAD.WIDE.U32.X R54, R61, 0x1, R54, P5 ;  /* 0x000000013d367825 */ /* 0x000fe200028e0436 */
[----:B------:R-:W-:Y:S02]  /*c1d0*/  SEL R52, RZ, 0x1, P2 ;  /* 0x00000001ff347807 */ /* 0x000fe40001000000 */
[----:B------:R-:W-:Y:S01]  /*c1e0*/  SEL R49, RZ, 0x1, P3 ;  /* 0x00000001ff317807 */ /* 0x000fe20001800000 */
[----:B------:R-:W-:-:S04]  /*c1f0*/  IMAD.WIDE.U32 R50, R65, 0x3d1, RZ ;  /* 0x000003d141327825 */ /* 0x000fc800078e00ff */
[----:B------:R-:W-:Y:S01]  /*c200*/  IMAD.WIDE.U32 R44, P5, R65, 0x1, R44 ;  /* 0x00000001412c7825 */ /* 0x000fe200078a002c */
[----:B------:R-:W-:Y:S02]  /*c210*/  IADD3 R46, P6, PT, R46, R50, RZ ;  /* 0x000000322e2e7210 */ /* 0x000fe40007fde0ff */
[----:B------:R-:W-:Y:S02]  /*c220*/  IADD3 R44, P4, PT, R51, R44, RZ ;  /* 0x0000002c332c7210 */ /* 0x000fe40007f9e0ff */
[----:B------:R-:W-:-:S03]  /*c230*/  IADD3 R51, P2, P3, R49, R54, R52 ;  /* 0x0000003631337210 */ /* 0x000fc60007b5e034 */
[----:B------:R-:W-:Y:S01]  /*c240*/  IMAD.X R49, R44, 0x1, R47, P6 ;  /* 0x000000012c317824 */ /* 0x000fe200030e062f */
[C---:B------:R-:W-:Y:S02]  /*c250*/  IADD3 R47, P6, PT, R46.reuse, R51, RZ ;  /* 0x000000332e2f7210 */ /* 0x040fe40007fde0ff */
        /* <DEDUP_REMOVED lines=57> */
.L_x_33:
        /* <DEDUP_REMOVED lines=12> */
.L_x_34:
        /* <DEDUP_REMOVED lines=10> */
.L_x_35:
[----:B------:R-:W-:Y:S01]  /*c750*/  IADD3 RZ, P4, PT, R17, R14, RZ ;  /* 0x0000000e11ff7210 */ /* 0x000fe20007f9e0ff */
[----:B------:R-:W-:Y:S01]  /*c760*/  IMAD.WIDE.U32 R44, R41, R40, RZ ;  /* 0x00000028292c7225 */ /* 0x000fe200078e00ff */
[----:B------:R-:W-:Y:S02]  /*c770*/  IADD3 RZ, P2, PT, R19, R14, RZ ;  /* 0x0000000e13ff7210 */ /* 0x000fe40007f5e0ff */
[----:B------:R-:W-:Y:S01]  /*c780*/  IADD3.X RZ, P4, PT, R53, R16, RZ, P4, !PT ;  /* 0x0000001035ff7210 */ /* 0x000fe2000279e4ff */
[----:B------:R-:W-:Y:S01]  /*c790*/  IMAD.WIDE.U32 R54, R40, R40, RZ ;  /* 0x0000002828367225 */ /* 0x000fe200078e00ff */
[----:B------:R-:W-:Y:S02]  /*c7a0*/  IADD3 RZ, P6, PT, R47, R14, RZ ;  /* 0x0000000e2fff7210 */ /* 0x000fe40007fde0ff */
[----:B------:R-:W-:Y:S02]  /*c7b0*/  IADD3.X RZ, P2, PT, R15, R16, RZ, P2, !PT ;  /* 0x000000100fff7210 */ /* 0x000fe4000175e4ff */
[----:B------:R-:W-:-:S02]  /*c7c0*/  IADD3.X R65, P4, P5, R17, R17, R14, P4, !PT ;  /* 0x0000001111417210 */ /* 0x000fc4000259e40e */
[----:B------:R-:W-:Y:S02]  /*c7d0*/  IADD3.X RZ, P6, PT, R50, R16, RZ, P6, !PT ;  /* 0x0000001032ff7210 */ /* 0x000fe400037de4ff */
[----:B------:R-:W-:Y:S02]  /*c7e0*/  IADD3.X R61, P2, P3, R19, R19, R14, P2, !PT ;  /* 0x00000013133d7210 */ /* 0x000fe4000135e40e */
[----:B------:R-:W-:Y:S01]  /*c7f0*/  IADD3.X R67, PT, PT, R53, R53, R16, P4, P5 ;  /* 0x0000003535437210 */ /* 0x000fe200027ea410 */
[----:B------:R-:W-:Y:S01]  /*c800*/  IMAD.WIDE.U32 R44, P5, R40, R41, R44 ;  /* 0x00000029282c7225 */ /* 0x000fe200078a002c */
[----:B------:R-:W-:Y:S02]  /*c810*/  IADD3.X R57, P4, P6, R47, R47, R14, P6, !PT ;  /* 0x0000002f2f397210 */ /* 0x000fe4000369e40e */
[----:B------:R-:W-:Y:S01]  /*c820*/  IADD3.X R51, PT, PT, R15, R15, R16, P2, P3 ;  /* 0x0000000f0f337210 */ /* 0x000fe200017e6410 */
[----:B------:R-:W-:Y:S01]  /*c830*/  IMAD.X R19, RZ, RZ, RZ, P5 ;  /* 0x000000ffff137224 */ /* 0x000fe200028e06ff */
[----:B------:R-:W-:Y:S01]  /*c840*/  IADD3 R69, P2, PT, R18, R18, RZ ;  /* 0x0000001212457210 */ /* 0x000fe20007f5e0ff */
[----:B------:R-:W-:Y:S01]  /*c850*/  IMAD.WIDE.U32 R46, R42, R40, RZ ;  /* 0x000000282a2e7225 */ /* 0x000fe200078e00ff */
[----:B------:R-:W-:-:S02]  /*c860*/  LOP3.LUT R15, R65, R57, R61, 0x80, !PT ;  /* 0x00000039410f7212 */ /* 0x000fc400078e803d */
[----:B------:R-:W-:Y:S01]  /*c870*/  ISETP.GE.U32.AND P5, PT, R69, -0x3d1, PT ;  /* 0xfffffc2f4500780c */ /* 0x000fe20003fa6070 */
[----:B------:R-:W-:Y:S01]  /*c880*/  IMAD.X R64, R64, 0x1, R64, P2 ;  /* 0x0000000140407824 */ /* 0x000fe200010e0640 */
[----:B------:R-:W-:Y:S01]  /*c890*/  ISETP.NE.U32.AND P2, PT, R15, -0x1, PT ;  /* 0xffffffff0f00780c */ /* 0x000fe20003f45070 */
[----:B------:R-:W-:Y:S01]  /*c8a0*/  IMAD R15, R43, R40, RZ ;  /* 0x000000282b0f7224 */ /* 0x000fe200078e02ff */
[----:B------:R-:W-:Y:S01]  /*c8b0*/  IADD3.X R50, PT, PT, R50, R50, R16, P4, P6 ;  /* 0x0000003232327210 */ /* 0x000fe200027ec410 */
[----:B------:R-:W-:Y:S01]  /*c8c0*/  IMAD.MOV.U32 R18, RZ, RZ, R45 ;  /* 0x000000ffff127224 */ /* 0x000fe200078e002d */
[----:B------:R-:W-:Y:S01]  /*c8d0*/  ISETP.GE.U32.AND.EX P4, PT, R64, -0x2, PT, P5 ;  /* 0xfffffffe4000780c */ /* 0x000fe20003f86150 */
[----:B------:R-:W-:Y:S01]  /*c8e0*/  IMAD R63, R41, R42, R15 ;  /* 0x0000002a293f7224 */ /* 0x000fe200078e020f */
[----:B------:R-:W-:Y:S01]  /*c8f0*/  LOP3.LUT R15, R67, R50, R51, 0x80, !PT ;  /* 0x00000032430f7212 */ /* 0x000fe200078e8033 */
[----:B------:R-:W-:Y:S01]  /*c900*/  IMAD.SHL.U32 R49, R46, 0x2, RZ ;  /* 0x000000022e317824 */ /* 0x000fe200078e00ff */
[----:B------:R-:W-:Y:S01]  /*c910*/  IADD3 RZ, P3, PT, R55, R44, RZ ;  /* 0x0000002c37ff7210 */ /* 0x000fe20007f7e0ff */
[----:B------:R-:W-:Y:S01]  /*c920*/  IMAD.IADD R63, R47, 0x1, R63 ;  /* 0x000000012f3f7824 */ /* 0x000fe200078e023f */
[----:B------:R-:W-:-:S03]  /*c930*/  ISETP.NE.OR.EX P2, PT, R15, -0x1, !P4, P2 ;  /* 0xffffffff0f00780c */ /* 0x000fc60006745720 */
[----:B------:R-:W-:Y:S01]  /*c940*/  IMAD.WIDE.U32.X R18, R41, R41, R18, P3 ;  /* 0x0000002929127225 */ /* 0x000fe200018e0412 */
[----:B------:R-:W-:-:S03]  /*c950*/  SHF.L.U64.HI R56, R46, 0x1, R63 ;  /* 0x000000012e387819 */ /* 0x000fc6000001023f */
[----:B------:R-:W-:Y:S01]  /*c960*/  IMAD.WIDE.U32 R46, R41, R42, RZ ;  /* 0x0000002a292e7225 */ /* 0x000fe200078e00ff */
[----:B------:R-:W-:-:S05]  /*c970*/  IADD3 R15, P4, PT, R49, R18, RZ ;  /* 0x00000012310f7210 */ /* 0x000fca0007f9e0ff */
[----:B------:R-:W-:Y:S08]  /*c980*/  @!P1 BRA P2, `(.L_x_36) ;  /* 0x0000000000309947 */ /* 0x000ff00001000000 */
        /* <DEDUP_REMOVED lines=12> */
.L_x_36:
[-C--:B------:R-:W-:Y:S01]  /*ca50*/  IADD3 RZ, P3, PT, R65, R14.reuse, RZ ;  /* 0x0000000e41ff7210 */ /* 0x080fe20007f7e0ff */
[C---:B------:R-:W-:Y:S01]  /*ca60*/  IMAD.WIDE.U32 R46, P2, R40.reuse, R43, R46 ;  /* 0x0000002b282e7225 */ /* 0x040fe2000784002e */
[----:B------:R-:W-:Y:S02]  /*ca70*/  IADD3 RZ, P6, PT, R61, R14, RZ ;  /* 0x0000000e3dff7210 */ /* 0x000fe40007fde0ff */
[----:B------:R-:W-:Y:S01]  /*ca80*/  IADD3.X RZ, P3, PT, R67, R16, RZ, P3, !PT ;  /* 0x0000001043ff7210 */ /* 0x000fe20001f7e4ff */
[----:B------:R-:W-:Y:S01]  /*ca90*/  IMAD.WIDE.U32 R52, R40, R42, RZ ;  /* 0x0000002a28347225 */ /* 0x000fe200078e00ff */
[----:B------:R-:W-:-:S03]  /*caa0*/  IADD3.X RZ, P6, PT, R51, R16, RZ, P6, !PT ;  /* 0x0000001033ff7210 */ /* 0x000fc600037de4ff */
[----:B------:R-:W-:Y:S01]  /*cab0*/  IMAD.X R17, R56, 0x1, R19, P4 ;  /* 0x0000000138117824 */ /* 0x000fe200020e0613 */
[----:B------:R-:W-:Y:S01]  /*cac0*/  IADD3.X R62, P3, P4, R65, R65, R14, P3, !PT ;  /* 0x00000041413e7210 */ /* 0x000fe20001c7e40e */
[----:B------:R-:W-:Y:S01]  /*cad0*/  IMAD.X R19, RZ, RZ, RZ, P2 ;  /* 0x000000ffff137224 */ /* 0x000fe200010e06ff */
[----:B------:R-:W-:Y:S01]  /*cae0*/  IADD3 RZ, P5, PT, R53, R46, RZ ;  /* 0x0000002e35ff7210 */ /* 0x000fe20007fbe0ff */
[----:B------:R-:W-:Y:S01]  /*caf0*/  IMAD.WIDE.U32 R54, R43, R42, RZ ;  /* 0x0000002a2b367225 */ /* 0x000fe200078e00ff */
[----:B------:R-:W-:Y:S02]  /*cb00*/  IADD3 RZ, P2, PT, R57, R14, RZ ;  /* 0x0000000e39ff7210 */ /* 0x000fe40007f5e0ff */
[----:B------:R-:W-:Y:S01]  /*cb10*/  IADD3.X R53, PT, PT, R67, R67, R16, P3, P4 ;  /* 0x0000004343357210 */ /* 0x000fe20001fe8410 */
[----:B------:R-:W-:Y:S01]  /*cb20*/  IMAD.MOV.U32 R18, RZ, RZ, R47 ;  /* 0x000000ffff127224 */ /* 0x000fe200078e002f */
[----:B------:R-:W-:Y:S01]  /*cb30*/  IADD3.X R52, P6, P3, R61, R61, R14, P6, !PT ;  /* 0x0000003d3d347210 */ /* 0x000fe200033de40e */
[----:B------:R-:W-:Y:S01]  /*cb40*/  IMAD.WIDE.U32 R60, R37, R36, RZ ;  /* 0x00000024253c7225 */ /* 0x000fe200078e00ff */
[----:B------:R-:W-:-:S02]  /*cb50*/  IADD3.X RZ, P2, PT, R50, R16, RZ, P2, !PT ;  /* 0x0000001032ff7210 */ /* 0x000fc4000175e4ff */
[----:B------:R-:W-:Y:S01]  /*cb60*/  IADD3.X R51, PT, PT, R51, R51, R16, P6, P3 ;  /* 0x0000003333337210 */ /* 0x000fe200037e6410 */
[----:B------:R-:W-:Y:S01]  /*cb70*/  IMAD.WIDE.U32.X R18, R41, R43, R18, P5 ;  /* 0x0000002b29127225 */ /* 0x000fe200028e0412 */
[----:B------:R-:W-:Y:S02]  /*cb80*/  IADD3 R46, P6, PT, R69, R69, RZ ;  /* 0x00000045452e7210 */ /* 0x000fe40007fde0ff */
[----:B------:R-:W-:Y:S01]  /*cb90*/  ISETP.GE.U32.AND P4, PT, R15, R49, PT ;  /* 0x000000310f00720c */ /* 0x000fe20003f86070 */
[----:B------:R-:W-:Y:S01]  /*cba0*/  IMAD.WIDE.U32 R68, R36, R36, RZ ;  /* 0x0000002424447225 */ /* 0x000fe200078e00ff */
[----:B------:R-:W-:Y:S02]  /*cbb0*/  IADD3.X R49, P2, P3, R57, R57, R14, P2, !PT ;  /* 0x0000003939317210 */ /* 0x000fe4000135e40e */
[----:B------:R-:W-:Y:S01]  /*cbc0*/  ISETP.GE.U32.AND.EX P4, PT, R17, R56, PT, P4 ;  /* 0x000000381100720c */ /* 0x000fe20003f86140 */
[----:B------:R-:W-:Y:S01]  /*cbd0*/  IMAD.X R72, R64, 0x1, R64, P6 ;  /* 0x0000000140487824 */ /* 0x000fe200030e0640 */
[----:B------:R-:W-:Y:S01]  /*cbe0*/  LOP3.LUT R47, R62, R49, R52, 0x80, !PT ;  /* 0x000000313e2f7212 */ /* 0x000fe200078e8034 */
[----:B------:R-:W-:Y:S01]  /*cbf0*/  IMAD.WIDE.U32 R54, P6, R42, R43, R54 ;  /* 0x0000002b2a367225 */ /* 0x000fe200078c0036 */
[----:B------:R-:W-:-:S02]  /*cc00*/  SHF.L.W.U32.HI R73, R63, 0x1, R18 ;  /* 0x000000013f497819 */ /* 0x000fc40000010e12 */
[----:B------:R-:W-:Y:S01]  /*cc10*/  ISETP.NE.U32.AND P5, PT, R47, -0x1, PT ;  /* 0xffffffff2f00780c */ /* 0x000fe20003fa5070 */
[----:B------:R-:W-:Y:S01]  /*cc20*/  IMAD.WIDE.U32 R56, R42, R42, RZ ;  /* 0x0000002a2a387225 */ /* 0x000fe200078e00ff */
[----:B------:R-:W-:Y:S02]  /*cc30*/  IADD3.X R47, PT, PT, R50, R50, R16, P2, P3 ;  /* 0x00000032322f7210 */ /* 0x000fe400017e6410 */
[----:B------:R-:W-:Y:S01]  /*cc40*/  SEL R50, RZ, 0x1, P4 ;  /* 0x00000001ff327807 */ /* 0x000fe20002000000 */
[----:B------:R-:W-:Y:S01]  /*cc50*/  IMAD.X R65, RZ, RZ, RZ, P6 ;  /* 0x000000ffff417224 */ /* 0x000fe200030e06ff */
[----:B------:R-:W-:Y:S01]  /*cc60*/  ISETP.GE.U32.AND P6, PT, R46, -0x3d1, PT ;  /* 0xfffffc2f2e00780c */ /* 0x000fe20003fc6070 */
[----:B------:R-:W-:Y:S01]  /*cc70*/  IMAD.MOV.U32 R64, RZ, RZ, R55 ;  /* 0x000000ffff407224 */ /* 0x000fe200078e0037 */
[----:B------:R-:W-:Y:S01]  /*cc80*/  IADD3 R71, P2, PT, R57, R54, RZ ;  /* 0x0000003639477210 */ /* 0x000fe20007f5e0ff */
[----:B------:R-:W-:Y:S01]  /*cc90*/  IMAD.WIDE.U32 R54, R39, R38, RZ ;  /* 0x0000002627367225 */ /* 0x000fe200078e00ff */
[----:B------:R-:W-:-:S02]  /*cca0*/  ISETP.GE.U32.AND.EX P6, PT, R72, -0x2, PT, P6 ;  /* 0xfffffffe4800780c */ /* 0x000fc40003fc6160 */
[----:B------:R-:W-:Y:S01]  /*ccb0*/  LOP3.LUT R57, R53, R47, R51, 0x80, !PT ;  /* 0x0000002f35397212 */ /* 0x000fe200078e8033 */
[----:B------:R-:W-:Y:S01]  /*ccc0*/  IMAD.WIDE.U32.X R64, R43, R43, R64, P2 ;  /* 0x0000002b2b407225 */ /* 0x000fe200010e0440 */
[----:B------:R-:W-:Y:S02]  /*ccd0*/  IADD3 R73, P4, P3, R50, R56, R73 ;  /* 0x0000003832497210 */ /* 0x000fe40007b9e049 */
[----:B------:R-:W-:Y:S01]  /*cce0*/  ISETP.NE.OR.EX P5, PT, R57, -0x1, !P6, P5 ;  /* 0xffffffff3900780c */ /* 0x000fe200077a5750 */
[----:B------:R-:W-:Y:S01]  /*ccf0*/  IMAD.WIDE.U32 R60, P6, R36, R37, R60 ;  /* 0x00000025243c7225 */ /* 0x000fe200078c003c */
[----:B------:R-:W-:-:S03]  /*cd00*/  SHF.L.W.U32.HI R74, R18, 0x1, R19 ;  /* 0x00000001124a7819 */ /* 0x000fc60000010e13 */
[----:B------:R-:W-:Y:S01]  /*cd10*/  IMAD.WIDE.U32 R54, P2, R38, R39, R54 ;  /* 0x0000002726367225 */ /* 0x000fe20007840036 */
[----:B------:R-:W-:-:S03]  /*cd20*/  IADD3.X R74, PT, PT, RZ, R71, R74, P4, P3 ;  /* 0x00000047ff4a7210 */ /* 0x000fc600027e644a */
[----:B------:R-:W-:-:S04]  /*cd30*/  IMAD.WIDE.U32 R66, R38, R38, RZ ;  /* 0x0000002626427225 */ /* 0x000fc800078e00ff */
[----:B------:R-:W-:Y:S01]  /*cd40*/  IMAD.X R57, RZ, RZ, RZ, P6 ;  /* 0x000000ffff397224 */ /* 0x000fe200030e06ff */
[----:B------:R-:W-:Y:S01]  /*cd50*/  IADD3 R78, P6, PT, R69, R60, RZ ;  /* 0x0000003c454e7210 */ /* 0x000fe20007fde0ff */
[----:B------:R-:W-:Y:S01]  /*cd60*/  IMAD.X R19, RZ, RZ, RZ, P2 ;  /* 0x000000ffff137224 */ /* 0x000fe200010e06ff */
[----:B------:R-:W-:Y:S01]  /*cd70*/  ISETP.GE.U32.AND P2, PT, R73, R56, PT ;  /* 0x000000384900720c */ /* 0x000fe20003f46070 */
[----:B------:R-:W-:Y:S01]  /*cd80*/  IMAD.MOV.U32 R56, RZ, RZ, R61 ;  /* 0x000000ffff387224 */ /* 0x000fe200078e003d */
[----:B------:R-:W-:Y:S01]  /*cd90*/  IADD3 R63, P3, PT, R67, R54, RZ ;  /* 0x00000036433f7210 */ /* 0x000fe20007f7e0ff */
[----:B------:R-:W-:Y:S01]  /*cda0*/  IMAD.MOV.U32 R18, RZ, RZ, R55 ;  /* 0x000000ffff127224 */ /* 0x000fe200078e0037 */
[----:B------:R-:W-:Y:S01]  /*cdb0*/  ISETP.GE.U32.AND.EX P2, PT, R74, R71, PT, P2 ;  /* 0x000000474a00720c */ /* 0x000fe20003f46120 */
[----:B------:R-:W-:-:S04]  /*cdc0*/  IMAD.WIDE.U32.X R56, R37, R37, R56, P6 ;  /* 0x0000002525387225 */ /* 0x000fc800030e0438 */
[----:B------:R-:W-:Y:S02]  /*cdd0*/  IMAD.MOV.U32 R77, RZ, RZ, R68 ;  /* 0x000000ffff4d7224 */ /* 0x000fe400078e0044 */
[----:B------:R-:W-:Y:S02]  /*cde0*/  IMAD.MOV.U32 R50, RZ, RZ, R66 ;  /* 0x000000ffff327224 */ /* 0x000fe400078e0042 */
[----:B------:R-:W-:Y:S02]  /*cdf0*/  IMAD.MOV.U32 R68, RZ, RZ, R56 ;  /* 0x000000ffff447224 */ /* 0x000fe400078e0038 */
[----:B------:R-:W-:Y:S02]  /*ce00*/  IMAD.MOV.U32 R69, RZ, RZ, R57 ;  /* 0x000000ffff457224 */ /* 0x000fe400078e0039 */
[----:B------:R-:W-:Y:S01]  /*ce10*/  IMAD.WIDE.U32.X R18, R39, R39, R18, P3 ;  /* 0x0000002727127225 */ /* 0x000fe200018e0412 */
[----:B------:R-:W-:Y:S06]  /*ce20*/  @!P1 BRA P5, `(.L_x_37) ;  /* 0x0000000000309947 */ /* 0x000fec0002800000 */
        /* <DEDUP_REMOVED lines=12> */
.L_x_37:
        /* <DEDUP_REMOVED lines=14> */
[----:B------:R-:W-:Y:S01]  /*cfd0*/  IADD3 R68, P2, PT, R68, 0x1, RZ ;  /* 0x0000000144447810 */ /* 0x000fe20007f5e0ff */
[----:B------:R-:W-:Y:S01]  /*cfe0*/  IMAD.MOV.U32 R77, RZ, RZ, RZ ;  /* 0x000000ffff4d7224 */ /* 0x000fe200078e00ff */
[----:B------:R-:W-:Y:S01]  /*cff0*/  CS2R R64, SRZ ;  /* 0x0000000000407805 */ /* 0x000fe2000001ff00 */
[----:B------:R-:W-:Y:S02]  /*d000*/  IMAD.MOV.U32 R78, RZ, RZ, RZ ;  /* 0x000000ffff4e7224 */ /* 0x000fe400078e00ff */
[----:B------:R-:W-:Y:S01]  /*d010*/  IMAD.X R69, RZ, RZ, R69, P2 ;  /* 0x000000ffff457224 */ /* 0x000fe200010e0645 */
[----:B------:R-:W-:-:S04]  /*d020*/  ISETP.NE.U32.AND P2, PT, R68, RZ, PT ;  /* 0x000000ff4400720c */ /* 0x000fc80003f45070 */
[----:B------:R-:W-:-:S13]  /*d030*/  ISETP.NE.AND.EX P2, PT, R69, RZ, PT, P2 ;  /* 0x000000ff4500720c */ /* 0x000fda0003f45320 */
[----:B------:R-:W-:Y:S05]  /*d040*/  @P2 BRA `(.L_x_38) ;  /* 0x00000000002c2947 */ /* 0x000fea0003800000 */
[----:B------:R-:W-:Y:S02]  /*d050*/  IADD3 R50, P2, PT, R50, 0x1, RZ ;  /* 0x0000000132327810 */ /* 0x000fe40007f5e0ff */
[----:B------:R-:W-:Y:S01]  /*d060*/  CS2R R68, SRZ ;  /* 0x0000000000447805 */ /* 0x000fe2000001ff00 */
[----:B------:R-:W-:Y:S01]  /*d070*/  IMAD.MOV.U32 R77, RZ, RZ, RZ ;  /* 0x000000ffff4d7224 */ /* 0x000fe200078e00ff */
[----:B------:R-:W-:Y:S01]  /*d080*/  CS2R R64, SRZ ;  /* 0x0000000000407805 */ /* 0x000fe2000001ff00 */
[----:B------:R-:W-:Y:S02]  /*d090*/  IMAD.MOV.U32 R78, RZ, RZ, RZ ;  /* 0x000000ffff4e7224 */ /* 0x000fe400078e00ff */
[----:B------:R-:W-:Y:S01]  /*d0a0*/  IMAD.X R63, RZ, RZ, R63, P2 ;  /* 0x000000ffff3f7224 */ /* 0x000fe200010e063f */
[----:B------:R-:W-:-:S04]  /*d0b0*/  ISETP.NE.U32.AND P2, PT, R50, RZ, PT ;  /* 0x000000ff3200720c */ /* 0x000fc80003f45070 */
[----:B------:R-:W-:-:S04]  /*d0c0*/  ISETP.NE.AND.EX P2, PT, R63, RZ, PT, P2 ;  /* 0x000000ff3f00720c */ /* 0x000fc80003f45320 */
[----:B------:R-:W-:-:S04]  /*d0d0*/  SEL R19, RZ, 0x1, P2 ;  /* 0x00000001ff137807 */ /* 0x000fc80001000000 */
[----:B------:R-:W-:-:S05]  /*d0e0*/  IADD3 R70, P2, PT, R19, R70, RZ ;  /* 0x0000004613467210 */ /* 0x000fca0007f5e0ff */
[----:B------:R-:W-:-:S08]  /*d0f0*/  IMAD.X R71, RZ, RZ, R71, P2 ;  /* 0x000000ffff477224 */ /* 0x000fd000010e0647 */
.L_x_38:
[-C--:B------:R-:W-:Y:S02]  /*d100*/  IMAD R57, R37, R40.reuse, RZ ;  /* 0x0000002825397224 */ /* 0x080fe400078e02ff */
[----:B------:R-:W-:-:S04]  /*d110*/  IMAD.WIDE.U32 R18, R36, R40, RZ ;  /* 0x0000002824127225 */ /* 0x000fc800078e00ff */
[CC--:B------:R-:W-:Y:S02]  /*d120*/  IMAD R57, R41.reuse, R36.reuse, R57 ;  /* 0x0000002429397224 */ /* 0x0c0fe400078e0239 */
[----:B------:R-:W-:-:S04]  /*d130*/  IMAD.WIDE.U32 R54, R41, R36, RZ ;  /* 0x0000002429367225 */ /* 0x000fc800078e00ff */
[----:B------:R-:W-:Y:S02]  /*d140*/  IMAD.IADD R67, R19, 0x1, R57 ;  /* 0x0000000113437824 */ /* 0x000fe400078e0239 */
[----:B------:R-:W-:Y:S02]  /*d150*/  IMAD.SHL.U32 R60, R18, 0x2, RZ ;  /* 0x00000002123c7824 */ /* 0x000fe400078e00ff */
[----:B------:R-:W-:Y:S01]  /*d160*/  IMAD.WIDE.U32 R54, P2, R40, R37, R54 ;  /* 0x0000002528367225 */ /* 0x000fe20007840036 */
[----:B------:R-:W-:Y:S02]  /*d170*/  SHF.L.U64.HI R61, R18, 0x1, R67 ;  /* 0x00000001123d7819 */ /* 0x000fe40000010243 */
[----:B------:R-:W-:Y:S01]  /*d180*/  IADD3 R73, P4, PT, R60, R73, RZ ;  /* 0x000000493c497210 */ /* 0x000fe20007f9e0ff */
[----:B------:R-:W-:-:S04]  /*d190*/  IMAD.WIDE.U32 R56, R40, R36, RZ ;  /* 0x0000002428387225 */ /* 0x000fc800078e00ff */
        /* <DEDUP_REMOVED lines=37> */
.L_x_39:
[----:B------:R-:W-:-:S04]  /*d3f0*/  IMAD.WIDE.U32 R60, R43, R36, RZ ;  /* 0x000000242b3c7225 */ /* 0x000fc800078e00ff */
[----:B------:R-:W-:Y:S02]  /*d400*/  IMAD R67, R39, R40, RZ ;  /* 0x0000002827437224 */ /* 0x000fe400078e02ff */
[----:B------:R-:W-:-:S04]  /*d410*/  IMAD.WIDE.U32 R56, R41, R38, RZ ;  /* 0x0000002629387225 */ /* 0x000fc800078e00ff */
[----:B------:R-:W-:-:S04]  /*d420*/  IMAD.WIDE.U32 R18, R38, R40, RZ ;  /* 0x0000002826127225 */ /* 0x000fc800078e00ff */
[----:B------:R-:W-:Y:S02]  /*d430*/  IMAD R79, R41, R38, R67 ;  /* 0x00000026294f7224 */ /* 0x000fe400078e0243 */
[----:B------:R-:W-:-:S04]  /*d440*/  IMAD.WIDE.U32 R64, R42, R36, RZ ;  /* 0x000000242a407225 */ /* 0x000fc800078e00ff */
[----:B------:R-:W-:-:S04]  /*d450*/  IMAD.WIDE.U32 R60, P5, R42, R37, R60 ;  /* 0x000000252a3c7225 */ /* 0x000fc800078a003c */
[----:B------:R-:W-:Y:S01]  /*d460*/  IMAD.WIDE.U32 R54, R40, R38, RZ ;  /* 0x0000002628367225 */ /* 0x000fe200078e00ff */
[----:B------:R-:W-:-:S03]  /*d470*/  IADD3 RZ, P4, PT, R65, R60, RZ ;  /* 0x0000003c41ff7210 */ /* 0x000fc60007f9e0ff */
[----:B------:R-:W-:-:S04]  /*d480*/  IMAD.WIDE.U32 R56, P2, R40, R39, R56 ;  /* 0x0000002728387225 */ /* 0x000fc80007840038 */
[----:B------:R-:W-:Y:S01]  /*d490*/  IMAD.WIDE.U32 R66, R36, R42, RZ ;  /* 0x0000002a24427225 */ /* 0x000fe200078e00ff */
[----:B------:R-:W-:-:S03]  /*d4a0*/  IADD3 RZ, P3, PT, R55, R56, RZ ;  /* 0x0000003837ff7210 */ /* 0x000fc60007f7e0ff */
[----:B------:R-:W-:Y:S01]  /*d4b0*/  IMAD.IADD R79, R19, 0x1, R79 ;  /* 0x00000001134f7824 */ /* 0x000fe200078e024f */
[C---:B------:R-:W-:Y:S01]  /*d4c0*/  IADD3 R80, P6, PT, R18.reuse, R66, RZ ;  /* 0x0000004212507210 */ /* 0x040fe20007fde0ff */
[C---:B------:R-:W-:Y:S02]  /*d4d0*/  IMAD.SHL.U32 R19, R18.reuse, 0x2, RZ ;  /* 0x0000000212137824 */ /* 0x040fe400078e00ff */
[----:B------:R-:W-:Y:S01]  /*d4e0*/  IMAD R65, R37, R42, RZ ;  /* 0x0000002a25417224 */ /* 0x000fe200078e02ff */
[----:B------:R-:W-:Y:S01]  /*d4f0*/  SHF.L.U64.HI R18, R18, 0x1, R79 ;  /* 0x0000000112127819 */ /* 0x000fe2000001024f */
[----:B------:R-:W-:Y:S01]  /*d500*/  IMAD.X R55, RZ, RZ, RZ, P2 ;  /* 0x000000ffff377224 */ /* 0x000fe200010e06ff */
[----:B------:R-:W-:Y:S01]  /*d510*/  IADD3 R81, P2, PT, R19, R76, RZ ;  /* 0x0000004c13517210 */ /* 0x000fe20007f5e0ff */
[----:B------:R-:W-:Y:S02]  /*d520*/  IMAD.MOV.U32 R54, RZ, RZ, R57 ;  /* 0x000000ffff367224 */ /* 0x000fe400078e0039 */
[----:B------:R-:W-:-:S02]  /*d530*/  IMAD R66, R43, R36, R65 ;  /* 0x000000242b427224 */ /* 0x000fc400078e0241 */
[----:B------:R-:W-:-:S04]  /*d540*/  IMAD.WIDE.U32 R64, R42, R38, RZ ;  /* 0x000000262a407225 */ /* 0x000fc800078e00ff */
[----:B------:R-:W-:Y:S01]  /*d550*/  IMAD.WIDE.U32.X R54, R41, R39, R54, P3 ;  /* 0x0000002729367225 */ /* 0x000fe200018e0436 */
[----:B------:R-:W-:-:S03]  /*d560*/  ISETP.GE.U32.AND P3, PT, R81, R19, PT ;  /* 0x000000135100720c */ /* 0x000fc60003f66070 */
[----:B------:R-:W-:Y:S02]  /*d570*/  IMAD.X R64, R18, 0x1, R75, P2 ;  /* 0x0000000112407824 */ /* 0x000fe400010e064b */
[----:B------:R-:W-:-:S04]  /*d580*/  IMAD.WIDE.U32 R56, R43, R38, RZ ;  /* 0x000000262b387225 */ /* 0x000fc800078e00ff */
[----:B------:R-:W-:Y:S01]  /*d590*/  IMAD.X R19, RZ, RZ, RZ, P5 ;  /* 0x000000ffff137224 */ /* 0x000fe200028e06ff */
[----:B------:R-:W-:Y:S01]  /*d5a0*/  ISETP.GE.U32.AND.EX P5, PT, R64, R18, PT, P3 ;  /* 0x000000124000720c */ /* 0x000fe20003fa6130 */
[----:B------:R-:W-:Y:S02]  /*d5b0*/  IMAD.IADD R82, R67, 0x1, R66 ;  /* 0x0000000143527824 */ /* 0x000fe400078e0242 */
[----:B------:R-:W-:Y:S02]  /*d5c0*/  IMAD.MOV.U32 R18, RZ, RZ, R61 ;  /* 0x000000ffff127224 */ /* 0x000fe400078e003d */
[----:B------:R-:W-:-:S04]  /*d5d0*/  IMAD.WIDE.U32 R60, R36, R38, RZ ;  /* 0x00000026243c7225 */ /* 0x000fc800078e00ff */
[----:B------:R-:W-:-:S04]  /*d5e0*/  IMAD.WIDE.U32 R56, P2, R42, R39, R56 ;  /* 0x000000272a387225 */ /* 0x000fc80007840038 */
[----:B------:R-:W-:Y:S01]  /*d5f0*/  IMAD.WIDE.U32.X R18, R43, R37, R18, P4 ;  /* 0x000000252b127225 */ /* 0x000fe200020e0412 */
[----:B------:R-:W-:Y:S02]  /*d600*/  LEA R76, P4, R80, R76, 0x1 ;  /* 0x0000004c504c7211 */ /* 0x000fe400078808ff */
[----:B------:R-:W-:Y:S01]  /*d610*/  IADD3 RZ, P3, PT, R65, R56, RZ ;  /* 0x0000003841ff7210 */ /* 0x000fe20007f7e0ff */
[----:B------:R-:W-:Y:S01]  /*d620*/  IMAD.X R60, R82, 0x1, R79, P6 ;  /* 0x00000001523c7824 */ /* 0x000fe200030e064f */
[----:B------:R-:W-:Y:S01]  /*d630*/  SEL R56, RZ, 0x1, P5 ;  /* 0x00000001ff387807 */ /* 0x000fe20002800000 */
[----:B------:R-:W-:Y:S01]  /*d640*/  IMAD.WIDE.U32 R66, R37, R38, RZ ;  /* 0x0000002625427225 */ /* 0x000fe200078e00ff */
[----:B------:R-:W-:Y:S02]  /*d650*/  SHF.L.W.U32.HI R79, R79, 0x1, R54 ;  /* 0x000000014f4f7819 */ /* 0x000fe40000010e36 */
[----:B------:R-:W-:Y:S02]  /*d660*/  LEA.HI.X R75, R80, R75, R60, 0x1, P4 ;  /* 0x0000004b504b7211 */ /* 0x000fe400020f0c3c */
[----:B------:R-:W-:Y:S01]  /*d670*/  ISETP.GE.U32.AND P4, PT, R76, R81, PT ;  /* 0x000000514c00720c */ /* 0x000fe20003f86070 */
[----:B------:R-:W-:Y:S01]  /*d680*/  IMAD.WIDE.U32 R66, P5, R36, R39, R66 ;  /* 0x0000002724427225 */ /* 0x000fe200078a0042 */
[----:B------:R-:W-:-:S02]  /*d690*/  SHF.L.W.U32.HI R65, R54, 0x1, R55 ;  /* 0x0000000136417819 */ /* 0x000fc40000010e37 */
[----:B------:R-:W-:Y:S01]  /*d6a0*/  ISETP.GE.U32.AND.EX P4, PT, R75, R64, PT, P4 ;  /* 0x000000404b00720c */ /* 0x000fe20003f86140 */
[----:B------:R-:W-:Y:S01]  /*d6b0*/  IMAD R81, R39, R42, RZ ;  /* 0x0000002a27517224 */ /* 0x000fe200078e02ff */
[----:B------:R-:W-:Y:S01]  /*d6c0*/  IADD3 RZ, P6, PT, R61, R66, RZ ;  /* 0x000000423dff7210 */ /* 0x000fe20007fde0ff */
[----:B------:R-:W-:Y:S01]  /*d6d0*/  IMAD.WIDE.U32 R60, R38, R42, RZ ;  /* 0x0000002a263c7225 */ /* 0x000fe200078e00ff */
[----:B------:R-:W-:-:S03]  /*d6e0*/  SEL R42, RZ, 0x1, P4 ;  /* 0x00000001ff2a7807 */ /* 0x000fc60002000000 */
[----:B------:R-:W-:Y:S01]  /*d6f0*/  IMAD R83, R43, R38, R81 ;  /* 0x000000262b537224 */ /* 0x000fe200078e0251 */
[----:B------:R-:W-:Y:S01]  /*d700*/  SHF.L.W.U32.HI R81, R82, 0x1, R18 ;  /* 0x0000000152517819 */ /* 0x000fe20000010e12 */
[----:B------:R-:W-:Y:S01]  /*d710*/  IMAD.X R55, RZ, RZ, RZ, P2 ;  /* 0x000000ffff377224 */ /* 0x000fe200010e06ff */
[----:B------:R-:W-:Y:S01]  /*d720*/  IADD3 R56, P2, P4, R56, R77, R79 ;  /* 0x0000004d38387210 */ /* 0x000fe20007c5e04f */
[----:B------:R-:W-:Y:S01]  /*d730*/  IMAD.IADD R79, R61, 0x1, R83 ;  /* 0x000000013d4f7824 */ /* 0x000fe200078e0253 */
[----:B------:R-:W-:Y:S01]  /*d740*/  SHF.L.W.U32.HI R18, R18, 0x1, R19 ;  /* 0x0000000112127819 */ /* 0x000fe20000010e13 */
[----:B------:R-:W-:Y:S01]  /*d750*/  IMAD.SHL.U32 R64, R60, 0x2, RZ ;  /* 0x000000023c407824 */ /* 0x000fe200078e00ff */
[----:B------:R-:W-:Y:S01]  /*d760*/  IADD3.X R61, PT, PT, RZ, R78, R65, P2, P4 ;  /* 0x0000004eff3d7210 */ /* 0x000fe200017e8441 */
[----:B------:R-:W-:Y:S01]  /*d770*/  IMAD.MOV.U32 R54, RZ, RZ, R57 ;  /* 0x000000ffff367224 */ /* 0x000fe200078e0039 */
[----:B------:R-:W-:Y:S01]  /*d780*/  IADD3 R81, P2, P4, R42, R56, R81 ;  /* 0x000000382a517210 */ /* 0x000fe20007c5e051 */
[----:B------:R-:W-:Y:S01]  /*d790*/  IMAD R19, R39, R36, RZ ;  /* 0x0000002427137224 */ /* 0x000fe200078e02ff */
[----:B------:R-:W-:Y:S01]  /*d7a0*/  SHF.L.U64.HI R60, R60, 0x1, R79 ;  /* 0x000000013c3c7819 */ /* 0x000fe2000001024f */
[----:B------:R-:W-:Y:S01]  /*d7b0*/  IMAD.WIDE.U32.X R42, R43, R39, R54, P3 ;  /* 0x000000272b2a7225 */ /* 0x000fe200018e0436 */
[----:B------:R-:W-:-:S02]  /*d7c0*/  IADD3.X R80, PT, PT, RZ, R61, R18, P2, P4 ;  /* 0x0000003dff507210 */ /* 0x000fc400017e8412 */
[----:B------:R-:W-:Y:S01]  /*d7d0*/  ISETP.GE.U32.AND P4, PT, R56, R77, PT ;  /* 0x0000004d3800720c */ /* 0x000fe20003f86070 */
[----:B------:R-:W-:Y:S01]  /*d7e0*/  IMAD.WIDE.U32 R54, R38, R36, RZ ;  /* 0x0000002426367225 */ /* 0x000fe200078e00ff */
[----:B------:R-:W-:Y:S02]  /*d7f0*/  IADD3 R57, P2, PT, R64, R81, RZ ;  /* 0x0000005140397210 */ /* 0x000fe40007f5e0ff */
[----:B------:R-:W-:Y:S01]  /*d800*/  ISETP.GE.U32.AND.EX P4, PT, R61, R78, PT, P4 ;  /* 0x0000004e3d00720c */ /* 0x000fe20003f86140 */
[----:B------:R-:W-:Y:S01]  /*d810*/  IMAD R77, R37, R38, R19 ;  /* 0x00000026254d7224 */ /* 0x000fe200078e0213 */
[----:B------:R-:W-:Y:S01]  /*d820*/  ISETP.GE.U32.AND P3, PT, R57, R64, PT ;  /* 0x000000403900720c */ /* 0x000fe20003f66070 */
[----:B------:R-:W-:Y:S01]  /*d830*/  IMAD.X R65, R60, 0x1, R80, P2 ;  /* 0x000000013c417824 */ /* 0x000fe200010e0650 */
[----:B------:R-:W-:Y:S01]  /*d840*/  ISETP.GE.U32.AND P2, PT, R81, R56, PT ;  /* 0x000000385100720c */ /* 0x000fe20003f46070 */
[----:B------:R-:W-:Y:S01]  /*d850*/  IMAD.SHL.U32 R64, R54, 0x2, RZ ;  /* 0x0000000236407824 */ /* 0x000fe200078e00ff */
[----:B------:R-:W-:Y:S01]  /*d860*/  SHF.L.W.U32.HI R79, R79, 0x1, R42 ;  /* 0x000000014f4f7819 */ /* 0x000fe20000010e2a */
[----:B------:R-:W-:Y:S01]  /*d870*/  IMAD.WIDE.U32 R18, R65, 0x3d1, RZ ;  /* 0x000003d141127825 */ /* 0x000fe200078e00ff */
[----:B------:R-:W-:-:S02]  /*d880*/  ISETP.GE.U32.AND.EX P2, PT, R80, R61, PT, P2 ;  /* 0x0000003d5000720c */ /* 0x000fc40003f46120 */
[----:B------:R-:W-:Y:S01]  /*d890*/  ISETP.GE.U32.AND.EX P3, PT, R65, R60, PT, P3 ;  /* 0x0000003c4100720c */ /* 0x000fe20003f66130 */
[----:B------:R-:W-:-:S03]  /*d8a0*/  IMAD.IADD R61, R55, 0x1, R77 ;  /* 0x00000001373d7824 */ /* 0x000fc600078e024d */
[----:B------:R-:W-:Y:S01]  /*d8b0*/  SEL R55, RZ, 0x1, P3 ;  /* 0x00000001ff377807 */ /* 0x000fe20001800000 */
[----:B------:R-:W-:Y:S01]  /*d8c0*/  IMAD.WIDE.U32 R18, P3, R57, 0x1, R18 ;  /* 0x0000000139127825 */ /* 0x000fe20007860012 */
[----:B------:R-:W-:Y:S02]  /*d8d0*/  SHF.L.U64.HI R60, R54, 0x1, R61 ;  /* 0x00000001363c7819 */ /* 0x000fe4000001023d */
[----:B------:R-:W-:Y:S01]  /*d8e0*/  SHF.L.W.U32.HI R54, R42, 0x1, R43 ;  /* 0x000000012a367819 */ /* 0x000fe20000010e2b */
[----:B------:R-:W-:Y:S09]  /*d8f0*/  @P4 BRA `(.L_x_40) ;  /* 0x0000000000344947 */ /* 0x000ff20003800000 */
        /* <DEDUP_REMOVED lines=11> */
[----:B------:R-:W-:-:S05]  /*d9b0*/  IADD3 R70, P4, PT, R43, R70, RZ ;  /* 0x000000462b467210 */ /* 0x000fca0007f9e0ff */
[----:B------:R-:W-:-:S08]  /*d9c0*/  IMAD.X R71, RZ, RZ, R71, P4 ;  /* 0x000000ffff477224 */ /* 0x000fd000020e0647 */
.L_x_40:
        /* <DEDUP_REMOVED lines=14> */
.L_x_41:
[----:B------:R-:W-:Y:S01]  /*dab0*/  IMAD.WIDE.U32 R42, R57, 0x3d1, RZ ;  /* 0x000003d1392a7825 */ /* 0x000fe200078e00ff */
[----:B------:R-:W-:-:S03]  /*dac0*/  IADD3 R79, P2, P4, R55, R68, R79 ;  /* 0x00000044374f7210 */ /* 0x000fc60007c5e04f */
[----:B------:R-:W-:Y:S01]  /*dad0*/  IMAD.X R55, RZ, RZ, RZ, P3 ;  /* 0x000000ffff377224 */ /* 0x000fe200018e06ff */
[----:B------:R-:W-:Y:S01]  /*dae0*/  IADD3.X R45, PT, PT, RZ, R69, R54, P2, P4 ;  /* 0x00000045ff2d7210 */ /* 0x000fe200017e8436 */
[----:B------:R-:W-:Y:S01]  /*daf0*/  IMAD.MOV.U32 R54, RZ, RZ, R19 ;  /* 0x000000ffff367224 */ /* 0x000fe200078e0013 */
[----:B------:R-:W-:Y:S01]  /*db00*/  IADD3 R43, P3, PT, R43, R18, RZ ;  /* 0x000000122b2b7210 */ /* 0x000fe20007f7e0ff */
[----:B------:R-:W-:Y:S01]  /*db10*/  IMAD.X R57, RZ, RZ, RZ, P5 ;  /* 0x000000ffff397224 */ /* 0x000fe200028e06ff */
[----:B------:R-:W-:Y:S01]  /*db20*/  IADD3 R77, P2, PT, R64, R79, RZ ;  /* 0x0000004f404d7210 */ /* 0x000fe20007f5e0ff */
[----:B------:R-:W-:Y:S02]  /*db30*/  IMAD.MOV.U32 R56, RZ, RZ, R67 ;  /* 0x000000ffff387224 */ /* 0x000fe400078e0043 */
[----:B------:R-:W-:Y:S01]  /*db40*/  IMAD.WIDE.U32.X R54, R65, 0x1, R54, P3 ;  /* 0x0000000141367825 */ /* 0x000fe200018e0436 */
[----:B------:R-:W-:Y:S02]  /*db50*/  ISETP.GE.U32.AND P3, PT, R79, R68, PT ;  /* 0x000000444f00720c */ /* 0x000fe40003f66070 */
[----:B------:R-:W-:Y:S01]  /*db60*/  ISETP.GE.U32.AND P4, PT, R77, R64, PT ;  /* 0x000000404d00720c */ /* 0x000fe20003f86070 */
[----:B------:R-:W-:Y:S01]  /*db70*/  IMAD.WIDE.U32.X R36, R37, R39, R56, P6 ;  /* 0x0000002725247225 */ /* 0x000fe200030e0438 */
[----:B------:R-:W-:-:S03]  /*db80*/  ISETP.GE.U32.AND.EX P3, PT, R45, R69, PT, P3 ;  /* 0x000000452d00720c */ /* 0x000fc60003f66130 */
[----:B------:R-:W-:Y:S01]  /*db90*/  IMAD.X R57, R60, 0x1, R45, P2 ;  /* 0x000000013c397824 */ /* 0x000fe200010e062d */
[----:B------:R-:W-:Y:S01]  /*dba0*/  SHF.L.W.U32.HI R61, R61, 0x1, R36 ;  /* 0x000000013d3d7819 */ /* 0x000fe20000010e24 */
[----:B------:R-:W-:Y:S01]  /*dbb0*/  IMAD.WIDE.U32 R40, R40, R40, R42 ;  /* 0x0000002828287225 */ /* 0x000fe200078e002a */
[----:B------:R-:W-:Y:S02]  /*dbc0*/  SHF.L.W.U32.HI R36, R36, 0x1, R37 ;  /* 0x0000000124247819 */ /* 0x000fe40000010e25 */
[C---:B------:R-:W-:Y:S01]  /*dbd0*/  ISETP.GE.U32.AND.EX P4, PT, R57.reuse, R60, PT, P4 ;  /* 0x0000003c3900720c */ /* 0x040fe20003f86140 */
[----:B------:R-:W-:Y:S01]  /*dbe0*/  IMAD.WIDE.U32 R18, R57, 0x3d1, RZ ;  /* 0x000003d139127825 */ /* 0x000fe200078e00ff */
[----:B------:R-:W-:Y:S02]  /*dbf0*/  ISETP.GE.U32.AND P2, PT, R40, R42, PT ;  /* 0x0000002a2800720c */ /* 0x000fe40003f46070 */
[----:B------:R-:W-:Y:S01]  /*dc00*/  SEL R56, RZ, 0x1, P4 ;  /* 0x00000001ff387807 */ /* 0x000fe20002000000 */
[----:B------:R-:W-:-:S02]  /*dc10*/  IMAD.IADD R42, R44, 0x1, R41 ;  /* 0x000000012c2a7824 */ /* 0x000fc400078e0229 */
[----:B------:R-:W-:-:S03]  /*dc20*/  IMAD.WIDE.U32 R38, R77, 0x3d1, RZ ;  /* 0x000003d14d267825 */ /* 0x000fc600078e00ff */
[----:B------:R-:W-:Y:S01]  /*dc30*/  ISETP.GE.U32.AND.EX P2, PT, R42, R43, PT, P2 ;  /* 0x0000002b2a00720c */ /* 0x000fe20003f46120 */
[----:B------:R-:W-:Y:S01]  /*dc40*/  IMAD.WIDE.U32 R18, P6, R77, 0x1, R18 ;  /* 0x000000014d127825 */ /* 0x000fe200078c0012 */
[----:B------:R-:W-:Y:S02]  /*dc50*/  IADD3 R45, P5, PT, R15, R38, RZ ;  /* 0x000000260f2d7210 */ /* 0x000fe40007fbe0ff */
[----:B------:R-:W-:Y:S02]  /*dc60*/  SEL R15, RZ, 0x1, P2 ;  /* 0x00000001ff0f7807 */ /* 0x000fe40001000000 */
[----:B------:R-:W-:Y:S01]  /*dc70*/  IADD3 R44, P4, PT, R39, R18, RZ ;  /* 0x00000012272c7210 */ /* 0x000fe20007f9e0ff */
[----:B------:R-:W-:-:S12]  /*dc80*/  @P3 BRA `(.L_x_42) ;  /* 0x00000000001c3947 */ /* 0x000fd80003800000 */
[----:B------:R-:W-:-:S05]  /*dc90*/  IADD3 R50, P2, PT, R50, 0x1, RZ ;  /* 0x0000000132327810 */ /* 0x000fca0007f5e0ff */
[----:B------:R-:W-:Y:S01]  /*dca0*/  IMAD.X R63, RZ, RZ, R63, P2 ;  /* 0x000000ffff3f7224 */ /* 0x000fe200010e063f */
[----:B------:R-:W-:-:S04]  /*dcb0*/  ISETP.NE.U32.AND P2, PT, R50, RZ, PT ;  /* 0x000000ff3200720c */ /* 0x000fc80003f45070 */
[----:B------:R-:W-:-:S04]  /*dcc0*/  ISETP.NE.AND.EX P2, PT, R63, RZ, PT, P2 ;  /* 0x000000ff3f00720c */ /* 0x000fc80003f45320 */
[----:B------:R-:W-:-:S04]  /*dcd0*/  SEL R37, RZ, 0x1, P2 ;  /* 0x00000001ff257807 */ /* 0x000fc80001000000 */
[----:B------:R-:W-:-:S05]  /*dce0*/  IADD3 R70, P2, PT, R37, R70, RZ ;  /* 0x0000004625467210 */ /* 0x000fca0007f5e0ff */
[----:B------:R-:W-:-:S08]  /*dcf0*/  IMAD.X R71, RZ, RZ, R71, P2 ;  /* 0x000000ffff477224 */ /* 0x000fd000010e0647 */
.L_x_42:
[----:B------:R-:W-:Y:S01]  /*dd00*/  IADD3 R61, P2, P3, R56, R50, R61 ;  /* 0x00000032383d7210 */ /* 0x000fe20007b5e03d */
[----:B------:R-:W-:Y:S02]  /*dd10*/  IMAD.X R37, RZ, RZ, RZ, P6 ;  /* 0x000000ffff257224 */ /* 0x000fe400030e06ff */
[----:B------:R-:W-:Y:S01]  /*dd20*/  IMAD.X R17, R44, 0x1, R17, P5 ;  /* 0x000000012c117824 */ /* 0x000fe200028e0611 */
[C---:B------:R-:W-:Y:S02]  /*dd30*/  IADD3 R15, P5, P6, R45.reuse, R54, R15 ;  /* 0x000000362d0f7210 */ /* 0x040fe40007ebe00f */
[----:B------:R-:W-:Y:S01]  /*dd40*/  IADD3.X R43, PT, PT, RZ, R63, R36, P2, P3 ;  /* 0x0000003fff2b7210 */ /* 0x000fe200017e6424 */
[----:B------:R-:W-:Y:S01]  /*dd50*/  IMAD.MOV.U32 R36, RZ, RZ, R19 ;  /* 0x000000ffff247224 */ /* 0x000fe200078e0013 */
[----:B------:R-:W-:Y:S02]  /*dd60*/  ISETP.GE.U32.AND P3, PT, R45, R38, PT ;  /* 0x000000262d00720c */ /* 0x000fe40003f66070 */
[----:B------:R-:W-:Y:S01]  /*dd70*/  ISETP.GE.U32.AND P2, PT, R15, R45, PT ;  /* 0x0000002d0f00720c */ /* 0x000fe20003f46070 */
[----:B------:R-:W-:Y:S01]  /*dd80*/  IMAD.WIDE.U32.X R36, R57, 0x1, R36, P4 ;  /* 0x0000000139247825 */ /* 0x000fe200020e0424 */
[----:B------:R-:W-:-:S02]  /*dd90*/  IADD3.X R45, PT, PT, R17, R55, RZ, P5, P6 ;  /* 0x00000037112d7210 */ /* 0x000fc40002fec4ff */
[----:B------:R-:W-:Y:S01]  /*dda0*/  ISETP.GE.U32.AND P5, PT, R61, R50, PT ;  /* 0x000000323d00720c */ /* 0x000fe20003fa6070 */
[----:B------:R-:W-:Y:S01]  /*ddb0*/  IMAD.WIDE.U32 R18, R43, 0x3d1, RZ ;  /* 0x000003d12b127825 */ /* 0x000fe200078e00ff */
[----:B------:R-:W-:Y:S02]  /*ddc0*/  ISETP.GE.U32.AND.EX P3, PT, R17, R44, PT, P3 ;  /* 0x0000002c1100720c */ /* 0x000fe40003f66130 */
[----:B------:R-:W-:Y:S02]  /*ddd0*/  ISETP.GE.U32.AND.EX P2, PT, R45, R17, PT, P2 ;  /* 0x000000112d00720c */ /* 0x000fe40003f46120 */
[----:B------:R-:W-:Y:S02]  /*dde0*/  ISETP.GE.U32.AND.EX P5, PT, R43, R63, PT, P5 ;  /* 0x0000003f2b00720c */ /* 0x000fe40003fa6150 */
[----:B------:R-:W-:Y:S02]  /*ddf0*/  SEL R38, RZ, 0x1, P3 ;  /* 0x00000001ff267807 */ /* 0x000fe40001800000 */
[----:B------:R-:W-:Y:S01]  /*de00*/  SEL R17, RZ, 0x1, P2 ;  /* 0x00000001ff117807 */ /* 0x000fe20001000000 */
[----:B------:R-:W-:Y:S01]  /*de10*/  IMAD.WIDE.U32 R18, P2, R61, 0x1, R18 ;  /* 0x000000013d127825 */ /* 0x000fe20007840012 */
[----:B------:R-:W-:-:S02]  /*de20*/  SEL R41, RZ, 0x1, P5 ;  /* 0x00000001ff297807 */ /* 0x000fc40002800000 */
[----:B------:R-:W-:Y:S01]  /*de30*/  IADD3 R36, P4, P5, R17, R36, R38 ;  /* 0x0000002411247210 */ /* 0x000fe20007d9e026 */
[----:B------:R-:W-:Y:S01]  /*de40*/  IMAD.WIDE.U32 R38, R61, 0x3d1, RZ ;  /* 0x000003d13d267825 */ /* 0x000fe200078e00ff */
[----:B------:R-:W-:Y:S02]  /*de50*/  IADD3 R41, P3, PT, R70, R41, RZ ;  /* 0x0000002946297210 */ /* 0x000fe40007f7e0ff */
[----:B------:R-:W-:Y:S01]  /*de60*/  IADD3.X R17, PT, PT, RZ, R37, RZ, P4, P5 ;  /* 0x00000025ff117210 */ /* 0x000fe200027ea4ff */
[----:B------:R-:W-:Y:S01]  /*de70*/  IMAD.X R55, RZ, RZ, RZ, P2 ;  /* 0x000000ffff377224 */ /* 0x000fe200010e06ff */
[----:B------:R-:W-:Y:S01]  /*de80*/  IADD3 R73, P6, PT, R73, R38, RZ ;  /* 0x0000002649497210 */ /* 0x000fe20007fde0ff */
[----:B------:R-:W-:Y:S01]  /*de90*/  IMAD.X R71, RZ, RZ, R71, P3 ;  /* 0x000000ffff477224 */ /* 0x000fe200018e0647 */
[----:B------:R-:W-:Y:S01]  /*dea0*/  IADD3 R39, P4, PT, R39, R18, RZ ;  /* 0x0000001227277210 */ /* 0x000fe20007f9e0ff */
[----:B------:R-:W-:Y:S01]  /*deb0*/  IMAD.MOV.U32 R54, RZ, RZ, R19 ;  /* 0x000000ffff367224 */ /* 0x000fe200078e0013 */
[----:B------:R-:W-:Y:S01]  /*dec0*/  IADD3 R37, P5, PT, R73, R36, RZ ;  /* 0x0000002449257210 */ /* 0x000fe20007fbe0ff */
[----:B------:R-:W-:Y:S01]  /*ded0*/  IMAD.WIDE.U32 R56, R71, 0x3d1, RZ ;  /* 0x000003d147387825 */ /* 0x000fe200078e00ff */
[----:B------:R-:W-:-:S02]  /*dee0*/  ISETP.GE.U32.AND P2, PT, R73, R38, PT ;  /* 0x000000264900720c */ /* 0x000fc40003f46070 */
[----:B------:R-:W-:Y:S01]  /*def0*/  ISETP.GE.U32.AND P3, PT, R37, R73, PT ;  /* 0x000000492500720c */ /* 0x000fe20003f66070 */
[----:B------:R-:W-:Y:S02]  /*df00*/  IMAD.X R74, R39, 0x1, R74, P6 ;  /* 0x00000001274a7824 */ /* 0x000fe400030e064a */
[----:B------:R-:W-:-:S03]  /*df10*/  IMAD.WIDE.U32.X R54, R43, 0x1, R54, P4 ;  /* 0x000000012b367825 */ /* 0x000fc600020e0436 */
[C---:B------:R-:W-:Y:S01]  /*df20*/  ISETP.GE.U32.AND.EX P2, PT, R74.reuse, R39, PT, P2 ;  /* 0x000000274a00720c */ /* 0x040fe20003f46120 */
[----:B------:R-:W-:Y:S02]  /*df30*/  IMAD.X R17, R74, 0x1, R17, P5 ;  /* 0x000000014a117824 */ /* 0x000fe400028e0611 */
[----:B------:R-:W-:Y:S01]  /*df40*/  IMAD.WIDE.U32 R38, R41, 0x3d1, RZ ;  /* 0x000003d129267825 */ /* 0x000fe200078e00ff */
[----:B------:R-:W-:Y:S02]  /*df50*/  SEL R36, RZ, 0x1, P2 ;  /* 0x00000001ff247807 */ /* 0x000fe40001000000 */
[----:B------:R-:W-:Y:S01]  /*df60*/  ISETP.GE.U32.AND.EX P3, PT, R17, R74, PT, P3 ;  /* 0x0000004a1100720c */ /* 0x000fe20003f66130 */
[----:B------:R-:W-:Y:S01]  /*df70*/  IMAD.WIDE.U32 R18, P5, R41, 0x1, R56 ;  /* 0x0000000129127825 */ /* 0x000fe200078a0038 */
[----:B------:R-:W-:Y:S02]  /*df80*/  IADD3 R76, P6, PT, R76, R38, RZ ;  /* 0x000000264c4c7210 */ /* 0x000fe40007fde0ff */
[----:B------:R-:W-:Y:S01]  /*df90*/  SEL R41, RZ, 0x1, P3 ;  /* 0x00000001ff297807 */ /* 0x000fe20001800000 */
[----:B------:R-:W-:Y:S01]  /*dfa0*/  IMAD.MOV.U32 R61, RZ, RZ, R40 ;  /* 0x000000ffff3d7224 */ /* 0x000fe200078e0028 */
[----:B------:R-:W-:-:S02]  /*dfb0*/  IADD3 R18, P4, PT, R39, R18, RZ ;  /* 0x0000001227127210 */ /* 0x000fc40007f9e0ff */
[----:B------:R-:W-:Y:S01]  /*dfc0*/  IADD3 R39, P2, P3, R41, R54, R36 ;  /* 0x0000003629277210 */ /* 0x000fe20007b5e024 */
[----:B------:R-:W-:Y:S02]  /*dfd0*/  IMAD.MOV.U32 R54, RZ, RZ, R19 ;  /* 0x000000ffff367224 */ /* 0x000fe400078e0013 */
        /* <DEDUP_REMOVED lines=8> */
[----:B------:R-:W-:-:S03]  /*e060*/  IMAD.WIDE.U32.X R54, R71, 0x1, R54, P4 ;  /* 0x0000000147367825 */ /* 0x000fc600020e0436 */
[----:B------:R-:W-:Y:S02]  /*e070*/  ISETP.GE.U32.AND.EX P3, PT, R36, R75, PT, P3 ;  /* 0x0000004b2400720c */ /* 0x000fe40003f66130 */
        /* <DEDUP_REMOVED lines=19> */
[----:B------:R-:W-:-:S04]  /*e1b0*/  IMAD.MOV.U32 R42, RZ, RZ, R41 ;  /* 0x000000ffff2a7224 */ /* 0x000fc800078e0029 */
        /* <DEDUP_REMOVED lines=28> */
.L_x_43:
        /* <DEDUP_REMOVED lines=12> */
.L_x_44:
        /* <DEDUP_REMOVED lines=10> */
.L_x_45:
[-C--:B------:R-:W-:Y:S02]  /*e4e0*/  IADD3 RZ, P3, PT, R15, R14.reuse, RZ ;  /* 0x0000000e0fff7210 */ /* 0x080fe40007f7e0ff */
[----:B------:R-:W-:Y:S02]  /*e4f0*/  IADD3 RZ, P6, PT, R37, R14, RZ ;  /* 0x0000000e25ff7210 */ /* 0x000fe40007fde0ff */
[----:B------:R-:W-:Y:S02]  /*e500*/  IADD3.X RZ, P3, PT, R45, R16, RZ, P3, !PT ;  /* 0x000000102dff7210 */ /* 0x000fe40001f7e4ff */
[----:B------:R-:W-:Y:S02]  /*e510*/  IADD3 RZ, P2, PT, R39, R14, RZ ;  /* 0x0000000e27ff7210 */ /* 0x000fe40007f5e0ff */
[----:B------:R-:W-:Y:S02]  /*e520*/  IADD3.X R38, P3, P4, R15, R15, R14, P3, !PT ;  /* 0x0000000f0f267210 */ /* 0x000fe40001c7e40e */
[----:B------:R-:W-:-:S02]  /*e530*/  IADD3.X RZ, P6, PT, R17, R16, RZ, P6, !PT ;  /* 0x0000001011ff7210 */ /* 0x000fc400037de4ff */
[----:B------:R-:W-:Y:S02]  /*e540*/  IADD3.X RZ, P2, PT, R36, R16, RZ, P2, !PT ;  /* 0x0000001024ff7210 */ /* 0x000fe4000175e4ff */
[----:B------:R-:W-:Y:S02]  /*e550*/  IADD3.X R40, PT, PT, R45, R45, R16, P3, P4 ;  /* 0x0000002d2d287210 */ /* 0x000fe40001fe8410 */
[----:B------:R-:W-:Y:S02]  /*e560*/  IADD3 R57, P5, PT, R61, R61, RZ ;  /* 0x0000003d3d397210 */ /* 0x000fe40007fbe0ff */
[--C-:B------:R-:W-:Y:S02]  /*e570*/  IADD3.X R55, P4, P3, R37, R37, R14.reuse, P6, !PT ;  /* 0x0000002525377210 */ /* 0x100fe4000339e40e */
[----:B------:R-:W-:Y:S01]  /*e580*/  IADD3.X R41, P2, P6, R39, R39, R14, P2, !PT ;  /* 0x0000002727297210 */ /* 0x000fe2000165e40e */
[----:B------:R-:W-:Y:S01]  /*e590*/  IMAD.X R50, R42, 0x1, R42, P5 ;  /* 0x000000012a327824 */ /* 0x000fe200028e062a */
[----:B------:R-:W-:-:S02]  /*e5a0*/  ISETP.GE.U32.AND P5, PT, R57, -0x3d1, PT ;  /* 0xfffffc2f3900780c */ /* 0x000fc40003fa6070 */
[----:B------:R-:W-:Y:S02]  /*e5b0*/  LOP3.LUT R18, R38, R41, R55, 0x80, !PT ;  /* 0x0000002926127212 */ /* 0x000fe400078e8037 */
[--C-:B------:R-:W-:Y:S02]  /*e5c0*/  IADD3.X R54, PT, PT, R17, R17, R16.reuse, P4, P3 ;  /* 0x0000001111367210 */ /* 0x100fe400027e6410 */
[----:B------:R-:W-:Y:S02]  /*e5d0*/  IADD3.X R43, PT, PT, R36, R36, R16, P2, P6 ;  /* 0x00000024242b7210 */ /* 0x000fe400017ec410 */
[----:B------:R-:W-:Y:S02]  /*e5e0*/  ISETP.NE.U32.AND P2, PT, R18, -0x1, PT ;  /* 0xffffffff1200780c */ /* 0x000fe40003f45070 */
[----:B------:R-:W-:Y:S02]  /*e5f0*/  ISETP.GE.U32.AND.EX P5, PT, R50, -0x2, PT, P5 ;  /* 0xfffffffe3200780c */ /* 0x000fe40003fa6150 */
[----:B------:R-:W-:-:S04]  /*e600*/  LOP3.LUT R18, R40, R43, R54, 0x80, !PT ;  /* 0x0000002b28127212 */ /* 0x000fc800078e8036 */
[----:B------:R-:W-:-:S13]  /*e610*/  ISETP.NE.OR.EX P2, PT, R18, -0x1, !P5, P2 ;  /* 0xffffffff1200780c */ /* 0x000fda0006f45720 */
[----:B------:R-:W-:Y:S05]  /*e620*/  @!P1 BRA P2, `(.L_x_46) ;  /* 0x0000000000309947 */ /* 0x000fea0001000000 */
[-C--:B------:R-:W-:Y:S02]  /*e630*/  IADD3 R38, P3, PT, R38, -R6.reuse, RZ ;  /* 0x8000000626267210 */ /* 0x080fe40007f7e0ff */
[----:B------:R-:W-:Y:S02]  /*e640*/  IADD3 R18, P2, PT, R55, -R6, RZ ;  /* 0x8000000637127210 */ /* 0x000fe40007f5e0ff */
[-C--:B------:R-:W-:Y:S02]  /*e650*/  IADD3.X R40, P3, PT, R40, ~R7.reuse, RZ, P3, !PT ;  /* 0x8000000728287210 */ /* 0x080fe40001f7e4ff */
[----:B------:R-:W-:Y:S02]  /*e660*/  IADD3.X R19, P2, PT, R54, ~R7, RZ, P2, !PT ;  /* 0x8000000736137210 */ /* 0x000fe4000175e4ff */
[----:B------:R-:W-:Y:S02]  /*e670*/  IADD3 R57, P5, PT, R57, -R2, RZ ;  /* 0x8000000239397210 */ /* 0x000fe40007fbe0ff */
[----:B------:R-:W-:-:S02]  /*e680*/  IADD3 R41, P6, P4, R41, -R58, -R6 ;  /* 0x8000003a29297210 */ /* 0x000fc40007cde806 */
[----:B------:R-:W-:Y:S01]  /*e690*/  IADD3.X R38, P3, PT, R38, ~UR14, RZ, P3, !PT ;  /* 0x8000000e26267c10 */ /* 0x000fe20009f7e4ff */
[----:B------:R-:W-:Y:S01]  /*e6a0*/  IMAD.X R50, R50, 0x1, ~R3, P5 ;  /* 0x0000000132327824 */ /* 0x000fe200028e0e03 */
[----:B------:R-:W-:Y:S02]  /*e6b0*/  IADD3.X R55, P2, PT, R18, ~UR12, RZ, P2, !PT ;  /* 0x8000000c12377c10 */ /* 0x000fe4000975e4ff */
[----:B------:R-:W-:Y:S02]  /*e6c0*/  IADD3.X R43, PT, PT, R43, ~R59, ~R7, P6, P4 ;  /* 0x8000003b2b2b7210 */ /* 0x000fe400037e8c07 */
[----:B------:R-:W-:Y:S02]  /*e6d0*/  IADD3.X R40, PT, PT, R40, ~UR15, RZ, P3, !PT ;  /* 0x8000000f28287c10 */ /* 0x000fe40009ffe4ff */
[----:B------:R-:W-:-:S07]  /*e6e0*/  IADD3.X R54, PT, PT, R19, ~UR13, RZ, P2, !PT ;  /* 0x8000000d13367c10 */ /* 0x000fce00097fe4ff */
.L_x_46:
[-C--:B------:R-:W-:Y:S02]  /*e6f0*/  IADD3 RZ, P3, PT, R38, R14.reuse, RZ ;  /* 0x0000000e26ff7210 */ /* 0x080fe40007f7e0ff */
[----:B------:R-:W-:Y:S02]  /*e700*/  IADD3 RZ, P5, PT, R55, R14, RZ ;  /* 0x0000000e37ff7210 */ /* 0x000fe40007fbe0ff */
[----:B------:R-:W-:Y:S02]  /*e710*/  IADD3.X RZ, P3, PT, R40, R16, RZ, P3, !PT ;  /* 0x0000001028ff7210 */ /* 0x000fe40001f7e4ff */
[----:B------:R-:W-:Y:S02]  /*e720*/  IADD3 RZ, P2, PT, R41, R14, RZ ;  /* 0x0000000e29ff7210 */ /* 0x000fe40007f5e0ff */
[----:B------:R-:W-:Y:S02]  /*e730*/  IADD3.X R64, P3, P4, R15, R38, R14, P3, !PT ;  /* 0x000000260f407210 */ /* 0x000fe40001c7e40e */
[----:B------:R-:W-:-:S02]  /*e740*/  IADD3.X RZ, P5, PT, R54, R16, RZ, P5, !PT ;  /* 0x0000001036ff7210 */ /* 0x000fc40002fbe4ff */
[----:B------:R-:W-:Y:S02]  /*e750*/  IADD3.X RZ, P2, PT, R43, R16, RZ, P2, !PT ;  /* 0x000000102bff7210 */ /* 0x000fe4000175e4ff */
[----:B------:R-:W-:Y:S02]  /*e760*/  IADD3 R44, P6, PT, R61, R57, RZ ;  /* 0x000000393d2c7210 */ /* 0x000fe40007fde0ff */
[----:B------:R-:W-:Y:S02]  /*e770*/  IADD3.X R45, PT, PT, R45, R40, R16, P3, P4 ;  /* 0x000000282d2d7210 */ /* 0x000fe40001fe8410 */
[----:B------:R-:W-:Y:S01]  /*e780*/  IADD3.X R19, P5, P3, R37, R55, R14, P5, !PT ;  /* 0x0000003725137210 */ /* 0x000fe20002bbe40e */
[----:B------:R-:W-:Y:S01]  /*e790*/  IMAD.X R50, R42, 0x1, R50, P6 ;  /* 0x000000012a327824 */ /* 0x000fe200030e0632 */
[----:B------:R-:W-:Y:S02]  /*e7a0*/  IADD3.X R18, P2, P4, R39, R41, R14, P2, !PT ;  /* 0x0000002927127210 */ /* 0x000fe4000145e40e */
[----:B------:R-:W-:-:S02]  /*e7b0*/  IADD3.X R17, PT, PT, R17, R54, R16, P5, P3 ;  /* 0x0000003611117210 */ /* 0x000fc40002fe6410 */
[----:B------:R-:W-:Y:S02]  /*e7c0*/  LOP3.LUT R37, R64, R18, R19, 0x80, !PT ;  /* 0x0000001240257212 */ /* 0x000fe400078e8013 */
[----:B------:R-:W-:Y:S02]  /*e7d0*/  ISETP.GE.U32.AND P3, PT, R44, -0x3d1, PT ;  /* 0xfffffc2f2c00780c */ /* 0x000fe40003f66070 */
        /* <DEDUP_REMOVED lines=18> */
.L_x_47:
        /* <DEDUP_REMOVED lines=17> */
[----:B------:R-:W-:-:S03]  /*ea10*/  IMAD.WIDE.U32 R54, R17, R19, RZ ;  /* 0x0000001311367225 */ /* 0x000fc600078e00ff */
[----:B------:R-:W-:Y:S01]  /*ea20*/  IADD3 R63, P4, PT, R40, R56, RZ ;  /* 0x00000038283f7210 */ /* 0x000fe20007f9e0ff */
[----:B------:R-:W-:Y:S02]  /*ea30*/  IMAD.X R41, RZ, RZ, RZ, P2 ;  /* 0x000000ffff297224 */ /* 0x000fe400010e06ff */
[----:B------:R-:W-:Y:S01]  /*ea40*/  IMAD.WIDE.U32 R42, R19, R19, RZ ;  /* 0x00000013132a7225 */ /* 0x000fe200078e00ff */
[----:B------:R-:W-:-:S03]  /*ea50*/  ISETP.GE.U32.AND P2, PT, R63, R40, PT ;  /* 0x000000283f00720c */ /* 0x000fc60003f46070 */
[----:B------:R-:W-:-:S04]  /*ea60*/  IMAD.WIDE.U32 R54, P3, R19, R17, R54 ;  /* 0x0000001113367225 */ /* 0x000fc80007860036 */
[----:B------:R-:W-:Y:S01]  /*ea70*/  IMAD.X R65, R36, 0x1, R57, P4 ;  /* 0x0000000124417824 */ /* 0x000fe200020e0639 */
[----:B------:R-:W-:Y:S01]  /*ea80*/  IADD3 R78, P4, PT, R43, R54, RZ ;  /* 0x000000362b4e7210 */ /* 0x000fe20007f9e0ff */
[----:B------:R-:W-:Y:S02]  /*ea90*/  IMAD.MOV.U32 R40, RZ, RZ, R37 ;  /* 0x000000ffff287224 */ /* 0x000fe400078e0025 */
[----:B------:R-:W-:Y:S01]  /*eaa0*/  IMAD.WIDE.U32 R60, R45, R64, RZ ;  /* 0x000000402d3c7225 */ /* 0x000fe200078e00ff */
[----:B------:R-:W-:-:S03]  /*eab0*/  ISETP.GE.U32.AND.EX P2, PT, R65, R36, PT, P2 ;  /* 0x000000244100720c */ /* 0x000fc60003f46120 */
[----:B------:R-:W-:Y:S01]  /*eac0*/  IMAD.WIDE.U32.X R40, R50, R45, R40, P5 ;  /* 0x0000002d32287225 */ /* 0x000fe200028e0428 */
[----:B------:R-:W-:-:S03]  /*ead0*/  SEL R54, RZ, 0x1, P2 ;  /* 0x00000001ff367807 */ /* 0x000fc60001000000 */
[----:B------:R-:W-:Y:S01]  /*eae0*/  IMAD.MOV.U32 R76, RZ, RZ, R42 ;  /* 0x000000ffff4c7224 */ /* 0x000fe200078e002a */
[----:B------:R-:W-:Y:S01]  /*eaf0*/  SHF.L.W.U32.HI R71, R71, 0x1, R40 ;  /* 0x0000000147477819 */ /* 0x000fe20000010e28 */
[----:B------:R-:W-:Y:S01]  /*eb00*/  IMAD.WIDE.U32 R42, R15, R18, RZ ;  /* 0x000000120f2a7225 */ /* 0x000fe200078e00ff */
[----:B------:R-:W-:-:S03]  /*eb10*/  SHF.L.W.U32.HI R73, R40, 0x1, R41 ;  /* 0x0000000128497819 */ /* 0x000fc60000010e29 */
[----:B------:R-:W-:-:S04]  /*eb20*/  IMAD.WIDE.U32 R36, R64, R64, RZ ;  /* 0x0000004040247225 */ /* 0x000fc800078e00ff */
[----:B------:R-:W-:-:S04]  /*eb30*/  IMAD.WIDE.U32 R60, P5, R64, R45, R60 ;  /* 0x0000002d403c7225 */ /* 0x000fc800078a003c */
[----:B------:R-:W-:-:S04]  /*eb40*/  IMAD.WIDE.U32 R40, P6, R18, R15, R42 ;  /* 0x0000000f12287225 */ /* 0x000fc800078c002a */
[----:B------:R-:W-:Y:S01]  /*eb50*/  IMAD.X R57, RZ, RZ, RZ, P5 ;  /* 0x000000ffff397224 */ /* 0x000fe200028e06ff */
[----:B------:R-:W-:Y:S01]  /*eb60*/  IADD3 R71, P5, P2, R54, R36, R71 ;  /* 0x0000002436477210 */ /* 0x000fe20007abe047 */
[----:B------:R-:W-:Y:S01]  /*eb70*/  IMAD.X R43, RZ, RZ, RZ, P3 ;  /* 0x000000ffff2b7224 */ /* 0x000fe200018e06ff */
[----:B------:R-:W-:Y:S01]  /*eb80*/  IADD3 R54, P3, PT, R37, R60, RZ ;  /* 0x0000003c25367210 */ /* 0x000fe20007f7e0ff */
[----:B------:R-:W-:-:S03]  /*eb90*/  IMAD.WIDE.U32 R66, R18, R18, RZ ;  /* 0x0000001212427225 */ /* 0x000fc600078e00ff */
[----:B------:R-:W-:Y:S01]  /*eba0*/  IADD3.X R73, PT, PT, RZ, R54, R73, P5, P2 ;  /* 0x00000036ff497210 */ /* 0x000fe20002fe4449 */
[----:B------:R-:W-:Y:S01]  /*ebb0*/  IMAD.X R37, RZ, RZ, RZ, P6 ;  /* 0x000000ffff257224 */ /* 0x000fe200030e06ff */
[----:B------:R-:W-:Y:S01]  /*ebc0*/  ISETP.GE.U32.AND P2, PT, R71, R36, PT ;  /* 0x000000244700720c */ /* 0x000fe20003f46070 */
[----:B------:R-:W-:Y:S01]  /*ebd0*/  IMAD.MOV.U32 R42, RZ, RZ, R55 ;  /* 0x000000ffff2a7224 */ /* 0x000fe200078e0037 */
[----:B------:R-:W-:Y:S01]  /*ebe0*/  IADD3 R67, P6, PT, R67, R40, RZ ;  /* 0x0000002843437210 */ /* 0x000fe20007fde0ff */
[----:B------:R-:W-:Y:S01]  /*ebf0*/  IMAD.MOV.U32 R36, RZ, RZ, R41 ;  /* 0x000000ffff247224 */ /* 0x000fe200078e0029 */
[----:B------:R-:W-:Y:S01]  /*ec00*/  ISETP.GE.U32.AND.EX P2, PT, R73, R54, PT, P2 ;  /* 0x000000364900720c */ /* 0x000fe20003f46120 */
[----:B------:R-:W-:Y:S02]  /*ec10*/  IMAD.MOV.U32 R56, RZ, RZ, R61 ;  /* 0x000000ffff387224 */ /* 0x000fe400078e003d */
[----:B------:R-:W-:-:S04]  /*ec20*/  IMAD.WIDE.U32.X R42, R17, R17, R42, P4 ;  /* 0x00000011112a7225 */ /* 0x000fc800020e042a */
[----:B------:R-:W-:-:S04]  /*ec30*/  IMAD.WIDE.U32.X R36, R15, R15, R36, P6 ;  /* 0x0000000f0f247225 */ /* 0x000fc800030e0424 */
[----:B------:R-:W-:-:S04]  /*ec40*/  IMAD.WIDE.U32.X R56, R45, R45, R56, P3 ;  /* 0x0000002d2d387225 */ /* 0x000fc800018e0438 */
        /* <DEDUP_REMOVED lines=35> */
.L_x_48:
        /* <DEDUP_REMOVED lines=47> */
.L_x_49:
[----:B------:R-:W-:-:S04]  /*f170*/  IMAD.WIDE.U32 R40, R50, R18, RZ ;  /* 0x0000001232287225 */ /* 0x000fc800078e00ff */
[----:B------:R-:W-:-:S04]  /*f180*/  IMAD.WIDE.U32 R36, R44, R18, RZ ;  /* 0x000000122c247225 */ /* 0x000fc800078e00ff */
[----:B------:R-:W-:-:S04]  /*f190*/  IMAD.WIDE.U32 R40, P2, R44, R15, R40 ;  /* 0x0000000f2c287225 */ /* 0x000fc80007840028 */
[----:B------:R-:W-:Y:S01]  /*f1a0*/  IMAD.WIDE.U32 R60, R45, R19, RZ ;  /* 0x000000132d3c7225 */ /* 0x000fe200078e00ff */
[----:B------:R-:W-:-:S03]  /*f1b0*/  IADD3 RZ, P3, PT, R37, R40, RZ ;  /* 0x0000002825ff7210 */ /* 0x000fc60007f7e0ff */
[----:B------:R-:W-:Y:S02]  /*f1c0*/  IMAD R40, R17, R64, RZ ;  /* 0x0000004011287224 */ /* 0x000fe400078e02ff */
[----:B------:R-:W-:-:S04]  /*f1d0*/  IMAD.WIDE.U32 R36, R18, R44, RZ ;  /* 0x0000002c12247225 */ /* 0x000fc800078e00ff */
[----:B------:R-:W-:Y:S02]  /*f1e0*/  IMAD R57, R15, R44, RZ ;  /* 0x0000002c0f397224 */ /* 0x000fe400078e02ff */
[----:B------:R-:W-:-:S04]  /*f1f0*/  IMAD.WIDE.U32 R42, R64, R19, RZ ;  /* 0x00000013402a7225 */ /* 0x000fc800078e00ff */
[----:B------:R-:W-:-:S04]  /*f200*/  IMAD.WIDE.U32 R60, P5, R64, R17, R60 ;  /* 0x00000011403c7225 */ /* 0x000fc800078a003c */
[----:B------:R-:W-:Y:S01]  /*f210*/  IMAD R79, R45, R19, R40 ;  /* 0x000000132d4f7224 */ /* 0x000fe200078e0228 */
[----:B------:R-:W-:Y:S01]  /*f220*/  IADD3 RZ, P4, PT, R43, R60, RZ ;  /* 0x0000003c2bff7210 */ /* 0x000fe20007f9e0ff */
[----:B------:R-:W-:Y:S02]  /*f230*/  IMAD.SHL.U32 R40, R36, 0x2, RZ ;  /* 0x0000000224287824 */ /* 0x000fe400078e00ff */
[----:B------:R-:W-:Y:S02]  /*f240*/  IMAD R57, R50, R18, R57 ;  /* 0x0000001232397224 */ /* 0x000fe400078e0239 */
[----:B------:R-:W-:Y:S01]  /*f250*/  IMAD.X R43, RZ, RZ, RZ, P2 ;  /* 0x000000ffff2b7224 */ /* 0x000fe200010e06ff */
[----:B------:R-:W-:Y:S01]  /*f260*/  IADD3 R81, P2, PT, R40, R74, RZ ;  /* 0x0000004a28517210 */ /* 0x000fe20007f5e0ff */
[----:B------:R-:W-:Y:S02]  /*f270*/  IMAD.MOV.U32 R42, RZ, RZ, R41 ;  /* 0x000000ffff2a7224 */ /* 0x000fe400078e0029 */
[----:B------:R-:W-:-:S02]  /*f280*/  IMAD.IADD R83, R37, 0x1, R57 ;  /* 0x0000000125537824 */ /* 0x000fc400078e0239 */
[----:B------:R-:W-:-:S04]  /*f290*/  IMAD.WIDE.U32 R54, R19, R64, RZ ;  /* 0x0000004013367225 */ /* 0x000fc800078e00ff */
[----:B------:R-:W-:Y:S01]  /*f2a0*/  IMAD.WIDE.U32.X R42, R50, R15, R42, P3 ;  /* 0x0000000f322a7225 */ /* 0x000fe200018e042a */
[----:B------:R-:W-:Y:S02]  /*f2b0*/  ISETP.GE.U32.AND P3, PT, R81, R40, PT ;  /* 0x000000285100720c */ /* 0x000fe40003f66070 */
[C---:B------:R-:W-:Y:S01]  /*f2c0*/  SHF.L.U64.HI R40, R36.reuse, 0x1, R83 ;  /* 0x0000000124287819 */ /* 0x040fe20000010253 */
[----:B------:R-:W-:Y:S01]  /*f2d0*/  IMAD.IADD R79, R55, 0x1, R79 ;  /* 0x00000001374f7824 */ /* 0x000fe200078e024f */
[----:B------:R-:W-:Y:S01]  /*f2e0*/  IADD3 R60, P6, PT, R36, R54, RZ ;  /* 0x00000036243c7210 */ /* 0x000fe20007fde0ff */
[----:B------:R-:W-:-:S04]  /*f2f0*/  IMAD.WIDE.U32 R54, R45, R18, RZ ;  /* 0x000000122d367225 */ /* 0x000fc800078e00ff */
[----:B------:R-:W-:-:S04]  /*f300*/  IMAD.WIDE.U32 R56, R64, R18, RZ ;  /* 0x0000001240387225 */ /* 0x000fc800078e00ff */
[----:B------:R-:W-:Y:S02]  /*f310*/  IMAD.X R80, R40, 0x1, R75, P2 ;  /* 0x0000000128507824 */ /* 0x000fe400010e064b */
[----:B------:R-:W-:Y:S01]  /*f320*/  IMAD.X R56, R79, 0x1, R83, P6 ;  /* 0x000000014f387824 */ /* 0x000fe200030e0653 */
[----:B------:R-:W-:Y:S01]  /*f330*/  LEA R74, P6, R60, R74, 0x1 ;  /* 0x0000004a3c4a7211 */ /* 0x000fe200078c08ff */
[----:B------:R-:W-:Y:S01]  /*f340*/  IMAD.X R37, RZ, RZ, RZ, P5 ;  /* 0x000000ffff257224 */ /* 0x000fe200028e06ff */
[----:B------:R-:W-:Y:S01]  /*f350*/  ISETP.GE.U32.AND.EX P3, PT, R80, R40, PT, P3 ;  /* 0x000000285000720c */ /* 0x000fe20003f66130 */
[----:B------:R-:W-:Y:S01]  /*f360*/  IMAD.WIDE.U32 R54, P5, R64, R15, R54 ;  /* 0x0000000f40367225 */ /* 0x000fe200078a0036 */
[----:B------:R-:W-:Y:S02]  /*f370*/  ISETP.GE.U32.AND P2, PT, R74, R81, PT ;  /* 0x000000514a00720c */ /* 0x000fe40003f46070 */
[----:B------:R-:W-:Y:S01]  /*f380*/  LEA.HI.X R75, R60, R75, R56, 0x1, P6 ;  /* 0x0000004b3c4b7211 */ /* 0x000fe200030f0c38 */
[----:B------:R-:W-:Y:S01]  /*f390*/  IMAD.MOV.U32 R36, RZ, RZ, R61 ;  /* 0x000000ffff247224 */ /* 0x000fe200078e003d */
[----:B------:R-:W-:Y:S01]  /*f3a0*/  SHF.L.W.U32.HI R83, R83, 0x1, R42 ;  /* 0x0000000153537819 */ /* 0x000fe20000010e2a */
[----:B------:R-:W-:Y:S01]  /*f3b0*/  IMAD.X R41, RZ, RZ, RZ, P5 ;  /* 0x000000ffff297224 */ /* 0x000fe200028e06ff */
[----:B------:R-:W-:Y:S01]  /*f3c0*/  IADD3 RZ, P5, PT, R57, R54, RZ ;  /* 0x0000003639ff7210 */ /* 0x000fe20007fbe0ff */
[----:B------:R-:W-:Y:S01]  /*f3d0*/  IMAD.MOV.U32 R40, RZ, RZ, R55 ;  /* 0x000000ffff287224 */ /* 0x000fe200078e0037 */
[----:B------:R-:W-:Y:S01]  /*f3e0*/  SEL R56, RZ, 0x1, P3 ;  /* 0x00000001ff387807 */ /* 0x000fe20001800000 */
[----:B------:R-:W-:Y:S01]  /*f3f0*/  IMAD R57, R15, R64, RZ ;  /* 0x000000400f397224 */ /* 0x000fe200078e02ff */
[----:B------:R-:W-:Y:S01]  /*f400*/  ISETP.GE.U32.AND.EX P2, PT, R75, R80, PT, P2 ;  /* 0x000000504b00720c */ /* 0x000fe20003f46120 */
[----:B------:R-:W-:Y:S01]  /*f410*/  IMAD.WIDE.U32.X R54, R45, R17, R36, P4 ;  /* 0x000000112d367225 */ /* 0x000fe200020e0424 */
[----:B------:R-:W-:-:S02]  /*f420*/  IADD3 R83, P3, P6, R56, R76, R83 ;  /* 0x0000004c38537210 */ /* 0x000fc40007e7e053 */
[----:B------:R-:W-:Y:S01]  /*f430*/  SEL R56, RZ, 0x1, P2 ;  /* 0x00000001ff387807 */ /* 0x000fe20001000000 */
[----:B------:R-:W-:Y:S01]  /*f440*/  IMAD R61, R45, R18, R57 ;  /* 0x000000122d3d7224 */ /* 0x000fe200078e0239 */
[----:B------:R-:W-:Y:S01]  /*f450*/  SHF.L.W.U32.HI R79, R79, 0x1, R54 ;  /* 0x000000014f4f7819 */ /* 0x000fe20000010e36 */
[----:B------:R-:W-:Y:S01]  /*f460*/  IMAD.WIDE.U32 R36, R18, R64, RZ ;  /* 0x0000004012247225 */ /* 0x000fe200078e00ff */
[----:B------:R-:W-:Y:S02]  /*f470*/  SHF.L.W.U32.HI R57, R42, 0x1, R43 ;  /* 0x000000012a397819 */ /* 0x000fe40000010e2b */
[----:B------:R-:W-:Y:S01]  /*f480*/  SHF.L.W.U32.HI R54, R54, 0x1, R55 ;  /* 0x0000000136367819 */ /* 0x000fe20000010e37 */
[----:B------:R-:W-:Y:S01]  /*f490*/  IMAD.IADD R43, R37, 0x1, R61 ;  /* 0x00000001252b7824 */ /* 0x000fe200078e023d */
[----:B------:R-:W-:Y:S01]  /*f4a0*/  IADD3 R56, P2, P4, R56, R83, R79 ;  /* 0x0000005338387210 */ /* 0x000fe20007c5e04f */
[----:B------:R-:W-:Y:S01]  /*f4b0*/  IMAD.SHL.U32 R42, R36, 0x2, RZ ;  /* 0x00000002242a7824 */ /* 0x000fe200078e00ff */
[----:B------:R-:W-:Y:S01]  /*f4c0*/  IADD3.X R55, PT, PT, RZ, R78, R57, P3, P6 ;  /* 0x0000004eff377210 */ /* 0x000fe20001fec439 */
[----:B------:R-:W-:Y:S01]  /*f4d0*/  IMAD.WIDE.U32.X R40, R45, R15, R40, P5 ;  /* 0x0000000f2d287225 */ /* 0x000fe200028e0428 */
[----:B------:R-:W-:-:S02]  /*f4e0*/  ISETP.GE.U32.AND P3, PT, R83, R76, PT ;  /* 0x0000004c5300720c */ /* 0x000fc40003f66070 */
[----:B------:R-:W-:Y:S01]  /*f4f0*/  IADD3.X R60, PT, PT, RZ, R55, R54, P2, P4 ;  /* 0x00000037ff3c7210 */ /* 0x000fe200017e8436 */
[-C--:B------:R-:W-:Y:S01]  /*f500*/  IMAD R54, R15, R19.reuse, RZ ;  /* 0x000000130f367224 */ /* 0x080fe200078e02ff */
[----:B------:R-:W-:Y:S01]  /*f510*/  SHF.L.U64.HI R61, R36, 0x1, R43 ;  /* 0x00000001243d7819 */ /* 0x000fe2000001022b */
[----:B------:R-:W-:Y:S01]  /*f520*/  IMAD.WIDE.U32 R36, R18, R19, RZ ;  /* 0x0000001312247225 */ /* 0x000fe200078e00ff */
[----:B------:R-:W-:Y:S02]  /*f530*/  IADD3 R81, P4, PT, R42, R56, RZ ;  /* 0x000000382a517210 */ /* 0x000fe40007f9e0ff */
[----:B------:R-:W-:Y:S01]  /*f540*/  ISETP.GE.U32.AND.EX P3, PT, R55, R78, PT, P3 ;  /* 0x0000004e3700720c */ /* 0x000fe20003f66130 */
[----:B------:R-:W-:Y:S01]  /*f550*/  IMAD R79, R17, R18, R54 ;  /* 0x00000012114f7224 */ /* 0x000fe200078e0236 */
[----:B------:R-:W-:Y:S01]  /*f560*/  ISETP.GE.U32.AND P2, PT, R56, R83, PT ;  /* 0x000000533800720c */ /* 0x000fe20003f46070 */
[----:B------:R-:W-:Y:S01]  /*f570*/  IMAD.X R78, R61, 0x1, R60, P4 ;  /* 0x000000013d4e7824 */ /* 0x000fe200020e063c */
[----:B------:R-:W-:Y:S01]  /*f580*/  ISETP.GE.U32.AND P4, PT, R81, R42, PT ;  /* 0x0000002a5100720c */ /* 0x000fe20003f86070 */
[----:B------:R-:W-:Y:S01]  /*f590*/  IMAD.WIDE.U32 R56, R17, R18, RZ ;  /* 0x0000001211387225 */ /* 0x000fe200078e00ff */
[----:B------:R-:W-:-:S02]  /*f5a0*/  ISETP.GE.U32.AND.EX P2, PT, R60, R55, PT, P2 ;  /* 0x000000373c00720c */ /* 0x000fc40003f46120 */
[C---:B------:R-:W-:Y:S01]  /*f5b0*/  ISETP.GE.U32.AND.EX P4, PT, R78.reuse, R61, PT, P4 ;  /* 0x0000003d4e00720c */ /* 0x040fe20003f86140 */
[----:B------:R-:W-:Y:S01]  /*f5c0*/  IMAD.WIDE.U32 R54, R78, 0x3d1, RZ ;  /* 0x000003d14e367825 */ /* 0x000fe200078e00ff */
[----:B------:R-:W-:-:S03]  /*f5d0*/  SHF.L.W.U32.HI R83, R40, 0x1, R41 ;  /* 0x0000000128537819 */ /* 0x000fc60000010e29 */
[----:B------:R-:W-:Y:S01]  /*f5e0*/  IMAD.IADD R76, R37, 0x1, R79 ;  /* 0x00000001254c7824 */ /* 0x000fe200078e024f */
[----:B------:R-:W-:Y:S01]  /*f5f0*/  SEL R37, RZ, 0x1, P4 ;  /* 0x00000001ff257807 */ /* 0x000fe20002000000 */
[C---:B------:R-:W-:Y:S02]  /*f600*/  IMAD.SHL.U32 R79, R36.reuse, 0x2, RZ ;  /* 0x00000002244f7824 */ /* 0x040fe400078e00ff */
[----:B------:R-:W-:Y:S01]  /*f610*/  IMAD.WIDE.U32 R56, P6, R19, R15, R56 ;  /* 0x0000000f13387225 */ /* 0x000fe200078c0038 */
[----:B------:R-:W-:Y:S02]  /*f620*/  SHF.L.U64.HI R82, R36, 0x1, R76 ;  /* 0x0000000124527819 */ /* 0x000fe4000001024c */
[----:B------:R-:W-:Y:S01]  /*f630*/  SHF.L.W.U32.HI R36, R43, 0x1, R40 ;  /* 0x000000012b247819 */ /* 0x000fe20000010e28 */
[----:B------:R-:W-:-:S04]  /*f640*/  IMAD.WIDE.U32 R54, P5, R81, 0x1, R54 ;  /* 0x0000000151367825 */ /* 0x000fc800078a0036 */
[----:B------:R-:W-:Y:S01]  /*f650*/  IMAD.WIDE.U32 R60, R81, 0x3d1, RZ ;  /* 0x000003d1513c7825 */ /* 0x000fe200078e00ff */
[----:B------:R-:W-:Y:S08]  /*f660*/  @P3 BRA `(.L_x_50) ;  /* 0x0000000000383947 */ /* 0x000ff00003800000 */
        /* <DEDUP_REMOVED lines=14> */
.L_x_50:
        /* <DEDUP_REMOVED lines=15> */
.L_x_51:
[-C--:B------:R-:W-:Y:S01]  /*f840*/  IADD3 R84, P2, P3, R37, R77.reuse, R36 ;  /* 0x0000004d25547210 */ /* 0x080fe20007b5e024 */
[----:B------:R-:W-:Y:S01]  /*f850*/  IMAD.WIDE.U32 R42, R19, R18, RZ ;  /* 0x00000012132a7225 */ /* 0x000fe200078e00ff */
[----:B------:R-:W-:Y:S02]  /*f860*/  IADD3 R61, P4, PT, R61, R54, RZ ;  /* 0x000000363d3d7210 */ /* 0x000fe40007f9e0ff */
[----:B------:R-:W-:Y:S01]  /*f870*/  IADD3.X R39, PT, PT, RZ, R68, R83, P2, P3 ;  /* 0x00000044ff277210 */ /* 0x000fe200017e6453 */
[----:B------:R-:W-:Y:S01]  /*f880*/  IMAD.X R37, RZ, RZ, RZ, P5 ;  /* 0x000000ffff257224 */ /* 0x000fe200028e06ff */
[----:B------:R-:W-:Y:S01]  /*f890*/  IADD3 R80, P2, PT, R79, R84, RZ ;  /* 0x000000544f507210 */ /* 0x000fe20007f5e0ff */
[----:B------:R-:W-:Y:S01]  /*f8a0*/  IMAD.MOV.U32 R36, RZ, RZ, R55 ;  /* 0x000000ffff247224 */ /* 0x000fe200078e0037 */
[----:B------:R-:W-:Y:S01]  /*f8b0*/  ISETP.GE.U32.AND P3, PT, R84, R77, PT ;  /* 0x0000004d5400720c */ /* 0x000fe20003f66070 */
[----:B------:R-:W-:Y:S01]  /*f8c0*/  IMAD.X R41, RZ, RZ, RZ, P6 ;  /* 0x000000ffff297224 */ /* 0x000fe200030e06ff */
[----:B------:R-:W-:Y:S01]  /*f8d0*/  IADD3 RZ, P5, PT, R43, R56, RZ ;  /* 0x000000382bff7210 */ /* 0x000fe20007fbe0ff */
[----:B------:R-:W-:Y:S01]  /*f8e0*/  IMAD.X R81, R82, 0x1, R39, P2 ;  /* 0x0000000152517824 */ /* 0x000fe200010e0627 */
[----:B------:R-:W-:Y:S01]  /*f8f0*/  ISETP.GE.U32.AND.EX P3, PT, R39, R68, PT, P3 ;  /* 0x000000442700720c */ /* 0x000fe20003f66130 */
[----:B------:R-:W-:-:S04]  /*f900*/  IMAD.WIDE.U32 R42, R44, R44, R60 ;  /* 0x0000002c2c2a7225 */ /* 0x000fc800078e003c */
[----:B------:R-:W-:Y:S01]  /*f910*/  IMAD.WIDE.U32 R54, R81, 0x3d1, RZ ;  /* 0x000003d151367825 */ /* 0x000fe200078e00ff */
[----:B------:R-:W-:-:S03]  /*f920*/  ISETP.GE.U32.AND P2, PT, R42, R60, PT ;  /* 0x0000003c2a00720c */ /* 0x000fc60003f46070 */
[----:B------:R-:W-:Y:S02]  /*f930*/  IMAD.MOV.U32 R40, RZ, RZ, R57 ;  /* 0x000000ffff287224 */ /* 0x000fe400078e0039 */
        /* <DEDUP_REMOVED lines=22> */
.L_x_52:
        /* <DEDUP_REMOVED lines=10> */
[----:B------:R-:W-:Y:S01]  /*fb40*/  IMAD.WIDE.U32 R36, R54, 0x3d1, RZ ;  /* 0x000003d136247825 */ /* 0x000fe200078e00ff */
[----:B------:R-:W-:-:S02]  /*fb50*/  ISETP.GE.U32.AND P5, PT, R61, R66, PT ;  /* 0x000000423d00720c */ /* 0x000fc40003fa6070 */
        /* <DEDUP_REMOVED lines=10> */
[----:B------:R-:W-:Y:S02]  /*fc00*/  IADD3.X R66, PT, PT, RZ, R39, RZ, P4, P5 ;  /* 0x00000027ff427210 */ /* 0x000fe400027ea4ff */
[----:B------:R-:W-:Y:S01]  /*fc10*/  IADD3 R71, P6, PT, R71, R40, RZ ;  /* 0x0000002847477210 */ /* 0x000fe20007fde0ff */
[----:B------:R-:W-:Y:S01]  /*fc20*/  IMAD.X R55, RZ, RZ, R70, P3 ;  /* 0x000000ffff377224 */ /* 0x000fe200018e0646 */
[----:B------:R-:W-:Y:S01]  /*fc30*/  IADD3 R36, P4, PT, R41, R36, RZ ;  /* 0x0000002429247210 */ /* 0x000fe20007f9e0ff */
[----:B------:R-:W-:Y:S01]  /*fc40*/  IMAD.X R41, RZ, RZ, RZ, P2 ;  /* 0x000000ffff297224 */ /* 0x000fe200010e06ff */
[----:B------:R-:W-:Y:S01]  /*fc50*/  IADD3 R57, P5, PT, R71, R38, RZ ;  /* 0x0000002647397210 */ /* 0x000fe20007fbe0ff */
[----:B------:R-:W-:Y:S01]  /*fc60*/  IMAD.WIDE.U32 R38, R55, 0x3d1, RZ ;  /* 0x000003d137267825 */ /* 0x000fe200078e00ff */
[----:B------:R-:W-:-:S02]  /*fc70*/  ISETP.GE.U32.AND P2, PT, R71, R40, PT ;  /* 0x000000284700720c */ /* 0x000fc40003f46070 */
[----:B------:R-:W-:Y:S01]  /*fc80*/  ISETP.GE.U32.AND P3, PT, R57, R71, PT ;  /* 0x000000473900720c */ /* 0x000fe20003f66070 */
[----:B------:R-:W-:Y:S02]  /*fc90*/  IMAD.X R73, R36, 0x1, R73, P6 ;  /* 0x0000000124497824 */ /* 0x000fe400030e0649 */
[----:B------:R-:W-:Y:S02]  /*fca0*/  IMAD.MOV.U32 R40, RZ, RZ, R37 ;  /* 0x000000ffff287224 */ /* 0x000fe400078e0025 */
[C---:B------:R-:W-:Y:S01]  /*fcb0*/  IMAD.X R66, R73.reuse, 0x1, R66, P5 ;  /* 0x0000000149427824 */ /* 0x040fe200028e0642 */
[----:B------:R-:W-:Y:S01]  /*fcc0*/  ISETP.GE.U32.AND.EX P2, PT, R73, R36, PT, P2 ;  /* 0x000000244900720c */ /* 0x000fe20003f46120 */
[----:B------:R-:W-:-:S03]  /*fcd0*/  IMAD.WIDE.U32 R36, R69, 0x3d1, RZ ;  /* 0x000003d145247825 */ /* 0x000fc600078e00ff */
[----:B------:R-:W-:Y:S01]  /*fce0*/  ISETP.GE.U32.AND.EX P3, PT, R66, R73, PT, P3 ;  /* 0x000000494200720c */ /* 0x000fe20003f66130 */
[----:B------:R-:W-:Y:S01]  /*fcf0*/  IMAD.WIDE.U32 R38, P5, R69, 0x1, R38 ;  /* 0x0000000145267825 */ /* 0x000fe200078a0026 */
[----:B------:R-:W-:Y:S02]  /*fd00*/  IADD3 R74, P6, PT, R74, R36, RZ ;  /* 0x000000244a4a7210 */ /* 0x000fe40007fde0ff */
[----:B------:R-:W-:Y:S01]  /*fd10*/  SEL R61, RZ, 0x1, P3 ;  /* 0x00000001ff3d7807 */ /* 0x000fe20001800000 */
[----:B------:R-:W-:Y:S01]  /*fd20*/  IMAD.WIDE.U32.X R40, R54, 0x1, R40, P4 ;  /* 0x0000000136287825 */ /* 0x000fe200020e0428 */
[----:B------:R-:W-:Y:S02]  /*fd30*/  SEL R54, RZ, 0x1, P2 ;  /* 0x00000001ff367807 */ /* 0x000fe40001000000 */
[----:B------:R-:W-:Y:S01]  /*fd40*/  IADD3 R38, P4, PT, R37, R38, RZ ;  /* 0x0000002625267210 */ /* 0x000fe20007f9e0ff */
[----:B------:R-:W-:Y:S01]  /*fd50*/  IMAD.X R37, RZ, RZ, RZ, P5 ;  /* 0x000000ffff257224 */ /* 0x000fe200028e06ff */
[----:B------:R-:W-:-:S03]  /*fd60*/  IADD3 R61, P2, P3, R61, R40, R54 ;  /* 0x000000283d3d7210 */ /* 0x000fc60007b5e036 */
[----:B------:R-:W-:Y:S01]  /*fd70*/  IMAD.X R75, R38, 0x1, R75, P6 ;  /* 0x00000001264b7824 */ /* 0x000fe200030e064b */
        /* <DEDUP_REMOVED lines=57> */
.L_x_53:
[----:B------:R-:W-:-:S04]  /*10110*/  ISETP.GT.U32.AND P2, PT, R61, R58, PT ;  /* 0x0000003a3d00720c */ /* 0x000fc80003f44070 */
[----:B------:R-:W-:-:S13]  /*10120*/  ISETP.GT.U32.AND.EX P2, PT, R68, R59, PT, P2 ;  /* 0x0000003b4400720c */ /* 0x000fda0003f44120 */
[----:B------:R-:W-:Y:S05]  /*10130*/  @P2 BRA `(.L_x_54) ;  /* 0x0000000000802947 */ /* 0x000fea0003800000 */
[----:B------:R-:W-:Y:S01]  /*10140*/  ISETP.NE.U32.AND P2, PT, R61, R58, PT ;  /* 0x0000003a3d00720c */ /* 0x000fe20003f45070 */
[----:B------:R-:W-:Y:S02]  /*10150*/  IMAD.MOV.U32 R41, RZ, RZ, R61 ;  /* 0x000000ffff297224 */ /* 0x000fe400078e003d */
[----:B------:R-:W-:Y:S01]  /*10160*/  IMAD.MOV.U32 R54, RZ, RZ, R68 ;  /* 0x000000ffff367224 */ /* 0x000fe200078e0044 */
[----:B------:R-:W-:Y:S01]  /*10170*/  ISETP.NE.AND.EX P2, PT, R68, R59, PT, P2 ;  /* 0x0000003b4400720c */ /* 0x000fe20003f45320 */
[----:B------:R-:W-:Y:S02]  /*10180*/  IMAD.MOV.U32 R39, RZ, RZ, R57 ;  /* 0x000000ffff277224 */ /* 0x000fe400078e0039 */
[----:B------:R-:W-:Y:S02]  /*10190*/  IMAD.MOV.U32 R38, RZ, RZ, R66 ;  /* 0x000000ffff267224 */ /* 0x000fe400078e0042 */
[----:B------:R-:W-:Y:S02]  /*101a0*/  IMAD.MOV.U32 R37, RZ, RZ, R43 ;  /* 0x000000ffff257224 */ /* 0x000fe400078e002b */
[----:B------:R-:W-:-:S06]  /*101b0*/  IMAD.MOV.U32 R40, RZ, RZ, R56 ;  /* 0x000000ffff287224 */ /* 0x000fcc00078e0038 */
[----:B------:R-:W-:Y:S05]  /*101c0*/  @P2 BRA `(.L_x_55) ;  /* 0x0000000000842947 */ /* 0x000fea0003800000 */
[----:B------:R-:W0:Y:S01]  /*101d0*/  LDC R41, c[0x3][0x640] ;  /* 0x00c19000ff297b82 */ /* 0x000e220000000800 */
[----:B------:R-:W-:Y:S01]  /*101e0*/  ISETP.NE.U32.AND P2, PT, R57, UR12, PT ;  /* 0x0000000c39007c0c */ /* 0x000fe2000bf45070 */
[----:B------:R-:W-:Y:S02]  /*101f0*/  IMAD.MOV.U32 R39, RZ, RZ, R57 ;  /* 0x000000ffff277224 */ /* 0x000fe400078e0039 */
[----:B------:R-:W-:Y:S01]  /*10200*/  IMAD.MOV.U32 R38, RZ, RZ, R66 ;  /* 0x000000ffff267224 */ /* 0x000fe200078e0042 */
[----:B------:R-:W-:Y:S01]  /*10210*/  ISETP.NE.AND.EX P2, PT, R66, UR13, PT, P2 ;  /* 0x0000000d42007c0c */ /* 0x000fe2000bf45320 */
[----:B------:R-:W-:Y:S02]  /*10220*/  IMAD.MOV.U32 R37, RZ, RZ, R43 ;  /* 0x000000ffff257224 */ /* 0x000fe400078e002b */
[----:B------:R-:W1:Y:S01]  /*10230*/  LDC R54, c[0x3][0x644] ;  /* 0x00c19100ff367b82 */ /* 0x000e620000000800 */
[----:B------:R-:W-:-:S09]  /*10240*/  IMAD.MOV.U32 R40, RZ, RZ, R56 ;  /* 0x000000ffff287224 */ /* 0x000fd200078e0038 */
[----:B------:R-:W-:Y:S05]  /*10250*/  @P2 BRA `(.L_x_55) ;  /* 0x0000000000602947 */ /* 0x000fea0003800000 */
[----:B------:R-:W-:Y:S01]  /*10260*/  ISETP.NE.U32.AND P2, PT, R43, UR14, PT ;  /* 0x0000000e2b007c0c */ /* 0x000fe2000bf45070 */
[----:B------:R-:W-:Y:S02]  /*10270*/  IMAD.U32 R39, RZ, RZ, UR12 ;  /* 0x0000000cff277e24 */ /* 0x000fe4000f8e00ff */
[----:B------:R-:W-:Y:S01]  /*10280*/  IMAD.U32 R38, RZ, RZ, UR13 ;  /* 0x0000000dff267e24 */ /* 0x000fe2000f8e00ff */
[----:B------:R-:W-:Y:S01]  /*10290*/  ISETP.NE.AND.EX P2, PT, R56, UR15, PT, P2 ;  /* 0x0000000f38007c0c */ /* 0x000fe2000bf45320 */
[----:B------:R-:W-:Y:S02]  /*102a0*/  IMAD.MOV.U32 R37, RZ, RZ, R43 ;  /* 0x000000ffff257224 */ /* 0x000fe400078e002b */
[----:B------:R-:W-:-:S10]  /*102b0*/  IMAD.MOV.U32 R40, RZ, RZ, R56 ;  /* 0x000000ffff287224 */ /* 0x000fd400078e0038 */
[----:B------:R-:W-:Y:S05]  /*102c0*/  @P2 BRA `(.L_x_55) ;  /* 0x0000000000442947 */ /* 0x000fea0003800000 */
[----:B------:R-:W-:Y:S01]  /*102d0*/  ISETP.GE.U32.AND P2, PT, R42, R2, PT ;  /* 0x000000022a00720c */ /* 0x000fe20003f46070 */
[----:B------:R-:W-:Y:S02]  /*102e0*/  IMAD.U32 R39, RZ, RZ, UR12 ;  /* 0x0000000cff277e24 */ /* 0x000fe4000f8e00ff */
[----:B------:R-:W-:Y:S01]  /*102f0*/  IMAD.U32 R38, RZ, RZ, UR13 ;  /* 0x0000000dff267e24 */ /* 0x000fe2000f8e00ff */
[----:B------:R-:W-:Y:S01]  /*10300*/  ISETP.GE.U32.AND.EX P2, PT, R60, R3, PT, P2 ;  /* 0x000000033c00720c */ /* 0x000fe20003f46120 */
[----:B------:R-:W-:Y:S02]  /*10310*/  IMAD.U32 R37, RZ, RZ, UR14 ;  /* 0x0000000eff257e24 */ /* 0x000fe4000f8e00ff */
[----:B------:R-:W-:-:S10]  /*10320*/  IMAD.U32 R40, RZ, RZ, UR15 ;  /* 0x0000000fff287e24 */ /* 0x000fd4000f8e00ff */
[----:B------:R-:W-:Y:S05]  /*10330*/  @!P2 BRA `(.L_x_55) ;  /* 0x000000000028a947 */ /* 0x000fea0003800000 */
.L_x_54:
[----:B0-----:R-:W-:Y:S02]  /*10340*/  IADD3 R41, P5, P6, R61, -R58, -R6 ;  /* 0x8000003a3d297210 */ /* 0x001fe40007ebe806 */
[-C--:B------:R-:W-:Y:S02]  /*10350*/  IADD3 R43, P2, PT, R43, -R6.reuse, RZ ;  /* 0x800000062b2b7210 */ /* 0x080fe40007f5e0ff */
[----:B------:R-:W-:Y:S02]  /*10360*/  IADD3 R57, P3, PT, R57, -R6, RZ ;  /* 0x8000000639397210 */ /* 0x000fe40007f7e0ff */
[----:B------:R-:W-:Y:S02]  /*10370*/  IADD3 R42, P4, PT, R42, -R2, RZ ;  /* 0x800000022a2a7210 */ /* 0x000fe40007f9e0ff */
[----:B-1----:R-:W-:Y:S02]  /*10380*/  IADD3.X R54, PT, PT, R68, ~R59, ~R7, P5, P6 ;  /* 0x8000003b44367210 */ /* 0x002fe40002fecc07 */
[----:B------:R-:W-:Y:S01]  /*10390*/  IADD3 R37, P5, PT, R43, -UR14, RZ ;  /* 0x8000000e2b257c10 */ /* 0x000fe2000ffbe0ff */
[----:B------:R-:W-:Y:S01]  /*103a0*/  IMAD.X R60, R60, 0x1, ~R3, P4 ;  /* 0x000000013c3c7824 */ /* 0x000fe200020e0e03 */
[----:B------:R-:W-:-:S02]  /*103b0*/  IADD3 R39, P6, PT, R57, -UR12, RZ ;  /* 0x8000000c39277c10 */ /* 0x000fc4000ffde0ff */
[--C-:B------:R-:W-:Y:S02]  /*103c0*/  IADD3.X R40, PT, PT, R56, ~UR15, ~R7.reuse, P5, P2 ;  /* 0x8000000f38287c10 */ /* 0x100fe4000afe4c07 */
[----:B------:R-:W-:-:S09]  /*103d0*/  IADD3.X R38, PT, PT, R66, ~UR13, ~R7, P6, P3 ;  /* 0x8000000d42267c10 */ /* 0x000fd2000b7e6c07 */
.L_x_55:
[-C--:B------:R-:W-:Y:S02]  /*103e0*/  IADD3 R37, P3, PT, R37, -R6.reuse, RZ ;  /* 0x8000000625257210 */ /* 0x080fe40007f7e0ff */
[-C--:B------:R-:W-:Y:S02]  /*103f0*/  IADD3 R57, P4, PT, R39, -R6.reuse, RZ ;  /* 0x8000000627397210 */ /* 0x080fe40007f9e0ff */
[----:B0-----:R-:W-:Y:S02]  /*10400*/  IADD3 R36, P2, PT, R41, -R6, RZ ;  /* 0x8000000629247210 */ /* 0x001fe40007f5e0ff */
[-C--:B------:R-:W-:Y:S02]  /*10410*/  IADD3.X R40, P3, PT, R40, ~R7.reuse, RZ, P3, !PT ;  /* 0x8000000728287210 */ /* 0x080fe40001f7e4ff */
[-C--:B------:R-:W-:Y:S02]  /*10420*/  IADD3.X R38, P4, PT, R38, ~R7.reuse, RZ, P4, !PT ;  /* 0x8000000726267210 */ /* 0x080fe4000279e4ff */
[----:B-1----:R-:W-:-:S02]  /*10430*/  IADD3.X R54, P2, PT, R54, ~R7, RZ, P2, !PT ;  /* 0x8000000736367210 */ /* 0x002fc4000175e4ff */
[----:B------:R-:W-:Y:S02]  /*10440*/  IADD3 R61, P5, PT, -R46, R42, RZ ;  /* 0x0000002a2e3d7210 */ /* 0x000fe40007fbe1ff */
[----:B------:R-:W-:Y:S02]  /*10450*/  IADD3.X R37, P3, PT, ~R62, R37, RZ, P3, !PT ;  /* 0x000000253e257210 */ /* 0x000fe40001f7e5ff */
[----:B------:R-:W-:Y:S01]  /*10460*/  IADD3.X R57, P4, PT, ~R52, R57, RZ, P4, !PT ;  /* 0x0000003934397210 */ /* 0x000fe2000279e5ff */
[----:B------:R-:W-:Y:S01]  /*10470*/  IMAD.X R60, R60, 0x1, ~R72, P5 ;  /* 0x000000013c3c7824 */ /* 0x000fe200028e0e48 */
[----:B------:R-:W-:Y:S01]  /*10480*/  IADD3.X R39, P2, PT, ~R49, R36, RZ, P2, !PT ;  /* 0x0000002431277210 */ /* 0x000fe2000175e5ff */
[----:B------:R-:W-:Y:S02]  /*10490*/  IMAD.X R43, R40, 0x1, ~R53, P3 ;  /* 0x00000001282b7824 */ /* 0x000fe400018e0e35 */
[----:B------:R-:W-:Y:S02]  /*104a0*/  IMAD.X R41, R38, 0x1, ~R51, P4 ;  /* 0x0000000126297824 */ /* 0x000fe400020e0e33 */
[----:B------:R-:W-:Y:S01]  /*104b0*/  IMAD.X R54, R54, 0x1, ~R47, P2 ;  /* 0x0000000136367824 */ /* 0x000fe200010e0e2f */
[----:B------:R-:W-:Y:S07]  /*104c0*/  @!P0 BRA `(.L_x_56) ;  /* 0x0000000000308947 */ /* 0x000fee0003800000 */
[-C--:B------:R-:W-:Y:S02]  /*104d0*/  IADD3 RZ, P3, PT, R37, R14.reuse, RZ ;  /* 0x0000000e25ff7210 */ /* 0x080fe40007f7e0ff */
[----:B------:R-:W-:Y:S02]  /*104e0*/  IADD3 RZ, P2, PT, R57, R14, RZ ;  /* 0x0000000e39ff7210 */ /* 0x000fe40007f5e0ff */
[----:B------:R-:W-:Y:S02]  /*104f0*/  IADD3 R39, P4, P6, R39, R58, R14 ;  /* 0x0000003a27277210 */ /* 0x000fe40007e9e00e */
[-C--:B------:R-:W-:Y:S02]  /*10500*/  IADD3.X RZ, P3, PT, R43, R16.reuse, RZ, P3, !PT ;  /* 0x000000102bff7210 */ /* 0x080fe40001f7e4ff */
[----:B------:R-:W-:Y:S02]  /*10510*/  IADD3.X RZ, P2, PT, R41, R16, RZ, P2, !PT ;  /* 0x0000001029ff7210 */ /* 0x000fe4000175e4ff */
[----:B------:R-:W-:-:S02]  /*10520*/  IADD3 R61, P5, PT, R61, R2, RZ ;  /* 0x000000023d3d7210 */ /* 0x000fc40007fbe0ff */
[----:B------:R-:W-:Y:S02]  /*10530*/  IADD3.X R54, PT, PT, R54, R59, R16, P4, P6 ;  /* 0x0000003b36367210 */ /* 0x000fe400027ec410 */
[--C-:B------:R-:W-:Y:S01]  /*10540*/  IADD3.X R37, P3, P4, R37, UR14, R14.reuse, P3, !PT ;  /* 0x0000000e25257c10 */ /* 0x100fe20009c7e40e */
[----:B------:R-:W-:Y:S01]  /*10550*/  IMAD.X R60, R60, 0x1, R3, P5 ;  /* 0x000000013c3c7824 */ /* 0x000fe200028e0603 */
[----:B------:R-:W-:Y:S02]  /*10560*/  IADD3.X R57, P2, P6, R57, UR12, R14, P2, !PT ;  /* 0x0000000c39397c10 */ /* 0x000fe4000965e40e */
[--C-:B------:R-:W-:Y:S02]  /*10570*/  IADD3.X R43, PT, PT, R43, UR15, R16.reuse, P3, P4 ;  /* 0x0000000f2b2b7c10 */ /* 0x100fe40009fe8410 */
[----:B------:R-:W-:-:S09]  /*10580*/  IADD3.X R41, PT, PT, R41, UR13, R16, P2, P6 ;  /* 0x0000000d29297c10 */ /* 0x000fd200097ec410 */
.L_x_56:
[-C--:B------:R-:W-:Y:S02]  /*10590*/  IADD3 R57, P3, PT, R57, -R6.reuse, RZ ;  /* 0x8000000639397210 */ /* 0x080fe40007f7e0ff */
[-C--:B------:R-:W-:Y:S02]  /*105a0*/  IADD3 R36, P6, PT, R39, -R6.reuse, RZ ;  /* 0x8000000627247210 */ /* 0x080fe40007fde0ff */
[----:B------:R-:W-:Y:S02]  /*105b0*/  IADD3 R37, P2, PT, R37, -R6, RZ ;  /* 0x8000000625257210 */ /* 0x000fe40007f5e0ff */
[-C--:B------:R-:W-:Y:S02]  /*105c0*/  IADD3.X R68, P3, PT, R41, ~R7.reuse, RZ, P3, !PT ;  /* 0x8000000729447210 */ /* 0x080fe40001f7e4ff */
[-C--:B------:R-:W-:Y:S02]  /*105d0*/  IADD3.X R54, P6, PT, R54, ~R7.reuse, RZ, P6, !PT ;  /* 0x8000000736367210 */ /* 0x080fe400037de4ff */
[----:B------:R-:W-:-:S02]  /*105e0*/  IADD3.X R38, P2, PT, R43, ~R7, RZ, P2, !PT ;  /* 0x800000072b267210 */ /* 0x000fc4000175e4ff */
[----:B------:R-:W-:Y:S02]  /*105f0*/  IADD3.X R57, P4, PT, ~R52, R57, RZ, P3, !PT ;  /* 0x0000003934397210 */ /* 0x000fe40001f9e5ff */
[C---:B------:R-:W-:Y:S02]  /*10600*/  IADD3.X R55, P6, PT, ~R49.reuse, R36, RZ, P6, !PT ;  /* 0x0000002431377210 */ /* 0x040fe400037de5ff */
[----:B------:R-:W-:Y:S01]  /*10610*/  IADD3.X R42, P2, PT, ~R62, R37, RZ, P2, !PT ;  /* 0x000000253e2a7210 */ /* 0x000fe2000175e5ff */
[----:B------:R-:W-:Y:S01]  /*10620*/  IMAD.X R68, R68, 0x1, ~R51, P4 ;  /* 0x0000000144447824 */ /* 0x000fe200020e0e33 */
[-C--:B------:R-:W-:Y:S01]  /*10630*/  IADD3 R62, P3, PT, R62, -R6.reuse, RZ ;  /* 0x800000063e3e7210 */ /* 0x080fe20007f7e0ff */
[----:B------:R-:W-:Y:S01]  /*10640*/  IMAD.X R54, R54, 0x1, ~R47, P6 ;  /* 0x0000000136367824 */ /* 0x000fe200030e0e2f */
[----:B------:R-:W-:Y:S01]  /*10650*/  IADD3 R40, P6, PT, -R46, R61, RZ ;  /* 0x0000003d2e287210 */ /* 0x000fe20007fde1ff */
[----:B------:R-:W-:Y:S01]  /*10660*/  IMAD.X R43, R38, 0x1, ~R53, P2 ;  /* 0x00000001262b7824 */ /* 0x000fe200010e0e35 */
[-C--:B------:R-:W-:Y:S01]  /*10670*/  IADD3 R52, P5, PT, R52, -R6.reuse, RZ ;  /* 0x8000000634347210 */ /* 0x080fe20007fbe0ff */
[----:B------:R-:W-:Y:S01]  /*10680*/  IMAD.MOV.U32 R36, RZ, RZ, R57 ;  /* 0x000000ffff247224 */ /* 0x000fe200078e0039 */
[----:B------:R-:W-:Y:S01]  /*10690*/  IADD3 R49, P4, PT, R49, -R6, RZ ;  /* 0x8000000631317210 */ /* 0x000fe20007f9e0ff */
[----:B------:R-:W-:Y:S01]  /*106a0*/  IMAD.MOV.U32 R37, RZ, RZ, R68 ;  /* 0x000000ffff257224 */ /* 0x000fe200078e0044 */
[-C--:B------:R-:W-:Y:S01]  /*106b0*/  IADD3.X R51, P5, PT, R51, ~R7.reuse, RZ, P5, !PT ;  /* 0x8000000733337210 */ /* 0x080fe20002fbe4ff */
[----:B------:R-:W-:Y:S01]  /*106c0*/  IMAD.MOV.U32 R38, RZ, RZ, R55 ;  /* 0x000000ffff267224 */ /* 0x000fe200078e0037 */
[-C--:B------:R-:W-:Y:S01]  /*106d0*/  IADD3.X R47, P4, PT, R47, ~R7.reuse, RZ, P4, !PT ;  /* 0x800000072f2f7210 */ /* 0x080fe2000279e4ff */
[----:B------:R-:W-:Y:S01]  /*106e0*/  IMAD.MOV.U32 R39, RZ, RZ, R54 ;  /* 0x000000ffff277224 */ /* 0x000fe200078e0036 */
[----:B------:R-:W-:Y:S01]  /*106f0*/  IADD3.X R71, P3, PT, R53, ~R7, RZ, P3, !PT ;  /* 0x8000000735477210 */ /* 0x000fe20001f7e4ff */
[----:B------:R-:W-:-:S03]  /*10700*/  IMAD.X R61, R60, 0x1, ~R72, P6 ;  /* 0x000000013c3d7824 */ /* 0x000fc600030e0e48 */
[----:B------:R0:W-:Y:S02]  /*10710*/  STL.128 [R48+0x10], R36 ;  /* 0x0000102430007387 */ /* 0x0001e40000100c00 */
[----:B0-----:R-:W-:Y:S02]  /*10720*/  IMAD.MOV.U32 R36, RZ, RZ, R40 ;  /* 0x000000ffff247224 */ /* 0x001fe400078e0028 */
[----:B------:R-:W-:Y:S02]  /*10730*/  IMAD.MOV.U32 R37, RZ, RZ, R61 ;  /* 0x000000ffff257224 */ /* 0x000fe400078e003d */
[----:B------:R-:W-:Y:S02]  /*10740*/  IMAD.MOV.U32 R38, RZ, RZ, R42 ;  /* 0x000000ffff267224 */ /* 0x000fe400078e002a */
[----:B------:R-:W-:-:S05]  /*10750*/  IMAD.MOV.U32 R39, RZ, RZ, R43 ;  /* 0x000000ffff277224 */ /* 0x000fca00078e002b */
[----:B------:R0:W-:Y:S01]  /*10760*/  STL.128 [R48], R36 ;  /* 0x0000002430007387 */ /* 0x0001e20000100c00 */
[----:B------:R-:W-:Y:S05]  /*10770*/  @!P0 BRA `(.L_x_57) ;  /* 0x00000000004c8947 */ /* 0x000fea0003800000 */
[----:B------:R-:W-:-:S04]  /*10780*/  IADD3 RZ, P2, PT, R57, R14, RZ ;  /* 0x0000000e39ff7210 */ /* 0x000fc80007f5e0ff */
[----:B------:R-:W-:-:S04]  /*10790*/  IADD3.X RZ, P2, PT, R68, R16, RZ, P2, !PT ;  /* 0x0000001044ff7210 */ /* 0x000fc8000175e4ff */
[----:B------:R-:W-:-:S04]  /*107a0*/  IADD3.X R57, P2, P6, R57, UR12, R14, P2, !PT ;  /* 0x0000000c39397c10 */ /* 0x000fc8000965e40e */
[----:B------:R-:W-:Y:S01]  /*107b0*/  IADD3.X R68, PT, PT, R68, UR13, R16, P2, P6 ;  /* 0x0000000d44447c10 */ /* 0x000fe200097ec410 */
[----:B0-----:R-:W-:Y:S01]  /*107c0*/  IMAD.MOV.U32 R36, RZ, RZ, R57 ;  /* 0x000000ffff247224 */ /* 0x001fe200078e0039 */
[----:B------:R-:W-:-:S03]  /*107d0*/  IADD3 R55, P2, P6, R55, R58, R14 ;  /* 0x0000003a37377210 */ /* 0x000fc60007e5e00e */
[----:B------:R-:W-:Y:S01]  /*107e0*/  IMAD.MOV.U32 R37, RZ, RZ, R68 ;  /* 0x000000ffff257224 */ /* 0x000fe200078e0044 */
[----:B------:R-:W-:Y:S01]  /*107f0*/  IADD3.X R54, PT, PT, R54, R59, R16, P2, P6 ;  /* 0x0000003b36367210 */ /* 0x000fe200017ec410 */
[----:B------:R-:W-:Y:S01]  /*10800*/  IMAD.MOV.U32 R38, RZ, RZ, R55 ;  /* 0x000000ffff267224 */ /* 0x000fe200078e0037 */
[----:B------:R-:W-:Y:S02]  /*10810*/  IADD3 RZ, P2, PT, R42, R14, RZ ;  /* 0x0000000e2aff7210 */ /* 0x000fe40007f5e0ff */
[----:B------:R-:W-:Y:S01]  /*10820*/  IADD3 R40, P6, PT, R40, R2, RZ ;  /* 0x0000000228287210 */ /* 0x000fe20007fde0ff */
[----:B------:R-:W-:Y:S01]  /*10830*/  IMAD.MOV.U32 R39, RZ, RZ, R54 ;  /* 0x000000ffff277224 */ /* 0x000fe200078e0036 */
[----:B------:R-:W-:-:S03]  /*10840*/  IADD3.X RZ, P2, PT, R43, R16, RZ, P2, !PT ;  /* 0x000000102bff7210 */ /* 0x000fc6000175e4ff */
[----:B------:R-:W-:Y:S01]  /*10850*/  IMAD.X R61, R61, 0x1, R3, P6 ;  /* 0x000000013d3d7824 */ /* 0x000fe200030e0603 */
[----:B------:R-:W-:Y:S01]  /*10860*/  IADD3.X R42, P2, P6, R42, UR14, R14, P2, !PT ;  /* 0x0000000e2a2a7c10 */ /* 0x000fe2000965e40e */
[----:B------:R1:W-:Y:S02]  /*10870*/  STL.128 [R48+0x10], R36 ;  /* 0x0000102430007387 */ /* 0x0003e40000100c00 */
[----:B------:R-:W-:Y:S01]  /*10880*/  IMAD.MOV.U32 R41, RZ, RZ, R61 ;  /* 0x000000ffff297224 */ /* 0x000fe200078e003d */
[----:B------:R-:W-:-:S05]  /*10890*/  IADD3.X R43, PT, PT, R43, UR15, R16, P2, P6 ;  /* 0x0000000f2b2b7c10 */ /* 0x000fca00097ec410 */
[----:B------:R1:W-:Y:S04]  /*108a0*/  STL.128 [R48], R40 ;  /* 0x0000002830007387 */ /* 0x0003e80000100c00 */
.L_x_57:
[----:B-1----:R-:W-:Y:S02]  /*108b0*/  IADD3.X R41, P3, PT, ~R42, R62, RZ, P3, !PT ;  /* 0x0000003e2a297210 */ /* 0x002fe40001f7e5ff */
[----:B------:R-:W-:Y:S02]  /*108c0*/  IADD3.X R74, P5, PT, ~R57, R52, RZ, P5, !PT ;  /* 0x00000034394a7210 */ /* 0x000fe40002fbe5ff */
[----:B------:R-:W-:Y:S01]  /*108d0*/  IADD3.X R70, P4, PT, ~R55, R49, RZ, P4, !PT ;  /* 0x0000003137467210 */ /* 0x000fe2000279e5ff */
[----:B------:R-:W-:Y:S01]  /*108e0*/  IMAD.X R71, R71, 0x1, ~R43, P3 ;  /* 0x0000000147477824 */ /* 0x000fe200018e0e2b */
[----:B0-----:R-:W-:Y:S01]  /*108f0*/  IADD3 R37, P2, PT, R46, -R40, RZ ;  /* 0x800000282e257210 */ /* 0x001fe20007f5e0ff */
        /* <DEDUP_REMOVED lines=16> */
.L_x_58:
[----:B------:R-:W-:-:S04]  /*10a00*/  IMAD.WIDE.U32 R42, R50, R37, RZ ;  /* 0x00000025322a7225 */ /* 0x000fc800078e00ff */
[----:B------:R-:W-:-:S04]  /*10a10*/  IMAD.WIDE.U32 R52, R44, R37, RZ ;  /* 0x000000252c347225 */ /* 0x000fc800078e00ff */
[----:B------:R-:W-:-:S04]  /*10a20*/  IMAD.WIDE.U32 R42, P2, R44, R72, R42 ;  /* 0x000000482c2a7225 */ /* 0x000fc8000784002a */
[----:B------:R-:W-:Y:S01]  /*10a30*/  IMAD.X R39, RZ, RZ, RZ, P2 ;  /* 0x000000ffff277224 */ /* 0x000fe200010e06ff */
[----:B------:R-:W-:Y:S01]  /*10a40*/  IADD3 RZ, P2, PT, R53, R42, RZ ;  /* 0x0000002a35ff7210 */ /* 0x000fe20007f5e0ff */
[----:B------:R-:W-:Y:S02]  /*10a50*/  IMAD.MOV.U32 R38, RZ, RZ, R43 ;  /* 0x000000ffff267224 */ /* 0x000fe400078e002b */
[----:B------:R-:W-:-:S04]  /*10a60*/  IMAD.WIDE.U32 R46, R50, R41, RZ ;  /* 0x00000029322e7225 */ /* 0x000fc800078e00ff */
[-C--:B------:R-:W-:Y:S02]  /*10a70*/  IMAD R36, R71, R44.reuse, RZ ;  /* 0x0000002c47247224 */ /* 0x080fe400078e02ff */
[----:B------:R-:W-:-:S04]  /*10a80*/  IMAD.WIDE.U32 R52, R41, R44, RZ ;  /* 0x0000002c29347225 */ /* 0x000fc800078e00ff */
[----:B------:R-:W-:-:S04]  /*10a90*/  IMAD.WIDE.U32.X R38, R50, R72, R38, P2 ;  /* 0x0000004832267225 */ /* 0x000fc800010e0426 */
[-C--:B------:R-:W-:Y:S01]  /*10aa0*/  IMAD R51, R50, R41.reuse, R36 ;  /* 0x0000002932337224 */ /* 0x080fe200078e0224 */
[----:B------:R-:W-:Y:S01]  /*10ab0*/  IADD3 R49, P2, PT, R38, R52, RZ ;  /* 0x0000003426317210 */ /* 0x000fe20007f5e0ff */
[----:B------:R-:W-:-:S04]  /*10ac0*/  IMAD.WIDE.U32 R54, R44, R41, RZ ;  /* 0x000000292c367225 */ /* 0x000fc800078e00ff */
[----:B------:R-:W-:-:S04]  /*10ad0*/  IMAD.WIDE.U32 R46, P3, R44, R71, R46 ;  /* 0x000000472c2e7225 */ /* 0x000fc8000786002e */
[----:B------:R-:W-:Y:S01]  /*10ae0*/  IMAD.WIDE.U32 R42, R37, R64, RZ ;  /* 0x00000040252a7225 */ /* 0x000fe200078e00ff */
[----:B------:R-:W-:-:S03]  /*10af0*/  IADD3 RZ, P4, PT, R55, R46, RZ ;  /* 0x0000002e37ff7210 */ /* 0x000fc60007f9e0ff */
[----:B------:R-:W-:Y:S01]  /*10b00*/  IMAD.IADD R38, R53, 0x1, R51 ;  /* 0x0000000135267824 */ /* 0x000fe200078e0233 */
[C---:B------:R-:W-:Y:S01]  /*10b10*/  IADD3 R40, P5, PT, R49.reuse, R42, RZ ;  /* 0x0000002a31287210 */ /* 0x040fe20007fbe0ff */
[----:B------:R-:W-:Y:S02]  /*10b20*/  IMAD R36, R72, R64, RZ ;  /* 0x0000004048247224 */ /* 0x000fe400078e02ff */
[----:B------:R-:W-:Y:S01]  /*10b30*/  IMAD.X R55, RZ, RZ, RZ, P3 ;  /* 0x000000ffff377224 */ /* 0x000fe200018e06ff */
[----:B------:R-:W-:Y:S01]  /*10b40*/  ISETP.GE.U32.AND P3, PT, R49, R52, PT ;  /* 0x000000343100720c */ /* 0x000fe20003f66070 */
[----:B------:R-:W-:Y:S01]  /*10b50*/  IMAD.X R51, R38, 0x1, R39, P2 ;  /* 0x0000000126337824 */ /* 0x000fe200010e0627 */
[----:B------:R-:W-:Y:S01]  /*10b60*/  ISETP.GE.U32.AND P2, PT, R40, R42, PT ;  /* 0x0000002a2800720c */ /* 0x000fe20003f46070 */
[----:B------:R-:W-:Y:S02]  /*10b70*/  IMAD R49, R68, R44, RZ ;  /* 0x0000002c44317224 */ /* 0x000fe400078e02ff */
[----:B------:R-:W-:Y:S01]  /*10b80*/  IMAD R53, R45, R37, R36 ;  /* 0x000000252d357224 */ /* 0x000fe200078e0224 */
[----:B------:R-:W-:Y:S01]  /*10b90*/  ISETP.GE.U32.AND.EX P3, PT, R51, R38, PT, P3 ;  /* 0x000000263300720c */ /* 0x000fe20003f66130 */
[----:B------:R-:W-:-:S02]  /*10ba0*/  IMAD.MOV.U32 R54, RZ, RZ, R47 ;  /* 0x000000ffff367224 */ /* 0x000fc400078e002f */
[----:B------:R-:W-:Y:S01]  /*10bb0*/  IMAD.WIDE.U32 R38, R74, R44, RZ ;  /* 0x0000002c4a267225 */ /* 0x000fe200078e00ff */
[----:B------:R-:W-:-:S03]  /*10bc0*/  SEL R65, RZ, 0x1, P3 ;  /* 0x00000001ff417807 */ /* 0x000fc60001800000 */
[----:B------:R-:W-:Y:S02]  /*10bd0*/  IMAD R49, R50, R74, R49 ;  /* 0x0000004a32317224 */ /* 0x000fe400078e0231 */
[----:B------:R-:W-:-:S04]  /*10be0*/  IMAD.WIDE.U32 R46, R45, R37, RZ ;  /* 0x000000252d2e7225 */ /* 0x000fc800078e00ff */
[----:B------:R-:W-:Y:S02]  /*10bf0*/  IMAD.IADD R36, R43, 0x1, R53 ;  /* 0x000000012b247824 */ /* 0x000fe400078e0235 */
[----:B------:R-:W-:-:S04]  /*10c00*/  IMAD.WIDE.U32.X R54, R50, R71, R54, P4 ;  /* 0x0000004732367225 */ /* 0x000fc800020e0436 */
[----:B------:R-:W-:Y:S01]  /*10c10*/  IMAD.IADD R49, R39, 0x1, R49 ;  /* 0x0000000127317824 */ /* 0x000fe200078e0231 */
[----:B------:R-:W-:Y:S01]  /*10c20*/  IADD3 R65, P3, P4, R38, R54, R65 ;  /* 0x0000003626417210 */ /* 0x000fe20007c7e041 */
[----:B------:R-:W-:Y:S02]  /*10c30*/  IMAD.X R39, R36, 0x1, R51, P5 ;  /* 0x0000000124277824 */ /* 0x000fe400028e0633 */
[C---:B------:R-:W-:Y:S01]  /*10c40*/  IMAD.WIDE.U32 R42, P6, R64.reuse, R72, R46 ;  /* 0x00000048402a7225 */ /* 0x040fe200078c002e */
[----:B------:R-:W-:Y:S02]  /*10c50*/  IADD3.X R62, PT, PT, R49, R55, RZ, P3, P4 ;  /* 0x00000037313e7210 */ /* 0x000fe40001fe84ff */
[----:B------:R-:W-:Y:S01]  /*10c60*/  ISETP.GE.U32.AND.EX P2, PT, R39, R36, PT, P2 ;  /* 0x000000242700720c */ /* 0x000fe20003f46120 */
[----:B------:R-:W-:-:S03]  /*10c70*/  IMAD.WIDE.U32 R52, R64, R37, RZ ;  /* 0x0000002540347225 */ /* 0x000fc600078e00ff */
[----:B------:R-:W-:Y:S01]  /*10c80*/  SEL R51, RZ, 0x1, P2 ;  /* 0x00000001ff337807 */ /* 0x000fe20001000000 */
[----:B------:R-:W-:Y:S01]  /*10c90*/  IMAD.WIDE.U32 R56, R50, R74, RZ ;  /* 0x0000004a32387225 */ /* 0x000fe200078e00ff */
[----:B------:R-:W-:-:S03]  /*10ca0*/  IADD3 RZ, P5, PT, R53, R42, RZ ;  /* 0x0000002a35ff7210 */ /* 0x000fc60007fbe0ff */
[----:B------:R-:W-:Y:S02]  /*10cb0*/  IMAD R36, R71, R64, RZ ;  /* 0x0000004047247224 */ /* 0x000fe400078e02ff */
[----:B------:R-:W-:Y:S02]  /*10cc0*/  IMAD.MOV.U32 R46, RZ, RZ, R43 ;  /* 0x000000ffff2e7224 */ /* 0x000fe400078e002b */
[----:B------:R-:W-:Y:S02]  /*10cd0*/  IMAD.X R47, RZ, RZ, RZ, P6 ;  /* 0x000000ffff2f7224 */ /* 0x000fe400030e06ff */
[----:B------:R-:W-:-:S04]  /*10ce0*/  IMAD.WIDE.U32 R42, R45, R41, RZ ;  /* 0x000000292d2a7225 */ /* 0x000fc800078e00ff */
[----:B------:R-:W-:-:S04]  /*10cf0*/  IMAD.WIDE.U32 R54, R41, R64, RZ ;  /* 0x0000004029367225 */ /* 0x000fc800078e00ff */
[----:B------:R-:W-:Y:S02]  /*10d00*/  IMAD R67, R45, R41, R36 ;  /* 0x000000292d437224 */ /* 0x000fe400078e0224 */
[----:B------:R-:W-:-:S04]  /*10d10*/  IMAD.WIDE.U32 R60, R44, R74, RZ ;  /* 0x0000004a2c3c7225 */ /* 0x000fc800078e00ff */
[----:B------:R-:W-:-:S04]  /*10d20*/  IMAD.WIDE.U32 R56, P3, R44, R68, R56 ;  /* 0x000000442c387225 */ /* 0x000fc80007860038 */
[----:B------:R-:W-:Y:S01]  /*10d30*/  IMAD.WIDE.U32.X R46, R45, R72, R46, P5 ;  /* 0x000000482d2e7225 */ /* 0x000fe200028e042e */
[----:B------:R-:W-:Y:S02]  /*10d40*/  IADD3 R63, P5, PT, R65, R54, RZ ;  /* 0x00000036413f7210 */ /* 0x000fe40007fbe0ff */
[----:B------:R-:W-:Y:S01]  /*10d50*/  IADD3 RZ, P6, PT, R61, R56, RZ ;  /* 0x000000383dff7210 */ /* 0x000fe20007fde0ff */
[----:B------:R-:W-:-:S04]  /*10d60*/  IMAD.WIDE.U32 R52, R64, R41, RZ ;  /* 0x0000002940347225 */ /* 0x000fc800078e00ff */
[----:B------:R-:W-:-:S04]  /*10d70*/  IMAD.WIDE.U32 R42, P4, R64, R71, R42 ;  /* 0x00000047402a7225 */ /* 0x000fc8000788002a */
[----:B------:R-:W-:Y:S02]  /*10d80*/  IMAD.IADD R36, R55, 0x1, R67 ;  /* 0x0000000137247824 */ /* 0x000fe400078e0243 */
[----:B------:R-:W-:Y:S01]  /*10d90*/  IMAD.X R55, RZ, RZ, RZ, P3 ;  /* 0x000000ffff377224 */ /* 0x000fe200018e06ff */
[----:B------:R-:W-:Y:S01]  /*10da0*/  IADD3 R51, P2, P3, R63, R46, R51 ;  /* 0x0000002e3f337210 */ /* 0x000fe20007b5e033 */
[----:B------:R-:W-:Y:S01]  /*10db0*/  IMAD.X R61, R36, 0x1, R62, P5 ;  /* 0x00000001243d7824 */ /* 0x000fe200028e063e */
[----:B------:R-:W-:Y:S01]  /*10dc0*/  IADD3 RZ, P5, PT, R53, R42, RZ ;  /* 0x0000002a35ff7210 */ /* 0x000fe20007fbe0ff */
[----:B------:R-:W-:Y:S01]  /*10dd0*/  IMAD.X R53, RZ, RZ, RZ, P4 ;  /* 0x000000ffff357224 */ /* 0x000fe200020e06ff */
[----:B------:R-:W-:Y:S01]  /*10de0*/  ISETP.GE.U32.AND P4, PT, R65, R38, PT ;  /* 0x000000264100720c */ /* 0x000fe20003f86070 */
[-C--:B------:R-:W-:Y:S01]  /*10df0*/  IMAD.WIDE.U32 R66, R70, R44.reuse, RZ ;  /* 0x0000002c46427225 */ /* 0x080fe200078e00ff */
[----:B------:R-:W-:Y:S02]  /*10e00*/  IADD3.X R38, PT, PT, R61, R47, RZ, P2, P3 ;  /* 0x0000002f3d267210 */ /* 0x000fe400017e64ff */
[----:B------:R-:W-:Y:S01]  /*10e10*/  ISETP.GE.U32.AND.EX P4, PT, R62, R49, PT, P4 ;  /* 0x000000313e00720c */ /* 0x000fe20003f86140 */
[----:B------:R-:W-:Y:S01]  /*10e20*/  IMAD R49, R69, R44, RZ ;  /* 0x0000002c45317224 */ /* 0x000fe200078e02ff */
[----:B------:R-:W-:Y:S01]  /*10e30*/  ISETP.GE.U32.AND P2, PT, R63, R54, PT ;  /* 0x000000363f00720c */ /* 0x000fe20003f46070 */
[----:B------:R-:W-:Y:S01]  /*10e40*/  IMAD.MOV.U32 R54, RZ, RZ, R57 ;  /* 0x000000ffff367224 */ /* 0x000fe200078e0039 */
[----:B------:R-:W-:Y:S01]  /*10e50*/  ISETP.GE.U32.AND P3, PT, R51, R63, PT ;  /* 0x0000003f3300720c */ /* 0x000fe20003f66070 */
[----:B------:R-:W-:Y:S01]  /*10e60*/  IMAD R49, R50, R70, R49 ;  /* 0x0000004632317224 */ /* 0x000fe200078e0231 */
[----:B------:R-:W-:Y:S01]  /*10e70*/  ISETP.GE.U32.AND.EX P2, PT, R61, R36, PT, P2 ;  /* 0x000000243d00720c */ /* 0x000fe20003f46120 */
[----:B------:R-:W-:Y:S01]  /*10e80*/  IMAD.WIDE.U32 R46, R37, R19, RZ ;  /* 0x00000013252e7225 */ /* 0x000fe200078e00ff */
[----:B------:R-:W-:-:S03]  /*10e90*/  ISETP.GE.U32.AND.EX P3, PT, R38, R61, PT, P3 ;  /* 0x0000003d2600720c */ /* 0x000fc60003f66130 */
[----:B------:R-:W-:Y:S02]  /*10ea0*/  IMAD R36, R72, R19, RZ ;  /* 0x0000001348247224 */ /* 0x000fe400078e02ff */
[----:B------:R-:W-:Y:S02]  /*10eb0*/  IMAD.MOV.U32 R52, RZ, RZ, R43 ;  /* 0x000000ffff347224 */ /* 0x000fe400078e002b */
[----:B------:R-:W-:Y:S01]  /*10ec0*/  IMAD.IADD R65, R67, 0x1, R49 ;  /* 0x0000000143417824 */ /* 0x000fe200078e0231 */
[----:B------:R-:W-:Y:S01]  /*10ed0*/  SEL R67, RZ, 0x1, P4 ;  /* 0x00000001ff437807 */ /* 0x000fe20002000000 */
[----:B------:R-:W-:Y:S01]  /*10ee0*/  IMAD.WIDE.U32 R42, R17, R37, RZ ;  /* 0x00000025112a7225 */ /* 0x000fe200078e00ff */
[----:B------:R-:W-:Y:S02]  /*10ef0*/  IADD3 R49, P4, PT, R51, R46, RZ ;  /* 0x0000002e33317210 */ /* 0x000fe40007f9e0ff */
[----:B------:R-:W-:Y:S01]  /*10f00*/  SEL R51, RZ, 0x1, P3 ;  /* 0x00000001ff337807 */ /* 0x000fe20001800000 */
[----:B------:R-:W-:-:S04]  /*10f10*/  IMAD.WIDE.U32.X R54, R50, R68, R54, P6 ;  /* 0x0000004432367225 */ /* 0x000fc800030e0436 */
[----:B------:R-:W-:Y:S01]  /*10f20*/  IMAD R57, R17, R37, R36 ;  /* 0x0000002511397224 */ /* 0x000fe200078e0224 */
[----:B------:R-:W-:Y:S01]  /*10f30*/  SEL R36, RZ, 0x1, P2 ;  /* 0x00000001ff247807 */ /* 0x000fe20001000000 */
[----:B------:R-:W-:Y:S01]  /*10f40*/  IMAD.WIDE.U32.X R52, R45, R71, R52, P5 ;  /* 0x000000472d347225 */ /* 0x000fe200028e0434 */
[----:B------:R-:W-:Y:S02]  /*10f50*/  IADD3 R67, P3, P5, R66, R54, R67 ;  /* 0x0000003642437210 */ /* 0x000fe40007d7e043 */
[----:B------:R-:W-:Y:S01]  /*10f60*/  ISETP.GE.U32.AND P2, PT, R49, R46, PT ;  /* 0x0000002e3100720c */ /* 0x000fe20003f46070 */
[----:B------:R-:W-:Y:S01]  /*10f70*/  IMAD.IADD R57, R47, 0x1, R57 ;  /* 0x000000012f397824 */ /* 0x000fe200078e0239 */
[----:B------:R-:W-:Y:S01]  /*10f80*/  IADD3.X R73, PT, PT, R65, R55, RZ, P3, P5 ;  /* 0x0000003741497210 */ /* 0x000fe20001fea4ff */
[----:B------:R-:W-:-:S04]  /*10f90*/  IMAD.WIDE.U32 R42, P6, R19, R72, R42 ;  /* 0x00000048132a7225 */ /* 0x000fc800078c002a */
[----:B------:R-:W-:-:S04]  /*10fa0*/  IMAD.WIDE.U32 R46, R19, R37, RZ ;  /* 0x00000025132e7225 */ /* 0x000fc800078e00ff */
[----:B------:R-:W-:Y:S01]  /*10fb0*/  IMAD.X R38, R57, 0x1, R38, P4 ;  /* 0x0000000139267824 */ /* 0x000fe200020e0626 */
[----:B------:R-:W-:Y:S01]  /*10fc0*/  IADD3 R51, P4, P5, R51, R52, R36 ;  /* 0x0000003433337210 */ /* 0x000fe20007d9e024 */
[----:B------:R-:W-:Y:S01]  /*10fd0*/  IMAD R36, R68, R64, RZ ;  /* 0x0000004044247224 */ /* 0x000fe200078e02ff */
[----:B------:R-:W-:Y:S01]  /*10fe0*/  IADD3 RZ, P3, PT, R47, R42, RZ ;  /* 0x0000002a2fff7210 */ /* 0x000fe20007f7e0ff */
[----:B------:R-:W-:Y:S01]  /*10ff0*/  IMAD R42, R71, R19, RZ ;  /* 0x00000013472a7224 */ /* 0x000fe200078e02ff */
[----:B------:R-:W-:Y:S01]  /*11000*/  IADD3.X R80, PT, PT, RZ, R53, RZ, P4, P5 ;  /* 0x00000035ff507210 */ /* 0x000fe200027ea4ff */
[----:B------:R-:W-:Y:S01]  /*11010*/  IMAD.WIDE.U32 R46, R74, R64, RZ ;  /* 0x000000404a2e7225 */ /* 0x000fe200078e00ff */
[----:B------:R-:W-:-:S03]  /*11020*/  ISETP.GE.U32.AND.EX P2, PT, R38, R57, PT, P2 ;  /* 0x000000392600720c */ /* 0x000fc60003f46120 */
[----:B------:R-:W-:Y:S01]  /*11030*/  IMAD R55, R45, R74, R36 ;  /* 0x0000004a2d377224 */ /* 0x000fe200078e0224 */
[----:B------:R-:W-:Y:S01]  /*11040*/  IADD3 R56, P5, PT, R67, R46, RZ ;  /* 0x0000002e43387210 */ /* 0x000fe20007fbe0ff */
[----:B------:R-:W-:Y:S01]  /*11050*/  IMAD.MOV.U32 R76, RZ, RZ, R43 ;  /* 0x000000ffff4c7224 */ /* 0x000fe200078e002b */
[----:B------:R-:W-:Y:S01]  /*11060*/  SEL R78, RZ, 0x1, P2 ;  /* 0x00000001ff4e7807 */ /* 0x000fe20001000000 */
[----:B------:R-:W-:Y:S02]  /*11070*/  IMAD R75, R17, R41, R42 ;  /* 0x00000029114b7224 */ /* 0x000fe400078e022a */
[----:B------:R-:W-:-:S04]  /*11080*/  IMAD.WIDE.U32 R42, R64, R74, RZ ;  /* 0x0000004a402a7225 */ /* 0x000fc800078e00ff */
[----:B------:R-:W-:-:S04]  /*11090*/  IMAD.WIDE.U32 R52, R41, R19, RZ ;  /* 0x0000001329347225 */ /* 0x000fc800078e00ff */
[----:B------:R-:W-:Y:S01]  /*110a0*/  IMAD.IADD R42, R47, 0x1, R55 ;  /* 0x000000012f2a7824 */ /* 0x000fe200078e0237 */
[----:B------:R-:W-:Y:S01]  /*110b0*/  IADD3 R47, P4, PT, R56, R51, RZ ;  /* 0x00000033382f7210 */ /* 0x000fe20007f9e0ff */
[----:B------:R-:W-:Y:S02]  /*110c0*/  IMAD.X R77, RZ, RZ, RZ, P6 ;  /* 0x000000ffff4d7224 */ /* 0x000fe400030e06ff */
[----:B------:R-:W-:-:S04]  /*110d0*/  IMAD.WIDE.U32 R60, R45, R74, RZ ;  /* 0x0000004a2d3c7225 */ /* 0x000fc800078e00ff */
[----:B------:R-:W-:Y:S02]  /*110e0*/  IMAD.IADD R75, R53, 0x1, R75 ;  /* 0x00000001354b7824 */ /* 0x000fe400078e024b */
[----:B------:R-:W-:Y:S01]  /*110f0*/  IMAD.X R53, R42, 0x1, R73, P5 ;  /* 0x000000012a357824 */ /* 0x000fe200028e0649 */
[----:B------:R-:W-:Y:S01]  /*11100*/  ISETP.GE.U32.AND P5, PT, R56, R46, PT ;  /* 0x0000002e3800720c */ /* 0x000fe20003fa6070 */
[----:B------:R-:W-:Y:S01]  /*11110*/  IMAD.WIDE.U32.X R76, R17, R72, R76, P3 ;  /* 0x00000048114c7225 */ /* 0x000fe200018e044c */
[----:B------:R-:W-:Y:S02]  /*11120*/  IADD3 R51, P3, PT, R47, R52, RZ ;  /* 0x000000342f337210 */ /* 0x000fe40007f7e0ff */
[C---:B------:R-:W-:Y:S01]  /*11130*/  ISETP.GE.U32.AND.EX P5, PT, R53.reuse, R42, PT, P5 ;  /* 0x0000002a3500720c */ /* 0x040fe20003fa6150 */
[----:B------:R-:W-:Y:S01]  /*11140*/  IMAD.X R80, R53, 0x1, R80, P4 ;  /* 0x0000000135507824 */ /* 0x000fe200020e0650 */
[----:B------:R-:W-:Y:S01]  /*11150*/  IADD3 R78, P2, P4, R51, R76, R78 ;  /* 0x0000004c334e7210 */ /* 0x000fe20007c5e04e */
[----:B------:R-:W-:Y:S01]  /*11160*/  IMAD.WIDE.U32 R60, P6, R64, R68, R60 ;  /* 0x00000044403c7225 */ /* 0x000fe200078c003c */
[----:B------:R-:W-:-:S03]  /*11170*/  SEL R79, RZ, 0x1, P5 ;  /* 0x00000001ff4f7807 */ /* 0x000fc60002800000 */
[----:B------:R-:W-:Y:S01]  /*11180*/  IMAD.X R36, R75, 0x1, R80, P3 ;  /* 0x000000014b247824 */ /* 0x000fe200018e0650 */
[----:B------:R-:W-:Y:S01]  /*11190*/  IADD3 RZ, P3, PT, R43, R60, RZ ;  /* 0x0000003c2bff7210 */ /* 0x000fe20007f7e0ff */
[----:B------:R-:W-:-:S03]  /*111a0*/  IMAD.WIDE.U32 R54, R50, R70, RZ ;  /* 0x0000004632367225 */ /* 0x000fc600078e00ff */
[----:B------:R-:W-:Y:S01]  /*111b0*/  IADD3.X R76, PT, PT, R36, R77, RZ, P2, P4 ;  /* 0x0000004d244c7210 */ /* 0x000fe200017e84ff */
[----:B------:R-:W-:Y:S01]  /*111c0*/  IMAD.WIDE.U32 R42, R17, R41, RZ ;  /* 0x00000029112a7225 */ /* 0x000fe200078e00ff */
[----:B------:R-:W-:-:S03]  /*111d0*/  ISETP.GE.U32.AND P2, PT, R47, R56, PT ;  /* 0x000000382f00720c */ /* 0x000fc60003f46070 */
[----:B------:R-:W-:Y:S01]  /*111e0*/  IMAD.WIDE.U32 R62, R44, R70, RZ ;  /* 0x000000462c3e7225 */ /* 0x000fe200078e00ff */
[----:B------:R-:W-:-:S03]  /*111f0*/  ISETP.GE.U32.AND.EX P2, PT, R80, R53, PT, P2 ;  /* 0x000000355000720c */ /* 0x000fc60003f46120 */
[----:B------:R-:W-:-:S04]  /*11200*/  IMAD.WIDE.U32 R54, P4, R44, R69, R54 ;  /* 0x000000452c367225 */ /* 0x000fc80007880036 */
[----:B------:R-:W-:-:S04]  /*11210*/  IMAD.WIDE.U32 R42, P5, R19, R71, R42 ;  /* 0x00000047132a7225 */ /* 0x000fc800078a002a */
[----:B------:R-:W-:-:S04]  /*11220*/  IMAD.WIDE.U32 R56, R19, R41, RZ ;  /* 0x0000002913387225 */ /* 0x000fc800078e00ff */
[----:B------:R-:W-:Y:S01]  /*11230*/  IMAD.X R47, RZ, RZ, RZ, P6 ;  /* 0x000000ffff2f7224 */ /* 0x000fe200030e06ff */
[----:B------:R-:W-:Y:S01]  /*11240*/  IADD3 RZ, P6, PT, R63, R54, RZ ;  /* 0x000000363fff7210 */ /* 0x000fe20007fde0ff */
[----:B------:R-:W-:Y:S01]  /*11250*/  IMAD.MOV.U32 R46, RZ, RZ, R61 ;  /* 0x000000ffff2e7224 */ /* 0x000fe200078e003d */
[----:B------:R-:W-:Y:S01]  /*11260*/  SEL R54, RZ, 0x1, P2 ;  /* 0x00000001ff367807 */ /* 0x000fe20001000000 */
[----:B------:R-:W-:Y:S01]  /*11270*/  IMAD.X R61, RZ, RZ, RZ, P5 ;  /* 0x000000ffff3d7224 */ /* 0x000fe200028e06ff */
[----:B------:R-:W-:Y:S01]  /*11280*/  ISETP.GE.U32.AND P5, PT, R67, R66, PT ;  /* 0x000000424300720c */ /* 0x000fe20003fa6070 */
[----:B------:R-:W-:Y:S01]  /*11290*/  IMAD.X R53, RZ, RZ, RZ, P4 ;  /* 0x000000ffff357224 */ /* 0x000fe200020e06ff */
[----:B------:R-:W-:Y:S01]  /*112a0*/  IADD3 RZ, P4, PT, R57, R42, RZ ;  /* 0x0000002a39ff7210 */ /* 0x000fe20007f9e0ff */
[----:B------:R-:W-:Y:S01]  /*112b0*/  IMAD.MOV.U32 R60, RZ, RZ, R43 ;  /* 0x000000ffff3c7224 */ /* 0x000fe200078e002b */
[----:B------:R-:W-:Y:S01]  /*112c0*/  ISETP.GE.U32.AND P2, PT, R51, R52, PT ;  /* 0x000000343300720c */ /* 0x000fe20003f46070 */
[----:B------:R-:W-:Y:S01]  /*112d0*/  IMAD.MOV.U32 R52, RZ, RZ, R55 ;  /* 0x000000ffff347224 */ /* 0x000fe200078e0037 */
[----:B------:R-:W-:Y:S01]  /*112e0*/  ISETP.GE.U32.AND.EX P5, PT, R73, R65, PT, P5 ;  /* 0x000000414900720c */ /* 0x000fe20003fa6150 */
[----:B------:R-:W-:Y:S01]  /*112f0*/  IMAD.WIDE.U32.X R42, R45, R68, R46, P3 ;  /* 0x000000442d2a7225 */ /* 0x000fe200018e042e */
[----:B------:R-:W-:-:S02]  /*11300*/  ISETP.GE.U32.AND P3, PT, R78, R51, PT ;  /* 0x000000334e00720c */ /* 0x000fc40003f66070 */
[----:B------:R-:W-:Y:S01]  /*11310*/  ISETP.GE.U32.AND.EX P2, PT, R36, R75, PT, P2 ;  /* 0x0000004b2400720c */ /* 0x000fe20003f46120 */
[----:B------:R-:W-:Y:S01]  /*11320*/  IMAD R55, R69, R64, RZ ;  /* 0x0000004045377224 */ /* 0x000fe200078e02ff */
[----:B------:R-:W-:Y:S01]  /*11330*/  ISETP.GE.U32.AND.EX P3, PT, R76, R36, PT, P3 ;  /* 0x000000244c00720c */ /* 0x000fe20003f66130 */
[----:B------:R-:W-:Y:S01]  /*11340*/  IMAD.WIDE.U32 R46, R70, R64, RZ ;  /* 0x00000040462e7225 */ /* 0x000fe200078e00ff */
[----:B------:R-:W-:Y:S02]  /*11350*/  SEL R73, RZ, 0x1, P5 ;  /* 0x00000001ff497807 */ /* 0x000fe40002800000 */
[----:B------:R-:W-:Y:S01]  /*11360*/  SEL R80, RZ, 0x1, P2 ;  /* 0x00000001ff507807 */ /* 0x000fe20001000000 */
[----:B------:R-:W-:Y:S01]  /*11370*/  IMAD R55, R45, R70, R55 ;  /* 0x000000462d377224 */ /* 0x000fe200078e0237 */
[----:B------:R-:W-:Y:S01]  /*11380*/  SEL R51, RZ, 0x1, P3 ;  /* 0x00000001ff337807 */ /* 0x000fe20001800000 */
[----:B------:R-:W-:Y:S01]  /*11390*/  IMAD.WIDE.U32.X R52, R50, R69, R52, P6 ;  /* 0x0000004532347225 */ /* 0x000fe200030e0434 */
[----:B------:R-:W-:-:S03]  /*113a0*/  IADD3 R79, P5, P6, R54, R42, R79 ;  /* 0x0000002a364f7210 */ /* 0x000fc60007ebe04f */
[----:B------:R-:W-:Y:S01]  /*113b0*/  IMAD R36, R72, R44, RZ ;  /* 0x0000002c48247224 */ /* 0x000fe200078e02ff */
[----:B------:R-:W-:Y:S01]  /*113c0*/  IADD3 R73, P2, P3, R46, R52, R73 ;  /* 0x000000342e497210 */ /* 0x000fe20007b5e049 */
[----:B------:R-:W-:Y:S01]  /*113d0*/  IMAD.IADD R77, R47, 0x1, R55 ;  /* 0x000000012f4d7824 */ /* 0x000fe200078e0237 */
[----:B------:R-:W-:Y:S01]  /*113e0*/  IADD3.X R75, PT, PT, RZ, R43, RZ, P5, P6 ;  /* 0x0000002bff4b7210 */ /* 0x000fe20002fec4ff */
[----:B------:R-:W-:-:S04]  /*113f0*/  IMAD.WIDE.U32.X R60, R17, R71, R60, P4 ;  /* 0x00000047113c7225 */ /* 0x000fc800020e043c */
[----:B------:R-:W-:Y:S01]  /*11400*/  IMAD R47, R50, R37, R36 ;  /* 0x00000025322f7224 */ /* 0x000fe200078e0224 */
[----:B------:R-:W-:Y:S01]  /*11410*/  IADD3.X R36, PT, PT, R77, R53, RZ, P2, P3 ;  /* 0x000000354d247210 */ /* 0x000fe200017e64ff */
[----:B------:R-:W-:Y:S01]  /*11420*/  IMAD.WIDE.U32 R56, R45, R70, RZ ;  /* 0x000000462d387225 */ /* 0x000fe200078e00ff */
[----:B------:R-:W-:-:S03]  /*11430*/  IADD3 R80, P2, P6, R51, R60, R80 ;  /* 0x0000003c33507210 */ /* 0x000fc60007e5e050 */
[----:B------:R-:W-:Y:S01]  /*11440*/  IMAD.WIDE.U32 R50, R17, R70, RZ ;  /* 0x0000004611327225 */ /* 0x000fe200078e00ff */
[----:B------:R-:W-:-:S03]  /*11450*/  IADD3.X R81, PT, PT, RZ, R61, RZ, P2, P6 ;  /* 0x0000003dff517210 */ /* 0x000fc600017ec4ff */
[----:B------:R-:W-:-:S04]  /*11460*/  IMAD.WIDE.U32 R42, R17, R74, RZ ;  /* 0x0000004a112a7225 */ /* 0x000fc800078e00ff */
[----:B------:R-:W-:-:S04]  /*11470*/  IMAD.WIDE.U32 R56, P4, R64, R69, R56 ;  /* 0x0000004540387225 */ /* 0x000fc80007880038 */
[----:B------:R-:W-:-:S04]  /*11480*/  IMAD.WIDE.U32 R52, R19, R70, RZ ;  /* 0x0000004613347225 */ /* 0x000fc800078e00ff */
[----:B------:R-:W-:-:S04]  /*11490*/  IMAD.WIDE.U32 R50, P5, R19, R69, R50 ;  /* 0x0000004513327225 */ /* 0x000fc800078a0032 */
[----:B------:R-:W-:Y:S01]  /*114a0*/  IMAD.WIDE.U32 R64, R64, R70, RZ ;  /* 0x0000004640407225 */ /* 0x000fe200078e00ff */
[----:B------:R-:W-:-:S03]  /*114b0*/  IADD3 RZ, P2, PT, R53, R50, RZ ;  /* 0x0000003235ff7210 */ /* 0x000fc60007f5e0ff */
[----:B------:R-:W-:-:S04]  /*114c0*/  IMAD.WIDE.U32 R54, R19, R74, RZ ;  /* 0x0000004a13367225 */ /* 0x000fc800078e00ff */
[----:B------:R-:W-:-:S04]  /*114d0*/  IMAD.WIDE.U32 R42, P3, R19, R68, R42 ;  /* 0x00000044132a7225 */ /* 0x000fc8000786002a */
[----:B------:R-:W-:Y:S01]  /*114e0*/  IMAD.X R63, RZ, RZ, RZ, P4 ;  /* 0x000000ffff3f7224 */ /* 0x000fe200020e06ff */
[----:B------:R-:W-:Y:S01]  /*114f0*/  IADD3 RZ, P4, PT, R65, R56, RZ ;  /* 0x0000003841ff7210 */ /* 0x000fe20007f9e0ff */
[----:B------:R-:W-:Y:S01]  /*11500*/  IMAD.WIDE.U32 R52, R15, R41, RZ ;  /* 0x000000290f347225 */ /* 0x000fe200078e00ff */
[----:B------:R-:W-:-:S03]  /*11510*/  IADD3 RZ, P6, PT, R55, R42, RZ ;  /* 0x0000002a37ff7210 */ /* 0x000fc60007fde0ff */
[----:B------:R-:W-:Y:S02]  /*11520*/  IMAD.MOV.U32 R62, RZ, RZ, R57 ;  /* 0x000000ffff3e7224 */ /* 0x000fe400078e0039 */
[----:B------:R-:W-:-:S04]  /*11530*/  IMAD.WIDE.U32 R54, R15, R37, RZ ;  /* 0x000000250f367225 */ /* 0x000fc800078e00ff */
[----:B------:R-:W-:-:S04]  /*11540*/  IMAD.WIDE.U32.X R62, R45, R69, R62, P4 ;  /* 0x000000452d3e7225 */ /* 0x000fc800020e043e */
[----:B------:R-:W-:-:S04]  /*11550*/  IMAD.WIDE.U32 R64, R18, R41, RZ ;  /* 0x0000002912407225 */ /* 0x000fc800078e00ff */
[----:B------:R-:W-:-:S04]  /*11560*/  IMAD.WIDE.U32 R52, P4, R18, R71, R52 ;  /* 0x0000004712347225 */ /* 0x000fc80007880034 */
[----:B------:R-:W-:Y:S02]  /*11570*/  IMAD.X R57, RZ, RZ, RZ, P3 ;  /* 0x000000ffff397224 */ /* 0x000fe400018e06ff */
[----:B------:R-:W-:-:S04]  /*11580*/  IMAD.WIDE.U32 R60, R18, R37, RZ ;  /* 0x00000025123c7225 */ /* 0x000fc800078e00ff */
[----:B------:R-:W-:-:S04]  /*11590*/  IMAD.WIDE.U32 R54, P3, R18, R72, R54 ;  /* 0x0000004812367225 */ /* 0x000fc80007860036 */
[----:B------:R-:W-:Y:S01]  /*115a0*/  IMAD.X R67, RZ, RZ, RZ, P5 ;  /* 0x000000ffff437224 */ /* 0x000fe200028e06ff */
[----:B------:R-:W-:Y:S01]  /*115b0*/  IADD3 RZ, P5, PT, R65, R52, RZ ;  /* 0x0000003441ff7210 */ /* 0x000fe20007fbe0ff */
[----:B------:R-:W-:Y:S02]  /*115c0*/  IMAD.MOV.U32 R56, RZ, RZ, R43 ;  /* 0x000000ffff387224 */ /* 0x000fe400078e002b */
[----:B------:R-:W-:Y:S02]  /*115d0*/  IMAD.MOV.U32 R66, RZ, RZ, R51 ;  /* 0x000000ffff427224 */ /* 0x000fe400078e0033 */
[-C--:B------:R-:W-:Y:S02]  /*115e0*/  IMAD R50, R72, R18.reuse, RZ ;  /* 0x0000001248327224 */ /* 0x080fe400078e02ff */
[----:B------:R-:W-:-:S04]  /*115f0*/  IMAD.WIDE.U32 R42, R37, R18, RZ ;  /* 0x00000012252a7225 */ /* 0x000fc800078e00ff */
[-C--:B------:R-:W-:Y:S02]  /*11600*/  IMAD R45, R68, R19.reuse, RZ ;  /* 0x00000013442d7224 */ /* 0x080fe400078e02ff */
[----:B------:R-:W-:Y:S02]  /*11610*/  IMAD R64, R69, R19, RZ ;  /* 0x0000001345407224 */ /* 0x000fe400078e02ff */
[----:B------:R-:W-:Y:S01]  /*11620*/  IMAD.WIDE.U32.X R56, R17, R68, R56, P6 ;  /* 0x0000004411387225 */ /* 0x000fe200030e0438 */
[----:B------:R-:W-:-:S03]  /*11630*/  IADD3 RZ, P6, PT, R61, R54, RZ ;  /* 0x000000363dff7210 */ /* 0x000fc60007fde0ff */
[----:B------:R-:W-:Y:S02]  /*11640*/  IMAD R65, R15, R37, R50 ;  /* 0x000000250f417224 */ /* 0x000fe400078e0232 */
[----:B------:R-:W-:Y:S01]  /*11650*/  IMAD.WIDE.U32.X R66, R17, R69, R66, P2 ;  /* 0x0000004511427225 */ /* 0x000fe200010e0442 */
[----:B------:R-:W-:-:S03]  /*11660*/  ISETP.GE.U32.AND P2, PT, R73, R46, PT ;  /* 0x0000002e4900720c */ /* 0x000fc60003f46070 */
[----:B------:R-:W-:Y:S01]  /*11670*/  IMAD.X R61, RZ, RZ, RZ, P3 ;  /* 0x000000ffff3d7224 */ /* 0x000fe200018e06ff */
[----:B------:R-:W-:Y:S01]  /*11680*/  IADD3 R78, P3, PT, R78, R42, RZ ;  /* 0x0000002a4e4e7210 */ /* 0x000fe20007f7e0ff */
[C---:B------:R-:W-:Y:S01]  /*11690*/  IMAD R45, R17.reuse, R74, R45 ;  /* 0x0000004a112d7224 */ /* 0x040fe200078e022d */
[----:B------:R-:W-:Y:S01]  /*116a0*/  ISETP.GE.U32.AND.EX P2, PT, R36, R77, PT, P2 ;  /* 0x0000004d2400720c */ /* 0x000fe20003f46120 */
[----:B------:R-:W-:Y:S02]  /*116b0*/  IMAD R64, R17, R70, R64 ;  /* 0x0000004611407224 */ /* 0x000fe400078e0240 */
[----:B------:R-:W-:-:S04]  /*116c0*/  IMAD.WIDE.U32 R50, R15, R74, RZ ;  /* 0x0000004a0f327225 */ /* 0x000fc800078e00ff */
[----:B------:R-:W-:Y:S01]  /*116d0*/  IMAD.IADD R17, R43, 0x1, R65 ;  /* 0x000000012b117824 */ /* 0x000fe200078e0241 */
[----:B------:R-:W-:Y:S01]  /*116e0*/  SEL R65, RZ, 0x1, P2 ;  /* 0x00000001ff417807 */ /* 0x000fe20001000000 */
[----:B------:R-:W-:Y:S01]  /*116f0*/  IMAD.MOV.U32 R60, RZ, RZ, R55 ;  /* 0x000000ffff3c7224 */ /* 0x000fe200078e0037 */
[----:B------:R-:W-:Y:S01]  /*11700*/  ISETP.GE.U32.AND P2, PT, R78, R42, PT ;  /* 0x0000002a4e00720c */ /* 0x000fe20003f46070 */
[----:B------:R-:W-:Y:S02]  /*11710*/  IMAD.X R76, R17, 0x1, R76, P3 ;  /* 0x00000001114c7824 */ /* 0x000fe400018e064c */
[----:B------:R-:W-:-:S03]  /*11720*/  IMAD.WIDE.U32 R54, R18, R74, RZ ;  /* 0x0000004a12367225 */ /* 0x000fc600078e00ff */
[----:B------:R-:W-:Y:S01]  /*11730*/  ISETP.GE.U32.AND.EX P2, PT, R76, R17, PT, P2 ;  /* 0x000000114c00720c */ /* 0x000fe20003f46120 */
[----:B------:R-:W-:-:S03]  /*11740*/  IMAD.WIDE.U32 R50, P3, R18, R68, R50 ;  /* 0x0000004412327225 */ /* 0x000fc60007860032 */
[----:B------:R-:W-:Y:S01]  /*11750*/  SEL R17, RZ, 0x1, P2 ;  /* 0x00000001ff117807 */ /* 0x000fe20001000000 */
[----:B------:R-:W-:Y:S01]  /*11760*/  IMAD.WIDE.U32.X R60, R15, R72, R60, P6 ;  /* 0x000000480f3c7225 */ /* 0x000fe200030e043c */
[----:B------:R-:W-:-:S03]  /*11770*/  IADD3 R79, P6, PT, R73, R79, RZ ;  /* 0x0000004f494f7210 */ /* 0x000fc60007fde0ff */
[----:B------:R-:W-:Y:S02]  /*11780*/  IMAD.MOV.U32 R42, RZ, RZ, R53 ;  /* 0x000000ffff2a7224 */ /* 0x000fe400078e0035 */
[----:B------:R-:W-:Y:S01]  /*11790*/  IMAD.X R43, RZ, RZ, RZ, P4 ;  /* 0x000000ffff2b7224 */ /* 0x000fe200020e06ff */
[----:B------:R-:W-:Y:S01]  /*117a0*/  IADD3 RZ, P4, PT, R55, R50, RZ ;  /* 0x0000003237ff7210 */ /* 0x000fe20007f9e0ff */
[----:B------:R-:W-:-:S04]  /*117b0*/  IMAD.WIDE.U32 R52, R74, R19, RZ ;  /* 0x000000134a347225 */ /* 0x000fc800078e00ff */
[----:B------:R-:W-:Y:S01]  /*117c0*/  IMAD.X R50, R36, 0x1, R75, P6 ;  /* 0x0000000124327824 */ /* 0x000fe200030e064b */
[----:B------:R-:W-:Y:S01]  /*117d0*/  ISETP.GE.U32.AND P6, PT, R79, R73, PT ;  /* 0x000000494f00720c */ /* 0x000fe20003fc6070 */
[----:B------:R-:W-:Y:S01]  /*117e0*/  IMAD.WIDE.U32.X R42, R15, R71, R42, P5 ;  /* 0x000000470f2a7225 */ /* 0x000fe200028e042a */
[----:B------:R-:W-:Y:S02]  /*117f0*/  IADD3 R73, P5, PT, R79, R52, RZ ;  /* 0x000000344f497210 */ /* 0x000fe40007fbe0ff */
[----:B------:R-:W-:Y:S01]  /*11800*/  ISETP.GE.U32.AND.EX P6, PT, R50, R36, PT, P6 ;  /* 0x000000243200720c */ /* 0x000fe20003fc6160 */
[----:B------:R-:W-:Y:S02]  /*11810*/  IMAD.IADD R75, R53, 0x1, R45 ;  /* 0x00000001354b7824 */ /* 0x000fe400078e022d */
[----:B------:R-:W-:Y:S01]  /*11820*/  IMAD R46, R71, R18, RZ ;  /* 0x00000012472e7224 */ /* 0x000fe200078e02ff */
[----:B------:R-:W-:Y:S01]  /*11830*/  SEL R36, RZ, 0x1, P6 ;  /* 0x00000001ff247807 */ /* 0x000fe20003000000 */
[----:B------:R-:W-:Y:S01]  /*11840*/  IMAD.X R50, R75, 0x1, R50, P5 ;  /* 0x000000014b327824 */ /* 0x000fe200028e0632 */
[----:B------:R-:W-:Y:S01]  /*11850*/  IADD3 R71, P5, PT, R73, R80, RZ ;  /* 0x0000005049477210 */ /* 0x000fe20007fbe0ff */
[----:B------:R-:W-:Y:S01]  /*11860*/  IMAD.WIDE.U32 R54, R41, R18, RZ ;  /* 0x0000001229367225 */ /* 0x000fe200078e00ff */
[----:B------:R-:W-:-:S03]  /*11870*/  IADD3 R65, P2, P6, R36, R62, R65 ;  /* 0x0000003e24417210 */ /* 0x000fc60007e5e041 */
[----:B------:R-:W-:Y:S01]  /*11880*/  IMAD R45, R15, R41, R46 ;  /* 0x000000290f2d7224 */ /* 0x000fe200078e022e */
[----:B------:R-:W-:Y:S01]  /*11890*/  IADD3.X R63, PT, PT, RZ, R63, RZ, P2, P6 ;  /* 0x0000003fff3f7210 */ /* 0x000fe200017ec4ff */
[C---:B------:R-:W-:Y:S01]  /*118a0*/  IMAD.X R46, R50.reuse, 0x1, R81, P5 ;  /* 0x00000001322e7824 */ /* 0x040fe200028e0651 */
[----:B------:R-:W-:Y:S01]  /*118b0*/  IADD3 R41, P5, PT, R71, R54, RZ ;  /* 0x0000003647297210 */ /* 0x000fe20007fbe0ff */
[----:B------:R-:W-:Y:S01]  /*118c0*/  IMAD.IADD R45, R55, 0x1, R45 ;  /* 0x00000001372d7824 */ /* 0x000fe200078e022d */
[----:B------:R-:W-:Y:S01]  /*118d0*/  ISETP.GE.U32.AND P2, PT, R71, R73, PT ;  /* 0x000000494700720c */ /* 0x000fe20003f46070 */
[----:B------:R-:W-:Y:S01]  /*118e0*/  IMAD.X R53, RZ, RZ, RZ, P3 ;  /* 0x000000ffff357224 */ /* 0x000fe200018e06ff */
[----:B------:R-:W-:Y:S01]  /*118f0*/  ISETP.GE.U32.AND P3, PT, R73, R52, PT ;  /* 0x000000344900720c */ /* 0x000fe20003f66070 */
[----:B------:R-:W-:Y:S01]  /*11900*/  IMAD.X R36, R45, 0x1, R46, P5 ;  /* 0x000000012d247824 */ /* 0x000fe200028e062e */
[----:B------:R-:W-:Y:S01]  /*11910*/  IADD3 R17, P6, P5, R41, R60, R17 ;  /* 0x0000003c29117210 */ /* 0x000fe20007dde011 */
[----:B------:R-:W-:Y:S01]  /*11920*/  IMAD.MOV.U32 R52, RZ, RZ, R51 ;  /* 0x000000ffff347224 */ /* 0x000fe200078e0033 */
[----:B------:R-:W-:-:S02]  /*11930*/  ISETP.GE.U32.AND.EX P3, PT, R50, R75, PT, P3 ;  /* 0x0000004b3200720c */ /* 0x000fc40003f66130 */
[----:B------:R-:W-:Y:S01]  /*11940*/  ISETP.GE.U32.AND.EX P2, PT, R46, R50, PT, P2 ;  /* 0x000000322e00720c */ /* 0x000fe20003f46120 */
[----:B------:R-:W-:Y:S01]  /*11950*/  IMAD.WIDE.U32 R50, R70, R19, RZ ;  /* 0x0000001346327225 */ /* 0x000fe200078e00ff */
[----:B------:R-:W-:Y:S02]  /*11960*/  IADD3.X R61, PT, PT, R36, R61, RZ, P6, P5 ;  /* 0x0000003d243d7210 */ /* 0x000fe400037ea4ff */
[----:B------:R-:W-:Y:S01]  /*11970*/  ISETP.GE.U32.AND P5, PT, R41, R54, PT ;  /* 0x000000362900720c */ /* 0x000fe20003fa6070 */
[----:B------:R-:W-:Y:S01]  /*11980*/  IMAD.WIDE.U32.X R52, R15, R68, R52, P4 ;  /* 0x000000440f347225 */ /* 0x000fe200020e0434 */
[----:B------:R-:W-:Y:S02]  /*11990*/  SEL R46, RZ, 0x1, P3 ;  /* 0x00000001ff2e7807 */ /* 0x000fe40001800000 */
[----:B------:R-:W-:Y:S01]  /*119a0*/  SEL R55, RZ, 0x1, P2 ;  /* 0x00000001ff377807 */ /* 0x000fe20001000000 */
[----:B------:R-:W-:Y:S01]  /*119b0*/  IMAD.IADD R64, R51, 0x1, R64 ;  /* 0x0000000133407824 */ /* 0x000fe200078e0240 */
[----:B------:R-:W-:Y:S01]  /*119c0*/  ISETP.GE.U32.AND P3, PT, R17, R41, PT ;  /* 0x000000291100720c */ /* 0x000fe20003f66070 */
[----:B------:R-:W-:Y:S01]  /*119d0*/  IMAD R68, R68, R18, RZ ;  /* 0x0000001244447224 */ /* 0x000fe200078e02ff */
[----:B------:R-:W-:-:S02]  /*119e0*/  ISETP.GE.U32.AND.EX P2, PT, R36, R45, PT, P5 ;  /* 0x0000002d2400720c */ /* 0x000fc40003f46150 */
[----:B------:R-:W-:Y:S01]  /*119f0*/  ISETP.GE.U32.AND.EX P3, PT, R61, R36, PT, P3 ;  /* 0x000000243d00720c */ /* 0x000fe20003f66130 */
[----:B------:R-:W-:Y:S01]  /*11a00*/  IMAD R41, R15, R74, R68 ;  /* 0x0000004a0f297224 */ /* 0x000fe200078e0244 */
[----:B------:R-:W-:Y:S01]  /*11a10*/  IADD3 R55, P6, P5, R55, R56, R46 ;  /* 0x0000003837377210 */ /* 0x000fe20007dde02e */
[----:B------:R-:W-:Y:S01]  /*11a20*/  IMAD.WIDE.U32 R74, R74, R18, RZ ;  /* 0x000000124a4a7225 */ /* 0x000fe200078e00ff */
[----:B------:R-:W-:Y:S02]  /*11a30*/  SEL R36, RZ, 0x1, P2 ;  /* 0x00000001ff247807 */ /* 0x000fe40001000000 */
[----:B------:R-:W-:Y:S01]  /*11a40*/  IADD3 R46, P2, PT, R65, R50, RZ ;  /* 0x00000032412e7210 */ /* 0x000fe20007f5e0ff */
[----:B------:R-:W-:Y:S01]  /*11a50*/  IMAD.IADD R41, R75, 0x1, R41 ;  /* 0x000000014b297824 */ /* 0x000fe200078e0229 */
[----:B------:R-:W-:Y:S02]  /*11a60*/  IADD3.X R54, PT, PT, RZ, R57, RZ, P6, P5 ;  /* 0x00000039ff367210 */ /* 0x000fe400037ea4ff */
[----:B------:R-:W-:Y:S01]  /*11a70*/  SEL R19, RZ, 0x1, P3 ;  /* 0x00000001ff137807 */ /* 0x000fe20001800000 */
[----:B------:R-:W-:Y:S01]  /*11a80*/  IMAD.X R57, R64, 0x1, R63, P2 ;  /* 0x0000000140397824 */ /* 0x000fe200010e063f */
[----:B------:R-:W-:-:S02]  /*11a90*/  IADD3 R55, P2, PT, R46, R55, RZ ;  /* 0x000000372e377210 */ /* 0x000fc40007f5e0ff */
[----:B------:R-:W-:Y:S01]  /*11aa0*/  ISETP.GE.U32.AND P4, PT, R46, R50, PT ;  /* 0x000000322e00720c */ /* 0x000fe20003f86070 */
[----:B------:R-:W-:Y:S01]  /*11ab0*/  IMAD.WIDE.U32 R50, R61, 0x3d1, RZ ;  /* 0x000003d13d327825 */ /* 0x000fe200078e00ff */
[----:B------:R-:W-:Y:S02]  /*11ac0*/  IADD3 R19, P5, P3, R19, R42, R36 ;  /* 0x0000002a13137210 */ /* 0x000fe40007bbe024 */
[C---:B------:R-:W-:Y:S01]  /*11ad0*/  ISETP.GE.U32.AND.EX P4, PT, R57.reuse, R64, PT, P4 ;  /* 0x000000403900720c */ /* 0x040fe20003f86140 */
[----:B------:R-:W-:Y:S01]  /*11ae0*/  IMAD.X R54, R57, 0x1, R54, P2 ;  /* 0x0000000139367824 */ /* 0x000fe200010e0636 */
[----:B------:R-:W-:Y:S02]  /*11af0*/  IADD3 R36, P2, PT, R55, R74, RZ ;  /* 0x0000004a37247210 */ /* 0x000fe40007f5e0ff */
[----:B------:R-:W-:Y:S01]  /*11b00*/  IADD3.X R45, PT, PT, RZ, R43, RZ, P5, P3 ;  /* 0x0000002bff2d7210 */ /* 0x000fe20002fe64ff */
[----:B------:R-:W-:Y:S01]  /*11b10*/  IMAD.WIDE.U32 R50, P3, R17, 0x1, R50 ;  /* 0x0000000111327825 */ /* 0x000fe20007860032 */
[----:B------:R-:W-:-:S03]  /*11b20*/  ISETP.GE.U32.AND P5, PT, R55, R46, PT ;  /* 0x0000002e3700720c */ /* 0x000fc60003fa6070 */
[----:B------:R-:W-:Y:S01]  /*11b30*/  IMAD.WIDE.U32 R42, R17, 0x3d1, RZ ;  /* 0x000003d1112a7825 */ /* 0x000fe200078e00ff */
[----:B------:R-:W-:-:S03]  /*11b40*/  ISETP.GE.U32.AND.EX P5, PT, R54, R57, PT, P5 ;  /* 0x000000393600720c */ /* 0x000fc60003fa6150 */
[----:B------:R-:W-:Y:S01]  /*11b50*/  IMAD.X R46, R41, 0x1, R54, P2 ;  /* 0x00000001292e7824 */ /* 0x000fe200010e0636 */
[----:B------:R-:W-:Y:S01]  /*11b60*/  IADD3 R17, P2, PT, R36, R19, RZ ;  /* 0x0000001324117210 */ /* 0x000fe20007f5e0ff */
[----:B------:R-:W-:Y:S01]  /*11b70*/  IMAD.X R55, RZ, RZ, RZ, P3 ;  /* 0x000000ffff377224 */ /* 0x000fe200018e06ff */
[----:B------:R-:W-:Y:S01]  /*11b80*/  IADD3 R43, P6, PT, R43, R50, RZ ;  /* 0x000000322b2b7210 */ /* 0x000fe20007fde0ff */
[----:B------:R-:W-:Y:S01]  /*11b90*/  IMAD.MOV.U32 R54, RZ, RZ, R51 ;  /* 0x000000ffff367224 */ /* 0x000fe200078e0033 */
[----:B------:R-:W-:Y:S01]  /*11ba0*/  ISETP.GE.U32.AND P3, PT, R17, R36, PT ;  /* 0x000000241100720c */ /* 0x000fe20003f66070 */
[----:B------:R-:W-:Y:S01]  /*11bb0*/  IMAD.X R19, R46, 0x1, R45, P2 ;  /* 0x000000012e137824 */ /* 0x000fe200010e062d */
[----:B------:R-:W-:Y:S01]  /*11bc0*/  ISETP.GE.U32.AND P2, PT, R36, R74, PT ;  /* 0x0000004a2400720c */ /* 0x000fe20003f46070 */
[----:B------:R-:W-:Y:S01]  /*11bd0*/  IMAD.WIDE.U32 R44, R44, R37, R42 ;  /* 0x000000252c2c7225 */ /* 0x000fe200078e002a */
[----:B------:R-:W-:Y:S02]  /*11be0*/  SEL R50, RZ, 0x1, P4 ;  /* 0x00000001ff327807 */ /* 0x000fe40002000000 */
[----:B------:R-:W-:Y:S01]  /*11bf0*/  ISETP.GE.U32.AND.EX P2, PT, R46, R41, PT, P2 ;  /* 0x000000292e00720c */ /* 0x000fe20003f46120 */
[----:B------:R-:W-:Y:S01]  /*11c00*/  IMAD.IADD R47, R45, 0x1, R47 ;  /* 0x000000012d2f7824 */ /* 0x000fe200078e022f */
[----:B------:R-:W-:Y:S01]  /*11c10*/  SEL R63, RZ, 0x1, P5 ;  /* 0x00000001ff3f7807 */ /* 0x000fe20002800000 */
[----:B------:R-:W-:Y:S01]  /*11c20*/  IMAD.WIDE.U32.X R36, R61, 0x1, R54, P6 ;  /* 0x000000013d247825 */ /* 0x000fe200030e0436 */
[----:B------:R-:W-:-:S02]  /*11c30*/  SEL R41, RZ, 0x1, P2 ;  /* 0x00000001ff297807 */ /* 0x000fc40001000000 */
[----:B------:R-:W-:Y:S01]  /*11c40*/  ISETP.GE.U32.AND.EX P3, PT, R19, R46, PT, P3 ;  /* 0x0000002e1300720c */ /* 0x000fe20003f66130 */
[----:B------:R-:W-:Y:S01]  /*11c50*/  IMAD.WIDE.U32 R54, R15, R70, RZ ;  /* 0x000000460f367225 */ /* 0x000fe200078e00ff */
[----:B------:R-:W-:Y:S02]  /*11c60*/  IADD3 R63, P2, P5, R63, R66, R50 ;  /* 0x000000423f3f7210 */ /* 0x000fe40007d5e032 */
[----:B------:R-:W-:Y:S01]  /*11c70*/  ISETP.GE.U32.AND P4, PT, R44, R42, PT ;  /* 0x0000002a2c00720c */ /* 0x000fe20003f86070 */
[----:B------:R-:W-:Y:S01]  /*11c80*/  IMAD.WIDE.U32 R50, R19, 0x3d1, RZ ;  /* 0x000003d113327825 */ /* 0x000fe200078e00ff */
[----:B------:R-:W-:Y:S02]  /*11c90*/  SEL R57, RZ, 0x1, P3 ;  /* 0x00000001ff397807 */ /* 0x000fe40001800000 */
[----:B------:R-:W-:Y:S02]  /*11ca0*/  ISETP.GE.U32.AND.EX P4, PT, R47, R43, PT, P4 ;  /* 0x0000002b2f00720c */ /* 0x000fe40003f86140 */
[----:B------:R-:W-:Y:S01]  /*11cb0*/  IADD3.X R46, PT, PT, RZ, R67, RZ, P2, P5 ;  /* 0x00000043ff2e7210 */ /* 0x000fe200017ea4ff */
[----:B------:R-:W-:Y:S01]  /*11cc0*/  IMAD.WIDE.U32 R42, P6, R17, 0x1, R50 ;  /* 0x00000001112a7825 */ /* 0x000fe200078c0032 */
[----:B------:R-:W-:-:S03]  /*11cd0*/  IADD3 R57, P2, P3, R57, R52, R41 ;  /* 0x0000003439397210 */ /* 0x000fc60007b5e029 */
[----:B------:R-:W-:Y:S01]  /*11ce0*/  IMAD.WIDE.U32 R50, R17, 0x3d1, RZ ;  /* 0x000003d111327825 */ /* 0x000fe200078e00ff */
[----:B------:R-:W-:Y:S02]  /*11cf0*/  IADD3.X R61, PT, PT, RZ, R53, RZ, P2, P3 ;  /* 0x00000035ff3d7210 */ /* 0x000fe400017e64ff */
[----:B------:R-:W-:Y:S01]  /*11d00*/  SEL R17, RZ, 0x1, P4 ;  /* 0x00000001ff117807 */ /* 0x000fe20002000000 */
[----:B------:R-:W-:Y:S01]  /*11d10*/  IMAD R41, R69, R18, RZ ;  /* 0x0000001245297224 */ /* 0x000fe200078e02ff */
[----:B------:R-:W-:Y:S01]  /*11d20*/  IADD3 R45, P3, PT, R40, R50, RZ ;  /* 0x00000032282d7210 */ /* 0x000fe20007f7e0ff */
[----:B------:R-:W-:Y:S01]  /*11d30*/  IMAD.WIDE.U32 R52, R70, R18, RZ ;  /* 0x0000001246347225 */ /* 0x000fe200078e00ff */
[----:B------:R-:W-:-:S03]  /*11d40*/  IADD3 R42, P5, PT, R51, R42, RZ ;  /* 0x0000002a332a7210 */ /* 0x000fc60007fbe0ff */
[----:B------:R-:W-:-:S04]  /*11d50*/  IMAD.WIDE.U32 R54, P2, R18, R69, R54 ;  /* 0x0000004512367225 */ /* 0x000fc80007840036 */
[-C--:B------:R-:W-:Y:S02]  /*11d60*/  IMAD R65, R15, R70.reuse, R41 ;  /* 0x000000460f417224 */ /* 0x080fe400078e0229 */
[----:B------:R-:W-:-:S04]  /*11d70*/  IMAD.WIDE.U32 R70, R18, R70, RZ ;  /* 0x0000004612467225 */ /* 0x000fc800078e00ff */
[----:B------:R-:W-:Y:S01]  /*11d80*/  IMAD.X R39, R42, 0x1, R39, P3 ;  /* 0x000000012a277824 */ /* 0x000fe200018e0627 */
[----:B------:R-:W-:Y:S01]  /*11d90*/  IADD3 R18, P3, P4, R45, R36, R17 ;  /* 0x000000242d127210 */ /* 0x000fe20007c7e011 */
[----:B------:R-:W-:Y:S01]  /*11da0*/  IMAD.X R41, RZ, RZ, RZ, P2 ;  /* 0x000000ffff297224 */ /* 0x000fe200010e06ff */
[----:B------:R-:W-:Y:S01]  /*11db0*/  IADD3 R36, P2, PT, R63, R52, RZ ;  /* 0x000000343f247210 */ /* 0x000fe20007f5e0ff */
[----:B------:R-:W-:Y:S01]  /*11dc0*/  IMAD.IADD R51, R53, 0x1, R65 ;  /* 0x0000000135337824 */ /* 0x000fe200078e0241 */
[----:B------:R-:W-:Y:S01]  /*11dd0*/  IADD3.X R17, PT, PT, R39, R37, RZ, P3, P4 ;  /* 0x0000002527117210 */ /* 0x000fe20001fe84ff */
[----:B------:R-:W-:Y:S01]  /*11de0*/  IMAD.MOV.U32 R40, RZ, RZ, R55 ;  /* 0x000000ffff287224 */ /* 0x000fe200078e0037 */
[----:B------:R-:W-:Y:S01]  /*11df0*/  IADD3 RZ, P3, PT, R71, R54, RZ ;  /* 0x0000003647ff7210 */ /* 0x000fe20007f7e0ff */
[----:B------:R-:W-:Y:S01]  /*11e00*/  IMAD.X R46, R51, 0x1, R46, P2 ;  /* 0x00000001332e7824 */ /* 0x000fe200010e062e */
[C---:B------:R-:W-:Y:S02]  /*11e10*/  IADD3 R53, P4, PT, R36.reuse, R57, RZ ;  /* 0x0000003924357210 */ /* 0x040fe40007f9e0ff */
[----:B------:R-:W-:Y:S01]  /*11e20*/  ISETP.GE.U32.AND P2, PT, R36, R52, PT ;  /* 0x000000342400720c */ /* 0x000fe20003f46070 */
[----:B------:R-:W-:Y:S01]  /*11e30*/  IMAD.WIDE.U32.X R40, R15, R69, R40, P3 ;  /* 0x000000450f287225 */ /* 0x000fe200018e0428 */
[----:B------:R-:W-:-:S02]  /*11e40*/  ISETP.GE.U32.AND P3, PT, R53, R36, PT ;  /* 0x000000243500720c */ /* 0x000fc40003f66070 */
[C---:B------:R-:W-:Y:S01]  /*11e50*/  ISETP.GE.U32.AND.EX P2, PT, R46.reuse, R51, PT, P2 ;  /* 0x000000332e00720c */ /* 0x040fe20003f46120 */
[----:B------:R-:W-:Y:S01]  /*11e60*/  IMAD.X R55, R46, 0x1, R61, P4 ;  /* 0x000000012e377824 */ /* 0x000fe200020e063d */
[----:B------:R-:W-:Y:S01]  /*11e70*/  ISETP.GE.U32.AND P4, PT, R45, R50, PT ;  /* 0x000000322d00720c */ /* 0x000fe20003f86070 */
[----:B------:R-:W-:Y:S01]  /*11e80*/  IMAD.X R51, RZ, RZ, RZ, P6 ;  /* 0x000000ffff337224 */ /* 0x000fe200030e06ff */
[----:B------:R-:W-:Y:S01]  /*11e90*/  SEL R15, RZ, 0x1, P2 ;  /* 0x00000001ff0f7807 */ /* 0x000fe20001000000 */
[----:B------:R-:W-:Y:S01]  /*11ea0*/  IMAD.MOV.U32 R50, RZ, RZ, R43 ;  /* 0x000000ffff327224 */ /* 0x000fe200078e002b */
[C---:B------:R-:W-:Y:S01]  /*11eb0*/  ISETP.GE.U32.AND.EX P3, PT, R55.reuse, R46, PT, P3 ;  /* 0x0000002e3700720c */ /* 0x040fe20003f66130 */
[----:B------:R-:W-:Y:S01]  /*11ec0*/  IMAD.WIDE.U32 R36, R55, 0x3d1, RZ ;  /* 0x000003d137247825 */ /* 0x000fe200078e00ff */
[----:B------:R-:W-:Y:S02]  /*11ed0*/  ISETP.GE.U32.AND P2, PT, R18, R45, PT ;  /* 0x0000002d1200720c */ /* 0x000fe40003f46070 */
[----:B------:R-:W-:Y:S01]  /*11ee0*/  SEL R45, RZ, 0x1, P3 ;  /* 0x00000001ff2d7807 */ /* 0x000fe20001800000 */
[----:B------:R-:W-:Y:S01]  /*11ef0*/  IMAD.WIDE.U32.X R50, R19, 0x1, R50, P5 ;  /* 0x0000000113327825 */ /* 0x000fe200028e0432 */
[----:B------:R-:W-:-:S02]  /*11f00*/  ISETP.GE.U32.AND.EX P2, PT, R17, R39, PT, P2 ;  /* 0x000000271100720c */ /* 0x000fc40003f46120 */
[----:B------:R-:W-:Y:S01]  /*11f10*/  ISETP.GE.U32.AND.EX P4, PT, R39, R42, PT, P4 ;  /* 0x0000002a2700720c */ /* 0x000fe20003f86140 */
[----:B------:R-:W-:Y:S01]  /*11f20*/  IMAD.WIDE.U32 R42, R53, 0x3d1, RZ ;  /* 0x000003d1352a7825 */ /* 0x000fe200078e00ff */
[----:B------:R-:W-:Y:S02]  /*11f30*/  IADD3 R45, P3, P5, R45, R40, R15 ;  /* 0x000000282d2d7210 */ /* 0x000fe40007d7e00f */
[----:B------:R-:W-:Y:S01]  /*11f40*/  SEL R15, RZ, 0x1, P2 ;  /* 0x00000001ff0f7807 */ /* 0x000fe20001000000 */
[----:B------:R-:W-:Y:S01]  /*11f50*/  IMAD.WIDE.U32 R36, P2, R53, 0x1, R36 ;  /* 0x0000000135247825 */ /* 0x000fe20007840024 */
[----:B------:R-:W-:Y:S02]  /*11f60*/  SEL R40, RZ, 0x1, P4 ;  /* 0x00000001ff287807 */ /* 0x000fe40002000000 */
[----:B------:R-:W-:Y:S01]  /*11f70*/  IADD3.X R53, PT, PT, RZ, R41, RZ, P3, P5 ;  /* 0x00000029ff357210 */ /* 0x000fe20001fea4ff */
[----:B------:R-:W-:Y:S01]  /*11f80*/  IMAD.X R39, RZ, RZ, RZ, P2 ;  /* 0x000000ffff277224 */ /* 0x000fe200010e06ff */
[----:B------:R-:W-:-:S02]  /*11f90*/  IADD3 R40, P4, P6, R15, R50, R40 ;  /* 0x000000320f287210 */ /* 0x000fc40007e9e028 */
[----:B------:R-:W-:Y:S02]  /*11fa0*/  IADD3 R49, P5, PT, R49, R42, RZ ;  /* 0x0000002a31317210 */ /* 0x000fe40007fbe0ff */
[----:B------:R-:W-:Y:S02]  /*11fb0*/  IADD3 R43, P3, PT, R43, R36, RZ ;  /* 0x000000242b2b7210 */ /* 0x000fe40007f7e0ff */
[----:B------:R-:W-:Y:S02]  /*11fc0*/  IADD3.X R19, PT, PT, RZ, R51, RZ, P4, P6 ;  /* 0x00000033ff137210 */ /* 0x000fe400027ec4ff */
[----:B------:R-:W-:Y:S01]  /*11fd0*/  IADD3 R15, P4, PT, R49, R40, RZ ;  /* 0x00000028310f7210 */ /* 0x000fe20007f9e0ff */
[----:B------:R-:W-:Y:S01]  /*11fe0*/  IMAD.X R46, R43, 0x1, R38, P5 ;  /* 0x000000012b2e7824 */ /* 0x000fe200028e0626 */
[----:B------:R-:W-:Y:S01]  /*11ff0*/  ISETP.GE.U32.AND P2, PT, R49, R42, PT ;  /* 0x0000002a3100720c */ /* 0x000fe20003f46070 */
[----:B------:R-:W-:Y:S01]  /*12000*/  IMAD.WIDE.U32 R40, R53, 0x3d1, RZ ;  /* 0x000003d135287825 */ /* 0x000fe200078e00ff */
[----:B------:R-:W-:-:S02]  /*12010*/  ISETP.GE.U32.AND P5, PT, R15, R49, PT ;  /* 0x000000310f00720c */ /* 0x000fc40003fa6070 */
[C---:B------:R-:W-:Y:S01]  /*12020*/  ISETP.GE.U32.AND.EX P2, PT, R46.reuse, R43, PT, P2 ;  /* 0x0000002b2e00720c */ /* 0x040fe20003f46120 */
[----:B------:R-:W-:Y:S02]  /*12030*/  IMAD.X R19, R46, 0x1, R19, P4 ;  /* 0x000000012e137824 */ /* 0x000fe400020e0613 */
[----:B------:R-:W-:Y:S01]  /*12040*/  IMAD.MOV.U32 R38, RZ, RZ, R37 ;  /* 0x000000ffff267224 */ /* 0x000fe200078e0025 */
[----:B------:R-:W-:-:S03]  /*12050*/  SEL R42, RZ, 0x1, P2 ;  /* 0x00000001ff2a7807 */ /* 0x000fc60001000000 */
[----:B------:R-:W-:Y:S01]  /*12060*/  IMAD.WIDE.U32.X R36, R55, 0x1, R38, P3 ;  /* 0x0000000137247825 */ /* 0x000fe200018e0426 */
[----:B------:R-:W-:-:S03]  /*12070*/  ISETP.GE.U32.AND.EX P3, PT, R19, R46, PT, P5 ;  /* 0x0000002e1300720c */ /* 0x000fc60003f66150 */
[----:B------:R-:W-:Y:S01]  /*12080*/  IMAD.WIDE.U32 R38, R45, 0x3d1, RZ ;  /* 0x000003d12d267825 */ /* 0x000fe200078e00ff */
[----:B------:R-:W-:-:S03]  /*12090*/  SEL R49, RZ, 0x1, P3 ;  /* 0x00000001ff317807 */ /* 0x000fc60001800000 */
[----:B------:R-:W-:Y:S01]  /*120a0*/  IMAD.WIDE.U32 R40, P5, R45, 0x1, R40 ;  /* 0x000000012d287825 */ /* 0x000fe200078a0028 */
[----:B------:R-:W-:Y:S02]  /*120b0*/  IADD3 R43, P6, PT, R78, R38, RZ ;  /* 0x000000264e2b7210 */ /* 0x000fe40007fde0ff */
[----:B------:R-:W-:Y:S02]  /*120c0*/  IADD3 R36, P2, P3, R49, R36, R42 ;  /* 0x0000002431247210 */ /* 0x000fe40007b5e02a */
[----:B------:R-:W-:Y:S01]  /*120d0*/  IADD3 R45, P4, PT, R39, R40, RZ ;  /* 0x00000028272d7210 */ /* 0x000fe20007f9e0ff */
[----:B------:R-:W-:Y:S01]  /*120e0*/  IMAD.X R39, RZ, RZ, RZ, P5 ;  /* 0x000000ffff277224 */ /* 0x000fe200028e06ff */
[----:B------:R-:W-:Y:S02]  /*120f0*/  IADD3.X R37, PT, PT, RZ, R37, RZ, P2, P3 ;  /* 0x00000025ff257210 */ /* 0x000fe400017e64ff */
[----:B------:R-:W-:Y:S01]  /*12100*/  ISETP.GE.U32.AND P2, PT, R43, R38, PT ;  /* 0x000000262b00720c */ /* 0x000fe20003f46070 */
[----:B------:R-:W-:Y:S01]  /*12110*/  IMAD.X R76, R45, 0x1, R76, P6 ;  /* 0x000000012d4c7824 */ /* 0x000fe200030e064c */
[----:B------:R-:W-:Y:S01]  /*12120*/  IADD3 R36, P6, PT, R43, R36, RZ ;  /* 0x000000242b247210 */ /* 0x000fe20007fde0ff */
[----:B------:R-:W-:-:S03]  /*12130*/  IMAD.MOV.U32 R38, RZ, RZ, R41 ;  /* 0x000000ffff267224 */ /* 0x000fc600078e0029 */
        /* <DEDUP_REMOVED lines=53> */
.L_x_59:
        /* <DEDUP_REMOVED lines=12> */
.L_x_60:
        /* <DEDUP_REMOVED lines=10> */
.L_x_61:
[----:B------:R-:W-:-:S04]  /*125f0*/  IMAD.WIDE.U32 R50, R4, R13, RZ ;  /* 0x0000000d04327225 */ /* 0x000fc800078e00ff */
[----:B------:R-:W-:-:S04]  /*12600*/  IMAD.WIDE.U32 R40, R13, R13, RZ ;  /* 0x0000000d0d287225 */ /* 0x000fc800078e00ff */
[----:B------:R-:W-:-:S04]  /*12610*/  IMAD.WIDE.U32 R50, P2, R13, R4, R50 ;  /* 0x000000040d327225 */ /* 0x000fc80007840032 */
[----:B------:R-:W-:Y:S01]  /*12620*/  IMAD R39, R8, R13, RZ ;  /* 0x0000000d08277224 */ /* 0x000fe200078e02ff */
[----:B------:R-:W-:Y:S01]  /*12630*/  IADD3 RZ, P3, PT, R41, R50, RZ ;  /* 0x0000003229ff7210 */ /* 0x000fe20007f7e0ff */
[----:B------:R-:W-:-:S04]  /*12640*/  IMAD.WIDE.U32 R56, R4, R5, RZ ;  /* 0x0000000504387225 */ /* 0x000fc800078e00ff */
[----:B------:R-:W-:-:S04]  /*12650*/  IMAD.WIDE.U32 R52, R5, R13, RZ ;  /* 0x0000000d05347225 */ /* 0x000fc800078e00ff */
[----:B------:R-:W-:Y:S02]  /*12660*/  IMAD R39, R4, R5, R39 ;  /* 0x0000000504277224 */ /* 0x000fe400078e0227 */
[----:B------:R-:W-:Y:S02]  /*12670*/  IMAD.X R45, RZ, RZ, RZ, P2 ;  /* 0x000000ffff2d7224 */ /* 0x000fe400010e06ff */
[----:B------:R-:W-:Y:S02]  /*12680*/  IMAD.MOV.U32 R44, RZ, RZ, R51 ;  /* 0x000000ffff2c7224 */ /* 0x000fe400078e0033 */
[----:B------:R-:W-:-:S04]  /*12690*/  IMAD.WIDE.U32 R40, P2, R13, R8, R56 ;  /* 0x000000080d287225 */ /* 0x000fc80007840038 */
[----:B------:R-:W-:Y:S02]  /*126a0*/  IMAD.IADD R57, R53, 0x1, R39 ;  /* 0x0000000135397824 */ /* 0x000fe400078e0227 */
[----:B------:R-:W-:-:S03]  /*126b0*/  IMAD.WIDE.U32.X R44, R4, R4, R44, P3 ;  /* 0x00000004042c7225 */ /* 0x000fc600018e042c */
[C---:B------:R-:W-:Y:S01]  /*126c0*/  SHF.L.U64.HI R49, R52.reuse, 0x1, R57 ;  /* 0x0000000134317819 */ /* 0x040fe20000010239 */
[----:B------:R-:W-:Y:S02]  /*126d0*/  IMAD.SHL.U32 R46, R52, 0x2, RZ ;  /* 0x00000002342e7824 */ /* 0x000fe400078e00ff */
[----:B------:R-:W-:-:S03]  /*126e0*/  IMAD.WIDE.U32 R54, R13, R5, RZ ;  /* 0x000000050d367225 */ /* 0x000fc600078e00ff */
[----:B------:R-:W-:Y:S01]  /*126f0*/  IADD3 R39, P4, PT, R46, R44, RZ ;  /* 0x0000002c2e277210 */ /* 0x000fe20007f9e0ff */
[----:B------:R-:W-:Y:S01]  /*12700*/  IMAD.MOV.U32 R54, RZ, RZ, R41 ;  /* 0x000000ffff367224 */ /* 0x000fe200078e0029 */
[----:B------:R-:W-:Y:S01]  /*12710*/  IADD3 RZ, P5, PT, R55, R40, RZ ;  /* 0x0000002837ff7210 */ /* 0x000fe20007fbe0ff */
[----:B------:R-:W-:Y:S01]  /*12720*/  IMAD.X R55, RZ, RZ, RZ, P2 ;  /* 0x000000ffff377224 */ /* 0x000fe200010e06ff */
[----:B------:R-:W-:Y:S01]  /*12730*/  ISETP.GE.U32.AND P2, PT, R39, R46, PT ;  /* 0x0000002e2700720c */ /* 0x000fe20003f46070 */
[----:B------:R-:W-:Y:S02]  /*12740*/  IMAD.X R40, R49, 0x1, R45, P4 ;  /* 0x0000000131287824 */ /* 0x000fe400020e062d */
[----:B------:R-:W-:-:S03]  /*12750*/  IMAD.WIDE.U32 R42, R10, R9, RZ ;  /* 0x000000090a2a7225 */ /* 0x000fc600078e00ff */
[----:B------:R-:W-:Y:S01]  /*12760*/  ISETP.GE.U32.AND.EX P2, PT, R40, R49, PT, P2 ;  /* 0x000000312800720c */ /* 0x000fe20003f46120 */
[----:B------:R-:W-:-:S03]  /*12770*/  IMAD.WIDE.U32 R44, R8, R5, RZ ;  /* 0x00000005082c7225 */ /* 0x000fc600078e00ff */
[----:B------:R-:W-:Y:S01]  /*12780*/  SEL R41, RZ, 0x1, P2 ;  /* 0x00000001ff297807 */ /* 0x000fe20001000000 */
[----:B------:R-:W-:-:S04]  /*12790*/  IMAD.WIDE.U32.X R54, R4, R8, R54, P5 ;  /* 0x0000000804367225 */ /* 0x000fc800028e0436 */
[----:B------:R-:W-:Y:S01]  /*127a0*/  IMAD.WIDE.U32 R42, P3, R9, R10, R42 ;  /* 0x0000000a092a7225 */ /* 0x000fe2000786002a */
[----:B------:R-:W-:Y:S02]  /*127b0*/  SHF.L.W.U32.HI R49, R57, 0x1, R54 ;  /* 0x0000000139317819 */ /* 0x000fe40000010e36 */
[----:B------:R-:W-:Y:S01]  /*127c0*/  SHF.L.W.U32.HI R46, R54, 0x1, R55 ;  /* 0x00000001362e7819 */ /* 0x000fe20000010e37 */
[----:B------:R-:W-:-:S04]  /*127d0*/  IMAD.WIDE.U32 R60, R5, R5, RZ ;  /* 0x00000005053c7225 */ /* 0x000fc800078e00ff */
[----:B------:R-:W-:-:S04]  /*127e0*/  IMAD.WIDE.U32 R44, P5, R5, R8, R44 ;  /* 0x00000008052c7225 */ /* 0x000fc800078a002c */
[----:B------:R-:W-:-:S04]  /*127f0*/  IMAD.WIDE.U32 R52, R9, R9, RZ ;  /* 0x0000000909347225 */ /* 0x000fc800078e00ff */
[----:B------:R-:W-:Y:S01]  /*12800*/  IMAD.X R55, RZ, RZ, RZ, P5 ;  /* 0x000000ffff377224 */ /* 0x000fe200028e06ff */
[----:B------:R-:W-:Y:S01]  /*12810*/  IADD3 R49, P5, P2, R41, R60, R49 ;  /* 0x0000003c29317210 */ /* 0x000fe20007abe031 */
[----:B------:R-:W-:Y:S01]  /*12820*/  IMAD.X R57, RZ, RZ, RZ, P3 ;  /* 0x000000ffff397224 */ /* 0x000fe200018e06ff */
[----:B------:R-:W-:Y:S01]  /*12830*/  IADD3 R65, P3, PT, R61, R44, RZ ;  /* 0x0000002c3d417210 */ /* 0x000fe20007f7e0ff */
[----:B------:R-:W-:Y:S01]  /*12840*/  IMAD.MOV.U32 R69, RZ, RZ, R52 ;  /* 0x000000ffff457224 */ /* 0x000fe200078e0034 */
[----:B------:R-:W-:Y:S01]  /*12850*/  IADD3 R70, P4, PT, R53, R42, RZ ;  /* 0x0000002a35467210 */ /* 0x000fe20007f9e0ff */
[----:B------:R-:W-:Y:S01]  /*12860*/  IMAD.WIDE.U32 R52, R12, R11, RZ ;  /* 0x0000000b0c347225 */ /* 0x000fe200078e00ff */
[----:B------:R-:W-:Y:S02]  /*12870*/  IADD3.X R66, PT, PT, RZ, R65, R46, P5, P2 ;  /* 0x00000041ff427210 */ /* 0x000fe40002fe442e */
[----:B------:R-:W-:Y:S01]  /*12880*/  ISETP.GE.U32.AND P2, PT, R49, R60, PT ;  /* 0x0000003c3100720c */ /* 0x000fe20003f46070 */
[----:B------:R-:W-:-:S03]  /*12890*/  IMAD.WIDE.U32 R62, R11, R11, RZ ;  /* 0x0000000b0b3e7225 */ /* 0x000fc600078e00ff */
[----:B------:R-:W-:Y:S01]  /*128a0*/  ISETP.GE.U32.AND.EX P2, PT, R66, R65, PT, P2 ;  /* 0x000000414200720c */ /* 0x000fe20003f46120 */
[----:B------:R-:W-:-:S04]  /*128b0*/  IMAD.WIDE.U32 R52, P6, R11, R12, R52 ;  /* 0x0000000c0b347225 */ /* 0x000fc800078c0034 */
[----:B------:R-:W-:Y:S01]  /*128c0*/  IMAD.X R61, RZ, RZ, RZ, P6 ;  /* 0x000000ffff3d7224 */ /* 0x000fe200030e06ff */
[----:B------:R-:W-:Y:S01]  /*128d0*/  IADD3 R42, P6, PT, R63, R52, RZ ;  /* 0x000000343f2a7210 */ /* 0x000fe20007fde0ff */
[----:B------:R-:W-:Y:S02]  /*128e0*/  IMAD.MOV.U32 R54, RZ, RZ, R45 ;  /* 0x000000ffff367224 */ /* 0x000fe400078e002d */
[----:B------:R-:W-:Y:S02]  /*128f0*/  IMAD.MOV.U32 R56, RZ, RZ, R43 ;  /* 0x000000ffff387224 */ /* 0x000fe400078e002b */
[----:B------:R-:W-:Y:S02]  /*12900*/  IMAD.MOV.U32 R60, RZ, RZ, R53 ;  /* 0x000000ffff3c7224 */ /* 0x000fe400078e0035 */
[----:B------:R-:W-:-:S04]  /*12910*/  IMAD.WIDE.U32.X R54, R8, R8, R54, P3 ;  /* 0x0000000808367225 */ /* 0x000fc800018e0436 */
[----:B------:R-:W-:-:S04]  /*12920*/  IMAD.WIDE.U32.X R56, R10, R10, R56, P4 ;  /* 0x0000000a0a387225 */ /* 0x000fc800020e0438 */
[----:B------:R-:W-:-:S04]  /*12930*/  IMAD.WIDE.U32.X R60, R12, R12, R60, P6 ;  /* 0x0000000c0c3c7225 */ /* 0x000fc800030e043c */
[----:B------:R-:W-:Y:S02]  /*12940*/  IMAD.MOV.U32 R41, RZ, RZ, R62 ;  /* 0x000000ffff297224 */ /* 0x000fe400078e003e */
[----:B------:R-:W-:Y:S02]  /*12950*/  IMAD.MOV.U32 R65, RZ, RZ, R54 ;  /* 0x000000ffff417224 */ /* 0x000fe400078e0036 */
[----:B------:R-:W-:Y:S02]  /*12960*/  IMAD.MOV.U32 R62, RZ, RZ, R55 ;  /* 0x000000ffff3e7224 */ /* 0x000fe400078e0037 */
[----:B------:R-:W-:Y:S02]  /*12970*/  IMAD.MOV.U32 R43, RZ, RZ, R56 ;  /* 0x000000ffff2b7224 */ /* 0x000fe400078e0038 */
[----:B------:R-:W-:Y:S02]  /*12980*/  IMAD.MOV.U32 R44, RZ, RZ, R57 ;  /* 0x000000ffff2c7224 */ /* 0x000fe400078e0039 */
[----:B------:R-:W-:-:S02]  /*12990*/  IMAD.MOV.U32 R45, RZ, RZ, R60 ;  /* 0x000000ffff2d7224 */ /* 0x000fc400078e003c */
        /* <DEDUP_REMOVED lines=30> */
[----:B------:R-:W-:Y:S01]  /*12b80*/  ISETP.NE.AND.EX P2, PT, R42, RZ, PT, P2 ;  /* 0x000000ff2a00720c */ /* 0x000fe20003f45320 */
[----:B------:R-:W-:-:S03]  /*12b90*/  IMAD.MOV.U32 R62, RZ, RZ, RZ ;  /* 0x000000ffff3e7224 */ /* 0x000fc600078e00ff */
[----:B------:R-:W-:-:S04]  /*12ba0*/  SEL R44, RZ, 0x1, P2 ;  /* 0x00000001ff2c7807 */ /* 0x000fc80001000000 */
[----:B------:R-:W-:Y:S01]  /*12bb0*/  IADD3 R45, P2, PT, R44, R45, RZ ;  /* 0x0000002d2c2d7210 */ /* 0x000fe20007f5e0ff */
[----:B------:R-:W-:-:S04]  /*12bc0*/  IMAD.MOV.U32 R44, RZ, RZ, RZ ;  /* 0x000000ffff2c7224 */ /* 0x000fc800078e00ff */
[----:B------:R-:W-:-:S08]  /*12bd0*/  IMAD.X R46, RZ, RZ, R46, P2 ;  /* 0x000000ffff2e7224 */ /* 0x000fd000010e062e */
.L_x_62:
[-C--:B------:R-:W-:Y:S02]  /*12be0*/  IMAD R56, R10, R13.reuse, RZ ;  /* 0x0000000d0a387224 */ /* 0x080fe400078e02ff */
[----:B------:R-:W-:-:S04]  /*12bf0*/  IMAD.WIDE.U32 R52, R9, R13, RZ ;  /* 0x0000000d09347225 */ /* 0x000fc800078e00ff */
[CC--:B------:R-:W-:Y:S02]  /*12c00*/  IMAD R63, R4.reuse, R9.reuse, R56 ;  /* 0x00000009043f7224 */ /* 0x0c0fe400078e0238 */
[----:B------:R-:W-:-:S04]  /*12c10*/  IMAD.WIDE.U32 R54, R4, R9, RZ ;  /* 0x0000000904367225 */ /* 0x000fc800078e00ff */
[----:B------:R-:W-:Y:S02]  /*12c20*/  IMAD.IADD R63, R53, 0x1, R63 ;  /* 0x00000001353f7824 */ /* 0x000fe400078e023f */
[C---:B------:R-:W-:Y:S02]  /*12c30*/  IMAD.SHL.U32 R60, R52.reuse, 0x2, RZ ;  /* 0x00000002343c7824 */ /* 0x040fe400078e00ff */
[C---:B------:R-:W-:Y:S01]  /*12c40*/  IMAD.WIDE.U32 R54, P2, R13.reuse, R10, R54 ;  /* 0x0000000a0d367225 */ /* 0x040fe20007840036 */
        /* <DEDUP_REMOVED lines=35> */
[----:B------:R-:W-:-:S03]  /*12e80*/  IMAD.MOV.U32 R70, RZ, RZ, RZ ;  /* 0x000000ffff467224 */ /* 0x000fc600078e00ff */
[----:B------:R-:W-:-:S04]  /*12e90*/  ISETP.NE.AND.EX P2, PT, R42, RZ, PT, P2 ;  /* 0x000000ff2a00720c */ /* 0x000fc80003f45320 */
[----:B------:R-:W-:-:S04]  /*12ea0*/  SEL R44, RZ, 0x1, P2 ;  /* 0x00000001ff2c7807 */ /* 0x000fc80001000000 */
[----:B------:R-:W-:Y:S01]  /*12eb0*/  IADD3 R45, P2, PT, R44, R45, RZ ;  /* 0x0000002d2c2d7210 */ /* 0x000fe20007f5e0ff */
[----:B------:R-:W-:-:S04]  /*12ec0*/  IMAD.MOV.U32 R44, RZ, RZ, RZ ;  /* 0x000000ffff2c7224 */ /* 0x000fc800078e00ff */
[----:B------:R-:W-:-:S08]  /*12ed0*/  IMAD.X R46, RZ, RZ, R46, P2 ;  /* 0x000000ffff2e7224 */ /* 0x000fd000010e062e */
.L_x_63:
[----:B------:R-:W-:-:S04]  /*12ee0*/  IMAD.WIDE.U32 R54, R4, R11, RZ ;  /* 0x0000000b04367225 */ /* 0x000fc800078e00ff */
[----:B------:R-:W-:-:S04]  /*12ef0*/  IMAD.WIDE.U32 R52, R13, R11, RZ ;  /* 0x0000000b0d347225 */ /* 0x000fc800078e00ff */
[----:B------:R-:W-:-:S04]  /*12f00*/  IMAD.WIDE.U32 R54, P5, R13, R12, R54 ;  /* 0x0000000c0d367225 */ /* 0x000fc800078a0036 */
[----:B------:R-:W-:Y:S01]  /*12f10*/  IMAD R64, R12, R13, RZ ;  /* 0x0000000d0c407224 */ /* 0x000fe200078e02ff */
[----:B------:R-:W-:Y:S01]  /*12f20*/  IADD3 RZ, P4, PT, R53, R54, RZ ;  /* 0x0000003635ff7210 */ /* 0x000fe20007f9e0ff */
[----:B------:R-:W-:-:S04]  /*12f30*/  IMAD.WIDE.U32 R52, R5, R9, RZ ;  /* 0x0000000905347225 */ /* 0x000fc800078e00ff */
[----:B------:R-:W-:Y:S02]  /*12f40*/  IMAD R52, R10, R5, RZ ;  /* 0x000000050a347224 */ /* 0x000fe400078e02ff */
[----:B------:R-:W-:-:S04]  /*12f50*/  IMAD.WIDE.U32 R56, R8, R9, RZ ;  /* 0x0000000908387225 */ /* 0x000fc800078e00ff */
[----:B------:R-:W-:-:S04]  /*12f60*/  IMAD.WIDE.U32 R62, R11, R13, RZ ;  /* 0x0000000d0b3e7225 */ /* 0x000fc800078e00ff */
[----:B------:R-:W-:Y:S02]  /*12f70*/  IMAD R75, R4, R11, R64 ;  /* 0x0000000b044b7224 */ /* 0x000fe400078e0240 */
[----:B------:R-:W-:Y:S02]  /*12f80*/  IMAD R71, R8, R9, R52 ;  /* 0x0000000908477224 */ /* 0x000fe400078e0234 */
[----:B------:R-:W-:Y:S02]  /*12f90*/  IMAD.SHL.U32 R52, R62, 0x2, RZ ;  /* 0x000000023e347824 */ /* 0x000fe400078e00ff */
[----:B------:R-:W-:-:S04]  /*12fa0*/  IMAD.WIDE.U32 R60, R9, R5, RZ ;  /* 0x00000005093c7225 */ /* 0x000fc800078e00ff */
[----:B------:R-:W-:Y:S01]  /*12fb0*/  IMAD.WIDE.U32 R56, P2, R5, R10, R56 ;  /* 0x0000000a05387225 */ /* 0x000fe20007840038 */
[----:B------:R-:W-:-:S03]  /*12fc0*/  IADD3 R72, P6, PT, R62, R60, RZ ;  /* 0x0000003c3e487210 */ /* 0x000fc60007fde0ff */
[----:B------:R-:W-:Y:S01]  /*12fd0*/  IMAD.IADD R75, R63, 0x1, R75 ;  /* 0x000000013f4b7824 */ /* 0x000fe200078e024b */
[----:B------:R-:W-:Y:S01]  /*12fe0*/  IADD3 RZ, P3, PT, R53, R56, RZ ;  /* 0x0000003835ff7210 */ /* 0x000fe20007f7e0ff */
[----:B------:R-:W-:Y:S01]  /*12ff0*/  IMAD.X R63, RZ, RZ, RZ, P5 ;  /* 0x000000ffff3f7224 */ /* 0x000fe200028e06ff */
[----:B------:R-:W-:Y:S01]  /*13000*/  IADD3 R73, P5, PT, R52, R68, RZ ;  /* 0x0000004434497210 */ /* 0x000fe20007fbe0ff */
[----:B------:R-:W-:Y:S01]  /*13010*/  IMAD.X R53, RZ, RZ, RZ, P2 ;  /* 0x000000ffff357224 */ /* 0x000fe200010e06ff */
[----:B------:R-:W-:Y:S01]  /*13020*/  SHF.L.U64.HI R60, R62, 0x1, R75 ;  /* 0x000000013e3c7819 */ /* 0x000fe2000001024b */
[----:B------:R-:W-:Y:S01]  /*13030*/  IMAD.MOV.U32 R62, RZ, RZ, R55 ;  /* 0x000000ffff3e7224 */ /* 0x000fe200078e0037 */
[----:B------:R-:W-:Y:S01]  /*13040*/  ISETP.GE.U32.AND P2, PT, R73, R52, PT ;  /* 0x000000344900720c */ /* 0x000fe20003f46070 */
[----:B------:R-:W-:Y:S02]  /*13050*/  IMAD.IADD R71, R61, 0x1, R71 ;  /* 0x000000013d477824 */ /* 0x000fe400078e0247 */
[----:B------:R-:W-:-:S02]  /*13060*/  IMAD.MOV.U32 R52, RZ, RZ, R57 ;  /* 0x000000ffff347224 */ /* 0x000fc400078e0039 */
[----:B------:R-:W-:-:S04]  /*13070*/  IMAD.WIDE.U32 R54, R8, R11, RZ ;  /* 0x0000000b08367225 */ /* 0x000fc800078e00ff */
[----:B------:R-:W-:Y:S02]  /*13080*/  IMAD.X R74, R60, 0x1, R67, P5 ;  /* 0x000000013c4a7824 */ /* 0x000fe400028e0643 */
[----:B------:R-:W-:-:S03]  /*13090*/  IMAD.WIDE.U32.X R62, R4, R12, R62, P4 ;  /* 0x0000000c043e7225 */ /* 0x000fc600020e043e */
[----:B------:R-:W-:Y:S01]  /*130a0*/  ISETP.GE.U32.AND.EX P2, PT, R74, R60, PT, P2 ;  /* 0x0000003c4a00720c */ /* 0x000fe20003f46120 */
[----:B------:R-:W-:Y:S01]  /*130b0*/  IMAD.WIDE.U32.X R52, R8, R10, R52, P3 ;  /* 0x0000000a08347225 */ /* 0x000fe200018e0434 */
[----:B------:R-:W-:Y:S02]  /*130c0*/  LEA R68, P3, R72, R68, 0x1 ;  /* 0x0000004448447211 */ /* 0x000fe400078608ff */
[----:B------:R-:W-:Y:S01]  /*130d0*/  SHF.L.W.U32.HI R63, R62, 0x1, R63 ;  /* 0x000000013e3f7819 */ /* 0x000fe20000010e3f */
[C---:B------:R-:W-:Y:S01]  /*130e0*/  IMAD.X R4, R71.reuse, 0x1, R75, P6 ;  /* 0x0000000147047824 */ /* 0x040fe200030e064b */
[----:B------:R-:W-:Y:S01]  /*130f0*/  SHF.L.W.U32.HI R71, R71, 0x1, R52 ;  /* 0x0000000147477819 */ /* 0x000fe20000010e34 */
[----:B------:R-:W-:Y:S01]  /*13100*/  IMAD.WIDE.U32 R56, R10, R11, RZ ;  /* 0x0000000b0a387225 */ /* 0x000fe200078e00ff */
[----:B------:R-:W-:Y:S02]  /*13110*/  SHF.L.W.U32.HI R52, R52, 0x1, R53 ;  /* 0x0000000134347819 */ /* 0x000fe40000010e35 */
[----:B------:R-:W-:Y:S01]  /*13120*/  LEA.HI.X R67, R72, R67, R4, 0x1, P3 ;  /* 0x0000004348437211 */ /* 0x000fe200018f0c04 */
[----:B------:R-:W-:Y:S01]  /*13130*/  IMAD.WIDE.U32 R64, R5, R11, RZ ;  /* 0x0000000b05407225 */ /* 0x000fe200078e00ff */
[----:B------:R-:W-:-:S02]  /*13140*/  ISETP.GE.U32.AND P3, PT, R68, R73, PT ;  /* 0x000000494400720c */ /* 0x000fc40003f66070 */
[----:B------:R-:W-:Y:S01]  /*13150*/  SEL R64, RZ, 0x1, P2 ;  /* 0x00000001ff407807 */ /* 0x000fe20001000000 */
[----:B------:R-:W-:Y:S01]  /*13160*/  IMAD.WIDE.U32 R54, P4, R5, R12, R54 ;  /* 0x0000000c05367225 */ /* 0x000fe20007880036 */
[----:B------:R-:W-:Y:S02]  /*13170*/  ISETP.GE.U32.AND.EX P3, PT, R67, R74, PT, P3 ;  /* 0x0000004a4300720c */ /* 0x000fe40003f66130 */
[----:B------:R-:W-:Y:S01]  /*13180*/  SHF.L.W.U32.HI R4, R75, 0x1, R62 ;  /* 0x000000014b047819 */ /* 0x000fe20000010e3e */
[----:B------:R-:W-:Y:S01]  /*13190*/  IMAD.WIDE.U32 R60, R9, R11, RZ ;  /* 0x0000000b093c7225 */ /* 0x000fe200078e00ff */
[----:B------:R-:W-:-:S03]  /*131a0*/  IADD3 RZ, P2, PT, R65, R54, RZ ;  /* 0x0000003641ff7210 */ /* 0x000fc60007f5e0ff */
[----:B------:R-:W-:-:S04]  /*131b0*/  IMAD.WIDE.U32 R56, P5, R9, R12, R56 ;  /* 0x0000000c09387225 */ /* 0x000fc800078a0038 */
[-C--:B------:R-:W-:Y:S01]  /*131c0*/  IMAD R54, R12, R5.reuse, RZ ;  /* 0x000000050c367224 */ /* 0x080fe200078e02ff */
[----:B------:R-:W-:Y:S01]  /*131d0*/  IADD3 RZ, P6, PT, R61, R56, RZ ;  /* 0x000000383dff7210 */ /* 0x000fe20007fde0ff */
[----:B------:R-:W-:-:S04]  /*131e0*/  IMAD.WIDE.U32 R60, R11, R5, RZ ;  /* 0x000000050b3c7225 */ /* 0x000fc800078e00ff */
[----:B------:R-:W-:Y:S01]  /*131f0*/  IMAD R65, R8, R11, R54 ;  /* 0x0000000b08417224 */ /* 0x000fe200078e0236 */
[----:B------:R-:W-:Y:S01]  /*13200*/  SEL R54, RZ, 0x1, P3 ;  /* 0x00000001ff367807 */ /* 0x000fe20001800000 */
[----:B------:R-:W-:Y:S01]  /*13210*/  IMAD.X R5, RZ, RZ, RZ, P4 ;  /* 0x000000ffff057224 */ /* 0x000fe200020e06ff */
[----:B------:R-:W-:Y:S01]  /*13220*/  IADD3 R64, P3, P4, R64, R69, R4 ;  /* 0x0000004540407210 */ /* 0x000fe20007c7e004 */
[----:B------:R-:W-:Y:S02]  /*13230*/  IMAD.MOV.U32 R4, RZ, RZ, R55 ;  /* 0x000000ffff047224 */ /* 0x000fe400078e0037 */
[----:B------:R-:W-:Y:S01]  /*13240*/  IMAD.IADD R65, R61, 0x1, R65 ;  /* 0x000000013d417824 */ /* 0x000fe200078e0241 */
[----:B------:R-:W-:Y:S02]  /*13250*/  IADD3.X R73, PT, PT, RZ, R70, R63, P3, P4 ;  /* 0x00000046ff497210 */ /* 0x000fe40001fe843f */
[----:B------:R-:W-:Y:S01]  /*13260*/  IADD3 R71, P3, P4, R54, R64, R71 ;  /* 0x0000004036477210 */ /* 0x000fe20007c7e047 */
[C---:B------:R-:W-:Y:S01]  /*13270*/  IMAD.SHL.U32 R54, R60.reuse, 0x2, RZ ;  /* 0x000000023c367824 */ /* 0x040fe200078e00ff */
[----:B------:R-:W-:-:S02]  /*13280*/  SHF.L.U64.HI R60, R60, 0x1, R65 ;  /* 0x000000013c3c7819 */ /* 0x000fc40000010241 */
[----:B------:R-:W-:Y:S01]  /*13290*/  IADD3.X R55, PT, PT, RZ, R73, R52, P3, P4 ;  /* 0x00000049ff377210 */ /* 0x000fe20001fe8434 */
[----:B------:R-:W-:Y:S01]  /*132a0*/  IMAD.WIDE.U32.X R52, R8, R12, R4, P2 ;  /* 0x0000000c08347225 */ /* 0x000fe200010e0404 */
[----:B------:R-:W-:Y:S02]  /*132b0*/  ISETP.GE.U32.AND P4, PT, R64, R69, PT ;  /* 0x000000454000720c */ /* 0x000fe40003f86070 */
[----:B------:R-:W-:Y:S01]  /*132c0*/  IADD3 R75, P3, PT, R54, R71, RZ ;  /* 0x00000047364b7210 */ /* 0x000fe20007f7e0ff */
[-C--:B------:R-:W-:Y:S01]  /*132d0*/  IMAD R4, R12, R9.reuse, RZ ;  /* 0x000000090c047224 */ /* 0x080fe200078e02ff */
[----:B------:R-:W-:Y:S01]  /*132e0*/  ISETP.GE.U32.AND.EX P4, PT, R73, R70, PT, P4 ;  /* 0x000000464900720c */ /* 0x000fe20003f86140 */
[----:B------:R-:W-:Y:S01]  /*132f0*/  IMAD.WIDE.U32 R8, R11, R9, RZ ;  /* 0x000000090b087225 */ /* 0x000fe200078e00ff */
[----:B------:R-:W-:-:S03]  /*13300*/  ISETP.GE.U32.AND P2, PT, R71, R64, PT ;  /* 0x000000404700720c */ /* 0x000fc60003f46070 */
[----:B------:R-:W-:Y:S01]  /*13310*/  IMAD.X R63, R60, 0x1, R55, P3 ;  /* 0x000000013c3f7824 */ /* 0x000fe200018e0637 */
[----:B------:R-:W-:Y:S01]  /*13320*/  ISETP.GE.U32.AND P3, PT, R75, R54, PT ;  /* 0x000000364b00720c */ /* 0x000fe20003f66070 */
[----:B------:R-:W-:Y:S01]  /*13330*/  IMAD R61, R10, R11, R4 ;  /* 0x0000000b0a3d7224 */ /* 0x000fe200078e0204 */
[----:B------:R-:W-:Y:S01]  /*13340*/  ISETP.GE.U32.AND.EX P2, PT, R55, R73, PT, P2 ;  /* 0x000000493700720c */ /* 0x000fe20003f46120 */
[C---:B------:R-:W-:Y:S01]  /*13350*/  IMAD.WIDE.U32 R4, R63.reuse, 0x3d1, RZ ;  /* 0x000003d13f047825 */ /* 0x040fe200078e00ff */
[----:B------:R-:W-:Y:S02]  /*13360*/  ISETP.GE.U32.AND.EX P3, PT, R63, R60, PT, P3 ;  /* 0x0000003c3f00720c */ /* 0x000fe40003f66130 */
[----:B------:R-:W-:Y:S01]  /*13370*/  SHF.L.W.U32.HI R11, R52, 0x1, R53 ;  /* 0x00000001340b7819 */ /* 0x000fe20000010e35 */
[----:B------:R-:W-:Y:S01]  /*13380*/  IMAD.IADD R61, R9, 0x1, R61 ;  /* 0x00000001093d7824 */ /* 0x000fe200078e023d */
[----:B------:R-:W-:Y:S01]  /*13390*/  SEL R9, RZ, 0x1, P3 ;  /* 0x00000001ff097807 */ /* 0x000fe20001800000 */
[----:B------:R-:W-:-:S02]  /*133a0*/  IMAD.SHL.U32 R60, R8, 0x2, RZ ;  /* 0x00000002083c7824 */ /* 0x000fc400078e00ff */
        /* <DEDUP_REMOVED lines=18> */
.L_x_64:
        /* <DEDUP_REMOVED lines=15> */
.L_x_65:
[----:B------:R-:W-:Y:S01]  /*135c0*/  IMAD.WIDE.U32 R52, R75, 0x3d1, RZ ;  /* 0x000003d14b347825 */ /* 0x000fe200078e00ff */
[----:B------:R-:W-:-:S03]  /*135d0*/  IADD3 R56, P2, P4, R9, R43, R8 ;  /* 0x0000002b09387210 */ /* 0x000fc60007c5e008 */
[----:B------:R-:W-:Y:S01]  /*135e0*/  IMAD.X R9, RZ, RZ, RZ, P3 ;  /* 0x000000ffff097224 */ /* 0x000fe200018e06ff */
[----:B------:R-:W-:Y:S01]  /*135f0*/  IADD3 R53, P3, PT, R53, R4, RZ ;  /* 0x0000000435357210 */ /* 0x000fe20007f7e0ff */
[----:B------:R-:W-:Y:S01]  /*13600*/  IMAD.MOV.U32 R8, RZ, RZ, R5 ;  /* 0x000000ffff087224 */ /* 0x000fe200078e0005 */
[----:B------:R-:W-:Y:S01]  /*13610*/  IADD3.X R65, PT, PT, RZ, R44, R11, P2, P4 ;  /* 0x0000002cff417210 */ /* 0x000fe200017e840b */
[----:B------:R-:W-:Y:S01]  /*13620*/  IMAD.X R55, RZ, RZ, RZ, P5 ;  /* 0x000000ffff377224 */ /* 0x000fe200028e06ff */
[----:B------:R-:W-:Y:S01]  /*13630*/  IADD3 R51, P2, PT, R60, R56, RZ ;  /* 0x000000383c337210 */ /* 0x000fe20007f5e0ff */
[----:B------:R-:W-:Y:S01]  /*13640*/  IMAD.WIDE.U32.X R8, R63, 0x1, R8, P3 ;  /* 0x000000013f087825 */ /* 0x000fe200018e0408 */
[----:B------:R-:W-:Y:S02]  /*13650*/  ISETP.GE.U32.AND P3, PT, R56, R43, PT ;  /* 0x0000002b3800720c */ /* 0x000fe40003f66070 */
[----:B------:R-:W-:Y:S01]  /*13660*/  ISETP.GE.U32.AND P4, PT, R51, R60, PT ;  /* 0x0000003c3300720c */ /* 0x000fe20003f86070 */
[----:B------:R-:W-:Y:S01]  /*13670*/  IMAD.MOV.U32 R54, RZ, RZ, R57 ;  /* 0x000000ffff367224 */ /* 0x000fe200078e0039 */
[----:B------:R-:W-:Y:S01]  /*13680*/  ISETP.GE.U32.AND.EX P3, PT, R65, R44, PT, P3 ;  /* 0x0000002c4100720c */ /* 0x000fe20003f66130 */
[----:B------:R-:W-:-:S02]  /*13690*/  IMAD.X R57, R62, 0x1, R65, P2 ;  /* 0x000000013e397824 */ /* 0x000fc400010e0641 */
[----:B------:R-:W-:-:S03]  /*136a0*/  IMAD.WIDE.U32 R4, R13, R13, R52 ;  /* 0x0000000d0d047225 */ /* 0x000fc600078e0034 */
[----:B------:R-:W-:Y:S01]  /*136b0*/  ISETP.GE.U32.AND.EX P4, PT, R57, R62, PT, P4 ;  /* 0x0000003e3900720c */ /* 0x000fe20003f86140 */
[----:B------:R-:W-:Y:S01]  /*136c0*/  IMAD.WIDE.U32.X R10, R10, R12, R54, P6 ;  /* 0x0000000c0a0a7225 */ /* 0x000fe200030e0436 */
[----:B------:R-:W-:-:S03]  /*136d0*/  ISETP.GE.U32.AND P2, PT, R4, R52, PT ;  /* 0x000000340400720c */ /* 0x000fc60003f46070 */
[----:B------:R-:W-:Y:S01]  /*136e0*/  IMAD.WIDE.U32 R54, R57, 0x3d1, RZ ;  /* 0x000003d139367825 */ /* 0x000fe200078e00ff */
[----:B------:R-:W-:-:S03]  /*136f0*/  SHF.L.W.U32.HI R44, R61, 0x1, R10 ;  /* 0x000000013d2c7819 */ /* 0x000fc60000010e0a */
[----:B------:R-:W-:Y:S02]  /*13700*/  IMAD.IADD R52, R50, 0x1, R5 ;  /* 0x0000000132347824 */ /* 0x000fe400078e0205 */
[----:B------:R-:W-:-:S03]  /*13710*/  IMAD.WIDE.U32 R12, R51, 0x3d1, RZ ;  /* 0x000003d1330c7825 */ /* 0x000fc600078e00ff */
[----:B------:R-:W-:Y:S01]  /*13720*/  ISETP.GE.U32.AND.EX P2, PT, R52, R53, PT, P2 ;  /* 0x000000353400720c */ /* 0x000fe20003f46120 */
[----:B------:R-:W-:Y:S01]  /*13730*/  IMAD.WIDE.U32 R54, P6, R51, 0x1, R54 ;  /* 0x0000000133367825 */ /* 0x000fe200078c0036 */
[----:B------:R-:W-:Y:S02]  /*13740*/  SEL R51, RZ, 0x1, P4 ;  /* 0x00000001ff337807 */ /* 0x000fe40002000000 */
[----:B------:R-:W-:Y:S02]  /*13750*/  IADD3 R43, P5, PT, R39, R12, RZ ;  /* 0x0000000c272b7210 */ /* 0x000fe40007fbe0ff */
[----:B------:R-:W-:Y:S02]  /*13760*/  IADD3 R50, P4, PT, R13, R54, RZ ;  /* 0x000000360d327210 */ /* 0x000fe40007f9e0ff */
[----:B------:R-:W-:Y:S02]  /*13770*/  SHF.L.W.U32.HI R39, R10, 0x1, R11 ;  /* 0x000000010a277819 */ /* 0x000fe40000010e0b */
[----:B------:R-:W-:Y:S01]  /*13780*/  SEL R63, RZ, 0x1, P2 ;  /* 0x00000001ff3f7807 */ /* 0x000fe20001000000 */
[----:B------:R-:W-:Y:S08]  /*13790*/  @P3 BRA `(.L_x_66) ;  /* 0x00000000001c3947 */ /* 0x000ff00003800000 */
[----:B------:R-:W-:-:S05]  /*137a0*/  IADD3 R41, P2, PT, R41, 0x1, RZ ;  /* 0x0000000129297810 */ /* 0x000fca0007f5e0ff */
[----:B------:R-:W-:Y:S01]  /*137b0*/  IMAD.X R42, RZ, RZ, R42, P2 ;  /* 0x000000ffff2a7224 */ /* 0x000fe200010e062a */
[----:B------:R-:W-:-:S04]  /*137c0*/  ISETP.NE.U32.AND P2, PT, R41, RZ, PT ;  /* 0x000000ff2900720c */ /* 0x000fc80003f45070 */
[----:B------:R-:W-:-:S04]  /*137d0*/  ISETP.NE.AND.EX P2, PT, R42, RZ, PT, P2 ;  /* 0x000000ff2a00720c */ /* 0x000fc80003f45320 */
[----:B------:R-:W-:-:S04]  /*137e0*/  SEL R10, RZ, 0x1, P2 ;  /* 0x00000001ff0a7807 */ /* 0x000fc80001000000 */
[----:B------:R-:W-:-:S05]  /*137f0*/  IADD3 R45, P2, PT, R10, R45, RZ ;  /* 0x0000002d0a2d7210 */ /* 0x000fca0007f5e0ff */
[----:B------:R-:W-:-:S08]  /*13800*/  IMAD.X R46, RZ, RZ, R46, P2 ;  /* 0x000000ffff2e7224 */ /* 0x000fd000010e062e */
.L_x_66:
[----:B------:R-:W-:Y:S01]  /*13810*/  IADD3 R44, P2, P3, R51, R41, R44 ;  /* 0x00000029332c7210 */ /* 0x000fe20007b5e02c */
[----:B------:R-:W-:Y:S02]  /*13820*/  IMAD.X R11, RZ, RZ, RZ, P6 ;  /* 0x000000ffff0b7224 */ /* 0x000fe400030e06ff */
[----:B------:R-:W-:Y:S01]  /*13830*/  IMAD.X R5, R50, 0x1, R40, P5 ;  /* 0x0000000132057824 */ /* 0x000fe200028e0628 */
[C---:B------:R-:W-:Y:S01]  /*13840*/  IADD3 R63, P5, P6, R43.reuse, R8, R63 ;  /* 0x000000082b3f7210 */ /* 0x040fe20007ebe03f */
[----:B------:R-:W-:Y:S01]  /*13850*/  IMAD.MOV.U32 R10, RZ, RZ, R55 ;  /* 0x000000ffff0a7224 */ /* 0x000fe200078e0037 */
[----:B------:R-:W-:Y:S01]  /*13860*/  IADD3.X R51, PT, PT, RZ, R42, R39, P2, P3 ;  /* 0x0000002aff337210 */ /* 0x000fe200017e6427 */
[----:B------:R-:W-:Y:S01]  /*13870*/  IMAD.MOV.U32 R62, RZ, RZ, R4 ;  /* 0x000000ffff3e7224 */ /* 0x000fe200078e0004 */
[----:B------:R-:W-:Y:S01]  /*13880*/  ISETP.GE.U32.AND P3, PT, R43, R12, PT ;  /* 0x0000000c2b00720c */ /* 0x000fe20003f66070 */
[----:B------:R-:W-:Y:S01]  /*13890*/  IMAD.WIDE.U32 R12, R44, 0x3d1, RZ ;  /* 0x000003d12c0c7825 */ /* 0x000fe200078e00ff */
[----:B------:R-:W-:-:S02]  /*138a0*/  ISETP.GE.U32.AND P2, PT, R63, R43, PT ;  /* 0x0000002b3f00720c */ /* 0x000fc40003f46070 */
[----:B------:R-:W-:Y:S02]  /*138b0*/  IADD3.X R9, PT, PT, R5, R9, RZ, P5, P6 ;  /* 0x0000000905097210 */ /* 0x000fe40002fec4ff */
[----:B------:R-:W-:Y:S01]  /*138c0*/  ISETP.GE.U32.AND P5, PT, R44, R41, PT ;  /* 0x000000292c00720c */ /* 0x000fe20003fa6070 */
[----:B------:R-:W-:Y:S01]  /*138d0*/  IMAD.WIDE.U32.X R40, R57, 0x1, R10, P4 ;  /* 0x0000000139287825 */ /* 0x000fe200020e040a */
[----:B------:R-:W-:Y:S02]  /*138e0*/  ISETP.GE.U32.AND.EX P3, PT, R5, R50, PT, P3 ;  /* 0x000000320500720c */ /* 0x000fe40003f66130 */
[----:B------:R-:W-:Y:S01]  /*138f0*/  ISETP.GE.U32.AND.EX P2, PT, R9, R5, PT, P2 ;  /* 0x000000050900720c */ /* 0x000fe20003f46120 */
[C---:B------:R-:W-:Y:S01]  /*13900*/  IMAD.WIDE.U32 R10, R51.reuse, 0x3d1, RZ ;  /* 0x000003d1330a7825 */ /* 0x040fe200078e00ff */
[----:B------:R-:W-:Y:S02]  /*13910*/  ISETP.GE.U32.AND.EX P5, PT, R51, R42, PT, P5 ;  /* 0x0000002a3300720c */ /* 0x000fe40003fa6150 */
[----:B------:R-:W-:-:S02]  /*13920*/  SEL R8, RZ, 0x1, P3 ;  /* 0x00000001ff087807 */ /* 0x000fc40001800000 */
[----:B------:R-:W-:Y:S01]  /*13930*/  SEL R5, RZ, 0x1, P2 ;  /* 0x00000001ff057807 */ /* 0x000fe20001000000 */
[----:B------:R-:W-:Y:S01]  /*13940*/  IMAD.WIDE.U32 R10, P2, R44, 0x1, R10 ;  /* 0x000000012c0a7825 */ /* 0x000fe2000784000a */
[----:B------:R-:W-:Y:S02]  /*13950*/  SEL R42, RZ, 0x1, P5 ;  /* 0x00000001ff2a7807 */ /* 0x000fe40002800000 */
[----:B------:R-:W-:Y:S02]  /*13960*/  IADD3 R8, P4, P5, R5, R40, R8 ;  /* 0x0000002805087210 */ /* 0x000fe40007d9e008 */
[----:B------:R-:W-:Y:S02]  /*13970*/  IADD3 R49, P6, PT, R49, R12, RZ ;  /* 0x0000000c31317210 */ /* 0x000fe40007fde0ff */
[----:B------:R-:W-:Y:S02]  /*13980*/  IADD3.X R41, PT, PT, RZ, R41, RZ, P4, P5 ;  /* 0x00000029ff297210 */ /* 0x000fe400027ea4ff */
[----:B------:R-:W-:Y:S01]  /*13990*/  IADD3 R5, P4, PT, R13, R10, RZ ;  /* 0x0000000a0d057210 */ /* 0x000fe20007f9e0ff */
[----:B------:R-:W-:Y:S01]  /*139a0*/  IMAD.X R13, RZ, RZ, RZ, P2 ;  /* 0x000000ffff0d7224 */ /* 0x000fe200010e06ff */
[----:B------:R-:W-:-:S02]  /*139b0*/  IADD3 R45, P3, PT, R45, R42, RZ ;  /* 0x0000002a2d2d7210 */ /* 0x000fc40007f7e0ff */
[----:B------:R-:W-:Y:S01]  /*139c0*/  IADD3 R43, P5, PT, R49, R8, RZ ;  /* 0x00000008312b7210 */ /* 0x000fe20007fbe0ff */
[----:B------:R-:W-:Y:S01]  /*139d0*/  IMAD.X R66, R5, 0x1, R66, P6 ;  /* 0x0000000105427824 */ /* 0x000fe200030e0642 */
[----:B------:R-:W-:Y:S01]  /*139e0*/  ISETP.GE.U32.AND P2, PT, R49, R12, PT ;  /* 0x0000000c3100720c */ /* 0x000fe20003f46070 */
[----:B------:R-:W-:Y:S01]  /*139f0*/  IMAD.X R39, RZ, RZ, R46, P3 ;  /* 0x000000ffff277224 */ /* 0x000fe200018e062e */
        /* <DEDUP_REMOVED lines=14> */
[----:B------:R-:W-:Y:S01]  /*13ae0*/  IADD3.X R10, PT, PT, RZ, R11, RZ, P2, P3 ;  /* 0x0000000bff0a7210 */ /* 0x000fe200017e64ff */
[----:B------:R-:W-:Y:S01]  /*13af0*/  IMAD.X R11, RZ, RZ, RZ, P5 ;  /* 0x000000ffff0b7224 */ /* 0x000fe200028e06ff */
[----:B------:R-:W-:Y:S01]  /*13b00*/  ISETP.GE.U32.AND P2, PT, R68, R12, PT ;  /* 0x0000000c4400720c */ /* 0x000fe20003f46070 */
[----:B------:R-:W-:Y:S01]  /*13b10*/  IMAD.X R67, R8, 0x1, R67, P6 ;  /* 0x0000000108437824 */ /* 0x000fe200030e0643 */
[----:B------:R-:W-:-:S04]  /*13b20*/  IADD3 R55, P6, PT, R68, R55, RZ ;  /* 0x0000003744377210 */ /* 0x000fc80007fde0ff */
        /* <DEDUP_REMOVED lines=54> */
.L_x_67:
        /* <DEDUP_REMOVED lines=12> */
.L_x_68:
        /* <DEDUP_REMOVED lines=10> */
.L_x_69:
[----:B------:R-:W-:-:S04]  /*13ff0*/  IMAD.WIDE.U32 R4, R29, R20, RZ ;  /* 0x000000141d047225 */ /* 0x000fc800078e00ff */
[-C--:B------:R-:W-:Y:S02]  /*14000*/  IMAD R39, R23, R28.reuse, RZ ;  /* 0x0000001c17277224 */ /* 0x080fe400078e02ff */
[----:B------:R-:W-:-:S04]  /*14010*/  IMAD.WIDE.U32 R10, P2, R21, R28, R4 ;  /* 0x0000001c150a7225 */ /* 0x000fc80007840004 */
[----:B------:R-:W-:-:S04]  /*14020*/  IMAD.WIDE.U32 R4, R28, R20, RZ ;  /* 0x000000141c047225 */ /* 0x000fc800078e00ff */
[----:B------:R-:W-:Y:S01]  /*14030*/  IMAD.X R13, RZ, RZ, RZ, P2 ;  /* 0x000000ffff0d7224 */ /* 0x000fe200010e06ff */
[----:B------:R-:W-:Y:S01]  /*14040*/  IADD3 RZ, P2, PT, R5, R10, RZ ;  /* 0x0000000a05ff7210 */ /* 0x000fe20007f5e0ff */
[----:B------:R-:W-:Y:S02]  /*14050*/  IMAD.MOV.U32 R12, RZ, RZ, R11 ;  /* 0x000000ffff0c7224 */ /* 0x000fe400078e000b */
[----:B------:R-:W-:-:S04]  /*14060*/  IMAD.WIDE.U32 R10, R22, R28, RZ ;  /* 0x0000001c160a7225 */ /* 0x000fc800078e00ff */
[----:B------:R-:W-:-:S04]  /*14070*/  IMAD.WIDE.U32.X R4, R21, R29, R12, P2 ;  /* 0x0000001d15047225 */ /* 0x000fc800010e040c */
[----:B------:R-:W-:Y:S01]  /*14080*/  IMAD R13, R22, R29, R39 ;  /* 0x0000001d160d7224 */ /* 0x000fe200078e0227 */
[----:B------:R-:W-:Y:S01]  /*14090*/  IADD3 R39, P3, PT, R4, R10, RZ ;  /* 0x0000000a04277210 */ /* 0x000fe20007f7e0ff */
[----:B------:R-:W-:-:S03]  /*140a0*/  IMAD.WIDE.U32 R44, R31, R20, RZ ;  /* 0x000000141f2c7225 */ /* 0x000fc600078e00ff */
[----:B------:R-:W-:Y:S01]  /*140b0*/  ISETP.GE.U32.AND P2, PT, R39, R10, PT ;  /* 0x0000000a2700720c */ /* 0x000fe20003f46070 */
[----:B------:R-:W-:Y:S02]  /*140c0*/  IMAD.IADD R13, R11, 0x1, R13 ;  /* 0x000000010b0d7824 */ /* 0x000fe400078e020d */
[----:B------:R-:W-:-:S04]  /*140d0*/  IMAD.WIDE.U32 R10, R29, R24, RZ ;  /* 0x000000181d0a7225 */ /* 0x000fc800078e00ff */
[----:B------:R-:W-:Y:S02]  /*140e0*/  IMAD.X R54, R13, 0x1, R5, P3 ;  /* 0x000000010d367824 */ /* 0x000fe400018e0605 */
[----:B------:R-:W-:-:S03]  /*140f0*/  IMAD.WIDE.U32 R4, R29, R22, RZ ;  /* 0x000000161d047225 */ /* 0x000fc600078e00ff */
[----:B------:R-:W-:Y:S01]  /*14100*/  ISETP.GE.U32.AND.EX P2, PT, R54, R13, PT, P2 ;  /* 0x0000000d3600720c */ /* 0x000fe20003f46120 */
[----:B------:R-:W-:-:S03]  /*14110*/  IMAD.WIDE.U32 R12, R28, R22, RZ ;  /* 0x000000161c0c7225 */ /* 0x000fc600078e00ff */
[----:B------:R-:W-:Y:S01]  /*14120*/  SEL R49, RZ, 0x1, P2 ;  /* 0x00000001ff317807 */ /* 0x000fe20001000000 */
[----:B------:R-:W-:-:S04]  /*14130*/  IMAD.WIDE.U32 R40, P4, R23, R28, R4 ;  /* 0x0000001c17287225 */ /* 0x000fc80007880004 */
[----:B------:R-:W-:Y:S01]  /*14140*/  IMAD.WIDE.U32 R50, R28, R24, RZ ;  /* 0x000000181c327225 */ /* 0x000fe200078e00ff */
[----:B------:R-:W-:-:S03]  /*14150*/  IADD3 RZ, P6, PT, R13, R40, RZ ;  /* 0x000000280dff7210 */ /* 0x000fc60007fde0ff */
[----:B------:R-:W-:-:S04]  /*14160*/  IMAD.WIDE.U32 R4, P5, R25, R28, R10 ;  /* 0x0000001c19047225 */ /* 0x000fc800078a000a */
[CC--:B------:R-:W-:Y:S02]  /*14170*/  IMAD R53, R21.reuse, R30.reuse, RZ ;  /* 0x0000001e15357224 */ /* 0x0c0fe400078e02ff */
[----:B------:R-:W-:-:S04]  /*14180*/  IMAD.WIDE.U32 R10, P3, R21, R30, R44 ;  /* 0x0000001e150a7225 */ /* 0x000fc8000786002c */
[----:B------:R-:W-:Y:S01]  /*14190*/  IMAD.X R45, RZ, RZ, RZ, P4 ;  /* 0x000000ffff2d7224 */ /* 0x000fe200020e06ff */
[----:B------:R-:W-:Y:S01]  /*141a0*/  IADD3 RZ, P4, PT, R51, R4, RZ ;  /* 0x0000000433ff7210 */ /* 0x000fe20007f9e0ff */
[----:B------:R-:W-:Y:S02]  /*141b0*/  IMAD.MOV.U32 R44, RZ, RZ, R41 ;  /* 0x000000ffff2c7224 */ /* 0x000fe400078e0029 */
[----:B------:R-:W-:-:S04]  /*141c0*/  IMAD.WIDE.U32 R12, R20, R30, RZ ;  /* 0x0000001e140c7225 */ /* 0x000fc800078e00ff */
[----:B------:R-:W-:Y:S02]  /*141d0*/  IMAD R53, R20, R31, R53 ;  /* 0x0000001f14357224 */ /* 0x000fe400078e0235 */
[----:B------:R-:W-:Y:S02]  /*141e0*/  IMAD R51, R25, R28, RZ ;  /* 0x0000001c19337224 */ /* 0x000fe400078e02ff */
[----:B------:R-:W-:-:S04]  /*141f0*/  IMAD.WIDE.U32 R56, R30, R20, RZ ;  /* 0x000000141e387225 */ /* 0x000fc800078e00ff */
[----:B------:R-:W-:Y:S01]  /*14200*/  IMAD.WIDE.U32.X R44, R23, R29, R44, P6 ;  /* 0x0000001d172c7225 */ /* 0x000fe200030e042c */
[----:B------:R-:W-:Y:S02]  /*14210*/  IADD3 R56, P6, PT, R39, R12, RZ ;  /* 0x0000000c27387210 */ /* 0x000fe40007fde0ff */
[----:B------:R-:W-:Y:S01]  /*14220*/  IADD3 RZ, P2, PT, R57, R10, RZ ;  /* 0x0000000a39ff7210 */ /* 0x000fe20007f5e0ff */
[----:B------:R-:W-:Y:S02]  /*14230*/  IMAD.IADD R39, R13, 0x1, R53 ;  /* 0x000000010d277824 */ /* 0x000fe400078e0235 */
[----:B------:R-:W-:-:S04]  /*14240*/  IMAD.WIDE.U32 R40, R24, R28, RZ ;  /* 0x0000001c18287225 */ /* 0x000fc800078e00ff */
[----:B------:R-:W-:Y:S02]  /*14250*/  IMAD R51, R24, R29, R51 ;  /* 0x0000001d18337224 */ /* 0x000fe400078e0233 */
[----:B------:R-:W-:Y:S01]  /*14260*/  IMAD.X R65, RZ, RZ, RZ, P5 ;  /* 0x000000ffff417224 */ /* 0x000fe200028e06ff */
[----:B------:R-:W-:Y:S01]  /*14270*/  ISETP.GE.U32.AND P5, PT, R56, R12, PT ;  /* 0x0000000c3800720c */ /* 0x000fe20003fa6070 */
[----:B------:R-:W-:Y:S02]  /*14280*/  IMAD.X R54, R39, 0x1, R54, P6 ;  /* 0x0000000127367824 */ /* 0x000fe400030e0636 */
[----:B------:R-:W-:Y:S02]  /*14290*/  IMAD.X R13, RZ, RZ, RZ, P3 ;  /* 0x000000ffff0d7224 */ /* 0x000fe400018e06ff */
[----:B------:R-:W-:Y:S01]  /*142a0*/  IMAD.IADD R8, R41, 0x1, R51 ;  /* 0x0000000129087824 */ /* 0x000fe200078e0233 */
[----:B------:R-:W-:Y:S01]  /*142b0*/  IADD3 R41, P3, P6, R40, R44, R49 ;  /* 0x0000002c28297210 */ /* 0x000fe20007e7e031 */
[----:B------:R-:W-:Y:S01]  /*142c0*/  IMAD.MOV.U32 R12, RZ, RZ, R11 ;  /* 0x000000ffff0c7224 */ /* 0x000fe200078e000b */
[----:B------:R-:W-:Y:S01]  /*142d0*/  ISETP.GE.U32.AND.EX P5, PT, R54, R39, PT, P5 ;  /* 0x000000273600720c */ /* 0x000fe20003fa6150 */
[----:B------:R-:W-:Y:S01]  /*142e0*/  IMAD R11, R27, R28, RZ ;  /* 0x0000001c1b0b7224 */ /* 0x000fe200078e02ff */
[----:B------:R-:W-:Y:S01]  /*142f0*/  IADD3.X R39, PT, PT, R8, R45, RZ, P3, P6 ;  /* 0x0000002d08277210 */ /* 0x000fe20001fec4ff */
[----:B------:R-:W-:Y:S01]  /*14300*/  IMAD.MOV.U32 R64, RZ, RZ, R5 ;  /* 0x000000ffff407224 */ /* 0x000fe200078e0005 */
[----:B------:R-:W-:Y:S01]  /*14310*/  ISETP.GE.U32.AND P6, PT, R41, R40, PT ;  /* 0x000000282900720c */ /* 0x000fe20003fc6070 */
[----:B------:R-:W-:Y:S01]  /*14320*/  IMAD R45, R23, R30, RZ ;  /* 0x0000001e172d7224 */ /* 0x000fe200078e02ff */
[----:B------:R-:W-:Y:S01]  /*14330*/  IADD3 RZ, P3, PT, R63, R14, RZ ;  /* 0x0000000e3fff7210 */ /* 0x000fe20007f7e0ff */
[C---:B------:R-:W-:Y:S01]  /*14340*/  IMAD R51, R26.reuse, R29, R11 ;  /* 0x0000001d1a337224 */ /* 0x040fe200078e020b */
[----:B------:R-:W-:Y:S01]  /*14350*/  ISETP.GE.U32.AND.EX P6, PT, R39, R8, PT, P6 ;  /* 0x000000082700720c */ /* 0x000fe20003fc6160 */
[----:B------:R-:W-:Y:S01]  /*14360*/  IMAD.WIDE.U32 R4, R26, R28, RZ ;  /* 0x0000001c1a047225 */ /* 0x000fe200078e00ff */
[----:B------:R-:W-:-:S02]  /*14370*/  SEL R57, RZ, 0x1, P5 ;  /* 0x00000001ff397807 */ /* 0x000fc40002800000 */
[----:B------:R-:W-:Y:S01]  /*14380*/  SEL R53, RZ, 0x1, P6 ;  /* 0x00000001ff357807 */ /* 0x000fe20003000000 */
[----:B------:R-:W-:Y:S01]  /*14390*/  IMAD.WIDE.U32 R10, R22, R30, RZ ;  /* 0x0000001e160a7225 */ /* 0x000fe200078e00ff */
[----:B------:R-:W-:-:S03]  /*143a0*/  IADD3.X RZ, P3, PT, R9, R16, RZ, P3, !PT ;  /* 0x0000001009ff7210 */ /* 0x000fc60001f7e4ff */
[----:B------:R-:W-:-:S04]  /*143b0*/  IMAD.WIDE.U32.X R64, R25, R29, R64, P4 ;  /* 0x0000001d19407225 */ /* 0x000fc800020e0440 */
[-C--:B------:R-:W-:Y:S01]  /*143c0*/  IMAD R45, R22, R31.reuse, R45 ;  /* 0x0000001f162d7224 */ /* 0x080fe200078e022d */
[----:B------:R-:W-:Y:S01]  /*143d0*/  IADD3 R53, P5, P6, R4, R64, R53 ;  /* 0x0000004004357210 */ /* 0x000fe20007ebe035 */
[----:B------:R-:W-:Y:S01]  /*143e0*/  IMAD.IADD R51, R5, 0x1, R51 ;  /* 0x0000000105337824 */ /* 0x000fe200078e0233 */
[-C--:B------:R-:W-:Y:S01]  /*143f0*/  IADD3 R5, P4, PT, R41, R10.reuse, RZ ;  /* 0x0000000a29057210 */ /* 0x080fe20007f9e0ff */
[----:B------:R-:W-:Y:S02]  /*14400*/  IMAD.IADD R8, R11, 0x1, R45 ;  /* 0x000000010b087824 */ /* 0x000fe400078e022d */
[----:B------:R-:W-:Y:S01]  /*14410*/  IMAD.WIDE.U32.X R60, R21, R31, R12, P2 ;  /* 0x0000001f153c7225 */ /* 0x000fe200010e040c */
[----:B------:R-:W-:Y:S02]  /*14420*/  IADD3.X R64, PT, PT, R51, R65, RZ, P5, P6 ;  /* 0x0000004133407210 */ /* 0x000fe40002fec4ff */
[C---:B------:R-:W-:Y:S01]  /*14430*/  ISETP.GE.U32.AND P2, PT, R5.reuse, R10, PT ;  /* 0x0000000a0500720c */ /* 0x040fe20003f46070 */
[----:B------:R-:W-:Y:S01]  /*14440*/  IMAD.X R39, R8, 0x1, R39, P4 ;  /* 0x0000000108277824 */ /* 0x000fe200020e0627 */
[----:B------:R-:W-:Y:S01]  /*14450*/  IADD3 R57, P5, P6, R5, R60, R57 ;  /* 0x0000003c05397210 */ /* 0x000fe20007ebe039 */
[----:B------:R-:W-:Y:S01]  /*14460*/  IMAD.WIDE.U32 R12, R31, R22, RZ ;  /* 0x000000161f0c7225 */ /* 0x000fe200078e00ff */
[----:B------:R-:W-:-:S02]  /*14470*/  IADD3.X R63, P3, P4, R63, R63, R14, P3, !PT ;  /* 0x0000003f3f3f7210 */ /* 0x000fc40001c7e40e */
[----:B------:R-:W-:Y:S01]  /*14480*/  ISETP.GE.U32.AND.EX P2, PT, R39, R8, PT, P2 ;  /* 0x000000082700720c */ /* 0x000fe20003f46120 */
[----:B------:R-:W-:Y:S01]  /*14490*/  IMAD.WIDE.U32 R10, R31, R24, RZ ;  /* 0x000000181f0a7225 */ /* 0x000fe200078e00ff */
[----:B------:R-:W-:Y:S02]  /*144a0*/  IADD3.X R60, PT, PT, R39, R61, RZ, P5, P6 ;  /* 0x0000003d273c7210 */ /* 0x000fe40002fec4ff */
[----:B------:R-:W-:Y:S01]  /*144b0*/  IADD3.X R42, PT, PT, R9, R9, R16, P3, P4 ;  /* 0x00000009092a7210 */ /* 0x000fe20001fe8410 */
[----:B------:R-:W-:Y:S01]  /*144c0*/  IMAD.WIDE.U32 R8, P6, R23, R30, R12 ;  /* 0x0000001e17087225 */ /* 0x000fe200078c000c */
[----:B------:R-:W-:Y:S02]  /*144d0*/  ISETP.GE.U32.AND P5, PT, R57, R5, PT ;  /* 0x000000053900720c */ /* 0x000fe40003fa6070 */
[----:B------:R-:W-:Y:S01]  /*144e0*/  IADD3 RZ, P4, PT, R43, R14, RZ ;  /* 0x0000000e2bff7210 */ /* 0x000fe20007f9e0ff */
[----:B------:R-:W-:Y:S01]  /*144f0*/  IMAD.WIDE.U32 R12, R30, R22, RZ ;  /* 0x000000161e0c7225 */ /* 0x000fe200078e00ff */
[----:B------:R-:W-:-:S03]  /*14500*/  ISETP.GE.U32.AND.EX P5, PT, R60, R39, PT, P5 ;  /* 0x000000273c00720c */ /* 0x000fc60003fa6150 */
[----:B------:R-:W-:Y:S01]  /*14510*/  IMAD.WIDE.U32 R40, R30, R24, RZ ;  /* 0x000000181e287225 */ /* 0x000fe200078e00ff */
[----:B------:R-:W-:Y:S02]  /*14520*/  SEL R40, RZ, 0x1, P2 ;  /* 0x00000001ff287807 */ /* 0x000fe40001000000 */
[----:B------:R-:W-:Y:S01]  /*14530*/  IADD3.X RZ, P2, PT, R69, R16, RZ, P4, !PT ;  /* 0x0000001045ff7210 */ /* 0x000fe2000275e4ff */
[----:B------:R-:W-:Y:S01]  /*14540*/  IMAD.X R45, RZ, RZ, RZ, P6 ;  /* 0x000000ffff2d7224 */ /* 0x000fe200030e06ff */
[----:B------:R-:W-:Y:S01]  /*14550*/  IADD3 RZ, P6, PT, R13, R8, RZ ;  /* 0x000000080dff7210 */ /* 0x000fe20007fde0ff */
[----:B------:R-:W-:Y:S01]  /*14560*/  IMAD.MOV.U32 R44, RZ, RZ, R9 ;  /* 0x000000ffff2c7224 */ /* 0x000fe200078e0009 */
[----:B------:R-:W-:Y:S01]  /*14570*/  SEL R5, RZ, 0x1, P5 ;  /* 0x00000001ff057807 */ /* 0x000fe20002800000 */
[----:B------:R-:W-:Y:S01]  /*14580*/  IMAD.WIDE.U32 R10, P3, R25, R30, R10 ;  /* 0x0000001e190a7225 */ /* 0x000fe2000786000a */
[----:B------:R-:W-:-:S03]  /*14590*/  IADD3.X R43, P2, P5, R43, R43, R14, P2, !PT ;  /* 0x0000002b2b2b7210 */ /* 0x000fc6000155e40e */
[----:B------:R-:W-:Y:S01]  /*145a0*/  IMAD.WIDE.U32.X R44, R23, R31, R44, P6 ;  /* 0x0000001f172c7225 */ /* 0x000fe200030e042c */
[----:B------:R-:W-:Y:S02]  /*145b0*/  IADD3 RZ, P6, PT, R55, R14, RZ ;  /* 0x0000000e37ff7210 */ /* 0x000fe40007fde0ff */
[----:B------:R-:W-:Y:S01]  /*145c0*/  IADD3.X R69, PT, PT, R69, R69, R16, P2, P5 ;  /* 0x0000004545457210 */ /* 0x000fe200017ea410 */
[----:B------:R-:W-:Y:S01]  /*145d0*/  IMAD R39, R25, R30, RZ ;  /* 0x0000001e19277224 */ /* 0x000fe200078e02ff */
[----:B------:R-:W-:Y:S01]  /*145e0*/  IADD3.X RZ, P6, PT, R46, R16, RZ, P6, !PT ;  /* 0x000000102eff7210 */ /* 0x000fe200037de4ff */
[----:B------:R-:W-:Y:S01]  /*145f0*/  IMAD.X R9, RZ, RZ, RZ, P3 ;  /* 0x000000ffff097224 */ /* 0x000fe200018e06ff */
[----:B------:R-:W-:Y:S01]  /*14600*/  IADD3 R40, P5, P3, R5, R44, R40 ;  /* 0x0000002c05287210 */ /* 0x000fe20007bbe028 */
[C---:B------:R-:W-:Y:S01]  /*14610*/  IMAD.WIDE.U32 R12, R24.reuse, R30, RZ ;  /* 0x0000001e180c7225 */ /* 0x040fe200078e00ff */
[----:B------:R-:W-:Y:S02]  /*14620*/  IADD3.X R55, P2, P6, R55, R55, R14, P6, !PT ;  /* 0x0000003737377210 */ /* 0x000fe4000365e40e */
[----:B------:R-:W-:Y:S01]  /*14630*/  IADD3.X R50, PT, PT, RZ, R45, RZ, P5, P3 ;  /* 0x0000002dff327210 */ /* 0x000fe20002fe64ff */
[-C--:B------:R-:W-:Y:S01]  /*14640*/  IMAD R39, R24, R31.reuse, R39 ;  /* 0x0000001f18277224 */ /* 0x080fe200078e0227 */
[----:B------:R-:W-:Y:S01]  /*14650*/  IADD3 RZ, P4, PT, R41, R10, RZ ;  /* 0x0000000a29ff7210 */ /* 0x000fe20007f9e0ff */
[----:B------:R-:W-:Y:S01]  /*14660*/  IMAD.MOV.U32 R8, RZ, RZ, R11 ;  /* 0x000000ffff087224 */ /* 0x000fe200078e000b */
[----:B------:R-:W-:Y:S01]  /*14670*/  IADD3 R5, P3, PT, R53, R12, RZ ;  /* 0x0000000c35057210 */ /* 0x000fe20007f7e0ff */
[----:B------:R-:W-:Y:S01]  /*14680*/  IMAD.IADD R10, R13, 0x1, R39 ;  /* 0x000000010d0a7824 */ /* 0x000fe200078e0227 */
[----:B------:R-:W-:Y:S01]  /*14690*/  IADD3.X R49, PT, PT, R46, R46, R16, P2, P6 ;  /* 0x0000002e2e317210 */ /* 0x000fe200017ec410 */
[----:B------:R-:W-:Y:S01]  /*146a0*/  IMAD.WIDE.U32.X R8, R25, R31, R8, P4 ;  /* 0x0000001f19087225 */ /* 0x000fe200020e0408 */
[----:B------:R-:W-:-:S02]  /*146b0*/  IADD3 R45, P6, PT, R5, R40, RZ ;  /* 0x00000028052d7210 */ /* 0x000fc40007fde0ff */
[----:B------:R-:W-:Y:S01]  /*146c0*/  LOP3.LUT R13, R63, R55, R43, 0x80, !PT ;  /* 0x000000373f0d7212 */ /* 0x000fe200078e802b */
[----:B------:R-:W-:Y:S01]  /*146d0*/  IMAD.X R11, R10, 0x1, R64, P3 ;  /* 0x000000010a0b7824 */ /* 0x000fe200018e0640 */
[----:B------:R-:W-:Y:S02]  /*146e0*/  ISETP.GE.U32.AND P3, PT, R5, R12, PT ;  /* 0x0000000c0500720c */ /* 0x000fe40003f66070 */
[----:B------:R-:W-:Y:S01]  /*146f0*/  ISETP.NE.U32.AND P2, PT, R13, -0x1, PT ;  /* 0xffffffff0d00780c */ /* 0x000fe20003f45070 */
[----:B------:R-:W-:Y:S01]  /*14700*/  IMAD.X R50, R11, 0x1, R50, P6 ;  /* 0x000000010b327824 */ /* 0x000fe200030e0632 */
[----:B------:R-:W-:Y:S01]  /*14710*/  ISETP.GE.U32.AND P5, PT, R45, R5, PT ;  /* 0x000000052d00720c */ /* 0x000fe20003fa6070 */
[----:B------:R-:W-:Y:S01]  /*14720*/  IMAD.WIDE.U32 R12, R29, R26, RZ ;  /* 0x0000001a1d0c7225 */ /* 0x000fe200078e00ff */
[----:B------:R-:W-:Y:S02]  /*14730*/  IADD3 R39, P6, PT, R62, R62, RZ ;  /* 0x0000003e3e277210 */ /* 0x000fe40007fde0ff */
[----:B------:R-:W-:-:S02]  /*14740*/  ISETP.GE.U32.AND.EX P3, PT, R11, R10, PT, P3 ;  /* 0x0000000a0b00720c */ /* 0x000fc40003f66130 */
[----:B------:R-:W-:Y:S01]  /*14750*/  ISETP.GE.U32.AND.EX P5, PT, R50, R11, PT, P5 ;  /* 0x0000000b3200720c */ /* 0x000fe20003fa6150 */
[----:B------:R-:W-:Y:S01]  /*14760*/  IMAD.WIDE.U32 R10, R28, R26, RZ ;  /* 0x0000001a1c0a7225 */ /* 0x000fe200078e00ff */
[----:B------:R-:W-:Y:S02]  /*14770*/  SEL R10, RZ, 0x1, P3 ;  /* 0x00000001ff0a7807 */ /* 0x000fe40001800000 */
[----:B------:R-:W-:Y:S01]  /*14780*/  LOP3.LUT R40, R42, R49, R69, 0x80, !PT ;  /* 0x000000312a287212 */ /* 0x000fe200078e8045 */
[----:B------:R-:W-:Y:S01]  /*14790*/  IMAD.X R46, R52, 0x1, R52, P6 ;  /* 0x00000001342e7824 */ /* 0x000fe200030e0634 */
[----:B------:R-:W-:Y:S01]  /*147a0*/  ISETP.GE.U32.AND P6, PT, R39, -0x3d1, PT ;  /* 0xfffffc2f2700780c */ /* 0x000fe20003fc6070 */
[----:B------:R-:W-:Y:S01]  /*147b0*/  IMAD.WIDE.U32 R12, P3, R27, R28, R12 ;  /* 0x0000001c1b0c7225 */ /* 0x000fe2000786000c */
[----:B------:R-:W-:Y:S02]  /*147c0*/  SEL R61, RZ, 0x1, P5 ;  /* 0x00000001ff3d7807 */ /* 0x000fe40002800000 */
[----:B------:R-:W-:Y:S01]  /*147d0*/  ISETP.GE.U32.AND.EX P6, PT, R46, -0x2, PT, P6 ;  /* 0xfffffffe2e00780c */ /* 0x000fe20003fc6160 */
[----:B------:R-:W-:Y:S01]  /*147e0*/  IMAD.X R5, RZ, RZ, RZ, P3 ;  /* 0x000000ffff057224 */ /* 0x000fe200018e06ff */
[----:B------:R-:W-:Y:S01]  /*147f0*/  ISETP.GE.U32.AND P3, PT, R53, R4, PT ;  /* 0x000000043500720c */ /* 0x000fe20003f66070 */
[----:B------:R-:W-:Y:S01]  /*14800*/  IMAD.MOV.U32 R4, RZ, RZ, R13 ;  /* 0x000000ffff047224 */ /* 0x000fe200078e000d */
[----:B------:R-:W-:Y:S01]  /*14810*/  ISETP.NE.OR.EX P2, PT, R40, -0x1, !P6, P2 ;  /* 0xffffffff2800780c */ /* 0x000fe20007745720 */
[----:B------:R-:W-:Y:S01]  /*14820*/  IMAD.WIDE.U32 R40, R32, R20, RZ ;  /* 0x0000001420287225 */ /* 0x000fe200078e00ff */
[----:B------:R-:W-:-:S02]  /*14830*/  IADD3 RZ, P6, PT, R11, R12, RZ ;  /* 0x0000000c0bff7210 */ /* 0x000fc40007fde0ff */
[----:B------:R-:W-:Y:S01]  /*14840*/  ISETP.GE.U32.AND.EX P3, PT, R64, R51, PT, P3 ;  /* 0x000000334000720c */ /* 0x000fe20003f66130 */
[----:B------:R-:W-:Y:S01]  /*14850*/  IMAD R51, R27, R30, RZ ;  /* 0x0000001e1b337224 */ /* 0x000fe200078e02ff */
[----:B------:R-:W-:Y:S01]  /*14860*/  IADD3 R61, P4, P5, R61, R8, R10 ;  /* 0x000000083d3d7210 */ /* 0x000fe20007d9e00a */
[----:B------:R-:W-:-:S03]  /*14870*/  IMAD.WIDE.U32 R64, R31, R26, RZ ;  /* 0x0000001a1f407225 */ /* 0x000fc600078e00ff */
[----:B------:R-:W-:Y:S01]  /*14880*/  IADD3.X R44, PT, PT, RZ, R9, RZ, P4, P5 ;  /* 0x00000009ff2c7210 */ /* 0x000fe200027ea4ff */
[----:B------:R-:W-:-:S04]  /*14890*/  IMAD.WIDE.U32 R10, R26, R30, RZ ;  /* 0x0000001e1a0a7225 */ /* 0x000fc800078e00ff */
[----:B------:R-:W-:Y:S01]  /*148a0*/  IMAD R67, R26, R31, R51 ;  /* 0x0000001f1a437224 */ /* 0x000fe200078e0233 */
[----:B------:R-:W-:Y:S01]  /*148b0*/  SEL R51, RZ, 0x1, P3 ;  /* 0x00000001ff337807 */ /* 0x000fe20001800000 */
[----:B------:R-:W-:-:S04]  /*148c0*/  IMAD.WIDE.U32.X R52, R27, R29, R4, P6 ;  /* 0x0000001d1b347225 */ /* 0x000fc800030e0404 */
[----:B------:R-:W-:Y:S01]  /*148d0*/  IMAD.WIDE.U32 R12, R30, R26, RZ ;  /* 0x0000001a1e0c7225 */ /* 0x000fe200078e00ff */
[----:B------:R-:W-:-:S03]  /*148e0*/  IADD3 R12, P3, P6, R10, R52, R51 ;  /* 0x000000340a0c7210 */ /* 0x000fc60007e7e033 */
[----:B------:R-:W-:Y:S02]  /*148f0*/  IMAD.IADD R40, R11, 0x1, R67 ;  /* 0x000000010b287824 */ /* 0x000fe400078e0243 */
[----:B------:R-:W-:-:S03]  /*14900*/  IMAD.WIDE.U32 R4, P4, R27, R30, R64 ;  /* 0x0000001e1b047225 */ /* 0x000fc60007880040 */
[----:B------:R-:W-:Y:S01]  /*14910*/  IADD3.X R53, PT, PT, R40, R53, RZ, P3, P6 ;  /* 0x0000003528357210 */ /* 0x000fe20001fec4ff */
[----:B------:R-:W-:Y:S01]  /*14920*/  IMAD.X R11, RZ, RZ, RZ, P4 ;  /* 0x000000ffff0b7224 */ /* 0x000fe200020e06ff */
[----:B------:R-:W-:Y:S01]  /*14930*/  IADD3 RZ, P4, PT, R13, R4, RZ ;  /* 0x000000040dff7210 */ /* 0x000fe20007f9e0ff */
[----:B------:R-:W-:Y:S01]  /*14940*/  IMAD.WIDE.U32 R8, R33, R20, RZ ;  /* 0x0000001421087225 */ /* 0x000fe200078e00ff */
[----:B------:R-:W-:-:S03]  /*14950*/  ISETP.GE.U32.AND P3, PT, R12, R10, PT ;  /* 0x0000000a0c00720c */ /* 0x000fc60003f66070 */
[----:B------:R-:W-:Y:S01]  /*14960*/  IMAD.MOV.U32 R10, RZ, RZ, R5 ;  /* 0x000000ffff0a7224 */ /* 0x000fe200078e0005 */
[----:B------:R-:W-:Y:S01]  /*14970*/  ISETP.GE.U32.AND.EX P3, PT, R53, R40, PT, P3 ;  /* 0x000000283500720c */ /* 0x000fe20003f66130 */
[-C--:B------:R-:W-:Y:S02]  /*14980*/  IMAD R5, R21, R32.reuse, RZ ;  /* 0x0000002015057224 */ /* 0x080fe400078e02ff */
[----:B------:R-:W-:Y:S01]  /*14990*/  IMAD.WIDE.U32.X R30, R27, R31, R10, P4 ;  /* 0x0000001f1b1e7225 */ /* 0x000fe200020e040a */
[----:B------:R-:W-:Y:S02]  /*149a0*/  IADD3 R51, P4, PT, R12, R61, RZ ;  /* 0x0000003d0c337210 */ /* 0x000fe40007f9e0ff */
[----:B------:R-:W-:Y:S01]  /*149b0*/  SEL R64, RZ, 0x1, P3 ;  /* 0x00000001ff407807 */ /* 0x000fe20001800000 */
[----:B------:R-:W-:-:S04]  /*149c0*/  IMAD.WIDE.U32 R8, P5, R21, R32, R8 ;  /* 0x0000002015087225 */ /* 0x000fc800078a0008 */
[----:B------:R-:W-:Y:S01]  /*149d0*/  IMAD.WIDE.U32 R10, R20, R32, RZ ;  /* 0x00000020140a7225 */ /* 0x000fe200078e00ff */
[----:B------:R-:W-:-:S03]  /*149e0*/  IADD3 RZ, P6, PT, R41, R8, RZ ;  /* 0x0000000829ff7210 */ /* 0x000fc60007fde0ff */
[----:B------:R-:W-:Y:S02]  /*149f0*/  IMAD R13, R20, R33, R5 ;  /* 0x00000021140d7224 */ /* 0x000fe400078e0205 */
[----:B------:R-:W-:Y:S01]  /*14a00*/  IMAD.X R44, R53, 0x1, R44, P4 ;  /* 0x00000001352c7824 */ /* 0x000fe200020e062c */
[----:B------:R-:W-:Y:S01]  /*14a10*/  ISETP.GE.U32.AND P4, PT, R51, R12, PT ;  /* 0x0000000c3300720c */ /* 0x000fe20003f86070 */
[----:B------:R-:W-:Y:S01]  /*14a20*/  IMAD.X R5, RZ, RZ, RZ, P5 ;  /* 0x000000ffff057224 */ /* 0x000fe200028e06ff */
[----:B------:R-:W-:Y:S01]  /*14a30*/  IADD3 R57, P5, PT, R57, R10, RZ ;  /* 0x0000000a39397210 */ /* 0x000fe20007fbe0ff */
[----:B------:R-:W-:Y:S01]  /*14a40*/  IMAD.IADD R13, R11, 0x1, R13 ;  /* 0x000000010b0d7824 */ /* 0x000fe200078e020d */
[----:B------:R-:W-:Y:S01]  /*14a50*/  ISETP.GE.U32.AND.EX P4, PT, R44, R53, PT, P4 ;  /* 0x000000352c00720c */ /* 0x000fe20003f86140 */
[----:B------:R-:W-:Y:S01]  /*14a60*/  IMAD R53, R23, R32, RZ ;  /* 0x0000002017357224 */ /* 0x000fe200078e02ff */
[----:B------:R-:W-:Y:S01]  /*14a70*/  ISETP.GE.U32.AND P3, PT, R57, R10, PT ;  /* 0x0000000a3900720c */ /* 0x000fe20003f66070 */
[----:B------:R-:W-:Y:S01]  /*14a80*/  IMAD.X R60, R13, 0x1, R60, P5 ;  /* 0x000000010d3c7824 */ /* 0x000fe200028e063c */
[----:B------:R-:W-:Y:S01]  /*14a90*/  SEL R41, RZ, 0x1, P4 ;  /* 0x00000001ff297807 */ /* 0x000fe20002000000 */
[----:B------:R-:W-:-:S02]  /*14aa0*/  IMAD.MOV.U32 R4, RZ, RZ, R9 ;  /* 0x000000ffff047224 */ /* 0x000fc400078e0009 */
[----:B------:R-:W-:Y:S01]  /*14ab0*/  IMAD.WIDE.U32 R8, R22, R32, RZ ;  /* 0x0000002016087225 */ /* 0x000fe200078e00ff */
[----:B------:R-:W-:Y:S02]  /*14ac0*/  ISETP.GE.U32.AND.EX P3, PT, R60, R13, PT, P3 ;  /* 0x0000000d3c00720c */ /* 0x000fe40003f66130 */
[----:B------:R-:W-:Y:S01]  /*14ad0*/  IADD3 R64, P5, P4, R41, R30, R64 ;  /* 0x0000001e29407210 */ /* 0x000fe20007cbe040 */
[----:B------:R-:W-:Y:S01]  /*14ae0*/  IMAD R53, R22, R33, R53 ;  /* 0x0000002116357224 */ /* 0x000fe200078e0235 */
[----:B------:R-:W-:Y:S01]  /*14af0*/  SEL R61, RZ, 0x1, P3 ;  /* 0x00000001ff3d7807 */ /* 0x000fe20001800000 */
[----:B------:R-:W-:Y:S01]  /*14b00*/  IMAD.WIDE.U32 R10, R33, R22, RZ ;  /* 0x00000016210a7225 */ /* 0x000fe200078e00ff */
[----:B------:R-:W-:-:S03]  /*14b10*/  IADD3.X R66, PT, PT, RZ, R31, RZ, P5, P4 ;  /* 0x0000001fff427210 */ /* 0x000fc60002fe84ff */
[----:B------:R-:W-:Y:S01]  /*14b20*/  IMAD.WIDE.U32.X R40, R21, R33, R4, P6 ;  /* 0x0000002115287225 */ /* 0x000fe200030e0404 */
[----:B------:R-:W-:-:S03]  /*14b30*/  IADD3 R45, P6, PT, R45, R8, RZ ;  /* 0x000000082d2d7210 */ /* 0x000fc60007fde0ff */
[----:B------:R-:W-:Y:S01]  /*14b40*/  IMAD.IADD R9, R9, 0x1, R53 ;  /* 0x0000000109097824 */ /* 0x000fe200078e0235 */
[----:B------:R-:W-:Y:S01]  /*14b50*/  ISETP.GE.U32.AND P5, PT, R45, R8, PT ;  /* 0x000000082d00720c */ /* 0x000fe20003fa6070 */
[----:B------:R-:W-:-:S04]  /*14b60*/  IMAD.WIDE.U32 R10, P3, R23, R32, R10 ;  /* 0x00000020170a7225 */ /* 0x000fc8000786000a */
[----:B------:R-:W-:Y:S01]  /*14b70*/  IMAD.X R31, R9, 0x1, R50, P6 ;  /* 0x00000001091f7824 */ /* 0x000fe200030e0632 */
[----:B------:R-:W-:Y:S01]  /*14b80*/  IADD3 R61, P4, P6, R45, R40, R61 ;  /* 0x000000282d3d7210 */ /* 0x000fe20007e9e03d */
[----:B------:R-:W-:-:S03]  /*14b90*/  IMAD.WIDE.U32 R12, R32, R22, RZ ;  /* 0x00000016200c7225 */ /* 0x000fc600078e00ff */
[----:B------:R-:W-:Y:S01]  /*14ba0*/  IADD3.X R40, PT, PT, R31, R41, RZ, P4, P6 ;  /* 0x000000291f287210 */ /* 0x000fe200027ec4ff */
[----:B------:R-:W-:Y:S01]  /*14bb0*/  IMAD.MOV.U32 R4, RZ, RZ, R11 ;  /* 0x000000ffff047224 */ /* 0x000fe200078e000b */
[----:B------:R-:W-:Y:S01]  /*14bc0*/  ISETP.GE.U32.AND P4, PT, R61, R45, PT ;  /* 0x0000002d3d00720c */ /* 0x000fe20003f86070 */
[----:B------:R-:W-:Y:S01]  /*14bd0*/  IMAD.X R5, RZ, RZ, RZ, P3 ;  /* 0x000000ffff057224 */ /* 0x000fe200018e06ff */
[----:B------:R-:W-:Y:S01]  /*14be0*/  IADD3 RZ, P3, PT, R13, R10, RZ ;  /* 0x0000000a0dff7210 */ /* 0x000fe20007f7e0ff */
[-C--:B------:R-:W-:Y:S01]  /*14bf0*/  IMAD R11, R21, R34.reuse, RZ ;  /* 0x00000022150b7224 */ /* 0x080fe200078e02ff */
[----:B------:R-:W-:Y:S01]  /*14c00*/  ISETP.GE.U32.AND.EX P5, PT, R31, R9, PT, P5 ;  /* 0x000000091f00720c */ /* 0x000fe20003fa6150 */
[----:B------:R-:W-:Y:S01]  /*14c10*/  IMAD.WIDE.U32 R12, R20, R34, RZ ;  /* 0x00000022140c7225 */ /* 0x000fe200078e00ff */
[----:B------:R-:W-:Y:S02]  /*14c20*/  ISETP.GE.U32.AND.EX P4, PT, R40, R31, PT, P4 ;  /* 0x0000001f2800720c */ /* 0x000fe40003f86140 */
[----:B------:R-:W-:Y:S01]  /*14c30*/  SEL R50, RZ, 0x1, P5 ;  /* 0x00000001ff327807 */ /* 0x000fe20002800000 */
[----:B------:R-:W-:Y:S01]  /*14c40*/  IMAD.WIDE.U32 R8, R35, R20, RZ ;  /* 0x0000001423087225 */ /* 0x000fe200078e00ff */
[----:B------:R-:W-:-:S03]  /*14c50*/  IADD3 R61, P6, PT, R61, R12, RZ ;  /* 0x0000000c3d3d7210 */ /* 0x000fc60007fde0ff */
[----:B------:R-:W-:Y:S02]  /*14c60*/  IMAD R41, R20, R35, R11 ;  /* 0x0000002314297224 */ /* 0x000fe400078e020b */
[----:B------:R-:W-:-:S04]  /*14c70*/  IMAD.WIDE.U32 R8, P5, R21, R34, R8 ;  /* 0x0000002215087225 */ /* 0x000fc800078a0008 */
[----:B------:R-:W-:Y:S01]  /*14c80*/  IMAD.IADD R13, R13, 0x1, R41 ;  /* 0x000000010d0d7824 */ /* 0x000fe200078e0229 */
[----:B------:R-:W-:Y:S01]  /*14c90*/  SEL R41, RZ, 0x1, P4 ;  /* 0x00000001ff297807 */ /* 0x000fe20002000000 */
[----:B------:R-:W-:Y:S01]  /*14ca0*/  IMAD.WIDE.U32.X R4, R23, R33, R4, P3 ;  /* 0x0000002117047225 */ /* 0x000fe200018e0404 */
[----:B------:R-:W-:-:S03]  /*14cb0*/  ISETP.GE.U32.AND P3, PT, R61, R12, PT ;  /* 0x0000000c3d00720c */ /* 0x000fc60003f66070 */
[----:B------:R-:W-:-:S04]  /*14cc0*/  IMAD.WIDE.U32 R10, R34, R20, RZ ;  /* 0x00000014220a7225 */ /* 0x000fc800078e00ff */
[----:B------:R-:W-:Y:S01]  /*14cd0*/  IMAD.X R62, R13, 0x1, R40, P6 ;  /* 0x000000010d3e7824 */ /* 0x000fe200030e0628 */
[----:B------:R-:W-:Y:S01]  /*14ce0*/  IADD3 RZ, P4, PT, R11, R8, RZ ;  /* 0x000000080bff7210 */ /* 0x000fe20007f9e0ff */
[----:B------:R-:W-:Y:S01]  /*14cf0*/  IMAD.X R31, RZ, RZ, RZ, P5 ;  /* 0x000000ffff1f7224 */ /* 0x000fe200028e06ff */
[----:B------:R-:W-:Y:S01]  /*14d00*/  IADD3 R50, P5, P6, R41, R4, R50 ;  /* 0x0000000429327210 */ /* 0x000fe20007ebe032 */
[----:B------:R-:W-:Y:S01]  /*14d10*/  IMAD.MOV.U32 R30, RZ, RZ, R9 ;  /* 0x000000ffff1e7224 */ /* 0x000fe200078e0009 */
[----:B------:R-:W-:Y:S02]  /*14d20*/  ISETP.GE.U32.AND.EX P3, PT, R62, R13, PT, P3 ;  /* 0x0000000d3e00720c */ /* 0x000fe40003f66130 */
[----:B------:R-:W-:Y:S01]  /*14d30*/  IADD3.X R73, PT, PT, RZ, R5, RZ, P5, P6 ;  /* 0x00000005ff497210 */ /* 0x000fe20002fec4ff */
[----:B------:R-:W-:Y:S10]  /*14d40*/  @!P1 BRA P2, `(.L_x_70) ;  /* 0x0000000000309947 */ /* 0x000ff40001000000 */
[----:B------:R-:W-:Y:S02]  /*14d50*/  IADD3 R55, P2, P6, R55, -R58, -R6 ;  /* 0x8000003a37377210 */ /* 0x000fe40007e5e806 */
[-C--:B------:R-:W-:Y:S02]  /*14d60*/  IADD3 R63, P5, PT, R63, -R6.reuse, RZ ;  /* 0x800000063f3f7210 */ /* 0x080fe40007fbe0ff */
[----:B------:R-:W-:Y:S02]  /*14d70*/  IADD3.X R49, PT, PT, R49, ~R59, ~R7, P2, P6 ;  /* 0x8000003b31317210 */ /* 0x000fe400017ecc07 */
[----:B------:R-:W-:Y:S02]  /*14d80*/  IADD3 R43, P2, PT, R43, -R6, RZ ;  /* 0x800000062b2b7210 */ /* 0x000fe40007f5e0ff */
[-C--:B------:R-:W-:Y:S02]  /*14d90*/  IADD3.X R42, P5, PT, R42, ~R7.reuse, RZ, P5, !PT ;  /* 0x800000072a2a7210 */ /* 0x080fe40002fbe4ff */
[----:B------:R-:W-:-:S02]  /*14da0*/  IADD3.X R69, P2, PT, R69, ~R7, RZ, P2, !PT ;  /* 0x8000000745457210 */ /* 0x000fc4000175e4ff */
[----:B------:R-:W-:Y:S02]  /*14db0*/  IADD3 R39, P6, PT, R39, -R2, RZ ;  /* 0x8000000227277210 */ /* 0x000fe40007fde0ff */
[----:B------:R-:W-:Y:S02]  /*14dc0*/  IADD3.X R63, P5, PT, R63, ~UR14, RZ, P5, !PT ;  /* 0x8000000e3f3f7c10 */ /* 0x000fe4000afbe4ff */
[----:B------:R-:W-:Y:S01]  /*14dd0*/  IADD3.X R43, P2, PT, R43, ~UR12, RZ, P2, !PT ;  /* 0x8000000c2b2b7c10 */ /* 0x000fe2000975e4ff */
[----:B------:R-:W-:Y:S01]  /*14de0*/  IMAD.X R46, R46, 0x1, ~R3, P6 ;  /* 0x000000012e2e7824 */ /* 0x000fe200030e0e03 */
[----:B------:R-:W-:Y:S02]  /*14df0*/  IADD3.X R42, PT, PT, R42, ~UR15, RZ, P5, !PT ;  /* 0x8000000f2a2a7c10 */ /* 0x000fe4000affe4ff */
[----:B------:R-:W-:-:S09]  /*14e00*/  IADD3.X R69, PT, PT, R69, ~UR13, RZ, P2, !PT ;  /* 0x8000000d45457c10 */ /* 0x000fd200097fe4ff */
.L_x_70:
[----:B------:R-:W-:Y:S01]  /*14e10*/  IADD3 RZ, P2, PT, R63, R14, RZ ;  /* 0x0000000e3fff7210 */ /* 0x000fe20007f5e0ff */
[-C--:B------:R-:W-:Y:S01]  /*14e20*/  IMAD R5, R25, R32.reuse, RZ ;  /* 0x0000002019057224 */ /* 0x080fe200078e02ff */
[----:B------:R-:W-:Y:S01]  /*14e30*/  SEL R70, RZ, 0x1, P3 ;  /* 0x00000001ff467807 */ /* 0x000fe20001800000 */
[----:B------:R-:W-:Y:S01]  /*14e40*/  IMAD.WIDE.U32 R40, R24, R32, RZ ;  /* 0x0000002018287225 */ /* 0x000fe200078e00ff */
[----:B------:R-:W-:-:S03]  /*14e50*/  IADD3.X RZ, P2, PT, R42, R16, RZ, P2, !PT ;  /* 0x000000102aff7210 */ /* 0x000fc6000175e4ff */
[----:B------:R-:W-:Y:S01]  /*14e60*/  IMAD R45, R24, R33, R5 ;  /* 0x00000021182d7224 */ /* 0x000fe200078e0205 */
[----:B------:R-:W-:Y:S01]  /*14e70*/  IADD3.X R63, P2, P5, R63, R63, R14, P2, !PT ;  /* 0x0000003f3f3f7210 */ /* 0x000fe2000155e40e */
[----:B------:R-:W-:Y:S01]  /*14e80*/  IMAD R53, R23, R34, RZ ;  /* 0x0000002217357224 */ /* 0x000fe200078e02ff */
[----:B------:R-:W-:Y:S01]  /*14e90*/  IADD3 R51, P6, PT, R51, R40, RZ ;  /* 0x0000002833337210 */ /* 0x000fe20007fde0ff */
[----:B------:R-:W-:Y:S01]  /*14ea0*/  IMAD.IADD R45, R41, 0x1, R45 ;  /* 0x00000001292d7824 */ /* 0x000fe200078e022d */
[----:B------:R-:W-:Y:S01]  /*14eb0*/  IADD3.X R65, PT, PT, R42, R42, R16, P2, P5 ;  /* 0x0000002a2a417210 */ /* 0x000fe200017ea410 */
[C---:B------:R-:W-:Y:S01]  /*14ec0*/  IMAD.WIDE.U32 R4, R22.reuse, R34, RZ ;  /* 0x0000002216047225 */ /* 0x040fe200078e00ff */
[----:B------:R-:W-:Y:S02]  /*14ed0*/  IADD3 RZ, P2, PT, R43, R14, RZ ;  /* 0x0000000e2bff7210 */ /* 0x000fe40007f5e0ff */
[----:B------:R-:W-:Y:S01]  /*14ee0*/  IADD3 R50, P5, PT, R51, R50, RZ ;  /* 0x0000003233327210 */ /* 0x000fe20007fbe0ff */
[----:B------:R-:W-:Y:S01]  /*14ef0*/  IMAD R53, R22, R35, R53 ;  /* 0x0000002316357224 */ /* 0x000fe200078e0235 */
[----:B------:R-:W-:Y:S01]  /*14f00*/  IADD3.X RZ, P2, PT, R69, R16, RZ, P2, !PT ;  /* 0x0000001045ff7210 */ /* 0x000fe2000175e4ff */
[----:B------:R-:W-:Y:S01]  /*14f10*/  IMAD.X R42, R45, 0x1, R44, P6 ;  /* 0x000000012d2a7824 */ /* 0x000fe200030e062c */
[----:B------:R-:W-:Y:S01]  /*14f20*/  IADD3 R67, P6, PT, R50, R4, RZ ;  /* 0x0000000432437210 */ /* 0x000fe20007fde0ff */
[----:B------:R-:W-:-:S04]  /*14f30*/  IMAD.WIDE.U32 R8, R33, R24, RZ ;  /* 0x0000001821087225 */ /* 0x000fc800078e00ff */
[----:B------:R-:W-:Y:S02]  /*14f40*/  IMAD.IADD R68, R5, 0x1, R53 ;  /* 0x0000000105447824 */ /* 0x000fe400078e0235 */
[----:B------:R-:W-:Y:S01]  /*14f50*/  IMAD.WIDE.U32.X R30, R21, R35, R30, P4 ;  /* 0x00000023151e7225 */ /* 0x000fe200020e041e */
[----:B------:R-:W-:-:S03]  /*14f60*/  IADD3.X R5, P2, P4, R43, R43, R14, P2, !PT ;  /* 0x0000002b2b057210 */ /* 0x000fc6000145e40e */
[----:B------:R-:W-:Y:S01]  /*14f70*/  IMAD.X R73, R42, 0x1, R73, P5 ;  /* 0x000000012a497824 */ /* 0x000fe200028e0649 */
[----:B------:R-:W-:Y:S01]  /*14f80*/  IADD3.X R69, PT, PT, R69, R69, R16, P2, P4 ;  /* 0x0000004545457210 */ /* 0x000fe200017e8410 */
[----:B------:R-:W-:Y:S01]  /*14f90*/  IMAD.WIDE.U32 R12, R32, R24, RZ ;  /* 0x00000018200c7225 */ /* 0x000fe200078e00ff */
[----:B------:R-:W-:Y:S02]  /*14fa0*/  IADD3 R70, P3, P4, R67, R30, R70 ;  /* 0x0000001e43467210 */ /* 0x000fe40007c7e046 */
[----:B------:R-:W-:Y:S01]  /*14fb0*/  ISETP.GE.U32.AND P2, PT, R51, R40, PT ;  /* 0x000000283300720c */ /* 0x000fe20003f46070 */
[----:B------:R-:W-:Y:S02]  /*14fc0*/  IMAD.X R71, R68, 0x1, R73, P6 ;  /* 0x0000000144477824 */ /* 0x000fe400030e0649 */
[----:B------:R-:W-:Y:S01]  /*14fd0*/  IMAD.WIDE.U32 R8, P5, R25, R32, R8 ;  /* 0x0000002019087225 */ /* 0x000fe200078a0008 */
[----:B------:R-:W-:Y:S02]  /*14fe0*/  ISETP.GE.U32.AND.EX P2, PT, R42, R45, PT, P2 ;  /* 0x0000002d2a00720c */ /* 0x000fe40003f46120 */
[----:B------:R-:W-:Y:S01]  /*14ff0*/  IADD3.X R72, PT, PT, R71, R31, RZ, P3, P4 ;  /* 0x0000001f47487210 */ /* 0x000fe20001fe84ff */
[----:B------:R-:W-:Y:S01]  /*15000*/  IMAD.WIDE.U32 R10, R33, R26, RZ ;  /* 0x0000001a210a7225 */ /* 0x000fe200078e00ff */
[----:B------:R-:W-:-:S02]  /*15010*/  IADD3 RZ, P4, PT, R13, R8, RZ ;  /* 0x000000080dff7210 */ /* 0x000fc40007f9e0ff */
[----:B------:R-:W-:Y:S01]  /*15020*/  SEL R75, RZ, 0x1, P2 ;  /* 0x00000001ff4b7807 */ /* 0x000fe20001000000 */
[----:B------:R-:W-:-:S04]  /*15030*/  IMAD.WIDE.U32 R12, R35, R22, RZ ;  /* 0x00000016230c7225 */ /* 0x000fc800078e00ff */
[----:B------:R-:W-:-:S04]  /*15040*/  IMAD.WIDE.U32 R10, P6, R27, R32, R10 ;  /* 0x000000201b0a7225 */ /* 0x000fc800078c000a */
[----:B------:R-:W-:-:S04]  /*15050*/  IMAD.WIDE.U32 R44, R34, R22, RZ ;  /* 0x00000016222c7225 */ /* 0x000fc800078e00ff */
[----:B------:R-:W-:-:S04]  /*15060*/  IMAD.WIDE.U32 R12, P2, R23, R34, R12 ;  /* 0x00000022170c7225 */ /* 0x000fc8000784000c */
[----:B------:R-:W-:Y:S01]  /*15070*/  IMAD.X R43, RZ, RZ, RZ, P6 ;  /* 0x000000ffff2b7224 */ /* 0x000fe200030e06ff */
[----:B------:R-:W-:Y:S01]  /*15080*/  IADD3 RZ, P6, PT, R45, R12, RZ ;  /* 0x0000000c2dff7210 */ /* 0x000fe20007fde0ff */
[----:B------:R-:W-:-:S04]  /*15090*/  IMAD.WIDE.U32 R40, R32, R26, RZ ;  /* 0x0000001a20287225 */ /* 0x000fc800078e00ff */
[----:B------:R-:W-:Y:S01]  /*150a0*/  IMAD.X R45, RZ, RZ, RZ, P2 ;  /* 0x000000ffff2d7224 */ /* 0x000fe200010e06ff */
[----:B------:R-:W-:Y:S01]  /*150b0*/  ISETP.GE.U32.AND P2, PT, R50, R51, PT ;  /* 0x000000333200720c */ /* 0x000fe20003f46070 */
[----:B------:R-:W-:Y:S01]  /*150c0*/  IMAD.MOV.U32 R40, RZ, RZ, R9 ;  /* 0x000000ffff287224 */ /* 0x000fe200078e0009 */
[----:B------:R-:W-:Y:S01]  /*150d0*/  IADD3 RZ, P3, PT, R41, R10, RZ ;  /* 0x0000000a29ff7210 */ /* 0x000fe20007f7e0ff */
[----:B------:R-:W-:Y:S01]  /*150e0*/  IMAD.X R41, RZ, RZ, RZ, P5 ;  /* 0x000000ffff297224 */ /* 0x000fe200028e06ff */
[----:B------:R-:W-:Y:S01]  /*150f0*/  ISETP.GE.U32.AND.EX P2, PT, R73, R42, PT, P2 ;  /* 0x0000002a4900720c */ /* 0x000fe20003f46120 */
[----:B------:R-:W-:Y:S02]  /*15100*/  IMAD.MOV.U32 R42, RZ, RZ, R11 ;  /* 0x000000ffff2a7224 */ /* 0x000fe400078e000b */
[-C--:B------:R-:W-:Y:S01]  /*15110*/  IMAD.WIDE.U32.X R40, R25, R33.reuse, R40, P4 ;  /* 0x0000002119287225 */ /* 0x080fe200020e0428 */
[----:B------:R-:W-:Y:S02]  /*15120*/  SEL R8, RZ, 0x1, P2 ;  /* 0x00000001ff087807 */ /* 0x000fe40001000000 */
[----:B------:R-:W-:Y:S01]  /*15130*/  ISETP.GE.U32.AND P2, PT, R67, R4, PT ;  /* 0x000000044300720c */ /* 0x000fe20003f46070 */
[----:B------:R-:W-:Y:S01]  /*15140*/  IMAD.WIDE.U32.X R42, R27, R33, R42, P3 ;  /* 0x000000211b2a7225 */ /* 0x000fe200018e042a */
[----:B------:R-:W-:-:S02]  /*15150*/  ISETP.GE.U32.AND P3, PT, R70, R67, PT ;  /* 0x000000434600720c */ /* 0x000fc40003f66070 */
[----:B------:R-:W-:Y:S01]  /*15160*/  IADD3 RZ, P4, PT, R55, R14, RZ ;  /* 0x0000000e37ff7210 */ /* 0x000fe20007f9e0ff */
[----:B------:R-:W-:Y:S01]  /*15170*/  IMAD.MOV.U32 R44, RZ, RZ, R13 ;  /* 0x000000ffff2c7224 */ /* 0x000fe200078e000d */
[----:B------:R-:W-:Y:S01]  /*15180*/  ISETP.GE.U32.AND.EX P2, PT, R71, R68, PT, P2 ;  /* 0x000000444700720c */ /* 0x000fe20003f46120 */
[----:B------:R-:W-:Y:S01]  /*15190*/  IMAD R11, R27, R32, RZ ;  /* 0x000000201b0b7224 */ /* 0x000fe200078e02ff */
[----:B------:R-:W-:Y:S01]  /*151a0*/  ISETP.GE.U32.AND.EX P3, PT, R72, R71, PT, P3 ;  /* 0x000000474800720c */ /* 0x000fe20003f66130 */
[----:B------:R-:W-:Y:S01]  /*151b0*/  IMAD.WIDE.U32 R52, R35, R24, RZ ;  /* 0x0000001823347225 */ /* 0x000fe200078e00ff */
[----:B------:R-:W-:Y:S02]  /*151c0*/  IADD3.X RZ, P4, PT, R49, R16, RZ, P4, !PT ;  /* 0x0000001031ff7210 */ /* 0x000fe4000279e4ff */
[----:B------:R-:W-:Y:S01]  /*151d0*/  SEL R4, RZ, 0x1, P2 ;  /* 0x00000001ff047807 */ /* 0x000fe20001000000 */
[----:B------:R-:W-:Y:S01]  /*151e0*/  IMAD.WIDE.U32.X R22, R23, R35, R44, P6 ;  /* 0x0000002317167225 */ /* 0x000fe200030e042c */
[----:B------:R-:W-:-:S02]  /*151f0*/  SEL R9, RZ, 0x1, P3 ;  /* 0x00000001ff097807 */ /* 0x000fc40001800000 */
[----:B------:R-:W-:Y:S01]  /*15200*/  IADD3.X R55, P4, P6, R55, R55, R14, P4, !PT ;  /* 0x0000003737377210 */ /* 0x000fe2000269e40e */
[----:B------:R-:W-:Y:S01]  /*15210*/  IMAD R13, R26, R33, R11 ;  /* 0x000000211a0d7224 */ /* 0x000fe200078e020b */
[----:B------:R-:W-:Y:S01]  /*15220*/  IADD3 R75, P2, P3, R8, R40, R75 ;  /* 0x00000028084b7210 */ /* 0x000fe20007b5e04b */
[----:B------:R-:W-:Y:S01]  /*15230*/  IMAD.WIDE.U32 R32, R26, R32, RZ ;  /* 0x000000201a207225 */ /* 0x000fe200078e00ff */
[----:B------:R-:W-:Y:S02]  /*15240*/  IADD3.X R10, PT, PT, R49, R49, R16, P4, P6 ;  /* 0x00000031310a7210 */ /* 0x000fe400027ec410 */
[----:B------:R-:W-:Y:S01]  /*15250*/  IADD3.X R11, PT, PT, RZ, R41, RZ, P2, P3 ;  /* 0x00000029ff0b7210 */ /* 0x000fe200017e64ff */
[----:B------:R-:W-:Y:S01]  /*15260*/  IMAD.WIDE.U32 R30, R34, R24, RZ ;  /* 0x00000018221e7225 */ /* 0x000fe200078e00ff */
[----:B------:R-:W-:Y:S02]  /*15270*/  IADD3 R41, P3, P6, R9, R22, R4 ;  /* 0x0000001609297210 */ /* 0x000fe40007e7e004 */
[----:B------:R-:W-:Y:S01]  /*15280*/  IADD3 R64, P4, PT, R64, R32, RZ ;  /* 0x0000002040407210 */ /* 0x000fe20007f9e0ff */
[----:B------:R-:W-:Y:S01]  /*15290*/  IMAD.WIDE.U32 R52, P5, R25, R34, R52 ;  /* 0x0000002219347225 */ /* 0x000fe200078a0034 */
[----:B------:R-:W-:-:S02]  /*152a0*/  IADD3.X R22, PT, PT, RZ, R23, RZ, P3, P6 ;  /* 0x00000017ff167210 */ /* 0x000fc40001fec4ff */
[----:B------:R-:W-:Y:S01]  /*152b0*/  ISETP.GE.U32.AND P3, PT, R64, R32, PT ;  /* 0x000000204000720c */ /* 0x000fe20003f66070 */
[----:B------:R-:W-:Y:S01]  /*152c0*/  IMAD.X R51, RZ, RZ, RZ, P5 ;  /* 0x000000ffff337224 */ /* 0x000fe200028e06ff */
[----:B------:R-:W-:Y:S01]  /*152d0*/  IADD3 RZ, P5, PT, R31, R52, RZ ;  /* 0x000000341fff7210 */ /* 0x000fe20007fbe0ff */
[----:B------:R-:W-:Y:S01]  /*152e0*/  IMAD R9, R25, R34, RZ ;  /* 0x0000002219097224 */ /* 0x000fe200078e02ff */
[----:B------:R-:W-:Y:S01]  /*152f0*/  IADD3 R39, P6, PT, R39, R39, RZ ;  /* 0x0000002727277210 */ /* 0x000fe20007fde0ff */
[----:B------:R-:W-:Y:S01]  /*15300*/  IMAD.IADD R13, R33, 0x1, R13 ;  /* 0x00000001210d7824 */ /* 0x000fe200078e020d */
[----:B------:R-:W-:Y:S01]  /*15310*/  LOP3.LUT R8, R63, R55, R5, 0x80, !PT ;  /* 0x000000373f087212 */ /* 0x000fe200078e8005 */
[----:B------:R-:W-:Y:S02]  /*15320*/  IMAD.MOV.U32 R50, RZ, RZ, R53 ;  /* 0x000000ffff327224 */ /* 0x000fe400078e0035 */
[----:B------:R-:W-:Y:S01]  /*15330*/  IMAD R23, R24, R35, R9 ;  /* 0x0000002318177224 */ /* 0x000fe200078e0209 */
[----:B------:R-:W-:Y:S01]  /*15340*/  ISETP.NE.U32.AND P2, PT, R8, -0x1, PT ;  /* 0xffffffff0800780c */ /* 0x000fe20003f45070 */
[----:B------:R-:W-:Y:S01]  /*15350*/  IMAD.X R66, R13, 0x1, R66, P4 ;  /* 0x000000010d427824 */ /* 0x000fe200020e0642 */
[----:B------:R-:W-:Y:S01]  /*15360*/  IADD3 R9, P4, PT, R64, R75, RZ ;  /* 0x0000004b40097210 */ /* 0x000fe20007f9e0ff */
[----:B------:R-:W-:-:S03]  /*15370*/  IMAD.WIDE.U32.X R50, R25, R35, R50, P5 ;  /* 0x0000002319327225 */ /* 0x000fc600028e0432 */
[----:B------:R-:W-:Y:S01]  /*15380*/  ISETP.GE.U32.AND.EX P5, PT, R66, R13, PT, P3 ;  /* 0x0000000d4200720c */ /* 0x000fe20003fa6130 */
[----:B------:R-:W-:-:S03]  /*15390*/  IMAD.WIDE.U32 R24, R24, R34, RZ ;  /* 0x0000002218187225 */ /* 0x000fc600078e00ff */
[----:B------:R-:W-:Y:S01]  /*153a0*/  SEL R13, RZ, 0x1, P5 ;  /* 0x00000001ff0d7807 */ /* 0x000fe20002800000 */
[----:B------:R-:W-:Y:S01]  /*153b0*/  IMAD.X R11, R66, 0x1, R11, P4 ;  /* 0x00000001420b7824 */ /* 0x000fe200020e060b */
[C---:B------:R-:W-:Y:S01]  /*153c0*/  ISETP.GE.U32.AND P4, PT, R9.reuse, R64, PT ;  /* 0x000000400900720c */ /* 0x040fe20003f86070 */
[----:B------:R-:W-:Y:S01]  /*153d0*/  IMAD.X R46, R46, 0x1, R46, P6 ;  /* 0x000000012e2e7824 */ /* 0x000fe200030e062e */
[----:B------:R-:W-:Y:S01]  /*153e0*/  IADD3 R4, P3, PT, R9, R24, RZ ;  /* 0x0000001809047210 */ /* 0x000fe20007f7e0ff */
[----:B------:R-:W-:Y:S01]  /*153f0*/  IMAD.IADD R12, R25, 0x1, R23 ;  /* 0x00000001190c7824 */ /* 0x000fe200078e0217 */
[----:B------:R-:W-:Y:S01]  /*15400*/  ISETP.GE.U32.AND.EX P4, PT, R11, R66, PT, P4 ;  /* 0x000000420b00720c */ /* 0x000fe20003f86140 */
[----:B------:R-:W-:Y:S01]  /*15410*/  IMAD.WIDE.U32 R8, R72, 0x3d1, RZ ;  /* 0x000003d148087825 */ /* 0x000fe200078e00ff */
[----:B------:R-:W-:Y:S02]  /*15420*/  IADD3 R41, P6, PT, R4, R41, RZ ;  /* 0x0000002904297210 */ /* 0x000fe40007fde0ff */
[----:B------:R-:W-:Y:S01]  /*15430*/  ISETP.GE.U32.AND P5, PT, R39, -0x3d1, PT ;  /* 0xfffffc2f2700780c */ /* 0x000fe20003fa6070 */
[----:B------:R-:W-:Y:S01]  /*15440*/  IMAD.X R11, R12, 0x1, R11, P3 ;  /* 0x000000010c0b7824 */ /* 0x000fe200018e060b */
[----:B------:R-:W-:-:S02]  /*15450*/  SEL R31, RZ, 0x1, P4 ;  /* 0x00000001ff1f7807 */ /* 0x000fc40002000000 */
[----:B------:R-:W-:Y:S01]  /*15460*/  ISETP.GE.U32.AND P4, PT, R4, R24, PT ;  /* 0x000000180400720c */ /* 0x000fe20003f86070 */
[----:B------:R-:W-:Y:S01]  /*15470*/  IMAD.X R24, R11, 0x1, R22, P6 ;  /* 0x000000010b187824 */ /* 0x000fe200030e0616 */
[----:B------:R-:W-:Y:S01]  /*15480*/  ISETP.GE.U32.AND P3, PT, R41, R4, PT ;  /* 0x000000042900720c */ /* 0x000fe20003f66070 */
[----:B------:R-:W-:Y:S01]  /*15490*/  IMAD.WIDE.U32 R22, R35, R26, RZ ;  /* 0x0000001a23167225 */ /* 0x000fe200078e00ff */
[----:B------:R-:W-:Y:S02]  /*154a0*/  ISETP.GE.U32.AND.EX P5, PT, R46, -0x2, PT, P5 ;  /* 0xfffffffe2e00780c */ /* 0x000fe40003fa6150 */
[----:B------:R-:W-:Y:S02]  /*154b0*/  LOP3.LUT R4, R65, R10, R69, 0x80, !PT ;  /* 0x0000000a41047212 */ /* 0x000fe400078e8045 */
[----:B------:R-:W-:Y:S02]  /*154c0*/  ISETP.GE.U32.AND.EX P4, PT, R11, R12, PT, P4 ;  /* 0x0000000c0b00720c */ /* 0x000fe40003f86140 */
[----:B------:R-:W-:-:S02]  /*154d0*/  ISETP.NE.OR.EX P2, PT, R4, -0x1, !P5, P2 ;  /* 0xffffffff0400780c */ /* 0x000fc40006f45720 */
[----:B------:R-:W-:Y:S01]  /*154e0*/  ISETP.GE.U32.AND.EX P3, PT, R24, R11, PT, P3 ;  /* 0x0000000b1800720c */ /* 0x000fe20003f66130 */
[----:B------:R-:W-:Y:S01]  /*154f0*/  IMAD R11, R21, R28, RZ ;  /* 0x0000001c150b7224 */ /* 0x000fe200078e02ff */
[----:B------:R-:W-:Y:S02]  /*15500*/  IADD3 R31, P5, P6, R31, R42, R13 ;  /* 0x0000002a1f1f7210 */ /* 0x000fe40007ebe00d */
[----:B------:R-:W-:Y:S01]  /*15510*/  SEL R4, RZ, 0x1, P4 ;  /* 0x00000001ff047807 */ /* 0x000fe20002000000 */
[C---:B------:R-:W-:Y:S01]  /*15520*/  IMAD.WIDE.U32 R8, P4, R70.reuse, 0x1, R8 ;  /* 0x0000000146087825 */ /* 0x040fe20007880008 */
[----:B------:R-:W-:Y:S02]  /*15530*/  SEL R33, RZ, 0x1, P3 ;  /* 0x00000001ff217807 */ /* 0x000fe40001800000 */
[----:B------:R-:W-:Y:S01]  /*15540*/  IADD3.X R42, PT, PT, RZ, R43, RZ, P5, P6 ;  /* 0x0000002bff2a7210 */ /* 0x000fe20002fec4ff */
[----:B------:R-:W-:Y:S01]  /*15550*/  IMAD.WIDE.U32 R70, R70, 0x3d1, RZ ;  /* 0x000003d146467825 */ /* 0x000fe200078e00ff */
[----:B------:R-:W-:-:S03]  /*15560*/  IADD3 R33, P5, P6, R33, R50, R4 ;  /* 0x0000003221217210 */ /* 0x000fc60007ebe004 */
[----:B------:R-:W-:Y:S01]  /*15570*/  IMAD.X R13, RZ, RZ, RZ, P4 ;  /* 0x000000ffff0d7224 */ /* 0x000fe200020e06ff */
[----:B------:R-:W-:Y:S01]  /*15580*/  IADD3 R43, P3, PT, R71, R8, RZ ;  /* 0x00000008472b7210 */ /* 0x000fe20007f7e0ff */
[----:B------:R-:W-:Y:S01]  /*15590*/  IMAD.MOV.U32 R12, RZ, RZ, R9 ;  /* 0x000000ffff0c7224 */ /* 0x000fe200078e0009 */
[----:B------:R-:W-:Y:S01]  /*155a0*/  IADD3.X R50, PT, PT, RZ, R51, RZ, P5, P6 ;  /* 0x00000033ff327210 */ /* 0x000fe20002fec4ff */
[----:B------:R-:W-:Y:S10]  /*155b0*/  @!P1 BRA P2, `(.L_x_71) ;  /* 0x0000000000309947 */ /* 0x000ff40001000000 */
        /* <DEDUP_REMOVED lines=12> */
.L_x_71:
[----:B------:R-:W-:Y:S01]  /*15680*/  IADD3 RZ, P2, PT, R63, R14, RZ ;  /* 0x0000000e3fff7210 */ /* 0x000fe20007f5e0ff */
[----:B------:R-:W-:Y:S01]  /*15690*/  IMAD.WIDE.U32 R8, P4, R27, R34, R22 ;  /* 0x000000221b087225 */ /* 0x000fe20007880016 */
[----:B------:R-:W-:Y:S02]  /*156a0*/  IADD3 RZ, P5, PT, R5, R14, RZ ;  /* 0x0000000e05ff7210 */ /* 0x000fe40007fbe0ff */
[-C--:B------:R-:W-:Y:S01]  /*156b0*/  IADD3.X RZ, P2, PT, R65, R16.reuse, RZ, P2, !PT ;  /* 0x0000001041ff7210 */ /* 0x080fe2000175e4ff */
[----:B------:R-:W-:Y:S01]  /*156c0*/  IMAD.MOV.U32 R22, RZ, RZ, R70 ;  /* 0x000000ffff167224 */ /* 0x000fe200078e0046 */
[----:B------:R-:W-:Y:S01]  /*156d0*/  IADD3.X RZ, P6, PT, R69, R16, RZ, P5, !PT ;  /* 0x0000001045ff7210 */ /* 0x000fe20002fde4ff */
[----:B------:R-:W-:Y:S01]  /*156e0*/  IMAD.MOV.U32 R23, RZ, RZ, R43 ;  /* 0x000000ffff177224 */ /* 0x000fe200078e002b */
[----:B------:R-:W-:Y:S01]  /*156f0*/  IADD3 RZ, P5, PT, R55, R14, RZ ;  /* 0x0000000e37ff7210 */ /* 0x000fe20007fbe0ff */
[----:B------:R-:W-:Y:S02]  /*15700*/  IMAD R29, R20, R29, R11 ;  /* 0x0000001d141d7224 */ /* 0x000fe400078e020b */
[----:B------:R-:W-:Y:S01]  /*15710*/  IMAD.X R11, RZ, RZ, RZ, P4 ;  /* 0x000000ffff0b7224 */ /* 0x000fe200020e06ff */
[----:B------:R-:W-:Y:S01]  /*15720*/  IADD3.X R63, P2, P4, R63, R63, R14, P2, !PT ;  /* 0x0000003f3f3f7210 */ /* 0x000fe2000145e40e */
[----:B------:R-:W-:Y:S01]  /*15730*/  IMAD.WIDE.U32.X R72, R72, 0x1, R12, P3 ;  /* 0x0000000148487825 */ /* 0x000fe200018e040c */
[----:B------:R-:W-:-:S02]  /*15740*/  IADD3.X R25, P6, P3, R5, R5, R14, P6, !PT ;  /* 0x0000000505197210 */ /* 0x000fc400033de40e */
[----:B------:R-:W-:Y:S01]  /*15750*/  IADD3.X RZ, P5, PT, R10, R16, RZ, P5, !PT ;  /* 0x000000100aff7210 */ /* 0x000fe20002fbe4ff */
[----:B------:R-:W-:Y:S01]  /*15760*/  IMAD.WIDE.U32 R20, R20, R28, R22 ;  /* 0x0000001c14147225 */ /* 0x000fe200078e0016 */
[--C-:B------:R-:W-:Y:S02]  /*15770*/  IADD3.X R30, PT, PT, R65, R65, R16.reuse, P2, P4 ;  /* 0x00000041411e7210 */ /* 0x100fe400017e8410 */
[----:B------:R-:W-:Y:S01]  /*15780*/  IADD3.X R69, PT, PT, R69, R69, R16, P6, P3 ;  /* 0x0000004545457210 */ /* 0x000fe200037e6410 */
[----:B------:R-:W-:Y:S01]  /*15790*/  IMAD.WIDE.U32 R12, R24, 0x3d1, RZ ;  /* 0x000003d1180c7825 */ /* 0x000fe200078e00ff */
[----:B------:R-:W-:Y:S02]  /*157a0*/  ISETP.GE.U32.AND P2, PT, R20, R70, PT ;  /* 0x000000461400720c */ /* 0x000fe40003f46070 */
[----:B------:R-:W-:Y:S01]  /*157b0*/  IADD3.X R55, P5, P4, R55, R55, R14, P5, !PT ;  /* 0x0000003737377210 */ /* 0x000fe20002cbe40e */
[----:B------:R-:W-:Y:S02]  /*157c0*/  IMAD.IADD R28, R21, 0x1, R29 ;  /* 0x00000001151c7824 */ /* 0x000fe400078e021d */
[----:B------:R-:W-:Y:S01]  /*157d0*/  IMAD.WIDE.U32 R4, R41, 0x3d1, RZ ;  /* 0x000003d129047825 */ /* 0x000fe200078e00ff */
[----:B------:R-:W-:-:S02]  /*157e0*/  IADD3.X R32, PT, PT, R10, R10, R16, P5, P4 ;  /* 0x0000000a0a207210 */ /* 0x000fc40002fe8410 */
[----:B------:R-:W-:Y:S01]  /*157f0*/  ISETP.GE.U32.AND.EX P2, PT, R28, R43, PT, P2 ;  /* 0x0000002b1c00720c */ /* 0x000fe20003f46120 */
[----:B------:R-:W-:Y:S01]  /*15800*/  IMAD.WIDE.U32 R12, P3, R41, 0x1, R12 ;  /* 0x00000001290c7825 */ /* 0x000fe2000786000c */
[----:B------:R-:W-:-:S03]  /*15810*/  IADD3 R29, P4, PT, R56, R4, RZ ;  /* 0x00000004381d7210 */ /* 0x000fc60007f9e0ff */
[----:B------:R-:W-:Y:S01]  /*15820*/  IMAD.WIDE.U32 R22, R34, R26, RZ ;  /* 0x0000001a22167225 */ /* 0x000fe200078e00ff */
[----:B------:R-:W-:Y:S02]  /*15830*/  IADD3 R12, P6, PT, R5, R12, RZ ;  /* 0x0000000c050c7210 */ /* 0x000fe40007fde0ff */
[----:B------:R-:W-:Y:S01]  /*15840*/  SEL R5, RZ, 0x1, P2 ;  /* 0x00000001ff057807 */ /* 0x000fe20001000000 */
[----:B------:R-:W-:Y:S01]  /*15850*/  IMAD R43, R27, R34, RZ ;  /* 0x000000221b2b7224 */ /* 0x000fe200078e02ff */
[----:B------:R-:W-:Y:S01]  /*15860*/  IADD3 RZ, P2, PT, R23, R8, RZ ;  /* 0x0000000817ff7210 */ /* 0x000fe20007f5e0ff */
[----:B------:R-:W-:Y:S01]  /*15870*/  IMAD.X R41, R12, 0x1, R54, P4 ;  /* 0x000000010c297824 */ /* 0x000fe200020e0636 */
[----:B------:R-:W-:Y:S01]  /*15880*/  IADD3 R5, P4, P5, R29, R72, R5 ;  /* 0x000000481d057210 */ /* 0x000fe20007d9e005 */
[----:B------:R-:W-:-:S03]  /*15890*/  IMAD.WIDE.U32 R22, R26, R34, RZ ;  /* 0x000000221a167225 */ /* 0x000fc600078e00ff */
[----:B------:R-:W-:Y:S01]  /*158a0*/  IADD3.X R72, PT, PT, R41, R73, RZ, P4, P5 ;  /* 0x0000004929487210 */ /* 0x000fe200027ea4ff */
[----:B------:R-:W-:Y:S01]  /*158b0*/  IMAD R43, R26, R35, R43 ;  /* 0x000000231a2b7224 */ /* 0x000fe200078e022b */
[----:B------:R-:W-:Y:S01]  /*158c0*/  IADD3 R8, P4, PT, R31, R22, RZ ;  /* 0x000000161f087210 */ /* 0x000fe20007f9e0ff */
[----:B------:R-:W-:Y:S01]  /*158d0*/  IMAD.MOV.U32 R10, RZ, RZ, R9 ;  /* 0x000000ffff0a7224 */ /* 0x000fe200078e0009 */
[----:B------:R-:W-:Y:S01]  /*158e0*/  IADD3 R39, P5, PT, R39, R39, RZ ;  /* 0x0000002727277210 */ /* 0x000fe20007fbe0ff */
[----:B------:R-:W-:Y:S02]  /*158f0*/  IMAD.IADD R23, R23, 0x1, R43 ;  /* 0x0000000117177824 */ /* 0x000fe400078e022b */
[----:B------:R-:W-:Y:S01]  /*15900*/  IMAD.WIDE.U32.X R10, R27, R35, R10, P2 ;  /* 0x000000231b0a7225 */ /* 0x000fe200010e040a */
[----:B------:R-:W-:-:S03]  /*15910*/  IADD3 R27, P2, PT, R8, R33, RZ ;  /* 0x00000021081b7210 */ /* 0x000fc60007f5e0ff */
[----:B------:R-:W-:Y:S01]  /*15920*/  IMAD.X R42, R23, 0x1, R42, P4 ;  /* 0x00000001172a7824 */ /* 0x000fe200020e062a */
[----:B------:R-:W-:Y:S01]  /*15930*/  ISETP.GE.U32.AND P4, PT, R27, R8, PT ;  /* 0x000000081b00720c */ /* 0x000fe20003f86070 */
[----:B------:R-:W-:Y:S01]  /*15940*/  IMAD.X R46, R46, 0x1, R46, P5 ;  /* 0x000000012e2e7824 */ /* 0x000fe200028e062e */
[----:B------:R-:W-:Y:S01]  /*15950*/  ISETP.GE.U32.AND P5, PT, R8, R22, PT ;  /* 0x000000160800720c */ /* 0x000fe20003fa6070 */
[C---:B------:R-:W-:Y:S01]  /*15960*/  IMAD.X R35, R42.reuse, 0x1, R50, P2 ;  /* 0x000000012a237824 */ /* 0x040fe200010e0632 */
[----:B------:R-:W-:Y:S01]  /*15970*/  LOP3.LUT R22, R63, R55, R25, 0x80, !PT ;  /* 0x000000373f167212 */ /* 0x000fe200078e8019 */
[----:B------:R-:W-:Y:S01]  /*15980*/  IMAD.X R9, RZ, RZ, RZ, P3 ;  /* 0x000000ffff097224 */ /* 0x000fe200018e06ff */
[----:B------:R-:W-:Y:S01]  /*15990*/  ISETP.GE.U32.AND.EX P5, PT, R42, R23, PT, P5 ;  /* 0x000000172a00720c */ /* 0x000fe20003fa6150 */
[----:B------:R-:W-:Y:S01]  /*159a0*/  IMAD.MOV.U32 R8, RZ, RZ, R13 ;  /* 0x000000ffff087224 */ /* 0x000fe200078e000d */
[----:B------:R-:W-:Y:S02]  /*159b0*/  ISETP.GE.U32.AND.EX P4, PT, R35, R42, PT, P4 ;  /* 0x0000002a2300720c */ /* 0x000fe40003f86140 */
[----:B------:R-:W-:Y:S01]  /*159c0*/  ISETP.NE.U32.AND P2, PT, R22, -0x1, PT ;  /* 0xffffffff1600780c */ /* 0x000fe20003f45070 */
[----:B------:R-:W-:Y:S01]  /*159d0*/  IMAD.WIDE.U32.X R8, R24, 0x1, R8, P6 ;  /* 0x0000000118087825 */ /* 0x000fe200030e0408 */
[----:B------:R-:W-:-:S02]  /*159e0*/  SEL R22, RZ, 0x1, P5 ;  /* 0x00000001ff167807 */ /* 0x000fc40002800000 */
[----:B------:R-:W-:Y:S02]  /*159f0*/  ISETP.GE.U32.AND P5, PT, R5, R29, PT ;  /* 0x0000001d0500720c */ /* 0x000fe40003fa6070 */
[----:B------:R-:W-:Y:S02]  /*15a00*/  SEL R31, RZ, 0x1, P4 ;  /* 0x00000001ff1f7807 */ /* 0x000fe40002000000 */
[----:B------:R-:W-:Y:S02]  /*15a10*/  ISETP.GE.U32.AND P4, PT, R39, -0x3d1, PT ;  /* 0xfffffc2f2700780c */ /* 0x000fe40003f86070 */
[----:B------:R-:W-:Y:S02]  /*15a20*/  ISETP.GE.U32.AND.EX P6, PT, R72, R41, PT, P5 ;  /* 0x000000294800720c */ /* 0x000fe40003fc6150 */
[----:B------:R-:W-:Y:S02]  /*15a30*/  ISETP.GE.U32.AND.EX P5, PT, R46, -0x2, PT, P4 ;  /* 0xfffffffe2e00780c */ /* 0x000fe40003fa6140 */
[----:B------:R-:W-:-:S02]  /*15a40*/  LOP3.LUT R24, R30, R32, R69, 0x80, !PT ;  /* 0x000000201e187212 */ /* 0x000fc400078e8045 */
[----:B------:R-:W-:Y:S02]  /*15a50*/  ISETP.GE.U32.AND P3, PT, R29, R4, PT ;  /* 0x000000041d00720c */ /* 0x000fe40003f66070 */
[----:B------:R-:W-:Y:S02]  /*15a60*/  ISETP.NE.OR.EX P2, PT, R24, -0x1, !P5, P2 ;  /* 0xffffffff1800780c */ /* 0x000fe40006f45720 */
[----:B------:R-:W-:Y:S01]  /*15a70*/  ISETP.GE.U32.AND.EX P3, PT, R41, R12, PT, P3 ;  /* 0x0000000c2900720c */ /* 0x000fe20003f66130 */
[----:B------:R-:W-:Y:S01]  /*15a80*/  IMAD.WIDE.U32 R12, R35, 0x3d1, RZ ;  /* 0x000003d1230c7825 */ /* 0x000fe200078e00ff */
[----:B------:R-:W-:Y:S02]  /*15a90*/  SEL R23, RZ, 0x1, P6 ;  /* 0x00000001ff177807 */ /* 0x000fe40003000000 */
[----:B------:R-:W-:Y:S02]  /*15aa0*/  SEL R4, RZ, 0x1, P3 ;  /* 0x00000001ff047807 */ /* 0x000fe40001800000 */
[----:B------:R-:W-:-:S02]  /*15ab0*/  IADD3 R31, P3, P4, R31, R10, R22 ;  /* 0x0000000a1f1f7210 */ /* 0x000fc40007c7e016 */
[----:B------:R-:W-:Y:S02]  /*15ac0*/  IADD3 R4, P5, P6, R23, R8, R4 ;  /* 0x0000000817047210 */ /* 0x000fe40007ebe004 */
[----:B------:R-:W-:Y:S01]  /*15ad0*/  IADD3.X R33, PT, PT, RZ, R11, RZ, P3, P4 ;  /* 0x0000000bff217210 */ /* 0x000fe20001fe84ff */
[----:B------:R-:W-:-:S04]  /*15ae0*/  IMAD.WIDE.U32 R10, P3, R27, 0x1, R12 ;  /* 0x000000011b0a7825 */ /* 0x000fc8000786000c */
[----:B------:R-:W-:Y:S01]  /*15af0*/  IMAD.WIDE.U32 R12, R27, 0x3d1, RZ ;  /* 0x000003d11b0c7825 */ /* 0x000fe200078e00ff */
[----:B------:R-:W-:Y:S08]  /*15b00*/  @!P1 BRA P2, `(.L_x_72) ;  /* 0x0000000000309947 */ /* 0x000ff00001000000 */
[----:B------:R-:W-:-:S04]  /*15b10*/  IADD3 R55, P2, P4, R55, -R58, -R6 ;  /* 0x8000003a37377210 */ /* 0x000fc80007c5e806 */
[----:B------:R-:W-:Y:S02]  /*15b20*/  IADD3.X R32, PT, PT, R32, ~R59, ~R7, P2, P4 ;  /* 0x8000003b20207210 */ /* 0x000fe400017e8c07 */
[----:B------:R-:W-:Y:S02]  /*15b30*/  IADD3 R39, P4, PT, R39, -R2, RZ ;  /* 0x8000000227277210 */ /* 0x000fe40007f9e0ff */
[----:B------:R-:W-:-:S03]  /*15b40*/  IADD3 R63, P2, PT, R63, -R6, RZ ;  /* 0x800000063f3f7210 */ /* 0x000fc60007f5e0ff */
[----:B------:R-:W-:Y:S01]  /*15b50*/  IMAD.X R46, R46, 0x1, ~R3, P4 ;  /* 0x000000012e2e7824 */ /* 0x000fe200020e0e03 */
[----:B------:R-:W-:Y:S02]  /*15b60*/  IADD3 R25, P4, PT, R25, -R6, RZ ;  /* 0x8000000619197210 */ /* 0x000fe40007f9e0ff */
[-C--:B------:R-:W-:Y:S02]  /*15b70*/  IADD3.X R30, P2, PT, R30, ~R7.reuse, RZ, P2, !PT ;  /* 0x800000071e1e7210 */ /* 0x080fe4000175e4ff */
[----:B------:R-:W-:Y:S02]  /*15b80*/  IADD3.X R69, P4, PT, R69, ~R7, RZ, P4, !PT ;  /* 0x8000000745457210 */ /* 0x000fe4000279e4ff */
[----:B------:R-:W-:Y:S02]  /*15b90*/  IADD3.X R63, P2, PT, R63, ~UR14, RZ, P2, !PT ;  /* 0x8000000e3f3f7c10 */ /* 0x000fe4000975e4ff */
[----:B------:R-:W-:Y:S02]  /*15ba0*/  IADD3.X R25, P4, PT, R25, ~UR12, RZ, P4, !PT ;  /* 0x8000000c19197c10 */ /* 0x000fe4000a79e4ff */
[----:B------:R-:W-:-:S02]  /*15bb0*/  IADD3.X R30, PT, PT, R30, ~UR15, RZ, P2, !PT ;  /* 0x8000000f1e1e7c10 */ /* 0x000fc400097fe4ff */
[----:B------:R-:W-:-:S09]  /*15bc0*/  IADD3.X R69, PT, PT, R69, ~UR13, RZ, P4, !PT ;  /* 0x8000000d45457c10 */ /* 0x000fd2000a7fe4ff */
.L_x_72:
[----:B------:R-:W-:Y:S01]  /*15bd0*/  IADD3 R57, P2, PT, R57, R12, RZ ;  /* 0x0000000c39397210 */ /* 0x000fe20007f5e0ff */
[----:B------:R-:W-:Y:S01]  /*15be0*/  IMAD.X R23, RZ, RZ, RZ, P3 ;  /* 0x000000ffff177224 */ /* 0x000fe200018e06ff */
[----:B------:R-:W-:Y:S01]  /*15bf0*/  IADD3 R8, P4, PT, R13, R10, RZ ;  /* 0x0000000a0d087210 */ /* 0x000fe20007f9e0ff */
[----:B------:R-:W-:Y:S01]  /*15c00*/  IMAD.MOV.U32 R22, RZ, RZ, R11 ;  /* 0x000000ffff167224 */ /* 0x000fe200078e000b */
[----:B------:R-:W-:Y:S02]  /*15c10*/  IADD3.X R10, PT, PT, RZ, R9, RZ, P5, P6 ;  /* 0x00000009ff0a7210 */ /* 0x000fe40002fec4ff */
[C---:B------:R-:W-:Y:S01]  /*15c20*/  IADD3 R9, P5, PT, R57.reuse, R4, RZ ;  /* 0x0000000439097210 */ /* 0x040fe20007fbe0ff */
[----:B------:R-:W-:Y:S01]  /*15c30*/  IMAD.X R13, R8, 0x1, R60, P2 ;  /* 0x00000001080d7824 */ /* 0x000fe200010e063c */
[----:B------:R-:W-:Y:S02]  /*15c40*/  ISETP.GE.U32.AND P6, PT, R57, R12, PT ;  /* 0x0000000c3900720c */ /* 0x000fe40003fc6070 */
[----:B------:R-:W-:Y:S01]  /*15c50*/  ISETP.GE.U32.AND P2, PT, R9, R57, PT ;  /* 0x000000390900720c */ /* 0x000fe20003f46070 */
[----:B------:R-:W-:Y:S01]  /*15c60*/  IMAD.X R4, R13, 0x1, R10, P5 ;  /* 0x000000010d047824 */ /* 0x000fe200028e060a */
[----:B------:R-:W-:Y:S01]  /*15c70*/  IADD3 R29, P3, PT, R38, -R39, RZ ;  /* 0x80000027261d7210 */ /* 0x000fe20007f7e0ff */
[----:B------:R-:W-:Y:S01]  /*15c80*/  IMAD.WIDE.U32.X R10, R35, 0x1, R22, P4 ;  /* 0x00000001230a7825 */ /* 0x000fe200020e0416 */
[----:B------:R-:W-:-:S02]  /*15c90*/  ISETP.GE.U32.AND.EX P4, PT, R13, R8, PT, P6 ;  /* 0x000000080d00720c */ /* 0x000fc40003f86160 */
[----:B------:R-:W-:Y:S01]  /*15ca0*/  ISETP.GE.U32.AND.EX P2, PT, R4, R13, PT, P2 ;  /* 0x0000000d0400720c */ /* 0x000fe20003f46120 */
[----:B------:R-:W-:Y:S01]  /*15cb0*/  IMAD.WIDE.U32 R22, R33, 0x3d1, RZ ;  /* 0x000003d121167825 */ /* 0x000fe200078e00ff */
[----:B------:R-:W-:Y:S02]  /*15cc0*/  IADD3 R18, P5, PT, R18, -R6, RZ ;  /* 0x8000000612127210 */ /* 0x000fe40007fbe0ff */
[----:B------:R-:W-:Y:S01]  /*15cd0*/  SEL R8, RZ, 0x1, P4 ;  /* 0x00000001ff087807 */ /* 0x000fe20002000000 */
[----:B------:R-:W-:Y:S01]  /*15ce0*/  IMAD.WIDE.U32 R12, R31, 0x3d1, RZ ;  /* 0x000003d11f0c7825 */ /* 0x000fe200078e00ff */
[----:B------:R-:W-:-:S03]  /*15cf0*/  SEL R27, RZ, 0x1, P2 ;  /* 0x00000001ff1b7807 */ /* 0x000fc60001000000 */
[----:B------:R-:W-:Y:S01]  /*15d00*/  IMAD.WIDE.U32 R22, P2, R31, 0x1, R22 ;  /* 0x000000011f167825 */ /* 0x000fe20007840016 */
[----:B------:R-:W-:-:S03]  /*15d10*/  IADD3 R61, P4, PT, R61, R12, RZ ;  /* 0x0000000c3d3d7210 */ /* 0x000fc60007f9e0ff */
[----:B------:R-:W-:Y:S01]  /*15d20*/  IMAD.X R46, R47, 0x1, ~R46, P3 ;  /* 0x000000012f2e7824 */ /* 0x000fe200018e0e2e */
[----:B------:R-:W-:Y:S01]  /*15d30*/  IADD3.X R31, P3, PT, R17, ~R7, RZ, P5, !PT ;  /* 0x80000007111f7210 */ /* 0x000fe20002f7e4ff */
[----:B------:R-:W-:Y:S01]  /*15d40*/  IMAD.MOV.U32 R26, RZ, RZ, R23 ;  /* 0x000000ffff1a7224 */ /* 0x000fe200078e0017 */
[----:B------:R-:W-:Y:S01]  /*15d50*/  IADD3 R8, P5, P6, R27, R10, R8 ;  /* 0x0000000a1b087210 */ /* 0x000fe20007ebe008 */
[----:B------:R-:W-:Y:S01]  /*15d60*/  IMAD.X R27, RZ, RZ, RZ, P2 ;  /* 0x000000ffff1b7224 */ /* 0x000fe200010e06ff */
[----:B------:R-:W-:Y:S01]  /*15d70*/  IADD3 R10, P2, PT, R13, R22, RZ ;  /* 0x000000160d0a7210 */ /* 0x000fe20007f5e0ff */
[----:B------:R-:W-:Y:S01]  /*15d80*/  IMAD.MOV.U32 R24, RZ, RZ, R29 ;  /* 0x000000ffff187224 */ /* 0x000fe200078e001d */
[----:B------:R-:W-:Y:S02]  /*15d90*/  IADD3.X R63, P3, PT, ~R63, R18, RZ, P3, !PT ;  /* 0x000000123f3f7210 */ /* 0x000fe40001f7e5ff */
[----:B------:R-:W-:Y:S01]  /*15da0*/  IADD3.X R18, PT, PT, RZ, R11, RZ, P5, P6 ;  /* 0x0000000bff127210 */ /* 0x000fe20002fec4ff */
[----:B------:R-:W-:Y:S01]  /*15db0*/  IMAD.X R17, R10, 0x1, R62, P4 ;  /* 0x000000010a117824 */ /* 0x000fe200020e063e */
[----:B------:R-:W-:Y:S01]  /*15dc0*/  IADD3 R11, P5, PT, R61, R8, RZ ;  /* 0x000000083d0b7210 */ /* 0x000fe20007fbe0ff */
[----:B------:R-:W-:Y:S01]  /*15dd0*/  IMAD.X R31, R31, 0x1, ~R30, P3 ;  /* 0x000000011f1f7824 */ /* 0x000fe200018e0e1e */
[----:B------:R-:W-:Y:S01]  /*15de0*/  ISETP.GE.U32.AND P6, PT, R61, R12, PT ;  /* 0x0000000c3d00720c */ /* 0x000fe20003fc6070 */
[----:B------:R-:W-:Y:S01]  /*15df0*/  IMAD.WIDE.U32.X R12, R33, 0x1, R26, P2 ;  /* 0x00000001210c7825 */ /* 0x000fe200010e041a */
[----:B------:R-:W-:-:S02]  /*15e00*/  IADD3 R22, P4, PT, R15, -R6, RZ ;  /* 0x800000060f167210 */ /* 0x000fc40007f9e0ff */
[----:B------:R-:W-:Y:S01]  /*15e10*/  IADD3 R36, P2, PT, R36, -R6, RZ ;  /* 0x8000000624247210 */ /* 0x000fe20007f5e0ff */
[----:B------:R-:W-:Y:S01]  /*15e20*/  IMAD.X R8, R17, 0x1, R18, P5 ;  /* 0x0000000111087824 */ /* 0x000fe200028e0612 */
[----:B------:R-:W-:Y:S01]  /*15e30*/  ISETP.GE.U32.AND P5, PT, R11, R61, PT ;  /* 0x0000003d0b00720c */ /* 0x000fe20003fa6070 */
[----:B------:R-:W-:Y:S01]  /*15e40*/  IMAD.MOV.U32 R26, RZ, RZ, R63 ;  /* 0x000000ffff1a7224 */ /* 0x000fe200078e003f */
[-C--:B------:R-:W-:Y:S01]  /*15e50*/  IADD3.X R18, P4, PT, R19, ~R7.reuse, RZ, P4, !PT ;  /* 0x8000000713127210 */ /* 0x080fe2000279e4ff */
[----:B------:R-:W-:Y:S01]  /*15e60*/  IMAD.MOV.U32 R27, RZ, RZ, R31 ;  /* 0x000000ffff1b7224 */ /* 0x000fe200078e001f */
[----:B------:R-:W-:Y:S02]  /*15e70*/  IADD3.X R37, P2, PT, R37, ~R7, RZ, P2, !PT ;  /* 0x8000000725257210 */ /* 0x000fe4000175e4ff */
[----:B------:R-:W-:Y:S02]  /*15e80*/  ISETP.GE.U32.AND.EX P6, PT, R17, R10, PT, P6 ;  /* 0x0000000a1100720c */ /* 0x000fe40003fc6160 */
[----:B------:R-:W-:-:S02]  /*15e90*/  ISETP.GE.U32.AND.EX P5, PT, R8, R17, PT, P5 ;  /* 0x000000110800720c */ /* 0x000fc40003fa6150 */
[----:B------:R-:W-:Y:S01]  /*15ea0*/  IADD3.X R17, P4, PT, ~R25, R22, RZ, P4, !PT ;  /* 0x0000001619117210 */ /* 0x000fe2000279e5ff */
[----:B------:R-:W-:Y:S01]  /*15eb0*/  IMAD.MOV.U32 R25, RZ, RZ, R46 ;  /* 0x000000ffff197224 */ /* 0x000fe200078e002e */
[----:B------:R-:W-:Y:S02]  /*15ec0*/  IADD3.X R55, P2, PT, ~R55, R36, RZ, P2, !PT ;  /* 0x0000002437377210 */ /* 0x000fe4000175e5ff */
[----:B------:R-:W-:Y:S01]  /*15ed0*/  SEL R10, RZ, 0x1, P6 ;  /* 0x00000001ff0a7807 */ /* 0x000fe20003000000 */
[----:B------:R-:W-:Y:S01]  /*15ee0*/  IMAD.X R33, R18, 0x1, ~R69, P4 ;  /* 0x0000000112217824 */ /* 0x000fe200020e0e45 */
[----:B------:R0:W-:Y:S01]  /*15ef0*/  STL.128 [R48+0x20], R24 ;  /* 0x0000201830007387 */ /* 0x0001e20000100c00 */
[----:B------:R-:W-:Y:S01]  /*15f00*/  IMAD.X R32, R37, 0x1, ~R32, P2 ;  /* 0x0000000125207824 */ /* 0x000fe200010e0e20 */
[----:B------:R-:W-:-:S04]  /*15f10*/  SEL R15, RZ, 0x1, P5 ;  /* 0x00000001ff0f7807 */ /* 0x000fc80002800000 */
[----:B------:R-:W-:-:S04]  /*15f20*/  IADD3 R15, P2, P3, R15, R12, R10 ;  /* 0x0000000c0f0f7210 */ /* 0x000fc80007b5e00a */
[----:B------:R-:W-:Y:S02]  /*15f30*/  IADD3.X R37, PT, PT, RZ, R13, RZ, P2, P3 ;  /* 0x0000000dff257210 */ /* 0x000fe400017e64ff */
[----:B------:R-:W-:Y:S01]  /*15f40*/  ISETP.NE.U32.AND P2, PT, R15, RZ, PT ;  /* 0x000000ff0f00720c */ /* 0x000fe20003f45070 */
[----:B0-----:R-:W-:-:S03]  /*15f50*/  IMAD.MOV.U32 R24, RZ, RZ, R17 ;  /* 0x000000ffff187224 */ /* 0x001fc600078e0011 */
[----:B------:R-:W-:Y:S01]  /*15f60*/  ISETP.NE.AND.EX P2, PT, R37, RZ, PT, P2 ;  /* 0x000000ff2500720c */ /* 0x000fe20003f45320 */
[----:B------:R-:W-:Y:S02]  /*15f70*/  IMAD.MOV.U32 R25, RZ, RZ, R33 ;  /* 0x000000ffff197224 */ /* 0x000fe400078e0021 */
[----:B------:R-:W-:Y:S02]  /*15f80*/  IMAD.MOV.U32 R26, RZ, RZ, R55 ;  /* 0x000000ffff1a7224 */ /* 0x000fe400078e0037 */
[----:B------:R-:W-:-:S05]  /*15f90*/  IMAD.MOV.U32 R27, RZ, RZ, R32 ;  /* 0x000000ffff1b7224 */ /* 0x000fca00078e0020 */
[----:B------:R0:W-:Y:S01]  /*15fa0*/  STL.128 [R48+0x30], R24 ;  /* 0x0000301830007387 */ /* 0x0001e20000100c00 */
[----:B------:R-:W-:Y:S05]  /*15fb0*/  @!P0 BRA `(.L_x_73) ;  /* 0x0000000000388947 */ /* 0x000fea0003800000 */
[-C--:B------:R-:W-:Y:S02]  /*15fc0*/  IADD3 RZ, P3, PT, R63, R14.reuse, RZ ;  /* 0x0000000e3fff7210 */ /* 0x080fe40007f7e0ff */
[----:B------:R-:W-:Y:S02]  /*15fd0*/  IADD3 RZ, P0, PT, R17, R14, RZ ;  /* 0x0000000e11ff7210 */ /* 0x000fe40007f1e0ff */
[----:B------:R-:W-:Y:S02]  /*15fe0*/  IADD3 R34, P4, P6, R55, R58, R14 ;  /* 0x0000003a37227210 */ /* 0x000fe40007e9e00e */
[-C--:B------:R-:W-:Y:S02]  /*15ff0*/  IADD3.X RZ, P3, PT, R31, R16.reuse, RZ, P3, !PT ;  /* 0x000000101fff7210 */ /* 0x080fe40001f7e4ff */
[----:B------:R-:W-:Y:S02]  /*16000*/  IADD3.X RZ, P0, PT, R33, R16, RZ, P0, !PT ;  /* 0x0000001021ff7210 */ /* 0x000fe4000071e4ff */
[----:B0-----:R-:W-:-:S02]  /*16010*/  IADD3 R24, P5, PT, R29, R2, RZ ;  /* 0x000000021d187210 */ /* 0x001fc40007fbe0ff */
[----:B------:R-:W-:Y:S02]  /*16020*/  IADD3.X R35, PT, PT, R32, R59, R16, P4, P6 ;  /* 0x0000003b20237210 */ /* 0x000fe400027ec410 */
[--C-:B------:R-:W-:Y:S01]  /*16030*/  IADD3.X R26, P3, P4, R63, UR14, R14.reuse, P3, !PT ;  /* 0x0000000e3f1a7c10 */ /* 0x100fe20009c7e40e */
[----:B------:R-:W-:Y:S01]  /*16040*/  IMAD.X R25, R46, 0x1, R3, P5 ;  /* 0x000000012e197824 */ /* 0x000fe200028e0603 */
[----:B------:R-:W-:Y:S02]  /*16050*/  IADD3.X R32, P0, P6, R17, UR12, R14, P0, !PT ;  /* 0x0000000c11207c10 */ /* 0x000fe4000861e40e */
[--C-:B------:R-:W-:Y:S02]  /*16060*/  IADD3.X R27, PT, PT, R31, UR15, R16.reuse, P3, P4 ;  /* 0x0000000f1f1b7c10 */ /* 0x100fe40009fe8410 */
[----:B------:R-:W-:-:S03]  /*16070*/  IADD3.X R33, PT, PT, R33, UR13, R16, P0, P6 ;  /* 0x0000000d21217c10 */ /* 0x000fc600087ec410 */
[----:B------:R1:W-:Y:S04]  /*16080*/  STL.128 [R48+0x20], R24 ;  /* 0x0000201830007387 */ /* 0x0003e80000100c00 */
[----:B------:R1:W-:Y:S02]  /*16090*/  STL.128 [R48+0x30], R32 ;  /* 0x0000302030007387 */ /* 0x0003e40000100c00 */
.L_x_73:
        /* <DEDUP_REMOVED lines=42> */
.L_x_74:
        /* <DEDUP_REMOVED lines=12> */
[----:B------:R-:W2:Y:S01]  /*16400*/  LDC R21, c[0x3][0x640] ;  /* 0x00c19000ff157b82 */ /* 0x000ea20000000800 */
[----:B------:R-:W-:Y:S01]  /*16410*/  ISETP.NE.U32.AND P0, PT, R9, UR12, PT ;  /* 0x0000000c09007c0c */ /* 0x000fe2000bf05070 */
[----:B------:R-:W-:Y:S02]  /*16420*/  IMAD.MOV.U32 R17, RZ, RZ, R9 ;  /* 0x000000ffff117224 */ /* 0x000fe400078e0009 */
[----:B------:R-:W-:Y:S01]  /*16430*/  IMAD.MOV.U32 R19, RZ, RZ, R4 ;  /* 0x000000ffff137224 */ /* 0x000fe200078e0004 */
[----:B------:R-:W-:Y:S01]  /*16440*/  ISETP.NE.AND.EX P0, PT, R4, UR13, PT, P0 ;  /* 0x0000000d04007c0c */ /* 0x000fe2000bf05300 */
[----:B------:R-:W-:Y:S02]  /*16450*/  IMAD.MOV.U32 R13, RZ, RZ, R5 ;  /* 0x000000ffff0d7224 */ /* 0x000fe400078e0005 */
[----:B------:R-:W3:Y:S01]  /*16460*/  LDC R23, c[0x3][0x644] ;  /* 0x00c19100ff177b82 */ /* 0x000ee20000000800 */
        /* <DEDUP_REMOVED lines=16> */
.L_x_75:
[----:B------:R-:W-:Y:S02]  /*16570*/  IADD3 R20, P5, PT, R20, -R2, RZ ;  /* 0x8000000214147210 */ /* 0x000fe40007fbe0ff */
[-C--:B------:R-:W-:Y:S02]  /*16580*/  IADD3 R5, P2, PT, R5, -R6.reuse, RZ ;  /* 0x8000000605057210 */ /* 0x080fe40007f5e0ff */
[----:B------:R-:W-:Y:S01]  /*16590*/  IADD3 R9, P0, PT, R9, -R6, RZ ;  /* 0x8000000609097210 */ /* 0x000fe20007f1e0ff */
[----:B------:R-:W-:Y:S01]  /*165a0*/  IMAD.X R28, R28, 0x1, ~R3, P5 ;  /* 0x000000011c1c7824 */ /* 0x000fe200028e0e03 */
[----:B--2---:R-:W-:Y:S02]  /*165b0*/  IADD3 R21, P3, P4, R11, -R58, -R6 ;  /* 0x8000003a0b157210 */ /* 0x004fe40007c7e806 */
[----:B------:R-:W-:Y:S02]  /*165c0*/  IADD3 R13, P5, PT, R5, -UR14, RZ ;  /* 0x8000000e050d7c10 */ /* 0x000fe4000ffbe0ff */
[----:B------:R-:W-:-:S02]  /*165d0*/  IADD3 R17, P6, PT, R9, -UR12, RZ ;  /* 0x8000000c09117c10 */ /* 0x000fc4000ffde0ff */
[--C-:B---3--:R-:W-:Y:S02]  /*165e0*/  IADD3.X R23, PT, PT, R8, ~R59, ~R7.reuse, P3, P4 ;  /* 0x8000003b08177210 */ /* 0x108fe40001fe8c07 */
[--C-:B------:R-:W-:Y:S02]  /*165f0*/  IADD3.X R15, PT, PT, R72, ~UR15, ~R7.reuse, P5, P2 ;  /* 0x8000000f480f7c10 */ /* 0x100fe4000afe4c07 */
[----:B------:R-:W-:-:S07]  /*16600*/  IADD3.X R19, PT, PT, R4, ~UR13, ~R7, P6, P0 ;  /* 0x8000000d04137c10 */ /* 0x000fce000b7e0c07 */
.L_x_76:
[-C--:B------:R-:W-:Y:S02]  /*16610*/  IADD3 RZ, P3, PT, R13, R14.reuse, RZ ;  /* 0x0000000e0dff7210 */ /* 0x080fe40007f7e0ff */
[-C--:B------:R-:W-:Y:S02]  /*16620*/  IADD3 RZ, P2, PT, R17, R14.reuse, RZ ;  /* 0x0000000e11ff7210 */ /* 0x080fe40007f5e0ff */
[----:B--2---:R-:W-:Y:S02]  /*16630*/  IADD3 RZ, P0, PT, R21, R14, RZ ;  /* 0x0000000e15ff7210 */ /* 0x004fe40007f1e0ff */
[----:B01----:R-:W-:Y:S02]  /*16640*/  IADD3 R25, P4, PT, R20, R20, RZ ;  /* 0x0000001414197210 */ /* 0x003fe40007f9e0ff */
[-C--:B------:R-:W-:Y:S02]  /*16650*/  IADD3.X RZ, P3, PT, R15, R16.reuse, RZ, P3, !PT ;  /* 0x000000100fff7210 */ /* 0x080fe40001f7e4ff */
[-C--:B------:R-:W-:Y:S01]  /*16660*/  IADD3.X RZ, P2, PT, R19, R16.reuse, RZ, P2, !PT ;  /* 0x0000001013ff7210 */ /* 0x080fe2000175e4ff */
[----:B------:R-:W-:Y:S01]  /*16670*/  IMAD.X R28, R28, 0x1, R28, P4 ;  /* 0x000000011c1c7824 */ /* 0x000fe200020e061c */
[----:B---3--:R-:W-:Y:S01]  /*16680*/  IADD3.X RZ, P0, PT, R23, R16, RZ, P0, !PT ;  /* 0x0000001017ff7210 */ /* 0x008fe2000071e4ff */
[----:B------:R-:W-:Y:S01]  /*16690*/  IMAD.MOV.U32 R8, RZ, RZ, R25 ;  /* 0x000000ffff087224 */ /* 0x000fe200078e0019 */
[----:B------:R-:W-:Y:S01]  /*166a0*/  IADD3.X R10, P3, P4, R13, R13, R14, P3, !PT ;  /* 0x0000000d0d0a7210 */ /* 0x000fe20001c7e40e */
[----:B------:R-:W-:Y:S01]  /*166b0*/  IMAD.MOV.U32 R9, RZ, RZ, R28 ;  /* 0x000000ffff097224 */ /* 0x000fe200078e001c */
[----:B------:R-:W-:-:S02]  /*166c0*/  IADD3.X R12, P2, P5, R17, R17, R14, P2, !PT ;  /* 0x00000011110c7210 */ /* 0x000fc4000155e40e */
[----:B------:R-:W-:Y:S02]  /*166d0*/  IADD3.X R14, P0, P6, R21, R21, R14, P0, !PT ;  /* 0x00000015150e7210 */ /* 0x000fe4000061e40e */
[--C-:B------:R-:W-:Y:S02]  /*166e0*/  IADD3.X R11, PT, PT, R15, R15, R16.reuse, P3, P4 ;  /* 0x0000000f0f0b7210 */ /* 0x100fe40001fe8410 */
[--C-:B------:R-:W-:Y:S02]  /*166f0*/  IADD3.X R13, PT, PT, R19, R19, R16.reuse, P2, P5 ;  /* 0x00000013130d7210 */ /* 0x100fe400017ea410 */
[----:B------:R-:W-:Y:S01]  /*16700*/  IADD3.X R15, PT, PT, R23, R23, R16, P0, P6 ;  /* 0x00000017170f7210 */ /* 0x000fe200007ec410 */
[----:B------:R3:W-:Y:S01]  /*16710*/  STL.128 [R48+0x40], R8 ;  /* 0x0000400830007387 */ /* 0x0007e20000100c00 */
[----:B------:R-:W-:Y:S02]  /*16720*/  LOP3.LUT R4, R10, R14, R12, 0x80, !PT ;  /* 0x0000000e0a047212 */ /* 0x000fe400078e800c */
[----:B------:R-:W-:Y:S01]  /*16730*/  ISETP.GE.U32.AND P0, PT, R25, -0x3d1, PT ;  /* 0xfffffc2f1900780c */ /* 0x000fe20003f06070 */
[----:B------:R3:W-:Y:S01]  /*16740*/  STL.128 [R48+0x50], R12 ;  /* 0x0000500c30007387 */ /* 0x0007e20000100c00 */
[----:B------:R-:W-:-:S02]  /*16750*/  ISETP.NE.U32.AND P2, PT, R4, -0x1, PT ;  /* 0xffffffff0400780c */ /* 0x000fc40003f45070 */
[----:B------:R-:W-:Y:S02]  /*16760*/  ISETP.GE.U32.AND.EX P0, PT, R28, -0x2, PT, P0 ;  /* 0xfffffffe1c00780c */ /* 0x000fe40003f06100 */
[----:B------:R-:W-:-:S04]  /*16770*/  LOP3.LUT R4, R11, R15, R13, 0x80, !PT ;  /* 0x0000000f0b047212 */ /* 0x000fc800078e800d */
[----:B------:R-:W-:-:S13]  /*16780*/  ISETP.NE.OR.EX P0, PT, R4, -0x1, !P0, P2 ;  /* 0xffffffff0400780c */ /* 0x000fda0004705720 */
[----:B---3--:R-:W-:Y:S05]  /*16790*/  @!P1 BRA P0, `(.L_x_4) ;  /* 0x000000d800489947 */ /* 0x008fea0000000000 */
[-C--:B------:R-:W-:Y:S02]  /*167a0*/  IADD3 R4, P0, PT, R10, -R6.reuse, RZ ;  /* 0x800000060a047210 */ /* 0x080fe40007f1e0ff */
[----:B------:R-:W-:Y:S02]  /*167b0*/  IADD3 R8, P1, PT, R12, -R6, RZ ;  /* 0x800000060c087210 */ /* 0x000fe40007f3e0ff */
[-C--:B------:R-:W-:Y:S02]  /*167c0*/  IADD3.X R5, P0, PT, R11, ~R7.reuse, RZ, P0, !PT ;  /* 0x800000070b057210 */ /* 0x080fe4000071e4ff */
[----:B------:R-:W-:Y:S02]  /*167d0*/  IADD3 R2, P2, PT, R25, -R2, RZ ;  /* 0x8000000219027210 */ /* 0x000fe40007f5e0ff */
[----:B------:R-:W-:Y:S02]  /*167e0*/  IADD3.X R9, P1, PT, R13, ~R7, RZ, P1, !PT ;  /* 0x800000070d097210 */ /* 0x000fe40000f3e4ff */
[----:B------:R-:W-:Y:S01]  /*167f0*/  IADD3 R10, P3, P4, R14, -R58, -R6 ;  /* 0x8000003a0e0a7210 */ /* 0x000fe20007c7e806 */
[----:B------:R-:W-:Y:S01]  /*16800*/  IMAD.X R3, R28, 0x1, ~R3, P2 ;  /* 0x000000011c037824 */ /* 0x000fe200010e0e03 */
[----:B------:R-:W-:Y:S01]  /*16810*/  IADD3.X R6, P0, PT, R4, ~UR14, RZ, P0, !PT ;  /* 0x8000000e04067c10 */ /* 0x000fe2000871e4ff */
[----:B------:R-:W-:Y:S01]  /*16820*/  IMAD.MOV.U32 R4, RZ, RZ, R2 ;  /* 0x000000ffff047224 */ /* 0x000fe200078e0002 */
[----:B------:R-:W-:-:S02]  /*16830*/  IADD3.X R8, P1, PT, R8, ~UR12, RZ, P1, !PT ;  /* 0x8000000c08087c10 */ /* 0x000fc40008f3e4ff */
[----:B------:R-:W-:Y:S02]  /*16840*/  IADD3.X R11, PT, PT, R15, ~R59, ~R7, P3, P4 ;  /* 0x8000003b0f0b7210 */ /* 0x000fe40001fe8c07 */
[----:B------:R-:W-:Y:S01]  /*16850*/  IADD3.X R7, PT, PT, R5, ~UR15, RZ, P0, !PT ;  /* 0x8000000f05077c10 */ /* 0x000fe200087fe4ff */
[----:B------:R-:W-:Y:S01]  /*16860*/  IMAD.MOV.U32 R5, RZ, RZ, R3 ;  /* 0x000000ffff057224 */ /* 0x000fe200078e0003 */
[----:B------:R-:W-:-:S04]  /*16870*/  IADD3.X R9, PT, PT, R9, ~UR13, RZ, P1, !PT ;  /* 0x8000000d09097c10 */ /* 0x000fc80008ffe4ff */
[----:B------:R3:W-:Y:S04]  /*16880*/  STL.128 [R48+0x40], R4 ;  /* 0x0000400430007387 */ /* 0x0007e80000100c00 */
[----:B------:R3:W-:Y:S01]  /*16890*/  STL.128 [R48+0x50], R8 ;  /* 0x0000500830007387 */ /* 0x0007e20000100c00 */
[----:B------:R-:W-:Y:S05]  /*168a0*/  BRA `(.L_x_4) ;  /* 0x000000d800047947 */ /* 0x000fea0003800000 */
.L_x_24:
[----:B------:R-:W-:Y:S01]  /*168b0*/  IMAD.MOV.U32 R4, RZ, RZ, 0x1 ;  /* 0x00000001ff047424 */ /* 0x000fe200078e00ff */
[----:B------:R-:W-:Y:S01]  /*168c0*/  CS2R R6, SRZ ;  /* 0x0000000000067805 */ /* 0x000fe2000001ff00 */
[----:B------:R-:W-:Y:S01]  /*168d0*/  IMAD.MOV.U32 R5, RZ, RZ, 0x0 ;  /* 0x00000000ff057424 */ /* 0x000fe200078e00ff */
[----:B------:R-:W-:Y:S01]  /*168e0*/  CS2R R10, SRZ ;  /* 0x00000000000a7805 */ /* 0x000fe2000001ff00 */
[----:B------:R-:W-:Y:S01]  /*168f0*/  IMAD.MOV.U32 R8, RZ, RZ, 0x1 ;  /* 0x00000001ff087424 */ /* 0x000fe200078e00ff */
[----:B------:R2:W-:Y:S01]  /*16900*/  STL.128 [R48+0x10], RZ ;  /* 0x000010ff30007387 */ /* 0x0005e20000100c00 */
[----:B------:R-:W-:-:S03]  /*16910*/  IMAD.MOV.U32 R9, RZ, RZ, 0x0 ;  /* 0x00000000ff097424 */ /* 0x000fc600078e00ff */
[----:B------:R2:W-:Y:S04]  /*16920*/  STL.128 [R48], R4 ;  /* 0x0000000430007387 */ /* 0x0005e80000100c00 */
[----:B------:R2:W-:Y:S04]  /*16930*/  STL.128 [R48+0x30], RZ ;  /* 0x000030ff30007387 */ /* 0x0005e80000100c00 */
[----:B------:R2:W-:Y:S04]  /*16940*/  STL.128 [R48+0x50], RZ ;  /* 0x000050ff30007387 */ /* 0x0005e80000100c00 */
[----:B------:R2:W-:Y:S04]  /*16950*/  STL.128 [R48+0x40], RZ ;  /* 0x000040ff30007387 */ /* 0x0005e80000100c00 */
[----:B------:R2:W-:Y:S01]  /*16960*/  STL.128 [R48+0x20], R8 ;  /* 0x0000200830007387 */ /* 0x0005e20000100c00 */
[----:B------:R-:W-:Y:S05]  /*16970*/  BRA `(.L_x_4) ;  /* 0x000000d400d07947 */ /* 0x000fea0003800000 */
.L_x_23:
        /* <DEDUP_REMOVED lines=11> */
[----:B------:R-:W-:Y:S02]  /*16a30*/  IMAD.IADD R73, R49, 0x1, R73 ;  /* 0x0000000131497824 */ /* 0x000fe400078e0249 */
[----:B------:R-:W-:-:S03]  /*16a40*/  IMAD.WIDE.U32.X R56, R5, R5, R56, P3 ;  /* 0x0000000505387225 */ /* 0x000fc600018e0438 */
[C---:B------:R-:W-:Y:S01]  /*16a50*/  SHF.L.U64.HI R65, R48.reuse, 0x1, R73 ;  /* 0x0000000130417819 */ /* 0x040fe20000010249 */
[----:B------:R-:W-:Y:S02]  /*16a60*/  IMAD.SHL.U32 R52, R48, 0x2, RZ ;  /* 0x0000000230347824 */ /* 0x000fe400078e00ff */
[----:B------:R-:W-:-:S03]  /*16a70*/  IMAD.WIDE.U32 R50, P2, R4, R10, R50 ;  /* 0x0000000a04327225 */ /* 0x000fc60007840032 */
[----:B------:R-:W-:Y:S01]  /*16a80*/  IADD3 R49, P4, PT, R52, R56, RZ ;  /* 0x0000003834317210 */ /* 0x000fe20007f9e0ff */
[----:B------:R-:W-:Y:S01]  /*16a90*/  IMAD.WIDE.U32 R62, R12, R9, RZ ;  /* 0x000000090c3e7225 */ /* 0x000fe200078e00ff */
[----:B------:R-:W-:-:S03]  /*16aa0*/  IADD3 RZ, P5, PT, R53, R50, RZ ;  /* 0x0000003235ff7210 */ /* 0x000fc60007fbe0ff */
[----:B------:R-:W-:Y:S01]  /*16ab0*/  IMAD.X R53, RZ, RZ, RZ, P2 ;  /* 0x000000ffff357224 */ /* 0x000fe200010e06ff */
[----:B------:R-:W-:Y:S01]  /*16ac0*/  ISETP.GE.U32.AND P2, PT, R49, R52, PT ;  /* 0x000000343100720c */ /* 0x000fe20003f46070 */
[----:B------:R-:W-:Y:S02]  /*16ad0*/  IMAD.X R50, R65, 0x1, R57, P4 ;  /* 0x0000000141327824 */ /* 0x000fe400020e0639 */
[----:B------:R-:W-:Y:S02]  /*16ae0*/  IMAD.MOV.U32 R52, RZ, RZ, R51 ;  /* 0x000000ffff347224 */ /* 0x000fe400078e0033 */
[----:B------:R-:W-:Y:S01]  /*16af0*/  IMAD.WIDE.U32 R60, R9, R9, RZ ;  /* 0x00000009093c7225 */ /* 0x000fe200078e00ff */
[----:B------:R-:W-:-:S03]  /*16b00*/  ISETP.GE.U32.AND.EX P2, PT, R50, R65, PT, P2 ;  /* 0x000000413200720c */ /* 0x000fc60003f46120 */
[----:B------:R-:W-:Y:S01]  /*16b10*/  IMAD.WIDE.U32 R62, P3, R9, R12, R62 ;  /* 0x0000000c093e7225 */ /* 0x000fe2000786003e */
[----:B------:R-:W-:-:S03]  /*16b20*/  SEL R51, RZ, 0x1, P2 ;  /* 0x00000001ff337807 */ /* 0x000fc60001000000 */
[----:B------:R-:W-:Y:S01]  /*16b30*/  IMAD.WIDE.U32 R66, R10, R8, RZ ;  /* 0x000000080a427225 */ /* 0x000fe200078e00ff */
[----:B------:R-:W-:-:S03]  /*16b40*/  IADD3 R77, P4, PT, R61, R62, RZ ;  /* 0x0000003e3d4d7210 */ /* 0x000fc60007f9e0ff */
[----:B------:R-:W-:-:S04]  /*16b50*/  IMAD.WIDE.U32.X R52, R5, R10, R52, P5 ;  /* 0x0000000a05347225 */ /* 0x000fc800028e0434 */
[----:B------:R-:W-:Y:S01]  /*16b60*/  IMAD.WIDE.U32 R56, R17, R15, RZ ;  /* 0x0000000f11387225 */ /* 0x000fe200078e00ff */
[----:B------:R-:W-:Y:S02]  /*16b70*/  SHF.L.W.U32.HI R73, R73, 0x1, R52 ;  /* 0x0000000149497819 */ /* 0x000fe40000010e34 */
[----:B------:R-:W-:Y:S01]  /*16b80*/  SHF.L.W.U32.HI R62, R52, 0x1, R53 ;  /* 0x00000001343e7819 */ /* 0x000fe20000010e35 */
[----:B------:R-:W-:Y:S02]  /*16b90*/  IMAD.MOV.U32 R48, RZ, RZ, R60 ;  /* 0x000000ffff307224 */ /* 0x000fe400078e003c */
        /* <DEDUP_REMOVED lines=8> */
[-C--:B------:R-:W-:Y:S01]  /*16c20*/  IADD3.X R62, PT, PT, RZ, R71.reuse, R62, P5, P2 ;  /* 0x00000047ff3e7210 */ /* 0x080fe20002fe443e */
[----:B------:R-:W-:Y:S01]  /*16c30*/  IMAD.MOV.U32 R51, RZ, RZ, R68 ;  /* 0x000000ffff337224 */ /* 0x000fe200078e0044 */
[----:B------:R-:W-:Y:S01]  /*16c40*/  ISETP.GE.U32.AND P2, PT, R73, R60, PT ;  /* 0x0000003c4900720c */ /* 0x000fe20003f46070 */
[----:B------:R-:W-:Y:S01]  /*16c50*/  IMAD.X R61, RZ, RZ, RZ, P6 ;  /* 0x000000ffff3d7224 */ /* 0x000fe200030e06ff */
[----:B------:R-:W-:Y:S01]  /*16c60*/  IADD3 R68, P6, PT, R69, R52, RZ ;  /* 0x0000003445447210 */ /* 0x000fe20007fde0ff */
[----:B------:R-:W-:Y:S01]  /*16c70*/  IMAD.MOV.U32 R64, RZ, RZ, R67 ;  /* 0x000000ffff407224 */ /* 0x000fe200078e0043 */
[----:B------:R-:W-:Y:S01]  /*16c80*/  ISETP.GE.U32.AND.EX P2, PT, R62, R71, PT, P2 ;  /* 0x000000473e00720c */ /* 0x000fe20003f46120 */
        /* <DEDUP_REMOVED lines=44> */
.L_x_77:
        /* <DEDUP_REMOVED lines=47> */
.L_x_78:
[----:B------:R-:W-:-:S04]  /*17240*/  IMAD.WIDE.U32 R56, R5, R15, RZ ;  /* 0x0000000f05387225 */ /* 0x000fc800078e00ff */
[----:B------:R-:W-:-:S04]  /*17250*/  IMAD.WIDE.U32 R52, R4, R15, RZ ;  /* 0x0000000f04347225 */ /* 0x000fc800078e00ff */
[----:B------:R-:W-:-:S04]  /*17260*/  IMAD.WIDE.U32 R56, P2, R4, R17, R56 ;  /* 0x0000001104387225 */ /* 0x000fc80007840038 */
[----:B------:R-:W-:Y:S01]  /*17270*/  IMAD.WIDE.U32 R66, R10, R9, RZ ;  /* 0x000000090a427225 */ /* 0x000fe200078e00ff */
[----:B------:R-:W-:-:S03]  /*17280*/  IADD3 RZ, P3, PT, R53, R56, RZ ;  /* 0x0000003835ff7210 */ /* 0x000fc60007f7e0ff */
[-C--:B------:R-:W-:Y:S02]  /*17290*/  IMAD R56, R17, R4.reuse, RZ ;  /* 0x0000000411387224 */ /* 0x080fe400078e02ff */
[----:B------:R-:W-:-:S04]  /*172a0*/  IMAD.WIDE.U32 R52, R15, R4, RZ ;  /* 0x000000040f347225 */ /* 0x000fc800078e00ff */
[----:B------:R-:W-:-:S04]  /*172b0*/  IMAD.WIDE.U32 R60, R8, R9, RZ ;  /* 0x00000009083c7225 */ /* 0x000fc800078e00ff */
[----:B------:R-:W-:-:S04]  /*172c0*/  IMAD.WIDE.U32 R66, P5, R8, R12, R66 ;  /* 0x0000000c08427225 */ /* 0x000fc800078a0042 */
[----:B------:R-:W-:Y:S01]  /*172d0*/  IMAD R60, R12, R8, RZ ;  /* 0x000000080c3c7224 */ /* 0x000fe200078e02ff */
[----:B------:R-:W-:Y:S01]  /*172e0*/  IADD3 RZ, P4, PT, R61, R66, RZ ;  /* 0x000000423dff7210 */ /* 0x000fe20007f9e0ff */
[----:B------:R-:W-:Y:S02]  /*172f0*/  IMAD R65, R5, R15, R56 ;  /* 0x0000000f05417224 */ /* 0x000fe400078e0238 */
[----:B------:R-:W-:Y:S02]  /*17300*/  IMAD.SHL.U32 R56, R52, 0x2, RZ ;  /* 0x0000000234387824 */ /* 0x000fe400078e00ff */
[----:B------:R-:W-:Y:S02]  /*17310*/  IMAD R79, R10, R9, R60 ;  /* 0x000000090a4f7224 */ /* 0x000fe400078e023c */
[----:B------:R-:W-:Y:S01]  /*17320*/  IMAD.X R61, RZ, RZ, RZ, P2 ;  /* 0x000000ffff3d7224 */ /* 0x000fe200010e06ff */
[----:B------:R-:W-:Y:S01]  /*17330*/  IADD3 R81, P2, PT, R56, R74, RZ ;  /* 0x0000004a38517210 */ /* 0x000fe20007f5e0ff */
[----:B------:R-:W-:-:S02]  /*17340*/  IMAD.MOV.U32 R60, RZ, RZ, R57 ;  /* 0x000000ffff3c7224 */ /* 0x000fc400078e0039 */
[----:B------:R-:W-:Y:S02]  /*17350*/  IMAD.IADD R83, R53, 0x1, R65 ;  /* 0x0000000135537824 */ /* 0x000fe400078e0241 */
        /* <DEDUP_REMOVED lines=17> */
[----:B------:R-:W-:Y:S01]  /*17470*/  SEL R64, RZ, 0x1, P3 ;  /* 0x00000001ff407807 */ /* 0x000fe20001800000 */
[----:B------:R-:W-:Y:S01]  /*17480*/  IMAD.X R57, RZ, RZ, RZ, P5 ;  /* 0x000000ffff397224 */ /* 0x000fe200028e06ff */
[----:B------:R-:W-:Y:S01]  /*17490*/  IADD3 RZ, P5, PT, R65, R62, RZ ;  /* 0x0000003e41ff7210 */ /* 0x000fe20007fbe0ff */
[----:B------:R-:W-:Y:S01]  /*174a0*/  IMAD.MOV.U32 R56, RZ, RZ, R63 ;  /* 0x000000ffff387224 */ /* 0x000fe200078e003f */
[----:B------:R-:W-:Y:S01]  /*174b0*/  SHF.L.W.U32.HI R65, R83, 0x1, R60 ;  /* 0x0000000153417819 */ /* 0x000fe20000010e3c */
[----:B------:R-:W-:Y:S01]  /*174c0*/  IMAD.WIDE.U32.X R62, R10, R12, R52, P4 ;  /* 0x0000000c0a3e7225 */ /* 0x000fe200020e0434 */
[----:B------:R-:W-:-:S02]  /*174d0*/  ISETP.GE.U32.AND.EX P2, PT, R75, R78, PT, P2 ;  /* 0x0000004e4b00720c */ /* 0x000fc40003f46120 */
[----:B------:R-:W-:Y:S01]  /*174e0*/  IADD3 R81, P3, P6, R64, R48, R65 ;  /* 0x0000003040517210 */ /* 0x000fe20007e7e041 */
[-C--:B------:R-:W-:Y:S01]  /*174f0*/  IMAD R66, R17, R8.reuse, RZ ;  /* 0x0000000811427224 */ /* 0x080fe200078e02ff */
[----:B------:R-:W-:Y:S01]  /*17500*/  SHF.L.W.U32.HI R79, R79, 0x1, R62 ;  /* 0x000000014f4f7819 */ /* 0x000fe20000010e3e */
[----:B------:R-:W-:Y:S01]  /*17510*/  IMAD.WIDE.U32 R52, R15, R8, RZ ;  /* 0x000000080f347225 */ /* 0x000fe200078e00ff */
[----:B------:R-:W-:Y:S02]  /*17520*/  SEL R64, RZ, 0x1, P2 ;  /* 0x00000001ff407807 */ /* 0x000fe40001000000 */
[----:B------:R-:W-:Y:S01]  /*17530*/  SHF.L.W.U32.HI R60, R60, 0x1, R61 ;  /* 0x000000013c3c7819 */ /* 0x000fe20000010e3d */
[----:B------:R-:W-:Y:S01]  /*17540*/  IMAD R65, R10, R15, R66 ;  /* 0x0000000f0a417224 */ /* 0x000fe200078e0242 */
[----:B------:R-:W-:Y:S01]  /*17550*/  SHF.L.W.U32.HI R62, R62, 0x1, R63 ;  /* 0x000000013e3e7819 */ /* 0x000fe20000010e3f */
[----:B------:R-:W-:Y:S01]  /*17560*/  IMAD.SHL.U32 R66, R52, 0x2, RZ ;  /* 0x0000000234427824 */ /* 0x000fe200078e00ff */
[----:B------:R-:W-:Y:S01]  /*17570*/  IADD3 R64, P2, P4, R64, R81, R79 ;  /* 0x0000005140407210 */ /* 0x000fe20007c5e04f */
[----:B------:R-:W-:Y:S01]  /*17580*/  IMAD.IADD R61, R53, 0x1, R65 ;  /* 0x00000001353d7824 */ /* 0x000fe200078e0241 */
        /* <DEDUP_REMOVED lines=17> */
[----:B------:R-:W-:Y:S02]  /*176a0*/  SHF.L.W.U32.HI R61, R61, 0x1, R56 ;  /* 0x000000013d3d7819 */ /* 0x000fe40000010e38 */
[----:B------:R-:W-:Y:S01]  /*176b0*/  SHF.L.W.U32.HI R78, R56, 0x1, R57 ;  /* 0x00000001384e7819 */ /* 0x000fe20000010e39 */
[----:B------:R-:W-:Y:S02]  /*176c0*/  IMAD.IADD R48, R53, 0x1, R79 ;  /* 0x0000000135307824 */ /* 0x000fe400078e024f */
[C---:B------:R-:W-:Y:S02]  /*176d0*/  IMAD.SHL.U32 R79, R52.reuse, 0x2, RZ ;  /* 0x00000002344f7824 */ /* 0x040fe400078e00ff */
[----:B------:R-:W-:Y:S01]  /*176e0*/  IMAD.WIDE.U32 R62, P5, R67, 0x1, R62 ;  /* 0x00000001433e7825 */ /* 0x000fe200078a003e */
[----:B------:R-:W-:-:S02]  /*176f0*/  SHF.L.U64.HI R81, R52, 0x1, R48 ;  /* 0x0000000134517819 */ /* 0x000fc40000010230 */
[----:B------:R-:W-:Y:S01]  /*17700*/  SEL R52, RZ, 0x1, P4 ;  /* 0x00000001ff347807 */ /* 0x000fe20002000000 */
[----:B------:R-:W-:-:S04]  /*17710*/  IMAD.WIDE.U32 R64, P6, R9, R17, R64 ;  /* 0x0000001109407225 */ /* 0x000fc800078c0040 */
        /* <DEDUP_REMOVED lines=16> */
.L_x_79:
        /* <DEDUP_REMOVED lines=15> */
.L_x_80:
[----:B------:R-:W-:Y:S01]  /*17910*/  IADD3 R82, P2, P3, R52, R76, R61 ;  /* 0x0000004c34527210 */ /* 0x000fe20007b5e03d */
[----:B------:R-:W-:Y:S01]  /*17920*/  IMAD.WIDE.U32 R60, R9, R15, RZ ;  /* 0x0000000f093c7225 */ /* 0x000fe200078e00ff */
[----:B------:R-:W-:Y:S02]  /*17930*/  IADD3 R67, P4, PT, R67, R62, RZ ;  /* 0x0000003e43437210 */ /* 0x000fe40007f9e0ff */
[-C--:B------:R-:W-:Y:S01]  /*17940*/  IADD3.X R78, PT, PT, RZ, R69.reuse, R78, P2, P3 ;  /* 0x00000045ff4e7210 */ /* 0x080fe200017e644e */
        /* <DEDUP_REMOVED lines=34> */
.L_x_81:
        /* <DEDUP_REMOVED lines=27> */
[----:B------:R-:W-:-:S02]  /*17d20*/  IADD3 R63, P5, PT, R72, R63, RZ ;  /* 0x0000003f483f7210 */ /* 0x000fc40007fbe0ff */
[----:B------:R-:W-:Y:S01]  /*17d30*/  ISETP.GE.U32.AND P2, PT, R72, R50, PT ;  /* 0x000000324800720c */ /* 0x000fe20003f46070 */
[----:B------:R-:W-:Y:S01]  /*17d40*/  IMAD.X R52, R54, 0x1, R73, P6 ;  /* 0x0000000136347824 */ /* 0x000fe200030e0649 */
[----:B------:R-:W-:Y:S01]  /*17d50*/  ISETP.GE.U32.AND P3, PT, R63, R72, PT ;  /* 0x000000483f00720c */ /* 0x000fe20003f66070 */
[----:B------:R-:W-:Y:S02]  /*17d60*/  IMAD.MOV.U32 R50, RZ, RZ, R53 ;  /* 0x000000ffff327224 */ /* 0x000fe400078e0035 */
[C---:B------:R-:W-:Y:S01]  /*17d70*/  IMAD.X R65, R52.reuse, 0x1, R49, P5 ;  /* 0x0000000134417824 */ /* 0x040fe200028e0631 */
[----:B------:R-:W-:Y:S01]  /*17d80*/  ISETP.GE.U32.AND.EX P2, PT, R52, R54, PT, P2 ;  /* 0x000000363400720c */ /* 0x000fe20003f46120 */
[----:B------:R-:W-:-:S03]  /*17d90*/  IMAD.WIDE.U32 R48, R71, 0x3d1, RZ ;  /* 0x000003d147307825 */ /* 0x000fc600078e00ff */
[----:B------:R-:W-:Y:S01]  /*17da0*/  ISETP.GE.U32.AND.EX P3, PT, R65, R52, PT, P3 ;  /* 0x000000344100720c */ /* 0x000fe20003f66130 */
[----:B------:R-:W-:Y:S01]  /*17db0*/  IMAD.WIDE.U32 R52, R55, 0x3d1, RZ ;  /* 0x000003d137347825 */ /* 0x000fe200078e00ff */
[----:B------:R-:W-:-:S03]  /*17dc0*/  SEL R54, RZ, 0x1, P2 ;  /* 0x00000001ff367807 */ /* 0x000fc60001000000 */
[----:B------:R-:W-:Y:S01]  /*17dd0*/  IMAD.WIDE.U32 R48, P5, R55, 0x1, R48 ;  /* 0x0000000137307825 */ /* 0x000fe200078a0030 */
[----:B------:R-:W-:-:S03]  /*17de0*/  IADD3 R74, P6, PT, R74, R52, RZ ;  /* 0x000000344a4a7210 */ /* 0x000fc60007fde0ff */
[----:B------:R-:W-:Y:S01]  /*17df0*/  IMAD.WIDE.U32.X R50, R67, 0x1, R50, P4 ;  /* 0x0000000143327825 */ /* 0x000fe200020e0432 */
[----:B------:R-:W-:Y:S02]  /*17e00*/  SEL R67, RZ, 0x1, P3 ;  /* 0x00000001ff437807 */ /* 0x000fe40001800000 */
        /* <DEDUP_REMOVED lines=61> */
.L_x_82:
        /* <DEDUP_REMOVED lines=12> */
.L_x_83:
        /* <DEDUP_REMOVED lines=10> */
.L_x_84:
        /* <DEDUP_REMOVED lines=33> */
.L_x_85:
        /* <DEDUP_REMOVED lines=33> */
.L_x_86:
[----:B------:R-:W-:-:S04]  /*18760*/  IMAD.WIDE.U32 R54, R5, R77, RZ ;  /* 0x0000004d05367225 */ /* 0x000fc800078e00ff */
[----:B------:R-:W-:-:S04]  /*18770*/  IMAD.WIDE.U32 R56, R4, R77, RZ ;  /* 0x0000004d04387225 */ /* 0x000fc800078e00ff */
[----:B------:R-:W-:-:S04]  /*18780*/  IMAD.WIDE.U32 R54, P2, R4, R74, R54 ;  /* 0x0000004a04367225 */ /* 0x000fc80007840036 */
[----:B------:R-:W-:-:S04]  /*18790*/  IMAD.WIDE.U32 R52, R5, R62, RZ ;  /* 0x0000003e05347225 */ /* 0x000fc800078e00ff */
[----:B------:R-:W-:Y:S01]  /*187a0*/  IMAD.X R49, RZ, RZ, RZ, P2 ;  /* 0x000000ffff317224 */ /* 0x000fe200010e06ff */
[----:B------:R-:W-:Y:S01]  /*187b0*/  IADD3 RZ, P2, PT, R57, R54, RZ ;  /* 0x0000003639ff7210 */ /* 0x000fe20007f5e0ff */
[----:B------:R-:W-:-:S04]  /*187c0*/  IMAD.WIDE.U32 R50, R4, R62, RZ ;  /* 0x0000003e04327225 */ /* 0x000fc800078e00ff */
[----:B------:R-:W-:Y:S02]  /*187d0*/  IMAD.MOV.U32 R48, RZ, RZ, R55 ;  /* 0x000000ffff307224 */ /* 0x000fe400078e0037 */
[----:B------:R-:W-:-:S04]  /*187e0*/  IMAD.WIDE.U32 R52, P3, R4, R86, R52 ;  /* 0x0000005604347225 */ /* 0x000fc80007860034 */
[----:B------:R-:W-:Y:S01]  /*187f0*/  IMAD R50, R86, R4, RZ ;  /* 0x0000000456327224 */ /* 0x000fe200078e02ff */
[----:B------:R-:W-:Y:S01]  /*18800*/  IADD3 RZ, P4, PT, R51, R52, RZ ;  /* 0x0000003433ff7210 */ /* 0x000fe20007f9e0ff */
[----:B------:R-:W-:-:S04]  /*18810*/  IMAD.WIDE.U32 R56, R62, R4, RZ ;  /* 0x000000043e387225 */ /* 0x000fc800078e00ff */
[----:B------:R-:W-:-:S04]  /*18820*/  IMAD.WIDE.U32.X R48, R5, R74, R48, P2 ;  /* 0x0000004a05307225 */ /* 0x000fc800010e0430 */
[----:B------:R-:W-:Y:S01]  /*18830*/  IMAD R63, R5, R62, R50 ;  /* 0x0000003e053f7224 */ /* 0x000fe200078e0232 */
[----:B------:R-:W-:Y:S01]  /*18840*/  IADD3 R61, P2, PT, R48, R56, RZ ;  /* 0x00000038303d7210 */ /* 0x000fe20007f5e0ff */
[----:B------:R-:W-:-:S04]  /*18850*/  IMAD.WIDE.U32 R50, R77, R8, RZ ;  /* 0x000000084d327225 */ /* 0x000fc800078e00ff */
[----:B------:R-:W-:Y:S01]  /*18860*/  IMAD.IADD R52, R57, 0x1, R63 ;  /* 0x0000000139347824 */ /* 0x000fe200078e023f */
[C---:B------:R-:W-:Y:S01]  /*18870*/  IADD3 R66, P5, PT, R61.reuse, R50, RZ ;  /* 0x000000323d427210 */ /* 0x040fe20007fbe0ff */
[----:B------:R-:W-:Y:S02]  /*18880*/  IMAD R60, R74, R8, RZ ;  /* 0x000000084a3c7224 */ /* 0x000fe400078e02ff */
[----:B------:R-:W-:Y:S01]  /*18890*/  IMAD.X R55, RZ, RZ, RZ, P3 ;  /* 0x000000ffff377224 */ /* 0x000fe200018e06ff */
[----:B------:R-:W-:Y:S01]  /*188a0*/  ISETP.GE.U32.AND P3, PT, R61, R56, PT ;  /* 0x000000383d00720c */ /* 0x000fe20003f66070 */
[----:B------:R-:W-:Y:S01]  /*188b0*/  IMAD.X R65, R52, 0x1, R49, P2 ;  /* 0x0000000134417824 */ /* 0x000fe200010e0631 */
[----:B------:R-:W-:Y:S01]  /*188c0*/  ISETP.GE.U32.AND P2, PT, R66, R50, PT ;  /* 0x000000324200720c */ /* 0x000fe20003f46070 */
[----:B------:R-:W-:Y:S02]  /*188d0*/  IMAD.MOV.U32 R54, RZ, RZ, R53 ;  /* 0x000000ffff367224 */ /* 0x000fe400078e0035 */
[----:B------:R-:W-:Y:S01]  /*188e0*/  IMAD R53, R10, R77, R60 ;  /* 0x0000004d0a357224 */ /* 0x000fe200078e023c */
[----:B------:R-:W-:Y:S01]  /*188f0*/  ISETP.GE.U32.AND.EX P3, PT, R65, R52, PT, P3 ;  /* 0x000000344100720c */ /* 0x000fe20003f66130 */
[----:B------:R-:W-:-:S02]  /*18900*/  IMAD R50, R76, R4, RZ ;  /* 0x000000044c327224 */ /* 0x000fc400078e02ff */
[----:B------:R-:W-:Y:S01]  /*18910*/  IMAD.WIDE.U32 R48, R10, R77, RZ ;  /* 0x0000004d0a307225 */ /* 0x000fe200078e00ff */
[----:B------:R-:W-:-:S03]  /*18920*/  SEL R63, RZ, 0x1, P3 ;  /* 0x00000001ff3f7807 */ /* 0x000fc60001800000 */
[----:B------:R-:W-:Y:S02]  /*18930*/  IMAD.IADD R56, R51, 0x1, R53 ;  /* 0x0000000133387824 */ /* 0x000fe400078e0235 */
[----:B------:R-:W-:-:S04]  /*18940*/  IMAD.WIDE.U32 R60, R75, R4, RZ ;  /* 0x000000044b3c7225 */ /* 0x000fc800078e00ff */
[C---:B------:R-:W-:Y:S02]  /*18950*/  IMAD R57, R5.reuse, R75, R50 ;  /* 0x0000004b05397224 */ /* 0x040fe400078e0232 */
[----:B------:R-:W-:-:S04]  /*18960*/  IMAD.WIDE.U32.X R54, R5, R86, R54, P4 ;  /* 0x0000005605367225 */ /* 0x000fc800020e0436 */
[----:B------:R-:W-:Y:S01]  /*18970*/  IMAD.X R65, R56, 0x1, R65, P5 ;  /* 0x0000000138417824 */ /* 0x000fe200028e0641 */
[----:B------:R-:W-:Y:S01]  /*18980*/  IADD3 R63, P3, P5, R60, R54, R63 ;  /* 0x000000363c3f7210 */ /* 0x000fe20007d7e03f */
[----:B------:R-:W-:Y:S02]  /*18990*/  IMAD.IADD R61, R61, 0x1, R57 ;  /* 0x000000013d3d7824 */ /* 0x000fe400078e0239 */
[C---:B------:R-:W-:Y:S01]  /*189a0*/  IMAD.WIDE.U32 R48, P6, R8.reuse, R74, R48 ;  /* 0x0000004a08307225 */ /* 0x040fe200078c0030 */
[----:B------:R-:W-:Y:S02]  /*189b0*/  ISETP.GE.U32.AND.EX P2, PT, R65, R56, PT, P2 ;  /* 0x000000384100720c */ /* 0x000fe40003f46120 */
[----:B------:R-:W-:Y:S01]  /*189c0*/  IADD3.X R78, PT, PT, R61, R55, RZ, P3, P5 ;  /* 0x000000373d4e7210 */ /* 0x000fe20001fea4ff */
[----:B------:R-:W-:Y:S01]  /*189d0*/  IMAD.WIDE.U32 R50, R8, R77, RZ ;  /* 0x0000004d08327225 */ /* 0x000fe200078e00ff */
[----:B------:R-:W-:-:S03]  /*189e0*/  SEL R64, RZ, 0x1, P2 ;  /* 0x00000001ff407807 */ /* 0x000fc60001000000 */
[----:B------:R-:W-:Y:S01]  /*189f0*/  IMAD.WIDE.U32 R56, R5, R75, RZ ;  /* 0x0000004b05387225 */ /* 0x000fe200078e00ff */
[----:B------:R-:W-:-:S03]  /*18a00*/  IADD3 RZ, P4, PT, R51, R48, RZ ;  /* 0x0000003033ff7210 */ /* 0x000fc60007f9e0ff */
[----:B------:R-:W-:Y:S02]  /*18a10*/  IMAD.MOV.U32 R52, RZ, RZ, R49 ;  /* 0x000000ffff347224 */ /* 0x000fe400078e0031 */
[----:B------:R-:W-:Y:S02]  /*18a20*/  IMAD R55, R86, R8, RZ ;  /* 0x0000000856377224 */ /* 0x000fe400078e02ff */
[----:B------:R-:W-:-:S04]  /*18a30*/  IMAD.WIDE.U32 R48, R10, R62, RZ ;  /* 0x0000003e0a307225 */ /* 0x000fc800078e00ff */
[----:B------:R-:W-:-:S04]  /*18a40*/  IMAD.WIDE.U32 R50, R62, R8, RZ ;  /* 0x000000083e327225 */ /* 0x000fc800078e00ff */
[----:B------:R-:W-:Y:S01]  /*18a50*/  IMAD R71, R10, R62, R55 ;  /* 0x0000003e0a477224 */ /* 0x000fe200078e0237 */
[----:B------:R-:W-:Y:S01]  /*18a60*/  IADD3 R67, P2, PT, R63, R50, RZ ;  /* 0x000000323f437210 */ /* 0x000fe20007f5e0ff */
[----:B------:R-:W-:Y:S02]  /*18a70*/  IMAD.X R53, RZ, RZ, RZ, P6 ;  /* 0x000000ffff357224 */ /* 0x000fe400030e06ff */
[----:B------:R-:W-:-:S04]  /*18a80*/  IMAD.WIDE.U32 R54, R4, R75, RZ ;  /* 0x0000004b04367225 */ /* 0x000fc800078e00ff */
[----:B------:R-:W-:-:S04]  /*18a90*/  IMAD.WIDE.U32 R56, P5, R4, R76, R56 ;  /* 0x0000004c04387225 */ /* 0x000fc800078a0038 */
[----:B------:R-:W-:Y:S01]  /*18aa0*/  IMAD.WIDE.U32 R68, R8, R62, RZ ;  /* 0x0000003e08447225 */ /* 0x000fe200078e00ff */
[----:B------:R-:W-:-:S03]  /*18ab0*/  IADD3 RZ, P6, PT, R55, R56, RZ ;  /* 0x0000003837ff7210 */ /* 0x000fc60007fde0ff */
[----:B------:R-:W-:-:S04]  /*18ac0*/  IMAD.WIDE.U32 R48, P3, R8, R86, R48 ;  /* 0x0000005608307225 */ /* 0x000fc80007860030 */
[----:B------:R-:W-:Y:S02]  /*18ad0*/  IMAD.IADD R71, R51, 0x1, R71 ;  /* 0x0000000133477824 */ /* 0x000fe400078e0247 */
[----:B------:R-:W-:-:S04]  /*18ae0*/  IMAD.WIDE.U32.X R52, R10, R74, R52, P4 ;  /* 0x0000004a0a347225 */ /* 0x000fc800020e0434 */
[----:B------:R-:W-:Y:S01]  /*18af0*/  IMAD.X R55, RZ, RZ, RZ, P5 ;  /* 0x000000ffff377224 */ /* 0x000fe200028e06ff */
[----:B------:R-:W-:Y:S01]  /*18b00*/  IADD3 RZ, P5, PT, R69, R48, RZ ;  /* 0x0000003045ff7210 */ /* 0x000fe20007fbe0ff */
[----:B------:R-:W-:Y:S01]  /*18b10*/  IMAD.X R48, R71, 0x1, R78, P2 ;  /* 0x0000000147307824 */ /* 0x000fe200010e064e */
[----:B------:R-:W-:Y:S01]  /*18b20*/  IADD3 R64, P2, P4, R67, R52, R64 ;  /* 0x0000003443407210 */ /* 0x000fe20007c5e040 */
[----:B------:R-:W-:Y:S01]  /*18b30*/  IMAD.X R51, RZ, RZ, RZ, P3 ;  /* 0x000000ffff337224 */ /* 0x000fe200018e06ff */
[----:B------:R-:W-:Y:S01]  /*18b40*/  ISETP.GE.U32.AND P3, PT, R63, R60, PT ;  /* 0x0000003c3f00720c */ /* 0x000fe20003f66070 */
[----:B------:R-:W-:Y:S01]  /*18b50*/  IMAD.MOV.U32 R54, RZ, RZ, R57 ;  /* 0x000000ffff367224 */ /* 0x000fe200078e0039 */
[----:B------:R-:W-:Y:S01]  /*18b60*/  IADD3.X R63, PT, PT, R48, R53, RZ, P2, P4 ;  /* 0x00000035303f7210 */ /* 0x000fe200017e84ff */
[----:B------:R-:W-:Y:S01]  /*18b70*/  IMAD R52, R70, R4, RZ ;  /* 0x0000000446347224 */ /* 0x000fe200078e02ff */
[----:B------:R-:W-:Y:S01]  /*18b80*/  ISETP.GE.U32.AND P2, PT, R67, R50, PT ;  /* 0x000000324300720c */ /* 0x000fe20003f46070 */
[----:B------:R-:W-:Y:S01]  /*18b90*/  IMAD.MOV.U32 R50, RZ, RZ, R49 ;  /* 0x000000ffff327224 */ /* 0x000fe200078e0031 */
[----:B------:R-:W-:Y:S01]  /*18ba0*/  ISETP.GE.U32.AND P4, PT, R64, R67, PT ;  /* 0x000000434000720c */ /* 0x000fe20003f86070 */
[C---:B------:R-:W-:Y:S01]  /*18bb0*/  IMAD R73, R5.reuse, R72, R52 ;  /* 0x0000004805497224 */ /* 0x040fe200078e0234 */
[----:B------:R-:W-:Y:S01]  /*18bc0*/  ISETP.GE.U32.AND.EX P3, PT, R78, R61, PT, P3 ;  /* 0x0000003d4e00720c */ /* 0x000fe20003f66130 */
[----:B------:R-:W-:Y:S01]  /*18bd0*/  IMAD.WIDE.U32.X R54, R5, R76, R54, P6 ;  /* 0x0000004c05367225 */ /* 0x000fe200030e0436 */
[----:B------:R-:W-:-:S02]  /*18be0*/  ISETP.GE.U32.AND.EX P2, PT, R48, R71, PT, P2 ;  /* 0x000000473000720c */ /* 0x000fc40003f46120 */
[----:B------:R-:W-:Y:S01]  /*18bf0*/  ISETP.GE.U32.AND.EX P4, PT, R63, R48, PT, P4 ;  /* 0x000000303f00720c */ /* 0x000fe20003f86140 */
[----:B------:R-:W-:Y:S01]  /*18c00*/  IMAD.WIDE.U32 R48, R72, R4, RZ ;  /* 0x0000000448307225 */ /* 0x000fe200078e00ff */
[----:B------:R-:W-:Y:S02]  /*18c10*/  SEL R57, RZ, 0x1, P3 ;  /* 0x00000001ff397807 */ /* 0x000fe40001800000 */
[----:B------:R-:W-:Y:S01]  /*18c20*/  SEL R71, RZ, 0x1, P4 ;  /* 0x00000001ff477807 */ /* 0x000fe20002000000 */
[----:B------:R-:W-:-:S04]  /*18c30*/  IMAD.WIDE.U32 R60, R10, R75, RZ ;  /* 0x0000004b0a3c7225 */ /* 0x000fc800078e00ff */
[----:B------:R-:W-:Y:S01]  /*18c40*/  IMAD.WIDE.U32 R52, R8, R75, RZ ;  /* 0x0000004b08347225 */ /* 0x000fe200078e00ff */
[----:B------:R-:W-:-:S03]  /*18c50*/  SEL R52, RZ, 0x1, P2 ;  /* 0x00000001ff347807 */ /* 0x000fc60001000000 */
[----:B------:R-:W-:Y:S01]  /*18c60*/  IMAD.IADD R73, R49, 0x1, R73 ;  /* 0x0000000131497824 */ /* 0x000fe200078e0249 */
[----:B------:R-:W-:Y:S01]  /*18c70*/  IADD3 R49, P2, P6, R48, R54, R57 ;  /* 0x0000003630317210 */ /* 0x000fe20007e5e039 */
[----:B------:R-:W-:-:S03]  /*18c80*/  IMAD.WIDE.U32.X R50, R10, R86, R50, P5 ;  /* 0x000000560a327225 */ /* 0x000fc600028e0432 */
[----:B------:R-:W-:Y:S01]  /*18c90*/  IADD3.X R78, PT, PT, R73, R55, RZ, P2, P6 ;  /* 0x00000037494e7210 */ /* 0x000fe200017ec4ff */
[----:B------:R-:W-:Y:S01]  /*18ca0*/  IMAD R54, R76, R8, RZ ;  /* 0x000000084c367224 */ /* 0x000fe200078e02ff */
[----:B------:R-:W-:Y:S01]  /*18cb0*/  IADD3 R71, P2, P5, R71, R50, R52 ;  /* 0x0000003247477210 */ /* 0x000fe20007d5e034 */
[----:B------:R-:W-:-:S04]  /*18cc0*/  IMAD.WIDE.U32 R60, P3, R8, R76, R60 ;  /* 0x0000004c083c7225 */ /* 0x000fc8000786003c */
[----:B------:R-:W-:Y:S01]  /*18cd0*/  IMAD.WIDE.U32 R56, R75, R8, RZ ;  /* 0x000000084b387225 */ /* 0x000fe200078e00ff */
[----:B------:R-:W-:Y:S02]  /*18ce0*/  IADD3 RZ, P4, PT, R53, R60, RZ ;  /* 0x0000003c35ff7210 */ /* 0x000fe40007f9e0ff */
[----:B------:R-:W-:Y:S01]  /*18cf0*/  IADD3.X R60, PT, PT, RZ, R51, RZ, P2, P5 ;  /* 0x00000033ff3c7210 */ /* 0x000fe200017ea4ff */
[----:B------:R-:W-:Y:S02]  /*18d00*/  IMAD R67, R10, R75, R54 ;  /* 0x0000004b0a437224 */ /* 0x000fe400078e0236 */
[----:B------:R-:W-:-:S04]  /*18d10*/  IMAD.WIDE.U32 R68, R5, R72, RZ ;  /* 0x0000004805447225 */ /* 0x000fc800078e00ff */
[----:B------:R-:W-:-:S04]  /*18d20*/  IMAD.WIDE.U32 R52, R12, R77, RZ ;  /* 0x0000004d0c347225 */ /* 0x000fc800078e00ff */
[----:B------:R-:W-:Y:S01]  /*18d30*/  IMAD.IADD R67, R57, 0x1, R67 ;  /* 0x0000000139437824 */ /* 0x000fe200078e0243 */
[----:B------:R-:W-:Y:S01]  /*18d40*/  IADD3 R57, P2, PT, R49, R56, RZ ;  /* 0x0000003831397210 */ /* 0x000fe20007f5e0ff */
[----:B------:R-:W-:-:S04]  /*18d50*/  IMAD.WIDE.U32 R50, R4, R72, RZ ;  /* 0x0000004804327225 */ /* 0x000fc800078e00ff */
[----:B------:R-:W-:-:S04]  /*18d60*/  IMAD.WIDE.U32 R68, P6, R4, R70, R68 ;  /* 0x0000004604447225 */ /* 0x000fc800078c0044 */
[----:B------:R-:W-:-:S04]  /*18d70*/  IMAD.WIDE.U32 R54, R9, R77, RZ ;  /* 0x0000004d09367225 */ /* 0x000fc800078e00ff */
[----:B------:R-:W-:-:S04]  /*18d80*/  IMAD.WIDE.U32 R52, P5, R9, R74, R52 ;  /* 0x0000004a09347225 */ /* 0x000fc800078a0034 */
[----:B------:R-:W-:Y:S01]  /*18d90*/  IMAD.X R79, R67, 0x1, R78, P2 ;  /* 0x00000001434f7824 */ /* 0x000fe200010e064e */
[----:B------:R-:W-:Y:S01]  /*18da0*/  ISETP.GE.U32.AND P2, PT, R49, R48, PT ;  /* 0x000000303100720c */ /* 0x000fe20003f46070 */
[----:B------:R-:W-:Y:S01]  /*18db0*/  IMAD.X R49, RZ, RZ, RZ, P3 ;  /* 0x000000ffff317224 */ /* 0x000fe200018e06ff */
[----:B------:R-:W-:Y:S01]  /*18dc0*/  IADD3 RZ, P3, PT, R51, R68, RZ ;  /* 0x0000004433ff7210 */ /* 0x000fe20007f7e0ff */
[----:B------:R-:W-:Y:S01]  /*18dd0*/  IMAD.X R51, RZ, RZ, RZ, P6 ;  /* 0x000000ffff337224 */ /* 0x000fe200030e06ff */
[----:B------:R-:W-:Y:S01]  /*18de0*/  IADD3 RZ, P6, PT, R55, R52, RZ ;  /* 0x0000003437ff7210 */ /* 0x000fe20007fde0ff */
[----:B------:R-:W-:Y:S01]  /*18df0*/  IMAD.X R55, RZ, RZ, RZ, P5 ;  /* 0x000000ffff377224 */ /* 0x000fe200028e06ff */
[----:B------:R-:W-:Y:S01]  /*18e00*/  ISETP.GE.U32.AND.EX P2, PT, R78, R73, PT, P2 ;  /* 0x000000494e00720c */ /* 0x000fe20003f46120 */
[----:B------:R-:W-:Y:S01]  /*18e10*/  IMAD.MOV.U32 R48, RZ, RZ, R61 ;  /* 0x000000ffff307224 */ /* 0x000fe200078e003d */
[C---:B------:R-:W-:Y:S01]  /*18e20*/  IADD3 R61, P5, PT, R57.reuse, R71, RZ ;  /* 0x00000047393d7210 */ /* 0x040fe20007fbe0ff */
[----:B------:R-:W-:Y:S01]  /*18e30*/  IMAD.MOV.U32 R50, RZ, RZ, R69 ;  /* 0x000000ffff327224 */ /* 0x000fe200078e0045 */
[----:B------:R-:W-:Y:S01]  /*18e40*/  SEL R73, RZ, 0x1, P2 ;  /* 0x00000001ff497807 */ /* 0x000fe20001000000 */
[----:B------:R-:W-:Y:S01]  /*18e50*/  IMAD R69, R70, R8, RZ ;  /* 0x0000000846457224 */ /* 0x000fe200078e02ff */
[----:B------:R-:W-:Y:S01]  /*18e60*/  ISETP.GE.U32.AND P2, PT, R57, R56, PT ;  /* 0x000000383900720c */ /* 0x000fe20003f46070 */
[----:B------:R-:W-:Y:S01]  /*18e70*/  IMAD.X R60, R79, 0x1, R60, P5 ;  /* 0x000000014f3c7824 */ /* 0x000fe200028e063c */
[----:B------:R-:W-:Y:S01]  /*18e80*/  ISETP.GE.U32.AND P5, PT, R61, R57, PT ;  /* 0x000000393d00720c */ /* 0x000fe20003fa6070 */
[----:B------:R-:W-:Y:S01]  /*18e90*/  IMAD R68, R74, R9, RZ ;  /* 0x000000094a447224 */ /* 0x000fe200078e02ff */
[----:B------:R-:W-:Y:S01]  /*18ea0*/  ISETP.GE.U32.AND.EX P2, PT, R79, R67, PT, P2 ;  /* 0x000000434f00720c */ /* 0x000fe20003f46120 */
[----:B------:R-:W-:Y:S01]  /*18eb0*/  IMAD.MOV.U32 R54, RZ, RZ, R53 ;  /* 0x000000ffff367224 */ /* 0x000fe200078e0035 */
[----:B------:R-:W-:Y:S01]  /*18ec0*/  ISETP.GE.U32.AND.EX P5, PT, R60, R79, PT, P5 ;  /* 0x0000004f3c00720c */ /* 0x000fe20003fa6150 */
[----:B------:R-:W-:Y:S01]  /*18ed0*/  IMAD.WIDE.U32 R52, R72, R8, RZ ;  /* 0x0000000848347225 */ /* 0x000fe200078e00ff */
[----:B------:R-:W-:-:S03]  /*18ee0*/  SEL R80, RZ, 0x1, P2 ;  /* 0x00000001ff507807 */ /* 0x000fc60001000000 */
[----:B------:R-:W-:Y:S02]  /*18ef0*/  IMAD R69, R10, R72, R69 ;  /* 0x000000480a457224 */ /* 0x000fe400078e0245 */
[----:B------:R-:W-:-:S04]  /*18f00*/  IMAD.WIDE.U32 R56, R77, R9, RZ ;  /* 0x000000094d387225 */ /* 0x000fc800078e00ff */
[----:B------:R-:W-:Y:S01]  /*18f10*/  IMAD.WIDE.U32.X R50, R5, R70, R50, P3 ;  /* 0x0000004605327225 */ /* 0x000fe200018e0432 */
[----:B------:R-:W-:-:S03]  /*18f20*/  IADD3 R64, P2, PT, R64, R56, RZ ;  /* 0x0000003840407210 */ /* 0x000fc60007f5e0ff */
[----:B------:R-:W-:Y:S02]  /*18f30*/  IMAD R71, R12, R77, R68 ;  /* 0x0000004d0c477224 */ /* 0x000fe400078e0244 */
[----:B------:R-:W-:Y:S01]  /*18f40*/  IMAD.IADD R78, R53, 0x1, R69 ;  /* 0x00000001354e7824 */ /* 0x000fe200078e0245 */
[----:B------:R-:W-:Y:S01]  /*18f50*/  SEL R53, RZ, 0x1, P5 ;  /* 0x00000001ff357807 */ /* 0x000fe20002800000 */
[----:B------:R-:W-:Y:S01]  /*18f60*/  IMAD.IADD R68, R57, 0x1, R71 ;  /* 0x0000000139447824 */ /* 0x000fe200078e0247 */
[----:B------:R-:W-:Y:S01]  /*18f70*/  IADD3 R73, P3, P5, R52, R50, R73 ;  /* 0x0000003234497210 */ /* 0x000fe20007d7e049 */
[----:B------:R-:W-:Y:S01]  /*18f80*/  IMAD.WIDE.U32.X R48, R10, R76, R48, P4 ;  /* 0x0000004c0a307225 */ /* 0x000fe200020e0430 */
[----:B------:R-:W-:Y:S02]  /*18f90*/  ISETP.GE.U32.AND P4, PT, R64, R56, PT ;  /* 0x000000384000720c */ /* 0x000fe40003f86070 */
[----:B------:R-:W-:Y:S01]  /*18fa0*/  IADD3.X R71, PT, PT, R78, R51, RZ, P3, P5 ;  /* 0x000000334e477210 */ /* 0x000fe20001fea4ff */
[----:B------:R-:W-:Y:S01]  /*18fb0*/  IMAD.X R63, R68, 0x1, R63, P2 ;  /* 0x00000001443f7824 */ /* 0x000fe200010e063f */
[----:B------:R-:W-:Y:S01]  /*18fc0*/  IADD3 R80, P2, P3, R53, R48, R80 ;  /* 0x0000003035507210 */ /* 0x000fe20007b5e050 */
[----:B------:R-:W-:-:S02]  /*18fd0*/  IMAD R51, R86, R9, RZ ;  /* 0x0000000956337224 */ /* 0x000fc400078e02ff */
[----:B------:R-:W-:Y:S01]  /*18fe0*/  IMAD.WIDE.U32 R56, R62, R9, RZ ;  /* 0x000000093e387225 */ /* 0x000fe200078e00ff */
[----:B------:R-:W-:Y:S02]  /*18ff0*/  IADD3.X R67, PT, PT, RZ, R49, RZ, P2, P3 ;  /* 0x00000031ff437210 */ /* 0x000fe400017e64ff */
[----:B------:R-:W-:Y:S01]  /*19000*/  ISETP.GE.U32.AND.EX P4, PT, R63, R68, PT, P4 ;  /* 0x000000443f00720c */ /* 0x000fe20003f86140 */
[C---:B------:R-:W-:Y:S01]  /*19010*/  IMAD R51, R12.reuse, R62, R51 ;  /* 0x0000003e0c337224 */ /* 0x040fe200078e0233 */
[----:B------:R-:W-:Y:S01]  /*19020*/  IADD3 R79, P2, PT, R61, R56, RZ ;  /* 0x000000383d4f7210 */ /* 0x000fe20007f5e0ff */
[----:B------:R-:W-:Y:S01]  /*19030*/  IMAD.WIDE.U32 R48, R12, R62, RZ ;  /* 0x0000003e0c307225 */ /* 0x000fe200078e00ff */
[----:B------:R-:W-:-:S03]  /*19040*/  SEL R61, RZ, 0x1, P4 ;  /* 0x00000001ff3d7807 */ /* 0x000fc60002000000 */
[----:B------:R-:W-:Y:S02]  /*19050*/  IMAD.IADD R53, R57, 0x1, R51 ;  /* 0x0000000139357824 */ /* 0x000fe400078e0233 */
[----:B------:R-:W-:-:S04]  /*19060*/  IMAD.WIDE.U32.X R54, R12, R74, R54, P6 ;  /* 0x0000004a0c367225 */ /* 0x000fc800030e0436 */
[----:B------:R-:W-:-:S04]  /*19070*/  IMAD.WIDE.U32 R48, P5, R9, R86, R48 ;  /* 0x0000005609307225 */ /* 0x000fc800078a0030 */
[----:B------:R-:W-:Y:S01]  /*19080*/  IMAD.X R81, R53, 0x1, R60, P2 ;  /* 0x0000000135517824 */ /* 0x000fe200010e063c */
[----:B------:R-:W-:Y:S01]  /*19090*/  IADD3 R61, P2, P4, R79, R54, R61 ;  /* 0x000000364f3d7210 */ /* 0x000fe20007c5e03d */
[----:B------:R-:W-:-:S03]  /*190a0*/  IMAD.WIDE.U32 R50, R9, R62, RZ ;  /* 0x0000003e09327225 */ /* 0x000fc600078e00ff */
[----:B------:R-:W-:Y:S01]  /*190b0*/  IADD3.X R60, PT, PT, R81, R55, RZ, P2, P4 ;  /* 0x00000037513c7210 */ /* 0x000fe200017e84ff */
[----:B------:R-:W-:Y:S01]  /*190c0*/  IMAD.WIDE.U32 R68, R10, R72, RZ ;  /* 0x000000480a447225 */ /* 0x000fe200078e00ff */
[----:B------:R-:W-:Y:S02]  /*190d0*/  IADD3 RZ, P4, PT, R51, R48, RZ ;  /* 0x0000003033ff7210 */ /* 0x000fe40007f9e0ff */
[----:B------:R-:W-:Y:S01]  /*190e0*/  ISETP.GE.U32.AND P2, PT, R61, R79, PT ;  /* 0x0000004f3d00720c */ /* 0x000fe20003f46070 */
[----:B------:R-:W-:Y:S01]  /*190f0*/  IMAD.X R57, RZ, RZ, RZ, P5 ;  /* 0x000000ffff397224 */ /* 0x000fe200028e06ff */
[----:B------:R-:W-:Y:S01]  /*19100*/  ISETP.GE.U32.AND P5, PT, R79, R56, PT ;  /* 0x000000384f00720c */ /* 0x000fe20003fa6070 */
[----:B------:R-:W-:Y:S01]  /*19110*/  IMAD.MOV.U32 R56, RZ, RZ, R49 ;  /* 0x000000ffff387224 */ /* 0x000fe200078e0031 */
[----:B------:R-:W-:Y:S01]  /*19120*/  ISETP.GE.U32.AND.EX P2, PT, R60, R81, PT, P2 ;  /* 0x000000513c00720c */ /* 0x000fe20003f46120 */
[----:B------:R-:W-:Y:S01]  /*19130*/  IMAD.WIDE.U32 R48, R17, R77, RZ ;  /* 0x0000004d11307225 */ /* 0x000fe200078e00ff */
[----:B------:R-:W-:-:S02]  /*19140*/  ISETP.GE.U32.AND.EX P5, PT, R81, R53, PT, P5 ;  /* 0x000000355100720c */ /* 0x000fc40003fa6150 */
[----:B------:R-:W-:Y:S01]  /*19150*/  SEL R79, RZ, 0x1, P2 ;  /* 0x00000001ff4f7807 */ /* 0x000fe20001000000 */
[----:B------:R-:W-:Y:S01]  /*19160*/  IMAD.WIDE.U32 R82, R8, R72, RZ ;  /* 0x0000004808527225 */ /* 0x000fe200078e00ff */
[----:B------:R-:W-:-:S03]  /*19170*/  SEL R53, RZ, 0x1, P5 ;  /* 0x00000001ff357807 */ /* 0x000fc60002800000 */
[----:B------:R-:W-:-:S04]  /*19180*/  IMAD.WIDE.U32 R68, P3, R8, R70, R68 ;  /* 0x0000004608447225 */ /* 0x000fc80007860044 */
[----:B------:R-:W-:Y:S01]  /*19190*/  IMAD.WIDE.U32 R54, R15, R77, RZ ;  /* 0x0000004d0f367225 */ /* 0x000fe200078e00ff */
[----:B------:R-:W-:-:S03]  /*191a0*/  IADD3 RZ, P6, PT, R83, R68, RZ ;  /* 0x0000004453ff7210 */ /* 0x000fc60007fde0ff */
[----:B------:R-:W-:-:S04]  /*191b0*/  IMAD.WIDE.U32 R48, P5, R15, R74, R48 ;  /* 0x0000004a0f307225 */ /* 0x000fc800078a0030 */
[----:B------:R-:W-:Y:S02]  /*191c0*/  IMAD R68, R74, R15, RZ ;  /* 0x0000000f4a447224 */ /* 0x000fe400078e02ff */
[----:B------:R-:W-:Y:S01]  /*191d0*/  IMAD.WIDE.U32.X R56, R12, R86, R56, P4 ;  /* 0x000000560c387225 */ /* 0x000fe200020e0438 */
[----:B------:R-:W-:-:S03]  /*191e0*/  IADD3 RZ, P4, PT, R55, R48, RZ ;  /* 0x0000003037ff7210 */ /* 0x000fc60007f9e0ff */
[----:B------:R-:W-:-:S04]  /*191f0*/  IMAD.WIDE.U32 R50, R77, R15, RZ ;  /* 0x0000000f4d327225 */ /* 0x000fc800078e00ff */
[----:B------:R-:W-:Y:S02]  /*19200*/  IMAD R81, R17, R77, R68 ;  /* 0x0000004d11517224 */ /* 0x000fe400078e0244 */
[----:B------:R-:W-:Y:S01]  /*19210*/  IMAD.X R55, RZ, RZ, RZ, P3 ;  /* 0x000000ffff377224 */ /* 0x000fe200018e06ff */
[----:B------:R-:W-:Y:S01]  /*19220*/  IADD3 R79, P2, P3, R79, R56, R53 ;  /* 0x000000384f4f7210 */ /* 0x000fe20007b5e035 */
[----:B------:R-:W-:Y:S01]  /*19230*/  IMAD.X R53, RZ, RZ, RZ, P5 ;  /* 0x000000ffff357224 */ /* 0x000fe200028e06ff */
[----:B------:R-:W-:Y:S01]  /*19240*/  IADD3 R61, P5, PT, R61, R50, RZ ;  /* 0x000000323d3d7210 */ /* 0x000fe20007fbe0ff */
[----:B------:R-:W-:Y:S01]  /*19250*/  IMAD.IADD R51, R51, 0x1, R81 ;  /* 0x0000000133337824 */ /* 0x000fe200078e0251 */
[----:B------:R-:W-:Y:S01]  /*19260*/  IADD3.X R81, PT, PT, RZ, R57, RZ, P2, P3 ;  /* 0x00000039ff517210 */ /* 0x000fe200017e64ff */
[----:B------:R-:W-:Y:S01]  /*19270*/  IMAD R48, R76, R9, RZ ;  /* 0x000000094c307224 */ /* 0x000fe200078e02ff */
[----:B------:R-:W-:Y:S01]  /*19280*/  ISETP.GE.U32.AND P3, PT, R73, R52, PT ;  /* 0x000000344900720c */ /* 0x000fe20003f66070 */
[----:B------:R-:W-:Y:S01]  /*19290*/  IMAD.X R60, R51, 0x1, R60, P5 ;  /* 0x00000001333c7824 */ /* 0x000fe200028e063c */
[----:B------:R-:W-:Y:S01]  /*192a0*/  ISETP.GE.U32.AND P2, PT, R61, R50, PT ;  /* 0x000000323d00720c */ /* 0x000fe20003f46070 */
[----:B------:R-:W-:Y:S01]  /*192b0*/  IMAD.MOV.U32 R54, RZ, RZ, R69 ;  /* 0x000000ffff367224 */ /* 0x000fe200078e0045 */
[----:B------:R-:W-:Y:S01]  /*192c0*/  IADD3 R80, P5, PT, R73, R80, RZ ;  /* 0x0000005049507210 */ /* 0x000fe20007fbe0ff */
[----:B------:R-:W-:Y:S01]  /*192d0*/  IMAD R69, R12, R75, R48 ;  /* 0x0000004b0c457224 */ /* 0x000fe200078e0230 */
[----:B------:R-:W-:Y:S01]  /*192e0*/  ISETP.GE.U32.AND.EX P3, PT, R71, R78, PT, P3 ;  /* 0x0000004e4700720c */ /* 0x000fe20003f66130 */
[----:B------:R-:W-:Y:S01]  /*192f0*/  IMAD R56, R86, R15, RZ ;  /* 0x0000000f56387224 */ /* 0x000fe200078e02ff */
[----:B------:R-:W-:Y:S01]  /*19300*/  ISETP.GE.U32.AND.EX P2, PT, R60, R51, PT, P2 ;  /* 0x000000333c00720c */ /* 0x000fe20003f46120 */
[----:B------:R-:W-:Y:S01]  /*19310*/  IMAD.WIDE.U32 R50, R75, R9, RZ ;  /* 0x000000094b327225 */ /* 0x000fe200078e00ff */
[----:B------:R-:W-:-:S02]  /*19320*/  SEL R57, RZ, 0x1, P3 ;  /* 0x00000001ff397807 */ /* 0x000fc40001800000 */
[C---:B------:R-:W-:Y:S01]  /*19330*/  ISETP.GE.U32.AND P3, PT, R80.reuse, R73, PT ;  /* 0x000000495000720c */ /* 0x040fe20003f66070 */
[----:B------:R-:W-:Y:S01]  /*19340*/  IMAD.X R78, R71, 0x1, R67, P5 ;  /* 0x00000001474e7824 */ /* 0x000fe200028e0643 */
[----:B------:R-:W-:Y:S01]  /*19350*/  IADD3 R68, P5, PT, R80, R50, RZ ;  /* 0x0000003250447210 */ /* 0x000fe20007fbe0ff */
[----:B------:R-:W-:Y:S02]  /*19360*/  IMAD.IADD R67, R51, 0x1, R69 ;  /* 0x0000000133437824 */ /* 0x000fe400078e0245 */
[----:B------:R-:W-:Y:S01]  /*19370*/  IMAD.MOV.U32 R52, RZ, RZ, R49 ;  /* 0x000000ffff347224 */ /* 0x000fe200078e0031 */
[----:B------:R-:W-:Y:S01]  /*19380*/  ISETP.GE.U32.AND.EX P3, PT, R78, R71, PT, P3 ;  /* 0x000000474e00720c */ /* 0x000fe20003f66130 */
[----:B------:R-:W-:-:S03]  /*19390*/  IMAD.WIDE.U32 R48, R62, R15, RZ ;  /* 0x0000000f3e307225 */ /* 0x000fc600078e00ff */
[----:B------:R-:W-:Y:S01]  /*193a0*/  SEL R71, RZ, 0x1, P3 ;  /* 0x00000001ff477807 */ /* 0x000fe20001800000 */
[----:B------:R-:W-:Y:S02]  /*193b0*/  IMAD R73, R17, R62, R56 ;  /* 0x0000003e11497224 */ /* 0x000fe400078e0238 */
[----:B------:R-:W-:Y:S01]  /*193c0*/  IMAD.WIDE.U32.X R54, R10, R70, R54, P6 ;  /* 0x000000460a367225 */ /* 0x000fe200030e0436 */
[----:B------:R-:W-:-:S03]  /*193d0*/  ISETP.GE.U32.AND P6, PT, R68, R50, PT ;  /* 0x000000324400720c */ /* 0x000fc60003fc6070 */
[----:B------:R-:W-:Y:S01]  /*193e0*/  IMAD.X R78, R67, 0x1, R78, P5 ;  /* 0x00000001434e7824 */ /* 0x000fe200028e064e */
[----:B------:R-:W-:Y:S01]  /*193f0*/  IADD3 R79, P5, PT, R68, R79, RZ ;  /* 0x0000004f444f7210 */ /* 0x000fe20007fbe0ff */
[----:B------:R-:W-:Y:S01]  /*19400*/  IMAD.IADD R80, R49, 0x1, R73 ;  /* 0x0000000131507824 */ /* 0x000fe200078e0249 */
[----:B------:R-:W-:Y:S01]  /*19410*/  SEL R73, RZ, 0x1, P2 ;  /* 0x00000001ff497807 */ /* 0x000fe20001000000 */
[----:B------:R-:W-:Y:S01]  /*19420*/  IMAD.WIDE.U32.X R52, R17, R74, R52, P4 ;  /* 0x0000004a11347225 */ /* 0x000fe200020e0434 */
[----:B------:R-:W-:Y:S02]  /*19430*/  IADD3 R71, P3, P2, R71, R54, R57 ;  /* 0x0000003647477210 */ /* 0x000fe40007a7e039 */
[----:B------:R-:W-:Y:S01]  /*19440*/  IADD3 R69, P4, PT, R79, R48, RZ ;  /* 0x000000304f457210 */ /* 0x000fe20007f9e0ff */
[----:B------:R-:W-:Y:S01]  /*19450*/  IMAD.WIDE.U32 R56, R12, R75, RZ ;  /* 0x0000004b0c387225 */ /* 0x000fe200078e00ff */
[----:B------:R-:W-:Y:S02]  /*19460*/  IADD3.X R82, PT, PT, RZ, R55, RZ, P3, P2 ;  /* 0x00000037ff527210 */ /* 0x000fe40001fe44ff */
[C---:B------:R-:W-:Y:S01]  /*19470*/  ISETP.GE.U32.AND.EX P6, PT, R78.reuse, R67, PT, P6 ;  /* 0x000000434e00720c */ /* 0x040fe20003fc6160 */
[----:B------:R-:W-:-:S02]  /*19480*/  IMAD.X R81, R78, 0x1, R81, P5 ;  /* 0x000000014e517824 */ /* 0x000fc400028e0651 */
[----:B------:R-:W-:-:S04]  /*19490*/  IMAD.WIDE.U32 R54, R9, R75, RZ ;  /* 0x0000004b09367225 */ /* 0x000fc800078e00ff */
[----:B------:R-:W-:Y:S01]  /*194a0*/  IMAD.X R49, R80, 0x1, R81, P4 ;  /* 0x0000000150317824 */ /* 0x000fe200020e0651 */
[----:B------:R-:W-:Y:S01]  /*194b0*/  IADD3 R73, P4, P5, R69, R52, R73 ;  /* 0x0000003445497210 */ /* 0x000fe20007d9e049 */
[----:B------:R-:W-:-:S03]  /*194c0*/  IMAD.WIDE.U32 R56, P2, R9, R76, R56 ;  /* 0x0000004c09387225 */ /* 0x000fc60007840038 */
[----:B------:R-:W-:Y:S01]  /*194d0*/  IADD3.X R83, PT, PT, R49, R53, RZ, P4, P5 ;  /* 0x0000003531537210 */ /* 0x000fe200027ea4ff */
[----:B------:R-:W-:Y:S01]  /*194e0*/  IMAD.WIDE.U32 R50, R12, R72, RZ ;  /* 0x000000480c327225 */ /* 0x000fe200078e00ff */
[----:B------:R-:W-:-:S03]  /*194f0*/  IADD3 RZ, P5, PT, R55, R56, RZ ;  /* 0x0000003837ff7210 */ /* 0x000fc60007fbe0ff */
[----:B------:R-:W-:Y:S01]  /*19500*/  IMAD.X R55, RZ, RZ, RZ, P2 ;  /* 0x000000ffff377224 */ /* 0x000fe200010e06ff */
[----:B------:R-:W-:Y:S01]  /*19510*/  ISETP.GE.U32.AND P2, PT, R79, R68, PT ;  /* 0x000000444f00720c */ /* 0x000fe20003f46070 */
[----:B------:R-:W-:-:S03]  /*19520*/  IMAD.WIDE.U32 R50, P4, R9, R70, R50 ;  /* 0x0000004609327225 */ /* 0x000fc60007880032 */
[----:B------:R-:W-:Y:S01]  /*19530*/  ISETP.GE.U32.AND.EX P2, PT, R81, R78, PT, P2 ;  /* 0x0000004e5100720c */ /* 0x000fe20003f46120 */
[----:B------:R-:W-:-:S03]  /*19540*/  IMAD.WIDE.U32 R52, R9, R72, RZ ;  /* 0x0000004809347225 */ /* 0x000fc600078e00ff */
[----:B------:R-:W-:Y:S01]  /*19550*/  SEL R67, RZ, 0x1, P2 ;  /* 0x00000001ff437807 */ /* 0x000fe20001000000 */
[----:B------:R-:W-:Y:S01]  /*19560*/  IMAD.MOV.U32 R54, RZ, RZ, R57 ;  /* 0x000000ffff367224 */ /* 0x000fe200078e0039 */
[----:B------:R-:W-:Y:S01]  /*19570*/  IADD3 RZ, P3, PT, R53, R50, RZ ;  /* 0x0000003235ff7210 */ /* 0x000fe20007f7e0ff */
[----:B------:R-:W-:Y:S01]  /*19580*/  IMAD.WIDE.U32 R52, R17, R62, RZ ;  /* 0x0000003e11347225 */ /* 0x000fe200078e00ff */
[----:B------:R-:W-:Y:S02]  /*19590*/  ISETP.GE.U32.AND P2, PT, R69, R48, PT ;  /* 0x000000304500720c */ /* 0x000fe40003f46070 */
[----:B------:R-:W-:Y:S01]  /*195a0*/  SEL R50, RZ, 0x1, P6 ;  /* 0x00000001ff327807 */ /* 0x000fe20003000000 */
[----:B------:R-:W-:Y:S01]  /*195b0*/  IMAD.WIDE.U32 R56, R15, R62, RZ ;  /* 0x0000003e0f387225 */ /* 0x000fe200078e00ff */
[----:B------:R-:W-:-:S03]  /*195c0*/  ISETP.GE.U32.AND.EX P2, PT, R49, R80, PT, P2 ;  /* 0x000000503100720c */ /* 0x000fc60003f46120 */
[----:B------:R-:W-:Y:S01]  /*195d0*/  IMAD.WIDE.U32 R52, P6, R15, R86, R52 ;  /* 0x000000560f347225 */ /* 0x000fe200078c0034 */
[----:B------:R-:W-:Y:S02]  /*195e0*/  SEL R85, RZ, 0x1, P2 ;  /* 0x00000001ff557807 */ /* 0x000fe40001000000 */
[----:B------:R-:W-:Y:S01]  /*195f0*/  ISETP.GE.U32.AND P2, PT, R73, R69, PT ;  /* 0x000000454900720c */ /* 0x000fe20003f46070 */
[----:B------:R-:W-:-:S03]  /*19600*/  IMAD.WIDE.U32 R78, R17, R75, RZ ;  /* 0x0000004b114e7225 */ /* 0x000fc600078e00ff */
[----:B------:R-:W-:Y:S01]  /*19610*/  ISETP.GE.U32.AND.EX P2, PT, R83, R49, PT, P2 ;  /* 0x000000315300720c */ /* 0x000fe20003f46120 */
[----:B------:R-:W-:Y:S01]  /*19620*/  IMAD.WIDE.U32.X R54, R12, R76, R54, P5 ;  /* 0x0000004c0c367225 */ /* 0x000fe200028e0436 */
[----:B------:R-:W-:-:S03]  /*19630*/  IADD3 RZ, P5, PT, R57, R52, RZ ;  /* 0x0000003439ff7210 */ /* 0x000fc60007fbe0ff */
[----:B------:R-:W-:Y:S02]  /*19640*/  IMAD.X R69, RZ, RZ, RZ, P6 ;  /* 0x000000ffff457224 */ /* 0x000fe400030e06ff */
[----:B------:R-:W-:Y:S02]  /*19650*/  IMAD.MOV.U32 R68, RZ, RZ, R53 ;  /* 0x000000ffff447224 */ /* 0x000fe400078e0035 */
[----:B------:R-:W-:Y:S02]  /*19660*/  IMAD.X R81, RZ, RZ, RZ, P4 ;  /* 0x000000ffff517224 */ /* 0x000fe400020e06ff */
[----:B------:R-:W-:Y:S01]  /*19670*/  IMAD.WIDE.U32 R56, R15, R75, RZ ;  /* 0x0000004b0f387225 */ /* 0x000fe200078e00ff */
[----:B------:R-:W-:-:S03]  /*19680*/  SEL R56, RZ, 0x1, P2 ;  /* 0x00000001ff387807 */ /* 0x000fc60001000000 */
[----:B------:R-:W-:-:S04]  /*19690*/  IMAD.WIDE.U32 R78, P4, R15, R76, R78 ;  /* 0x0000004c0f4e7225 */ /* 0x000fc8000788004e */
[----:B------:R-:W-:Y:S01]  /*196a0*/  IMAD R49, R70, R9, RZ ;  /* 0x0000000946317224 */ /* 0x000fe200078e02ff */
[----:B------:R-:W-:Y:S01]  /*196b0*/  IADD3 RZ, P6, PT, R57, R78, RZ ;  /* 0x0000004e39ff7210 */ /* 0x000fe20007fde0ff */
[----:B------:R-:W-:Y:S01]  /*196c0*/  IMAD.WIDE.U32.X R68, R17, R86, R68, P5 ;  /* 0x0000005611447225 */ /* 0x000fe200028e0444 */
[----:B------:R-:W-:-:S03]  /*196d0*/  IADD3 R52, P2, P5, R67, R54, R50 ;  /* 0x0000003643347210 */ /* 0x000fc60007d5e032 */
[----:B------:R-:W-:Y:S01]  /*196e0*/  IMAD.MOV.U32 R80, RZ, RZ, R51 ;  /* 0x000000ffff507224 */ /* 0x000fe200078e0033 */
[----:B------:R-:W-:Y:S01]  /*196f0*/  IADD3.X R53, PT, PT, RZ, R55, RZ, P2, P5 ;  /* 0x00000037ff357210 */ /* 0x000fe200017ea4ff */
[----:B------:R-:W-:-:S04]  /*19700*/  IMAD.WIDE.U32 R50, R72, R9, RZ ;  /* 0x0000000948327225 */ /* 0x000fc800078e00ff */
[----:B------:R-:W-:Y:S01]  /*19710*/  IMAD R57, R12, R72, R49 ;  /* 0x000000480c397224 */ /* 0x000fe200078e0231 */
[----:B------:R-:W-:Y:S01]  /*19720*/  IADD3 R71, P2, PT, R71, R50, RZ ;  /* 0x0000003247477210 */ /* 0x000fe20007f5e0ff */
[----:B------:R-:W-:Y:S01]  /*19730*/  IMAD.X R49, RZ, RZ, RZ, P4 ;  /* 0x000000ffff317224 */ /* 0x000fe200020e06ff */
[----:B------:R-:W-:Y:S01]  /*19740*/  IADD3 R56, P4, P5, R56, R68, R85 ;  /* 0x0000004438387210 */ /* 0x000fe20007d9e055 */
[----:B------:R-:W-:Y:S02]  /*19750*/  IMAD.IADD R55, R51, 0x1, R57 ;  /* 0x0000000133377824 */ /* 0x000fe400078e0239 */
[----:B------:R-:W-:Y:S01]  /*19760*/  IMAD.MOV.U32 R48, RZ, RZ, R79 ;  /* 0x000000ffff307224 */ /* 0x000fe200078e004f */
[----:B------:R-:W-:Y:S01]  /*19770*/  IADD3.X R67, PT, PT, RZ, R69, RZ, P4, P5 ;  /* 0x00000045ff437210 */ /* 0x000fe200027ea4ff */
[----:B------:R-:W-:Y:S01]  /*19780*/  IMAD.X R82, R55, 0x1, R82, P2 ;  /* 0x0000000137527824 */ /* 0x000fe200010e0652 */
[----:B------:R-:W-:Y:S01]  /*19790*/  ISETP.GE.U32.AND P5, PT, R71, R50, PT ;  /* 0x000000324700720c */ /* 0x000fe20003fa6070 */
[----:B------:R-:W-:Y:S01]  /*197a0*/  IMAD.WIDE.U32 R50, R83, 0x3d1, RZ ;  /* 0x000003d153327825 */ /* 0x000fe200078e00ff */
[----:B------:R-:W-:-:S02]  /*197b0*/  IADD3 R79, P4, PT, R71, R52, RZ ;  /* 0x00000034474f7210 */ /* 0x000fc40007f9e0ff */
[----:B------:R-:W-:Y:S01]  /*197c0*/  ISETP.GE.U32.AND.EX P5, PT, R82, R55, PT, P5 ;  /* 0x000000375200720c */ /* 0x000fe20003fa6150 */
[----:B------:R-:W-:Y:S01]  /*197d0*/  IMAD R52, R76, R15, RZ ;  /* 0x0000000f4c347224 */ /* 0x000fe200078e02ff */
[----:B------:R-:W-:Y:S01]  /*197e0*/  ISETP.GE.U32.AND P2, PT, R79, R71, PT ;  /* 0x000000474f00720c */ /* 0x000fe20003f46070 */
[----:B------:R-:W-:Y:S01]  /*197f0*/  IMAD.WIDE.U32 R54, R75, R15, RZ ;  /* 0x0000000f4b367225 */ /* 0x000fe200078e00ff */
[----:B------:R-:W-:-:S03]  /*19800*/  SEL R71, RZ, 0x1, P5 ;  /* 0x00000001ff477807 */ /* 0x000fc60002800000 */
[----:B------:R-:W-:Y:S02]  /*19810*/  IMAD R57, R17, R75, R52 ;  /* 0x0000004b11397224 */ /* 0x000fe400078e0234 */
[----:B------:R-:W-:-:S04]  /*19820*/  IMAD.WIDE.U32 R50, P5, R73, 0x1, R50 ;  /* 0x0000000149327825 */ /* 0x000fc800078a0032 */
[----:B------:R-:W-:Y:S01]  /*19830*/  IMAD.X R68, R82, 0x1, R53, P4 ;  /* 0x0000000152447824 */ /* 0x000fe200020e0635 */
[----:B------:R-:W-:Y:S01]  /*19840*/  IADD3 R79, P4, PT, R79, R54, RZ ;  /* 0x000000364f4f7210 */ /* 0x000fe20007f9e0ff */
[----:B------:R-:W-:Y:S02]  /*19850*/  IMAD.IADD R57, R55, 0x1, R57 ;  /* 0x0000000137397824 */ /* 0x000fe400078e0239 */
[----:B------:R-:W-:Y:S01]  /*19860*/  IMAD.WIDE.U32 R52, R73, 0x3d1, RZ ;  /* 0x000003d149347825 */ /* 0x000fe200078e00ff */
[----:B------:R-:W-:-:S03]  /*19870*/  ISETP.GE.U32.AND.EX P2, PT, R68, R82, PT, P2 ;  /* 0x000000524400720c */ /* 0x000fc60003f46120 */
[----:B------:R-:W-:Y:S01]  /*19880*/  IMAD.X R69, RZ, RZ, RZ, P5 ;  /* 0x000000ffff457224 */ /* 0x000fe200028e06ff */
[----:B------:R-:W-:Y:S01]  /*19890*/  IADD3 R73, P5, PT, R79, R56, RZ ;  /* 0x000000384f497210 */ /* 0x000fe20007fbe0ff */
[----:B------:R-:W-:Y:S01]  /*198a0*/  IMAD.X R78, R57, 0x1, R68, P4 ;  /* 0x00000001394e7824 */ /* 0x000fe200020e0644 */
[----:B------:R-:W-:Y:S01]  /*198b0*/  IADD3 R55, P4, PT, R53, R50, RZ ;  /* 0x0000003235377210 */ /* 0x000fe20007f9e0ff */
[----:B------:R-:W-:Y:S01]  /*198c0*/  IMAD.WIDE.U32.X R80, R12, R70, R80, P3 ;  /* 0x000000460c507225 */ /* 0x000fe200018e0450 */
[----:B------:R-:W-:Y:S02]  /*198d0*/  ISETP.GE.U32.AND P3, PT, R79, R54, PT ;  /* 0x000000364f00720c */ /* 0x000fe40003f66070 */
[----:B------:R-:W-:Y:S01]  /*198e0*/  SEL R53, RZ, 0x1, P2 ;  /* 0x00000001ff357807 */ /* 0x000fe20001000000 */
[----:B------:R-:W-:Y:S01]  /*198f0*/  IMAD.MOV.U32 R68, RZ, RZ, R51 ;  /* 0x000000ffff447224 */ /* 0x000fe200078e0033 */
[----:B------:R-:W-:Y:S01]  /*19900*/  ISETP.GE.U32.AND.EX P3, PT, R78, R57, PT, P3 ;  /* 0x000000394e00720c */ /* 0x000fe20003f66130 */
[----:B------:R-:W-:-:S02]  /*19910*/  IMAD.MOV.U32 R54, RZ, RZ, R52 ;  /* 0x000000ffff367224 */ /* 0x000fc400078e0034 */
[----:B------:R-:W-:Y:S02]  /*19920*/  IMAD R50, R74, R4, RZ ;  /* 0x000000044a327224 */ /* 0x000fe400078e02ff */
[----:B------:R-:W-:Y:S01]  /*19930*/  IMAD.X R67, R78, 0x1, R67, P5 ;  /* 0x000000014e437824 */ /* 0x000fe200028e0643 */
[----:B------:R-:W-:Y:S01]  /*19940*/  ISETP.GE.U32.AND P5, PT, R73, R79, PT ;  /* 0x0000004f4900720c */ /* 0x000fe20003fa6070 */
[----:B------:R-:W-:-:S03]  /*19950*/  IMAD.WIDE.U32.X R68, R83, 0x1, R68, P4 ;  /* 0x0000000153447825 */ /* 0x000fc600020e0444 */
[----:B------:R-:W-:Y:S01]  /*19960*/  ISETP.GE.U32.AND.EX P5, PT, R67, R78, PT, P5 ;  /* 0x0000004e4300720c */ /* 0x000fe20003fa6150 */
[----:B------:R-:W-:-:S04]  /*19970*/  IMAD.WIDE.U32 R56, R4, R77, R54 ;  /* 0x0000004d04387225 */ /* 0x000fc800078e0036 */
[----:B------:R-:W-:Y:S01]  /*19980*/  IMAD R83, R5, R77, R50 ;  /* 0x0000004d05537224 */ /* 0x000fe200078e0232 */
[----:B------:R-:W-:Y:S01]  /*19990*/  ISETP.GE.U32.AND P2, PT, R56, R52, PT ;  /* 0x000000343800720c */ /* 0x000fe20003f46070 */
[----:B------:R-:W-:Y:S01]  /*199a0*/  IMAD.WIDE.U32.X R78, R17, R76, R48, P6 ;  /* 0x0000004c114e7225 */ /* 0x000fe200030e0430 */
[----:B------:R-:W-:Y:S02]  /*199b0*/  SEL R49, RZ, 0x1, P3 ;  /* 0x00000001ff317807 */ /* 0x000fe40001800000 */
[----:B------:R-:W-:Y:S01]  /*199c0*/  IADD3 R71, P4, P3, R53, R80, R71 ;  /* 0x0000005035477210 */ /* 0x000fe20007b9e047 */
[----:B------:R-:W-:-:S03]  /*199d0*/  IMAD.WIDE.U32 R50, R67, 0x3d1, RZ ;  /* 0x000003d143327825 */ /* 0x000fc600078e00ff */
[----:B------:R-:W-:Y:S01]  /*199e0*/  IADD3.X R80, PT, PT, RZ, R81, RZ, P4, P3 ;  /* 0x00000051ff507210 */ /* 0x000fe200027e64ff */
[----:B------:R-:W-:Y:S01]  /*199f0*/  IMAD.IADD R48, R57, 0x1, R83 ;  /* 0x0000000139307824 */ /* 0x000fe200078e0253 */
[----:B------:R-:W-:Y:S01]  /*19a00*/  SEL R57, RZ, 0x1, P5 ;  /* 0x00000001ff397807 */ /* 0x000fe20002800000 */
[----:B------:R-:W-:-:S03]  /*19a10*/  IMAD.WIDE.U32 R52, R73, 0x3d1, RZ ;  /* 0x000003d149347825 */ /* 0x000fc600078e00ff */
[----:B------:R-:W-:Y:S01]  /*19a20*/  ISETP.GE.U32.AND.EX P2, PT, R48, R55, PT, P2 ;  /* 0x000000373000720c */ /* 0x000fe20003f46120 */
[----:B------:R-:W-:Y:S01]  /*19a30*/  IMAD.WIDE.U32 R50, P5, R73, 0x1, R50 ;  /* 0x0000000149327825 */ /* 0x000fe200078a0032 */
[----:B------:R-:W-:Y:S02]  /*19a40*/  IADD3 R57, P4, P6, R57, R78, R49 ;  /* 0x0000004e39397210 */ /* 0x000fe40007e9e031 */
[----:B------:R-:W-:Y:S01]  /*19a50*/  IADD3 R73, P3, PT, R66, R52, RZ ;  /* 0x0000003442497210 */ /* 0x000fe20007f7e0ff */
[----:B------:R-:W-:Y:S01]  /*19a60*/  IMAD.WIDE.U32 R54, R15, R72, RZ ;  /* 0x000000480f367225 */ /* 0x000fe200078e00ff */
[----:B------:R-:W-:Y:S02]  /*19a70*/  SEL R49, RZ, 0x1, P2 ;  /* 0x00000001ff317807 */ /* 0x000fe40001000000 */
[----:B------:R-:W-:Y:S01]  /*19a80*/  IADD3 R66, P2, PT, R53, R50, RZ ;  /* 0x0000003235427210 */ /* 0x000fe20007f5e0ff */
[----:B------:R-:W-:Y:S01]  /*19a90*/  IMAD R53, R70, R15, RZ ;  /* 0x0000000f46357224 */ /* 0x000fe200078e02ff */
[----:B------:R-:W-:Y:S01]  /*19aa0*/  IADD3.X R81, PT, PT, RZ, R79, RZ, P4, P6 ;  /* 0x0000004fff517210 */ /* 0x000fe200027ec4ff */
[----:B------:R-:W-:-:S04]  /*19ab0*/  IMAD.WIDE.U32 R78, R17, R72, RZ ;  /* 0x00000048114e7225 */ /* 0x000fc800078e00ff */
[----:B------:R-:W-:Y:S01]  /*19ac0*/  IMAD.X R65, R66, 0x1, R65, P3 ;  /* 0x0000000142417824 */ /* 0x000fe200018e0641 */
[----:B------:R-:W-:Y:S01]  /*19ad0*/  IADD3 R49, P3, P4, R73, R68, R49 ;  /* 0x0000004449317210 */ /* 0x000fe20007c7e031 */
[----:B------:R-:W-:-:S03]  /*19ae0*/  IMAD R53, R17, R72, R53 ;  /* 0x0000004811357224 */ /* 0x000fc600078e0235 */
[----:B------:R-:W-:Y:S01]  /*19af0*/  IADD3.X R50, PT, PT, R65, R69, RZ, P3, P4 ;  /* 0x0000004541327210 */ /* 0x000fe20001fe84ff */
[----:B------:R-:W-:-:S04]  /*19b00*/  IMAD.WIDE.U32 R68, P3, R15, R70, R78 ;  /* 0x000000460f447225 */ /* 0x000fc8000786004e */
[----:B------:R-:W-:Y:S01]  /*19b10*/  IMAD.WIDE.U32 R78, R72, R15, RZ ;  /* 0x0000000f484e7225 */ /* 0x000fe200078e00ff */
[----:B------:R-:W-:-:S03]  /*19b20*/  IADD3 RZ, P6, PT, R55, R68, RZ ;  /* 0x0000004437ff7210 */ /* 0x000fc60007fde0ff */
[----:B------:R-:W-:Y:S01]  /*19b30*/  IMAD.IADD R79, R79, 0x1, R53 ;  /* 0x000000014f4f7824 */ /* 0x000fe200078e0235 */
[-C--:B------:R-:W-:Y:S01]  /*19b40*/  IADD3 R68, P4, PT, R71, R78.reuse, RZ ;  /* 0x0000004e47447210 */ /* 0x080fe20007f9e0ff */
[----:B------:R-:W-:Y:S02]  /*19b50*/  IMAD.X R55, RZ, RZ, RZ, P3 ;  /* 0x000000ffff377224 */ /* 0x000fe400018e06ff */
[----:B------:R-:W-:Y:S01]  /*19b60*/  IMAD.X R53, RZ, RZ, RZ, P5 ;  /* 0x000000ffff357224 */ /* 0x000fe200028e06ff */
[C---:B------:R-:W-:Y:S01]  /*19b70*/  IADD3 R71, P3, PT, R68.reuse, R57, RZ ;  /* 0x0000003944477210 */ /* 0x040fe20007f7e0ff */
[----:B------:R-:W-:Y:S01]  /*19b80*/  IMAD.X R80, R79, 0x1, R80, P4 ;  /* 0x000000014f507824 */ /* 0x000fe200020e0650 */
[----:B------:R-:W-:Y:S01]  /*19b90*/  ISETP.GE.U32.AND P4, PT, R68, R78, PT ;  /* 0x0000004e4400720c */ /* 0x000fe20003f86070 */
[----:B------:R-:W-:Y:S02]  /*19ba0*/  IMAD.MOV.U32 R54, RZ, RZ, R69 ;  /* 0x000000ffff367224 */ /* 0x000fe400078e0045 */
[C---:B------:R-:W-:Y:S01]  /*19bb0*/  IMAD.X R57, R80.reuse, 0x1, R81, P3 ;  /* 0x0000000150397824 */ /* 0x040fe200018e0651 */
[----:B------:R-:W-:Y:S01]  /*19bc0*/  ISETP.GE.U32.AND P3, PT, R71, R68, PT ;  /* 0x000000444700720c */ /* 0x000fe20003f66070 */
[----:B------:R-:W-:Y:S01]  /*19bd0*/  IMAD.WIDE.U32.X R54, R17, R70, R54, P6 ;  /* 0x0000004611367225 */ /* 0x000fe200030e0436 */
[----:B------:R-:W-:-:S02]  /*19be0*/  ISETP.GE.U32.AND.EX P5, PT, R80, R79, PT, P4 ;  /* 0x0000004f5000720c */ /* 0x000fc40003fa6140 */
[----:B------:R-:W-:Y:S01]  /*19bf0*/  ISETP.GE.U32.AND P4, PT, R73, R52, PT ;  /* 0x000000344900720c */ /* 0x000fe20003f86070 */
[----:B------:R-:W-:Y:S01]  /*19c00*/  IMAD.MOV.U32 R52, RZ, RZ, R51 ;  /* 0x000000ffff347224 */ /* 0x000fe200078e0033 */
[C---:B------:R-:W-:Y:S01]  /*19c10*/  ISETP.GE.U32.AND.EX P3, PT, R57.reuse, R80, PT, P3 ;  /* 0x000000503900720c */ /* 0x040fe20003f66130 */
[----:B------:R-:W-:Y:S01]  /*19c20*/  IMAD.WIDE.U32 R68, R57, 0x3d1, RZ ;  /* 0x000003d139447825 */ /* 0x000fe200078e00ff */
[----:B------:R-:W-:Y:S02]  /*19c30*/  SEL R51, RZ, 0x1, P5 ;  /* 0x00000001ff337807 */ /* 0x000fe40002800000 */
[----:B------:R-:W-:Y:S01]  /*19c40*/  ISETP.GE.U32.AND P5, PT, R49, R73, PT ;  /* 0x000000493100720c */ /* 0x000fe20003fa6070 */
[----:B------:R-:W-:Y:S01]  /*19c50*/  IMAD.WIDE.U32.X R78, R67, 0x1, R52, P2 ;  /* 0x00000001434e7825 */ /* 0x000fe200010e0434 */
[----:B------:R-:W-:Y:S02]  /*19c60*/  SEL R73, RZ, 0x1, P3 ;  /* 0x00000001ff497807 */ /* 0x000fe40001800000 */
[----:B------:R-:W-:Y:S01]  /*19c70*/  ISETP.GE.U32.AND.EX P4, PT, R65, R66, PT, P4 ;  /* 0x000000424100720c */ /* 0x000fe20003f86140 */
[----:B------:R-:W-:Y:S01]  /*19c80*/  IMAD.WIDE.U32 R66, R71, 0x3d1, RZ ;  /* 0x000003d147427825 */ /* 0x000fe200078e00ff */
[----:B------:R-:W-:-:S02]  /*19c90*/  ISETP.GE.U32.AND.EX P5, PT, R50, R65, PT, P5 ;  /* 0x000000413200720c */ /* 0x000fc40003fa6150 */
[----:B------:R-:W-:Y:S02]  /*19ca0*/  IADD3 R73, P2, P3, R73, R54, R51 ;  /* 0x0000003649497210 */ /* 0x000fe40007b5e033 */
[----:B------:R-:W-:Y:S01]  /*19cb0*/  SEL R54, RZ, 0x1, P4 ;  /* 0x00000001ff367807 */ /* 0x000fe20002000000 */
[----:B------:R-:W-:Y:S01]  /*19cc0*/  IMAD.WIDE.U32 R52, P4, R71, 0x1, R68 ;  /* 0x0000000147347825 */ /* 0x000fe20007880044 */
[----:B------:R-:W-:Y:S02]  /*19cd0*/  SEL R51, RZ, 0x1, P5 ;  /* 0x00000001ff337807 */ /* 0x000fe40002800000 */
[----:B------:R-:W-:Y:S02]  /*19ce0*/  IADD3.X R69, PT, PT, RZ, R55, RZ, P2, P3 ;  /* 0x00000037ff457210 */ /* 0x000fe400017e64ff */
[----:B------:R-:W-:Y:S02]  /*19cf0*/  IADD3 R51, P5, P6, R51, R78, R54 ;  /* 0x0000004e33337210 */ /* 0x000fe40007ebe036 */
[----:B------:R-:W-:Y:S01]  /*19d00*/  IADD3 R64, P2, PT, R64, R66, RZ ;  /* 0x0000004240407210 */ /* 0x000fe20007f5e0ff */
[----:B------:R-:W-:Y:S01]  /*19d10*/  IMAD.WIDE.U32 R54, R69, 0x3d1, RZ ;  /* 0x000003d145367825 */ /* 0x000fe200078e00ff */
[----:B------:R-:W-:-:S02]  /*19d20*/  IADD3 R68, P3, PT, R67, R52, RZ ;  /* 0x0000003443447210 */ /* 0x000fc40007f7e0ff */
[----:B------:R-:W-:Y:S01]  /*19d30*/  IADD3.X R52, PT, PT, RZ, R79, RZ, P5, P6 ;  /* 0x0000004fff347210 */ /* 0x000fe20002fec4ff */
[----:B------:R-:W-:Y:S01]  /*19d40*/  IMAD.X R67, RZ, RZ, RZ, P4 ;  /* 0x000000ffff437224 */ /* 0x000fe200020e06ff */
[----:B------:R-:W-:Y:S01]  /*19d50*/  IADD3 R51, P5, PT, R64, R51, RZ ;  /* 0x0000003340337210 */ /* 0x000fe20007fbe0ff */
[----:B------:R-:W-:Y:S01]  /*19d60*/  IMAD.X R63, R68, 0x1, R63, P2 ;  /* 0x00000001443f7824 */ /* 0x000fe200010e063f */
[----:B------:R-:W-:Y:S01]  /*19d70*/  ISETP.GE.U32.AND P2, PT, R64, R66, PT ;  /* 0x000000424000720c */ /* 0x000fe20003f46070 */
[----:B------:R-:W-:Y:S01]  /*19d80*/  IMAD.MOV.U32 R66, RZ, RZ, R53 ;  /* 0x000000ffff427224 */ /* 0x000fe200078e0035 */
[----:B------:R-:W-:Y:S01]  /*19d90*/  ISETP.GE.U32.AND P4, PT, R51, R64, PT ;  /* 0x000000403300720c */ /* 0x000fe20003f86070 */
[C---:B------:R-:W-:Y:S01]  /*19da0*/  IMAD.X R52, R63.reuse, 0x1, R52, P5 ;  /* 0x000000013f347824 */ /* 0x040fe200028e0634 */
[----:B------:R-:W-:Y:S01]  /*19db0*/  ISETP.GE.U32.AND.EX P2, PT, R63, R68, PT, P2 ;  /* 0x000000443f00720c */ /* 0x000fe20003f46120 */
[----:B------:R-:W-:-:S03]  /*19dc0*/  IMAD.WIDE.U32.X R66, R57, 0x1, R66, P3 ;  /* 0x0000000139427825 */ /* 0x000fc600018e0442 */
[----:B------:R-:W-:Y:S01]  /*19dd0*/  ISETP.GE.U32.AND.EX P3, PT, R52, R63, PT, P4 ;  /* 0x0000003f3400720c */ /* 0x000fe20003f66140 */
[C---:B------:R-:W-:Y:S01]  /*19de0*/  IMAD.WIDE.U32 R64, R73.reuse, 0x3d1, RZ ;  /* 0x000003d149407825 */ /* 0x040fe200078e00ff */
[----:B------:R-:W-:Y:S02]  /*19df0*/  SEL R63, RZ, 0x1, P2 ;  /* 0x00000001ff3f7807 */ /* 0x000fe40001000000 */
[----:B------:R-:W-:Y:S01]  /*19e00*/  SEL R53, RZ, 0x1, P3 ;  /* 0x00000001ff357807 */ /* 0x000fe20001800000 */
[----:B------:R-:W-:Y:S01]  /*19e10*/  IMAD.WIDE.U32 R54, P5, R73, 0x1, R54 ;  /* 0x0000000149367825 */ /* 0x000fe200078a0036 */
[----:B------:R-:W-:-:S03]  /*19e20*/  IADD3 R57, P6, PT, R61, R64, RZ ;  /* 0x000000403d397210 */ /* 0x000fc60007fde0ff */
[----:B------:R-:W-:Y:S01]  /*19e30*/  IMAD.X R61, RZ, RZ, RZ, P5 ;  /* 0x000000ffff3d7224 */ /* 0x000fe200028e06ff */
[----:B------:R-:W-:Y:S02]  /*19e40*/  IADD3 R65, P4, PT, R65, R54, RZ ;  /* 0x0000003641417210 */ /* 0x000fe40007f9e0ff */
[----:B------:R-:W-:-:S03]  /*19e50*/  IADD3 R54, P2, P3, R53, R66, R63 ;  /* 0x0000004235367210 */ /* 0x000fc60007b5e03f */
[----:B------:R-:W-:Y:S01]  /*19e60*/  IMAD.X R63, R65, 0x1, R60, P6 ;  /* 0x00000001413f7824 */ /* 0x000fe200030e063c */
[C---:B------:R-:W-:Y:S01]  /*19e70*/  IADD3 R53, P6, PT, R57.reuse, R54, RZ ;  /* 0x0000003639357210 */ /* 0x040fe20007fde0ff */
[----:B------:R-:W-:Y:S01]  /*19e80*/  IMAD.MOV.U32 R60, RZ, RZ, R55 ;  /* 0x000000ffff3c7224 */ /* 0x000fe200078e0037 */
[----:B------:R-:W-:Y:S02]  /*19e90*/  IADD3.X R54, PT, PT, RZ, R67, RZ, P2, P3 ;  /* 0x00000043ff367210 */ /* 0x000fe400017e64ff */
[----:B------:R-:W-:Y:S01]  /*19ea0*/  ISETP.GE.U32.AND P2, PT, R57, R64, PT ;  /* 0x000000403900720c */ /* 0x000fe20003f46070 */
[----:B------:R-:W-:Y:S01]  /*19eb0*/  IMAD.WIDE.U32.X R60, R69, 0x1, R60, P4 ;  /* 0x00000001453c7825 */ /* 0x000fe200020e043c */
[----:B------:R-:W-:Y:S02]  /*19ec0*/  ISETP.GE.U32.AND P3, PT, R53, R57, PT ;  /* 0x000000393500720c */ /* 0x000fe40003f66070 */
[C---:B------:R-:W-:Y:S01]  /*19ed0*/  ISETP.GE.U32.AND.EX P2, PT, R63.reuse, R65, PT, P2 ;  /* 0x000000413f00720c */ /* 0x040fe20003f46120 */
[----:B------:R-:W-:-:S03]  /*19ee0*/  IMAD.X R54, R63, 0x1, R54, P6 ;  /* 0x000000013f367824 */ /* 0x000fc600030e0636 */
[----:B------:R-:W-:Y:S02]  /*19ef0*/  SEL R57, RZ, 0x1, P2 ;  /* 0x00000001ff397807 */ /* 0x000fe40001000000 */
[----:B------:R-:W-:-:S04]  /*19f00*/  ISETP.GE.U32.AND.EX P3, PT, R54, R63, PT, P3 ;  /* 0x0000003f3600720c */ /* 0x000fc80003f66130 */
        /* <DEDUP_REMOVED lines=48> */
.L_x_87:
        /* <DEDUP_REMOVED lines=12> */
.L_x_88:
        /* <DEDUP_REMOVED lines=10> */
.L_x_89:
[----:B------:R-:W-:-:S04]  /*1a370*/  IMAD.WIDE.U32 R60, R41, R77, RZ ;  /* 0x0000004d293c7225 */ /* 0x000fc800078e00ff */
[----:B------:R-:W-:-:S04]  /*1a380*/  IMAD.WIDE.U32 R56, R40, R77, RZ ;  /* 0x0000004d28387225 */ /* 0x000fc800078e00ff */
[----:B------:R-:W-:-:S04]  /*1a390*/  IMAD.WIDE.U32 R60, P2, R40, R74, R60 ;  /* 0x0000004a283c7225 */ /* 0x000fc8000784003c */
[----:B------:R-:W-:Y:S01]  /*1a3a0*/  IMAD.X R65, RZ, RZ, RZ, P2 ;  /* 0x000000ffff417224 */ /* 0x000fe200010e06ff */
[----:B------:R-:W-:Y:S01]  /*1a3b0*/  IADD3 RZ, P2, PT, R57, R60, RZ ;  /* 0x0000003c39ff7210 */ /* 0x000fe20007f5e0ff */
[----:B------:R-:W-:Y:S02]  /*1a3c0*/  IMAD.MOV.U32 R64, RZ, RZ, R61 ;  /* 0x000000ffff407224 */ /* 0x000fe400078e003d */
[----:B------:R-:W-:Y:S02]  /*1a3d0*/  IMAD R63, R86, R40, RZ ;  /* 0x00000028563f7224 */ /* 0x000fe400078e02ff */
[----:B------:R-:W-:-:S04]  /*1a3e0*/  IMAD.WIDE.U32 R56, R41, R62, RZ ;  /* 0x0000003e29387225 */ /* 0x000fc800078e00ff */
[----:B------:R-:W-:-:S04]  /*1a3f0*/  IMAD.WIDE.U32 R66, R62, R40, RZ ;  /* 0x000000283e427225 */ /* 0x000fc800078e00ff */
[----:B------:R-:W-:-:S04]  /*1a400*/  IMAD.WIDE.U32.X R64, R41, R74, R64, P2 ;  /* 0x0000004a29407225 */ /* 0x000fc800010e0440 */
[----:B------:R-:W-:Y:S01]  /*1a410*/  IMAD R63, R41, R62, R63 ;  /* 0x0000003e293f7224 */ /* 0x000fe200078e023f */
[----:B------:R-:W-:Y:S01]  /*1a420*/  IADD3 R71, P3, PT, R64, R66, RZ ;  /* 0x0000004240477210 */ /* 0x000fe20007f7e0ff */
[----:B------:R-:W-:-:S04]  /*1a430*/  IMAD.WIDE.U32 R56, P2, R40, R86, R56 ;  /* 0x0000005628387225 */ /* 0x000fc80007840038 */
[----:B------:R-:W-:Y:S02]  /*1a440*/  IMAD.IADD R64, R67, 0x1, R63 ;  /* 0x0000000143407824 */ /* 0x000fe400078e023f */
[----:B------:R-:W-:-:S04]  /*1a450*/  IMAD.WIDE.U32 R60, R40, R62, RZ ;  /* 0x0000003e283c7225 */ /* 0x000fc800078e00ff */
[----:B------:R-:W-:Y:S01]  /*1a460*/  IMAD.X R67, RZ, RZ, RZ, P2 ;  /* 0x000000ffff437224 */ /* 0x000fe200010e06ff */
[----:B------:R-:W-:Y:S01]  /*1a470*/  ISETP.GE.U32.AND P2, PT, R71, R66, PT ;  /* 0x000000424700720c */ /* 0x000fe20003f46070 */
[----:B------:R-:W-:Y:S01]  /*1a480*/  IMAD.X R73, R64, 0x1, R65, P3 ;  /* 0x0000000140497824 */ /* 0x000fe200018e0641 */
[----:B------:R-:W-:Y:S01]  /*1a490*/  IADD3 RZ, P3, PT, R61, R56, RZ ;  /* 0x000000383dff7210 */ /* 0x000fe20007f7e0ff */
[----:B------:R-:W-:Y:S02]  /*1a4a0*/  IMAD.MOV.U32 R66, RZ, RZ, R57 ;  /* 0x000000ffff427224 */ /* 0x000fe400078e0039 */
[----:B------:R-:W-:Y:S01]  /*1a4b0*/  IMAD R63, R76, R40, RZ ;  /* 0x000000284c3f7224 */ /* 0x000fe200078e02ff */
[----:B------:R-:W-:Y:S01]  /*1a4c0*/  ISETP.GE.U32.AND.EX P2, PT, R73, R64, PT, P2 ;  /* 0x000000404900720c */ /* 0x000fe20003f46120 */
[----:B------:R-:W-:-:S04]  /*1a4d0*/  IMAD.WIDE.U32 R68, R41, R75, RZ ;  /* 0x0000004b29447225 */ /* 0x000fc800078e00ff */
[----:B------:R-:W-:-:S04]  /*1a4e0*/  IMAD.WIDE.U32 R60, R75, R40, RZ ;  /* 0x000000284b3c7225 */ /* 0x000fc800078e00ff */
[C---:B------:R-:W-:Y:S01]  /*1a4f0*/  IMAD R81, R41.reuse, R75, R63 ;  /* 0x0000004b29517224 */ /* 0x040fe200078e023f */
[----:B------:R-:W-:Y:S01]  /*1a500*/  SEL R63, RZ, 0x1, P2 ;  /* 0x00000001ff3f7807 */ /* 0x000fe20001000000 */
[----:B------:R-:W-:-:S04]  /*1a510*/  IMAD.WIDE.U32.X R66, R41, R86, R66, P3 ;  /* 0x0000005629427225 */ /* 0x000fc800018e0442 */
[----:B------:R-:W-:Y:S02]  /*1a520*/  IMAD R80, R74, R42, RZ ;  /* 0x0000002a4a507224 */ /* 0x000fe400078e02ff */
[----:B------:R-:W-:-:S04]  /*1a530*/  IMAD.WIDE.U32 R78, R40, R75, RZ ;  /* 0x0000004b284e7225 */ /* 0x000fc800078e00ff */
[----:B------:R-:W-:-:S04]  /*1a540*/  IMAD.WIDE.U32 R56, R77, R42, RZ ;  /* 0x0000002a4d387225 */ /* 0x000fc800078e00ff */
[----:B------:R-:W-:Y:S01]  /*1a550*/  IMAD.WIDE.U32 R68, P5, R40, R76, R68 ;  /* 0x0000004c28447225 */ /* 0x000fe200078a0044 */
[----:B------:R-:W-:-:S03]  /*1a560*/  IADD3 R71, P3, PT, R71, R56, RZ ;  /* 0x0000003847477210 */ /* 0x000fc60007f7e0ff */
[----:B------:R-:W-:Y:S01]  /*1a570*/  IMAD.IADD R81, R61, 0x1, R81 ;  /* 0x000000013d517824 */ /* 0x000fe200078e0251 */
[----:B------:R-:W-:Y:S01]  /*1a580*/  IADD3 R61, P2, P6, R60, R66, R63 ;  /* 0x000000423c3d7210 */ /* 0x000fe20007e5e03f */
[-C--:B------:R-:W-:Y:S01]  /*1a590*/  IMAD R63, R43, R77.reuse, R80 ;  /* 0x0000004d2b3f7224 */ /* 0x080fe200078e0250 */
[----:B------:R-:W-:Y:S01]  /*1a5a0*/  IADD3 RZ, P4, PT, R79, R68, RZ ;  /* 0x000000444fff7210 */ /* 0x000fe20007f9e0ff */
[----:B------:R-:W-:Y:S01]  /*1a5b0*/  IMAD.WIDE.U32 R64, R43, R77, RZ ;  /* 0x0000004d2b407225 */ /* 0x000fe200078e00ff */
[----:B------:R-:W-:Y:S02]  /*1a5c0*/  IADD3.X R79, PT, PT, R81, R67, RZ, P2, P6 ;  /* 0x00000043514f7210 */ /* 0x000fe400017ec4ff */
[----:B------:R-:W-:Y:S01]  /*1a5d0*/  ISETP.GE.U32.AND P2, PT, R71, R56, PT ;  /* 0x000000384700720c */ /* 0x000fe20003f46070 */
[----:B------:R-:W-:Y:S02]  /*1a5e0*/  IMAD.IADD R68, R57, 0x1, R63 ;  /* 0x0000000139447824 */ /* 0x000fe400078e023f */
[----:B------:R-:W-:-:S02]  /*1a5f0*/  IMAD R63, R86, R42, RZ ;  /* 0x0000002a563f7224 */ /* 0x000fc400078e02ff */
[----:B------:R-:W-:Y:S02]  /*1a600*/  IMAD.X R73, R68, 0x1, R73, P3 ;  /* 0x0000000144497824 */ /* 0x000fe400018e0649 */
[----:B------:R-:W-:-:S03]  /*1a610*/  IMAD.WIDE.U32 R64, P6, R42, R74, R64 ;  /* 0x0000004a2a407225 */ /* 0x000fc600078c0040 */
[----:B------:R-:W-:Y:S01]  /*1a620*/  ISETP.GE.U32.AND.EX P2, PT, R73, R68, PT, P2 ;  /* 0x000000444900720c */ /* 0x000fe20003f46120 */
[----:B------:R-:W-:-:S04]  /*1a630*/  IMAD.WIDE.U32 R82, R42, R77, RZ ;  /* 0x0000004d2a527225 */ /* 0x000fc800078e00ff */
[----:B------:R-:W-:Y:S01]  /*1a640*/  IMAD.WIDE.U32 R56, R62, R42, RZ ;  /* 0x0000002a3e387225 */ /* 0x000fe200078e00ff */
[----:B------:R-:W-:-:S03]  /*1a650*/  IADD3 RZ, P3, PT, R83, R64, RZ ;  /* 0x0000004053ff7210 */ /* 0x000fc60007f7e0ff */
[-C--:B------:R-:W-:Y:S02]  /*1a660*/  IMAD R63, R43, R62.reuse, R63 ;  /* 0x0000003e2b3f7224 */ /* 0x080fe400078e023f */
[----:B------:R-:W-:Y:S02]  /*1a670*/  IMAD.X R67, RZ, RZ, RZ, P6 ;  /* 0x000000ffff437224 */ /* 0x000fe400030e06ff */
[----:B------:R-:W-:Y:S02]  /*1a680*/  IMAD.MOV.U32 R66, RZ, RZ, R65 ;  /* 0x000000ffff427224 */ /* 0x000fe400078e0041 */
[----:B------:R-:W-:Y:S01]  /*1a690*/  IMAD.IADD R63, R57, 0x1, R63 ;  /* 0x00000001393f7824 */ /* 0x000fe200078e023f */
[----:B------:R-:W-:Y:S01]  /*1a6a0*/  SEL R57, RZ, 0x1, P2 ;  /* 0x00000001ff397807 */ /* 0x000fe20001000000 */
[----:B------:R-:W-:Y:S01]  /*1a6b0*/  IMAD.WIDE.U32 R64, R43, R62, RZ ;  /* 0x0000003e2b407225 */ /* 0x000fe200078e00ff */
[----:B------:R-:W-:-:S03]  /*1a6c0*/  IADD3 R78, P2, PT, R61, R56, RZ ;  /* 0x000000383d4e7210 */ /* 0x000fc60007f5e0ff */
[----:B------:R-:W-:Y:S01]  /*1a6d0*/  IMAD.WIDE.U32.X R66, R43, R74, R66, P3 ;  /* 0x0000004a2b427225 */ /* 0x000fe200018e0442 */
[----:B------:R-:W-:-:S03]  /*1a6e0*/  ISETP.GE.U32.AND P3, PT, R61, R60, PT ;  /* 0x0000003c3d00720c */ /* 0x000fc60003f66070 */
[----:B------:R-:W-:Y:S01]  /*1a6f0*/  IMAD.X R85, RZ, RZ, RZ, P5 ;  /* 0x000000ffff557224 */ /* 0x000fe200028e06ff */
[----:B------:R-:W-:Y:S01]  /*1a700*/  ISETP.GE.U32.AND.EX P3, PT, R79, R81, PT, P3 ;  /* 0x000000514f00720c */ /* 0x000fe20003f66130 */
[----:B------:R-:W-:Y:S01]  /*1a710*/  IMAD.X R80, R63, 0x1, R79, P2 ;  /* 0x000000013f507824 */ /* 0x000fe200010e064f */
[----:B------:R-:W-:Y:S01]  /*1a720*/  IADD3 R66, P2, P6, R78, R66, R57 ;  /* 0x000000424e427210 */ /* 0x000fe20007e5e039 */
[----:B------:R-:W-:Y:S01]  /*1a730*/  IMAD.WIDE.U32 R64, P5, R42, R86, R64 ;  /* 0x000000562a407225 */ /* 0x000fe200078a0040 */
[----:B------:R-:W-:Y:S02]  /*1a740*/  SEL R83, RZ, 0x1, P3 ;  /* 0x00000001ff537807 */ /* 0x000fe40001800000 */
[----:B------:R-:W-:Y:S01]  /*1a750*/  IADD3.X R67, PT, PT, R80, R67, RZ, P2, P6 ;  /* 0x0000004350437210 */ /* 0x000fe200017ec4ff */
[----:B------:R-:W-:Y:S01]  /*1a760*/  IMAD.WIDE.U32 R60, R42, R62, RZ ;  /* 0x0000003e2a3c7225 */ /* 0x000fe200078e00ff */
[----:B------:R-:W-:Y:S02]  /*1a770*/  ISETP.GE.U32.AND P2, PT, R78, R56, PT ;  /* 0x000000384e00720c */ /* 0x000fe40003f46070 */
[----:B------:R-:W-:Y:S01]  /*1a780*/  ISETP.GE.U32.AND P3, PT, R66, R78, PT ;  /* 0x0000004e4200720c */ /* 0x000fe20003f66070 */
[----:B------:R-:W-:Y:S01]  /*1a790*/  IMAD.MOV.U32 R84, RZ, RZ, R69 ;  /* 0x000000ffff547224 */ /* 0x000fe200078e0045 */
[----:B------:R-:W-:Y:S01]  /*1a7a0*/  IADD3 RZ, P6, PT, R61, R64, RZ ;  /* 0x000000403dff7210 */ /* 0x000fe20007fde0ff */
[----:B------:R-:W-:Y:S01]  /*1a7b0*/  IMAD R61, R70, R40, RZ ;  /* 0x00000028463d7224 */ /* 0x000fe200078e02ff */
[----:B------:R-:W-:Y:S01]  /*1a7c0*/  ISETP.GE.U32.AND.EX P2, PT, R80, R63, PT, P2 ;  /* 0x0000003f5000720c */ /* 0x000fe20003f46120 */
[----:B------:R-:W-:Y:S01]  /*1a7d0*/  IMAD.WIDE.U32.X R84, R41, R76, R84, P4 ;  /* 0x0000004c29547225 */ /* 0x000fe200020e0454 */
[----:B------:R-:W-:-:S02]  /*1a7e0*/  ISETP.GE.U32.AND.EX P3, PT, R67, R80, PT, P3 ;  /* 0x000000504300720c */ /* 0x000fc40003f66130 */
[----:B------:R-:W-:Y:S01]  /*1a7f0*/  SEL R63, RZ, 0x1, P2 ;  /* 0x00000001ff3f7807 */ /* 0x000fe20001000000 */
[----:B------:R-:W-:Y:S02]  /*1a800*/  IMAD R81, R41, R72, R61 ;  /* 0x0000004829517224 */ /* 0x000fe400078e023d */
[----:B------:R-:W-:-:S04]  /*1a810*/  IMAD.WIDE.U32 R60, R72, R40, RZ ;  /* 0x00000028483c7225 */ /* 0x000fc800078e00ff */
[----:B------:R-:W-:Y:S02]  /*1a820*/  IMAD.X R79, RZ, RZ, RZ, P5 ;  /* 0x000000ffff4f7224 */ /* 0x000fe400028e06ff */
[----:B------:R-:W-:Y:S02]  /*1a830*/  IMAD.MOV.U32 R78, RZ, RZ, R65 ;  /* 0x000000ffff4e7224 */ /* 0x000fe400078e0041 */
[----:B------:R-:W-:Y:S01]  /*1a840*/  IMAD.IADD R82, R61, 0x1, R81 ;  /* 0x000000013d527824 */ /* 0x000fe200078e0251 */
[----:B------:R-:W-:Y:S01]  /*1a850*/  SEL R61, RZ, 0x1, P3 ;  /* 0x00000001ff3d7807 */ /* 0x000fe20001800000 */
[----:B------:R-:W-:Y:S01]  /*1a860*/  IMAD.WIDE.U32 R68, R43, R75, RZ ;  /* 0x0000004b2b447225 */ /* 0x000fe200078e00ff */
[----:B------:R-:W-:-:S03]  /*1a870*/  IADD3 R83, P2, P3, R60, R84, R83 ;  /* 0x000000543c537210 */ /* 0x000fc60007b5e053 */
[----:B------:R-:W-:Y:S01]  /*1a880*/  IMAD.WIDE.U32.X R78, R43, R86, R78, P6 ;  /* 0x000000562b4e7225 */ /* 0x000fe200030e044e */
[----:B------:R-:W-:-:S03]  /*1a890*/  IADD3.X R84, PT, PT, R82, R85, RZ, P2, P3 ;  /* 0x0000005552547210 */ /* 0x000fc600017e64ff */
[----:B------:R-:W-:Y:S01]  /*1a8a0*/  IMAD R64, R74, R36, RZ ;  /* 0x000000244a407224 */ /* 0x000fe200078e02ff */
[----:B------:R-:W-:Y:S01]  /*1a8b0*/  IADD3 R85, P2, P3, R61, R78, R63 ;  /* 0x0000004e3d557210 */ /* 0x000fe20007b5e03f */
[----:B------:R-:W-:-:S03]  /*1a8c0*/  IMAD.WIDE.U32 R56, R42, R75, RZ ;  /* 0x0000004b2a387225 */ /* 0x000fc600078e00ff */
[----:B------:R-:W-:Y:S01]  /*1a8d0*/  IADD3.X R87, PT, PT, RZ, R79, RZ, P2, P3 ;  /* 0x0000004fff577210 */ /* 0x000fe200017e64ff */
[----:B------:R-:W-:-:S04]  /*1a8e0*/  IMAD.WIDE.U32 R68, P4, R42, R76, R68 ;  /* 0x0000004c2a447225 */ /* 0x000fc80007880044 */
[----:B------:R-:W-:Y:S01]  /*1a8f0*/  IMAD R63, R37, R77, R64 ;  /* 0x0000004d253f7224 */ /* 0x000fe200078e0240 */
[----:B------:R-:W-:Y:S01]  /*1a900*/  IADD3 RZ, P5, PT, R57, R68, RZ ;  /* 0x0000004439ff7210 */ /* 0x000fe20007fbe0ff */
[----:B------:R-:W-:-:S04]  /*1a910*/  IMAD.WIDE.U32 R64, R43, R72, RZ ;  /* 0x000000482b407225 */ /* 0x000fc800078e00ff */
[----:B------:R-:W-:-:S04]  /*1a920*/  IMAD.WIDE.U32 R56, R77, R36, RZ ;  /* 0x000000244d387225 */ /* 0x000fc800078e00ff */
[----:B------:R-:W-:Y:S01]  /*1a930*/  IMAD.WIDE.U32 R78, R42, R72, RZ ;  /* 0x000000482a4e7225 */ /* 0x000fe200078e00ff */
[----:B------:R-:W-:-:S03]  /*1a940*/  IADD3 R66, P6, PT, R66, R56, RZ ;  /* 0x0000003842427210 */ /* 0x000fc60007fde0ff */
[----:B------:R-:W-:Y:S01]  /*1a950*/  IMAD.WIDE.U32 R64, P2, R42, R70, R64 ;  /* 0x000000462a407225 */ /* 0x000fe20007840040 */
[----:B------:R-:W-:-:S03]  /*1a960*/  ISETP.GE.U32.AND P3, PT, R66, R56, PT ;  /* 0x000000384200720c */ /* 0x000fc60003f66070 */
[----:B------:R-:W-:Y:S02]  /*1a970*/  IMAD.IADD R63, R57, 0x1, R63 ;  /* 0x00000001393f7824 */ /* 0x000fe400078e023f */
[----:B------:R-:W-:Y:S01]  /*1a980*/  IMAD.X R57, RZ, RZ, RZ, P4 ;  /* 0x000000ffff397224 */ /* 0x000fe200020e06ff */
[----:B------:R-:W-:Y:S01]  /*1a990*/  IADD3 RZ, P4, PT, R79, R64, RZ ;  /* 0x000000404fff7210 */ /* 0x000fe20007f9e0ff */
[----:B------:R-:W-:-:S04]  /*1a9a0*/  IMAD.WIDE.U32 R78, R41, R72, RZ ;  /* 0x00000048294e7225 */ /* 0x000fc800078e00ff */
[----:B------:R-:W-:Y:S02]  /*1a9b0*/  IMAD.MOV.U32 R56, RZ, RZ, R69 ;  /* 0x000000ffff387224 */ /* 0x000fe400078e0045 */
[----:B------:R-:W-:Y:S02]  /*1a9c0*/  IMAD.X R61, RZ, RZ, RZ, P2 ;  /* 0x000000ffff3d7224 */ /* 0x000fe400010e06ff */
[----:B------:R-:W-:-:S04]  /*1a9d0*/  IMAD.WIDE.U32 R78, P2, R40, R70, R78 ;  /* 0x00000046284e7225 */ /* 0x000fc8000784004e */
[----:B------:R-:W-:-:S04]  /*1a9e0*/  IMAD.WIDE.U32 R80, R40, R72, RZ ;  /* 0x0000004828507225 */ /* 0x000fc800078e00ff */
[----:B------:R-:W-:Y:S01]  /*1a9f0*/  IMAD.WIDE.U32.X R56, R43, R76, R56, P5 ;  /* 0x0000004c2b387225 */ /* 0x000fe200028e0438 */
[----:B------:R-:W-:-:S03]  /*1aa00*/  ISETP.GE.U32.AND P5, PT, R83, R60, PT ;  /* 0x0000003c5300720c */ /* 0x000fc60003fa6070 */
[----:B------:R-:W-:Y:S01]  /*1aa10*/  IMAD.X R69, RZ, RZ, RZ, P2 ;  /* 0x000000ffff457224 */ /* 0x000fe200010e06ff */
[----:B------:R-:W-:Y:S01]  /*1aa20*/  IADD3 RZ, P2, PT, R81, R78, RZ ;  /* 0x0000004e51ff7210 */ /* 0x000fe20007f5e0ff */
[----:B------:R-:W-:Y:S01]  /*1aa30*/  IMAD.MOV.U32 R60, RZ, RZ, R65 ;  /* 0x000000ffff3c7224 */ /* 0x000fe200078e0041 */
[----:B------:R-:W-:Y:S01]  /*1aa40*/  ISETP.GE.U32.AND.EX P5, PT, R84, R82, PT, P5 ;  /* 0x000000525400720c */ /* 0x000fe20003fa6150 */
[-C--:B------:R-:W-:Y:S02]  /*1aa50*/  IMAD R64, R76, R42.reuse, RZ ;  /* 0x0000002a4c407224 */ /* 0x080fe400078e02ff */
[----:B------:R-:W-:Y:S01]  /*1aa60*/  IMAD R65, R70, R42, RZ ;  /* 0x0000002a46417224 */ /* 0x000fe200078e02ff */
[----:B------:R-:W-:Y:S01]  /*1aa70*/  SEL R81, RZ, 0x1, P5 ;  /* 0x00000001ff517807 */ /* 0x000fe20002800000 */
[----:B------:R-:W-:Y:S02]  /*1aa80*/  IMAD.MOV.U32 R68, RZ, RZ, R79 ;  /* 0x000000ffff447224 */ /* 0x000fe400078e004f */
[----:B------:R-:W-:-:S02]  /*1aa90*/  IMAD R79, R43, R75, R64 ;  /* 0x0000004b2b4f7224 */ /* 0x000fc400078e0240 */
[----:B------:R-:W-:Y:S02]  /*1aaa0*/  IMAD R89, R43, R72, R65 ;  /* 0x000000482b597224 */ /* 0x000fe400078e0241 */
[----:B------:R-:W-:-:S04]  /*1aab0*/  IMAD.WIDE.U32 R64, R72, R42, RZ ;  /* 0x0000002a48407225 */ /* 0x000fc800078e00ff */
[----:B------:R-:W-:-:S04]  /*1aac0*/  IMAD.WIDE.U32.X R68, R41, R70, R68, P2 ;  /* 0x0000004629447225 */ /* 0x000fc800010e0444 */
[----:B------:R-:W-:-:S04]  /*1aad0*/  IMAD.WIDE.U32.X R60, R43, R70, R60, P4 ;  /* 0x000000462b3c7225 */ /* 0x000fc800020e043c */
[----:B------:R-:W-:Y:S01]  /*1aae0*/  IMAD.IADD R82, R65, 0x1, R89 ;  /* 0x0000000141527824 */ /* 0x000fe200078e0259 */
[----:B------:R-:W-:Y:S01]  /*1aaf0*/  IADD3 R65, P2, P4, R64, R68, R81 ;  /* 0x0000004440417210 */ /* 0x000fe20007c5e051 */
[----:B------:R-:W-:-:S03]  /*1ab00*/  IMAD.WIDE.U32 R42, R75, R42, RZ ;  /* 0x0000002a4b2a7225 */ /* 0x000fc600078e00ff */
[----:B------:R-:W-:Y:S01]  /*1ab10*/  IADD3.X R68, PT, PT, R82, R69, RZ, P2, P4 ;  /* 0x0000004552447210 */ /* 0x000fe200017e84ff */
[----:B------:R-:W-:Y:S01]  /*1ab20*/  IMAD.IADD R80, R43, 0x1, R79 ;  /* 0x000000012b507824 */ /* 0x000fe200078e024f */
[-C--:B------:R-:W-:Y:S01]  /*1ab30*/  IADD3 R83, P4, PT, R83, R42.reuse, RZ ;  /* 0x0000002a53537210 */ /* 0x080fe20007f9e0ff */
[----:B------:R-:W-:Y:S02]  /*1ab40*/  IMAD.X R69, R63, 0x1, R67, P6 ;  /* 0x000000013f457824 */ /* 0x000fe400030e0643 */
[----:B------:R-:W-:Y:S01]  /*1ab50*/  IMAD.WIDE.U32 R78, R36, R77, RZ ;  /* 0x0000004d244e7225 */ /* 0x000fe200078e00ff */
[----:B------:R-:W-:Y:S02]  /*1ab60*/  ISETP.GE.U32.AND P2, PT, R83, R42, PT ;  /* 0x0000002a5300720c */ /* 0x000fe40003f46070 */
[----:B------:R-:W-:Y:S01]  /*1ab70*/  ISETP.GE.U32.AND.EX P6, PT, R69, R63, PT, P3 ;  /* 0x0000003f4500720c */ /* 0x000fe20003fc6130 */
[----:B------:R-:W-:Y:S01]  /*1ab80*/  IMAD.X R84, R80, 0x1, R84, P4 ;  /* 0x0000000150547824 */ /* 0x000fe200020e0654 */
[----:B------:R-:W-:Y:S01]  /*1ab90*/  IADD3 R85, P4, PT, R83, R85, RZ ;  /* 0x0000005553557210 */ /* 0x000fe20007f9e0ff */
[----:B------:R-:W-:-:S03]  /*1aba0*/  IMAD.WIDE.U32 R42, R37, R77, RZ ;  /* 0x0000004d252a7225 */ /* 0x000fc600078e00ff */
[C---:B------:R-:W-:Y:S01]  /*1abb0*/  ISETP.GE.U32.AND.EX P2, PT, R84.reuse, R80, PT, P2 ;  /* 0x000000505400720c */ /* 0x040fe20003f46120 */
[----:B------:R-:W-:Y:S01]  /*1abc0*/  IMAD.X R87, R84, 0x1, R87, P4 ;  /* 0x0000000154577824 */ /* 0x000fe200020e0657 */
[----:B------:R-:W-:Y:S01]  /*1abd0*/  ISETP.GE.U32.AND P3, PT, R85, R83, PT ;  /* 0x000000535500720c */ /* 0x000fe20003f66070 */
[----:B------:R-:W-:-:S03]  /*1abe0*/  IMAD.WIDE.U32 R42, P4, R36, R74, R42 ;  /* 0x0000004a242a7225 */ /* 0x000fc6000788002a */
[----:B------:R-:W-:Y:S01]  /*1abf0*/  ISETP.GE.U32.AND.EX P3, PT, R87, R84, PT, P3 ;  /* 0x000000545700720c */ /* 0x000fe20003f66130 */
[----:B------:R-:W-:Y:S01]  /*1ac00*/  IMAD R63, R86, R36, RZ ;  /* 0x00000024563f7224 */ /* 0x000fe200078e02ff */
[----:B------:R-:W-:Y:S01]  /*1ac10*/  IADD3 RZ, P5, PT, R79, R42, RZ ;  /* 0x0000002a4fff7210 */ /* 0x000fe20007fbe0ff */
[----:B------:R-:W-:Y:S01]  /*1ac20*/  IMAD.WIDE.U32 R78, R62, R36, RZ ;  /* 0x000000243e4e7225 */ /* 0x000fe200078e00ff */
[----:B------:R-:W-:-:S03]  /*1ac30*/  SEL R42, RZ, 0x1, P6 ;  /* 0x00000001ff2a7807 */ /* 0x000fc60003000000 */
[----:B------:R-:W-:Y:S01]  /*1ac40*/  IMAD R67, R37, R62, R63 ;  /* 0x0000003e25437224 */ /* 0x000fe200078e023f */
[-C--:B------:R-:W-:Y:S01]  /*1ac50*/  IADD3 R63, P6, PT, R85, R78.reuse, RZ ;  /* 0x0000004e553f7210 */ /* 0x080fe20007fde0ff */
[----:B------:R-:W-:Y:S02]  /*1ac60*/  IMAD.X R81, RZ, RZ, RZ, P4 ;  /* 0x000000ffff517224 */ /* 0x000fe400020e06ff */
[----:B------:R-:W-:Y:S01]  /*1ac70*/  IMAD.MOV.U32 R80, RZ, RZ, R43 ;  /* 0x000000ffff507224 */ /* 0x000fe200078e002b */
[----:B------:R-:W-:Y:S01]  /*1ac80*/  ISETP.GE.U32.AND P4, PT, R63, R78, PT ;  /* 0x0000004e3f00720c */ /* 0x000fe20003f86070 */
[----:B------:R-:W-:Y:S02]  /*1ac90*/  IMAD.IADD R67, R79, 0x1, R67 ;  /* 0x000000014f437824 */ /* 0x000fe400078e0243 */
[----:B------:R-:W-:-:S04]  /*1aca0*/  IMAD.WIDE.U32.X R80, R37, R74, R80, P5 ;  /* 0x0000004a25507225 */ /* 0x000fc800028e0450 */
[----:B------:R-:W-:Y:S01]  /*1acb0*/  IMAD.X R84, R67, 0x1, R87, P6 ;  /* 0x0000000143547824 */ /* 0x000fe200030e0657 */
[----:B------:R-:W-:Y:S01]  /*1acc0*/  IADD3 R80, P5, P6, R63, R80, R42 ;  /* 0x000000503f507210 */ /* 0x000fe20007ebe02a */
[----:B------:R-:W-:-:S03]  /*1acd0*/  IMAD.WIDE.U32 R78, R37, R62, RZ ;  /* 0x0000003e254e7225 */ /* 0x000fc600078e00ff */
[----:B------:R-:W-:Y:S01]  /*1ace0*/  IADD3.X R81, PT, PT, R84, R81, RZ, P5, P6 ;  /* 0x0000005154517210 */ /* 0x000fe20002fec4ff */
[----:B------:R-:W-:Y:S01]  /*1acf0*/  IMAD.WIDE.U32 R42, R36, R62, RZ ;  /* 0x0000003e242a7225 */ /* 0x000fe200078e00ff */
[----:B------:R-:W-:Y:S02]  /*1ad00*/  SEL R42, RZ, 0x1, P2 ;  /* 0x00000001ff2a7807 */ /* 0x000fe40001000000 */
[----:B------:R-:W-:Y:S01]  /*1ad10*/  ISETP.GE.U32.AND.EX P4, PT, R84, R67, PT, P4 ;  /* 0x000000435400720c */ /* 0x000fe20003f86140 */
[----:B------:R-:W-:-:S03]  /*1ad20*/  IMAD.WIDE.U32 R78, P6, R36, R86, R78 ;  /* 0x00000056244e7225 */ /* 0x000fc600078c004e */
[----:B------:R-:W-:Y:S02]  /*1ad30*/  IADD3 RZ, P5, PT, R43, R78, RZ ;  /* 0x0000004e2bff7210 */ /* 0x000fe40007fbe0ff */
[----:B------:R-:W-:Y:S02]  /*1ad40*/  SEL R43, RZ, 0x1, P3 ;  /* 0x00000001ff2b7807 */ /* 0x000fe40001800000 */
[----:B------:R-:W-:Y:S02]  /*1ad50*/  SEL R78, RZ, 0x1, P4 ;  /* 0x00000001ff4e7807 */ /* 0x000fe40002000000 */
[----:B------:R-:W-:Y:S01]  /*1ad60*/  IADD3 R56, P2, P3, R43, R56, R42 ;  /* 0x000000382b387210 */ /* 0x000fe20007b5e02a */
[----:B------:R-:W-:Y:S02]  /*1ad70*/  IMAD.X R43, RZ, RZ, RZ, P6 ;  /* 0x000000ffff2b7224 */ /* 0x000fe400030e06ff */
[----:B------:R-:W-:Y:S01]  /*1ad80*/  IMAD.MOV.U32 R42, RZ, RZ, R79 ;  /* 0x000000ffff2a7224 */ /* 0x000fe200078e004f */
[----:B------:R-:W-:-:S02]  /*1ad90*/  IADD3.X R83, PT, PT, RZ, R57, RZ, P2, P3 ;  /* 0x00000039ff537210 */ /* 0x000fc400017e64ff */
[----:B------:R-:W-:Y:S02]  /*1ada0*/  ISETP.GE.U32.AND P2, PT, R80, R63, PT ;  /* 0x0000003f5000720c */ /* 0x000fe40003f46070 */
[----:B------:R-:W-:Y:S01]  /*1adb0*/  IADD3 R63, P6, PT, R65, R56, RZ ;  /* 0x00000038413f7210 */ /* 0x000fe20007fde0ff */
[----:B------:R-:W-:Y:S01]  /*1adc0*/  IMAD.WIDE.U32.X R56, R37, R86, R42, P5 ;  /* 0x0000005625387225 */ /* 0x000fe200028e042a */
[----:B------:R-:W-:Y:S02]  /*1add0*/  ISETP.GE.U32.AND.EX P2, PT, R81, R84, PT, P2 ;  /* 0x000000545100720c */ /* 0x000fe40003f46120 */
[----:B------:R-:W-:Y:S01]  /*1ade0*/  ISETP.GE.U32.AND P3, PT, R65, R64, PT ;  /* 0x000000404100720c */ /* 0x000fe20003f66070 */
[----:B------:R-:W-:Y:S01]  /*1adf0*/  IMAD.X R67, R68, 0x1, R83, P6 ;  /* 0x0000000144437824 */ /* 0x000fe200030e0653 */
[----:B------:R-:W-:Y:S01]  /*1ae00*/  ISETP.GE.U32.AND P4, PT, R63, R65, PT ;  /* 0x000000413f00720c */ /* 0x000fe20003f86070 */
[----:B------:R-:W-:Y:S01]  /*1ae10*/  IMAD.WIDE.U32 R42, R39, R77, RZ ;  /* 0x0000004d272a7225 */ /* 0x000fe200078e00ff */
[----:B------:R-:W-:-:S02]  /*1ae20*/  SEL R65, RZ, 0x1, P2 ;  /* 0x00000001ff417807 */ /* 0x000fc40001000000 */
[----:B------:R-:W-:Y:S02]  /*1ae30*/  ISETP.GE.U32.AND.EX P3, PT, R68, R82, PT, P3 ;  /* 0x000000524400720c */ /* 0x000fe40003f66130 */
[----:B------:R-:W-:Y:S01]  /*1ae40*/  ISETP.GE.U32.AND.EX P4, PT, R67, R68, PT, P4 ;  /* 0x000000444300720c */ /* 0x000fe20003f86140 */
[C---:B------:R-:W-:Y:S01]  /*1ae50*/  IMAD.WIDE.U32 R42, P2, R38.reuse, R74, R42 ;  /* 0x0000004a262a7225 */ /* 0x040fe2000784002a */
[----:B------:R-:W-:Y:S02]  /*1ae60*/  IADD3 R78, P5, P6, R65, R56, R78 ;  /* 0x00000038414e7210 */ /* 0x000fe40007ebe04e */
[----:B------:R-:W-:Y:S01]  /*1ae70*/  SEL R56, RZ, 0x1, P3 ;  /* 0x00000001ff387807 */ /* 0x000fe20001800000 */
[----:B------:R-:W-:Y:S01]  /*1ae80*/  IMAD.WIDE.U32 R64, R38, R77, RZ ;  /* 0x0000004d26407225 */ /* 0x000fe200078e00ff */
[----:B------:R-:W-:Y:S02]  /*1ae90*/  SEL R87, RZ, 0x1, P4 ;  /* 0x00000001ff577807 */ /* 0x000fe40002000000 */
[----:B------:R-:W-:-:S02]  /*1aea0*/  IADD3.X R79, PT, PT, RZ, R57, RZ, P5, P6 ;  /* 0x00000039ff4f7210 */ /* 0x000fc40002fec4ff */
[----:B------:R-:W-:Y:S01]  /*1aeb0*/  IADD3 RZ, P5, PT, R65, R42, RZ ;  /* 0x0000002a41ff7210 */ /* 0x000fe20007fbe0ff */
[----:B------:R-:W-:Y:S01]  /*1aec0*/  IMAD R42, R76, R36, RZ ;  /* 0x000000244c2a7224 */ /* 0x000fe200078e02ff */
[----:B------:R-:W-:Y:S01]  /*1aed0*/  IADD3 R87, P3, P4, R87, R60, R56 ;  /* 0x0000003c57577210 */ /* 0x000fe20007c7e038 */
[----:B------:R-:W-:Y:S02]  /*1aee0*/  IMAD R60, R74, R38, RZ ;  /* 0x000000264a3c7224 */ /* 0x000fe400078e02ff */
[----:B------:R-:W-:Y:S01]  /*1aef0*/  IMAD.WIDE.U32 R64, R75, R36, RZ ;  /* 0x000000244b407225 */ /* 0x000fe200078e00ff */
[----:B------:R-:W-:-:S03]  /*1af00*/  IADD3.X R83, PT, PT, RZ, R61, RZ, P3, P4 ;  /* 0x0000003dff537210 */ /* 0x000fc60001fe84ff */
[----:B------:R-:W-:Y:S01]  /*1af10*/  IMAD.WIDE.U32 R56, R77, R38, RZ ;  /* 0x000000264d387225 */ /* 0x000fe200078e00ff */
[----:B------:R-:W-:-:S03]  /*1af20*/  IADD3 R63, P4, PT, R63, R64, RZ ;  /* 0x000000403f3f7210 */ /* 0x000fc60007f9e0ff */
[----:B------:R-:W-:Y:S02]  /*1af30*/  IMAD R85, R37, R75, R42 ;  /* 0x0000004b25557224 */ /* 0x000fe400078e022a */
[----:B------:R-:W-:Y:S02]  /*1af40*/  IMAD R89, R39, R77, R60 ;  /* 0x0000004d27597224 */ /* 0x000fe400078e023c */
[----:B------:R-:W-:Y:S01]  /*1af50*/  IMAD.X R61, RZ, RZ, RZ, P2 ;  /* 0x000000ffff3d7224 */ /* 0x000fe200010e06ff */
[-C--:B------:R-:W-:Y:S01]  /*1af60*/  IADD3 R68, P2, PT, R80, R56.reuse, RZ ;  /* 0x0000003850447210 */ /* 0x080fe20007f5e0ff */
[----:B------:R-:W-:Y:S02]  /*1af70*/  IMAD.IADD R42, R65, 0x1, R85 ;  /* 0x00000001412a7824 */ /* 0x000fe400078e0255 */
[----:B------:R-:W-:Y:S01]  /*1af80*/  IMAD.IADD R80, R57, 0x1, R89 ;  /* 0x0000000139507824 */ /* 0x000fe200078e0259 */
[----:B------:R-:W-:Y:S01]  /*1af90*/  ISETP.GE.U32.AND P3, PT, R68, R56, PT ;  /* 0x000000384400720c */ /* 0x000fe20003f66070 */
[----:B------:R-:W-:Y:S01]  /*1afa0*/  IMAD.X R82, R42, 0x1, R67, P4 ;  /* 0x000000012a527824 */ /* 0x000fe200020e0643 */
[C---:B------:R-:W-:Y:S01]  /*1afb0*/  ISETP.GE.U32.AND P4, PT, R63.reuse, R64, PT ;  /* 0x000000403f00720c */ /* 0x040fe20003f86070 */
[----:B------:R-:W-:Y:S01]  /*1afc0*/  IMAD.MOV.U32 R60, RZ, RZ, R43 ;  /* 0x000000ffff3c7224 */ /* 0x000fe200078e002b */
[----:B------:R-:W-:Y:S01]  /*1afd0*/  IADD3 R43, P6, PT, R63, R78, RZ ;  /* 0x0000004e3f2b7210 */ /* 0x000fe20007fde0ff */
[----:B------:R-:W-:Y:S01]  /*1afe0*/  IMAD R65, R86, R38, RZ ;  /* 0x0000002656417224 */ /* 0x000fe200078e02ff */
[----:B------:R-:W-:Y:S01]  /*1aff0*/  ISETP.GE.U32.AND.EX P4, PT, R82, R42, PT, P4 ;  /* 0x0000002a5200720c */ /* 0x000fe20003f86140 */
[----:B------:R-:W-:Y:S01]  /*1b000*/  IMAD.X R67, R80, 0x1, R81, P2 ;  /* 0x0000000150437824 */ /* 0x000fe200010e0651 */
[----:B------:R-:W-:Y:S01]  /*1b010*/  ISETP.GE.U32.AND P2, PT, R43, R63, PT ;  /* 0x0000003f2b00720c */ /* 0x000fe20003f46070 */
[----:B------:R-:W-:-:S03]  /*1b020*/  IMAD.WIDE.U32 R56, R62, R38, RZ ;  /* 0x000000263e387225 */ /* 0x000fc600078e00ff */
[----:B------:R-:W-:Y:S01]  /*1b030*/  ISETP.GE.U32.AND.EX P3, PT, R67, R80, PT, P3 ;  /* 0x000000504300720c */ /* 0x000fe20003f66130 */
[----:B------:R-:W-:Y:S02]  /*1b040*/  IMAD R65, R39, R62, R65 ;  /* 0x0000003e27417224 */ /* 0x000fe400078e0241 */
[----:B------:R-:W-:Y:S01]  /*1b050*/  IMAD.X R79, R82, 0x1, R79, P6 ;  /* 0x00000001524f7824 */ /* 0x000fe200030e064f */
[----:B------:R-:W-:Y:S01]  /*1b060*/  IADD3 R81, P6, PT, R43, R56, RZ ;  /* 0x000000382b517210 */ /* 0x000fe20007fde0ff */
[----:B------:R-:W-:-:S03]  /*1b070*/  IMAD.WIDE.U32 R88, R37, R75, RZ ;  /* 0x0000004b25587225 */ /* 0x000fc600078e00ff */
[----:B------:R-:W-:Y:S01]  /*1b080*/  ISETP.GE.U32.AND.EX P2, PT, R79, R82, PT, P2 ;  /* 0x000000524f00720c */ /* 0x000fe20003f46120 */
[----:B------:R-:W-:Y:S01]  /*1b090*/  IMAD.IADD R80, R57, 0x1, R65 ;  /* 0x0000000139507824 */ /* 0x000fe200078e0241 */
[----:B------:R-:W-:Y:S01]  /*1b0a0*/  SEL R57, RZ, 0x1, P3 ;  /* 0x00000001ff397807 */ /* 0x000fe20001800000 */
[----:B------:R-:W-:-:S04]  /*1b0b0*/  IMAD.WIDE.U32.X R60, R39, R74, R60, P5 ;  /* 0x0000004a273c7225 */ /* 0x000fc800028e043c */
[----:B------:R-:W-:Y:S01]  /*1b0c0*/  IMAD.X R82, R80, 0x1, R79, P6 ;  /* 0x0000000150527824 */ /* 0x000fe200030e064f */
[----:B------:R-:W-:Y:S01]  /*1b0d0*/  IADD3 R79, P3, P6, R81, R60, R57 ;  /* 0x0000003c514f7210 */ /* 0x000fe20007e7e039 */
[----:B------:R-:W-:Y:S01]  /*1b0e0*/  IMAD.WIDE.U32 R42, R36, R75, RZ ;  /* 0x0000004b242a7225 */ /* 0x000fe200078e00ff */
[----:B------:R-:W-:Y:S02]  /*1b0f0*/  SEL R57, RZ, 0x1, P4 ;  /* 0x00000001ff397807 */ /* 0x000fe40002000000 */
[----:B------:R-:W-:Y:S01]  /*1b100*/  IADD3.X R78, PT, PT, R82, R61, RZ, P3, P6 ;  /* 0x0000003d524e7210 */ /* 0x000fe20001fec4ff */
[----:B------:R-:W-:-:S04]  /*1b110*/  IMAD.WIDE.U32 R88, P5, R36, R76, R88 ;  /* 0x0000004c24587225 */ /* 0x000fc800078a0058 */
[----:B------:R-:W-:Y:S01]  /*1b120*/  IMAD.WIDE.U32 R64, R37, R72, RZ ;  /* 0x0000004825407225 */ /* 0x000fe200078e00ff */
[----:B------:R-:W-:-:S03]  /*1b130*/  IADD3 RZ, P3, PT, R43, R88, RZ ;  /* 0x000000582bff7210 */ /* 0x000fc60007f7e0ff */
[----:B------:R-:W-:-:S04]  /*1b140*/  IMAD.WIDE.U32 R42, R36, R72, RZ ;  /* 0x00000048242a7225 */ /* 0x000fc800078e00ff */
[----:B------:R-:W-:-:S04]  /*1b150*/  IMAD.WIDE.U32 R64, P6, R36, R70, R64 ;  /* 0x0000004624407225 */ /* 0x000fc800078c0040 */
[----:B------:R-:W-:Y:S01]  /*1b160*/  IMAD.WIDE.U32 R60, R39, R62, RZ ;  /* 0x0000003e273c7225 */ /* 0x000fe200078e00ff */
[----:B------:R-:W-:-:S03]  /*1b170*/  IADD3 RZ, P4, PT, R43, R64, RZ ;  /* 0x000000402bff7210 */ /* 0x000fc60007f9e0ff */
[----:B------:R-:W-:Y:S02]  /*1b180*/  IMAD.X R85, RZ, RZ, RZ, P5 ;  /* 0x000000ffff557224 */ /* 0x000fe400028e06ff */
[----:B------:R-:W-:-:S04]  /*1b190*/  IMAD.WIDE.U32 R60, P5, R38, R86, R60 ;  /* 0x00000056263c7225 */ /* 0x000fc800078a003c */
[----:B------:R-:W-:-:S04]  /*1b1a0*/  IMAD.WIDE.U32 R42, R38, R62, RZ ;  /* 0x0000003e262a7225 */ /* 0x000fc800078e00ff */
[----:B------:R-:W-:Y:S02]  /*1b1b0*/  IMAD.MOV.U32 R84, RZ, RZ, R89 ;  /* 0x000000ffff547224 */ /* 0x000fe400078e0059 */
[----:B------:R-:W-:Y:S01]  /*1b1c0*/  IMAD.X R63, RZ, RZ, RZ, P6 ;  /* 0x000000ffff3f7224 */ /* 0x000fe200030e06ff */
[----:B------:R-:W-:Y:S01]  /*1b1d0*/  IADD3 RZ, P6, PT, R43, R60, RZ ;  /* 0x0000003c2bff7210 */ /* 0x000fe20007fde0ff */
[----:B------:R-:W-:Y:S01]  /*1b1e0*/  IMAD.MOV.U32 R62, RZ, RZ, R65 ;  /* 0x000000ffff3e7224 */ /* 0x000fe200078e0041 */
[----:B------:R-:W-:Y:S01]  /*1b1f0*/  SEL R65, RZ, 0x1, P2 ;  /* 0x00000001ff417807 */ /* 0x000fe20001000000 */
[----:B------:R-:W-:-:S04]  /*1b200*/  IMAD.WIDE.U32.X R84, R37, R76, R84, P3 ;  /* 0x0000004c25547225 */ /* 0x000fc800018e0454 */
[----:B------:R-:W-:Y:S01]  /*1b210*/  IMAD R43, R70, R36, RZ ;  /* 0x00000024462b7224 */ /* 0x000fe200078e02ff */
[----:B------:R-:W-:Y:S01]  /*1b220*/  IADD3 R65, P2, P3, R65, R84, R57 ;  /* 0x0000005441417210 */ /* 0x000fe20007b5e039 */
[----:B------:R-:W-:Y:S02]  /*1b230*/  IMAD R74, R74, R40, RZ ;  /* 0x000000284a4a7224 */ /* 0x000fe400078e02ff */
[C---:B------:R-:W-:Y:S01]  /*1b240*/  IMAD R57, R37.reuse, R72, R43 ;  /* 0x0000004825397224 */ /* 0x040fe200078e022b */
[----:B------:R-:W-:Y:S01]  /*1b250*/  IADD3.X R64, PT, PT, RZ, R85, RZ, P2, P3 ;  /* 0x00000055ff407210 */ /* 0x000fe200017e64ff */
[----:B------:R-:W-:Y:S01]  /*1b260*/  IMAD.WIDE.U32.X R42, R37, R70, R62, P4 ;  /* 0x00000046252a7225 */ /* 0x000fe200020e043e */
[----:B------:R-:W-:-:S03]  /*1b270*/  ISETP.GE.U32.AND P2, PT, R81, R56, PT ;  /* 0x000000385100720c */ /* 0x000fc60003f46070 */
[----:B------:R-:W-:Y:S01]  /*1b280*/  IMAD.WIDE.U32 R36, R72, R36, RZ ;  /* 0x0000002448247225 */ /* 0x000fe200078e00ff */
[----:B------:R-:W-:-:S03]  /*1b290*/  ISETP.GE.U32.AND.EX P2, PT, R82, R80, PT, P2 ;  /* 0x000000505200720c */ /* 0x000fc60003f46120 */
[----:B------:R-:W-:Y:S01]  /*1b2a0*/  IMAD.IADD R57, R37, 0x1, R57 ;  /* 0x0000000125397824 */ /* 0x000fe200078e0239 */
[-C--:B------:R-:W-:Y:S01]  /*1b2b0*/  IADD3 R60, P3, PT, R87, R36.reuse, RZ ;  /* 0x00000024573c7210 */ /* 0x080fe20007f7e0ff */
[----:B------:R-:W-:Y:S01]  /*1b2c0*/  IMAD.WIDE.U32 R62, R39, R75, RZ ;  /* 0x0000004b273e7225 */ /* 0x000fe200078e00ff */
[----:B------:R-:W-:Y:S02]  /*1b2d0*/  SEL R80, RZ, 0x1, P2 ;  /* 0x00000001ff507807 */ /* 0x000fe40001000000 */
[C---:B------:R-:W-:Y:S01]  /*1b2e0*/  IADD3 R84, P4, PT, R60.reuse, R65, RZ ;  /* 0x000000413c547210 */ /* 0x040fe20007f9e0ff */
[----:B------:R-:W-:Y:S01]  /*1b2f0*/  IMAD.X R83, R57, 0x1, R83, P3 ;  /* 0x0000000139537824 */ /* 0x000fe200018e0653 */
[----:B------:R-:W-:Y:S01]  /*1b300*/  ISETP.GE.U32.AND P3, PT, R60, R36, PT ;  /* 0x000000243c00720c */ /* 0x000fe20003f66070 */
[----:B------:R-:W-:-:S03]  /*1b310*/  IMAD.WIDE.U32 R36, R38, R75, RZ ;  /* 0x0000004b26247225 */ /* 0x000fc600078e00ff */
[C---:B------:R-:W-:Y:S01]  /*1b320*/  ISETP.GE.U32.AND.EX P3, PT, R83.reuse, R57, PT, P3 ;  /* 0x000000395300720c */ /* 0x040fe20003f66130 */
[----:B------:R-:W-:Y:S02]  /*1b330*/  IMAD.X R85, R83, 0x1, R64, P4 ;  /* 0x0000000153557824 */ /* 0x000fe400020e0640 */
[----:B------:R-:W-:-:S04]  /*1b340*/  IMAD.WIDE.U32 R62, P4, R38, R76, R62 ;  /* 0x0000004c263e7225 */ /* 0x000fc8000788003e */
[----:B------:R-:W-:-:S04]  /*1b350*/  IMAD.WIDE.U32 R56, R39, R72, RZ ;  /* 0x0000004827387225 */ /* 0x000fc800078e00ff */
[----:B------:R-:W-:Y:S01]  /*1b360*/  IMAD.X R65, RZ, RZ, RZ, P5 ;  /* 0x000000ffff417224 */ /* 0x000fe200028e06ff */
[----:B------:R-:W-:Y:S01]  /*1b370*/  IADD3 RZ, P5, PT, R37, R62, RZ ;  /* 0x0000003e25ff7210 */ /* 0x000fe20007fbe0ff */
[----:B------:R-:W-:Y:S01]  /*1b380*/  IMAD.MOV.U32 R64, RZ, RZ, R61 ;  /* 0x000000ffff407224 */ /* 0x000fe200078e003d */
[----:B------:R-:W-:Y:S01]  /*1b390*/  SEL R62, RZ, 0x1, P3 ;  /* 0x00000001ff3e7807 */ /* 0x000fe20001800000 */
[----:B------:R-:W-:-:S04]  /*1b3a0*/  IMAD.WIDE.U32 R36, R38, R72, RZ ;  /* 0x0000004826247225 */ /* 0x000fc800078e00ff */
[----:B------:R-:W-:-:S04]  /*1b3b0*/  IMAD.WIDE.U32.X R64, R39, R86, R64, P6 ;  /* 0x0000005627407225 */ /* 0x000fc800030e0440 */
[----:B------:R-:W-:-:S04]  /*1b3c0*/  IMAD.WIDE.U32 R56, P6, R38, R70, R56 ;  /* 0x0000004626387225 */ /* 0x000fc800078c0038 */
[----:B------:R-:W-:Y:S01]  /*1b3d0*/  IMAD.X R61, RZ, RZ, RZ, P4 ;  /* 0x000000ffff3d7224 */ /* 0x000fe200020e06ff */
[----:B------:R-:W-:Y:S01]  /*1b3e0*/  ISETP.GE.U32.AND P4, PT, R84, R60, PT ;  /* 0x0000003c5400720c */ /* 0x000fe20003f86070 */
[----:B------:R-:W-:Y:S01]  /*1b3f0*/  IMAD.MOV.U32 R60, RZ, RZ, R63 ;  /* 0x000000ffff3c7224 */ /* 0x000fe200078e003f */
[----:B------:R-:W-:Y:S01]  /*1b400*/  IADD3 RZ, P3, PT, R37, R56, RZ ;  /* 0x0000003825ff7210 */ /* 0x000fe20007f7e0ff */
[----:B------:R-:W-:Y:S01]  /*1b410*/  IMAD.X R37, RZ, RZ, RZ, P6 ;  /* 0x000000ffff257224 */ /* 0x000fe200030e06ff */
[----:B------:R-:W-:Y:S01]  /*1b420*/  ISETP.GE.U32.AND P6, PT, R79, R81, PT ;  /* 0x000000514f00720c */ /* 0x000fe20003fc6070 */
[----:B------:R-:W-:Y:S01]  /*1b430*/  IMAD.MOV.U32 R36, RZ, RZ, R57 ;  /* 0x000000ffff247224 */ /* 0x000fe200078e0039 */
[----:B------:R-:W-:Y:S01]  /*1b440*/  ISETP.GE.U32.AND.EX P4, PT, R85, R83, PT, P4 ;  /* 0x000000535500720c */ /* 0x000fe20003f86140 */
[----:B------:R-:W-:Y:S01]  /*1b450*/  IMAD.WIDE.U32.X R60, R39, R76, R60, P5 ;  /* 0x0000004c273c7225 */ /* 0x000fe200028e043c */
[----:B------:R-:W-:Y:S02]  /*1b460*/  ISETP.GE.U32.AND.EX P6, PT, R78, R82, PT, P6 ;  /* 0x000000524e00720c */ /* 0x000fe40003fc6160 */
[----:B------:R-:W-:Y:S01]  /*1b470*/  SEL R63, RZ, 0x1, P4 ;  /* 0x00000001ff3f7807 */ /* 0x000fe20002000000 */
[----:B------:R-:W-:Y:S01]  /*1b480*/  IMAD R82, R76, R38, RZ ;  /* 0x000000264c527224 */ /* 0x000fe200078e02ff */
[----:B------:R-:W-:Y:S01]  /*1b490*/  SEL R81, RZ, 0x1, P6 ;  /* 0x00000001ff517807 */ /* 0x000fe20003000000 */
[----:B------:R-:W-:Y:S01]  /*1b4a0*/  IMAD.WIDE.U32 R56, R78, 0x3d1, RZ ;  /* 0x000003d14e387825 */ /* 0x000fe200078e00ff */
[----:B------:R-:W-:-:S03]  /*1b4b0*/  IADD3 R76, P2, P5, R63, R42, R62 ;  /* 0x0000002a3f4c7210 */ /* 0x000fc60007d5e03e */
[----:B------:R-:W-:-:S04]  /*1b4c0*/  IMAD.WIDE.U32 R62, R75, R38, RZ ;  /* 0x000000264b3e7225 */ /* 0x000fc800078e00ff */
[----:B------:R-:W-:Y:S01]  /*1b4d0*/  IMAD R83, R39, R75, R82 ;  /* 0x0000004b27537224 */ /* 0x000fe200078e0252 */
[----:B------:R-:W-:Y:S01]  /*1b4e0*/  IADD3 R75, P4, P6, R81, R64, R80 ;  /* 0x00000040514b7210 */ /* 0x000fe20007e9e050 */
[----:B------:R-:W-:Y:S01]  /*1b4f0*/  IMAD.WIDE.U32.X R36, R39, R70, R36, P3 ;  /* 0x0000004627247225 */ /* 0x000fe200018e0424 */
[----:B------:R-:W-:Y:S02]  /*1b500*/  IADD3.X R64, PT, PT, RZ, R43, RZ, P2, P5 ;  /* 0x0000002bff407210 */ /* 0x000fe400017ea4ff */
[-C--:B------:R-:W-:Y:S01]  /*1b510*/  IADD3 R84, P5, PT, R84, R62.reuse, RZ ;  /* 0x0000003e54547210 */ /* 0x080fe20007fbe0ff */
[C---:B------:R-:W-:Y:S01]  /*1b520*/  IMAD.WIDE.U32 R56, P2, R79.reuse, 0x1, R56 ;  /* 0x000000014f387825 */ /* 0x040fe20007840038 */
[----:B------:R-:W-:Y:S02]  /*1b530*/  IADD3.X R81, PT, PT, RZ, R65, RZ, P4, P6 ;  /* 0x00000041ff517210 */ /* 0x000fe400027ec4ff */
[----:B------:R-:W-:Y:S01]  /*1b540*/  ISETP.GE.U32.AND P4, PT, R84, R62, PT ;  /* 0x0000003e5400720c */ /* 0x000fe20003f86070 */
[----:B------:R-:W-:-:S04]  /*1b550*/  IMAD.WIDE.U32 R42, R79, 0x3d1, RZ ;  /* 0x000003d14f2a7825 */ /* 0x000fc800078e00ff */
[----:B------:R-:W-:Y:S01]  /*1b560*/  IMAD.IADD R79, R63, 0x1, R83 ;  /* 0x000000013f4f7824 */ /* 0x000fe200078e0253 */
[----:B------:R-:W-:Y:S01]  /*1b570*/  IADD3 R43, P6, PT, R43, R56, RZ ;  /* 0x000000382b2b7210 */ /* 0x000fe20007fde0ff */
[----:B------:R-:W-:Y:S01]  /*1b580*/  IMAD.X R63, RZ, RZ, RZ, P2 ;  /* 0x000000ffff3f7224 */ /* 0x000fe200010e06ff */
[----:B------:R-:W-:Y:S01]  /*1b590*/  IADD3 R65, P2, PT, R84, R75, RZ ;  /* 0x0000004b54417210 */ /* 0x000fe20007f5e0ff */
[----:B------:R-:W-:Y:S02]  /*1b5a0*/  IMAD R83, R41, R77, R74 ;  /* 0x0000004d29537224 */ /* 0x000fe400078e024a */
[----:B------:R-:W-:Y:S01]  /*1b5b0*/  IMAD.X R74, R79, 0x1, R85, P5 ;  /* 0x000000014f4a7824 */ /* 0x000fe200028e0655 */
[----:B------:R-:W-:Y:S01]  /*1b5c0*/  ISETP.GE.U32.AND P5, PT, R65, R84, PT ;  /* 0x000000544100720c */ /* 0x000fe20003fa6070 */
[----:B------:R-:W-:Y:S02]  /*1b5d0*/  IMAD.MOV.U32 R62, RZ, RZ, R57 ;  /* 0x000000ffff3e7224 */ /* 0x000fe400078e0039 */
[C---:B------:R-:W-:Y:S01]  /*1b5e0*/  IMAD.X R57, R74.reuse, 0x1, R81, P2 ;  /* 0x000000014a397824 */ /* 0x040fe200010e0651 */
[----:B------:R-:W-:Y:S01]  /*1b5f0*/  ISETP.GE.U32.AND.EX P4, PT, R74, R79, PT, P4 ;  /* 0x0000004f4a00720c */ /* 0x000fe20003f86140 */
[----:B------:R-:W-:-:S03]  /*1b600*/  IMAD.WIDE.U32 R40, R40, R77, R42 ;  /* 0x0000004d28287225 */ /* 0x000fc600078e002a */
[----:B------:R-:W-:Y:S01]  /*1b610*/  ISETP.GE.U32.AND.EX P5, PT, R57, R74, PT, P5 ;  /* 0x0000004a3900720c */ /* 0x000fe20003fa6150 */
[----:B------:R-:W-:Y:S01]  /*1b620*/  IMAD.IADD R56, R41, 0x1, R83 ;  /* 0x0000000129387824 */ /* 0x000fe200078e0253 */
[----:B------:R-:W-:Y:S01]  /*1b630*/  ISETP.GE.U32.AND P2, PT, R40, R42, PT ;  /* 0x0000002a2800720c */ /* 0x000fe20003f46070 */
[----:B------:R-:W-:Y:S01]  /*1b640*/  IMAD.WIDE.U32 R74, R57, 0x3d1, RZ ;  /* 0x000003d1394a7825 */ /* 0x000fe200078e00ff */
[----:B------:R-:W-:Y:S02]  /*1b650*/  SEL R41, RZ, 0x1, P4 ;  /* 0x00000001ff297807 */ /* 0x000fe40002000000 */
[----:B------:R-:W-:Y:S01]  /*1b660*/  ISETP.GE.U32.AND.EX P2, PT, R56, R43, PT, P2 ;  /* 0x0000002b3800720c */ /* 0x000fe20003f46120 */
[----:B------:R-:W-:Y:S01]  /*1b670*/  IMAD.WIDE.U32 R42, R65, 0x3d1, RZ ;  /* 0x000003d1412a7825 */ /* 0x000fe200078e00ff */
[----:B------:R-:W-:-:S03]  /*1b680*/  SEL R77, RZ, 0x1, P5 ;  /* 0x00000001ff4d7807 */ /* 0x000fc60002800000 */
[----:B------:R-:W-:-:S04]  /*1b690*/  IMAD.WIDE.U32 R74, P4, R65, 0x1, R74 ;  /* 0x00000001414a7825 */ /* 0x000fc8000788004a */
[----:B------:R-:W-:Y:S01]  /*1b6a0*/  IMAD.WIDE.U32.X R62, R78, 0x1, R62, P6 ;  /* 0x000000014e3e7825 */ /* 0x000fe200030e043e */
[----:B------:R-:W-:Y:S02]  /*1b6b0*/  IADD3 R77, P5, P6, R77, R60, R41 ;  /* 0x0000003c4d4d7210 */ /* 0x000fe40007ebe029 */
[----:B------:R-:W-:Y:S01]  /*1b6c0*/  SEL R60, RZ, 0x1, P2 ;  /* 0x00000001ff3c7807 */ /* 0x000fe20001000000 */
[----:B------:R-:W-:Y:S01]  /*1b6d0*/  IMAD R65, R70, R38, RZ ;  /* 0x0000002646417224 */ /* 0x000fe200078e02ff */
[----:B------:R-:W-:Y:S01]  /*1b6e0*/  IADD3 R41, P3, PT, R71, R42, RZ ;  /* 0x0000002a47297210 */ /* 0x000fe20007f7e0ff */
[----:B------:R-:W-:Y:S01]  /*1b6f0*/  IMAD.WIDE.U32 R70, R72, R38, RZ ;  /* 0x0000002648467225 */ /* 0x000fe200078e00ff */
[----:B------:R-:W-:-:S03]  /*1b700*/  IADD3 R74, P2, PT, R43, R74, RZ ;  /* 0x0000004a2b4a7210 */ /* 0x000fc60007f5e0ff */
[----:B------:R-:W-:Y:S01]  /*1b710*/  IMAD R39, R39, R72, R65 ;  /* 0x0000004827277224 */ /* 0x000fe200078e0241 */
[----:B------:R-:W-:Y:S01]  /*1b720*/  IADD3.X R65, PT, PT, RZ, R61, RZ, P5, P6 ;  /* 0x0000003dff417210 */ /* 0x000fe20002fec4ff */
[----:B------:R-:W-:Y:S01]  /*1b730*/  IMAD.X R73, R74, 0x1, R73, P3 ;  /* 0x000000014a497824 */ /* 0x000fe200018e0649 */
[----:B------:R-:W-:Y:S01]  /*1b740*/  IADD3 R60, P3, P6, R41, R62, R60 ;  /* 0x0000003e293c7210 */ /* 0x000fe20007e7e03c */
[----:B------:R-:W-:Y:S01]  /*1b750*/  IMAD.IADD R39, R71, 0x1, R39 ;  /* 0x0000000147277824 */ /* 0x000fe200078e0227 */
[-C--:B------:R-:W-:Y:S01]  /*1b760*/  IADD3 R76, P5, PT, R76, R70.reuse, RZ ;  /* 0x000000464c4c7210 */ /* 0x080fe20007fbe0ff */
[----:B------:R-:W-:Y:S01]  /*1b770*/  IMAD.X R43, RZ, RZ, RZ, P4 ;  /* 0x000000ffff2b7224 */ /* 0x000fe200020e06ff */
[----:B------:R-:W-:Y:S02]  /*1b780*/  IADD3.X R61, PT, PT, R73, R63, RZ, P3, P6 ;  /* 0x0000003f493d7210 */ /* 0x000fe40001fec4ff */
[C---:B------:R-:W-:Y:S01]  /*1b790*/  IADD3 R77, P3, PT, R76.reuse, R77, RZ ;  /* 0x0000004d4c4d7210 */ /* 0x040fe20007f7e0ff */
[----:B------:R-:W-:Y:S01]  /*1b7a0*/  IMAD.X R64, R39, 0x1, R64, P5 ;  /* 0x0000000127407824 */ /* 0x000fe200028e0640 */
[----:B------:R-:W-:-:S02]  /*1b7b0*/  ISETP.GE.U32.AND P5, PT, R76, R70, PT ;  /* 0x000000464c00720c */ /* 0x000fc40003fa6070 */
[----:B------:R-:W-:Y:S01]  /*1b7c0*/  ISETP.GE.U32.AND P4, PT, R77, R76, PT ;  /* 0x0000004c4d00720c */ /* 0x000fe20003f86070 */
[C---:B------:R-:W-:Y:S01]  /*1b7d0*/  IMAD.X R65, R64.reuse, 0x1, R65, P3 ;  /* 0x0000000140417824 */ /* 0x040fe200018e0641 */
[----:B------:R-:W-:Y:S02]  /*1b7e0*/  ISETP.GE.U32.AND.EX P5, PT, R64, R39, PT, P5 ;  /* 0x000000274000720c */ /* 0x000fe40003fa6150 */
[----:B------:R-:W-:Y:S01]  /*1b7f0*/  ISETP.GE.U32.AND P6, PT, R41, R42, PT ;  /* 0x0000002a2900720c */ /* 0x000fe20003fc6070 */
[----:B------:R-:W-:Y:S01]  /*1b800*/  IMAD.MOV.U32 R42, RZ, RZ, R75 ;  /* 0x000000ffff2a7224 */ /* 0x000fe200078e004b */
[C---:B------:R-:W-:Y:S01]  /*1b810*/  ISETP.GE.U32.AND.EX P4, PT, R65.reuse, R64, PT, P4 ;  /* 0x000000404100720c */ /* 0x040fe20003f86140 */
[----:B------:R-:W-:Y:S01]  /*1b820*/  IMAD.WIDE.U32 R38, R65, 0x3d1, RZ ;  /* 0x000003d141267825 */ /* 0x000fe200078e00ff */
[----:B------:R-:W-:Y:S02]  /*1b830*/  ISETP.GE.U32.AND P3, PT, R60, R41, PT ;  /* 0x000000293c00720c */ /* 0x000fe40003f66070 */
[----:B------:R-:W-:Y:S01]  /*1b840*/  SEL R41, RZ, 0x1, P5 ;  /* 0x00000001ff297807 */ /* 0x000fe20002800000 */
[----:B------:R-:W-:Y:S01]  /*1b850*/  IMAD.WIDE.U32.X R62, R57, 0x1, R42, P2 ;  /* 0x00000001393e7825 */ /* 0x000fe200010e042a */
[----:B------:R-:W-:-:S02]  /*1b860*/  SEL R71, RZ, 0x1, P4 ;  /* 0x00000001ff477807 */ /* 0x000fc40002000000 */
[----:B------:R-:W-:Y:S01]  /*1b870*/  ISETP.GE.U32.AND.EX P6, PT, R73, R74, PT, P6 ;  /* 0x0000004a4900720c */ /* 0x000fe20003fc6160 */
[----:B------:R-:W-:Y:S01]  /*1b880*/  IMAD.WIDE.U32 R42, R77, 0x3d1, RZ ;  /* 0x000003d14d2a7825 */ /* 0x000fe200078e00ff */
[----:B------:R-:W-:Y:S02]  /*1b890*/  ISETP.GE.U32.AND.EX P3, PT, R61, R73, PT, P3 ;  /* 0x000000493d00720c */ /* 0x000fe40003f66130 */
[----:B------:R-:W-:Y:S02]  /*1b8a0*/  IADD3 R71, P2, P4, R71, R36, R41 ;  /* 0x0000002447477210 */ /* 0x000fe40007c5e029 */
[----:B------:R-:W-:Y:S02]  /*1b8b0*/  SEL R36, RZ, 0x1, P6 ;  /* 0x00000001ff247807 */ /* 0x000fe40003000000 */
[----:B------:R-:W-:Y:S01]  /*1b8c0*/  SEL R41, RZ, 0x1, P3 ;  /* 0x00000001ff297807 */ /* 0x000fe20001800000 */
[----:B------:R-:W-:-:S03]  /*1b8d0*/  IMAD.WIDE.U32 R38, P3, R77, 0x1, R38 ;  /* 0x000000014d267825 */ /* 0x000fc60007860026 */
[----:B------:R-:W-:Y:S02]  /*1b8e0*/  IADD3 R62, P5, P6, R41, R62, R36 ;  /* 0x0000003e293e7210 */ /* 0x000fe40007ebe024 */
[----:B------:R-:W-:Y:S02]  /*1b8f0*/  IADD3.X R41, PT, PT, RZ, R37, RZ, P2, P4 ;  /* 0x00000025ff297210 */ /* 0x000fe400017e84ff */
[----:B------:R-:W-:Y:S02]  /*1b900*/  IADD3 R37, P2, PT, R66, R42, RZ ;  /* 0x0000002a42257210 */ /* 0x000fe40007f5e0ff */
[----:B------:R-:W-:Y:S01]  /*1b910*/  IADD3 R57, P4, PT, R43, R38, RZ ;  /* 0x000000262b397210 */ /* 0x000fe20007f9e0ff */
[----:B------:R-:W-:Y:S01]  /*1b920*/  IMAD.X R43, RZ, RZ, RZ, P3 ;  /* 0x000000ffff2b7224 */ /* 0x000fe200018e06ff */
[----:B------:R-:W-:Y:S02]  /*1b930*/  IADD3.X R63, PT, PT, RZ, R63, RZ, P5, P6 ;  /* 0x0000003fff3f7210 */ /* 0x000fe40002fec4ff */
[----:B------:R-:W-:Y:S01]  /*1b940*/  IADD3 R62, P5, PT, R37, R62, RZ ;  /* 0x0000003e253e7210 */ /* 0x000fe20007fbe0ff */
        /* <DEDUP_REMOVED lines=26> */
[----:B------:R-:W-:Y:S01]  /*1baf0*/  ISETP.GE.U32.AND.EX P3, PT, R65, R36, PT, P3 ;  /* 0x000000244100720c */ /* 0x000fe20003f66130 */
[----:B------:R-:W-:Y:S01]  /*1bb00*/  IMAD.MOV.U32 R57, RZ, RZ, R40 ;  /* 0x000000ffff397224 */ /* 0x000fe200078e0028 */
        /* <DEDUP_REMOVED lines=48> */
.L_x_90:
        /* <DEDUP_REMOVED lines=12> */
.L_x_91:
[----:B------:R-:W-:Y:S02]  /*1bed0*/  IADD3 R64, P4, P5, R64, -R58, -R6 ;  /* 0x8000003a40407210 */ /* 0x000fe40007d9e806 */
[-C--:B------:R-:W-:Y:S02]  /*1bee0*/  IADD3 R60, P2, PT, R60, -R6.reuse, RZ ;  /* 0x800000063c3c7210 */ /* 0x080fe40007f5e0ff */
[----:B------:R-:W-:Y:S02]  /*1bef0*/  IADD3 R62, P3, PT, R62, -R6, RZ ;  /* 0x800000063e3e7210 */ /* 0x000fe40007f7e0ff */
[----:B------:R-:W-:Y:S02]  /*1bf00*/  IADD3.X R65, PT, PT, R65, ~R59, ~R7, P4, P5 ;  /* 0x8000003b41417210 */ /* 0x000fe400027eac07 */
[----:B------:R-:W-:Y:S02]  /*1bf10*/  IADD3 R57, P4, PT, R57, -R2, RZ ;  /* 0x8000000239397210 */ /* 0x000fe40007f9e0ff */
[----:B------:R-:W-:-:S02]  /*1bf20*/  IADD3 R60, P5, PT, R60, -UR14, RZ ;  /* 0x8000000e3c3c7c10 */ /* 0x000fc4000ffbe0ff */
[----:B------:R-:W-:Y:S01]  /*1bf30*/  IADD3 R62, P6, PT, R62, -UR12, RZ ;  /* 0x8000000c3e3e7c10 */ /* 0x000fe2000ffde0ff */
[----:B------:R-:W-:Y:S01]  /*1bf40*/  IMAD.X R56, R56, 0x1, ~R3, P4 ;  /* 0x0000000138387824 */ /* 0x000fe200020e0e03 */
[--C-:B------:R-:W-:Y:S02]  /*1bf50*/  IADD3.X R61, PT, PT, R61, ~UR15, ~R7.reuse, P5, P2 ;  /* 0x8000000f3d3d7c10 */ /* 0x100fe4000afe4c07 */
[----:B------:R-:W-:-:S09]  /*1bf60*/  IADD3.X R63, PT, PT, R63, ~UR13, ~R7, P6, P3 ;  /* 0x8000000d3f3f7c10 */ /* 0x000fd2000b7e6c07 */
.L_x_92:
[----:B------:R-:W-:-:S04]  /*1bf70*/  IMAD.WIDE.U32 R42, R13, R11, RZ ;  /* 0x0000000b0d2a7225 */ /* 0x000fc800078e00ff */
[----:B------:R-:W-:-:S04]  /*1bf80*/  IMAD.WIDE.U32 R58, R11, R11, RZ ;  /* 0x0000000b0b3a7225 */ /* 0x000fc800078e00ff */
[----:B------:R-:W-:-:S04]  /*1bf90*/  IMAD.WIDE.U32 R42, P2, R11, R13, R42 ;  /* 0x0000000d0b2a7225 */ /* 0x000fc8000784002a */
[----:B------:R-:W-:Y:S02]  /*1bfa0*/  IMAD R40, R46, R11, RZ ;  /* 0x0000000b2e287224 */ /* 0x000fe400078e02ff */
[----:B------:R-:W-:Y:S01]  /*1bfb0*/  IMAD.X R41, RZ, RZ, RZ, P2 ;  /* 0x000000ffff297224 */ /* 0x000fe200010e06ff */
[----:B------:R-:W-:Y:S01]  /*1bfc0*/  IADD3 RZ, P2, PT, R59, R42, RZ ;  /* 0x0000002a3bff7210 */ /* 0x000fe20007f5e0ff */
[----:B------:R-:W-:Y:S02]  /*1bfd0*/  IMAD R69, R13, R19, R40 ;  /* 0x000000130d457224 */ /* 0x000fe400078e0228 */
[----:B------:R-:W-:-:S04]  /*1bfe0*/  IMAD.WIDE.U32 R36, R19, R11, RZ ;  /* 0x0000000b13247225 */ /* 0x000fc800078e00ff */
        /* <DEDUP_REMOVED lines=8> */
[----:B------:R-:W-:-:S04]  /*1c070*/  IMAD.WIDE.U32 R42, R11, R19, RZ ;  /* 0x000000130b2a7225 */ /* 0x000fc800078e00ff */
[----:B------:R-:W-:Y:S01]  /*1c080*/  IMAD.X R37, RZ, RZ, RZ, P3 ;  /* 0x000000ffff257224 */ /* 0x000fe200018e06ff */
[----:B------:R-:W-:Y:S01]  /*1c090*/  IADD3 RZ, P4, PT, R43, R38, RZ ;  /* 0x000000262bff7210 */ /* 0x000fe20007f9e0ff */
[----:B------:R-:W-:Y:S02]  /*1c0a0*/  IMAD.MOV.U32 R36, RZ, RZ, R39 ;  /* 0x000000ffff247224 */ /* 0x000fe400078e0027 */
[----:B------:R-:W-:-:S04]  /*1c0b0*/  IMAD.WIDE.U32 R70, R46, R19, RZ ;  /* 0x000000132e467225 */ /* 0x000fc800078e00ff */
[----:B------:R-:W-:Y:S01]  /*1c0c0*/  IMAD.X R67, R58, 0x1, R41, P2 ;  /* 0x000000013a437824 */ /* 0x000fe200010e0629 */
[----:B------:R-:W-:Y:S01]  /*1c0d0*/  ISETP.GE.U32.AND P2, PT, R66, R59, PT ;  /* 0x0000003b4200720c */ /* 0x000fe20003f46070 */
[----:B------:R-:W-:-:S03]  /*1c0e0*/  IMAD.WIDE.U32 R42, R47, R44, RZ ;  /* 0x0000002c2f2a7225 */ /* 0x000fc600078e00ff */
[----:B------:R-:W-:Y:S01]  /*1c0f0*/  ISETP.GE.U32.AND.EX P2, PT, R67, R58, PT, P2 ;  /* 0x0000003a4300720c */ /* 0x000fe20003f46120 */
[----:B------:R-:W-:-:S04]  /*1c100*/  IMAD.WIDE.U32.X R36, R13, R46, R36, P4 ;  /* 0x0000002e0d247225 */ /* 0x000fc800020e0424 */
[----:B------:R-:W-:Y:S01]  /*1c110*/  IMAD.WIDE.U32 R40, R19, R19, RZ ;  /* 0x0000001313287225 */ /* 0x000fe200078e00ff */
[----:B------:R-:W-:Y:S02]  /*1c120*/  SHF.L.W.U32.HI R75, R36, 0x1, R37 ;  /* 0x00000001244b7819 */ /* 0x000fe40000010e25 */
[----:B------:R-:W-:Y:S01]  /*1c130*/  SHF.L.W.U32.HI R74, R69, 0x1, R36 ;  /* 0x00000001454a7819 */ /* 0x000fe20000010e24 */
[----:B------:R-:W-:Y:S01]  /*1c140*/  IMAD.WIDE.U32 R70, P3, R19, R46, R70 ;  /* 0x0000002e13467225 */ /* 0x000fe20007860046 */
[----:B------:R-:W-:-:S03]  /*1c150*/  SEL R37, RZ, 0x1, P2 ;  /* 0x00000001ff257807 */ /* 0x000fc60001000000 */
[----:B------:R-:W-:Y:S01]  /*1c160*/  IMAD.WIDE.U32 R42, P6, R44, R47, R42 ;  /* 0x0000002f2c2a7225 */ /* 0x000fe200078c002a */
[----:B------:R-:W-:-:S03]  /*1c170*/  IADD3 R70, P4, PT, R41, R70, RZ ;  /* 0x0000004629467210 */ /* 0x000fc60007f9e0ff */
[----:B------:R-:W-:Y:S02]  /*1c180*/  IMAD R73, R19, R19, RZ ;  /* 0x0000001313497224 */ /* 0x000fe400078e02ff */
[----:B------:R-:W-:-:S04]  /*1c190*/  IMAD.WIDE.U32 R38, R44, R44, RZ ;  /* 0x0000002c2c267225 */ /* 0x000fc800078e00ff */
[----:B------:R-:W-:Y:S01]  /*1c1a0*/  IMAD.X R59, RZ, RZ, RZ, P3 ;  /* 0x000000ffff3b7224 */ /* 0x000fe200018e06ff */
[----:B------:R-:W-:Y:S01]  /*1c1b0*/  IADD3 R77, P5, PT, R39, R42, RZ ;  /* 0x0000002a274d7210 */ /* 0x000fe20007fbe0ff */
[----:B------:R-:W-:Y:S01]  /*1c1c0*/  IMAD.X R41, RZ, RZ, RZ, P6 ;  /* 0x000000ffff297224 */ /* 0x000fe200030e06ff */
[-C--:B------:R-:W-:Y:S01]  /*1c1d0*/  IADD3 R74, P3, P6, R37, R73.reuse, R74 ;  /* 0x00000049254a7210 */ /* 0x080fe20007e7e04a */
[----:B------:R-:W-:Y:S02]  /*1c1e0*/  IMAD.MOV.U32 R78, RZ, RZ, R38 ;  /* 0x000000ffff4e7224 */ /* 0x000fe400078e0026 */
        /* <DEDUP_REMOVED lines=49> */
.L_x_93:
        /* <DEDUP_REMOVED lines=47> */
.L_x_94:
[----:B------:R-:W-:-:S04]  /*1c7f0*/  IMAD.WIDE.U32 R36, R13, R18, RZ ;  /* 0x000000120d247225 */ /* 0x000fc800078e00ff */
[----:B------:R-:W-:Y:S02]  /*1c800*/  IMAD R42, R45, R11, RZ ;  /* 0x0000000b2d2a7224 */ /* 0x000fe400078e02ff */
[----:B------:R-:W-:-:S04]  /*1c810*/  IMAD.WIDE.U32 R40, R11, R18, RZ ;  /* 0x000000120b287225 */ /* 0x000fc800078e00ff */
[----:B------:R-:W-:-:S04]  /*1c820*/  IMAD.WIDE.U32 R36, P2, R11, R45, R36 ;  /* 0x0000002d0b247225 */ /* 0x000fc80007840024 */
[----:B------:R-:W-:Y:S01]  /*1c830*/  IMAD R59, R47, R19, RZ ;  /* 0x000000132f3b7224 */ /* 0x000fe200078e02ff */
[----:B------:R-:W-:Y:S01]  /*1c840*/  IADD3 RZ, P5, PT, R41, R36, RZ ;  /* 0x0000002429ff7210 */ /* 0x000fe20007fbe0ff */
[----:B------:R-:W-:-:S04]  /*1c850*/  IMAD.WIDE.U32 R38, R18, R11, RZ ;  /* 0x0000000b12267225 */ /* 0x000fc800078e00ff */
[----:B------:R-:W-:Y:S02]  /*1c860*/  IMAD R43, R13, R18, R42 ;  /* 0x000000120d2b7224 */ /* 0x000fe400078e022a */
[----:B------:R-:W-:-:S04]  /*1c870*/  IMAD.WIDE.U32 R82, R44, R19, RZ ;  /* 0x000000132c527225 */ /* 0x000fc800078e00ff */
[----:B------:R-:W-:Y:S01]  /*1c880*/  IMAD R59, R46, R44, R59 ;  /* 0x0000002c2e3b7224 */ /* 0x000fe200078e023b */
[C---:B------:R-:W-:Y:S01]  /*1c890*/  IADD3 R81, P6, PT, R38.reuse, R82, RZ ;  /* 0x0000005226517210 */ /* 0x040fe20007fde0ff */
[----:B------:R-:W-:Y:S02]  /*1c8a0*/  IMAD.SHL.U32 R36, R38, 0x2, RZ ;  /* 0x0000000226247824 */ /* 0x000fe400078e00ff */
[----:B------:R-:W-:Y:S02]  /*1c8b0*/  IMAD.IADD R80, R39, 0x1, R43 ;  /* 0x0000000127507824 */ /* 0x000fe400078e022b */
[----:B------:R-:W-:Y:S01]  /*1c8c0*/  IMAD.IADD R82, R83, 0x1, R59 ;  /* 0x0000000153527824 */ /* 0x000fe200078e023b */
[----:B------:R-:W-:Y:S01]  /*1c8d0*/  IADD3 R83, P3, PT, R36, R79, RZ ;  /* 0x0000004f24537210 */ /* 0x000fe20007f7e0ff */
[----:B------:R-:W-:Y:S01]  /*1c8e0*/  IMAD.X R59, RZ, RZ, RZ, P2 ;  /* 0x000000ffff3b7224 */ /* 0x000fe200010e06ff */
[----:B------:R-:W-:Y:S01]  /*1c8f0*/  SHF.L.U64.HI R43, R38, 0x1, R80 ;  /* 0x00000001262b7819 */ /* 0x000fe20000010250 */
[----:B------:R-:W-:Y:S01]  /*1c900*/  IMAD.WIDE.U32 R38, R46, R44, RZ ;  /* 0x0000002c2e267225 */ /* 0x000fe200078e00ff */
[----:B------:R-:W-:-:S03]  /*1c910*/  ISETP.GE.U32.AND P2, PT, R83, R36, PT ;  /* 0x000000245300720c */ /* 0x000fc60003f46070 */
[----:B------:R-:W-:-:S04]  /*1c920*/  IMAD.WIDE.U32 R40, R46, R18, RZ ;  /* 0x000000122e287225 */ /* 0x000fc800078e00ff */
[----:B------:R-:W-:Y:S02]  /*1c930*/  IMAD.X R84, R43, 0x1, R76, P3 ;  /* 0x000000012b547824 */ /* 0x000fe400018e064c */
[----:B------:R-:W-:Y:S02]  /*1c940*/  IMAD.MOV.U32 R58, RZ, RZ, R37 ;  /* 0x000000ffff3a7224 */ /* 0x000fe400078e0025 */
[----:B------:R-:W-:Y:S01]  /*1c950*/  IMAD.WIDE.U32 R36, R19, R44, RZ ;  /* 0x0000002c13247225 */ /* 0x000fe200078e00ff */
[----:B------:R-:W-:-:S03]  /*1c960*/  ISETP.GE.U32.AND.EX P2, PT, R84, R43, PT, P2 ;  /* 0x0000002b5400720c */ /* 0x000fc60003f46120 */
[----:B------:R-:W-:Y:S01]  /*1c970*/  IMAD.WIDE.U32 R38, P3, R19, R47, R38 ;  /* 0x0000002f13267225 */ /* 0x000fe20007860026 */
[----:B------:R-:W-:Y:S02]  /*1c980*/  SEL R85, RZ, 0x1, P2 ;  /* 0x00000001ff557807 */ /* 0x000fe40001000000 */
[----:B------:R-:W-:Y:S01]  /*1c990*/  LEA R79, P2, R81, R79, 0x1 ;  /* 0x0000004f514f7211 */ /* 0x000fe200078408ff */
[----:B------:R-:W-:-:S04]  /*1c9a0*/  IMAD.WIDE.U32 R40, P4, R19, R45, R40 ;  /* 0x0000002d13287225 */ /* 0x000fc80007880028 */
[----:B------:R-:W-:-:S04]  /*1c9b0*/  IMAD.WIDE.U32 R42, R19, R18, RZ ;  /* 0x00000012132a7225 */ /* 0x000fc800078e00ff */
[----:B------:R-:W-:Y:S01]  /*1c9c0*/  IMAD.WIDE.U32.X R58, R13, R45, R58, P5 ;  /* 0x0000002d0d3a7225 */ /* 0x000fe200028e043a */
[----:B------:R-:W-:-:S03]  /*1c9d0*/  IADD3 RZ, P5, PT, R37, R38, RZ ;  /* 0x0000002625ff7210 */ /* 0x000fc60007fbe0ff */
[----:B------:R-:W-:Y:S01]  /*1c9e0*/  IMAD.X R38, R82, 0x1, R80, P6 ;  /* 0x0000000152267824 */ /* 0x000fe200030e0650 */
[----:B------:R-:W-:Y:S01]  /*1c9f0*/  ISETP.GE.U32.AND P6, PT, R79, R83, PT ;  /* 0x000000534f00720c */ /* 0x000fe20003fc6070 */
[----:B------:R-:W-:Y:S01]  /*1ca00*/  IMAD.X R37, RZ, RZ, RZ, P3 ;  /* 0x000000ffff257224 */ /* 0x000fe200018e06ff */
[----:B------:R-:W-:Y:S01]  /*1ca10*/  IADD3 RZ, P3, PT, R43, R40, RZ ;  /* 0x000000282bff7210 */ /* 0x000fe20007f7e0ff */
[-C--:B------:R-:W-:Y:S01]  /*1ca20*/  IMAD R43, R45, R19.reuse, RZ ;  /* 0x000000132d2b7224 */ /* 0x080fe200078e02ff */
[----:B------:R-:W-:Y:S01]  /*1ca30*/  LEA.HI.X R76, R81, R76, R38, 0x1, P2 ;  /* 0x0000004c514c7211 */ /* 0x000fe200010f0c26 */
[----:B------:R-:W-:Y:S01]  /*1ca40*/  IMAD.MOV.U32 R36, RZ, RZ, R39 ;  /* 0x000000ffff247224 */ /* 0x000fe200078e0027 */
[----:B------:R-:W-:Y:S01]  /*1ca50*/  SHF.L.W.U32.HI R86, R58, 0x1, R59 ;  /* 0x000000013a567819 */ /* 0x000fe20000010e3b */
[----:B------:R-:W-:Y:S01]  /*1ca60*/  IMAD R59, R46, R18, R43 ;  /* 0x000000122e3b7224 */ /* 0x000fe200078e022b */
[----:B------:R-:W-:Y:S01]  /*1ca70*/  SHF.L.W.U32.HI R80, R80, 0x1, R58 ;  /* 0x0000000150507819 */ /* 0x000fe20000010e3a */
[----:B------:R-:W-:Y:S01]  /*1ca80*/  IMAD.WIDE.U32 R38, R18, R19, RZ ;  /* 0x0000001312267225 */ /* 0x000fe200078e00ff */
[----:B------:R-:W-:-:S03]  /*1ca90*/  ISETP.GE.U32.AND.EX P2, PT, R76, R84, PT, P6 ;  /* 0x000000544c00720c */ /* 0x000fc60003f46160 */
[----:B------:R-:W-:Y:S01]  /*1caa0*/  IMAD.WIDE.U32.X R42, R46, R47, R36, P5 ;  /* 0x0000002f2e2a7225 */ /* 0x000fe200028e0424 */
[----:B------:R-:W-:-:S03]  /*1cab0*/  IADD3 R85, P5, P6, R85, R78, R80 ;  /* 0x0000004e55557210 */ /* 0x000fc60007ebe050 */
[----:B------:R-:W-:Y:S01]  /*1cac0*/  IMAD.IADD R59, R39, 0x1, R59 ;  /* 0x00000001273b7824 */ /* 0x000fe200078e023b */
[----:B------:R-:W-:Y:S01]  /*1cad0*/  SHF.L.W.U32.HI R82, R82, 0x1, R42 ;  /* 0x0000000152527819 */ /* 0x000fe20000010e2a */
[----:B------:R-:W-:Y:S01]  /*1cae0*/  IMAD.SHL.U32 R58, R38, 0x2, RZ ;  /* 0x00000002263a7824 */ /* 0x000fe200078e00ff */
[----:B------:R-:W-:Y:S01]  /*1caf0*/  SEL R39, RZ, 0x1, P2 ;  /* 0x00000001ff277807 */ /* 0x000fe20001000000 */
[----:B------:R-:W-:Y:S01]  /*1cb00*/  IMAD.WIDE.U32 R36, R47, R18, RZ ;  /* 0x000000122f247225 */ /* 0x000fe200078e00ff */
[----:B------:R-:W-:Y:S02]  /*1cb10*/  IADD3.X R80, PT, PT, RZ, R77, R86, P5, P6 ;  /* 0x0000004dff507210 */ /* 0x000fe40002fec456 */
[----:B------:R-:W-:Y:S01]  /*1cb20*/  SHF.L.W.U32.HI R81, R42, 0x1, R43 ;  /* 0x000000012a517819 */ /* 0x000fe20000010e2b */
[----:B------:R-:W-:Y:S01]  /*1cb30*/  IMAD.X R43, RZ, RZ, RZ, P4 ;  /* 0x000000ffff2b7224 */ /* 0x000fe200020e06ff */
[----:B------:R-:W-:Y:S01]  /*1cb40*/  IADD3 R82, P2, P5, R39, R85, R82 ;  /* 0x0000005527527210 */ /* 0x000fe20007d5e052 */
[----:B------:R-:W-:Y:S01]  /*1cb50*/  IMAD.WIDE.U32 R36, P6, R44, R45, R36 ;  /* 0x0000002d2c247225 */ /* 0x000fe200078c0024 */
[----:B------:R-:W-:-:S02]  /*1cb60*/  ISETP.GE.U32.AND P4, PT, R85, R78, PT ;  /* 0x0000004e5500720c */ /* 0x000fc40003f86070 */
[----:B------:R-:W-:Y:S01]  /*1cb70*/  IADD3.X R87, PT, PT, RZ, R80, R81, P2, P5 ;  /* 0x00000050ff577210 */ /* 0x000fe200017ea451 */
[----:B------:R-:W-:Y:S01]  /*1cb80*/  IMAD.MOV.U32 R42, RZ, RZ, R41 ;  /* 0x000000ffff2a7224 */ /* 0x000fe200078e0029 */
[----:B------:R-:W-:Y:S01]  /*1cb90*/  SHF.L.U64.HI R40, R38, 0x1, R59 ;  /* 0x0000000126287819 */ /* 0x000fe2000001023b */
[----:B------:R-:W-:Y:S01]  /*1cba0*/  IMAD.WIDE.U32 R38, R44, R18, RZ ;  /* 0x000000122c267225 */ /* 0x000fe200078e00ff */
[----:B------:R-:W-:Y:S02]  /*1cbb0*/  IADD3 R83, P2, PT, R58, R82, RZ ;  /* 0x000000523a537210 */ /* 0x000fe40007f5e0ff */
[----:B------:R-:W-:Y:S01]  /*1cbc0*/  ISETP.GE.U32.AND.EX P4, PT, R80, R77, PT, P4 ;  /* 0x0000004d5000720c */ /* 0x000fe20003f86140 */
[----:B------:R-:W-:Y:S01]  /*1cbd0*/  IMAD.WIDE.U32.X R42, R46, R45, R42, P3 ;  /* 0x0000002d2e2a7225 */ /* 0x000fe200018e042a */
[----:B------:R-:W-:Y:S02]  /*1cbe0*/  IADD3 RZ, P5, PT, R39, R36, RZ ;  /* 0x0000002427ff7210 */ /* 0x000fe40007fbe0ff */
[----:B------:R-:W-:Y:S01]  /*1cbf0*/  ISETP.GE.U32.AND P3, PT, R82, R85, PT ;  /* 0x000000555200720c */ /* 0x000fe20003f66070 */
[----:B------:R-:W-:Y:S01]  /*1cc00*/  IMAD.X R81, R40, 0x1, R87, P2 ;  /* 0x0000000128517824 */ /* 0x000fe200010e0657 */
[----:B------:R-:W-:Y:S01]  /*1cc10*/  ISETP.GE.U32.AND P2, PT, R83, R58, PT ;  /* 0x0000003a5300720c */ /* 0x000fe20003f46070 */
[----:B------:R-:W-:Y:S01]  /*1cc20*/  IMAD.X R41, RZ, RZ, RZ, P6 ;  /* 0x000000ffff297224 */ /* 0x000fe200030e06ff */
[----:B------:R-:W-:Y:S01]  /*1cc30*/  SHF.L.W.U32.HI R77, R59, 0x1, R42 ;  /* 0x000000013b4d7819 */ /* 0x000fe20000010e2a */
[C---:B------:R-:W-:Y:S01]  /*1cc40*/  IMAD.WIDE.U32 R38, R81.reuse, 0x3d1, RZ ;  /* 0x000003d151267825 */ /* 0x040fe200078e00ff */
[----:B------:R-:W-:-:S02]  /*1cc50*/  ISETP.GE.U32.AND.EX P2, PT, R81, R40, PT, P2 ;  /* 0x000000285100720c */ /* 0x000fc40003f46120 */
[----:B------:R-:W-:Y:S01]  /*1cc60*/  SHF.L.W.U32.HI R78, R42, 0x1, R43 ;  /* 0x000000012a4e7819 */ /* 0x000fe20000010e2b */
[----:B------:R-:W-:Y:S01]  /*1cc70*/  IMAD R40, R45, R44, RZ ;  /* 0x0000002c2d287224 */ /* 0x000fe200078e02ff */
[----:B------:R-:W-:Y:S01]  /*1cc80*/  SEL R36, RZ, 0x1, P2 ;  /* 0x00000001ff247807 */ /* 0x000fe20001000000 */
[----:B------:R-:W-:Y:S01]  /*1cc90*/  IMAD.WIDE.U32 R38, P2, R83, 0x1, R38 ;  /* 0x0000000153267825 */ /* 0x000fe20007840026 */
[----:B------:R-:W-:-:S03]  /*1cca0*/  ISETP.GE.U32.AND.EX P3, PT, R87, R80, PT, P3 ;  /* 0x000000505700720c */ /* 0x000fc60003f66130 */
[----:B------:R-:W-:Y:S02]  /*1ccb0*/  IMAD R85, R47, R18, R40 ;  /* 0x000000122f557224 */ /* 0x000fe400078e0228 */
[----:B------:R-:W-:-:S04]  /*1ccc0*/  IMAD.WIDE.U32 R58, R18, R44, RZ ;  /* 0x0000002c123a7225 */ /* 0x000fc800078e00ff */
[----:B------:R-:W-:-:S04]  /*1ccd0*/  IMAD.WIDE.U32 R42, R83, 0x3d1, RZ ;  /* 0x000003d1532a7825 */ /* 0x000fc800078e00ff */
        /* <DEDUP_REMOVED lines=15> */
.L_x_95:
        /* <DEDUP_REMOVED lines=14> */
.L_x_96:
[----:B------:R-:W-:Y:S01]  /*1ceb0*/  IADD3 R87, P3, P4, R36, R70, R77 ;  /* 0x0000004624577210 */ /* 0x000fe20007c7e04d */
[----:B------:R-:W-:Y:S01]  /*1cec0*/  IMAD.IADD R77, R59, 0x1, R85 ;  /* 0x000000013b4d7824 */ /* 0x000fe200078e0255 */
[----:B------:R-:W-:Y:S01]  /*1ced0*/  IADD3 R37, P6, PT, R43, R38, RZ ;  /* 0x000000262b257210 */ /* 0x000fe20007fde0ff */
[C---:B------:R-:W-:Y:S01]  /*1cee0*/  IMAD.SHL.U32 R80, R58.reuse, 0x2, RZ ;  /* 0x000000023a507824 */ /* 0x040fe200078e00ff */
[----:B------:R-:W-:Y:S01]  /*1cef0*/  IADD3.X R78, PT, PT, RZ, R71, R78, P3, P4 ;  /* 0x00000047ff4e7210 */ /* 0x000fe20001fe844e */
[----:B------:R-:W-:Y:S01]  /*1cf00*/  IMAD.MOV.U32 R36, RZ, RZ, R42 ;  /* 0x000000ffff247224 */ /* 0x000fe200078e002a */
[----:B------:R-:W-:Y:S01]  /*1cf10*/  SHF.L.U64.HI R43, R58, 0x1, R77 ;  /* 0x000000013a2b7819 */ /* 0x000fe2000001024d */
[----:B------:R-:W-:Y:S01]  /*1cf20*/  IMAD.X R59, RZ, RZ, RZ, P2 ;  /* 0x000000ffff3b7224 */ /* 0x000fe200010e06ff */
[----:B------:R-:W-:Y:S01]  /*1cf30*/  IADD3 R85, P2, PT, R80, R87, RZ ;  /* 0x0000005750557210 */ /* 0x000fe20007f5e0ff */
[----:B------:R-:W-:Y:S01]  /*1cf40*/  IMAD.MOV.U32 R58, RZ, RZ, R39 ;  /* 0x000000ffff3a7224 */ /* 0x000fe200078e0027 */
[----:B------:R-:W-:Y:S01]  /*1cf50*/  ISETP.GE.U32.AND P3, PT, R87, R70, PT ;  /* 0x000000465700720c */ /* 0x000fe20003f66070 */
[----:B------:R-:W-:Y:S01]  /*1cf60*/  IMAD.WIDE.U32 R38, R11, R11, R36 ;  /* 0x0000000b0b267225 */ /* 0x000fe200078e0024 */
[----:B------:R-:W-:-:S02]  /*1cf70*/  ISETP.GE.U32.AND P4, PT, R85, R80, PT ;  /* 0x000000505500720c */ /* 0x000fc40003f86070 */
[----:B------:R-:W-:Y:S01]  /*1cf80*/  ISETP.GE.U32.AND.EX P3, PT, R78, R71, PT, P3 ;  /* 0x000000474e00720c */ /* 0x000fe20003f66130 */
[----:B------:R-:W-:Y:S02]  /*1cf90*/  IMAD R36, R13, R11, RZ ;  /* 0x0000000b0d247224 */ /* 0x000fe400078e02ff */
[----:B------:R-:W-:Y:S01]  /*1cfa0*/  IMAD.X R83, R43, 0x1, R78, P2 ;  /* 0x000000012b537824 */ /* 0x000fe200010e064e */
[----:B------:R-:W-:Y:S01]  /*1cfb0*/  ISETP.GE.U32.AND P2, PT, R38, R42, PT ;  /* 0x0000002a2600720c */ /* 0x000fe20003f46070 */
[----:B------:R-:W-:Y:S02]  /*1cfc0*/  IMAD R87, R11, R13, R36 ;  /* 0x0000000d0b577224 */ /* 0x000fe400078e0224 */
[----:B------:R-:W-:Y:S01]  /*1cfd0*/  IMAD.WIDE.U32.X R58, R81, 0x1, R58, P6 ;  /* 0x00000001513a7825 */ /* 0x000fe200030e043a */
[----:B------:R-:W-:-:S03]  /*1cfe0*/  ISETP.GE.U32.AND.EX P4, PT, R83, R43, PT, P4 ;  /* 0x0000002b5300720c */ /* 0x000fc60003f86140 */
[----:B------:R-:W-:Y:S01]  /*1cff0*/  IMAD.WIDE.U32 R80, R83, 0x3d1, RZ ;  /* 0x000003d153507825 */ /* 0x000fe200078e00ff */
[----:B------:R-:W-:-:S03]  /*1d000*/  SEL R82, RZ, 0x1, P4 ;  /* 0x00000001ff527807 */ /* 0x000fc60002000000 */
[----:B------:R-:W-:Y:S02]  /*1d010*/  IMAD.IADD R70, R87, 0x1, R39 ;  /* 0x0000000157467824 */ /* 0x000fe400078e0227 */
[----:B------:R-:W-:-:S03]  /*1d020*/  IMAD.WIDE.U32.X R42, R47, R45, R40, P5 ;  /* 0x0000002d2f2a7225 */ /* 0x000fc600028e0428 */
[----:B------:R-:W-:Y:S01]  /*1d030*/  ISETP.GE.U32.AND.EX P2, PT, R70, R37, PT, P2 ;  /* 0x000000254600720c */ /* 0x000fe20003f46120 */
[----:B------:R-:W-:Y:S01]  /*1d040*/  IMAD.WIDE.U32 R40, R85, 0x3d1, RZ ;  /* 0x000003d155287825 */ /* 0x000fe200078e00ff */
[----:B------:R-:W-:Y:S02]  /*1d050*/  SHF.L.W.U32.HI R71, R77, 0x1, R42 ;  /* 0x000000014d477819 */ /* 0x000fe40000010e2a */
[----:B------:R-:W-:Y:S01]  /*1d060*/  SEL R36, RZ, 0x1, P2 ;  /* 0x00000001ff247807 */ /* 0x000fe20001000000 */
[----:B------:R-:W-:Y:S01]  /*1d070*/  IMAD.WIDE.U32 R80, P6, R85, 0x1, R80 ;  /* 0x0000000155507825 */ /* 0x000fe200078c0050 */
[----:B------:R-:W-:Y:S02]  /*1d080*/  IADD3 R85, P5, PT, R66, R40, RZ ;  /* 0x0000002842557210 */ /* 0x000fe40007fbe0ff */
[----:B------:R-:W-:Y:S02]  /*1d090*/  SHF.L.W.U32.HI R66, R42, 0x1, R43 ;  /* 0x000000012a427819 */ /* 0x000fe40000010e2b */
        /* <DEDUP_REMOVED lines=9> */
.L_x_97:
        /* <DEDUP_REMOVED lines=36> */
[----:B------:R-:W-:-:S04]  /*1d370*/  IMAD.WIDE.U32 R40, R67, 0x3d1, RZ ;  /* 0x000003d143287825 */ /* 0x000fc800078e00ff */
[----:B------:R-:W-:Y:S01]  /*1d380*/  IMAD.WIDE.U32 R36, P5, R67, 0x1, R36 ;  /* 0x0000000143247825 */ /* 0x000fe200078a0024 */
[----:B------:R-:W-:Y:S02]  /*1d390*/  SEL R67, RZ, 0x1, P3 ;  /* 0x00000001ff437807 */ /* 0x000fe40001800000 */
[----:B------:R-:W-:Y:S01]  /*1d3a0*/  IADD3 R79, P6, PT, R79, R40, RZ ;  /* 0x000000284f4f7210 */ /* 0x000fe20007fde0ff */
        /* <DEDUP_REMOVED lines=63> */
.L_x_98:
[----:B------:R-:W-:Y:S01]  /*1d7a0*/  IMAD.MOV.U32 R37, RZ, RZ, 0x60 ;  /* 0x00000060ff257424 */ /* 0x000fe200078e00ff */
[----:B------:R-:W-:Y:S01]  /*1d7b0*/  ISETP.GT.U32.AND P2, PT, R69, UR36, PT ;  /* 0x0000002445007c0c */ /* 0x000fe2000bf44070 */
[----:B------:R-:W-:Y:S02]  /*1d7c0*/  IMAD.MOV.U32 R36, RZ, RZ, R39 ;  /* 0x000000ffff247224 */ /* 0x000fe400078e0027 */
[----:B------:R-:W-:Y:S01]  /*1d7d0*/  IMAD R66, R0, R37, UR16 ;  /* 0x0000001000427e24 */ /* 0x000fe2000f8e0225 */
[----:B------:R-:W-:Y:S01]  /*1d7e0*/  ISETP.GT.U32.AND.EX P2, PT, R72, UR37, PT, P2 ;  /* 0x0000002548007c0c */ /* 0x000fe2000bf44120 */
[----:B------:R-:W-:-:S05]  /*1d7f0*/  IMAD.MOV.U32 R37, RZ, RZ, R58 ;  /* 0x000000ffff257224 */ /* 0x000fca00078e003a */
[----:B------:R0:W-:Y:S07]  /*1d800*/  STL.64 [R66+0x8], R36 ;  /* 0x0000082442007387 */ /* 0x0001ee0000100a00 */
[----:B------:R-:W-:Y:S05]  /*1d810*/  @P2 BRA `(.L_x_99) ;  /* 0x0000000000802947 */ /* 0x000fea0003800000 */
[----:B------:R-:W-:Y:S01]  /*1d820*/  ISETP.NE.U32.AND P2, PT, R69, UR36, PT ;  /* 0x0000002445007c0c */ /* 0x000fe2000bf45070 */
[----:B------:R-:W-:Y:S02]  /*1d830*/  IMAD.MOV.U32 R67, RZ, RZ, R69 ;  /* 0x000000ffff437224 */ /* 0x000fe400078e0045 */
[----:B------:R-:W-:Y:S01]  /*1d840*/  IMAD.MOV.U32 R78, RZ, RZ, R72 ;  /* 0x000000ffff4e7224 */ /* 0x000fe200078e0048 */
[----:B------:R-:W-:Y:S01]  /*1d850*/  ISETP.NE.AND.EX P2, PT, R72, UR37, PT, P2 ;  /* 0x0000002548007c0c */ /* 0x000fe2000bf45320 */
[----:B------:R-:W-:Y:S02]  /*1d860*/  IMAD.MOV.U32 R43, RZ, RZ, R59 ;  /* 0x000000ffff2b7224 */ /* 0x000fe400078e003b */
[----:B------:R-:W-:Y:S02]  /*1d870*/  IMAD.MOV.U32 R76, RZ, RZ, R68 ;  /* 0x000000ffff4c7224 */ /* 0x000fe400078e0044 */
[----:B------:R-:W-:Y:S02]  /*1d880*/  IMAD.MOV.U32 R41, RZ, RZ, R39 ;  /* 0x000000ffff297224 */ /* 0x000fe400078e0027 */
[----:B------:R-:W-:-:S06]  /*1d890*/  IMAD.MOV.U32 R74, RZ, RZ, R58 ;  /* 0x000000ffff4a7224 */ /* 0x000fcc00078e003a */
[----:B------:R-:W-:Y:S05]  /*1d8a0*/  @P2 BRA `(.L_x_100) ;  /* 0x0000000000902947 */ /* 0x000fea0003800000 */
[----:B------:R-:W1:Y:S01]  /*1d8b0*/  LDC R67, c[0x3][0x640] ;  /* 0x00c19000ff437b82 */ /* 0x000e620000000800 */
[----:B------:R-:W-:Y:S01]  /*1d8c0*/  ISETP.NE.U32.AND P2, PT, R59, UR12, PT ;  /* 0x0000000c3b007c0c */ /* 0x000fe2000bf45070 */
[----:B------:R-:W-:Y:S02]  /*1d8d0*/  IMAD.MOV.U32 R43, RZ, RZ, R59 ;  /* 0x000000ffff2b7224 */ /* 0x000fe400078e003b */
[----:B------:R-:W-:Y:S01]  /*1d8e0*/  IMAD.MOV.U32 R76, RZ, RZ, R68 ;  /* 0x000000ffff4c7224 */ /* 0x000fe200078e0044 */
[----:B------:R-:W-:Y:S01]  /*1d8f0*/  ISETP.NE.AND.EX P2, PT, R68, UR13, PT, P2 ;  /* 0x0000000d44007c0c */ /* 0x000fe2000bf45320 */
[----:B------:R-:W-:Y:S02]  /*1d900*/  IMAD.MOV.U32 R41, RZ, RZ, R39 ;  /* 0x000000ffff297224 */ /* 0x000fe400078e0027 */
[----:B------:R-:W2:Y:S01]  /*1d910*/  LDC R78, c[0x3][0x644] ;  /* 0x00c19100ff4e7b82 */ /* 0x000ea20000000800 */
        /* <DEDUP_REMOVED lines=16> */
.L_x_99:
[----:B------:R-:W-:Y:S02]  /*1da20*/  IADD3 R38, P2, PT, R38, -R2, RZ ;  /* 0x8000000226267210 */ /* 0x000fe40007f5e0ff */
[----:B-1----:R-:W-:Y:S02]  /*1da30*/  IADD3 R67, P5, P6, R69, -UR36, -R6 ;  /* 0x8000002445437c10 */ /* 0x002fe4000febe806 */
[-C--:B------:R-:W-:Y:S01]  /*1da40*/  IADD3 R59, P3, PT, R59, -R6.reuse, RZ ;  /* 0x800000063b3b7210 */ /* 0x080fe20007f7e0ff */
[----:B------:R-:W-:Y:S01]  /*1da50*/  IMAD.X R70, R70, 0x1, ~R3, P2 ;  /* 0x0000000146467824 */ /* 0x000fe200010e0e03 */
[----:B------:R-:W-:Y:S01]  /*1da60*/  IADD3 R39, P2, PT, R39, -R6, RZ ;  /* 0x8000000627277210 */ /* 0x000fe20007f5e0ff */
[----:B0-----:R-:W-:Y:S01]  /*1da70*/  IMAD.MOV.U32 R36, RZ, RZ, R38 ;  /* 0x000000ffff247224 */ /* 0x001fe200078e0026 */
[----:B--2---:R-:W-:Y:S01]  /*1da80*/  IADD3.X R78, PT, PT, R72, ~UR37, ~R7, P5, P6 ;  /* 0x80000025484e7c10 */ /* 0x004fe2000afecc07 */
[----:B------:R-:W-:Y:S01]  /*1da90*/  IMAD.MOV.U32 R37, RZ, RZ, R70 ;  /* 0x000000ffff257224 */ /* 0x000fe200078e0046 */
[----:B------:R-:W-:-:S02]  /*1daa0*/  IADD3 R41, P4, PT, R39, -UR14, RZ ;  /* 0x8000000e27297c10 */ /* 0x000fc4000ff9e0ff */
[----:B------:R-:W-:Y:S02]  /*1dab0*/  IADD3 R43, P5, PT, R59, -UR12, RZ ;  /* 0x8000000c3b2b7c10 */ /* 0x000fe4000ffbe0ff */
[----:B------:R3:W-:Y:S01]  /*1dac0*/  STL.64 [R66], R36 ;  /* 0x0000002442007387 */ /* 0x0007e20000100a00 */
[--C-:B------:R-:W-:Y:S02]  /*1dad0*/  IADD3.X R74, PT, PT, R58, ~UR15, ~R7.reuse, P4, P2 ;  /* 0x8000000f3a4a7c10 */ /* 0x100fe4000a7e4c07 */
[----:B------:R-:W-:-:S08]  /*1dae0*/  IADD3.X R76, PT, PT, R68, ~UR13, ~R7, P5, P3 ;  /* 0x8000000d444c7c10 */ /* 0x000fd0000afe6c07 */
.L_x_100:
[-C--:B------:R-:W-:Y:S02]  /*1daf0*/  IADD3 R42, P3, PT, R41, -R6.reuse, RZ ;  /* 0x80000006292a7210 */ /* 0x080fe40007f7e0ff */
[-C--:B------:R-:W-:Y:S02]  /*1db00*/  IADD3 R40, P4, PT, R43, -R6.reuse, RZ ;  /* 0x800000062b287210 */ /* 0x080fe40007f9e0ff */
[----:B01-3--:R-:W-:Y:S02]  /*1db10*/  IADD3 R36, P2, PT, R67, -R6, RZ ;  /* 0x8000000643247210 */ /* 0x00bfe40007f5e0ff */
[-C--:B------:R-:W-:Y:S02]  /*1db20*/  IADD3.X R41, P3, PT, R74, ~R7.reuse, RZ, P3, !PT ;  /* 0x800000074a297210 */ /* 0x080fe40001f7e4ff */
[-C--:B------:R-:W-:Y:S02]  /*1db30*/  IADD3.X R39, P4, PT, R76, ~R7.reuse, RZ, P4, !PT ;  /* 0x800000074c277210 */ /* 0x080fe4000279e4ff */
[----:B--2---:R-:W-:-:S02]  /*1db40*/  IADD3.X R43, P2, PT, R78, ~R7, RZ, P2, !PT ;  /* 0x800000074e2b7210 */ /* 0x004fc4000175e4ff */
        /* <DEDUP_REMOVED lines=11> */
[----:B------:R-:W-:Y:S02]  /*1dc00*/  IADD3 R59, P4, P6, R59, UR36, R14 ;  /* 0x000000243b3b7c10 */ /* 0x000fe4000fe9e00e */
[-C--:B------:R-:W-:Y:S02]  /*1dc10*/  IADD3.X RZ, P3, PT, R41, R16.reuse, RZ, P3, !PT ;  /* 0x0000001029ff7210 */ /* 0x080fe40001f7e4ff */
[----:B------:R-:W-:Y:S02]  /*1dc20*/  IADD3.X RZ, P2, PT, R39, R16, RZ, P2, !PT ;  /* 0x0000001027ff7210 */ /* 0x000fe4000175e4ff */
[----:B------:R-:W-:-:S02]  /*1dc30*/  IADD3 R38, P5, PT, R38, R2, RZ ;  /* 0x0000000226267210 */ /* 0x000fc40007fbe0ff */
[----:B------:R-:W-:Y:S02]  /*1dc40*/  IADD3.X R72, PT, PT, R72, UR37, R16, P4, P6 ;  /* 0x0000002548487c10 */ /* 0x000fe4000a7ec410 */
[--C-:B------:R-:W-:Y:S01]  /*1dc50*/  IADD3.X R37, P3, P4, R37, UR14, R14.reuse, P3, !PT ;  /* 0x0000000e25257c10 */ /* 0x100fe20009c7e40e */
[----:B------:R-:W-:Y:S01]  /*1dc60*/  IMAD.X R70, R70, 0x1, R3, P5 ;  /* 0x0000000146467824 */ /* 0x000fe200028e0603 */
[----:B------:R-:W-:Y:S02]  /*1dc70*/  IADD3.X R69, P2, P6, R69, UR12, R14, P2, !PT ;  /* 0x0000000c45457c10 */ /* 0x000fe4000965e40e */
[--C-:B------:R-:W-:Y:S02]  /*1dc80*/  IADD3.X R41, PT, PT, R41, UR15, R16.reuse, P3, P4 ;  /* 0x0000000f29297c10 */ /* 0x100fe40009fe8410 */
[----:B------:R-:W-:-:S09]  /*1dc90*/  IADD3.X R39, PT, PT, R39, UR13, R16, P2, P6 ;  /* 0x0000000d27277c10 */ /* 0x000fd200097ec410 */
.L_x_101:
[-C--:B------:R-:W-:Y:S02]  /*1dca0*/  IADD3 R37, P3, PT, R37, -R6.reuse, RZ ;  /* 0x8000000625257210 */ /* 0x080fe40007f7e0ff */
[-C--:B------:R-:W-:Y:S02]  /*1dcb0*/  IADD3 R69, P4, PT, R69, -R6.reuse, RZ ;  /* 0x8000000645457210 */ /* 0x080fe40007f9e0ff */
[----:B------:R-:W-:Y:S02]  /*1dcc0*/  IADD3 R59, P2, PT, R59, -R6, RZ ;  /* 0x800000063b3b7210 */ /* 0x000fe40007f5e0ff */
[-C--:B------:R-:W-:Y:S02]  /*1dcd0*/  IADD3.X R42, P3, PT, R41, ~R7.reuse, RZ, P3, !PT ;  /* 0x80000007292a7210 */ /* 0x080fe40001f7e4ff */
[-C--:B------:R-:W-:Y:S02]  /*1dce0*/  IADD3.X R36, P4, PT, R39, ~R7.reuse, RZ, P4, !PT ;  /* 0x8000000727247210 */ /* 0x080fe4000279e4ff */
[----:B------:R-:W-:-:S02]  /*1dcf0*/  IADD3.X R72, P2, PT, R72, ~R7, RZ, P2, !PT ;  /* 0x8000000748487210 */ /* 0x000fc4000175e4ff */
        /* <DEDUP_REMOVED lines=21> */
.L_x_102:
[-C--:B------:R-:W-:Y:S02]  /*1de50*/  IADD3 R59, P6, PT, R59, -R6.reuse, RZ ;  /* 0x800000063b3b7210 */ /* 0x080fe40007fde0ff */
[-C--:B------:R-:W-:Y:S02]  /*1de60*/  IADD3 R69, P3, PT, R69, -R6.reuse, RZ ;  /* 0x8000000645457210 */ /* 0x080fe40007f7e0ff */
[-C--:B------:R-:W-:Y:S02]  /*1de70*/  IADD3.X R72, P6, PT, R72, ~R7.reuse, RZ, P6, !PT ;  /* 0x8000000748487210 */ /* 0x080fe400037de4ff */
[----:B------:R-:W-:Y:S02]  /*1de80*/  IADD3 R37, P2, PT, R37, -R6, RZ ;  /* 0x8000000625257210 */ /* 0x000fe40007f5e0ff */
[----:B------:R-:W-:Y:S02]  /*1de90*/  IADD3.X R58, P3, PT, R39, ~R7, RZ, P3, !PT ;  /* 0x80000007273a7210 */ /* 0x000fe40001f7e4ff */
[----:B------:R-:W-:-:S02]  /*1dea0*/  IADD3.X R59, P6, PT, ~R64, R59, RZ, P6, !PT ;  /* 0x0000003b403b7210 */ /* 0x000fc400037de5ff */
[----:B------:R-:W-:Y:S02]  /*1deb0*/  IADD3.X R36, P2, PT, R41, ~R7, RZ, P2, !PT ;  /* 0x8000000729247210 */ /* 0x000fe4000175e4ff */
[----:B------:R-:W-:Y:S01]  /*1dec0*/  IADD3.X R69, P4, PT, ~R62, R69, RZ, P3, !PT ;  /* 0x000000453e457210 */ /* 0x000fe20001f9e5ff */
[----:B------:R-:W-:Y:S01]  /*1ded0*/  IMAD.X R72, R72, 0x1, ~R65, P6 ;  /* 0x0000000148487824 */ /* 0x000fe200030e0e41 */
[----:B------:R-:W-:Y:S02]  /*1dee0*/  IADD3.X R42, P2, PT, ~R60, R37, RZ, P2, !PT ;  /* 0x000000253c2a7210 */ /* 0x000fe4000175e5ff */
[----:B------:R-:W-:Y:S01]  /*1def0*/  IADD3 R40, P6, PT, -R57, R40, RZ ;  /* 0x0000002839287210 */ /* 0x000fe20007fde1ff */
[----:B------:R-:W-:Y:S01]  /*1df00*/  IMAD.X R58, R58, 0x1, ~R63, P4 ;  /* 0x000000013a3a7824 */ /* 0x000fe200020e0e3f */
[-C--:B------:R-:W-:Y:S01]  /*1df10*/  IADD3 R60, P3, PT, R60, -R6.reuse, RZ ;  /* 0x800000063c3c7210 */ /* 0x080fe20007f7e0ff */
[----:B------:R-:W-:Y:S01]  /*1df20*/  IMAD.X R43, R36, 0x1, ~R61, P2 ;  /* 0x00000001242b7824 */ /* 0x000fe200010e0e3d */
[-C--:B------:R-:W-:Y:S01]  /*1df30*/  IADD3 R62, P5, PT, R62, -R6.reuse, RZ ;  /* 0x800000063e3e7210 */ /* 0x080fe20007fbe0ff */
[----:B------:R-:W-:Y:S01]  /*1df40*/  IMAD.X R41, R38, 0x1, ~R56, P6 ;  /* 0x0000000126297824 */ /* 0x000fe200030e0e38 */
[----:B------:R-:W-:Y:S01]  /*1df50*/  IADD3 R64, P4, PT, R64, -R6, RZ ;  /* 0x8000000640407210 */ /* 0x000fe20007f9e0ff */
[----:B------:R-:W-:Y:S01]  /*1df60*/  IMAD.MOV.U32 R36, RZ, RZ, R69 ;  /* 0x000000ffff247224 */ /* 0x000fe200078e0045 */
[-C--:B------:R-:W-:Y:S01]  /*1df70*/  IADD3.X R63, P5, PT, R63, ~R7.reuse, RZ, P5, !PT ;  /* 0x800000073f3f7210 */ /* 0x080fe20002fbe4ff */
[----:B------:R-:W-:Y:S01]  /*1df80*/  IMAD.MOV.U32 R37, RZ, RZ, R58 ;  /* 0x000000ffff257224 */ /* 0x000fe200078e003a */
[-C--:B------:R-:W-:Y:S01]  /*1df90*/  IADD3.X R65, P4, PT, R65, ~R7.reuse, RZ, P4, !PT ;  /* 0x8000000741417210 */ /* 0x080fe2000279e4ff */
[----:B------:R-:W-:Y:S01]  /*1dfa0*/  IMAD.MOV.U32 R38, RZ, RZ, R59 ;  /* 0x000000ffff267224 */ /* 0x000fe200078e003b */
[----:B------:R-:W-:Y:S01]  /*1dfb0*/  IADD3.X R73, P3, PT, R61, ~R7, RZ, P3, !PT ;  /* 0x800000073d497210 */ /* 0x000fe20001f7e4ff */
[----:B------:R-:W-:-:S05]  /*1dfc0*/  IMAD.MOV.U32 R39, RZ, RZ, R72 ;  /* 0x000000ffff277224 */ /* 0x000fca00078e0048 */
        /* <DEDUP_REMOVED lines=12> */
[----:B------:R-:W-:-:S03]  /*1e090*/  IADD3 R59, P2, P6, R59, UR36, R14 ;  /* 0x000000243b3b7c10 */ /* 0x000fc6000fe5e00e */
[----:B------:R-:W-:Y:S01]  /*1e0a0*/  IMAD.MOV.U32 R37, RZ, RZ, R58 ;  /* 0x000000ffff257224 */ /* 0x000fe200078e003a */
[----:B------:R-:W-:Y:S01]  /*1e0b0*/  IADD3.X R72, PT, PT, R72, UR37, R16, P2, P6 ;  /* 0x0000002548487c10 */ /* 0x000fe200097ec410 */
[----:B------:R-:W-:Y:S01]  /*1e0c0*/  IMAD.MOV.U32 R38, RZ, RZ, R59 ;  /* 0x000000ffff267224 */ /* 0x000fe200078e003b */
[----:B------:R-:W-:Y:S02]  /*1e0d0*/  IADD3 RZ, P2, PT, R42, R14, RZ ;  /* 0x0000000e2aff7210 */ /* 0x000fe40007f5e0ff */
[----:B------:R-:W-:Y:S01]  /*1e0e0*/  IADD3 R40, P6, PT, R40, R2, RZ ;  /* 0x0000000228287210 */ /* 0x000fe20007fde0ff */
[----:B------:R-:W-:Y:S01]  /*1e0f0*/  IMAD.MOV.U32 R39, RZ, RZ, R72 ;  /* 0x000000ffff277224 */ /* 0x000fe200078e0048 */
[----:B------:R-:W-:-:S03]  /*1e100*/  IADD3.X RZ, P2, PT, R43, R16, RZ, P2, !PT ;  /* 0x000000102bff7210 */ /* 0x000fc6000175e4ff */
[----:B------:R-:W-:Y:S01]  /*1e110*/  IMAD.X R41, R41, 0x1, R3, P6 ;  /* 0x0000000129297824 */ /* 0x000fe200030e0603 */
[----:B------:R-:W-:Y:S01]  /*1e120*/  IADD3.X R42, P2, P6, R42, UR14, R14, P2, !PT ;  /* 0x0000000e2a2a7c10 */ /* 0x000fe2000965e40e */
[----:B------:R1:W-:Y:S03]  /*1e130*/  STL.128 [R66+0x10], R36 ;  /* 0x0000102442007387 */ /* 0x0003e60000100c00 */
[----:B------:R-:W-:-:S05]  /*1e140*/  IADD3.X R43, PT, PT, R43, UR15, R16, P2, P6 ;  /* 0x0000000f2b2b7c10 */ /* 0x000fca00097ec410 */
[----:B------:R1:W-:Y:S04]  /*1e150*/  STL.128 [R66], R40 ;  /* 0x0000002842007387 */ /* 0x0003e80000100c00 */
.L_x_103:
[----:B------:R-:W-:Y:S02]  /*1e160*/  IADD3.X R67, P3, PT, ~R42, R60, RZ, P3, !PT ;  /* 0x0000003c2a437210 */ /* 0x000fe40001f7e5ff */
[----:B------:R-:W-:Y:S02]  /*1e170*/  IADD3.X R69, P5, PT, ~R69, R62, RZ, P5, !PT ;  /* 0x0000003e45457210 */ /* 0x000fe40002fbe5ff */
[----:B------:R-:W-:Y:S01]  /*1e180*/  IADD3.X R68, P4, PT, ~R59, R64, RZ, P4, !PT ;  /* 0x000000403b447210 */ /* 0x000fe2000279e5ff */
[----:B------:R-:W-:Y:S01]  /*1e190*/  IMAD.X R73, R73, 0x1, ~R43, P3 ;  /* 0x0000000149497824 */ /* 0x000fe200018e0e2b */
[----:B------:R-:W-:Y:S01]  /*1e1a0*/  IADD3 R70, P2, PT, R57, -R40, RZ ;  /* 0x8000002839467210 */ /* 0x000fe20007f5e0ff */
[----:B------:R-:W-:Y:S02]  /*1e1b0*/  IMAD.X R71, R63, 0x1, ~R58, P5 ;  /* 0x000000013f477824 */ /* 0x000fe400028e0e3a */
[----:B------:R-:W-:Y:S02]  /*1e1c0*/  IMAD.X R72, R65, 0x1, ~R72, P4 ;  /* 0x0000000141487824 */ /* 0x000fe400020e0e48 */
[----:B------:R-:W-:Y:S01]  /*1e1d0*/  IMAD.X R80, R56, 0x1, ~R41, P2 ;  /* 0x0000000138507824 */ /* 0x000fe200010e0e29 */
[----:B------:R-:W-:Y:S07]  /*1e1e0*/  @!P0 BRA `(.L_x_104) ;  /* 0x00000000003c8947 */ /* 0x000fee0003800000 */
[----:B------:R-:W-:Y:S02]  /*1e1f0*/  IADD3 R70, P2, PT, R70, R2, RZ ;  /* 0x0000000246467210 */ /* 0x000fe40007f5e0ff */
[-C--:B------:R-:W-:Y:S02]  /*1e200*/  IADD3 RZ, P3, PT, R67, R14.reuse, RZ ;  /* 0x0000000e43ff7210 */ /* 0x080fe40007f7e0ff */
[----:B------:R-:W-:Y:S01]  /*1e210*/  IADD3 R68, P4, P5, R68, UR36, R14 ;  /* 0x0000002444447c10 */ /* 0x000fe2000fd9e00e */
[----:B------:R-:W-:Y:S01]  /*1e220*/  IMAD.X R80, R80, 0x1, R3, P2 ;  /* 0x0000000150507824 */ /* 0x000fe200010e0603 */
[----:B------:R-:W-:Y:S01]  /*1e230*/  IADD3 RZ, P2, PT, R69, R14, RZ ;  /* 0x0000000e45ff7210 */ /* 0x000fe20007f5e0ff */
[----:B01----:R-:W-:Y:S01]  /*1e240*/  IMAD.MOV.U32 R36, RZ, RZ, R70 ;  /* 0x000000ffff247224 */ /* 0x003fe200078e0046 */
[-C--:B------:R-:W-:Y:S01]  /*1e250*/  IADD3.X RZ, P3, PT, R73, R16.reuse, RZ, P3, !PT ;  /* 0x0000001049ff7210 */ /* 0x080fe20001f7e4ff */
[----:B------:R-:W-:Y:S01]  /*1e260*/  IMAD.MOV.U32 R37, RZ, RZ, R80 ;  /* 0x000000ffff257224 */ /* 0x000fe200078e0050 */
[----:B------:R-:W-:-:S02]  /*1e270*/  IADD3.X RZ, P2, PT, R71, R16, RZ, P2, !PT ;  /* 0x0000001047ff7210 */ /* 0x000fc4000175e4ff */
[----:B------:R-:W-:Y:S02]  /*1e280*/  IADD3.X R72, PT, PT, R72, UR37, R16, P4, P5 ;  /* 0x0000002548487c10 */ /* 0x000fe4000a7ea410 */
[----:B------:R2:W-:Y:S01]  /*1e290*/  STL.64 [R66+0x20], R36 ;  /* 0x0000202442007387 */ /* 0x0005e20000100a00 */
[--C-:B------:R-:W-:Y:S02]  /*1e2a0*/  IADD3.X R67, P3, P4, R67, UR14, R14.reuse, P3, !PT ;  /* 0x0000000e43437c10 */ /* 0x100fe40009c7e40e */
[----:B------:R-:W-:Y:S02]  /*1e2b0*/  IADD3.X R69, P2, P5, R69, UR12, R14, P2, !PT ;  /* 0x0000000c45457c10 */ /* 0x000fe4000955e40e */
[--C-:B------:R-:W-:Y:S02]  /*1e2c0*/  IADD3.X R73, PT, PT, R73, UR15, R16.reuse, P3, P4 ;  /* 0x0000000f49497c10 */ /* 0x100fe40009fe8410 */
[----:B------:R-:W-:-:S09]  /*1e2d0*/  IADD3.X R71, PT, PT, R71, UR13, R16, P2, P5 ;  /* 0x0000000d47477c10 */ /* 0x000fd200097ea410 */
.L_x_104:
[----:B01----:R-:W-:-:S04]  /*1e2e0*/  IMAD.WIDE.U32 R38, R13, R70, RZ ;  /* 0x000000460d267225 */ /* 0x003fc800078e00ff */
[----:B--2---:R-:W-:-:S04]  /*1e2f0*/  IMAD.WIDE.U32 R36, R11, R70, RZ ;  /* 0x000000460b247225 */ /* 0x004fc800078e00ff */
        /* <DEDUP_REMOVED lines=20> */
[----:B------:R-:W-:-:S03]  /*1e440*/  IMAD.WIDE.U32 R36, R69, R11, RZ ;  /* 0x0000000b45247225 */ /* 0x000fc600078e00ff */
[----:B------:R-:W-:Y:S01]  /*1e450*/  SEL R65, RZ, 0x1, P2 ;  /* 0x00000001ff417807 */ /* 0x000fe20001000000 */
[C---:B------:R-:W-:Y:S02]  /*1e460*/  IMAD R63, R13.reuse, R69, R40 ;  /* 0x000000450d3f7224 */ /* 0x040fe400078e0228 */
[----:B------:R-:W-:-:S04]  /*1e470*/  IMAD.WIDE.U32.X R60, R13, R73, R60, P3 ;  /* 0x000000490d3c7225 */ /* 0x000fc800018e043c */
[----:B------:R-:W-:Y:S01]  /*1e480*/  IMAD R41, R80, R19, RZ ;  /* 0x0000001350297224 */ /* 0x000fe200078e02ff */
[----:B------:R-:W-:Y:S01]  /*1e490*/  IADD3 R65, P3, P6, R36, R60, R65 ;  /* 0x0000003c24417210 */ /* 0x000fe20007e7e041 */
[----:B------:R-:W-:-:S04]  /*1e4a0*/  IMAD.WIDE.U32 R56, R13, R69, RZ ;  /* 0x000000450d387225 */ /* 0x000fc800078e00ff */
[----:B------:R-:W-:-:S04]  /*1e4b0*/  IMAD.WIDE.U32 R58, R46, R70, RZ ;  /* 0x000000462e3a7225 */ /* 0x000fc800078e00ff */
[----:B------:R-:W-:Y:S02]  /*1e4c0*/  IMAD.IADD R63, R37, 0x1, R63 ;  /* 0x00000001253f7824 */ /* 0x000fe400078e023f */
[----:B------:R-:W-:-:S03]  /*1e4d0*/  IMAD.WIDE.U32 R38, R70, R19, RZ ;  /* 0x0000001346267225 */ /* 0x000fc600078e00ff */
[----:B------:R-:W-:Y:S01]  /*1e4e0*/  IADD3.X R60, PT, PT, R63, R61, RZ, P3, P6 ;  /* 0x0000003d3f3c7210 */ /* 0x000fe20001fec4ff */
[----:B------:R-:W-:Y:S01]  /*1e4f0*/  IMAD R75, R46, R70, R41 ;  /* 0x000000462e4b7224 */ /* 0x000fe200078e0229 */
[----:B------:R-:W-:Y:S01]  /*1e500*/  IADD3 R77, P3, PT, R77, R38, RZ ;  /* 0x000000264d4d7210 */ /* 0x000fe20007f7e0ff */
[----:B------:R-:W-:-:S04]  /*1e510*/  IMAD.WIDE.U32 R42, R11, R69, RZ ;  /* 0x000000450b2a7225 */ /* 0x000fc800078e00ff */
[----:B------:R-:W-:-:S04]  /*1e520*/  IMAD.WIDE.U32 R56, P4, R11, R71, R56 ;  /* 0x000000470b387225 */ /* 0x000fc80007880038 */
[----:B------:R-:W-:Y:S01]  /*1e530*/  IMAD.WIDE.U32 R40, R19, R70, RZ ;  /* 0x0000004613287225 */ /* 0x000fe200078e00ff */
[----:B------:R-:W-:-:S03]  /*1e540*/  IADD3 RZ, P5, PT, R43, R56, RZ ;  /* 0x000000382bff7210 */ /* 0x000fc60007fbe0ff */
[----:B------:R-:W-:-:S04]  /*1e550*/  IMAD.WIDE.U32 R58, P2, R19, R80, R58 ;  /* 0x00000050133a7225 */ /* 0x000fc8000784003a */
[----:B------:R-:W-:Y:S01]  /*1e560*/  IMAD.IADD R37, R39, 0x1, R75 ;  /* 0x0000000127257824 */ /* 0x000fe200078e024b */
[----:B------:R-:W-:Y:S01]  /*1e570*/  IADD3 RZ, P6, PT, R41, R58, RZ ;  /* 0x0000003a29ff7210 */ /* 0x000fe20007fde0ff */
[----:B------:R-:W-:Y:S02]  /*1e580*/  IMAD R42, R73, R19, RZ ;  /* 0x00000013492a7224 */ /* 0x000fe400078e02ff */
[----:B------:R-:W-:Y:S01]  /*1e590*/  IMAD.X R43, RZ, RZ, RZ, P2 ;  /* 0x000000ffff2b7224 */ /* 0x000fe200010e06ff */
[----:B------:R-:W-:Y:S01]  /*1e5a0*/  ISETP.GE.U32.AND P2, PT, R77, R38, PT ;  /* 0x000000264d00720c */ /* 0x000fe20003f46070 */
[----:B------:R-:W-:Y:S02]  /*1e5b0*/  IMAD.X R76, R37, 0x1, R76, P3 ;  /* 0x00000001254c7824 */ /* 0x000fe400018e064c */
[----:B------:R-:W-:-:S03]  /*1e5c0*/  IMAD.WIDE.U32 R40, R46, R67, RZ ;  /* 0x000000432e287225 */ /* 0x000fc600078e00ff */
[----:B------:R-:W-:Y:S01]  /*1e5d0*/  ISETP.GE.U32.AND.EX P2, PT, R76, R37, PT, P2 ;  /* 0x000000254c00720c */ /* 0x000fe20003f46120 */
[----:B------:R-:W-:-:S03]  /*1e5e0*/  IMAD.WIDE.U32 R38, R67, R19, RZ ;  /* 0x0000001343267225 */ /* 0x000fc600078e00ff */
[----:B------:R-:W-:Y:S01]  /*1e5f0*/  SEL R78, RZ, 0x1, P2 ;  /* 0x00000001ff4e7807 */ /* 0x000fe20001000000 */
[-C--:B------:R-:W-:Y:S01]  /*1e600*/  IMAD R79, R46, R67.reuse, R42 ;  /* 0x000000432e4f7224 */ /* 0x080fe200078e022a */
[----:B------:R-:W-:Y:S01]  /*1e610*/  ISETP.GE.U32.AND P2, PT, R65, R36, PT ;  /* 0x000000244100720c */ /* 0x000fe20003f46070 */
[----:B------:R-:W-:Y:S02]  /*1e620*/  IMAD.MOV.U32 R42, RZ, RZ, R59 ;  /* 0x000000ffff2a7224 */ /* 0x000fe400078e003b */
[----:B------:R-:W-:Y:S01]  /*1e630*/  IMAD.WIDE.U32 R58, R19, R67, RZ ;  /* 0x00000043133a7225 */ /* 0x000fe200078e00ff */
[----:B------:R-:W-:-:S03]  /*1e640*/  ISETP.GE.U32.AND.EX P2, PT, R60, R63, PT, P2 ;  /* 0x0000003f3c00720c */ /* 0x000fc60003f46120 */
[----:B------:R-:W-:-:S04]  /*1e650*/  IMAD.WIDE.U32 R40, P3, R19, R73, R40 ;  /* 0x0000004913287225 */ /* 0x000fc80007860028 */
[----:B------:R-:W-:Y:S02]  /*1e660*/  IMAD.IADD R79, R39, 0x1, R79 ;  /* 0x00000001274f7824 */ /* 0x000fe400078e024f */
[----:B------:R-:W-:Y:S01]  /*1e670*/  IMAD.X R37, RZ, RZ, RZ, P4 ;  /* 0x000000ffff257224 */ /* 0x000fe200020e06ff */
[----:B------:R-:W-:Y:S01]  /*1e680*/  IADD3 R39, P4, PT, R65, R38, RZ ;  /* 0x0000002641277210 */ /* 0x000fe20007f9e0ff */
[----:B------:R-:W-:Y:S01]  /*1e690*/  IMAD.WIDE.U32.X R42, R46, R80, R42, P6 ;  /* 0x000000502e2a7225 */ /* 0x000fe200030e042a */
[----:B------:R-:W-:-:S03]  /*1e6a0*/  IADD3 RZ, P6, PT, R59, R40, RZ ;  /* 0x000000283bff7210 */ /* 0x000fc60007fde0ff */
[----:B------:R-:W-:Y:S02]  /*1e6b0*/  IMAD.X R59, RZ, RZ, RZ, P3 ;  /* 0x000000ffff3b7224 */ /* 0x000fe400018e06ff */
[----:B------:R-:W-:Y:S01]  /*1e6c0*/  IMAD.X R40, R79, 0x1, R60, P4 ;  /* 0x000000014f287824 */ /* 0x000fe200020e063c */
[C---:B------:R-:W-:Y:S01]  /*1e6d0*/  IADD3 R78, P3, P4, R39.reuse, R42, R78 ;  /* 0x0000002a274e7210 */ /* 0x040fe20007c7e04e */
[----:B------:R-:W-:Y:S02]  /*1e6e0*/  IMAD.MOV.U32 R58, RZ, RZ, R41 ;  /* 0x000000ffff3a7224 */ /* 0x000fe400078e0029 */
[----:B------:R-:W-:Y:S01]  /*1e6f0*/  IMAD.MOV.U32 R36, RZ, RZ, R57 ;  /* 0x000000ffff247224 */ /* 0x000fe200078e0039 */
[----:B------:R-:W-:Y:S01]  /*1e700*/  IADD3.X R75, PT, PT, R40, R43, RZ, P3, P4 ;  /* 0x0000002b284b7210 */ /* 0x000fe20001fe84ff */
[-C--:B------:R-:W-:Y:S01]  /*1e710*/  IMAD R41, R72, R11.reuse, RZ ;  /* 0x0000000b48297224 */ /* 0x080fe200078e02ff */
[----:B------:R-:W-:Y:S01]  /*1e720*/  ISETP.GE.U32.AND P3, PT, R39, R38, PT ;  /* 0x000000262700720c */ /* 0x000fe20003f66070 */
[----:B------:R-:W-:Y:S01]  /*1e730*/  IMAD.WIDE.U32 R60, R68, R11, RZ ;  /* 0x0000000b443c7225 */ /* 0x000fe200078e00ff */
[----:B------:R-:W-:-:S02]  /*1e740*/  ISETP.GE.U32.AND P4, PT, R78, R39, PT ;  /* 0x000000274e00720c */ /* 0x000fc40003f86070 */
[----:B------:R-:W-:Y:S01]  /*1e750*/  SEL R39, RZ, 0x1, P2 ;  /* 0x00000001ff277807 */ /* 0x000fe20001000000 */
[C---:B------:R-:W-:Y:S01]  /*1e760*/  IMAD R41, R13.reuse, R68, R41 ;  /* 0x000000440d297224 */ /* 0x040fe200078e0229 */
[----:B------:R-:W-:Y:S01]  /*1e770*/  ISETP.GE.U32.AND.EX P3, PT, R40, R79, PT, P3 ;  /* 0x0000004f2800720c */ /* 0x000fe20003f66130 */
[----:B------:R-:W-:Y:S01]  /*1e780*/  IMAD.WIDE.U32.X R36, R13, R71, R36, P5 ;  /* 0x000000470d247225 */ /* 0x000fe200028e0424 */
[----:B------:R-:W-:-:S03]  /*1e790*/  ISETP.GE.U32.AND.EX P4, PT, R75, R40, PT, P4 ;  /* 0x000000284b00720c */ /* 0x000fc60003f86140 */
[----:B------:R-:W-:Y:S01]  /*1e7a0*/  IMAD.IADD R81, R61, 0x1, R41 ;  /* 0x000000013d517824 */ /* 0x000fe200078e0229 */
[----:B------:R-:W-:Y:S01]  /*1e7b0*/  IADD3 R61, P2, P5, R60, R36, R39 ;  /* 0x000000243c3d7210 */ /* 0x000fe20007d5e027 */
[----:B------:R-:W-:Y:S01]  /*1e7c0*/  IMAD.WIDE.U32.X R58, R46, R73, R58, P6 ;  /* 0x000000492e3a7225 */ /* 0x000fe200030e043a */
[----:B------:R-:W-:Y:S02]  /*1e7d0*/  SEL R36, RZ, 0x1, P3 ;  /* 0x00000001ff247807 */ /* 0x000fe40001800000 */
[----:B------:R-:W-:Y:S01]  /*1e7e0*/  IADD3.X R83, PT, PT, R81, R37, RZ, P2, P5 ;  /* 0x0000002551537210 */ /* 0x000fe200017ea4ff */
[-C--:B------:R-:W-:Y:S01]  /*1e7f0*/  IMAD R37, R71, R19.reuse, RZ ;  /* 0x0000001347257224 */ /* 0x080fe200078e02ff */
[----:B------:R-:W-:Y:S01]  /*1e800*/  SEL R63, RZ, 0x1, P4 ;  /* 0x00000001ff3f7807 */ /* 0x000fe20002000000 */
[----:B------:R-:W-:-:S03]  /*1e810*/  IMAD.WIDE.U32 R40, R69, R19, RZ ;  /* 0x0000001345287225 */ /* 0x000fc600078e00ff */
[----:B------:R-:W-:Y:S01]  /*1e820*/  IADD3 R63, P4, P5, R63, R58, R36 ;  /* 0x0000003a3f3f7210 */ /* 0x000fe20007d9e024 */
[----:B------:R-:W-:-:S03]  /*1e830*/  IMAD.WIDE.U32 R42, R47, R70, RZ ;  /* 0x000000462f2a7225 */ /* 0x000fc600078e00ff */
[----:B------:R-:W-:Y:S01]  /*1e840*/  IADD3.X R62, PT, PT, RZ, R59, RZ, P4, P5 ;  /* 0x0000003bff3e7210 */ /* 0x000fe200027ea4ff */
[CC--:B------:R-:W-:Y:S02]  /*1e850*/  IMAD R65, R46.reuse, R69.reuse, R37 ;  /* 0x000000452e417224 */ /* 0x0c0fe400078e0225 */
[----:B------:R-:W-:-:S04]  /*1e860*/  IMAD.WIDE.U32 R56, R46, R69, RZ ;  /* 0x000000452e387225 */ /* 0x000fc800078e00ff */
[----:B------:R-:W-:Y:S01]  /*1e870*/  IMAD.WIDE.U32 R36, R44, R70, RZ ;  /* 0x000000462c247225 */ /* 0x000fe200078e00ff */
[----:B------:R-:W-:-:S03]  /*1e880*/  IADD3 R36, P6, PT, R61, R40, RZ ;  /* 0x000000283d247210 */ /* 0x000fc60007fde0ff */
[----:B------:R-:W-:Y:S02]  /*1e890*/  IMAD.IADD R58, R41, 0x1, R65 ;  /* 0x00000001293a7824 */ /* 0x000fe400078e0241 */
[----:B------:R-:W-:-:S04]  /*1e8a0*/  IMAD.WIDE.U32 R42, P3, R44, R80, R42 ;  /* 0x000000502c2a7225 */ /* 0x000fc8000786002a */
[----:B------:R-:W-:Y:S01]  /*1e8b0*/  IMAD.WIDE.U32 R56, P2, R19, R71, R56 ;  /* 0x0000004713387225 */ /* 0x000fe20007840038 */
[----:B------:R-:W-:-:S03]  /*1e8c0*/  IADD3 RZ, P4, PT, R37, R42, RZ ;  /* 0x0000002a25ff7210 */ /* 0x000fc60007f9e0ff */
[----:B------:R-:W-:Y:S01]  /*1e8d0*/  IMAD.X R59, R58, 0x1, R83, P6 ;  /* 0x000000013a3b7824 */ /* 0x000fe200030e0653 */
[----:B------:R-:W-:Y:S01]  /*1e8e0*/  IADD3 R63, P6, PT, R36, R63, RZ ;  /* 0x0000003f243f7210 */ /* 0x000fe20007fde0ff */
[----:B------:R-:W-:-:S04]  /*1e8f0*/  IMAD.WIDE.U32 R38, R19, R69, RZ ;  /* 0x0000004513267225 */ /* 0x000fc800078e00ff */
[----:B------:R-:W-:Y:S01]  /*1e900*/  IMAD.X R37, RZ, RZ, RZ, P2 ;  /* 0x000000ffff257224 */ /* 0x000fe200010e06ff */
[----:B------:R-:W-:Y:S01]  /*1e910*/  ISETP.GE.U32.AND P2, PT, R36, R40, PT ;  /* 0x000000282400720c */ /* 0x000fe20003f46070 */
[----:B------:R-:W-:Y:S01]  /*1e920*/  IMAD R40, R80, R44, RZ ;  /* 0x0000002c50287224 */ /* 0x000fe200078e02ff */
[----:B------:R-:W-:Y:S01]  /*1e930*/  IADD3 RZ, P5, PT, R39, R56, RZ ;  /* 0x0000003827ff7210 */ /* 0x000fe20007fbe0ff */
[----:B------:R-:W-:Y:S01]  /*1e940*/  IMAD.X R41, RZ, RZ, RZ, P3 ;  /* 0x000000ffff297224 */ /* 0x000fe200018e06ff */
[----:B------:R-:W-:Y:S01]  /*1e950*/  ISETP.GE.U32.AND P3, PT, R63, R36, PT ;  /* 0x000000243f00720c */ /* 0x000fe20003f66070 */
[C---:B------:R-:W-:Y:S01]  /*1e960*/  IMAD.X R62, R59.reuse, 0x1, R62, P6 ;  /* 0x000000013b3e7824 */ /* 0x040fe200030e063e */
[----:B------:R-:W-:Y:S01]  /*1e970*/  ISETP.GE.U32.AND.EX P2, PT, R59, R58, PT, P2 ;  /* 0x0000003a3b00720c */ /* 0x000fe20003f46120 */
[----:B------:R-:W-:-:S03]  /*1e980*/  IMAD.WIDE.U32 R38, R70, R44, RZ ;  /* 0x0000002c46267225 */ /* 0x000fc600078e00ff */
[----:B------:R-:W-:Y:S01]  /*1e990*/  ISETP.GE.U32.AND.EX P3, PT, R62, R59, PT, P3 ;  /* 0x0000003b3e00720c */ /* 0x000fe20003f66130 */
[----:B------:R-:W-:Y:S01]  /*1e9a0*/  IMAD R65, R47, R70, R40 ;  /* 0x000000462f417224 */ /* 0x000fe200078e0228 */
[-C--:B------:R-:W-:Y:S01]  /*1e9b0*/  IADD3 R78, P6, PT, R78, R38.reuse, RZ ;  /* 0x000000264e4e7210 */ /* 0x080fe20007fde0ff */
[----:B------:R-:W-:Y:S01]  /*1e9c0*/  IMAD.MOV.U32 R36, RZ, RZ, R57 ;  /* 0x000000ffff247224 */ /* 0x000fe200078e0039 */
[----:B------:R-:W-:Y:S01]  /*1e9d0*/  SEL R74, RZ, 0x1, P2 ;  /* 0x00000001ff4a7807 */ /* 0x000fe20001000000 */
[----:B------:R-:W-:Y:S01]  /*1e9e0*/  IMAD.IADD R56, R39, 0x1, R65 ;  /* 0x0000000127387824 */ /* 0x000fe200078e0241 */
[----:B------:R-:W-:Y:S01]  /*1e9f0*/  SEL R39, RZ, 0x1, P3 ;  /* 0x00000001ff277807 */ /* 0x000fe20001800000 */
[----:B------:R-:W-:Y:S01]  /*1ea00*/  IMAD.WIDE.U32.X R36, R46, R71, R36, P5 ;  /* 0x000000472e247225 */ /* 0x000fe200028e0424 */
[----:B------:R-:W-:-:S03]  /*1ea10*/  ISETP.GE.U32.AND P2, PT, R78, R38, PT ;  /* 0x000000264e00720c */ /* 0x000fc60003f46070 */
[----:B------:R-:W-:Y:S01]  /*1ea20*/  IMAD R38, R73, R44, RZ ;  /* 0x0000002c49267224 */ /* 0x000fe200078e02ff */
[----:B------:R-:W-:Y:S01]  /*1ea30*/  IADD3 R74, P3, P5, R39, R36, R74 ;  /* 0x00000024274a7210 */ /* 0x000fe20007d7e04a */
[----:B------:R-:W-:Y:S02]  /*1ea40*/  IMAD.X R75, R56, 0x1, R75, P6 ;  /* 0x00000001384b7824 */ /* 0x000fe400030e064b */
[----:B------:R-:W-:Y:S01]  /*1ea50*/  IMAD.MOV.U32 R40, RZ, RZ, R43 ;  /* 0x000000ffff287224 */ /* 0x000fe200078e002b */
[----:B------:R-:W-:Y:S01]  /*1ea60*/  IADD3.X R79, PT, PT, RZ, R37, RZ, P3, P5 ;  /* 0x00000025ff4f7210 */ /* 0x000fe20001fea4ff */
[----:B------:R-:W-:Y:S01]  /*1ea70*/  IMAD.WIDE.U32 R42, R67, R44, RZ ;  /* 0x0000002c432a7225 */ /* 0x000fe200078e00ff */
[----:B------:R-:W-:-:S03]  /*1ea80*/  ISETP.GE.U32.AND.EX P2, PT, R75, R56, PT, P2 ;  /* 0x000000384b00720c */ /* 0x000fc60003f46120 */
[----:B------:R-:W-:Y:S01]  /*1ea90*/  IMAD R57, R47, R67, R38 ;  /* 0x000000432f397224 */ /* 0x000fe200078e0226 */
[----:B------:R-:W-:Y:S01]  /*1eaa0*/  IADD3 R63, P3, PT, R63, R42, RZ ;  /* 0x0000002a3f3f7210 */ /* 0x000fe20007f7e0ff */
[----:B------:R-:W-:Y:S01]  /*1eab0*/  IMAD.WIDE.U32.X R40, R47, R80, R40, P4 ;  /* 0x000000502f287225 */ /* 0x000fe200020e0428 */
[----:B------:R-:W-:-:S03]  /*1eac0*/  SEL R65, RZ, 0x1, P2 ;  /* 0x00000001ff417807 */ /* 0x000fc60001000000 */
[----:B------:R-:W-:Y:S01]  /*1ead0*/  IMAD.IADD R82, R43, 0x1, R57 ;  /* 0x000000012b527824 */ /* 0x000fe200078e0239 */
[----:B------:R-:W-:Y:S01]  /*1eae0*/  IADD3 R65, P4, P6, R63, R40, R65 ;  /* 0x000000283f417210 */ /* 0x000fe20007e9e041 */
[----:B------:R-:W-:-:S04]  /*1eaf0*/  IMAD.WIDE.U32 R38, R46, R68, RZ ;  /* 0x000000442e267225 */ /* 0x000fc800078e00ff */
[----:B------:R-:W-:-:S04]  /*1eb00*/  IMAD.WIDE.U32 R56, R13, R68, RZ ;  /* 0x000000440d387225 */ /* 0x000fc800078e00ff */
[----:B------:R-:W-:Y:S01]  /*1eb10*/  IMAD.X R62, R82, 0x1, R62, P3 ;  /* 0x00000001523e7824 */ /* 0x000fe200018e063e */
[----:B------:R-:W-:Y:S01]  /*1eb20*/  ISETP.GE.U32.AND P3, PT, R61, R60, PT ;  /* 0x0000003c3d00720c */ /* 0x000fe20003f66070 */
[----:B------:R-:W-:-:S03]  /*1eb30*/  IMAD.WIDE.U32 R36, R47, R67, RZ ;  /* 0x000000432f247225 */ /* 0x000fc600078e00ff */
[----:B------:R-:W-:Y:S01]  /*1eb40*/  IADD3.X R64, PT, PT, R62, R41, RZ, P4, P6 ;  /* 0x000000293e407210 */ /* 0x000fe200027ec4ff */
[----:B------:R-:W-:Y:S01]  /*1eb50*/  IMAD.WIDE.U32 R58, R19, R68, RZ ;  /* 0x00000044133a7225 */ /* 0x000fe200078e00ff */
[----:B------:R-:W-:-:S03]  /*1eb60*/  ISETP.GE.U32.AND.EX P3, PT, R83, R81, PT, P3 ;  /* 0x000000515300720c */ /* 0x000fc60003f66130 */
[----:B------:R-:W-:Y:S01]  /*1eb70*/  IMAD.WIDE.U32 R38, P5, R19, R72, R38 ;  /* 0x0000004813267225 */ /* 0x000fe200078a0026 */
[----:B------:R-:W-:Y:S02]  /*1eb80*/  SEL R81, RZ, 0x1, P3 ;  /* 0x00000001ff517807 */ /* 0x000fe40001800000 */
[----:B------:R-:W-:Y:S01]  /*1eb90*/  ISETP.GE.U32.AND P3, PT, R63, R42, PT ;  /* 0x0000002a3f00720c */ /* 0x000fe20003f66070 */
[----:B------:R-:W-:Y:S01]  /*1eba0*/  IMAD.WIDE.U32 R56, P4, R11, R72, R56 ;  /* 0x000000480b387225 */ /* 0x000fe20007880038 */
[----:B------:R-:W-:Y:S02]  /*1ebb0*/  IADD3 RZ, P2, PT, R59, R38, RZ ;  /* 0x000000263bff7210 */ /* 0x000fe40007f5e0ff */
[----:B------:R-:W-:Y:S01]  /*1ebc0*/  ISETP.GE.U32.AND.EX P3, PT, R62, R82, PT, P3 ;  /* 0x000000523e00720c */ /* 0x000fe20003f66130 */
[----:B------:R-:W-:-:S03]  /*1ebd0*/  IMAD.WIDE.U32 R60, R11, R68, RZ ;  /* 0x000000440b3c7225 */ /* 0x000fc600078e00ff */
[----:B------:R-:W-:Y:S01]  /*1ebe0*/  SEL R82, RZ, 0x1, P3 ;  /* 0x00000001ff527807 */ /* 0x000fe20001800000 */
[----:B------:R-:W-:-:S04]  /*1ebf0*/  IMAD.WIDE.U32 R36, P6, R44, R73, R36 ;  /* 0x000000492c247225 */ /* 0x000fc800078c0024 */
[----:B------:R-:W-:-:S04]  /*1ec00*/  IMAD.WIDE.U32 R40, R44, R67, RZ ;  /* 0x000000432c287225 */ /* 0x000fc800078e00ff */
[----:B------:R-:W-:Y:S01]  /*1ec10*/  IMAD.X R59, RZ, RZ, RZ, P4 ;  /* 0x000000ffff3b7224 */ /* 0x000fe200020e06ff */
[----:B------:R-:W-:Y:S01]  /*1ec20*/  IADD3 RZ, P4, PT, R61, R56, RZ ;  /* 0x000000383dff7210 */ /* 0x000fe20007f9e0ff */
[----:B------:R-:W-:Y:S01]  /*1ec30*/  IMAD.X R43, RZ, RZ, RZ, P6 ;  /* 0x000000ffff2b7224 */ /* 0x000fe200030e06ff */
[----:B------:R-:W-:Y:S01]  /*1ec40*/  IADD3 RZ, P6, PT, R41, R36, RZ ;  /* 0x0000002429ff7210 */ /* 0x000fe20007fde0ff */
[----:B------:R-:W-:Y:S02]  /*1ec50*/  IMAD.MOV.U32 R42, RZ, RZ, R37 ;  /* 0x000000ffff2a7224 */ /* 0x000fe400078e0025 */
[----:B------:R-:W-:Y:S02]  /*1ec60*/  IMAD R61, R72, R19, RZ ;  /* 0x00000013483d7224 */ /* 0x000fe400078e02ff */
[----:B------:R-:W-:Y:S01]  /*1ec70*/  IMAD.X R37, RZ, RZ, RZ, P5 ;  /* 0x000000ffff257224 */ /* 0x000fe200028e06ff */
[----:B------:R-:W-:Y:S01]  /*1ec80*/  ISETP.GE.U32.AND P5, PT, R65, R63, PT ;  /* 0x0000003f4100720c */ /* 0x000fe20003fa6070 */
[----:B------:R-:W-:-:S03]  /*1ec90*/  IMAD.WIDE.U32 R40, R47, R69, RZ ;  /* 0x000000452f287225 */ /* 0x000fc600078e00ff */
[----:B------:R-:W-:Y:S01]  /*1eca0*/  ISETP.GE.U32.AND.EX P5, PT, R64, R62, PT, P5 ;  /* 0x0000003e4000720c */ /* 0x000fe20003fa6150 */
[----:B------:R-:W-:Y:S02]  /*1ecb0*/  IMAD.MOV.U32 R58, RZ, RZ, R57 ;  /* 0x000000ffff3a7224 */ /* 0x000fe400078e0039 */
[----:B------:R-:W-:-:S04]  /*1ecc0*/  IMAD.WIDE.U32 R56, R68, R19, RZ ;  /* 0x0000001344387225 */ /* 0x000fc800078e00ff */
[----:B------:R-:W-:Y:S02]  /*1ecd0*/  IMAD R19, R46, R68, R61 ;  /* 0x000000442e137224 */ /* 0x000fe400078e023d */
[----:B------:R-:W-:-:S04]  /*1ece0*/  IMAD.WIDE.U32.X R58, R13, R72, R58, P4 ;  /* 0x000000480d3a7225 */ /* 0x000fc800020e043a */
[----:B------:R-:W-:-:S04]  /*1ecf0*/  IMAD.WIDE.U32 R60, R44, R69, RZ ;  /* 0x000000452c3c7225 */ /* 0x000fc800078e00ff */
[----:B------:R-:W-:-:S04]  /*1ed00*/  IMAD.WIDE.U32 R40, P4, R44, R71, R40 ;  /* 0x000000472c287225 */ /* 0x000fc80007880028 */
[----:B------:R-:W-:Y:S01]  /*1ed10*/  IMAD.IADD R62, R57, 0x1, R19 ;  /* 0x00000001393e7824 */ /* 0x000fe200078e0213 */
[----:B------:R-:W-:Y:S01]  /*1ed20*/  SEL R57, RZ, 0x1, P5 ;  /* 0x00000001ff397807 */ /* 0x000fe20002800000 */
[----:B------:R-:W-:Y:S01]  /*1ed30*/  IMAD.WIDE.U32.X R42, R47, R73, R42, P6 ;  /* 0x000000492f2a7225 */ /* 0x000fe200030e042a */
[----:B------:R-:W-:Y:S02]  /*1ed40*/  IADD3 R81, P3, P5, R56, R58, R81 ;  /* 0x0000003a38517210 */ /* 0x000fe40007d7e051 */
[----:B------:R-:W-:Y:S01]  /*1ed50*/  IADD3 RZ, P6, PT, R61, R40, RZ ;  /* 0x000000283dff7210 */ /* 0x000fe20007fde0ff */
[----:B------:R-:W-:Y:S01]  /*1ed60*/  IMAD.WIDE.U32 R60, R47, R68, RZ ;  /* 0x000000442f3c7225 */ /* 0x000fe200078e00ff */
[----:B------:R-:W-:Y:S02]  /*1ed70*/  IADD3.X R19, PT, PT, R62, R59, RZ, P3, P5 ;  /* 0x0000003b3e137210 */ /* 0x000fe40001fea4ff */
[----:B------:R-:W-:Y:S01]  /*1ed80*/  IADD3 R82, P3, P5, R57, R42, R82 ;  /* 0x0000002a39527210 */ /* 0x000fe20007d7e052 */
[----:B------:R-:W-:-:S02]  /*1ed90*/  IMAD.MOV.U32 R36, RZ, RZ, R39 ;  /* 0x000000ffff247224 */ /* 0x000fc400078e0027 */
[----:B------:R-:W-:-:S04]  /*1eda0*/  IMAD.WIDE.U32 R38, R45, R70, RZ ;  /* 0x000000462d267225 */ /* 0x000fc800078e00ff */
[----:B------:R-:W-:Y:S01]  /*1edb0*/  IMAD.WIDE.U32.X R36, R46, R72, R36, P2 ;  /* 0x000000482e247225 */ /* 0x000fe200010e0424 */
[----:B------:R-:W-:-:S03]  /*1edc0*/  IADD3.X R46, PT, PT, RZ, R43, RZ, P3, P5 ;  /* 0x0000002bff2e7210 */ /* 0x000fc60001fea4ff */
[----:B------:R-:W-:-:S04]  /*1edd0*/  IMAD.WIDE.U32 R58, R44, R68, RZ ;  /* 0x000000442c3a7225 */ /* 0x000fc800078e00ff */
[----:B------:R-:W-:-:S04]  /*1ede0*/  IMAD.WIDE.U32 R60, P2, R44, R72, R60 ;  /* 0x000000482c3c7225 */ /* 0x000fc8000784003c */
[----:B------:R-:W-:Y:S01]  /*1edf0*/  IMAD.WIDE.U32 R42, R18, R70, RZ ;  /* 0x00000046122a7225 */ /* 0x000fe200078e00ff */
[----:B------:R-:W-:-:S03]  /*1ee00*/  IADD3 RZ, P5, PT, R59, R60, RZ ;  /* 0x0000003c3bff7210 */ /* 0x000fc60007fbe0ff */
[----:B------:R-:W-:-:S04]  /*1ee10*/  IMAD.WIDE.U32 R38, P3, R18, R80, R38 ;  /* 0x0000005012267225 */ /* 0x000fc80007860026 */
[----:B------:R-:W-:Y:S01]  /*1ee20*/  IMAD.X R57, RZ, RZ, RZ, P4 ;  /* 0x000000ffff397224 */ /* 0x000fe200020e06ff */
[----:B------:R-:W-:Y:S01]  /*1ee30*/  ISETP.GE.U32.AND P4, PT, R81, R56, PT ;  /* 0x000000385100720c */ /* 0x000fe20003f86070 */
[----:B------:R-:W-:Y:S01]  /*1ee40*/  IMAD.X R59, RZ, RZ, RZ, P2 ;  /* 0x000000ffff3b7224 */ /* 0x000fe200010e06ff */
[----:B------:R-:W-:Y:S01]  /*1ee50*/  IADD3 RZ, P2, PT, R43, R38, RZ ;  /* 0x000000262bff7210 */ /* 0x000fe20007f5e0ff */
[----:B------:R-:W-:Y:S01]  /*1ee60*/  IMAD R38, R80, R18, RZ ;  /* 0x0000001250267224 */ /* 0x000fe200078e02ff */
[----:B------:R-:W-:Y:S01]  /*1ee70*/  ISETP.GE.U32.AND.EX P4, PT, R19, R62, PT, P4 ;  /* 0x0000003e1300720c */ /* 0x000fe20003f86140 */
[----:B------:R-:W-:-:S04]  /*1ee80*/  IMAD.WIDE.U32 R42, R45, R67, RZ ;  /* 0x000000432d2a7225 */ /* 0x000fc800078e00ff */
[----:B------:R-:W-:Y:S02]  /*1ee90*/  IMAD.MOV.U32 R56, RZ, RZ, R41 ;  /* 0x000000ffff387224 */ /* 0x000fe400078e0029 */
[----:B------:R-:W-:-:S04]  /*1eea0*/  IMAD.WIDE.U32 R40, R70, R18, RZ ;  /* 0x0000001246287225 */ /* 0x000fc800078e00ff */
[----:B------:R-:W-:Y:S01]  /*1eeb0*/  IMAD R63, R45, R70, R38 ;  /* 0x000000462d3f7224 */ /* 0x000fe200078e0226 */
[----:B------:R-:W-:Y:S01]  /*1eec0*/  SEL R38, RZ, 0x1, P4 ;  /* 0x00000001ff267807 */ /* 0x000fe20002000000 */
[----:B------:R-:W-:Y:S02]  /*1eed0*/  IMAD.MOV.U32 R58, RZ, RZ, R61 ;  /* 0x000000ffff3a7224 */ /* 0x000fe400078e003d */
[----:B------:R-:W-:-:S04]  /*1eee0*/  IMAD.WIDE.U32 R60, R18, R67, RZ ;  /* 0x00000043123c7225 */ /* 0x000fc800078e00ff */
[----:B------:R-:W-:-:S04]  /*1eef0*/  IMAD.WIDE.U32 R42, P4, R18, R73, R42 ;  /* 0x00000049122a7225 */ /* 0x000fc8000788002a */
[----:B------:R-:W-:Y:S02]  /*1ef00*/  IMAD.IADD R41, R41, 0x1, R63 ;  /* 0x0000000129297824 */ /* 0x000fe400078e023f */
[----:B------:R-:W-:Y:S01]  /*1ef10*/  IMAD.WIDE.U32.X R56, R47, R71, R56, P6 ;  /* 0x000000472f387225 */ /* 0x000fe200030e0438 */
[----:B------:R-:W-:-:S03]  /*1ef20*/  IADD3 R83, P6, PT, R65, R40, RZ ;  /* 0x0000002841537210 */ /* 0x000fc60007fde0ff */
[----:B------:R-:W-:-:S04]  /*1ef30*/  IMAD.WIDE.U32 R62, R45, R69, RZ ;  /* 0x000000452d3e7225 */ /* 0x000fc800078e00ff */
[----:B------:R-:W-:Y:S01]  /*1ef40*/  IMAD.WIDE.U32.X R58, R47, R72, R58, P5 ;  /* 0x000000482f3a7225 */ /* 0x000fe200028e043a */
[----:B------:R-:W-:-:S03]  /*1ef50*/  IADD3 RZ, P5, PT, R61, R42, RZ ;  /* 0x0000002a3dff7210 */ /* 0x000fc60007fbe0ff */
[----:B------:R-:W-:Y:S02]  /*1ef60*/  IMAD.X R42, R41, 0x1, R64, P6 ;  /* 0x00000001292a7824 */ /* 0x000fe400030e0640 */
[----:B------:R-:W-:-:S04]  /*1ef70*/  IMAD.WIDE.U32 R60, P6, R18, R71, R62 ;  /* 0x00000047123c7225 */ /* 0x000fc800078c003e */
[----:B------:R-:W-:-:S04]  /*1ef80*/  IMAD.WIDE.U32 R62, R18, R69, RZ ;  /* 0x00000045123e7225 */ /* 0x000fc800078e00ff */
[----:B------:R-:W-:Y:S01]  /*1ef90*/  IMAD.X R65, RZ, RZ, RZ, P3 ;  /* 0x000000ffff417224 */ /* 0x000fe200018e06ff */
[----:B------:R-:W-:Y:S01]  /*1efa0*/  IADD3 RZ, P3, PT, R63, R60, RZ ;  /* 0x0000003c3fff7210 */ /* 0x000fe20007f7e0ff */
[----:B------:R-:W-:Y:S02]  /*1efb0*/  IMAD.MOV.U32 R64, RZ, RZ, R39 ;  /* 0x000000ffff407224 */ /* 0x000fe400078e0027 */
[----:B------:R-:W-:Y:S02]  /*1efc0*/  IMAD R60, R80, R11, RZ ;  /* 0x0000000b503c7224 */ /* 0x000fe400078e02ff */
[----:B------:R-:W-:Y:S01]  /*1efd0*/  IMAD.WIDE.U32.X R64, R45, R80, R64, P2 ;  /* 0x000000502d407225 */ /* 0x000fe200010e0440 */
[----:B------:R-:W-:-:S03]  /*1efe0*/  IADD3 R74, P2, PT, R81, R74, RZ ;  /* 0x0000004a514a7210 */ /* 0x000fc60007f5e0ff */
[----:B------:R-:W-:Y:S02]  /*1eff0*/  IMAD R13, R13, R70, R60 ;  /* 0x000000460d0d7224 */ /* 0x000fe400078e023c */
[----:B------:R-:W-:Y:S01]  /*1f000*/  IMAD.X R63, RZ, RZ, RZ, P4 ;  /* 0x000000ffff3f7224 */ /* 0x000fe200020e06ff */
[----:B------:R-:W-:Y:S01]  /*1f010*/  ISETP.GE.U32.AND P4, PT, R74, R81, PT ;  /* 0x000000514a00720c */ /* 0x000fe20003f86070 */
[----:B------:R-:W-:Y:S01]  /*1f020*/  IMAD.X R79, R19, 0x1, R79, P2 ;  /* 0x00000001134f7824 */ /* 0x000fe200010e064f */
[----:B------:R-:W-:Y:S01]  /*1f030*/  ISETP.GE.U32.AND P2, PT, R83, R40, PT ;  /* 0x000000285300720c */ /* 0x000fe20003f46070 */
[-C--:B------:R-:W-:Y:S02]  /*1f040*/  IMAD R60, R71, R44.reuse, RZ ;  /* 0x0000002c473c7224 */ /* 0x080fe400078e02ff */
[-C--:B------:R-:W-:Y:S01]  /*1f050*/  IMAD R62, R72, R44.reuse, RZ ;  /* 0x0000002c483e7224 */ /* 0x080fe200078e02ff */
[----:B------:R-:W-:Y:S01]  /*1f060*/  ISETP.GE.U32.AND.EX P4, PT, R79, R19, PT, P4 ;  /* 0x000000134f00720c */ /* 0x000fe20003f86140 */
[----:B------:R-:W-:Y:S01]  /*1f070*/  IMAD R39, R47, R69, R60 ;  /* 0x000000452f277224 */ /* 0x000fe200078e023c */
[----:B------:R-:W-:Y:S01]  /*1f080*/  ISETP.GE.U32.AND.EX P2, PT, R42, R41, PT, P2 ;  /* 0x000000292a00720c */ /* 0x000fe20003f46120 */
[----:B------:R-:W-:-:S03]  /*1f090*/  IMAD.WIDE.U32 R80, R69, R44, RZ ;  /* 0x0000002c45507225 */ /* 0x000fc600078e00ff */
[----:B------:R-:W-:Y:S01]  /*1f0a0*/  SEL R19, RZ, 0x1, P2 ;  /* 0x00000001ff137807 */ /* 0x000fe20001000000 */
[----:B------:R-:W-:Y:S02]  /*1f0b0*/  IMAD R47, R47, R68, R62 ;  /* 0x000000442f2f7224 */ /* 0x000fe400078e023e */
[----:B------:R-:W-:Y:S01]  /*1f0c0*/  IMAD.MOV.U32 R62, RZ, RZ, R43 ;  /* 0x000000ffff3e7224 */ /* 0x000fe200078e002b */
[----:B------:R-:W-:Y:S01]  /*1f0d0*/  SEL R43, RZ, 0x1, P4 ;  /* 0x00000001ff2b7807 */ /* 0x000fe20002000000 */
[----:B------:R-:W-:Y:S01]  /*1f0e0*/  IMAD.IADD R60, R81, 0x1, R39 ;  /* 0x00000001513c7824 */ /* 0x000fe200078e0227 */
[----:B------:R-:W-:Y:S01]  /*1f0f0*/  IADD3 R81, P4, PT, R74, R80, RZ ;  /* 0x000000504a517210 */ /* 0x000fe20007f9e0ff */
[----:B------:R-:W-:Y:S02]  /*1f100*/  IMAD R40, R73, R18, RZ ;  /* 0x0000001249287224 */ /* 0x000fe400078e02ff */
[----:B------:R-:W-:-:S04]  /*1f110*/  IMAD.WIDE.U32.X R62, R45, R73, R62, P5 ;  /* 0x000000492d3e7225 */ /* 0x000fc800028e043e */
[----:B------:R-:W-:Y:S02]  /*1f120*/  IMAD R73, R45, R67, R40 ;  /* 0x000000432d497224 */ /* 0x000fe400078e0228 */
[----:B------:R-:W-:-:S04]  /*1f130*/  IMAD.WIDE.U32 R40, R67, R18, RZ ;  /* 0x0000001243287225 */ /* 0x000fc800078e00ff */
[----:B------:R-:W-:Y:S01]  /*1f140*/  IMAD.X R85, R60, 0x1, R79, P4 ;  /* 0x000000013c557824 */ /* 0x000fe200020e064f */
[----:B------:R-:W-:Y:S01]  /*1f150*/  IADD3 R79, P2, PT, R81, R82, RZ ;  /* 0x00000052514f7210 */ /* 0x000fe20007f5e0ff */
[----:B------:R-:W-:Y:S01]  /*1f160*/  IMAD.X R39, RZ, RZ, RZ, P6 ;  /* 0x000000ffff277224 */ /* 0x000fe200030e06ff */
[----:B------:R-:W-:Y:S01]  /*1f170*/  IADD3 R43, P5, P4, R43, R36, R38 ;  /* 0x000000242b2b7210 */ /* 0x000fe20007cbe026 */
[----:B------:R-:W-:Y:S01]  /*1f180*/  IMAD.IADD R73, R41, 0x1, R73 ;  /* 0x0000000129497824 */ /* 0x000fe200078e0249 */
[----:B------:R-:W-:Y:S01]  /*1f190*/  IADD3 R67, P6, PT, R79, R40, RZ ;  /* 0x000000284f437210 */ /* 0x000fe20007fde0ff */
[----:B------:R-:W-:Y:S01]  /*1f1a0*/  IMAD.X R36, R85, 0x1, R46, P2 ;  /* 0x0000000155247824 */ /* 0x000fe200010e062e */
[----:B------:R-:W-:Y:S01]  /*1f1b0*/  IADD3.X R41, PT, PT, RZ, R37, RZ, P5, P4 ;  /* 0x00000025ff297210 */ /* 0x000fe20002fe84ff */
[----:B------:R-:W-:Y:S01]  /*1f1c0*/  IMAD.MOV.U32 R38, RZ, RZ, R61 ;  /* 0x000000ffff267224 */ /* 0x000fe200078e003d */
[----:B------:R-:W-:Y:S01]  /*1f1d0*/  ISETP.GE.U32.AND P4, PT, R79, R81, PT ;  /* 0x000000514f00720c */ /* 0x000fe20003f86070 */
[----:B------:R-:W-:Y:S01]  /*1f1e0*/  IMAD.X R46, R73, 0x1, R36, P6 ;  /* 0x00000001492e7824 */ /* 0x000fe200030e0624 */
[----:B------:R-:W-:Y:S01]  /*1f1f0*/  ISETP.GE.U32.AND P2, PT, R81, R80, PT ;  /* 0x000000505100720c */ /* 0x000fe20003f46070 */
[----:B------:R-:W-:Y:S01]  /*1f200*/  IMAD.WIDE.U32.X R38, R45, R71, R38, P3 ;  /* 0x000000472d267225 */ /* 0x000fe200018e0426 */
[----:B------:R-:W-:-:S02]  /*1f210*/  IADD3 R19, P6, P5, R67, R64, R19 ;  /* 0x0000004043137210 */ /* 0x000fc40007dde013 */
[----:B------:R-:W-:Y:S01]  /*1f220*/  ISETP.GE.U32.AND.EX P4, PT, R36, R85, PT, P4 ;  /* 0x000000552400720c */ /* 0x000fe20003f86140 */
[----:B------:R-:W-:Y:S01]  /*1f230*/  IMAD.WIDE.U32 R36, R68, R44, RZ ;  /* 0x0000002c44247225 */ /* 0x000fe200078e00ff */
[----:B------:R-:W-:Y:S02]  /*1f240*/  ISETP.GE.U32.AND.EX P2, PT, R85, R60, PT, P2 ;  /* 0x0000003c5500720c */ /* 0x000fe40003f46120 */
[----:B------:R-:W-:Y:S01]  /*1f250*/  IADD3.X R65, PT, PT, R46, R65, RZ, P6, P5 ;  /* 0x000000412e417210 */ /* 0x000fe200037ea4ff */
[----:B------:R-:W-:Y:S01]  /*1f260*/  IMAD.IADD R37, R37, 0x1, R47 ;  /* 0x0000000125257824 */ /* 0x000fe200078e022f */
[----:B------:R-:W-:Y:S02]  /*1f270*/  ISETP.GE.U32.AND P5, PT, R67, R40, PT ;  /* 0x000000284300720c */ /* 0x000fe40003fa6070 */
[----:B------:R-:W-:Y:S02]  /*1f280*/  SEL R61, RZ, 0x1, P4 ;  /* 0x00000001ff3d7807 */ /* 0x000fe40002000000 */
[----:B------:R-:W-:-:S02]  /*1f290*/  ISETP.GE.U32.AND P4, PT, R19, R67, PT ;  /* 0x000000431300720c */ /* 0x000fc40003f86070 */
[----:B------:R-:W-:Y:S02]  /*1f2a0*/  SEL R40, RZ, 0x1, P2 ;  /* 0x00000001ff287807 */ /* 0x000fe40001000000 */
[----:B------:R-:W-:Y:S02]  /*1f2b0*/  ISETP.GE.U32.AND.EX P2, PT, R46, R73, PT, P5 ;  /* 0x000000492e00720c */ /* 0x000fe40003f46150 */
[C---:B------:R-:W-:Y:S01]  /*1f2c0*/  ISETP.GE.U32.AND.EX P4, PT, R65.reuse, R46, PT, P4 ;  /* 0x0000002e4100720c */ /* 0x040fe20003f86140 */
[----:B------:R-:W-:Y:S01]  /*1f2d0*/  IMAD.WIDE.U32 R46, R65, 0x3d1, RZ ;  /* 0x000003d1412e7825 */ /* 0x000fe200078e00ff */
[----:B------:R-:W-:Y:S02]  /*1f2e0*/  SEL R44, RZ, 0x1, P2 ;  /* 0x00000001ff2c7807 */ /* 0x000fe40001000000 */
[----:B------:R-:W-:Y:S01]  /*1f2f0*/  IADD3 R61, P6, P5, R61, R56, R40 ;  /* 0x000000383d3d7210 */ /* 0x000fe20007dde028 */
[----:B------:R-:W-:Y:S01]  /*1f300*/  IMAD R40, R71, R18, RZ ;  /* 0x0000001247287224 */ /* 0x000fe200078e02ff */
[----:B------:R-:W-:-:S02]  /*1f310*/  IADD3 R60, P2, PT, R43, R36, RZ ;  /* 0x000000242b3c7210 */ /* 0x000fc40007f5e0ff */
[----:B------:R-:W-:Y:S02]  /*1f320*/  SEL R43, RZ, 0x1, P4 ;  /* 0x00000001ff2b7807 */ /* 0x000fe40002000000 */
[----:B------:R-:W-:Y:S01]  /*1f330*/  IADD3.X R67, PT, PT, RZ, R57, RZ, P6, P5 ;  /* 0x00000039ff437210 */ /* 0x000fe200037ea4ff */
[----:B------:R-:W-:Y:S01]  /*1f340*/  IMAD.X R64, R37, 0x1, R41, P2 ;  /* 0x0000000125407824 */ /* 0x000fe200010e0629 */
[----:B------:R-:W-:Y:S01]  /*1f350*/  IADD3 R44, P5, P3, R43, R62, R44 ;  /* 0x0000003e2b2c7210 */ /* 0x000fe20007bbe02c */
[----:B------:R-:W-:Y:S01]  /*1f360*/  IMAD R43, R45, R69, R40 ;  /* 0x000000452d2b7224 */ /* 0x000fe200078e0228 */
[C---:B------:R-:W-:Y:S01]  /*1f370*/  IADD3 R57, P2, PT, R60.reuse, R61, RZ ;  /* 0x0000003d3c397210 */ /* 0x040fe20007f5e0ff */
[----:B------:R-:W-:Y:S01]  /*1f380*/  IMAD.WIDE.U32 R40, R69, R18, RZ ;  /* 0x0000001245287225 */ /* 0x000fe200078e00ff */
[----:B------:R-:W-:Y:S02]  /*1f390*/  ISETP.GE.U32.AND P4, PT, R60, R36, PT ;  /* 0x000000243c00720c */ /* 0x000fe40003f86070 */
[----:B------:R-:W-:Y:S01]  /*1f3a0*/  IADD3.X R62, PT, PT, RZ, R63, RZ, P5, P3 ;  /* 0x0000003fff3e7210 */ /* 0x000fe20002fe64ff */
[----:B------:R-:W-:Y:S01]  /*1f3b0*/  IMAD.IADD R56, R41, 0x1, R43 ;  /* 0x0000000129387824 */ /* 0x000fe200078e022b */
[C---:B------:R-:W-:Y:S01]  /*1f3c0*/  ISETP.GE.U32.AND.EX P4, PT, R64.reuse, R37, PT, P4 ;  /* 0x000000254000720c */ /* 0x040fe20003f86140 */
[----:B------:R-:W-:Y:S01]  /*1f3d0*/  IMAD.X R61, R64, 0x1, R67, P2 ;  /* 0x00000001403d7824 */ /* 0x000fe200010e0643 */
[----:B------:R-:W-:Y:S01]  /*1f3e0*/  IADD3 R43, P2, PT, R57, R40, RZ ;  /* 0x00000028392b7210 */ /* 0x000fe20007f5e0ff */
[----:B------:R-:W-:Y:S01]  /*1f3f0*/  IMAD.WIDE.U32 R46, P3, R19, 0x1, R46 ;  /* 0x00000001132e7825 */ /* 0x000fe2000786002e */
[----:B------:R-:W-:-:S03]  /*1f400*/  ISETP.GE.U32.AND P5, PT, R57, R60, PT ;  /* 0x0000003c3900720c */ /* 0x000fc60003fa6070 */
[----:B------:R-:W-:Y:S01]  /*1f410*/  IMAD.WIDE.U32 R36, R19, 0x3d1, RZ ;  /* 0x000003d113247825 */ /* 0x000fe200078e00ff */
[----:B------:R-:W-:-:S03]  /*1f420*/  ISETP.GE.U32.AND.EX P5, PT, R61, R64, PT, P5 ;  /* 0x000000403d00720c */ /* 0x000fc60003fa6150 */
[----:B------:R-:W-:Y:S01]  /*1f430*/  IMAD.X R19, R56, 0x1, R61, P2 ;  /* 0x0000000138137824 */ /* 0x000fe200010e063d */
[----:B------:R-:W-:Y:S01]  /*1f440*/  IADD3 R57, P2, PT, R43, R44, RZ ;  /* 0x0000002c2b397210 */ /* 0x000fe20007f5e0ff */
[----:B------:R-:W-:Y:S01]  /*1f450*/  IMAD.X R41, RZ, RZ, RZ, P3 ;  /* 0x000000ffff297224 */ /* 0x000fe200018e06ff */
[----:B------:R-:W-:Y:S02]  /*1f460*/  IADD3 R37, P6, PT, R37, R46, RZ ;  /* 0x0000002e25257210 */ /* 0x000fe40007fde0ff */
[----:B------:R-:W-:Y:S01]  /*1f470*/  ISETP.GE.U32.AND P3, PT, R57, R43, PT ;  /* 0x0000002b3900720c */ /* 0x000fe20003f66070 */
[----:B------:R-:W-:Y:S01]  /*1f480*/  IMAD.X R44, R19, 0x1, R62, P2 ;  /* 0x00000001132c7824 */ /* 0x000fe200010e063e */
[----:B------:R-:W-:Y:S01]  /*1f490*/  ISETP.GE.U32.AND P2, PT, R43, R40, PT ;  /* 0x000000282b00720c */ /* 0x000fe20003f46070 */
[----:B------:R-:W-:Y:S01]  /*1f4a0*/  IMAD.WIDE.U32 R70, R11, R70, R36 ;  /* 0x000000460b467225 */ /* 0x000fe200078e0024 */
[----:B------:R-:W-:Y:S02]  /*1f4b0*/  SEL R11, RZ, 0x1, P4 ;  /* 0x00000001ff0b7807 */ /* 0x000fe40002000000 */
[----:B------:R-:W-:Y:S01]  /*1f4c0*/  ISETP.GE.U32.AND.EX P2, PT, R19, R56, PT, P2 ;  /* 0x000000381300720c */ /* 0x000fe20003f46120 */
[----:B------:R-:W-:Y:S01]  /*1f4d0*/  IMAD.MOV.U32 R40, RZ, RZ, R47 ;  /* 0x000000ffff287224 */ /* 0x000fe200078e002f */
[----:B------:R-:W-:Y:S01]  /*1f4e0*/  SEL R61, RZ, 0x1, P5 ;  /* 0x00000001ff3d7807 */ /* 0x000fe20002800000 */
[C---:B------:R-:W-:Y:S01]  /*1f4f0*/  IMAD.WIDE.U32 R46, R44.reuse, 0x3d1, RZ ;  /* 0x000003d12c2e7825 */ /* 0x040fe200078e00ff */
[----:B------:R-:W-:-:S02]  /*1f500*/  ISETP.GE.U32.AND.EX P3, PT, R44, R19, PT, P3 ;  /* 0x000000132c00720c */ /* 0x000fc40003f66130 */
[----:B------:R-:W-:Y:S01]  /*1f510*/  SEL R19, RZ, 0x1, P2 ;  /* 0x00000001ff137807 */ /* 0x000fe20001000000 */
[----:B------:R-:W-:Y:S01]  /*1f520*/  IMAD.WIDE.U32.X R40, R65, 0x1, R40, P6 ;  /* 0x0000000141287825 */ /* 0x000fe200030e0428 */
[----:B------:R-:W-:Y:S02]  /*1f530*/  IADD3 R61, P2, P5, R61, R58, R11 ;  /* 0x0000003a3d3d7210 */ /* 0x000fe40007d5e00b */
[----:B------:R-:W-:Y:S01]  /*1f540*/  ISETP.GE.U32.AND P4, PT, R70, R36, PT ;  /* 0x000000244600720c */ /* 0x000fe20003f86070 */
[----:B------:R-:W-:Y:S01]  /*1f550*/  IMAD.IADD R11, R71, 0x1, R13 ;  /* 0x00000001470b7824 */ /* 0x000fe200078e020d */
[----:B------:R-:W-:Y:S01]  /*1f560*/  SEL R13, RZ, 0x1, P3 ;  /* 0x00000001ff0d7807 */ /* 0x000fe20001800000 */
[----:B------:R-:W-:Y:S01]  /*1f570*/  IMAD.WIDE.U32 R46, P6, R57, 0x1, R46 ;  /* 0x00000001392e7825 */ /* 0x000fe200078c002e */
[----:B------:R-:W-:Y:S02]  /*1f580*/  IADD3.X R60, PT, PT, RZ, R59, RZ, P2, P5 ;  /* 0x0000003bff3c7210 */ /* 0x000fe400017ea4ff */
[----:B------:R-:W-:Y:S01]  /*1f590*/  ISETP.GE.U32.AND.EX P4, PT, R11, R37, PT, P4 ;  /* 0x000000250b00720c */ /* 0x000fe20003f86140 */
[----:B------:R-:W-:Y:S01]  /*1f5a0*/  IMAD.WIDE.U32 R56, R57, 0x3d1, RZ ;  /* 0x000003d139387825 */ /* 0x000fe200078e00ff */
[----:B------:R-:W-:-:S02]  /*1f5b0*/  IADD3 R58, P2, P3, R13, R38, R19 ;  /* 0x000000260d3a7210 */ /* 0x000fc40007b5e013 */
[----:B------:R-:W-:Y:S01]  /*1f5c0*/  SEL R43, RZ, 0x1, P4 ;  /* 0x00000001ff2b7807 */ /* 0x000fe20002000000 */
[----:B------:R-:W-:Y:S01]  /*1f5d0*/  IMAD.WIDE.U32 R36, R45, R68, RZ ;  /* 0x000000442d247225 */ /* 0x000fe200078e00ff */
[----:B------:R-:W-:Y:S02]  /*1f5e0*/  IADD3.X R59, PT, PT, RZ, R39, RZ, P2, P3 ;  /* 0x00000027ff3b7210 */ /* 0x000fe400017e64ff */
[----:B------:R-:W-:Y:S01]  /*1f5f0*/  IADD3 R77, P3, PT, R77, R56, RZ ;  /* 0x000000384d4d7210 */ /* 0x000fe20007f7e0ff */
[----:B------:R-:W-:Y:S01]  /*1f600*/  IMAD R13, R72, R18, RZ ;  /* 0x00000012480d7224 */ /* 0x000fe200078e02ff */
[----:B------:R-:W-:Y:S01]  /*1f610*/  IADD3 R46, P5, PT, R57, R46, RZ ;  /* 0x0000002e392e7210 */ /* 0x000fe20007fbe0ff */
[----:B------:R-:W-:-:S04]  /*1f620*/  IMAD.WIDE.U32 R38, R68, R18, RZ ;  /* 0x0000001244267225 */ /* 0x000fc800078e00ff */
[----:B------:R-:W-:-:S04]  /*1f630*/  IMAD.WIDE.U32 R36, P2, R18, R72, R36 ;  /* 0x0000004812247225 */ /* 0x000fc80007840024 */
[----:B------:R-:W-:Y:S02]  /*1f640*/  IMAD R63, R45, R68, R13 ;  /* 0x000000442d3f7224 */ /* 0x000fe400078e020d */
[----:B------:R-:W-:Y:S01]  /*1f650*/  IMAD.X R13, R46, 0x1, R76, P3 ;  /* 0x000000012e0d7824 */ /* 0x000fe200018e064c */
[----:B------:R-:W-:Y:S01]  /*1f660*/  IADD3 R43, P3, P4, R77, R40, R43 ;  /* 0x000000284d2b7210 */ /* 0x000fe20007c7e02b */
[----:B------:R-:W-:-:S03]  /*1f670*/  IMAD.WIDE.U32 R68, R18, R68, RZ ;  /* 0x0000004412447225 */ /* 0x000fc600078e00ff */
[----:B------:R-:W-:Y:S01]  /*1f680*/  IADD3.X R40, PT, PT, R13, R41, RZ, P3, P4 ;  /* 0x000000290d287210 */ /* 0x000fe20001fe84ff */
[----:B------:R-:W-:Y:S01]  /*1f690*/  IMAD.X R19, RZ, RZ, RZ, P2 ;  /* 0x000000ffff137224 */ /* 0x000fe200010e06ff */
[----:B------:R-:W-:Y:S01]  /*1f6a0*/  IADD3 R61, P2, PT, R61, R38, RZ ;  /* 0x000000263d3d7210 */ /* 0x000fe20007f5e0ff */
[----:B------:R-:W-:Y:S01]  /*1f6b0*/  IMAD.IADD R39, R39, 0x1, R63 ;  /* 0x0000000127277824 */ /* 0x000fe200078e023f */
[----:B------:R-:W-:Y:S01]  /*1f6c0*/  IADD3 RZ, P3, PT, R69, R36, RZ ;  /* 0x0000002445ff7210 */ /* 0x000fe20007f7e0ff */
[----:B------:R-:W-:Y:S01]  /*1f6d0*/  IMAD.MOV.U32 R18, RZ, RZ, R37 ;  /* 0x000000ffff127224 */ /* 0x000fe200078e0025 */
[----:B------:R-:W-:Y:S01]  /*1f6e0*/  IADD3 R57, P4, PT, R61, R58, RZ ;  /* 0x0000003a3d397210 */ /* 0x000fe20007f9e0ff */
[----:B------:R-:W-:Y:S01]  /*1f6f0*/  IMAD.X R36, R39, 0x1, R60, P2 ;  /* 0x0000000127247824 */ /* 0x000fe200010e063c */
        /* <DEDUP_REMOVED lines=21> */
[----:B------:R-:W-:Y:S02]  /*1f850*/  IADD3.X R57, PT, PT, RZ, R19, RZ, P3, P5 ;  /* 0x00000013ff397210 */ /* 0x000fe40001fea4ff */
[----:B------:R-:W-:Y:S01]  /*1f860*/  IADD3 R13, P4, P6, R13, R44, R18 ;  /* 0x0000002c0d0d7210 */ /* 0x000fe20007e9e012 */
[----:B------:R-:W-:Y:S01]  /*1f870*/  IMAD.MOV.U32 R44, RZ, RZ, R37 ;  /* 0x000000ffff2c7224 */ /* 0x000fe200078e0025 */
        /* <DEDUP_REMOVED lines=8> */
[----:B------:R-:W-:Y:S01]  /*1f900*/  IMAD.WIDE.U32.X R44, R59, 0x1, R44, P3 ;  /* 0x000000013b2c7825 */ /* 0x000fe200018e042c */
[----:B------:R-:W-:Y:S02]  /*1f910*/  ISETP.GE.U32.AND P5, PT, R39, R78, PT ;  /* 0x0000004e2700720c */ /* 0x000fe40003fa6070 */
[C---:B------:R-:W-:Y:S01]  /*1f920*/  ISETP.GE.U32.AND.EX P2, PT, R75.reuse, R46, PT, P2 ;  /* 0x0000002e4b00720c */ /* 0x040fe20003f46120 */
[----:B------:R-:W-:Y:S02]  /*1f930*/  IMAD.X R36, R75, 0x1, R36, P4 ;  /* 0x000000014b247824 */ /* 0x000fe400020e0624 */
[----:B------:R-:W-:Y:S01]  /*1f940*/  IMAD.WIDE.U32 R46, R41, 0x3d1, RZ ;  /* 0x000003d1292e7825 */ /* 0x000fe200078e00ff */
[----:B------:R-:W-:-:S02]  /*1f950*/  SEL R38, RZ, 0x1, P2 ;  /* 0x00000001ff267807 */ /* 0x000fc40001000000 */
[----:B------:R-:W-:Y:S01]  /*1f960*/  ISETP.GE.U32.AND.EX P3, PT, R36, R75, PT, P5 ;  /* 0x0000004b2400720c */ /* 0x000fe20003f66150 */
[----:B------:R-:W-:Y:S01]  /*1f970*/  IMAD.WIDE.U32 R18, P5, R41, 0x1, R18 ;  /* 0x0000000129127825 */ /* 0x000fe200078a0012 */
[----:B------:R-:W-:Y:S02]  /*1f980*/  IADD3 R83, P6, PT, R83, R46, RZ ;  /* 0x0000002e53537210 */ /* 0x000fe40007fde0ff */
[----:B------:R-:W-:Y:S02]  /*1f990*/  SEL R13, RZ, 0x1, P3 ;  /* 0x00000001ff0d7807 */ /* 0x000fe40001800000 */
[----:B------:R-:W-:Y:S02]  /*1f9a0*/  IADD3 R18, P4, PT, R47, R18, RZ ;  /* 0x000000122f127210 */ /* 0x000fe40007f9e0ff */
[----:B------:R-:W-:Y:S01]  /*1f9b0*/  IADD3 R38, P2, P3, R13, R44, R38 ;  /* 0x0000002c0d267210 */ /* 0x000fe20007b5e026 */
[----:B------:R-:W-:Y:S02]  /*1f9c0*/  IMAD.MOV.U32 R44, RZ, RZ, R19 ;  /* 0x000000ffff2c7224 */ /* 0x000fe400078e0013 */
[----:B------:R-:W-:Y:S01]  /*1f9d0*/  IMAD.X R13, R18, 0x1, R42, P6 ;  /* 0x00000001120d7824 */ /* 0x000fe200030e062a */
[----:B------:R-:W-:-:S02]  /*1f9e0*/  IADD3 R37, P6, PT, R83, R38, RZ ;  /* 0x0000002653257210 */ /* 0x000fc40007fde0ff */
        /* <DEDUP_REMOVED lines=57> */
.L_x_105:
[----:B------:R-:W-:-:S04]  /*1fd80*/  ISETP.GT.U32.AND P2, PT, R37, UR36, PT ;  /* 0x0000002425007c0c */ /* 0x000fc8000bf44070 */
[----:B------:R-:W-:-:S13]  /*1fd90*/  ISETP.GT.U32.AND.EX P2, PT, R38, UR37, PT, P2 ;  /* 0x0000002526007c0c */ /* 0x000fda000bf44120 */
        /* <DEDUP_REMOVED lines=33> */
.L_x_106:
[----:B0-----:R-:W-:Y:S02]  /*1ffb0*/  IADD3 R18, P5, P6, R37, -UR36, -R6 ;  /* 0x8000002425127c10 */ /* 0x001fe4000febe806 */
[-C--:B------:R-:W-:Y:S02]  /*1ffc0*/  IADD3 R43, P2, PT, R43, -R6.reuse, RZ ;  /* 0x800000062b2b7210 */ /* 0x080fe40007f5e0ff */
[----:B------:R-:W-:Y:S02]  /*1ffd0*/  IADD3 R39, P3, PT, R39, -R6, RZ ;  /* 0x8000000627277210 */ /* 0x000fe40007f7e0ff */
[----:B------:R-:W-:Y:S02]  /*1ffe0*/  IADD3 R13, P4, PT, R13, -R2, RZ ;  /* 0x800000020d0d7210 */ /* 0x000fe40007f9e0ff */
[----:B-1----:R-:W-:Y:S02]  /*1fff0*/  IADD3.X R19, PT, PT, R38, ~UR37, ~R7, P5, P6 ;  /* 0x8000002526137c10 */ /* 0x002fe4000afecc07 */
[----:B------:R-:W-:Y:S01]  /*20000*/  IADD3 R67, P5, PT, R43, -UR14, RZ ;  /* 0x8000000e2b437c10 */ /* 0x000fe2000ffbe0ff */
[----:B------:R-:W-:Y:S01]  /*20010*/  IMAD.X R11, R11, 0x1, ~R3, P4 ;  /* 0x000000010b0b7824 */ /* 0x000fe200020e0e03 */
[----:B------:R-:W-:-:S02]  /*20020*/  IADD3 R64, P6, PT, R39, -UR12, RZ ;  /* 0x8000000c27407c10 */ /* 0x000fc4000ffde0ff */
[--C-:B------:R-:W-:Y:S02]  /*20030*/  IADD3.X R68, PT, PT, R40, ~UR15, ~R7.reuse, P5, P2 ;  /* 0x8000000f28447c10 */ /* 0x100fe4000afe4c07 */
[----:B------:R-:W-:-:S09]  /*20040*/  IADD3.X R65, PT, PT, R36, ~UR13, ~R7, P6, P3 ;  /* 0x8000000d24417c10 */ /* 0x000fd2000b7e6c07 */
.L_x_107:
[----:B------:R-:W-:-:S04]  /*20050*/  IMAD.WIDE.U32 R56, R29, R55, RZ ;  /* 0x000000371d387225 */ /* 0x000fc800078e00ff */
[----:B------:R-:W-:-:S04]  /*20060*/  IMAD.WIDE.U32 R38, R29, R49, RZ ;  /* 0x000000311d267225 */ /* 0x000fc800078e00ff */
[----:B------:R-:W-:-:S04]  /*20070*/  IMAD.WIDE.U32 R58, R28, R55, RZ ;  /* 0x000000371c3a7225 */ /* 0x000fc800078e00ff */
[----:B------:R-:W-:-:S04]  /*20080*/  IMAD.WIDE.U32 R56, P3, R28, R48, R56 ;  /* 0x000000301c387225 */ /* 0x000fc80007860038 */
[----:B------:R-:W-:-:S04]  /*20090*/  IMAD.WIDE.U32 R44, R31, R55, RZ ;  /* 0x000000371f2c7225 */ /* 0x000fc800078e00ff */
[----:B------:R-:W-:-:S04]  /*200a0*/  IMAD.WIDE.U32 R38, P4, R28, R50, R38 ;  /* 0x000000321c267225 */ /* 0x000fc80007880026 */
[----:B------:R-:W-:-:S04]  /*200b0*/  IMAD.WIDE.U32 R40, R28, R49, RZ ;  /* 0x000000311c287225 */ /* 0x000fc800078e00ff */
[----:B------:R-:W-:Y:S01]  /*200c0*/  IMAD.X R47, RZ, RZ, RZ, P3 ;  /* 0x000000ffff2f7224 */ /* 0x000fe200018e06ff */
[----:B------:R-:W-:Y:S01]  /*200d0*/  IADD3 RZ, P3, PT, R59, R56, RZ ;  /* 0x000000383bff7210 */ /* 0x000fe20007f7e0ff */
[----:B------:R-:W-:Y:S01]  /*200e0*/  IMAD.MOV.U32 R46, RZ, RZ, R57 ;  /* 0x000000ffff2e7224 */ /* 0x000fe200078e0039 */
[----:B------:R-:W-:Y:S01]  /*200f0*/  IADD3 RZ, P6, PT, R41, R38, RZ ;  /* 0x0000002629ff7210 */ /* 0x000fe20007fde0ff */
[----:B------:R-:W-:-:S04]  /*20100*/  IMAD.WIDE.U32 R42, R30, R55, RZ ;  /* 0x000000371e2a7225 */ /* 0x000fc800078e00ff */
[----:B------:R-:W-:-:S04]  /*20110*/  IMAD.WIDE.U32 R44, P2, R30, R48, R44 ;  /* 0x000000301e2c7225 */ /* 0x000fc8000784002c */
[-C--:B------:R-:W-:Y:S02]  /*20120*/  IMAD R38, R50, R28.reuse, RZ ;  /* 0x0000001c32267224 */ /* 0x080fe400078e02ff */
[----:B------:R-:W-:-:S04]  /*20130*/  IMAD.WIDE.U32 R40, R49, R28, RZ ;  /* 0x0000001c31287225 */ /* 0x000fc800078e00ff */
[----:B------:R-:W-:-:S04]  /*20140*/  IMAD.WIDE.U32.X R46, R29, R48, R46, P3 ;  /* 0x000000301d2e7225 */ /* 0x000fc800018e042e */
[----:B------:R-:W-:Y:S01]  /*20150*/  IMAD.X R37, RZ, RZ, RZ, P4 ;  /* 0x000000ffff257224 */ /* 0x000fe200020e06ff */
[----:B------:R-:W-:Y:S01]  /*20160*/  IADD3 RZ, P4, PT, R43, R44, RZ ;  /* 0x0000002c2bff7210 */ /* 0x000fe20007f9e0ff */
[----:B------:R-:W-:Y:S02]  /*20170*/  IMAD R59, R29, R49, R38 ;  /* 0x000000311d3b7224 */ /* 0x000fe400078e0226 */
[----:B------:R-:W-:Y:S02]  /*20180*/  IMAD.MOV.U32 R36, RZ, RZ, R39 ;  /* 0x000000ffff247224 */ /* 0x000fe400078e0027 */
[----:B------:R-:W-:Y:S01]  /*20190*/  IMAD.X R39, RZ, RZ, RZ, P2 ;  /* 0x000000ffff277224 */ /* 0x000fe200010e06ff */
[----:B------:R-:W-:Y:S01]  /*201a0*/  IADD3 R57, P2, PT, R46, R40, RZ ;  /* 0x000000282e397210 */ /* 0x000fe20007f5e0ff */
[-C--:B------:R-:W-:Y:S02]  /*201b0*/  IMAD R44, R48, R30.reuse, RZ ;  /* 0x0000001e302c7224 */ /* 0x080fe400078e02ff */
[----:B------:R-:W-:Y:S01]  /*201c0*/  IMAD.WIDE.U32 R42, R55, R30, RZ ;  /* 0x0000001e372a7225 */ /* 0x000fe200078e00ff */
[----:B------:R-:W-:-:S03]  /*201d0*/  ISETP.GE.U32.AND P3, PT, R57, R40, PT ;  /* 0x000000283900720c */ /* 0x000fc60003f66070 */
[----:B------:R-:W-:Y:S01]  /*201e0*/  IMAD.IADD R41, R41, 0x1, R59 ;  /* 0x0000000129297824 */ /* 0x000fe200078e023b */
[-C--:B------:R-:W-:Y:S01]  /*201f0*/  IADD3 R70, P5, PT, R57, R42.reuse, RZ ;  /* 0x0000002a39467210 */ /* 0x080fe20007fbe0ff */
[----:B------:R-:W-:Y:S02]  /*20200*/  IMAD.MOV.U32 R38, RZ, RZ, R45 ;  /* 0x000000ffff267224 */ /* 0x000fe400078e002d */
[----:B------:R-:W-:Y:S02]  /*20210*/  IMAD R45, R31, R55, R44 ;  /* 0x000000371f2d7224 */ /* 0x000fe400078e022c */
[----:B------:R-:W-:Y:S01]  /*20220*/  IMAD.X R46, R41, 0x1, R47, P2 ;  /* 0x00000001292e7824 */ /* 0x000fe200010e062f */
[----:B------:R-:W-:Y:S01]  /*20230*/  ISETP.GE.U32.AND P2, PT, R70, R42, PT ;  /* 0x0000002a4600720c */ /* 0x000fe20003f46070 */
[----:B------:R-:W-:Y:S02]  /*20240*/  IMAD.IADD R43, R43, 0x1, R45 ;  /* 0x000000012b2b7824 */ /* 0x000fe400078e022d */
[----:B------:R-:W-:Y:S01]  /*20250*/  IMAD R44, R52, R28, RZ ;  /* 0x0000001c342c7224 */ /* 0x000fe200078e02ff */
[----:B------:R-:W-:Y:S01]  /*20260*/  ISETP.GE.U32.AND.EX P3, PT, R46, R41, PT, P3 ;  /* 0x000000292e00720c */ /* 0x000fe20003f66130 */
[----:B------:R-:W-:-:S02]  /*20270*/  IMAD.X R72, R43, 0x1, R46, P5 ;  /* 0x000000012b487824 */ /* 0x000fc400028e062e */
[----:B------:R-:W-:Y:S01]  /*20280*/  IMAD.WIDE.U32 R40, R51, R28, RZ ;  /* 0x0000001c33287225 */ /* 0x000fe200078e00ff */
[----:B------:R-:W-:Y:S02]  /*20290*/  SEL R45, RZ, 0x1, P3 ;  /* 0x00000001ff2d7807 */ /* 0x000fe40001800000 */
[----:B------:R-:W-:Y:S01]  /*202a0*/  ISETP.GE.U32.AND.EX P2, PT, R72, R43, PT, P2 ;  /* 0x0000002b4800720c */ /* 0x000fe20003f46120 */
[C---:B------:R-:W-:Y:S02]  /*202b0*/  IMAD R47, R29.reuse, R51, R44 ;  /* 0x000000331d2f7224 */ /* 0x040fe400078e022c */
[----:B------:R-:W-:Y:S01]  /*202c0*/  IMAD.WIDE.U32.X R36, R29, R50, R36, P6 ;  /* 0x000000321d247225 */ /* 0x000fe200030e0424 */
[----:B------:R-:W-:-:S03]  /*202d0*/  SEL R71, RZ, 0x1, P2 ;  /* 0x00000001ff477807 */ /* 0x000fc60001000000 */
[----:B------:R-:W-:Y:S02]  /*202e0*/  IMAD R46, R50, R30, RZ ;  /* 0x0000001e322e7224 */ /* 0x000fe400078e02ff */
[----:B------:R-:W-:Y:S01]  /*202f0*/  IMAD.IADD R44, R41, 0x1, R47 ;  /* 0x00000001292c7824 */ /* 0x000fe200078e022f */
[----:B------:R-:W-:Y:S01]  /*20300*/  IADD3 R41, P3, P5, R40, R36, R45 ;  /* 0x0000002428297210 */ /* 0x000fe20007d7e02d */
[----:B------:R-:W-:-:S03]  /*20310*/  IMAD.WIDE.U32 R42, R49, R30, RZ ;  /* 0x0000001e312a7225 */ /* 0x000fc600078e00ff */
[----:B------:R-:W-:Y:S01]  /*20320*/  IADD3.X R37, PT, PT, R44, R37, RZ, P3, P5 ;  /* 0x000000252c257210 */ /* 0x000fe20001fea4ff */
[----:B------:R-:W-:Y:S01]  /*20330*/  IMAD R45, R31, R49, R46 ;  /* 0x000000311f2d7224 */ /* 0x000fe200078e022e */
[----:B------:R-:W-:Y:S01]  /*20340*/  IADD3 R63, P2, PT, R41, R42, RZ ;  /* 0x0000002a293f7210 */ /* 0x000fe20007f5e0ff */
[----:B------:R-:W-:Y:S01]  /*20350*/  IMAD.WIDE.U32.X R38, R31, R48, R38, P4 ;  /* 0x000000301f267225 */ /* 0x000fe200020e0426 */
[----:B------:R-:W-:-:S03]  /*20360*/  ISETP.GE.U32.AND P4, PT, R41, R40, PT ;  /* 0x000000282900720c */ /* 0x000fc60003f86070 */
[----:B------:R-:W-:Y:S01]  /*20370*/  IMAD.IADD R60, R43, 0x1, R45 ;  /* 0x000000012b3c7824 */ /* 0x000fe200078e022d */
[----:B------:R-:W-:Y:S01]  /*20380*/  IADD3 R71, P3, P5, R63, R38, R71 ;  /* 0x000000263f477210 */ /* 0x000fe20007d7e047 */
[----:B------:R-:W-:Y:S01]  /*20390*/  IMAD.WIDE.U32 R56, R29, R51, RZ ;  /* 0x000000331d387225 */ /* 0x000fe200078e00ff */
[----:B------:R-:W-:-:S03]  /*203a0*/  ISETP.GE.U32.AND.EX P4, PT, R37, R44, PT, P4 ;  /* 0x0000002c2500720c */ /* 0x000fc60003f86140 */
[----:B------:R-:W-:Y:S02]  /*203b0*/  IMAD.X R61, R60, 0x1, R37, P2 ;  /* 0x000000013c3d7824 */ /* 0x000fe400010e0625 */
[----:B------:R-:W-:-:S03]  /*203c0*/  IMAD.WIDE.U32 R36, R33, R55, RZ ;  /* 0x0000003721247225 */ /* 0x000fc600078e00ff */
[----:B------:R-:W-:Y:S01]  /*203d0*/  IADD3.X R69, PT, PT, R61, R39, RZ, P3, P5 ;  /* 0x000000273d457210 */ /* 0x000fe20001fea4ff */
[----:B------:R-:W-:-:S04]  /*203e0*/  IMAD.WIDE.U32 R58, R28, R51, RZ ;  /* 0x000000331c3a7225 */ /* 0x000fc800078e00ff */
[----:B------:R-:W-:-:S04]  /*203f0*/  IMAD.WIDE.U32 R56, P3, R28, R52, R56 ;  /* 0x000000341c387225 */ /* 0x000fc80007860038 */
[----:B------:R-:W-:-:S04]  /*20400*/  IMAD.WIDE.U32 R38, R31, R49, RZ ;  /* 0x000000311f267225 */ /* 0x000fc800078e00ff */
[----:B------:R-:W-:-:S04]  /*20410*/  IMAD.WIDE.U32 R40, R32, R55, RZ ;  /* 0x0000003720287225 */ /* 0x000fc800078e00ff */
[----:B------:R-:W-:-:S04]  /*20420*/  IMAD.WIDE.U32 R36, P6, R32, R48, R36 ;  /* 0x0000003020247225 */ /* 0x000fc800078c0024 */
[----:B------:R-:W-:Y:S01]  /*20430*/  IMAD.X R47, RZ, RZ, RZ, P3 ;  /* 0x000000ffff2f7224 */ /* 0x000fe200018e06ff */
[----:B------:R-:W-:Y:S01]  /*20440*/  IADD3 RZ, P3, PT, R59, R56, RZ ;  /* 0x000000383bff7210 */ /* 0x000fe20007f7e0ff */
[----:B------:R-:W-:Y:S01]  /*20450*/  IMAD.MOV.U32 R46, RZ, RZ, R57 ;  /* 0x000000ffff2e7224 */ /* 0x000fe200078e0039 */
[----:B------:R-:W-:Y:S01]  /*20460*/  SEL R59, RZ, 0x1, P4 ;  /* 0x00000001ff3b7807 */ /* 0x000fe20002000000 */
[----:B------:R-:W-:Y:S01]  /*20470*/  IMAD.WIDE.U32 R44, R30, R49, RZ ;  /* 0x000000311e2c7225 */ /* 0x000fe200078e00ff */
[----:B------:R-:W-:-:S03]  /*20480*/  IADD3 RZ, P4, PT, R41, R36, RZ ;  /* 0x0000002429ff7210 */ /* 0x000fc60007f9e0ff */
[----:B------:R-:W-:-:S04]  /*20490*/  IMAD.WIDE.U32 R38, P2, R30, R50, R38 ;  /* 0x000000321e267225 */ /* 0x000fc80007840026 */
[----:B------:R-:W-:Y:S01]  /*204a0*/  IMAD.WIDE.U32.X R40, R29, R52, R46, P3 ;  /* 0x000000341d287225 */ /* 0x000fe200018e042e */
[----:B------:R-:W-:Y:S02]  /*204b0*/  ISETP.GE.U32.AND P3, PT, R63, R42, PT ;  /* 0x0000002a3f00720c */ /* 0x000fe40003f66070 */
[----:B------:R-:W-:Y:S01]  /*204c0*/  IADD3 RZ, P5, PT, R45, R38, RZ ;  /* 0x000000262dff7210 */ /* 0x000fe20007fbe0ff */
[----:B------:R-:W-:Y:S01]  /*204d0*/  IMAD R38, R48, R32, RZ ;  /* 0x0000002030267224 */ /* 0x000fe200078e02ff */
[----:B------:R-:W-:Y:S01]  /*204e0*/  ISETP.GE.U32.AND.EX P3, PT, R61, R60, PT, P3 ;  /* 0x0000003c3d00720c */ /* 0x000fe20003f66130 */
[----:B------:R-:W-:Y:S01]  /*204f0*/  IMAD.X R47, RZ, RZ, RZ, P2 ;  /* 0x000000ffff2f7224 */ /* 0x000fe200010e06ff */
[----:B------:R-:W-:Y:S01]  /*20500*/  ISETP.GE.U32.AND P2, PT, R71, R63, PT ;  /* 0x0000003f4700720c */ /* 0x000fe20003f46070 */
[----:B------:R-:W-:Y:S01]  /*20510*/  IMAD.WIDE.U32 R42, R55, R32, RZ ;  /* 0x00000020372a7225 */ /* 0x000fe200078e00ff */
[----:B------:R-:W-:Y:S02]  /*20520*/  SEL R74, RZ, 0x1, P3 ;  /* 0x00000001ff4a7807 */ /* 0x000fe40001800000 */
[----:B------:R-:W-:Y:S01]  /*20530*/  ISETP.GE.U32.AND.EX P2, PT, R69, R61, PT, P2 ;  /* 0x0000003d4500720c */ /* 0x000fe20003f46120 */
[----:B------:R-:W-:Y:S01]  /*20540*/  IMAD R36, R54, R28, RZ ;  /* 0x0000001c36247224 */ /* 0x000fe200078e02ff */
[----:B------:R-:W-:Y:S01]  /*20550*/  IADD3 R71, P3, PT, R71, R42, RZ ;  /* 0x0000002a47477210 */ /* 0x000fe20007f7e0ff */
[----:B------:R-:W-:-:S02]  /*20560*/  IMAD R63, R33, R55, R38 ;  /* 0x00000037213f7224 */ /* 0x000fc400078e0226 */
[----:B------:R-:W-:Y:S02]  /*20570*/  IMAD R57, R29, R53, R36 ;  /* 0x000000351d397224 */ /* 0x000fe400078e0224 */
[----:B------:R-:W-:Y:S01]  /*20580*/  IMAD.IADD R36, R43, 0x1, R63 ;  /* 0x000000012b247824 */ /* 0x000fe200078e023f */
[----:B------:R-:W-:Y:S01]  /*20590*/  SEL R43, RZ, 0x1, P2 ;  /* 0x00000001ff2b7807 */ /* 0x000fe20001000000 */
[----:B------:R-:W-:-:S04]  /*205a0*/  IMAD.WIDE.U32 R44, R53, R28, RZ ;  /* 0x0000001c352c7225 */ /* 0x000fc800078e00ff */
[----:B------:R-:W-:Y:S02]  /*205b0*/  IMAD.MOV.U32 R46, RZ, RZ, R39 ;  /* 0x000000ffff2e7224 */ /* 0x000fe400078e0027 */
[----:B------:R-:W-:Y:S01]  /*205c0*/  IMAD.X R69, R36, 0x1, R69, P3 ;  /* 0x0000000124457824 */ /* 0x000fe200018e0645 */
[----:B------:R-:W-:Y:S01]  /*205d0*/  ISETP.GE.U32.AND P3, PT, R71, R42, PT ;  /* 0x0000002a4700720c */ /* 0x000fe20003f66070 */
[----:B------:R-:W-:Y:S02]  /*205e0*/  IMAD.IADD R56, R45, 0x1, R57 ;  /* 0x000000012d387824 */ /* 0x000fe400078e0239 */
[----:B------:R-:W-:Y:S01]  /*205f0*/  IMAD.WIDE.U32.X R38, R31, R50, R46, P5 ;  /* 0x000000321f267225 */ /* 0x000fe200028e042e */
[----:B------:R-:W-:Y:S02]  /*20600*/  IADD3 R45, P2, P5, R44, R40, R59 ;  /* 0x000000282c2d7210 */ /* 0x000fe40007d5e03b */
[----:B------:R-:W-:Y:S01]  /*20610*/  ISETP.GE.U32.AND.EX P3, PT, R69, R36, PT, P3 ;  /* 0x000000244500720c */ /* 0x000fe20003f66130 */
[-C--:B------:R-:W-:Y:S01]  /*20620*/  IMAD R36, R52, R30.reuse, RZ ;  /* 0x0000001e34247224 */ /* 0x080fe200078e02ff */
[----:B------:R-:W-:Y:S01]  /*20630*/  IADD3.X R57, PT, PT, R56, R41, RZ, P2, P5 ;  /* 0x0000002938397210 */ /* 0x000fe200017ea4ff */
[----:B------:R-:W-:Y:S01]  /*20640*/  IMAD.WIDE.U32 R46, R51, R30, RZ ;  /* 0x0000001e332e7225 */ /* 0x000fe200078e00ff */
[----:B------:R-:W-:-:S03]  /*20650*/  IADD3 R74, P2, P5, R43, R38, R74 ;  /* 0x000000262b4a7210 */ /* 0x000fc60007d5e04a */
[----:B------:R-:W-:Y:S01]  /*20660*/  IMAD R41, R31, R51, R36 ;  /* 0x000000331f297224 */ /* 0x000fe200078e0224 */
[----:B------:R-:W-:Y:S01]  /*20670*/  IADD3.X R40, PT, PT, RZ, R39, RZ, P2, P5 ;  /* 0x00000027ff287210 */ /* 0x000fe200017ea4ff */
[----:B------:R-:W-:Y:S01]  /*20680*/  IMAD R38, R50, R32, RZ ;  /* 0x0000002032267224 */ /* 0x000fe200078e02ff */
[----:B------:R-:W-:Y:S01]  /*20690*/  IADD3 R73, P2, PT, R45, R46, RZ ;  /* 0x0000002e2d497210 */ /* 0x000fe20007f5e0ff */
[----:B------:R-:W-:Y:S01]  /*206a0*/  IMAD.IADD R58, R47, 0x1, R41 ;  /* 0x000000012f3a7824 */ /* 0x000fe200078e0229 */
[----:B------:R-:W-:Y:S01]  /*206b0*/  SEL R47, RZ, 0x1, P3 ;  /* 0x00000001ff2f7807 */ /* 0x000fe20001800000 */
[----:B------:R-:W-:Y:S01]  /*206c0*/  IMAD.MOV.U32 R80, RZ, RZ, R37 ;  /* 0x000000ffff507224 */ /* 0x000fe200078e0025 */
[----:B------:R-:W-:Y:S01]  /*206d0*/  IADD3 R74, P5, PT, R73, R74, RZ ;  /* 0x0000004a494a7210 */ /* 0x000fe20007fbe0ff */
[----:B------:R-:W-:-:S04]  /*206e0*/  IMAD.WIDE.U32 R36, R49, R32, RZ ;  /* 0x0000002031247225 */ /* 0x000fc800078e00ff */
[----:B------:R-:W-:Y:S02]  /*206f0*/  IMAD.X R81, RZ, RZ, RZ, P6 ;  /* 0x000000ffff517224 */ /* 0x000fe400030e06ff */
[----:B------:R-:W-:Y:S02]  /*20700*/  IMAD R59, R33, R49, R38 ;  /* 0x00000031213b7224 */ /* 0x000fe400078e0226 */
[----:B------:R-:W-:Y:S01]  /*20710*/  IMAD.X R75, R58, 0x1, R57, P2 ;  /* 0x000000013a4b7824 */ /* 0x000fe200010e0639 */
[----:B------:R-:W-:Y:S01]  /*20720*/  IADD3 R76, P2, PT, R74, R36, RZ ;  /* 0x000000244a4c7210 */ /* 0x000fe20007f5e0ff */
[----:B------:R-:W-:-:S04]  /*20730*/  IMAD.WIDE.U32 R38, R31, R51, RZ ;  /* 0x000000331f267225 */ /* 0x000fc800078e00ff */
[----:B------:R-:W-:Y:S02]  /*20740*/  IMAD.IADD R37, R37, 0x1, R59 ;  /* 0x0000000125257824 */ /* 0x000fe400078e023b */
[----:B------:R-:W-:-:S04]  /*20750*/  IMAD.WIDE.U32.X R80, R33, R48, R80, P4 ;  /* 0x0000003021507225 */ /* 0x000fc800020e0450 */
[----:B------:R-:W-:Y:S01]  /*20760*/  IMAD.X R77, R75, 0x1, R40, P5 ;  /* 0x000000014b4d7824 */ /* 0x000fe200028e0628 */
[----:B------:R-:W-:Y:S01]  /*20770*/  IADD3 R78, P3, P4, R76, R80, R47 ;  /* 0x000000504c4e7210 */ /* 0x000fe20007c7e02f */
[----:B------:R-:W-:-:S04]  /*20780*/  IMAD.WIDE.U32 R42, R30, R51, RZ ;  /* 0x000000331e2a7225 */ /* 0x000fc800078e00ff */
[----:B------:R-:W-:Y:S01]  /*20790*/  IMAD.X R79, R37, 0x1, R77, P2 ;  /* 0x00000001254f7824 */ /* 0x000fe200010e064d */
[----:B------:R-:W-:Y:S01]  /*207a0*/  ISETP.GE.U32.AND P2, PT, R45, R44, PT ;  /* 0x0000002c2d00720c */ /* 0x000fe20003f46070 */
[----:B------:R-:W-:-:S03]  /*207b0*/  IMAD.WIDE.U32 R38, P5, R30, R52, R38 ;  /* 0x000000341e267225 */ /* 0x000fc600078a0026 */
[----:B------:R-:W-:Y:S01]  /*207c0*/  IADD3.X R80, PT, PT, R79, R81, RZ, P3, P4 ;  /* 0x000000514f507210 */ /* 0x000fe20001fe84ff */
[-C--:B------:R-:W-:Y:S01]  /*207d0*/  IMAD.WIDE.U32 R40, R31, R53.reuse, RZ ;  /* 0x000000351f287225 */ /* 0x080fe200078e00ff */
[----:B------:R-:W-:Y:S02]  /*207e0*/  IADD3 RZ, P3, PT, R43, R38, RZ ;  /* 0x000000262bff7210 */ /* 0x000fe40007f7e0ff */
[----:B------:R-:W-:Y:S01]  /*207f0*/  ISETP.GE.U32.AND.EX P4, PT, R57, R56, PT, P2 ;  /* 0x000000383900720c */ /* 0x000fe20003f86120 */
[----:B------:R-:W-:-:S03]  /*20800*/  IMAD.WIDE.U32 R42, R29, R53, RZ ;  /* 0x000000351d2a7225 */ /* 0x000fc600078e00ff */
[----:B------:R-:W-:Y:S01]  /*20810*/  SEL R38, RZ, 0x1, P4 ;  /* 0x00000001ff267807 */ /* 0x000fe20002000000 */
[----:B------:R-:W-:-:S04]  /*20820*/  IMAD.WIDE.U32 R40, P6, R30, R54, R40 ;  /* 0x000000361e287225 */ /* 0x000fc800078c0028 */
[----:B------:R-:W-:-:S04]  /*20830*/  IMAD.WIDE.U32 R60, R28, R53, RZ ;  /* 0x000000351c3c7225 */ /* 0x000fc800078e00ff */
[----:B------:R-:W-:-:S04]  /*20840*/  IMAD.WIDE.U32 R42, P4, R28, R54, R42 ;  /* 0x000000361c2a7225 */ /* 0x000fc8000788002a */
[----:B------:R-:W-:Y:S01]  /*20850*/  IMAD.X R59, RZ, RZ, RZ, P6 ;  /* 0x000000ffff3b7224 */ /* 0x000fe200030e06ff */
[----:B------:R-:W-:Y:S01]  /*20860*/  IADD3 RZ, P6, PT, R61, R42, RZ ;  /* 0x0000002a3dff7210 */ /* 0x000fe20007fde0ff */
[----:B------:R-:W-:Y:S01]  /*20870*/  IMAD.X R61, RZ, RZ, RZ, P4 ;  /* 0x000000ffff3d7224 */ /* 0x000fe200020e06ff */
[----:B------:R-:W-:Y:S01]  /*20880*/  ISETP.GE.U32.AND P4, PT, R73, R46, PT ;  /* 0x0000002e4900720c */ /* 0x000fe20003f86070 */
[----:B------:R-:W-:-:S03]  /*20890*/  IMAD.WIDE.U32 R44, R30, R53, RZ ;  /* 0x000000351e2c7225 */ /* 0x000fc600078e00ff */
[----:B------:R-:W-:Y:S01]  /*208a0*/  ISETP.GE.U32.AND.EX P4, PT, R75, R58, PT, P4 ;  /* 0x0000003a4b00720c */ /* 0x000fe20003f86140 */
[----:B------:R-:W-:Y:S01]  /*208b0*/  IMAD.WIDE.U32 R56, R33, R49, RZ ;  /* 0x0000003121387225 */ /* 0x000fe200078e00ff */
[----:B------:R-:W-:-:S03]  /*208c0*/  IADD3 RZ, P2, PT, R45, R40, RZ ;  /* 0x000000282dff7210 */ /* 0x000fc60007f5e0ff */
[----:B------:R-:W-:Y:S02]  /*208d0*/  IMAD.X R47, RZ, RZ, RZ, P5 ;  /* 0x000000ffff2f7224 */ /* 0x000fe400028e06ff */
[----:B------:R-:W-:Y:S01]  /*208e0*/  IMAD.MOV.U32 R46, RZ, RZ, R39 ;  /* 0x000000ffff2e7224 */ /* 0x000fe200078e0027 */
[----:B------:R-:W-:Y:S01]  /*208f0*/  SEL R39, RZ, 0x1, P4 ;  /* 0x00000001ff277807 */ /* 0x000fe20002000000 */
[----:B------:R-:W-:Y:S01]  /*20900*/  IMAD.MOV.U32 R58, RZ, RZ, R41 ;  /* 0x000000ffff3a7224 */ /* 0x000fe200078e0029 */
[----:B------:R-:W-:Y:S01]  /*20910*/  ISETP.GE.U32.AND P4, PT, R74, R73, PT ;  /* 0x000000494a00720c */ /* 0x000fe20003f86070 */
[----:B------:R-:W-:Y:S02]  /*20920*/  IMAD R40, R54, R30, RZ ;  /* 0x0000001e36287224 */ /* 0x000fe400078e02ff */
[----:B------:R-:W-:Y:S01]  /*20930*/  IMAD.WIDE.U32 R44, R32, R49, RZ ;  /* 0x00000031202c7225 */ /* 0x000fe200078e00ff */
[----:B------:R-:W-:-:S03]  /*20940*/  ISETP.GE.U32.AND.EX P4, PT, R77, R75, PT, P4 ;  /* 0x0000004b4d00720c */ /* 0x000fc60003f86140 */
[----:B------:R-:W-:Y:S01]  /*20950*/  IMAD.WIDE.U32 R56, P5, R32, R50, R56 ;  /* 0x0000003220387225 */ /* 0x000fe200078a0038 */
[----:B------:R-:W-:-:S03]  /*20960*/  SEL R41, RZ, 0x1, P4 ;  /* 0x00000001ff297807 */ /* 0x000fc60002000000 */
[----:B------:R-:W-:Y:S01]  /*20970*/  IMAD.WIDE.U32.X R46, R31, R52, R46, P3 ;  /* 0x000000341f2e7225 */ /* 0x000fe200018e042e */
[----:B------:R-:W-:-:S03]  /*20980*/  ISETP.GE.U32.AND P3, PT, R76, R36, PT ;  /* 0x000000244c00720c */ /* 0x000fc60003f66070 */
[----:B------:R-:W-:Y:S01]  /*20990*/  IMAD.WIDE.U32.X R58, R31, R54, R58, P2 ;  /* 0x000000361f3a7225 */ /* 0x000fe200010e043a */
[----:B------:R-:W-:Y:S02]  /*209a0*/  ISETP.GE.U32.AND P2, PT, R78, R76, PT ;  /* 0x0000004c4e00720c */ /* 0x000fe40003f46070 */
[----:B------:R-:W-:Y:S01]  /*209b0*/  ISETP.GE.U32.AND.EX P3, PT, R79, R37, PT, P3 ;  /* 0x000000254f00720c */ /* 0x000fe20003f66130 */
[----:B------:R-:W-:Y:S01]  /*209c0*/  IMAD.MOV.U32 R60, RZ, RZ, R43 ;  /* 0x000000ffff3c7224 */ /* 0x000fe200078e002b */
[----:B------:R-:W-:Y:S01]  /*209d0*/  ISETP.GE.U32.AND.EX P2, PT, R80, R79, PT, P2 ;  /* 0x0000004f5000720c */ /* 0x000fe20003f46120 */
[----:B------:R-:W-:Y:S01]  /*209e0*/  IMAD R43, R31, R53, R40 ;  /* 0x000000351f2b7224 */ /* 0x000fe200078e0228 */
[----:B------:R-:W-:Y:S01]  /*209f0*/  SEL R36, RZ, 0x1, P3 ;  /* 0x00000001ff247807 */ /* 0x000fe20001800000 */
[----:B------:R-:W-:Y:S01]  /*20a00*/  IMAD.X R63, RZ, RZ, RZ, P5 ;  /* 0x000000ffff3f7224 */ /* 0x000fe200028e06ff */
[----:B------:R-:W-:Y:S01]  /*20a10*/  IADD3 RZ, P5, PT, R45, R56, RZ ;  /* 0x000000382dff7210 */ /* 0x000fe20007fbe0ff */
[----:B------:R-:W-:-:S04]  /*20a20*/  IMAD.WIDE.U32 R30, R53, R30, RZ ;  /* 0x0000001e351e7225 */ /* 0x000fc800078e00ff */
[----:B------:R-:W-:-:S04]  /*20a30*/  IMAD.WIDE.U32.X R60, R29, R54, R60, P6 ;  /* 0x000000361d3c7225 */ /* 0x000fc800030e043c */
[----:B------:R-:W-:Y:S01]  /*20a40*/  IMAD.MOV.U32 R62, RZ, RZ, R57 ;  /* 0x000000ffff3e7224 */ /* 0x000fe200078e0039 */
[----:B------:R-:W-:Y:S01]  /*20a50*/  IADD3 R40, P6, P4, R30, R60, R38 ;  /* 0x0000003c1e287210 */ /* 0x000fe20007cde026 */
[----:B------:R-:W-:Y:S01]  /*20a60*/  IMAD.IADD R43, R31, 0x1, R43 ;  /* 0x000000011f2b7824 */ /* 0x000fe200078e022b */
[----:B------:R-:W-:Y:S01]  /*20a70*/  SEL R31, RZ, 0x1, P2 ;  /* 0x00000001ff1f7807 */ /* 0x000fe20001000000 */
[----:B------:R-:W-:Y:S01]  /*20a80*/  IMAD.WIDE.U32.X R62, R33, R50, R62, P5 ;  /* 0x00000032213e7225 */ /* 0x000fe200028e043e */
[----:B------:R-:W-:Y:S02]  /*20a90*/  IADD3 R41, P2, P3, R41, R46, R39 ;  /* 0x0000002e29297210 */ /* 0x000fe40007b5e027 */
[----:B------:R-:W-:Y:S01]  /*20aa0*/  IADD3.X R42, PT, PT, R43, R61, RZ, P6, P4 ;  /* 0x0000003d2b2a7210 */ /* 0x000fe200037e84ff */
[----:B------:R-:W-:Y:S01]  /*20ab0*/  IMAD R38, R52, R32, RZ ;  /* 0x0000002034267224 */ /* 0x000fe200078e02ff */
[----:B------:R-:W-:Y:S01]  /*20ac0*/  IADD3.X R47, PT, PT, RZ, R47, RZ, P2, P3 ;  /* 0x0000002fff2f7210 */ /* 0x000fe200017e64ff */
[----:B------:R-:W-:Y:S01]  /*20ad0*/  IMAD.WIDE.U32 R56, R49, R34, RZ ;  /* 0x0000002231387225 */ /* 0x000fe200078e00ff */
[----:B------:R-:W-:-:S02]  /*20ae0*/  IADD3 R61, P2, P4, R31, R62, R36 ;  /* 0x0000003e1f3d7210 */ /* 0x000fc40007c5e024 */
[C---:B------:R-:W-:Y:S01]  /*20af0*/  ISETP.GE.U32.AND P5, PT, R40.reuse, R30, PT ;  /* 0x0000001e2800720c */ /* 0x040fe20003fa6070 */
[----:B------:R-:W-:Y:S01]  /*20b00*/  IMAD.WIDE.U32 R36, R33, R51, RZ ;  /* 0x0000003321247225 */ /* 0x000fe200078e00ff */
[----:B------:R-:W-:Y:S02]  /*20b10*/  IADD3 R41, P3, PT, R40, R41, RZ ;  /* 0x0000002928297210 */ /* 0x000fe40007f7e0ff */
[----:B------:R-:W-:Y:S01]  /*20b20*/  IADD3.X R60, PT, PT, RZ, R63, RZ, P2, P4 ;  /* 0x0000003fff3c7210 */ /* 0x000fe200017e84ff */
[----:B------:R-:W-:Y:S01]  /*20b30*/  IMAD.WIDE.U32 R30, R51, R32, RZ ;  /* 0x00000020331e7225 */ /* 0x000fe200078e00ff */
[----:B------:R-:W-:Y:S02]  /*20b40*/  ISETP.GE.U32.AND P2, PT, R41, R40, PT ;  /* 0x000000282900720c */ /* 0x000fe40003f46070 */
[----:B------:R-:W-:Y:S01]  /*20b50*/  ISETP.GE.U32.AND.EX P5, PT, R42, R43, PT, P5 ;  /* 0x0000002b2a00720c */ /* 0x000fe20003fa6150 */
[-C--:B------:R-:W-:Y:S02]  /*20b60*/  IMAD R45, R33, R51.reuse, R38 ;  /* 0x00000033212d7224 */ /* 0x080fe400078e0226 */
[----:B------:R-:W-:Y:S01]  /*20b70*/  IMAD.WIDE.U32 R38, R32, R51, RZ ;  /* 0x0000003320267225 */ /* 0x000fe200078e00ff */
[----:B------:R-:W-:-:S03]  /*20b80*/  IADD3 R38, P4, PT, R41, R30, RZ ;  /* 0x0000001e29267210 */ /* 0x000fc60007f9e0ff */
[----:B------:R-:W-:-:S04]  /*20b90*/  IMAD.WIDE.U32 R36, P6, R32, R52, R36 ;  /* 0x0000003420247225 */ /* 0x000fc800078c0024 */
[----:B------:R-:W-:Y:S02]  /*20ba0*/  IMAD.IADD R40, R31, 0x1, R45 ;  /* 0x000000011f287824 */ /* 0x000fe400078e022d */
[----:B------:R-:W-:Y:S01]  /*20bb0*/  IMAD.X R31, R42, 0x1, R47, P3 ;  /* 0x000000012a1f7824 */ /* 0x000fe200018e062f */
[----:B------:R-:W-:Y:S01]  /*20bc0*/  IADD3 RZ, P3, PT, R39, R36, RZ ;  /* 0x0000002427ff7210 */ /* 0x000fe20007f7e0ff */
[----:B------:R-:W-:Y:S01]  /*20bd0*/  IMAD.WIDE.U32 R44, R32, R53, RZ ;  /* 0x00000035202c7225 */ /* 0x000fe200078e00ff */
[----:B------:R-:W-:Y:S02]  /*20be0*/  SEL R36, RZ, 0x1, P5 ;  /* 0x00000001ff247807 */ /* 0x000fe40002800000 */
[----:B------:R-:W-:Y:S01]  /*20bf0*/  ISETP.GE.U32.AND.EX P2, PT, R31, R42, PT, P2 ;  /* 0x0000002a1f00720c */ /* 0x000fe20003f46120 */
[----:B------:R-:W-:Y:S01]  /*20c00*/  IMAD.X R39, R40, 0x1, R31, P4 ;  /* 0x0000000128277824 */ /* 0x000fe200020e061f */
[C---:B------:R-:W-:Y:S01]  /*20c10*/  IADD3 R61, P4, PT, R38.reuse, R61, RZ ;  /* 0x0000003d263d7210 */ /* 0x040fe20007f9e0ff */
[----:B------:R-:W-:Y:S01]  /*20c20*/  IMAD.X R31, RZ, RZ, RZ, P6 ;  /* 0x000000ffff1f7224 */ /* 0x000fe200030e06ff */
[----:B------:R-:W-:Y:S01]  /*20c30*/  ISETP.GE.U32.AND P5, PT, R38, R30, PT ;  /* 0x0000001e2600720c */ /* 0x000fe20003fa6070 */
[----:B------:R-:W-:Y:S01]  /*20c40*/  IMAD.MOV.U32 R30, RZ, RZ, R37 ;  /* 0x000000ffff1e7224 */ /* 0x000fe200078e0025 */
[----:B------:R-:W-:Y:S01]  /*20c50*/  SEL R41, RZ, 0x1, P2 ;  /* 0x00000001ff297807 */ /* 0x000fe20001000000 */
[----:B------:R-:W-:Y:S01]  /*20c60*/  IMAD.X R60, R39, 0x1, R60, P4 ;  /* 0x00000001273c7824 */ /* 0x000fe200020e063c */
[----:B------:R-:W-:Y:S01]  /*20c70*/  ISETP.GE.U32.AND P4, PT, R61, R38, PT ;  /* 0x000000263d00720c */ /* 0x000fe20003f86070 */
[----:B------:R-:W-:Y:S01]  /*20c80*/  IMAD.WIDE.U32.X R30, R33, R52, R30, P3 ;  /* 0x00000034211e7225 */ /* 0x000fe200018e041e */
[----:B------:R-:W-:-:S02]  /*20c90*/  ISETP.GE.U32.AND.EX P2, PT, R39, R40, PT, P5 ;  /* 0x000000282700720c */ /* 0x000fc40003f46150 */
[----:B------:R-:W-:Y:S01]  /*20ca0*/  ISETP.GE.U32.AND.EX P4, PT, R60, R39, PT, P4 ;  /* 0x000000273c00720c */ /* 0x000fe20003f86140 */
[----:B------:R-:W-:Y:S01]  /*20cb0*/  IMAD R38, R48, R34, RZ ;  /* 0x0000002230267224 */ /* 0x000fe200078e02ff */
[----:B------:R-:W-:Y:S01]  /*20cc0*/  IADD3 R58, P5, P6, R41, R58, R36 ;  /* 0x0000003a293a7210 */ /* 0x000fe20007ebe024 */
[----:B------:R-:W-:Y:S01]  /*20cd0*/  IMAD.WIDE.U32 R42, R33, R53, RZ ;  /* 0x00000035212a7225 */ /* 0x000fe200078e00ff */
[----:B------:R-:W-:Y:S02]  /*20ce0*/  SEL R36, RZ, 0x1, P2 ;  /* 0x00000001ff247807 */ /* 0x000fe40001000000 */
[----:B------:R-:W-:Y:S01]  /*20cf0*/  SEL R37, RZ, 0x1, P4 ;  /* 0x00000001ff257807 */ /* 0x000fe20002000000 */
[----:B------:R-:W-:Y:S01]  /*20d00*/  IMAD.WIDE.U32 R40, R55, R34, RZ ;  /* 0x0000002237287225 */ /* 0x000fe200078e00ff */
[----:B------:R-:W-:Y:S02]  /*20d10*/  IADD3.X R62, PT, PT, RZ, R59, RZ, P5, P6 ;  /* 0x0000003bff3e7210 */ /* 0x000fe40002fec4ff */
[----:B------:R-:W-:Y:S01]  /*20d20*/  IADD3 R59, P4, P2, R37, R30, R36 ;  /* 0x0000001e253b7210 */ /* 0x000fe20007a9e024 */
[CC--:B------:R-:W-:Y:S01]  /*20d30*/  IMAD R47, R35.reuse, R55.reuse, R38 ;  /* 0x00000037232f7224 */ /* 0x0c0fe200078e0226 */
[----:B------:R-:W-:Y:S01]  /*20d40*/  IADD3 R78, P5, PT, R78, R40, RZ ;  /* 0x000000284e4e7210 */ /* 0x000fe20007fbe0ff */
[----:B------:R-:W-:Y:S01]  /*20d50*/  IMAD.WIDE.U32 R36, R35, R55, RZ ;  /* 0x0000003723247225 */ /* 0x000fe200078e00ff */
[----:B------:R-:W-:-:S03]  /*20d60*/  IADD3.X R63, PT, PT, RZ, R31, RZ, P4, P2 ;  /* 0x0000001fff3f7210 */ /* 0x000fc600027e44ff */
[----:B------:R-:W-:-:S04]  /*20d70*/  IMAD.WIDE.U32 R42, P3, R32, R54, R42 ;  /* 0x00000036202a7225 */ /* 0x000fc8000786002a */
[----:B------:R-:W-:Y:S02]  /*20d80*/  IMAD.IADD R47, R41, 0x1, R47 ;  /* 0x00000001292f7824 */ /* 0x000fe400078e022f */
[----:B------:R-:W-:-:S04]  /*20d90*/  IMAD.WIDE.U32 R38, R34, R55, RZ ;  /* 0x0000003722267225 */ /* 0x000fc800078e00ff */
[----:B------:R-:W-:-:S04]  /*20da0*/  IMAD.WIDE.U32 R36, P6, R34, R48, R36 ;  /* 0x0000003022247225 */ /* 0x000fc800078c0024 */
[----:B------:R-:W-:Y:S01]  /*20db0*/  IMAD.X R41, RZ, RZ, RZ, P3 ;  /* 0x000000ffff297224 */ /* 0x000fe200018e06ff */
[----:B------:R-:W-:Y:S01]  /*20dc0*/  IADD3 RZ, P3, PT, R45, R42, RZ ;  /* 0x0000002a2dff7210 */ /* 0x000fe20007f7e0ff */
[----:B------:R-:W-:Y:S01]  /*20dd0*/  IMAD.X R80, R47, 0x1, R80, P5 ;  /* 0x000000012f507824 */ /* 0x000fe200028e0650 */
[----:B------:R-:W-:Y:S01]  /*20de0*/  ISETP.GE.U32.AND P5, PT, R78, R40, PT ;  /* 0x000000284e00720c */ /* 0x000fe20003fa6070 */
[----:B------:R-:W-:Y:S01]  /*20df0*/  IMAD.WIDE.U32 R30, R35, R51, RZ ;  /* 0x00000033231e7225 */ /* 0x000fe200078e00ff */
[----:B------:R-:W-:Y:S02]  /*20e00*/  IADD3 RZ, P2, PT, R39, R36, RZ ;  /* 0x0000002427ff7210 */ /* 0x000fe40007f5e0ff */
[----:B------:R-:W-:Y:S01]  /*20e10*/  ISETP.GE.U32.AND.EX P5, PT, R80, R47, PT, P5 ;  /* 0x0000002f5000720c */ /* 0x000fe20003fa6150 */
[----:B------:R-:W-:Y:S02]  /*20e20*/  IMAD.MOV.U32 R40, RZ, RZ, R43 ;  /* 0x000000ffff287224 */ /* 0x000fe400078e002b */
[----:B------:R-:W-:-:S02]  /*20e30*/  IMAD R36, R50, R34, RZ ;  /* 0x0000002232247224 */ /* 0x000fc400078e02ff */
[----:B------:R-:W-:-:S04]  /*20e40*/  IMAD.WIDE.U32 R42, R35, R49, RZ ;  /* 0x00000031232a7225 */ /* 0x000fc800078e00ff */
[----:B------:R-:W-:-:S04]  /*20e50*/  IMAD.WIDE.U32.X R40, R33, R54, R40, P3 ;  /* 0x0000003621287225 */ /* 0x000fc800018e0428 */
[----:B------:R-:W-:Y:S01]  /*20e60*/  IMAD.WIDE.U32 R38, R34, R51, RZ ;  /* 0x0000003322267225 */ /* 0x000fe200078e00ff */
[----:B------:R-:W-:-:S03]  /*20e70*/  SEL R38, RZ, 0x1, P5 ;  /* 0x00000001ff267807 */ /* 0x000fc60002800000 */
[----:B------:R-:W-:-:S04]  /*20e80*/  IMAD.WIDE.U32 R30, P3, R34, R52, R30 ;  /* 0x00000034221e7225 */ /* 0x000fc8000786001e */
[----:B------:R-:W-:Y:S01]  /*20e90*/  IMAD.X R47, RZ, RZ, RZ, P6 ;  /* 0x000000ffff2f7224 */ /* 0x000fe200030e06ff */
[----:B------:R-:W-:Y:S01]  /*20ea0*/  IADD3 RZ, P5, PT, R39, R30, RZ ;  /* 0x0000001e27ff7210 */ /* 0x000fe20007fbe0ff */
[----:B------:R-:W-:Y:S02]  /*20eb0*/  IMAD.MOV.U32 R46, RZ, RZ, R37 ;  /* 0x000000ffff2e7224 */ /* 0x000fe400078e0025 */
[C---:B------:R-:W-:Y:S02]  /*20ec0*/  IMAD R73, R35.reuse, R49, R36 ;  /* 0x0000003123497224 */ /* 0x040fe400078e0224 */
[----:B------:R-:W-:Y:S01]  /*20ed0*/  IMAD.WIDE.U32.X R46, R35, R48, R46, P2 ;  /* 0x00000030232e7225 */ /* 0x000fe200010e042e */
[----:B------:R-:W-:-:S03]  /*20ee0*/  IADD3 R61, P2, PT, R61, R56, RZ ;  /* 0x000000383d3d7210 */ /* 0x000fc60007f5e0ff */
[----:B------:R-:W-:-:S04]  /*20ef0*/  IMAD.WIDE.U32 R44, R34, R49, RZ ;  /* 0x00000031222c7225 */ /* 0x000fc800078e00ff */
[----:B------:R-:W-:-:S04]  /*20f00*/  IMAD.WIDE.U32 R42, P4, R34, R50, R42 ;  /* 0x00000032222a7225 */ /* 0x000fc8000788002a */
[----:B------:R-:W-:Y:S01]  /*20f10*/  IMAD.IADD R49, R57, 0x1, R73 ;  /* 0x0000000139317824 */ /* 0x000fe200078e0249 */
[----:B------:R-:W-:Y:S01]  /*20f20*/  IADD3 RZ, P6, PT, R45, R42, RZ ;  /* 0x0000002a2dff7210 */ /* 0x000fe20007fde0ff */
[----:B------:R-:W-:Y:S02]  /*20f30*/  IMAD R30, R54, R32, RZ ;  /* 0x00000020361e7224 */ /* 0x000fe400078e02ff */
[----:B------:R-:W-:Y:S02]  /*20f40*/  IMAD.X R39, RZ, RZ, RZ, P4 ;  /* 0x000000ffff277224 */ /* 0x000fe400020e06ff */
[----:B------:R-:W-:Y:S01]  /*20f50*/  IMAD.X R60, R49, 0x1, R60, P2 ;  /* 0x00000001313c7824 */ /* 0x000fe200010e063c */
[----:B------:R-:W-:Y:S01]  /*20f60*/  IADD3 R45, P2, P4, R61, R46, R38 ;  /* 0x0000002e3d2d7210 */ /* 0x000fe20007c5e026 */
[----:B------:R-:W-:Y:S02]  /*20f70*/  IMAD R57, R33, R53, R30 ;  /* 0x0000003521397224 */ /* 0x000fe400078e021e */
[----:B------:R-:W-:Y:S01]  /*20f80*/  IMAD.WIDE.U32 R32, R53, R32, RZ ;  /* 0x0000002035207225 */ /* 0x000fe200078e00ff */
[----:B------:R-:W-:-:S03]  /*20f90*/  IADD3.X R47, PT, PT, R60, R47, RZ, P2, P4 ;  /* 0x0000002f3c2f7210 */ /* 0x000fc600017e84ff */
[----:B------:R-:W-:Y:S01]  /*20fa0*/  IMAD.MOV.U32 R38, RZ, RZ, R43 ;  /* 0x000000ffff267224 */ /* 0x000fe200078e002b */
[----:B------:R-:W-:Y:S01]  /*20fb0*/  IADD3 R58, P4, PT, R58, R32, RZ ;  /* 0x000000203a3a7210 */ /* 0x000fe20007f9e0ff */
[----:B------:R-:W-:Y:S02]  /*20fc0*/  IMAD.IADD R57, R33, 0x1, R57 ;  /* 0x0000000121397824 */ /* 0x000fe400078e0239 */
[----:B------:R-:W-:-:S04]  /*20fd0*/  IMAD.WIDE.U32 R36, R35, R53, RZ ;  /* 0x0000003523247225 */ /* 0x000fc800078e00ff */
[----:B------:R-:W-:Y:S01]  /*20fe0*/  IMAD.WIDE.U32.X R38, R35, R50, R38, P6 ;  /* 0x0000003223267225 */ /* 0x000fe200030e0426 */
[----:B------:R-:W-:-:S03]  /*20ff0*/  IADD3 R73, P6, PT, R58, R59, RZ ;  /* 0x0000003b3a497210 */ /* 0x000fc60007fde0ff */
[----:B------:R-:W-:Y:S01]  /*21000*/  IMAD.X R33, RZ, RZ, RZ, P3 ;  /* 0x000000ffff217224 */ /* 0x000fe200018e06ff */
[----:B------:R-:W-:Y:S01]  /*21010*/  ISETP.GE.U32.AND P3, PT, R58, R32, PT ;  /* 0x000000203a00720c */ /* 0x000fe20003f66070 */
[----:B------:R-:W-:Y:S02]  /*21020*/  IMAD.X R62, R57, 0x1, R62, P4 ;  /* 0x00000001393e7824 */ /* 0x000fe400020e063e */
[----:B------:R-:W-:-:S03]  /*21030*/  IMAD.WIDE.U32 R36, P2, R34, R54, R36 ;  /* 0x0000003622247225 */ /* 0x000fc60007840024 */
[C---:B------:R-:W-:Y:S01]  /*21040*/  ISETP.GE.U32.AND.EX P3, PT, R62.reuse, R57, PT, P3 ;  /* 0x000000393e00720c */ /* 0x040fe20003f66130 */
[----:B------:R-:W-:Y:S01]  /*21050*/  IMAD.X R63, R62, 0x1, R63, P6 ;  /* 0x000000013e3f7824 */ /* 0x000fe200030e063f */
[----:B------:R-:W-:Y:S01]  /*21060*/  ISETP.GE.U32.AND P6, PT, R73, R58, PT ;  /* 0x0000003a4900720c */ /* 0x000fe20003fc6070 */
[----:B------:R-:W-:Y:S02]  /*21070*/  IMAD.MOV.U32 R32, RZ, RZ, R31 ;  /* 0x000000ffff207224 */ /* 0x000fe400078e001f */
[----:B------:R-:W-:Y:S01]  /*21080*/  IMAD.X R31, RZ, RZ, RZ, P2 ;  /* 0x000000ffff1f7224 */ /* 0x000fe200010e06ff */
[----:B------:R-:W-:Y:S01]  /*21090*/  ISETP.GE.U32.AND P2, PT, R61, R56, PT ;  /* 0x000000383d00720c */ /* 0x000fe20003f46070 */
[----:B------:R-:W-:Y:S01]  /*210a0*/  IMAD.WIDE.U32 R42, R34, R53, RZ ;  /* 0x00000035222a7225 */ /* 0x000fe200078e00ff */
[----:B------:R-:W-:Y:S02]  /*210b0*/  SEL R42, RZ, 0x1, P3 ;  /* 0x00000001ff2a7807 */ /* 0x000fe40001800000 */
[----:B------:R-:W-:Y:S01]  /*210c0*/  ISETP.GE.U32.AND.EX P6, PT, R63, R62, PT, P6 ;  /* 0x0000003e3f00720c */ /* 0x000fe20003fc6160 */
[----:B------:R-:W-:Y:S01]  /*210d0*/  IMAD.MOV.U32 R30, RZ, RZ, R37 ;  /* 0x000000ffff1e7224 */ /* 0x000fe200078e0025 */
[----:B------:R-:W-:Y:S01]  /*210e0*/  ISETP.GE.U32.AND P3, PT, R45, R61, PT ;  /* 0x0000003d2d00720c */ /* 0x000fe20003f66070 */
[----:B------:R-:W-:Y:S01]  /*210f0*/  IMAD.WIDE.U32.X R32, R35, R52, R32, P5 ;  /* 0x0000003423207225 */ /* 0x000fe200028e0420 */
[----:B------:R-:W-:-:S02]  /*21100*/  ISETP.GE.U32.AND.EX P2, PT, R60, R49, PT, P2 ;  /* 0x000000313c00720c */ /* 0x000fc40003f46120 */
[----:B------:R-:W-:Y:S01]  /*21110*/  SEL R57, RZ, 0x1, P6 ;  /* 0x00000001ff397807 */ /* 0x000fe20003000000 */
[----:B------:R-:W-:Y:S01]  /*21120*/  IMAD R52, R52, R34, RZ ;  /* 0x0000002234347224 */ /* 0x000fe200078e02ff */
[----:B------:R-:W-:Y:S01]  /*21130*/  ISETP.GE.U32.AND.EX P3, PT, R47, R60, PT, P3 ;  /* 0x0000003c2f00720c */ /* 0x000fe20003f66130 */
[----:B------:R-:W-:Y:S01]  /*21140*/  IMAD R48, R48, R28, RZ ;  /* 0x0000001c30307224 */ /* 0x000fe200078e02ff */
[----:B------:R-:W-:Y:S01]  /*21150*/  IADD3 RZ, P4, PT, R43, R36, RZ ;  /* 0x000000242bff7210 */ /* 0x000fe20007f9e0ff */
[----:B------:R-:W-:Y:S01]  /*21160*/  IMAD.WIDE.U32 R36, R47, 0x3d1, RZ ;  /* 0x000003d12f247825 */ /* 0x000fe200078e00ff */
[----:B------:R-:W-:Y:S02]  /*21170*/  SEL R44, RZ, 0x1, P2 ;  /* 0x00000001ff2c7807 */ /* 0x000fe40001000000 */
[----:B------:R-:W-:Y:S01]  /*21180*/  IADD3 R57, P2, P5, R57, R40, R42 ;  /* 0x0000002839397210 */ /* 0x000fe20007d5e02a */
[----:B------:R-:W-:Y:S01]  /*21190*/  IMAD.WIDE.U32 R42, R51, R34, RZ ;  /* 0x00000022332a7225 */ /* 0x000fe200078e00ff */
[----:B------:R-:W-:-:S02]  /*211a0*/  SEL R59, RZ, 0x1, P3 ;  /* 0x00000001ff3b7807 */ /* 0x000fc40001800000 */
[----:B------:R-:W-:Y:S01]  /*211b0*/  IADD3.X R49, PT, PT, RZ, R41, RZ, P2, P5 ;  /* 0x00000029ff317210 */ /* 0x000fe200017ea4ff */
[----:B------:R-:W-:Y:S01]  /*211c0*/  IMAD R61, R35, R51, R52 ;  /* 0x00000033233d7224 */ /* 0x000fe200078e0234 */
[----:B------:R-:W-:Y:S01]  /*211d0*/  IADD3 R59, P3, P6, R59, R38, R44 ;  /* 0x000000263b3b7210 */ /* 0x000fe20007e7e02c */
[----:B------:R-:W-:Y:S01]  /*211e0*/  IMAD.WIDE.U32 R40, P2, R45, 0x1, R36 ;  /* 0x000000012d287825 */ /* 0x000fe20007840024 */
[-C--:B------:R-:W-:Y:S02]  /*211f0*/  IADD3 R46, P5, PT, R73, R42.reuse, RZ ;  /* 0x0000002a492e7210 */ /* 0x080fe40007fbe0ff */
[----:B------:R-:W-:Y:S01]  /*21200*/  IADD3.X R51, PT, PT, RZ, R39, RZ, P3, P6 ;  /* 0x00000027ff337210 */ /* 0x000fe20001fec4ff */
[----:B------:R-:W-:Y:S01]  /*21210*/  IMAD.WIDE.U32 R44, R45, 0x3d1, RZ ;  /* 0x000003d12d2c7825 */ /* 0x000fe200078e00ff */
[----:B------:R-:W-:-:S03]  /*21220*/  ISETP.GE.U32.AND P3, PT, R46, R42, PT ;  /* 0x0000002a2e00720c */ /* 0x000fc60003f66070 */
[----:B------:R-:W-:Y:S01]  /*21230*/  IMAD.IADD R43, R43, 0x1, R61 ;  /* 0x000000012b2b7824 */ /* 0x000fe200078e023d */
[----:B------:R-:W-:Y:S01]  /*21240*/  IADD3 R45, P6, PT, R45, R40, RZ ;  /* 0x000000282d2d7210 */ /* 0x000fe20007fde0ff */
[----:B------:R-:W-:Y:S01]  /*21250*/  IMAD.X R39, RZ, RZ, RZ, P2 ;  /* 0x000000ffff277224 */ /* 0x000fe200010e06ff */
[----:B------:R-:W-:Y:S01]  /*21260*/  IADD3 R59, P2, PT, R46, R59, RZ ;  /* 0x0000003b2e3b7210 */ /* 0x000fe20007f5e0ff */
[----:B------:R-:W-:Y:S02]  /*21270*/  IMAD.X R40, R43, 0x1, R63, P5 ;  /* 0x000000012b287824 */ /* 0x000fe400028e063f */
[----:B------:R-:W-:Y:S01]  /*21280*/  IMAD R29, R29, R55, R48 ;  /* 0x000000371d1d7224 */ /* 0x000fe200078e0230 */
[----:B------:R-:W-:Y:S01]  /*21290*/  ISETP.GE.U32.AND P5, PT, R59, R46, PT ;  /* 0x0000002e3b00720c */ /* 0x000fe20003fa6070 */
[C---:B------:R-:W-:Y:S01]  /*212a0*/  IMAD.X R51, R40.reuse, 0x1, R51, P2 ;  /* 0x0000000128337824 */ /* 0x040fe200010e0633 */
[----:B------:R-:W-:Y:S01]  /*212b0*/  ISETP.GE.U32.AND.EX P3, PT, R40, R43, PT, P3 ;  /* 0x0000002b2800720c */ /* 0x000fe20003f66130 */
[----:B------:R-:W-:-:S03]  /*212c0*/  IMAD.WIDE.U32 R36, R28, R55, R44 ;  /* 0x000000371c247225 */ /* 0x000fc600078e002c */
[C---:B------:R-:W-:Y:S01]  /*212d0*/  ISETP.GE.U32.AND.EX P5, PT, R51.reuse, R40, PT, P5 ;  /* 0x000000283300720c */ /* 0x040fe20003fa6150 */
[----:B------:R-:W-:Y:S01]  /*212e0*/  IMAD.MOV.U32 R38, RZ, RZ, R41 ;  /* 0x000000ffff267224 */ /* 0x000fe200078e0029 */
[----:B------:R-:W-:Y:S01]  /*212f0*/  ISETP.GE.U32.AND P2, PT, R36, R44, PT ;  /* 0x0000002c2400720c */ /* 0x000fe20003f46070 */
[----:B------:R-:W-:Y:S01]  /*21300*/  IMAD.WIDE.U32 R40, R51, 0x3d1, RZ ;  /* 0x000003d133287825 */ /* 0x000fe200078e00ff */
[----:B------:R-:W-:-:S03]  /*21310*/  SEL R48, RZ, 0x1, P3 ;  /* 0x00000001ff307807 */ /* 0x000fc60001800000 */
[----:B------:R-:W-:Y:S01]  /*21320*/  IMAD.IADD R28, R37, 0x1, R29 ;  /* 0x00000001251c7824 */ /* 0x000fe200078e021d */
[----:B------:R-:W-:Y:S01]  /*21330*/  SEL R29, RZ, 0x1, P5 ;  /* 0x00000001ff1d7807 */ /* 0x000fe20002800000 */
[----:B------:R-:W-:-:S03]  /*21340*/  IMAD.WIDE.U32.X R42, R47, 0x1, R38, P6 ;  /* 0x000000012f2a7825 */ /* 0x000fc600030e0426 */
[----:B------:R-:W-:Y:S01]  /*21350*/  ISETP.GE.U32.AND.EX P2, PT, R28, R45, PT, P2 ;  /* 0x0000002d1c00720c */ /* 0x000fe20003f46120 */
[----:B------:R-:W-:Y:S01]  /*21360*/  IMAD.WIDE.U32 R38, R59, 0x3d1, RZ ;  /* 0x000003d13b267825 */ /* 0x000fe200078e00ff */
[----:B------:R-:W-:Y:S02]  /*21370*/  IADD3 R48, P5, P6, R29, R32, R48 ;  /* 0x000000201d307210 */ /* 0x000fe40007ebe030 */
[----:B------:R-:W-:Y:S01]  /*21380*/  SEL R29, RZ, 0x1, P2 ;  /* 0x00000001ff1d7807 */ /* 0x000fe20001000000 */
[----:B------:R-:W-:Y:S01]  /*21390*/  IMAD.WIDE.U32 R40, P3, R59, 0x1, R40 ;  /* 0x000000013b287825 */ /* 0x000fe20007860028 */
[----:B------:R-:W-:-:S03]  /*213a0*/  IADD3.X R37, PT, PT, RZ, R33, RZ, P5, P6 ;  /* 0x00000021ff257210 */ /* 0x000fc60002fec4ff */
[----:B------:R-:W-:Y:S01]  /*213b0*/  IMAD.WIDE.U32.X R44, R35, R54, R30, P4 ;  /* 0x00000036232c7225 */ /* 0x000fe200020e041e */
[----:B------:R-:W-:Y:S02]  /*213c0*/  IADD3 R31, P4, PT, R70, R38, RZ ;  /* 0x00000026461f7210 */ /* 0x000fe40007f9e0ff */
[----:B------:R-:W-:Y:S01]  /*213d0*/  IADD3 R32, P2, PT, R39, R40, RZ ;  /* 0x0000002827207210 */ /* 0x000fe20007f5e0ff */
[----:B------:R-:W-:Y:S01]  /*213e0*/  IMAD R54, R54, R34, RZ ;  /* 0x0000002236367224 */ /* 0x000fe200078e02ff */
[----:B------:R-:W-:Y:S01]  /*213f0*/  IADD3 R29, P5, P6, R31, R42, R29 ;  /* 0x0000002a1f1d7210 */ /* 0x000fe20007ebe01d */
[----:B------:R-:W-:-:S04]  /*21400*/  IMAD.WIDE.U32 R46, R53, R34, RZ ;  /* 0x00000022352e7225 */ /* 0x000fc800078e00ff */
[----:B------:R-:W-:Y:S02]  /*21410*/  IMAD R35, R35, R53, R54 ;  /* 0x0000003523237224 */ /* 0x000fe400078e0236 */
[----:B------:R-:W-:Y:S01]  /*21420*/  IMAD.X R33, R32, 0x1, R72, P4 ;  /* 0x0000000120217824 */ /* 0x000fe200020e0648 */
[----:B------:R-:W-:Y:S01]  /*21430*/  IADD3 R57, P4, PT, R57, R46, RZ ;  /* 0x0000002e39397210 */ /* 0x000fe20007f9e0ff */
[----:B------:R-:W-:Y:S02]  /*21440*/  IMAD.IADD R35, R47, 0x1, R35 ;  /* 0x000000012f237824 */ /* 0x000fe400078e0223 */
[----:B------:R-:W-:Y:S01]  /*21450*/  IMAD.X R39, RZ, RZ, RZ, P3 ;  /* 0x000000ffff277224 */ /* 0x000fe200018e06ff */
[----:B------:R-:W-:Y:S01]  /*21460*/  IADD3.X R30, PT, PT, R33, R43, RZ, P5, P6 ;  /* 0x0000002b211e7210 */ /* 0x000fe20002fec4ff */
[----:B------:R-:W-:Y:S01]  /*21470*/  IMAD.X R34, R35, 0x1, R49, P4 ;  /* 0x0000000123227824 */ /* 0x000fe200020e0631 */
[C---:B------:R-:W-:Y:S02]  /*21480*/  IADD3 R43, P6, PT, R57.reuse, R48, RZ ;  /* 0x00000030392b7210 */ /* 0x040fe40007fde0ff */
[----:B------:R-:W-:-:S02]  /*21490*/  ISETP.GE.U32.AND P5, PT, R57, R46, PT ;  /* 0x0000002e3900720c */ /* 0x000fc40003fa6070 */
[----:B------:R-:W-:Y:S01]  /*214a0*/  ISETP.GE.U32.AND P4, PT, R43, R57, PT ;  /* 0x000000392b00720c */ /* 0x000fe20003f86070 */
[C---:B------:R-:W-:Y:S01]  /*214b0*/  IMAD.X R47, R34.reuse, 0x1, R37, P6 ;  /* 0x00000001222f7824 */ /* 0x040fe200030e0625 */
[----:B------:R-:W-:Y:S01]  /*214c0*/  ISETP.GE.U32.AND P6, PT, R31, R38, PT ;  /* 0x000000261f00720c */ /* 0x000fe20003fc6070 */
[----:B------:R-:W-:Y:S01]  /*214d0*/  IMAD.MOV.U32 R38, RZ, RZ, R41 ;  /* 0x000000ffff267224 */ /* 0x000fe200078e0029 */
[----:B------:R-:W-:Y:S02]  /*214e0*/  ISETP.GE.U32.AND P3, PT, R29, R31, PT ;  /* 0x0000001f1d00720c */ /* 0x000fe40003f66070 */
[----:B------:R-:W-:Y:S01]  /*214f0*/  ISETP.GE.U32.AND.EX P5, PT, R34, R35, PT, P5 ;  /* 0x000000232200720c */ /* 0x000fe20003fa6150 */
[----:B------:R-:W-:Y:S01]  /*21500*/  IMAD.WIDE.U32.X R38, R51, 0x1, R38, P2 ;  /* 0x0000000133267825 */ /* 0x000fe200010e0426 */
[----:B------:R-:W-:Y:S02]  /*21510*/  ISETP.GE.U32.AND.EX P4, PT, R47, R34, PT, P4 ;  /* 0x000000222f00720c */ /* 0x000fe40003f86140 */
[----:B------:R-:W-:Y:S01]  /*21520*/  ISETP.GE.U32.AND.EX P6, PT, R33, R32, PT, P6 ;  /* 0x000000202100720c */ /* 0x000fe20003fc6160 */
[----:B------:R-:W-:Y:S01]  /*21530*/  IMAD.WIDE.U32 R34, R43, 0x3d1, RZ ;  /* 0x000003d12b227825 */ /* 0x000fe200078e00ff */
[----:B------:R-:W-:-:S02]  /*21540*/  ISETP.GE.U32.AND.EX P3, PT, R30, R33, PT, P3 ;  /* 0x000000211e00720c */ /* 0x000fc40003f66130 */
[----:B------:R-:W-:Y:S01]  /*21550*/  SEL R31, RZ, 0x1, P5 ;  /* 0x00000001ff1f7807 */ /* 0x000fe20002800000 */
[----:B------:R-:W-:Y:S01]  /*21560*/  IMAD.WIDE.U32 R32, R47, 0x3d1, RZ ;  /* 0x000003d12f207825 */ /* 0x000fe200078e00ff */
[----:B------:R-:W-:Y:S02]  /*21570*/  SEL R37, RZ, 0x1, P4 ;  /* 0x00000001ff257807 */ /* 0x000fe40002000000 */
[----:B------:R-:W-:Y:S02]  /*21580*/  SEL R40, RZ, 0x1, P6 ;  /* 0x00000001ff287807 */ /* 0x000fe40003000000 */
[----:B------:R-:W-:Y:S02]  /*21590*/  IADD3 R37, P2, P4, R37, R44, R31 ;  /* 0x0000002c25257210 */ /* 0x000fe40007c5e01f */
[----:B------:R-:W-:Y:S01]  /*215a0*/  SEL R31, RZ, 0x1, P3 ;  /* 0x00000001ff1f7807 */ /* 0x000fe20001800000 */
[----:B------:R-:W-:Y:S01]  /*215b0*/  IMAD.WIDE.U32 R32, P3, R43, 0x1, R32 ;  /* 0x000000012b207825 */ /* 0x000fe20007860020 */
[----:B------:R-:W-:-:S02]  /*215c0*/  IADD3.X R45, PT, PT, RZ, R45, RZ, P2, P4 ;  /* 0x0000002dff2d7210 */ /* 0x000fc400017e84ff */
[----:B------:R-:W-:Y:S01]  /*215d0*/  IADD3 R40, P5, P6, R31, R38, R40 ;  /* 0x000000261f287210 */ /* 0x000fe20007ebe028 */
[----:B------:R-:W-:Y:S01]  /*215e0*/  IMAD.X R41, RZ, RZ, RZ, P3 ;  /* 0x000000ffff297224 */ /* 0x000fe200018e06ff */
[----:B------:R-:W-:Y:S02]  /*215f0*/  IADD3 R71, P2, PT, R71, R34, RZ ;  /* 0x0000002247477210 */ /* 0x000fe40007f5e0ff */
[----:B------:R-:W-:Y:S02]  /*21600*/  IADD3 R38, P4, PT, R35, R32, RZ ;  /* 0x0000002023267210 */ /* 0x000fe40007f9e0ff */
[----:B------:R-:W-:Y:S02]  /*21610*/  IADD3.X R32, PT, PT, RZ, R39, RZ, P5, P6 ;  /* 0x00000027ff207210 */ /* 0x000fe40002fec4ff */
[C---:B------:R-:W-:Y:S01]  /*21620*/  IADD3 R31, P5, PT, R71.reuse, R40, RZ ;  /* 0x00000028471f7210 */ /* 0x040fe20007fbe0ff */
[----:B------:R-:W-:Y:S01]  /*21630*/  IMAD.X R69, R38, 0x1, R69, P2 ;  /* 0x0000000126457824 */ /* 0x000fe200010e0645 */
[----:B------:R-:W-:Y:S01]  /*21640*/  ISETP.GE.U32.AND P2, PT, R71, R34, PT ;  /* 0x000000224700720c */ /* 0x000fe20003f46070 */
[----:B------:R-:W-:Y:S01]  /*21650*/  IMAD.WIDE.U32 R34, R45, 0x3d1, RZ ;  /* 0x000003d12d227825 */ /* 0x000fe200078e00ff */
[----:B------:R-:W-:-:S02]  /*21660*/  ISETP.GE.U32.AND P3, PT, R31, R71, PT ;  /* 0x000000471f00720c */ /* 0x000fc40003f66070 */
[C---:B------:R-:W-:Y:S01]  /*21670*/  ISETP.GE.U32.AND.EX P2, PT, R69.reuse, R38, PT, P2 ;  /* 0x000000264500720c */ /* 0x040fe20003f46120 */
[----:B------:R-:W-:Y:S02]  /*21680*/  IMAD.X R32, R69, 0x1, R32, P5 ;  /* 0x0000000145207824 */ /* 0x000fe400028e0620 */
[----:B------:R-:W-:Y:S02]  /*21690*/  IMAD.MOV.U32 R40, RZ, RZ, R33 ;  /* 0x000000ffff287224 */ /* 0x000fe400078e0021 */
[----:B------:R-:W-:Y:S01]  /*216a0*/  IMAD.WIDE.U32 R38, R37, 0x3d1, RZ ;  /* 0x000003d125267825 */ /* 0x000fe200078e00ff */
[----:B------:R-:W-:-:S03]  /*216b0*/  ISETP.GE.U32.AND.EX P3, PT, R32, R69, PT, P3 ;  /* 0x000000452000720c */ /* 0x000fc60003f66130 */
[----:B------:R-:W-:Y:S01]  /*216c0*/  IMAD.WIDE.U32 R34, P5, R37, 0x1, R34 ;  /* 0x0000000125227825 */ /* 0x000fe200078a0022 */
[----:B------:R-:W-:Y:S02]  /*216d0*/  SEL R37, RZ, 0x1, P2 ;  /* 0x00000001ff257807 */ /* 0x000fe40001000000 */
[----:B------:R-:W-:Y:S01]  /*216e0*/  SEL R33, RZ, 0x1, P3 ;  /* 0x00000001ff217807 */ /* 0x000fe20001800000 */
[----:B------:R-:W-:Y:S01]  /*216f0*/  IMAD.WIDE.U32.X R40, R47, 0x1, R40, P4 ;  /* 0x000000012f287825 */ /* 0x000fe200020e0428 */
[----:B------:R-:W-:Y:S02]  /*21700*/  IADD3 R78, P6, PT, R78, R38, RZ ;  /* 0x000000264e4e7210 */ /* 0x000fe40007fde0ff */
        /* <DEDUP_REMOVED lines=61> */
.L_x_108:
[----:B------:R-:W-:-:S04]  /*21ae0*/  ISETP.GT.U32.AND P2, PT, R33, UR36, PT ;  /* 0x0000002421007c0c */ /* 0x000fc8000bf44070 */
[----:B------:R-:W-:-:S13]  /*21af0*/  ISETP.GT.U32.AND.EX P2, PT, R37, UR37, PT, P2 ;  /* 0x0000002525007c0c */ /* 0x000fda000bf44120 */
[----:B------:R-:W-:Y:S05]  /*21b00*/  @P2 BRA `(.L_x_109) ;  /* 0x0000000000242947 */ /* 0x000fea0003800000 */
[----:B------:R-:W-:Y:S02]  /*21b10*/  ISETP.NE.U32.AND P2, PT, R31, UR12, PT ;  /* 0x0000000c1f007c0c */ /* 0x000fe4000bf45070 */
[----:B------:R-:W-:Y:S02]  /*21b20*/  ISETP.NE.U32.AND P3, PT, R33, UR36, PT ;  /* 0x0000002421007c0c */ /* 0x000fe4000bf65070 */
[----:B------:R-:W-:Y:S02]  /*21b30*/  ISETP.NE.AND.EX P2, PT, R32, UR13, PT, P2 ;  /* 0x0000000d20007c0c */ /* 0x000fe4000bf45320 */
[----:B------:R-:W-:Y:S02]  /*21b40*/  ISETP.NE.U32.AND P4, PT, R29, UR14, PT ;  /* 0x0000000e1d007c0c */ /* 0x000fe4000bf85070 */
[----:B------:R-:W-:Y:S02]  /*21b50*/  ISETP.NE.OR.EX P2, PT, R37, UR37, P2, P3 ;  /* 0x0000002525007c0c */ /* 0x000fe40009745730 */
[----:B------:R-:W-:-:S02]  /*21b60*/  ISETP.LT.U32.AND P3, PT, R34, R2, PT ;  /* 0x000000022200720c */ /* 0x000fc40003f61070 */
[----:B------:R-:W-:-:S04]  /*21b70*/  ISETP.NE.OR.EX P2, PT, R30, UR15, P2, P4 ;  /* 0x0000000f1e007c0c */ /* 0x000fc80009745740 */
[----:B------:R-:W-:-:S13]  /*21b80*/  ISETP.LT.U32.OR.EX P2, PT, R28, R3, P2, P3 ;  /* 0x000000031c00720c */ /* 0x000fda0001741530 */
[----:B------:R-:W-:Y:S05]  /*21b90*/  @P2 BRA `(.L_x_110) ;  /* 0x0000000000282947 */ /* 0x000fea0003800000 */
.L_x_109:
[----:B------:R-:W-:Y:S02]  /*21ba0*/  IADD3 R33, P5, P6, R33, -UR36, -R6 ;  /* 0x8000002421217c10 */ /* 0x000fe4000febe806 */
[-C--:B------:R-:W-:Y:S02]  /*21bb0*/  IADD3 R29, P2, PT, R29, -R6.reuse, RZ ;  /* 0x800000061d1d7210 */ /* 0x080fe40007f5e0ff */
[----:B------:R-:W-:Y:S02]  /*21bc0*/  IADD3 R31, P3, PT, R31, -R6, RZ ;  /* 0x800000061f1f7210 */ /* 0x000fe40007f7e0ff */
[----:B------:R-:W-:Y:S02]  /*21bd0*/  IADD3 R34, P4, PT, R34, -R2, RZ ;  /* 0x8000000222227210 */ /* 0x000fe40007f9e0ff */
[----:B------:R-:W-:Y:S02]  /*21be0*/  IADD3.X R37, PT, PT, R37, ~UR37, ~R7, P5, P6 ;  /* 0x8000002525257c10 */ /* 0x000fe4000afecc07 */
[----:B------:R-:W-:Y:S01]  /*21bf0*/  IADD3 R29, P5, PT, R29, -UR14, RZ ;  /* 0x8000000e1d1d7c10 */ /* 0x000fe2000ffbe0ff */
[----:B------:R-:W-:Y:S01]  /*21c00*/  IMAD.X R28, R28, 0x1, ~R3, P4 ;  /* 0x000000011c1c7824 */ /* 0x000fe200020e0e03 */
[----:B------:R-:W-:-:S02]  /*21c10*/  IADD3 R31, P6, PT, R31, -UR12, RZ ;  /* 0x8000000c1f1f7c10 */ /* 0x000fc4000ffde0ff */
[--C-:B------:R-:W-:Y:S02]  /*21c20*/  IADD3.X R30, PT, PT, R30, ~UR15, ~R7.reuse, P5, P2 ;  /* 0x8000000f1e1e7c10 */ /* 0x100fe4000afe4c07 */
[----:B------:R-:W-:-:S09]  /*21c30*/  IADD3.X R32, PT, PT, R32, ~UR13, ~R7, P6, P3 ;  /* 0x8000000d20207c10 */ /* 0x000fd2000b7e6c07 */
.L_x_110:
[----:B------:R-:W-:-:S04]  /*21c40*/  IMAD.WIDE.U32 R38, R21, R4, RZ ;  /* 0x0000000415267225 */ /* 0x000fc800078e00ff */
[----:B------:R-:W-:Y:S02]  /*21c50*/  IMAD R35, R10, R20, RZ ;  /* 0x000000140a237224 */ /* 0x000fe400078e02ff */
[----:B------:R-:W-:-:S04]  /*21c60*/  IMAD.WIDE.U32 R40, P2, R20, R5, R38 ;  /* 0x0000000514287225 */ /* 0x000fc80007840026 */
[----:B------:R-:W-:-:S04]  /*21c70*/  IMAD.WIDE.U32 R38, R20, R4, RZ ;  /* 0x0000000414267225 */ /* 0x000fc800078e00ff */
[----:B------:R-:W-:Y:S01]  /*21c80*/  IMAD.X R43, RZ, RZ, RZ, P2 ;  /* 0x000000ffff2b7224 */ /* 0x000fe200010e06ff */
[----:B------:R-:W-:Y:S01]  /*21c90*/  IADD3 RZ, P2, PT, R39, R40, RZ ;  /* 0x0000002827ff7210 */ /* 0x000fe20007f5e0ff */
[----:B------:R-:W-:Y:S02]  /*21ca0*/  IMAD.MOV.U32 R42, RZ, RZ, R41 ;  /* 0x000000ffff2a7224 */ /* 0x000fe400078e0029 */
        /* <DEDUP_REMOVED lines=13> */
[-C--:B------:R-:W-:Y:S01]  /*21d80*/  IMAD R48, R12, R20.reuse, RZ ;  /* 0x000000140c307224 */ /* 0x080fe200078e02ff */
[----:B------:R-:W-:Y:S01]  /*21d90*/  ISETP.GE.U32.AND.EX P2, PT, R36, R41, PT, P2 ;  /* 0x000000292400720c */ /* 0x000fe20003f46120 */
[----:B------:R-:W-:-:S03]  /*21da0*/  IMAD.WIDE.U32 R44, R9, R20, RZ ;  /* 0x00000014092c7225 */ /* 0x000fc600078e00ff */
[----:B------:R-:W-:Y:S01]  /*21db0*/  SEL R53, RZ, 0x1, P2 ;  /* 0x00000001ff357807 */ /* 0x000fe20001000000 */
[C---:B------:R-:W-:Y:S02]  /*21dc0*/  IMAD R49, R21.reuse, R9, R48 ;  /* 0x0000000915317224 */ /* 0x040fe400078e0230 */
[----:B------:R-:W-:-:S04]  /*21dd0*/  IMAD.WIDE.U32.X R50, R21, R10, R50, P3 ;  /* 0x0000000a15327225 */ /* 0x000fc800018e0432 */
[----:B------:R-:W-:Y:S01]  /*21de0*/  IMAD R55, R5, R22, RZ ;  /* 0x0000001605377224 */ /* 0x000fe200078e02ff */
[----:B------:R-:W-:Y:S01]  /*21df0*/  IADD3 R53, P4, P5, R44, R50, R53 ;  /* 0x000000322c357210 */ /* 0x000fe20007d9e035 */
[----:B------:R-:W-:Y:S02]  /*21e00*/  IMAD.IADD R52, R45, 0x1, R49 ;  /* 0x000000012d347824 */ /* 0x000fe400078e0231 */
[----:B------:R-:W-:-:S04]  /*21e10*/  IMAD.WIDE.U32 R46, R21, R9, RZ ;  /* 0x00000009152e7225 */ /* 0x000fc800078e00ff */
[----:B------:R-:W-:-:S04]  /*21e20*/  IMAD.WIDE.U32 R40, R4, R22, RZ ;  /* 0x0000001604287225 */ /* 0x000fc800078e00ff */
[----:B------:R-:W-:-:S04]  /*21e30*/  IMAD.WIDE.U32 R38, R23, R4, RZ ;  /* 0x0000000417267225 */ /* 0x000fc800078e00ff */
[----:B------:R-:W-:Y:S01]  /*21e40*/  IMAD R57, R23, R4, R55 ;  /* 0x0000000417397224 */ /* 0x000fe200078e0237 */
[----:B------:R-:W-:Y:S01]  /*21e50*/  IADD3.X R55, PT, PT, R52, R51, RZ, P4, P5 ;  /* 0x0000003334377210 */ /* 0x000fe200027ea4ff */
[----:B------:R-:W-:Y:S01]  /*21e60*/  IMAD.WIDE.U32 R42, R20, R9, RZ ;  /* 0x00000009142a7225 */ /* 0x000fe200078e00ff */
[----:B------:R-:W-:-:S03]  /*21e70*/  IADD3 R35, P5, PT, R35, R40, RZ ;  /* 0x0000002823237210 */ /* 0x000fc60007fbe0ff */
[----:B------:R-:W-:-:S04]  /*21e80*/  IMAD.WIDE.U32 R46, P3, R20, R12, R46 ;  /* 0x0000000c142e7225 */ /* 0x000fc8000786002e */
[----:B------:R-:W-:Y:S01]  /*21e90*/  IMAD.WIDE.U32 R38, P2, R22, R5, R38 ;  /* 0x0000000516267225 */ /* 0x000fe20007840026 */
[----:B------:R-:W-:-:S03]  /*21ea0*/  IADD3 RZ, P6, PT, R43, R46, RZ ;  /* 0x0000002e2bff7210 */ /* 0x000fc60007fde0ff */
[----:B------:R-:W-:Y:S02]  /*21eb0*/  IMAD.IADD R41, R41, 0x1, R57 ;  /* 0x0000000129297824 */ /* 0x000fe400078e0239 */
[----:B------:R-:W-:-:S04]  /*21ec0*/  IMAD.WIDE.U32 R48, R22, R4, RZ ;  /* 0x0000000416307225 */ /* 0x000fc800078e00ff */
[----:B------:R-:W-:Y:S01]  /*21ed0*/  IMAD R45, R10, R22, RZ ;  /* 0x000000160a2d7224 */ /* 0x000fe200078e02ff */
[----:B------:R-:W-:Y:S01]  /*21ee0*/  IADD3 RZ, P4, PT, R49, R38, RZ ;  /* 0x0000002631ff7210 */ /* 0x000fe20007f9e0ff */
[----:B------:R-:W-:Y:S01]  /*21ef0*/  IMAD.X R59, RZ, RZ, RZ, P2 ;  /* 0x000000ffff3b7224 */ /* 0x000fe200010e06ff */
[----:B------:R-:W-:Y:S01]  /*21f00*/  ISETP.GE.U32.AND P2, PT, R35, R40, PT ;  /* 0x000000282300720c */ /* 0x000fe20003f46070 */
[----:B------:R-:W-:Y:S02]  /*21f10*/  IMAD.X R36, R41, 0x1, R36, P5 ;  /* 0x0000000129247824 */ /* 0x000fe400028e0624 */
[----:B------:R-:W-:-:S03]  /*21f20*/  IMAD.WIDE.U32 R42, R8, R22, RZ ;  /* 0x00000016082a7225 */ /* 0x000fc600078e00ff */
[----:B------:R-:W-:Y:S01]  /*21f30*/  ISETP.GE.U32.AND.EX P2, PT, R36, R41, PT, P2 ;  /* 0x000000292400720c */ /* 0x000fe20003f46120 */
[----:B------:R-:W-:Y:S02]  /*21f40*/  IMAD R45, R23, R8, R45 ;  /* 0x00000008172d7224 */ /* 0x000fe400078e022d */
[----:B------:R-:W-:Y:S01]  /*21f50*/  IMAD.MOV.U32 R58, RZ, RZ, R39 ;  /* 0x000000ffff3a7224 */ /* 0x000fe200078e0027 */
[----:B------:R-:W-:Y:S01]  /*21f60*/  SEL R57, RZ, 0x1, P2 ;  /* 0x00000001ff397807 */ /* 0x000fe20001000000 */
[----:B------:R-:W-:Y:S02]  /*21f70*/  IMAD.IADD R46, R43, 0x1, R45 ;  /* 0x000000012b2e7824 */ /* 0x000fe400078e022d */
[----:B------:R-:W-:Y:S01]  /*21f80*/  IMAD.X R39, RZ, RZ, RZ, P3 ;  /* 0x000000ffff277224 */ /* 0x000fe200018e06ff */
[----:B------:R-:W-:Y:S01]  /*21f90*/  IADD3 R43, P3, PT, R53, R42, RZ ;  /* 0x0000002a352b7210 */ /* 0x000fe20007f7e0ff */
[----:B------:R-:W-:-:S04]  /*21fa0*/  IMAD.WIDE.U32.X R58, R23, R5, R58, P4 ;  /* 0x00000005173a7225 */ /* 0x000fc800020e043a */
[----:B------:R-:W-:Y:S01]  /*21fb0*/  IMAD.WIDE.U32 R48, R23, R8, RZ ;  /* 0x0000000817307225 */ /* 0x000fe200078e00ff */
[----:B------:R-:W-:-:S03]  /*21fc0*/  IADD3 R57, P2, P4, R43, R58, R57 ;  /* 0x0000003a2b397210 */ /* 0x000fc60007c5e039 */
[----:B------:R-:W-:Y:S01]  /*21fd0*/  IMAD.X R45, R46, 0x1, R55, P3 ;  /* 0x000000012e2d7824 */ /* 0x000fe200018e0637 */
[----:B------:R-:W-:Y:S01]  /*21fe0*/  ISETP.GE.U32.AND P3, PT, R53, R44, PT ;  /* 0x0000002c3500720c */ /* 0x000fe20003f66070 */
[----:B------:R-:W-:-:S03]  /*21ff0*/  IMAD.WIDE.U32 R50, R22, R8, RZ ;  /* 0x0000000816327225 */ /* 0x000fc600078e00ff */
[----:B------:R-:W-:Y:S01]  /*22000*/  IADD3.X R58, PT, PT, R45, R59, RZ, P2, P4 ;  /* 0x0000003b2d3a7210 */ /* 0x000fe200017e84ff */
[----:B------:R-:W-:Y:S01]  /*22010*/  IMAD.WIDE.U32 R48, P5, R22, R10, R48 ;  /* 0x0000000a16307225 */ /* 0x000fe200078a0030 */
[----:B------:R-:W-:Y:S02]  /*22020*/  ISETP.GE.U32.AND P4, PT, R43, R42, PT ;  /* 0x0000002a2b00720c */ /* 0x000fe40003f86070 */
[----:B------:R-:W-:Y:S01]  /*22030*/  ISETP.GE.U32.AND P2, PT, R57, R43, PT ;  /* 0x0000002b3900720c */ /* 0x000fe20003f46070 */
[----:B------:R-:W-:Y:S01]  /*22040*/  IMAD R42, R17, R20, RZ ;  /* 0x00000014112a7224 */ /* 0x000fe200078e02ff */
[----:B------:R-:W-:Y:S01]  /*22050*/  ISETP.GE.U32.AND.EX P3, PT, R55, R52, PT, P3 ;  /* 0x000000343700720c */ /* 0x000fe20003f66130 */
[----:B------:R-:W-:Y:S01]  /*22060*/  IMAD.MOV.U32 R38, RZ, RZ, R47 ;  /* 0x000000ffff267224 */ /* 0x000fe200078e002f */
[----:B------:R-:W-:Y:S01]  /*22070*/  ISETP.GE.U32.AND.EX P4, PT, R45, R46, PT, P4 ;  /* 0x0000002e2d00720c */ /* 0x000fe20003f86140 */
[----:B------:R-:W-:Y:S01]  /*22080*/  IMAD.X R41, RZ, RZ, RZ, P5 ;  /* 0x000000ffff297224 */ /* 0x000fe200028e06ff */
[----:B------:R-:W-:Y:S01]  /*22090*/  IADD3 RZ, P5, PT, R51, R48, RZ ;  /* 0x0000003033ff7210 */ /* 0x000fe20007fbe0ff */
[----:B------:R-:W-:Y:S01]  /*220a0*/  IMAD R53, R21, R15, R42 ;  /* 0x0000000f15357224 */ /* 0x000fe200078e022a */
[----:B------:R-:W-:Y:S01]  /*220b0*/  ISETP.GE.U32.AND.EX P2, PT, R58, R45, PT, P2 ;  /* 0x0000002d3a00720c */ /* 0x000fe20003f46120 */
[----:B------:R-:W-:Y:S01]  /*220c0*/  IMAD.WIDE.U32 R50, R15, R20, RZ ;  /* 0x000000140f327225 */ /* 0x000fe200078e00ff */
[----:B------:R-:W-:-:S02]  /*220d0*/  SEL R45, RZ, 0x1, P3 ;  /* 0x00000001ff2d7807 */ /* 0x000fc40001800000 */
[----:B------:R-:W-:Y:S01]  /*220e0*/  SEL R55, RZ, 0x1, P2 ;  /* 0x00000001ff377807 */ /* 0x000fe20001000000 */
[----:B------:R-:W-:-:S04]  /*220f0*/  IMAD.WIDE.U32.X R42, R21, R12, R38, P6 ;  /* 0x0000000c152a7225 */ /* 0x000fc800030e0426 */
[----:B------:R-:W-:Y:S02]  /*22100*/  IMAD.MOV.U32 R40, RZ, RZ, R49 ;  /* 0x000000ffff287224 */ /* 0x000fe400078e0031 */
[----:B------:R-:W-:Y:S01]  /*22110*/  IMAD.IADD R53, R51, 0x1, R53 ;  /* 0x0000000133357824 */ /* 0x000fe200078e0235 */
[----:B------:R-:W-:Y:S01]  /*22120*/  IADD3 R51, P3, P6, R50, R42, R45 ;  /* 0x0000002a32337210 */ /* 0x000fe20007e7e02d */
[----:B------:R-:W-:Y:S02]  /*22130*/  IMAD R46, R12, R22, RZ ;  /* 0x000000160c2e7224 */ /* 0x000fe400078e02ff */
[----:B------:R-:W-:Y:S01]  /*22140*/  IMAD.WIDE.U32.X R44, R23, R10, R40, P5 ;  /* 0x0000000a172c7225 */ /* 0x000fe200028e0428 */
[----:B------:R-:W-:Y:S02]  /*22150*/  SEL R40, RZ, 0x1, P4 ;  /* 0x00000001ff287807 */ /* 0x000fe40002000000 */
[----:B------:R-:W-:Y:S01]  /*22160*/  IADD3.X R52, PT, PT, R53, R43, RZ, P3, P6 ;  /* 0x0000002b35347210 */ /* 0x000fe20001fec4ff */
[----:B------:R-:W-:Y:S01]  /*22170*/  IMAD.WIDE.U32 R42, R9, R22, RZ ;  /* 0x00000016092a7225 */ /* 0x000fe200078e00ff */
[----:B------:R-:W-:-:S03]  /*22180*/  IADD3 R55, P2, P3, R55, R44, R40 ;  /* 0x0000002c37377210 */ /* 0x000fc60007b5e028 */
[----:B------:R-:W-:Y:S01]  /*22190*/  IMAD R47, R23, R9, R46 ;  /* 0x00000009172f7224 */ /* 0x000fe200078e022e */
[----:B------:R-:W-:Y:S01]  /*221a0*/  IADD3.X R54, PT, PT, RZ, R45, RZ, P2, P3 ;  /* 0x0000002dff367210 */ /* 0x000fe200017e64ff */
[----:B------:R-:W-:Y:S01]  /*221b0*/  IMAD.WIDE.U32 R40, R22, R9, RZ ;  /* 0x0000000916287225 */ /* 0x000fe200078e00ff */
[----:B------:R-:W-:-:S03]  /*221c0*/  IADD3 R40, P5, PT, R51, R42, RZ ;  /* 0x0000002a33287210 */ /* 0x000fc60007fbe0ff */
[----:B------:R-:W-:Y:S01]  /*221d0*/  IMAD.WIDE.U32 R38, R23, R9, RZ ;  /* 0x0000000917267225 */ /* 0x000fe200078e00ff */
[C---:B------:R-:W-:Y:S02]  /*221e0*/  IADD3 R55, P6, PT, R40.reuse, R55, RZ ;  /* 0x0000003728377210 */ /* 0x040fe40007fde0ff */
[----:B------:R-:W-:Y:S01]  /*221f0*/  ISETP.GE.U32.AND P2, PT, R40, R42, PT ;  /* 0x0000002a2800720c */ /* 0x000fe20003f46070 */
[----:B------:R-:W-:Y:S01]  /*22200*/  IMAD.IADD R44, R43, 0x1, R47 ;  /* 0x000000012b2c7824 */ /* 0x000fe200078e022f */
[----:B------:R-:W-:Y:S01]  /*22210*/  ISETP.GE.U32.AND P3, PT, R55, R40, PT ;  /* 0x000000283700720c */ /* 0x000fe20003f66070 */
[----:B------:R-:W-:-:S04]  /*22220*/  IMAD.WIDE.U32 R38, P4, R22, R12, R38 ;  /* 0x0000000c16267225 */ /* 0x000fc80007880026 */
[----:B------:R-:W-:Y:S02]  /*22230*/  IMAD.X R43, R44, 0x1, R52, P5 ;  /* 0x000000012c2b7824 */ /* 0x000fe400028e0634 */
[----:B------:R-:W-:Y:S01]  /*22240*/  IMAD.X R49, RZ, RZ, RZ, P4 ;  /* 0x000000ffff317224 */ /* 0x000fe200020e06ff */
[----:B------:R-:W-:Y:S01]  /*22250*/  IADD3 RZ, P4, PT, R41, R38, RZ ;  /* 0x0000002629ff7210 */ /* 0x000fe20007f9e0ff */
[C---:B------:R-:W-:Y:S01]  /*22260*/  IMAD.X R54, R43.reuse, 0x1, R54, P6 ;  /* 0x000000012b367824 */ /* 0x040fe200030e0636 */
[----:B------:R-:W-:Y:S01]  /*22270*/  ISETP.GE.U32.AND.EX P2, PT, R43, R44, PT, P2 ;  /* 0x0000002c2b00720c */ /* 0x000fe20003f46120 */
[----:B------:R-:W-:Y:S02]  /*22280*/  IMAD.MOV.U32 R48, RZ, RZ, R39 ;  /* 0x000000ffff307224 */ /* 0x000fe400078e0027 */
[C---:B------:R-:W-:Y:S01]  /*22290*/  IMAD.WIDE.U32 R46, R23.reuse, R15, RZ ;  /* 0x0000000f172e7225 */ /* 0x040fe200078e00ff */
[----:B------:R-:W-:Y:S02]  /*222a0*/  ISETP.GE.U32.AND.EX P3, PT, R54, R43, PT, P3 ;  /* 0x0000002b3600720c */ /* 0x000fe40003f66130 */
[----:B------:R-:W-:Y:S01]  /*222b0*/  SEL R56, RZ, 0x1, P2 ;  /* 0x00000001ff387807 */ /* 0x000fe20001000000 */
[----:B------:R-:W-:Y:S01]  /*222c0*/  IMAD.WIDE.U32.X R48, R23, R12, R48, P4 ;  /* 0x0000000c17307225 */ /* 0x000fe200020e0430 */
[----:B------:R-:W-:-:S03]  /*222d0*/  SEL R59, RZ, 0x1, P3 ;  /* 0x00000001ff3b7807 */ /* 0x000fc60001800000 */
[----:B------:R-:W-:Y:S01]  /*222e0*/  IMAD.WIDE.U32 R40, R22, R15, RZ ;  /* 0x0000000f16287225 */ /* 0x000fe200078e00ff */
[----:B------:R-:W-:-:S03]  /*222f0*/  IADD3 R56, P2, P4, R59, R48, R56 ;  /* 0x000000303b387210 */ /* 0x000fc60007c5e038 */
[----:B------:R-:W-:Y:S01]  /*22300*/  IMAD.WIDE.U32 R46, P6, R22, R17, R46 ;  /* 0x00000011162e7225 */ /* 0x000fe200078c002e */
[----:B------:R-:W-:Y:S02]  /*22310*/  IADD3.X R59, PT, PT, RZ, R49, RZ, P2, P4 ;  /* 0x00000031ff3b7210 */ /* 0x000fe400017e84ff */
[----:B------:R-:W-:Y:S01]  /*22320*/  ISETP.GE.U32.AND P2, PT, R51, R50, PT ;  /* 0x000000323300720c */ /* 0x000fe20003f46070 */
[----:B------:R-:W-:-:S03]  /*22330*/  IMAD.WIDE.U32 R44, R21, R15, RZ ;  /* 0x0000000f152c7225 */ /* 0x000fc600078e00ff */
[----:B------:R-:W-:Y:S01]  /*22340*/  ISETP.GE.U32.AND.EX P2, PT, R52, R53, PT, P2 ;  /* 0x000000353400720c */ /* 0x000fe20003f46120 */
[----:B------:R-:W-:Y:S01]  /*22350*/  IMAD.X R39, RZ, RZ, RZ, P6 ;  /* 0x000000ffff277224 */ /* 0x000fe200030e06ff */
[----:B------:R-:W-:Y:S01]  /*22360*/  IADD3 RZ, P6, PT, R41, R46, RZ ;  /* 0x0000002e29ff7210 */ /* 0x000fe20007fde0ff */
[----:B------:R-:W-:Y:S01]  /*22370*/  IMAD R41, R5, R24, RZ ;  /* 0x0000001805297224 */ /* 0x000fe200078e02ff */
[----:B------:R-:W-:Y:S01]  /*22380*/  SEL R63, RZ, 0x1, P2 ;  /* 0x00000001ff3f7807 */ /* 0x000fe20001000000 */
[----:B------:R-:W-:Y:S02]  /*22390*/  IMAD.MOV.U32 R38, RZ, RZ, R47 ;  /* 0x000000ffff267224 */ /* 0x000fe400078e002f */
[----:B------:R-:W-:-:S04]  /*223a0*/  IMAD.WIDE.U32 R42, R20, R15, RZ ;  /* 0x0000000f142a7225 */ /* 0x000fc800078e00ff */
[----:B------:R-:W-:-:S04]  /*223b0*/  IMAD.WIDE.U32 R44, P5, R20, R17, R44 ;  /* 0x00000011142c7225 */ /* 0x000fc800078a002c */
[----:B------:R-:W-:Y:S01]  /*223c0*/  IMAD.WIDE.U32 R46, R25, R4, RZ ;  /* 0x00000004192e7225 */ /* 0x000fe200078e00ff */
[----:B------:R-:W-:-:S03]  /*223d0*/  IADD3 RZ, P3, PT, R43, R44, RZ ;  /* 0x0000002c2bff7210 */ /* 0x000fc60007f7e0ff */
[----:B------:R-:W-:-:S04]  /*223e0*/  IMAD.WIDE.U32 R50, R4, R24, RZ ;  /* 0x0000001804327225 */ /* 0x000fc800078e00ff */
[----:B------:R-:W-:Y:S02]  /*223f0*/  IMAD R49, R25, R4, R41 ;  /* 0x0000000419317224 */ /* 0x000fe400078e0229 */
[----:B------:R-:W-:Y:S01]  /*22400*/  IMAD.WIDE.U32.X R38, R23, R17, R38, P6 ;  /* 0x0000001117267225 */ /* 0x000fe200030e0426 */
[----:B------:R-:W-:-:S03]  /*22410*/  IADD3 R57, P6, PT, R57, R50, RZ ;  /* 0x0000003239397210 */ /* 0x000fc60007fde0ff */
[----:B------:R-:W-:-:S04]  /*22420*/  IMAD.WIDE.U32 R42, R24, R4, RZ ;  /* 0x00000004182a7225 */ /* 0x000fc800078e00ff */
[----:B------:R-:W-:-:S04]  /*22430*/  IMAD.WIDE.U32 R46, P4, R24, R5, R46 ;  /* 0x00000005182e7225 */ /* 0x000fc8000788002e */
[----:B------:R-:W-:Y:S02]  /*22440*/  IMAD.IADD R53, R51, 0x1, R49 ;  /* 0x0000000133357824 */ /* 0x000fe400078e0231 */
[----:B------:R-:W-:-:S04]  /*22450*/  IMAD.WIDE.U32 R40, R25, R8, RZ ;  /* 0x0000000819287225 */ /* 0x000fc800078e00ff */
[----:B------:R-:W-:Y:S01]  /*22460*/  IMAD.X R58, R53, 0x1, R58, P6 ;  /* 0x00000001353a7824 */ /* 0x000fe200030e063a */
[----:B------:R-:W-:Y:S01]  /*22470*/  IADD3 RZ, P6, PT, R43, R46, RZ ;  /* 0x0000002e2bff7210 */ /* 0x000fe20007fde0ff */
[----:B------:R-:W-:Y:S01]  /*22480*/  IMAD.X R43, RZ, RZ, RZ, P4 ;  /* 0x000000ffff2b7224 */ /* 0x000fe200020e06ff */
[----:B------:R-:W-:Y:S01]  /*22490*/  ISETP.GE.U32.AND P4, PT, R57, R50, PT ;  /* 0x000000323900720c */ /* 0x000fe20003f86070 */
[----:B------:R-:W-:Y:S02]  /*224a0*/  IMAD.X R51, RZ, RZ, RZ, P5 ;  /* 0x000000ffff337224 */ /* 0x000fe400028e06ff */
[----:B------:R-:W-:Y:S01]  /*224b0*/  IMAD.WIDE.U32 R48, R24, R8, RZ ;  /* 0x0000000818307225 */ /* 0x000fe200078e00ff */
[----:B------:R-:W-:-:S03]  /*224c0*/  ISETP.GE.U32.AND.EX P4, PT, R58, R53, PT, P4 ;  /* 0x000000353a00720c */ /* 0x000fc60003f86140 */
[----:B------:R-:W-:-:S04]  /*224d0*/  IMAD.WIDE.U32 R40, P5, R24, R10, R40 ;  /* 0x0000000a18287225 */ /* 0x000fc800078a0028 */
[----:B------:R-:W-:Y:S01]  /*224e0*/  IMAD R53, R10, R24, RZ ;  /* 0x000000180a357224 */ /* 0x000fe200078e02ff */
[----:B------:R-:W-:Y:S01]  /*224f0*/  IADD3 RZ, P2, PT, R49, R40, RZ ;  /* 0x0000002831ff7210 */ /* 0x000fe20007f5e0ff */
[----:B------:R-:W-:Y:S02]  /*22500*/  IMAD R40, R17, R22, RZ ;  /* 0x0000001611287224 */ /* 0x000fe400078e02ff */
[----:B------:R-:W-:Y:S02]  /*22510*/  IMAD.MOV.U32 R50, RZ, RZ, R45 ;  /* 0x000000ffff327224 */ /* 0x000fe400078e002d */
[----:B------:R-:W-:Y:S02]  /*22520*/  IMAD.MOV.U32 R42, RZ, RZ, R47 ;  /* 0x000000ffff2a7224 */ /* 0x000fe400078e002f */
[----:B------:R-:W-:-:S04]  /*22530*/  IMAD.WIDE.U32 R46, R8, R24, RZ ;  /* 0x00000018082e7225 */ /* 0x000fc800078e00ff */
[----:B------:R-:W-:Y:S02]  /*22540*/  IMAD R61, R25, R8, R53 ;  /* 0x00000008193d7224 */ /* 0x000fe400078e0235 */
[----:B------:R-:W-:-:S04]  /*22550*/  IMAD.WIDE.U32 R48, R27, R4, RZ ;  /* 0x000000041b307225 */ /* 0x000fc800078e00ff */
[----:B------:R-:W-:Y:S02]  /*22560*/  IMAD R71, R23, R15, R40 ;  /* 0x0000000f17477224 */ /* 0x000fe400078e0228 */
[----:B------:R-:W-:-:S04]  /*22570*/  IMAD.WIDE.U32 R44, R15, R22, RZ ;  /* 0x000000160f2c7225 */ /* 0x000fc800078e00ff */
[----:B------:R-:W-:-:S04]  /*22580*/  IMAD.WIDE.U32.X R50, R21, R17, R50, P3 ;  /* 0x0000001115327225 */ /* 0x000fc800018e0432 */
[----:B------:R-:W-:Y:S02]  /*22590*/  IMAD.IADD R61, R47, 0x1, R61 ;  /* 0x000000012f3d7824 */ /* 0x000fe400078e023d */
[----:B------:R-:W-:Y:S01]  /*225a0*/  IMAD.WIDE.U32.X R42, R25, R5, R42, P6 ;  /* 0x00000005192a7225 */ /* 0x000fe200030e042a */
[----:B------:R-:W-:-:S03]  /*225b0*/  IADD3 R47, P6, PT, R55, R46, RZ ;  /* 0x0000002e372f7210 */ /* 0x000fc60007fde0ff */
[----:B------:R-:W-:Y:S01]  /*225c0*/  IMAD.IADD R71, R45, 0x1, R71 ;  /* 0x000000012d477824 */ /* 0x000fe200078e0247 */
[----:B------:R-:W-:Y:S01]  /*225d0*/  SEL R45, RZ, 0x1, P4 ;  /* 0x00000001ff2d7807 */ /* 0x000fe20002000000 */
[----:B------:R-:W-:-:S04]  /*225e0*/  IMAD.WIDE.U32 R48, P3, R26, R5, R48 ;  /* 0x000000051a307225 */ /* 0x000fc80007860030 */
[----:B------:R-:W-:Y:S01]  /*225f0*/  IMAD.X R23, RZ, RZ, RZ, P5 ;  /* 0x000000ffff177224 */ /* 0x000fe200028e06ff */
[----:B------:R-:W-:Y:S01]  /*22600*/  IADD3 R63, P4, P5, R44, R50, R63 ;  /* 0x000000322c3f7210 */ /* 0x000fe20007d9e03f */
[----:B------:R-:W-:Y:S02]  /*22610*/  IMAD.X R40, R61, 0x1, R54, P6 ;  /* 0x000000013d287824 */ /* 0x000fe400030e0636 */
[----:B------:R-:W-:Y:S01]  /*22620*/  IMAD.MOV.U32 R54, RZ, RZ, R49 ;  /* 0x000000ffff367224 */ /* 0x000fe200078e0031 */
[----:B------:R-:W-:Y:S01]  /*22630*/  IADD3.X R50, PT, PT, R71, R51, RZ, P4, P5 ;  /* 0x0000003347327210 */ /* 0x000fe200027ea4ff */
[----:B------:R-:W-:Y:S01]  /*22640*/  IMAD.MOV.U32 R22, RZ, RZ, R41 ;  /* 0x000000ffff167224 */ /* 0x000fe200078e0029 */
[----:B------:R-:W-:Y:S01]  /*22650*/  IADD3 R49, P6, PT, R63, R56, RZ ;  /* 0x000000383f317210 */ /* 0x000fe20007fde0ff */
[----:B------:R-:W-:Y:S01]  /*22660*/  IMAD.WIDE.U32 R52, R26, R4, RZ ;  /* 0x000000041a347225 */ /* 0x000fe200078e00ff */
[----:B------:R-:W-:-:S03]  /*22670*/  IADD3 R45, P4, P5, R47, R42, R45 ;  /* 0x0000002a2f2d7210 */ /* 0x000fc60007d9e02d */
[----:B------:R-:W-:Y:S01]  /*22680*/  IMAD.X R69, R50, 0x1, R59, P6 ;  /* 0x0000000132457824 */ /* 0x000fe200030e063b */
[C---:B------:R-:W-:Y:S01]  /*22690*/  IADD3.X R43, PT, PT, R40.reuse, R43, RZ, P4, P5 ;  /* 0x0000002b282b7210 */ /* 0x040fe200027ea4ff */
[----:B------:R-:W-:Y:S01]  /*226a0*/  IMAD.WIDE.U32.X R22, R25, R10, R22, P2 ;  /* 0x0000000a19167225 */ /* 0x000fe200010e0416 */
[----:B------:R-:W-:Y:S02]  /*226b0*/  ISETP.GE.U32.AND P5, PT, R47, R46, PT ;  /* 0x0000002e2f00720c */ /* 0x000fe40003fa6070 */
[----:B------:R-:W-:Y:S01]  /*226c0*/  ISETP.GE.U32.AND P6, PT, R45, R47, PT ;  /* 0x0000002f2d00720c */ /* 0x000fe20003fc6070 */
[----:B------:R-:W-:Y:S01]  /*226d0*/  IMAD R47, R5, R26, RZ ;  /* 0x0000001a052f7224 */ /* 0x000fe200078e02ff */
[----:B------:R-:W-:Y:S01]  /*226e0*/  ISETP.GE.U32.AND P4, PT, R63, R44, PT ;  /* 0x0000002c3f00720c */ /* 0x000fe20003f86070 */
[----:B------:R-:W-:Y:S01]  /*226f0*/  IMAD.X R55, RZ, RZ, RZ, P3 ;  /* 0x000000ffff377224 */ /* 0x000fe200018e06ff */
[----:B------:R-:W-:Y:S01]  /*22700*/  ISETP.GE.U32.AND.EX P5, PT, R40, R61, PT, P5 ;  /* 0x0000003d2800720c */ /* 0x000fe20003fa6150 */
[----:B------:R-:W-:Y:S01]  /*22710*/  IMAD R47, R27, R4, R47 ;  /* 0x000000041b2f7224 */ /* 0x000fe200078e022f */
[----:B------:R-:W-:Y:S01]  /*22720*/  ISETP.GE.U32.AND.EX P6, PT, R43, R40, PT, P6 ;  /* 0x000000282b00720c */ /* 0x000fe20003fc6160 */
[----:B------:R-:W-:Y:S01]  /*22730*/  IMAD.WIDE.U32 R40, R4, R26, RZ ;  /* 0x0000001a04287225 */ /* 0x000fe200078e00ff */
[----:B------:R-:W-:-:S02]  /*22740*/  ISETP.GE.U32.AND.EX P4, PT, R50, R71, PT, P4 ;  /* 0x000000473200720c */ /* 0x000fc40003f86140 */
[----:B------:R-:W-:Y:S01]  /*22750*/  SEL R71, RZ, 0x1, P6 ;  /* 0x00000001ff477807 */ /* 0x000fe20003000000 */
[----:B------:R-:W-:Y:S01]  /*22760*/  IMAD.IADD R42, R41, 0x1, R47 ;  /* 0x00000001292a7824 */ /* 0x000fe200078e022f */
[----:B------:R-:W-:Y:S01]  /*22770*/  SEL R44, RZ, 0x1, P5 ;  /* 0x00000001ff2c7807 */ /* 0x000fe20002800000 */
[----:B------:R-:W-:Y:S01]  /*22780*/  IMAD.WIDE.U32 R46, R24, R15, RZ ;  /* 0x0000000f182e7225 */ /* 0x000fe200078e00ff */
[----:B------:R-:W-:Y:S02]  /*22790*/  IADD3 R56, P6, PT, R45, R40, RZ ;  /* 0x000000282d387210 */ /* 0x000fe40007fde0ff */
[----:B------:R-:W-:Y:S01]  /*227a0*/  ISETP.GE.U32.AND P5, PT, R49, R63, PT ;  /* 0x0000003f3100720c */ /* 0x000fe20003fa6070 */
[----:B------:R-:W-:Y:S01]  /*227b0*/  IMAD R45, R12, R24, RZ ;  /* 0x000000180c2d7224 */ /* 0x000fe200078e02ff */
[----:B------:R-:W-:Y:S01]  /*227c0*/  ISETP.GE.U32.AND P2, PT, R56, R40, PT ;  /* 0x000000283800720c */ /* 0x000fe20003f46070 */
[----:B------:R-:W-:Y:S01]  /*227d0*/  IMAD.WIDE.U32 R40, R9, R24, RZ ;  /* 0x0000001809287225 */ /* 0x000fe200078e00ff */
[----:B------:R-:W-:-:S02]  /*227e0*/  ISETP.GE.U32.AND.EX P5, PT, R69, R50, PT, P5 ;  /* 0x000000324500720c */ /* 0x000fc40003fa6150 */
[----:B------:R-:W-:Y:S01]  /*227f0*/  SEL R60, RZ, 0x1, P4 ;  /* 0x00000001ff3c7807 */ /* 0x000fe20002000000 */
[-C--:B------:R-:W-:Y:S01]  /*22800*/  IMAD R45, R25, R9.reuse, R45 ;  /* 0x00000009192d7224 */ /* 0x080fe200078e022d */
[----:B------:R-:W-:Y:S01]  /*22810*/  IADD3 RZ, P3, PT, R53, R48, RZ ;  /* 0x0000003035ff7210 */ /* 0x000fe20007f7e0ff */
[----:B------:R-:W-:Y:S01]  /*22820*/  IMAD.X R59, R42, 0x1, R43, P6 ;  /* 0x000000012a3b7824 */ /* 0x000fe200030e062b */
[----:B------:R-:W-:Y:S01]  /*22830*/  SEL R43, RZ, 0x1, P5 ;  /* 0x00000001ff2b7807 */ /* 0x000fe20002800000 */
[----:B------:R-:W-:Y:S01]  /*22840*/  IMAD.WIDE.U32 R50, R26, R9, RZ ;  /* 0x000000091a327225 */ /* 0x000fe200078e00ff */
[----:B------:R-:W-:Y:S02]  /*22850*/  IADD3 R71, P4, P5, R71, R22, R44 ;  /* 0x0000001647477210 */ /* 0x000fe40007d9e02c */
[----:B------:R-:W-:Y:S01]  /*22860*/  IADD3 R70, P6, PT, R49, R40, RZ ;  /* 0x0000002831467210 */ /* 0x000fe20007fde0ff */
[----:B------:R-:W-:Y:S01]  /*22870*/  IMAD.IADD R44, R41, 0x1, R45 ;  /* 0x00000001292c7824 */ /* 0x000fe200078e022d */
[----:B------:R-:W-:Y:S01]  /*22880*/  ISETP.GE.U32.AND.EX P2, PT, R59, R42, PT, P2 ;  /* 0x0000002a3b00720c */ /* 0x000fe20003f46120 */
[----:B------:R-:W-:Y:S01]  /*22890*/  IMAD.WIDE.U32.X R54, R27, R5, R54, P3 ;  /* 0x000000051b367225 */ /* 0x000fe200018e0436 */
[----:B------:R-:W-:-:S02]  /*228a0*/  IADD3.X R72, PT, PT, RZ, R23, RZ, P4, P5 ;  /* 0x00000017ff487210 */ /* 0x000fc400027ea4ff */
[----:B------:R-:W-:Y:S01]  /*228b0*/  ISETP.GE.U32.AND P4, PT, R70, R40, PT ;  /* 0x000000284600720c */ /* 0x000fe20003f86070 */
[----:B------:R-:W-:Y:S01]  /*228c0*/  IMAD.X R69, R44, 0x1, R69, P6 ;  /* 0x000000012c457824 */ /* 0x000fe200030e0645 */
[----:B------:R-:W-:Y:S01]  /*228d0*/  IADD3 R60, P5, P6, R43, R38, R60 ;  /* 0x000000262b3c7210 */ /* 0x000fe20007ebe03c */
[----:B------:R-:W-:Y:S01]  /*228e0*/  IMAD R43, R10, R26, RZ ;  /* 0x0000001a0a2b7224 */ /* 0x000fe200078e02ff */
[----:B------:R-:W-:Y:S01]  /*228f0*/  SEL R38, RZ, 0x1, P2 ;  /* 0x00000001ff267807 */ /* 0x000fe20001000000 */
[----:B------:R-:W-:Y:S01]  /*22900*/  IMAD.WIDE.U32 R40, R25, R9, RZ ;  /* 0x0000000919287225 */ /* 0x000fe200078e00ff */
[----:B------:R-:W-:Y:S02]  /*22910*/  IADD3 R71, P2, PT, R70, R71, RZ ;  /* 0x0000004746477210 */ /* 0x000fe40007f5e0ff */
[----:B------:R-:W-:Y:S01]  /*22920*/  ISETP.GE.U32.AND.EX P4, PT, R69, R44, PT, P4 ;  /* 0x0000002c4500720c */ /* 0x000fe20003f86140 */
[----:B------:R-:W-:Y:S01]  /*22930*/  IMAD.WIDE.U32 R22, R8, R26, RZ ;  /* 0x0000001a08167225 */ /* 0x000fe200078e00ff */
[----:B------:R-:W-:-:S03]  /*22940*/  IADD3.X R62, PT, PT, RZ, R39, RZ, P5, P6 ;  /* 0x00000027ff3e7210 */ /* 0x000fc60002fec4ff */
[----:B------:R-:W-:Y:S01]  /*22950*/  IMAD R45, R27, R8, R43 ;  /* 0x000000081b2d7224 */ /* 0x000fe200078e022b */
[----:B------:R-:W-:Y:S01]  /*22960*/  IADD3 R61, P3, PT, R71, R22, RZ ;  /* 0x00000016473d7210 */ /* 0x000fe20007f7e0ff */
[----:B------:R-:W-:Y:S02]  /*22970*/  IMAD.X R72, R69, 0x1, R72, P2 ;  /* 0x0000000145487824 */ /* 0x000fe400010e0648 */
[----:B------:R-:W-:Y:S01]  /*22980*/  IMAD.WIDE.U32 R42, R24, R9, RZ ;  /* 0x00000009182a7225 */ /* 0x000fe200078e00ff */
[----:B------:R-:W-:-:S03]  /*22990*/  IADD3 R54, P6, P5, R61, R54, R38 ;  /* 0x000000363d367210 */ /* 0x000fc60007dde026 */
[----:B------:R-:W-:Y:S02]  /*229a0*/  IMAD.IADD R23, R23, 0x1, R45 ;  /* 0x0000000117177824 */ /* 0x000fe400078e022d */
[----:B------:R-:W-:-:S04]  /*229b0*/  IMAD.WIDE.U32 R40, P2, R24, R12, R40 ;  /* 0x0000000c18287225 */ /* 0x000fc80007840028 */
[----:B------:R-:W-:Y:S01]  /*229c0*/  IMAD.X R63, R23, 0x1, R72, P3 ;  /* 0x00000001173f7824 */ /* 0x000fe200018e0648 */
[----:B------:R-:W-:Y:S01]  /*229d0*/  IADD3 RZ, P3, PT, R43, R40, RZ ;  /* 0x000000282bff7210 */ /* 0x000fe20007f7e0ff */
[----:B------:R-:W-:-:S03]  /*229e0*/  IMAD.WIDE.U32 R44, R25, R15, RZ ;  /* 0x0000000f192c7225 */ /* 0x000fc600078e00ff */
[----:B------:R-:W-:Y:S01]  /*229f0*/  IADD3.X R40, PT, PT, R63, R55, RZ, P6, P5 ;  /* 0x000000373f287210 */ /* 0x000fe200037ea4ff */
[----:B------:R-:W-:Y:S01]  /*22a00*/  IMAD.WIDE.U32 R42, R27, R8, RZ ;  /* 0x000000081b2a7225 */ /* 0x000fe200078e00ff */
[----:B------:R-:W-:-:S03]  /*22a10*/  SEL R55, RZ, 0x1, P4 ;  /* 0x00000001ff377807 */ /* 0x000fc60002000000 */
[----:B------:R-:W-:-:S04]  /*22a20*/  IMAD.WIDE.U32 R38, R27, R9, RZ ;  /* 0x000000091b267225 */ /* 0x000fc800078e00ff */
[----:B------:R-:W-:-:S04]  /*22a30*/  IMAD.WIDE.U32 R44, P6, R24, R17, R44 ;  /* 0x00000011182c7225 */ /* 0x000fc800078c002c */
[----:B------:R-:W-:-:S04]  /*22a40*/  IMAD.WIDE.U32 R48, R26, R8, RZ ;  /* 0x000000081a307225 */ /* 0x000fc800078e00ff */
[----:B------:R-:W-:-:S04]  /*22a50*/  IMAD.WIDE.U32 R42, P5, R26, R10, R42 ;  /* 0x0000000a1a2a7225 */ /* 0x000fc800078a002a */
[----:B------:R-:W-:-:S04]  /*22a60*/  IMAD.WIDE.U32 R38, P4, R26, R12, R38 ;  /* 0x0000000c1a267225 */ /* 0x000fc80007880026 */
[----:B------:R-:W-:Y:S01]  /*22a70*/  IMAD.X R53, RZ, RZ, RZ, P2 ;  /* 0x000000ffff357224 */ /* 0x000fe200010e06ff */
[----:B------:R-:W-:Y:S01]  /*22a80*/  IADD3 RZ, P2, PT, R47, R44, RZ ;  /* 0x0000002c2fff7210 */ /* 0x000fe20007f5e0ff */
[----:B------:R-:W-:Y:S01]  /*22a90*/  IMAD.X R47, RZ, RZ, RZ, P6 ;  /* 0x000000ffff2f7224 */ /* 0x000fe200030e06ff */
[----:B------:R-:W-:Y:S01]  /*22aa0*/  IADD3 RZ, P6, PT, R49, R42, RZ ;  /* 0x0000002a31ff7210 */ /* 0x000fe20007fde0ff */
[----:B------:R-:W-:Y:S02]  /*22ab0*/  IMAD.MOV.U32 R52, RZ, RZ, R41 ;  /* 0x000000ffff347224 */ /* 0x000fe400078e0029 */
[----:B------:R-:W-:Y:S02]  /*22ac0*/  IMAD.MOV.U32 R46, RZ, RZ, R45 ;  /* 0x000000ffff2e7224 */ /* 0x000fe400078e002d */
[----:B------:R-:W-:Y:S02]  /*22ad0*/  IMAD R8, R17, R24, RZ ;  /* 0x0000001811087224 */ /* 0x000fe400078e02ff */
[----:B------:R-:W-:Y:S01]  /*22ae0*/  IMAD.X R49, RZ, RZ, RZ, P5 ;  /* 0x000000ffff317224 */ /* 0x000fe200028e06ff */
[----:B------:R-:W-:Y:S01]  /*22af0*/  IADD3 RZ, P5, PT, R51, R38, RZ ;  /* 0x0000002633ff7210 */ /* 0x000fe20007fbe0ff */
[----:B------:R-:W-:Y:S01]  /*22b00*/  IMAD.X R51, RZ, RZ, RZ, P4 ;  /* 0x000000ffff337224 */ /* 0x000fe200020e06ff */
[----:B------:R-:W-:Y:S01]  /*22b10*/  ISETP.GE.U32.AND P4, PT, R71, R70, PT ;  /* 0x000000464700720c */ /* 0x000fe20003f86070 */
[----:B------:R-:W-:-:S02]  /*22b20*/  IMAD.MOV.U32 R48, RZ, RZ, R43 ;  /* 0x000000ffff307224 */ /* 0x000fc400078e002b */
[----:B------:R-:W-:Y:S01]  /*22b30*/  IMAD.WIDE.U32.X R52, R25, R12, R52, P3 ;  /* 0x0000000c19347225 */ /* 0x000fe200018e0434 */
[----:B------:R-:W-:Y:S02]  /*22b40*/  ISETP.GE.U32.AND P3, PT, R61, R22, PT ;  /* 0x000000163d00720c */ /* 0x000fe40003f66070 */
[----:B------:R-:W-:Y:S01]  /*22b50*/  ISETP.GE.U32.AND.EX P4, PT, R72, R69, PT, P4 ;  /* 0x000000454800720c */ /* 0x000fe20003f86140 */
[----:B------:R-:W-:Y:S01]  /*22b60*/  IMAD.WIDE.U32.X R46, R25, R17, R46, P2 ;  /* 0x00000011192e7225 */ /* 0x000fe200010e042e */
[----:B------:R-:W-:-:S03]  /*22b70*/  ISETP.GE.U32.AND P2, PT, R54, R61, PT ;  /* 0x0000003d3600720c */ /* 0x000fc60003f46070 */
[----:B------:R-:W-:Y:S01]  /*22b80*/  IMAD R41, R25, R15, R8 ;  /* 0x0000000f19297224 */ /* 0x000fe200078e0208 */
[----:B------:R-:W-:Y:S01]  /*22b90*/  ISETP.GE.U32.AND.EX P2, PT, R40, R63, PT, P2 ;  /* 0x0000003f2800720c */ /* 0x000fe20003f46120 */
[----:B------:R-:W-:-:S04]  /*22ba0*/  IMAD.WIDE.U32 R24, R15, R24, RZ ;  /* 0x000000180f187225 */ /* 0x000fc800078e00ff */
[----:B------:R-:W-:Y:S01]  /*22bb0*/  IMAD.WIDE.U32.X R48, R27, R10, R48, P6 ;  /* 0x0000000a1b307225 */ /* 0x000fe200030e0430 */
[----:B------:R-:W-:Y:S02]  /*22bc0*/  ISETP.GE.U32.AND.EX P6, PT, R63, R23, PT, P3 ;  /* 0x000000173f00720c */ /* 0x000fe40003fc6130 */
[----:B------:R-:W-:Y:S01]  /*22bd0*/  IADD3 R60, P3, PT, R60, R24, RZ ;  /* 0x000000183c3c7210 */ /* 0x000fe20007f7e0ff */
[----:B------:R-:W-:Y:S01]  /*22be0*/  IMAD.IADD R25, R25, 0x1, R41 ;  /* 0x0000000119197824 */ /* 0x000fe200078e0229 */
[----:B------:R-:W-:Y:S01]  /*22bf0*/  SEL R23, RZ, 0x1, P4 ;  /* 0x00000001ff177807 */ /* 0x000fe20002000000 */
[----:B------:R-:W-:Y:S01]  /*22c00*/  IMAD.MOV.U32 R50, RZ, RZ, R39 ;  /* 0x000000ffff327224 */ /* 0x000fe200078e0027 */
[----:B------:R-:W-:Y:S01]  /*22c10*/  SEL R8, RZ, 0x1, P6 ;  /* 0x00000001ff087807 */ /* 0x000fe20003000000 */
[----:B------:R-:W-:Y:S01]  /*22c20*/  IMAD.X R62, R25, 0x1, R62, P3 ;  /* 0x00000001193e7824 */ /* 0x000fe200018e063e */
[----:B------:R-:W-:Y:S01]  /*22c30*/  SEL R39, RZ, 0x1, P2 ;  /* 0x00000001ff277807 */ /* 0x000fe20001000000 */
[----:B------:R-:W-:Y:S01]  /*22c40*/  IMAD.WIDE.U32.X R50, R27, R12, R50, P5 ;  /* 0x0000000c1b327225 */ /* 0x000fe200028e0432 */
[----:B------:R-:W-:-:S02]  /*22c50*/  IADD3 R23, P4, P6, R23, R52, R55 ;  /* 0x0000003417177210 */ /* 0x000fc40007e9e037 */
[----:B------:R-:W-:Y:S01]  /*22c60*/  ISETP.GE.U32.AND P2, PT, R60, R24, PT ;  /* 0x000000183c00720c */ /* 0x000fe20003f46070 */
[----:B------:R-:W-:Y:S01]  /*22c70*/  IMAD R12, R12, R26, RZ ;  /* 0x0000001a0c0c7224 */ /* 0x000fe200078e02ff */
[----:B------:R-:W-:Y:S01]  /*22c80*/  IADD3.X R41, PT, PT, RZ, R53, RZ, P4, P6 ;  /* 0x00000035ff297210 */ /* 0x000fe200027ec4ff */
[----:B------:R-:W-:Y:S01]  /*22c90*/  IMAD R5, R5, R20, RZ ;  /* 0x0000001405057224 */ /* 0x000fe200078e02ff */
[----:B------:R-:W-:Y:S01]  /*22ca0*/  ISETP.GE.U32.AND.EX P2, PT, R62, R25, PT, P2 ;  /* 0x000000193e00720c */ /* 0x000fe20003f46120 */
[----:B------:R-:W-:Y:S01]  /*22cb0*/  IMAD.WIDE.U32 R24, R40, 0x3d1, RZ ;  /* 0x000003d128187825 */ /* 0x000fe200078e00ff */
[----:B------:R-:W-:Y:S02]  /*22cc0*/  IADD3 R23, P6, PT, R60, R23, RZ ;  /* 0x000000173c177210 */ /* 0x000fe40007fde0ff */
[----:B------:R-:W-:Y:S01]  /*22cd0*/  IADD3 R39, P4, P5, R39, R48, R8 ;  /* 0x0000003027277210 */ /* 0x000fe20007d9e008 */
[----:B------:R-:W-:Y:S01]  /*22ce0*/  IMAD R43, R27, R9, R12 ;  /* 0x000000091b2b7224 */ /* 0x000fe200078e020c */
[----:B------:R-:W-:Y:S01]  /*22cf0*/  ISETP.GE.U32.AND P3, PT, R23, R60, PT ;  /* 0x0000003c1700720c */ /* 0x000fe20003f66070 */
[----:B------:R-:W-:Y:S01]  /*22d00*/  IMAD.WIDE.U32 R8, R9, R26, RZ ;  /* 0x0000001a09087225 */ /* 0x000fe200078e00ff */
[----:B------:R-:W-:-:S02]  /*22d10*/  IADD3.X R44, PT, PT, RZ, R49, RZ, P4, P5 ;  /* 0x00000031ff2c7210 */ /* 0x000fc400027ea4ff */
[----:B------:R-:W-:Y:S01]  /*22d20*/  SEL R38, RZ, 0x1, P2 ;  /* 0x00000001ff267807 */ /* 0x000fe20001000000 */
[----:B------:R-:W-:Y:S01]  /*22d30*/  IMAD.X R41, R62, 0x1, R41, P6 ;  /* 0x000000013e297824 */ /* 0x000fe200030e0629 */
[----:B------:R-:W-:Y:S01]  /*22d40*/  IADD3 R10, P5, PT, R23, R8, RZ ;  /* 0x00000008170a7210 */ /* 0x000fe20007fbe0ff */
[----:B------:R-:W-:-:S03]  /*22d50*/  IMAD.WIDE.U32 R24, P6, R54, 0x1, R24 ;  /* 0x0000000136187825 */ /* 0x000fc600078c0018 */
[----:B------:R-:W-:Y:S01]  /*22d60*/  ISETP.GE.U32.AND.EX P3, PT, R41, R62, PT, P3 ;  /* 0x0000003e2900720c */ /* 0x000fe20003f66130 */
[----:B------:R-:W-:Y:S01]  /*22d70*/  IMAD.IADD R12, R9, 0x1, R43 ;  /* 0x00000001090c7824 */ /* 0x000fe200078e022b */
[C---:B------:R-:W-:Y:S01]  /*22d80*/  ISETP.GE.U32.AND P4, PT, R10.reuse, R8, PT ;  /* 0x000000080a00720c */ /* 0x040fe20003f86070 */
[----:B------:R-:W-:Y:S01]  /*22d90*/  IMAD.X R23, RZ, RZ, RZ, P6 ;  /* 0x000000ffff177224 */ /* 0x000fe200030e06ff */
[----:B------:R-:W-:Y:S01]  /*22da0*/  IADD3 R39, P6, PT, R10, R39, RZ ;  /* 0x000000270a277210 */ /* 0x000fe20007fde0ff */
[----:B------:R-:W-:Y:S01]  /*22db0*/  IMAD.X R41, R12, 0x1, R41, P5 ;  /* 0x000000010c297824 */ /* 0x000fe200028e0629 */
[----:B------:R-:W-:Y:S01]  /*22dc0*/  SEL R53, RZ, 0x1, P3 ;  /* 0x00000001ff357807 */ /* 0x000fe20001800000 */
[----:B------:R-:W-:Y:S01]  /*22dd0*/  IMAD.WIDE.U32 R8, R54, 0x3d1, RZ ;  /* 0x000003d136087825 */ /* 0x000fe200078e00ff */
[----:B------:R-:W-:Y:S02]  /*22de0*/  ISETP.GE.U32.AND P2, PT, R39, R10, PT ;  /* 0x0000000a2700720c */ /* 0x000fe40003f46070 */
[C---:B------:R-:W-:Y:S01]  /*22df0*/  ISETP.GE.U32.AND.EX P4, PT, R41.reuse, R12, PT, P4 ;  /* 0x0000000c2900720c */ /* 0x040fe20003f86140 */
[----:B------:R-:W-:Y:S01]  /*22e00*/  IMAD.X R44, R41, 0x1, R44, P6 ;  /* 0x00000001292c7824 */ /* 0x000fe200030e062c */
[----:B------:R-:W-:Y:S01]  /*22e10*/  IADD3 RZ, P3, PT, R29, R14, RZ ;  /* 0x0000000e1dff7210 */ /* 0x000fe20007f7e0ff */
[----:B------:R-:W-:Y:S01]  /*22e20*/  IMAD.MOV.U32 R22, RZ, RZ, R25 ;  /* 0x000000ffff167224 */ /* 0x000fe200078e0019 */
[----:B------:R-:W-:Y:S01]  /*22e30*/  SEL R10, RZ, 0x1, P4 ;  /* 0x00000001ff0a7807 */ /* 0x000fe20002000000 */
[----:B------:R-:W-:Y:S01]  /*22e40*/  IMAD R21, R21, R4, R5 ;  /* 0x0000000415157224 */ /* 0x000fe200078e0205 */
[----:B------:R-:W-:Y:S01]  /*22e50*/  ISETP.GE.U32.AND.EX P2, PT, R44, R41, PT, P2 ;  /* 0x000000292c00720c */ /* 0x000fe20003f46120 */
[----:B------:R-:W-:Y:S01]  /*22e60*/  IMAD.WIDE.U32 R42, R15, R26, RZ ;  /* 0x0000001a0f2a7225 */ /* 0x000fe200078e00ff */
[----:B------:R-:W-:-:S02]  /*22e70*/  IADD3 R9, P5, PT, R9, R24, RZ ;  /* 0x0000001809097210 */ /* 0x000fc40007fbe0ff */
[----:B------:R-:W-:Y:S01]  /*22e80*/  SEL R49, RZ, 0x1, P2 ;  /* 0x00000001ff317807 */ /* 0x000fe20001000000 */
[----:B------:R-:W-:Y:S01]  /*22e90*/  IMAD.WIDE.U32 R24, R27, R15, RZ ;  /* 0x0000000f1b187225 */ /* 0x000fe200078e00ff */
[----:B------:R-:W-:Y:S02]  /*22ea0*/  IADD3 R53, P2, P4, R53, R46, R38 ;  /* 0x0000002e35357210 */ /* 0x000fe40007c5e026 */
[----:B------:R-:W-:Y:S01]  /*22eb0*/  IADD3.X RZ, P3, PT, R30, R16, RZ, P3, !PT ;  /* 0x000000101eff7210 */ /* 0x000fe20001f7e4ff */
[----:B------:R-:W-:Y:S01]  /*22ec0*/  IMAD.WIDE.U32 R4, R20, R4, R8 ;  /* 0x0000000414047225 */ /* 0x000fe200078e0008 */
[----:B------:R-:W-:Y:S02]  /*22ed0*/  IADD3.X R46, PT, PT, RZ, R47, RZ, P2, P4 ;  /* 0x0000002fff2e7210 */ /* 0x000fe400017e84ff */
[----:B------:R-:W-:Y:S01]  /*22ee0*/  IADD3 RZ, P2, PT, R31, R14, RZ ;  /* 0x0000000e1fff7210 */ /* 0x000fe20007f5e0ff */
[----:B------:R-:W-:Y:S01]  /*22ef0*/  IMAD.WIDE.U32.X R40, R40, 0x1, R22, P5 ;  /* 0x0000000128287825 */ /* 0x000fe200028e0416 */
[----:B------:R-:W-:-:S02]  /*22f00*/  IADD3.X R29, P4, P3, R29, R29, R14, P3, !PT ;  /* 0x0000001d1d1d7210 */ /* 0x000fc40001b9e40e */
[----:B------:R-:W-:Y:S01]  /*22f10*/  IADD3 R49, P5, P6, R49, R50, R10 ;  /* 0x0000003231317210 */ /* 0x000fe20007ebe00a */
[----:B------:R-:W-:Y:S01]  /*22f20*/  IMAD.IADD R10, R5, 0x1, R21 ;  /* 0x00000001050a7824 */ /* 0x000fe200078e0215 */
[----:B------:R-:W-:Y:S01]  /*22f30*/  IADD3.X RZ, P2, PT, R32, R16, RZ, P2, !PT ;  /* 0x0000001020ff7210 */ /* 0x000fe2000175e4ff */
[----:B------:R-:W-:Y:S01]  /*22f40*/  IMAD.WIDE.U32 R20, R44, 0x3d1, RZ ;  /* 0x000003d12c147825 */ /* 0x000fe200078e00ff */
[----:B------:R-:W-:Y:S02]  /*22f50*/  IADD3.X R30, PT, PT, R30, R30, R16, P4, P3 ;  /* 0x0000001e1e1e7210 */ /* 0x000fe400027e6410 */
[----:B------:R-:W-:Y:S01]  /*22f60*/  IADD3 RZ, P4, PT, R33, R14, RZ ;  /* 0x0000000e21ff7210 */ /* 0x000fe20007f9e0ff */
[----:B------:R-:W-:Y:S01]  /*22f70*/  IMAD.WIDE.U32 R22, R26, R15, RZ ;  /* 0x0000000f1a167225 */ /* 0x000fe200078e00ff */
[----:B------:R-:W-:Y:S02]  /*22f80*/  IADD3.X R51, PT, PT, RZ, R51, RZ, P5, P6 ;  /* 0x00000033ff337210 */ /* 0x000fe40002fec4ff */
[----:B------:R-:W-:-:S02]  /*22f90*/  ISETP.GE.U32.AND P5, PT, R4, R8, PT ;  /* 0x000000080400720c */ /* 0x000fc40003fa6070 */
[----:B------:R-:W-:Y:S02]  /*22fa0*/  IADD3.X R31, P2, P3, R31, R31, R14, P2, !PT ;  /* 0x0000001f1f1f7210 */ /* 0x000fe4000135e40e */
[----:B------:R-:W-:Y:S02]  /*22fb0*/  IADD3.X RZ, P4, PT, R37, R16, RZ, P4, !PT ;  /* 0x0000001025ff7210 */ /* 0x000fe4000279e4ff */
[----:B------:R-:W-:Y:S02]  /*22fc0*/  ISETP.GE.U32.AND.EX P5, PT, R10, R9, PT, P5 ;  /* 0x000000090a00720c */ /* 0x000fe40003fa6150 */
[----:B------:R-:W-:Y:S01]  /*22fd0*/  IADD3.X R32, PT, PT, R32, R32, R16, P2, P3 ;  /* 0x0000002020207210 */ /* 0x000fe200017e6410 */
[----:B------:R-:W-:Y:S01]  /*22fe0*/  IMAD.WIDE.U32 R8, P2, R39, 0x1, R20 ;  /* 0x0000000127087825 */ /* 0x000fe20007840014 */
[----:B------:R-:W-:-:S03]  /*22ff0*/  IADD3.X R12, P4, P3, R33, R33, R14, P4, !PT ;  /* 0x00000021210c7210 */ /* 0x000fc6000239e40e */
[----:B------:R-:W-:Y:S01]  /*23000*/  IMAD.WIDE.U32 R20, R39, 0x3d1, RZ ;  /* 0x000003d127147825 */ /* 0x000fe200078e00ff */
[----:B------:R-:W-:-:S03]  /*23010*/  IADD3.X R37, PT, PT, R37, R37, R16, P4, P3 ;  /* 0x0000002525257210 */ /* 0x000fc600027e6410 */
[----:B------:R-:W-:Y:S01]  /*23020*/  IMAD R33, R17, R26, RZ ;  /* 0x0000001a11217224 */ /* 0x000fe200078e02ff */
[----:B------:R-:W-:Y:S01]  /*23030*/  IADD3 R35, P4, PT, R35, R20, RZ ;  /* 0x0000001423237210 */ /* 0x000fe20007f9e0ff */
[----:B------:R-:W-:Y:S01]  /*23040*/  IMAD.WIDE.U32 R24, P3, R26, R17, R24 ;  /* 0x000000111a187225 */ /* 0x000fe20007860018 */
[----:B------:R-:W-:Y:S02]  /*23050*/  IADD3 R45, P6, PT, R21, R8, RZ ;  /* 0x00000008152d7210 */ /* 0x000fe40007fde0ff */
[----:B------:R-:W-:Y:S01]  /*23060*/  SEL R21, RZ, 0x1, P5 ;  /* 0x00000001ff157807 */ /* 0x000fe20002800000 */
[----:B------:R-:W-:Y:S02]  /*23070*/  IMAD R47, R27, R15, R33 ;  /* 0x0000000f1b2f7224 */ /* 0x000fe400078e0221 */
[----:B------:R-:W-:Y:S01]  /*23080*/  IMAD.X R33, R45, 0x1, R36, P4 ;  /* 0x000000012d217824 */ /* 0x000fe200020e0624 */
[----:B------:R-:W-:Y:S01]  /*23090*/  IADD3 R21, P4, P5, R35, R40, R21 ;  /* 0x0000002823157210 */ /* 0x000fe20007d9e015 */
[----:B------:R-:W-:Y:S01]  /*230a0*/  IMAD.X R39, RZ, RZ, RZ, P3 ;  /* 0x000000ffff277224 */ /* 0x000fe200018e06ff */
[----:B------:R-:W-:Y:S01]  /*230b0*/  IADD3 RZ, P3, PT, R23, R24, RZ ;  /* 0x0000001817ff7210 */ /* 0x000fe20007f7e0ff */
[----:B------:R-:W-:Y:S01]  /*230c0*/  IMAD.MOV.U32 R38, RZ, RZ, R25 ;  /* 0x000000ffff267224 */ /* 0x000fe200078e0019 */
[----:B------:R-:W-:Y:S01]  /*230d0*/  IADD3.X R40, PT, PT, R33, R41, RZ, P4, P5 ;  /* 0x0000002921287210 */ /* 0x000fe200027ea4ff */
[----:B------:R-:W-:Y:S01]  /*230e0*/  IMAD.IADD R15, R43, 0x1, R47 ;  /* 0x000000012b0f7824 */ /* 0x000fe200078e022f */
[----:B------:R-:W-:Y:S01]  /*230f0*/  IADD3 R8, P4, PT, R53, R42, RZ ;  /* 0x0000002a35087210 */ /* 0x000fe20007f9e0ff */
[----:B------:R-:W-:Y:S01]  /*23100*/  IMAD.WIDE.U32.X R26, R27, R17, R38, P3 ;  /* 0x000000111b1a7225 */ /* 0x000fe200018e0426 */
[----:B------:R-:W-:-:S02]  /*23110*/  IADD3 R34, P5, PT, R34, R34, RZ ;  /* 0x0000002222227210 */ /* 0x000fc40007fbe0ff */
[----:B------:R-:W-:Y:S01]  /*23120*/  IADD3 R25, P3, PT, R8, R49, RZ ;  /* 0x0000003108197210 */ /* 0x000fe20007f7e0ff */
[----:B------:R-:W-:Y:S01]  /*23130*/  IMAD.X R22, R15, 0x1, R46, P4 ;  /* 0x000000010f167824 */ /* 0x000fe200020e062e */
[----:B------:R-:W-:Y:S01]  /*23140*/  LOP3.LUT R17, R29, R12, R31, 0x80, !PT ;  /* 0x0000000c1d117212 */ /* 0x000fe200078e801f */
[----:B------:R-:W-:Y:S01]  /*23150*/  IMAD.X R28, R28, 0x1, R28, P5 ;  /* 0x000000011c1c7824 */ /* 0x000fe200028e061c */
[----:B------:R-:W-:Y:S01]  /*23160*/  ISETP.GE.U32.AND P5, PT, R8, R42, PT ;  /* 0x0000002a0800720c */ /* 0x000fe20003fa6070 */
[C---:B------:R-:W-:Y:S01]  /*23170*/  IMAD.X R41, R22.reuse, 0x1, R51, P3 ;  /* 0x0000000116297824 */ /* 0x040fe200018e0633 */
[----:B------:R-:W-:Y:S01]  /*23180*/  ISETP.GE.U32.AND P4, PT, R25, R8, PT ;  /* 0x000000081900720c */ /* 0x000fe20003f86070 */
[----:B------:R-:W-:Y:S01]  /*23190*/  IMAD.X R23, RZ, RZ, RZ, P2 ;  /* 0x000000ffff177224 */ /* 0x000fe200010e06ff */
[----:B------:R-:W-:Y:S02]  /*231a0*/  ISETP.GE.U32.AND.EX P5, PT, R22, R15, PT, P5 ;  /* 0x0000000f1600720c */ /* 0x000fe40003fa6150 */
[----:B------:R-:W-:Y:S01]  /*231b0*/  ISETP.GE.U32.AND.EX P4, PT, R41, R22, PT, P4 ;  /* 0x000000162900720c */ /* 0x000fe20003f86140 */
[----:B------:R-:W-:Y:S01]  /*231c0*/  IMAD.MOV.U32 R22, RZ, RZ, R9 ;  /* 0x000000ffff167224 */ /* 0x000fe200078e0009 */
[----:B------:R-:W-:-:S02]  /*231d0*/  ISETP.NE.U32.AND P2, PT, R17, -0x1, PT ;  /* 0xffffffff1100780c */ /* 0x000fc40003f45070 */
[----:B------:R-:W-:Y:S01]  /*231e0*/  SEL R24, RZ, 0x1, P5 ;  /* 0x00000001ff187807 */ /* 0x000fe20002800000 */
[----:B------:R-:W-:Y:S01]  /*231f0*/  IMAD.WIDE.U32.X R8, R44, 0x1, R22, P6 ;  /* 0x000000012c087825 */ /* 0x000fe200030e0416 */
[----:B------:R-:W-:Y:S02]  /*23200*/  ISETP.GE.U32.AND P5, PT, R21, R35, PT ;  /* 0x000000231500720c */ /* 0x000fe40003fa6070 */
[----:B------:R-:W-:Y:S01]  /*23210*/  SEL R17, RZ, 0x1, P4 ;  /* 0x00000001ff117807 */ /* 0x000fe20002000000 */
[----:B------:R-:W-:Y:S01]  /*23220*/  IMAD.WIDE.U32 R22, R41, 0x3d1, RZ ;  /* 0x000003d129167825 */ /* 0x000fe200078e00ff */
[----:B------:R-:W-:Y:S02]  /*23230*/  ISETP.GE.U32.AND P4, PT, R34, -0x3d1, PT ;  /* 0xfffffc2f2200780c */ /* 0x000fe40003f86070 */
[----:B------:R-:W-:Y:S02]  /*23240*/  ISETP.GE.U32.AND P3, PT, R35, R20, PT ;  /* 0x000000142300720c */ /* 0x000fe40003f66070 */
[----:B------:R-:W-:-:S02]  /*23250*/  ISETP.GE.U32.AND.EX P6, PT, R40, R33, PT, P5 ;  /* 0x000000212800720c */ /* 0x000fc40003fc6150 */
[----:B------:R-:W-:Y:S02]  /*23260*/  ISETP.GE.U32.AND.EX P5, PT, R28, -0x2, PT, P4 ;  /* 0xfffffffe1c00780c */ /* 0x000fe40003fa6140 */
[----:B------:R-:W-:Y:S02]  /*23270*/  LOP3.LUT R35, R30, R37, R32, 0x80, !PT ;  /* 0x000000251e237212 */ /* 0x000fe400078e8020 */
[----:B------:R-:W-:Y:S02]  /*23280*/  ISETP.GE.U32.AND.EX P3, PT, R33, R45, PT, P3 ;  /* 0x0000002d2100720c */ /* 0x000fe40003f66130 */
[----:B------:R-:W-:Y:S02]  /*23290*/  ISETP.NE.OR.EX P2, PT, R35, -0x1, !P5, P2 ;  /* 0xffffffff2300780c */ /* 0x000fe40006f45720 */
[----:B------:R-:W-:Y:S02]  /*232a0*/  SEL R20, RZ, 0x1, P3 ;  /* 0x00000001ff147807 */ /* 0x000fe40001800000 */
[----:B------:R-:W-:-:S02]  /*232b0*/  IADD3 R33, P3, P4, R17, R26, R24 ;  /* 0x0000001a11217210 */ /* 0x000fc40007c7e018 */
[----:B------:R-:W-:Y:S02]  /*232c0*/  SEL R15, RZ, 0x1, P6 ;  /* 0x00000001ff0f7807 */ /* 0x000fe40003000000 */
[----:B------:R-:W-:Y:S01]  /*232d0*/  IADD3.X R39, PT, PT, RZ, R27, RZ, P3, P4 ;  /* 0x0000001bff277210 */ /* 0x000fe20001fe84ff */
[----:B------:R-:W-:Y:S01]  /*232e0*/  IMAD.WIDE.U32 R22, P3, R25, 0x1, R22 ;  /* 0x0000000119167825 */ /* 0x000fe20007860016 */
[----:B------:R-:W-:-:S03]  /*232f0*/  IADD3 R20, P5, P6, R15, R8, R20 ;  /* 0x000000080f147210 */ /* 0x000fc60007ebe014 */
[----:B------:R-:W-:Y:S01]  /*23300*/  IMAD.WIDE.U32 R24, R25, 0x3d1, RZ ;  /* 0x000003d119187825 */ /* 0x000fe200078e00ff */
[----:B------:R-:W-:Y:S09]  /*23310*/  @!P1 BRA P2, `(.L_x_111) ;  /* 0x0000000000309947 */ /* 0x000ff20001000000 */
[----:B------:R-:W-:-:S04]  /*23320*/  IADD3 R12, P2, P4, R12, -UR36, -R6 ;  /* 0x800000240c0c7c10 */ /* 0x000fc8000fc5e806 */
[----:B------:R-:W-:Y:S02]  /*23330*/  IADD3.X R37, PT, PT, R37, ~UR37, ~R7, P2, P4 ;  /* 0x8000002525257c10 */ /* 0x000fe400097e8c07 */
        /* <DEDUP_REMOVED lines=10> */
.L_x_111:
[----:B------:R-:W-:Y:S01]  /*233e0*/  IADD3 R57, P2, PT, R57, R24, RZ ;  /* 0x0000001839397210 */ /* 0x000fe20007f5e0ff */
[----:B------:R-:W-:Y:S01]  /*233f0*/  IMAD.X R27, RZ, RZ, RZ, P3 ;  /* 0x000000ffff1b7224 */ /* 0x000fe200018e06ff */
[----:B------:R-:W-:Y:S01]  /*23400*/  IADD3 R17, P4, PT, R25, R22, RZ ;  /* 0x0000001619117210 */ /* 0x000fe20007f9e0ff */
[----:B------:R-:W-:Y:S01]  /*23410*/  IMAD.MOV.U32 R26, RZ, RZ, R23 ;  /* 0x000000ffff1a7224 */ /* 0x000fe200078e0017 */
[----:B------:R-:W-:Y:S02]  /*23420*/  IADD3.X R8, PT, PT, RZ, R9, RZ, P5, P6 ;  /* 0x00000009ff087210 */ /* 0x000fe40002fec4ff */
[----:B------:R-:W-:Y:S01]  /*23430*/  IADD3 R9, P5, PT, R57, R20, RZ ;  /* 0x0000001439097210 */ /* 0x000fe20007fbe0ff */
[----:B------:R-:W-:Y:S01]  /*23440*/  IMAD.X R15, R17, 0x1, R58, P2 ;  /* 0x00000001110f7824 */ /* 0x000fe200010e063a */
[----:B------:R-:W-:Y:S01]  /*23450*/  ISETP.GE.U32.AND P6, PT, R57, R24, PT ;  /* 0x000000183900720c */ /* 0x000fe20003fc6070 */
[----:B------:R-:W-:Y:S01]  /*23460*/  IMAD.WIDE.U32.X R22, R41, 0x1, R26, P4 ;  /* 0x0000000129167825 */ /* 0x000fe200020e041a */
[----:B------:R-:W-:-:S02]  /*23470*/  ISETP.GE.U32.AND P2, PT, R9, R57, PT ;  /* 0x000000390900720c */ /* 0x000fc40003f46070 */
[----:B------:R-:W-:Y:S01]  /*23480*/  IADD3 R13, P3, PT, R13, -R34, RZ ;  /* 0x800000220d0d7210 */ /* 0x000fe20007f7e0ff */
[----:B------:R-:W-:Y:S01]  /*23490*/  IMAD.X R8, R15, 0x1, R8, P5 ;  /* 0x000000010f087824 */ /* 0x000fe200028e0608 */
[----:B------:R-:W-:Y:S01]  /*234a0*/  IADD3 R20, P5, PT, R67, -R6, RZ ;  /* 0x8000000643147210 */ /* 0x000fe20007fbe0ff */
[----:B------:R-:W-:Y:S01]  /*234b0*/  IMAD.WIDE.U32 R26, R39, 0x3d1, RZ ;  /* 0x000003d1271a7825 */ /* 0x000fe200078e00ff */
[----:B------:R-:W-:Y:S02]  /*234c0*/  ISETP.GE.U32.AND.EX P4, PT, R15, R17, PT, P6 ;  /* 0x000000110f00720c */ /* 0x000fe40003f86160 */
[----:B------:R-:W-:Y:S01]  /*234d0*/  ISETP.GE.U32.AND.EX P2, PT, R8, R15, PT, P2 ;  /* 0x0000000f0800720c */ /* 0x000fe20003f46120 */
[C---:B------:R-:W-:Y:S01]  /*234e0*/  IMAD.WIDE.U32 R24, R33.reuse, 0x3d1, RZ ;  /* 0x000003d121187825 */ /* 0x040fe200078e00ff */
[----:B------:R-:W-:Y:S02]  /*234f0*/  SEL R17, RZ, 0x1, P4 ;  /* 0x00000001ff117807 */ /* 0x000fe40002000000 */
[----:B------:R-:W-:Y:S01]  /*23500*/  SEL R15, RZ, 0x1, P2 ;  /* 0x00000001ff0f7807 */ /* 0x000fe20001000000 */
[----:B------:R-:W-:Y:S01]  /*23510*/  IMAD.WIDE.U32 R26, P2, R33, 0x1, R26 ;  /* 0x00000001211a7825 */ /* 0x000fe2000784001a */
[----:B------:R-:W-:-:S03]  /*23520*/  IADD3 R56, P4, PT, R56, R24, RZ ;  /* 0x0000001838387210 */ /* 0x000fc60007f9e0ff */
[----:B------:R-:W-:Y:S01]  /*23530*/  IMAD.X R36, R11, 0x1, ~R28, P3 ;  /* 0x000000010b247824 */ /* 0x000fe200018e0e1c */
[----:B------:R-:W-:Y:S01]  /*23540*/  IADD3.X R33, P3, PT, R68, ~R7, RZ, P5, !PT ;  /* 0x8000000744217210 */ /* 0x000fe20002f7e4ff */
[----:B------:R-:W-:Y:S01]  /*23550*/  IMAD.X R35, RZ, RZ, RZ, P2 ;  /* 0x000000ffff237224 */ /* 0x000fe200010e06ff */
[----:B------:R-:W-:Y:S01]  /*23560*/  IADD3 R11, P5, P6, R15, R22, R17 ;  /* 0x000000160f0b7210 */ /* 0x000fe20007ebe011 */
[----:B------:R-:W-:Y:S01]  /*23570*/  IMAD.MOV.U32 R34, RZ, RZ, R27 ;  /* 0x000000ffff227224 */ /* 0x000fe200078e001b */
[----:B------:R-:W-:Y:S02]  /*23580*/  IADD3.X R29, P3, PT, ~R29, R20, RZ, P3, !PT ;  /* 0x000000141d1d7210 */ /* 0x000fe40001f7e5ff */
[----:B------:R-:W-:Y:S01]  /*23590*/  IADD3 R20, P2, PT, R25, R26, RZ ;  /* 0x0000001a19147210 */ /* 0x000fe20007f5e0ff */
[----:B------:R-:W-:Y:S01]  /*235a0*/  IMAD.MOV.U32 R25, RZ, RZ, R36 ;  /* 0x000000ffff197224 */ /* 0x000fe200078e0024 */
[----:B------:R-:W-:Y:S01]  /*235b0*/  IADD3.X R26, PT, PT, RZ, R23, RZ, P5, P6 ;  /* 0x00000017ff1a7210 */ /* 0x000fe20002fec4ff */
[----:B------:R-:W-:Y:S01]  /*235c0*/  IMAD.X R33, R33, 0x1, ~R30, P3 ;  /* 0x0000000121217824 */ /* 0x000fe200018e0e1e */
[----:B------:R-:W-:Y:S01]  /*235d0*/  ISETP.GE.U32.AND P6, PT, R56, R24, PT ;  /* 0x000000183800720c */ /* 0x000fe20003fc6070 */
[----:B------:R-:W-:Y:S01]  /*235e0*/  IMAD.WIDE.U32.X R22, R39, 0x1, R34, P2 ;  /* 0x0000000127167825 */ /* 0x000fe200010e0422 */
[----:B0-----:R-:W-:-:S02]  /*235f0*/  IADD3 R15, P2, PT, R18, -R6, RZ ;  /* 0x80000006120f7210 */ /* 0x001fc40007f5e0ff */
[----:B------:R-:W-:Y:S01]  /*23600*/  IADD3 R11, P5, PT, R56, R11, RZ ;  /* 0x0000000b380b7210 */ /* 0x000fe20007fbe0ff */
[----:B------:R-:W-:Y:S01]  /*23610*/  IMAD.X R59, R20, 0x1, R59, P4 ;  /* 0x00000001143b7824 */ /* 0x000fe200020e063b */
[----:B------:R-:W-:Y:S01]  /*23620*/  IADD3 R64, P4, PT, R64, -R6, RZ ;  /* 0x8000000640407210 */ /* 0x000fe20007f9e0ff */
[----:B------:R-:W-:Y:S01]  /*23630*/  IMAD.MOV.U32 R27, RZ, RZ, R33 ;  /* 0x000000ffff1b7224 */ /* 0x000fe200078e0021 */
[-C--:B-1----:R-:W-:Y:S01]  /*23640*/  IADD3.X R24, P2, PT, R19, ~R7.reuse, RZ, P2, !PT ;  /* 0x8000000713187210 */ /* 0x082fe2000175e4ff */
[----:B------:R-:W-:Y:S01]  /*23650*/  IMAD.X R18, R59, 0x1, R26, P5 ;  /* 0x000000013b127824 */ /* 0x000fe200028e061a */
[----:B------:R-:W-:Y:S01]  /*23660*/  IADD3.X R65, P4, PT, R65, ~R7, RZ, P4, !PT ;  /* 0x8000000741417210 */ /* 0x000fe2000279e4ff */
[----:B------:R-:W-:Y:S01]  /*23670*/  IMAD.MOV.U32 R26, RZ, RZ, R29 ;  /* 0x000000ffff1a7224 */ /* 0x000fe200078e001d */
[----:B------:R-:W-:Y:S02]  /*23680*/  IADD3.X R19, P2, PT, ~R12, R15, RZ, P2, !PT ;  /* 0x0000000f0c137210 */ /* 0x000fe4000175e5ff */
[----:B------:R-:W-:-:S02]  /*23690*/  IADD3.X R17, P4, PT, ~R31, R64, RZ, P4, !PT ;  /* 0x000000401f117210 */ /* 0x000fc4000279e5ff */
[----:B------:R-:W-:Y:S01]  /*236a0*/  ISETP.GE.U32.AND P5, PT, R11, R56, PT ;  /* 0x000000380b00720c */ /* 0x000fe20003fa6070 */
[----:B------:R-:W-:Y:S01]  /*236b0*/  IMAD.X R31, R24, 0x1, ~R37, P2 ;  /* 0x00000001181f7824 */ /* 0x000fe200010e0e25 */
[----:B------:R-:W-:Y:S01]  /*236c0*/  ISETP.GE.U32.AND.EX P6, PT, R59, R20, PT, P6 ;  /* 0x000000143b00720c */ /* 0x000fe20003fc6160 */
[----:B------:R-:W-:Y:S01]  /*236d0*/  IMAD.MOV.U32 R24, RZ, RZ, R13 ;  /* 0x000000ffff187224 */ /* 0x000fe200078e000d */
[----:B------:R-:W-:Y:S01]  /*236e0*/  ISETP.GE.U32.AND.EX P5, PT, R18, R59, PT, P5 ;  /* 0x0000003b1200720c */ /* 0x000fe20003fa6150 */
[----:B------:R-:W-:Y:S01]  /*236f0*/  IMAD.X R65, R65, 0x1, ~R32, P4 ;  /* 0x0000000141417824 */ /* 0x000fe200020e0e20 */
[----:B------:R-:W-:Y:S02]  /*23700*/  SEL R12, RZ, 0x1, P6 ;  /* 0x00000001ff0c7807 */ /* 0x000fe40003000000 */
[----:B------:R0:W-:Y:S01]  /*23710*/  STL.128 [R66+0x20], R24 ;  /* 0x0000201842007387 */ /* 0x0001e20000100c00 */
[----:B------:R-:W-:-:S04]  /*23720*/  SEL R15, RZ, 0x1, P5 ;  /* 0x00000001ff0f7807 */ /* 0x000fc80002800000 */
[----:B------:R-:W-:-:S04]  /*23730*/  IADD3 R15, P2, P3, R15, R22, R12 ;  /* 0x000000160f0f7210 */ /* 0x000fc80007b5e00c */
[----:B------:R-:W-:Y:S02]  /*23740*/  IADD3.X R35, PT, PT, RZ, R23, RZ, P2, P3 ;  /* 0x00000017ff237210 */ /* 0x000fe400017e64ff */
[----:B------:R-:W-:-:S04]  /*23750*/  ISETP.NE.U32.AND P2, PT, R15, RZ, PT ;  /* 0x000000ff0f00720c */ /* 0x000fc80003f45070 */
[----:B------:R-:W-:Y:S01]  /*23760*/  ISETP.NE.AND.EX P2, PT, R35, RZ, PT, P2 ;  /* 0x000000ff2300720c */ /* 0x000fe20003f45320 */
[----:B0-----:R-:W-:Y:S02]  /*23770*/  IMAD.MOV.U32 R24, RZ, RZ, R17 ;  /* 0x000000ffff187224 */ /* 0x001fe400078e0011 */
[----:B------:R-:W-:Y:S02]  /*23780*/  IMAD.MOV.U32 R25, RZ, RZ, R65 ;  /* 0x000000ffff197224 */ /* 0x000fe400078e0041 */
[----:B------:R-:W-:Y:S02]  /*23790*/  IMAD.MOV.U32 R26, RZ, RZ, R19 ;  /* 0x000000ffff1a7224 */ /* 0x000fe400078e0013 */
[----:B------:R-:W-:-:S05]  /*237a0*/  IMAD.MOV.U32 R27, RZ, RZ, R31 ;  /* 0x000000ffff1b7224 */ /* 0x000fca00078e001f */
[----:B------:R0:W-:Y:S01]  /*237b0*/  STL.128 [R66+0x30], R24 ;  /* 0x0000301842007387 */ /* 0x0001e20000100c00 */
[----:B------:R-:W-:Y:S05]  /*237c0*/  @!P0 BRA `(.L_x_112) ;  /* 0x0000000000388947 */ /* 0x000fea0003800000 */
[-C--:B------:R-:W-:Y:S02]  /*237d0*/  IADD3 RZ, P3, PT, R29, R14.reuse, RZ ;  /* 0x0000000e1dff7210 */ /* 0x080fe40007f7e0ff */
[----:B------:R-:W-:Y:S02]  /*237e0*/  IADD3 RZ, P0, PT, R17, R14, RZ ;  /* 0x0000000e11ff7210 */ /* 0x000fe40007f1e0ff */
[----:B------:R-:W-:Y:S02]  /*237f0*/  IADD3 R30, P4, P6, R19, UR36, R14 ;  /* 0x00000024131e7c10 */ /* 0x000fe4000fe9e00e */
[-C--:B------:R-:W-:Y:S02]  /*23800*/  IADD3.X RZ, P3, PT, R33, R16.reuse, RZ, P3, !PT ;  /* 0x0000001021ff7210 */ /* 0x080fe40001f7e4ff */
[----:B------:R-:W-:Y:S02]  /*23810*/  IADD3.X RZ, P0, PT, R65, R16, RZ, P0, !PT ;  /* 0x0000001041ff7210 */ /* 0x000fe4000071e4ff */
[----:B0-----:R-:W-:-:S02]  /*23820*/  IADD3 R24, P5, PT, R13, R2, RZ ;  /* 0x000000020d187210 */ /* 0x001fc40007fbe0ff */
[----:B------:R-:W-:Y:S02]  /*23830*/  IADD3.X R31, PT, PT, R31, UR37, R16, P4, P6 ;  /* 0x000000251f1f7c10 */ /* 0x000fe4000a7ec410 */
[--C-:B------:R-:W-:Y:S01]  /*23840*/  IADD3.X R26, P3, P4, R29, UR14, R14.reuse, P3, !PT ;  /* 0x0000000e1d1a7c10 */ /* 0x100fe20009c7e40e */
[----:B------:R-:W-:Y:S01]  /*23850*/  IMAD.X R25, R36, 0x1, R3, P5 ;  /* 0x0000000124197824 */ /* 0x000fe200028e0603 */
[----:B------:R-:W-:Y:S02]  /*23860*/  IADD3.X R28, P0, P6, R17, UR12, R14, P0, !PT ;  /* 0x0000000c111c7c10 */ /* 0x000fe4000861e40e */
[--C-:B------:R-:W-:Y:S02]  /*23870*/  IADD3.X R27, PT, PT, R33, UR15, R16.reuse, P3, P4 ;  /* 0x0000000f211b7c10 */ /* 0x100fe40009fe8410 */
[----:B------:R-:W-:-:S03]  /*23880*/  IADD3.X R29, PT, PT, R65, UR13, R16, P0, P6 ;  /* 0x0000000d411d7c10 */ /* 0x000fc600087ec410 */
[----:B------:R1:W-:Y:S04]  /*23890*/  STL.128 [R66+0x20], R24 ;  /* 0x0000201842007387 */ /* 0x0003e80000100c00 */
[----:B------:R1:W-:Y:S02]  /*238a0*/  STL.128 [R66+0x30], R28 ;  /* 0x0000301c42007387 */ /* 0x0003e40000100c00 */
.L_x_112:
[----:B01----:R-:W-:Y:S01]  /*238b0*/  IMAD.MOV.U32 R27, RZ, RZ, R4 ;  /* 0x000000ffff1b7224 */ /* 0x003fe200078e0004 */
[----:B------:R-:W-:Y:S06]  /*238c0*/  @!P2 BRA `(.L_x_113) ;  /* 0x0000000000a4a947 */ /* 0x000fec0003800000 */
        /* <DEDUP_REMOVED lines=41> */
.L_x_113:
        /* <DEDUP_REMOVED lines=35> */
.L_x_114:
[----:B------:R-:W-:Y:S02]  /*23d90*/  IADD3 R27, P5, PT, R27, -R2, RZ ;  /* 0x800000021b1b7210 */ /* 0x000fe40007fbe0ff */
[-C--:B------:R-:W-:Y:S02]  /*23da0*/  IADD3 R21, P2, PT, R21, -R6.reuse, RZ ;  /* 0x8000000615157210 */ /* 0x080fe40007f5e0ff */
[----:B------:R-:W-:Y:S01]  /*23db0*/  IADD3 R9, P0, PT, R9, -R6, RZ ;  /* 0x8000000609097210 */ /* 0x000fe20007f1e0ff */
[----:B------:R-:W-:Y:S01]  /*23dc0*/  IMAD.X R10, R10, 0x1, ~R3, P5 ;  /* 0x000000010a0a7824 */ /* 0x000fe200028e0e03 */
[----:B0-----:R-:W-:Y:S02]  /*23dd0*/  IADD3 R19, P3, P4, R11, -UR36, -R6 ;  /* 0x800000240b137c10 */ /* 0x001fe4000fc7e806 */
[----:B------:R-:W-:Y:S02]  /*23de0*/  IADD3 R5, P5, PT, R21, -UR14, RZ ;  /* 0x8000000e15057c10 */ /* 0x000fe4000ffbe0ff */
[----:B------:R-:W-:-:S02]  /*23df0*/  IADD3 R15, P6, PT, R9, -UR12, RZ ;  /* 0x8000000c090f7c10 */ /* 0x000fc4000ffde0ff */
[--C-:B-1----:R-:W-:Y:S02]  /*23e00*/  IADD3.X R23, PT, PT, R18, ~UR37, ~R7.reuse, P3, P4 ;  /* 0x8000002512177c10 */ /* 0x102fe40009fe8c07 */
[--C-:B------:R-:W-:Y:S02]  /*23e10*/  IADD3.X R13, PT, PT, R40, ~UR15, ~R7.reuse, P5, P2 ;  /* 0x8000000f280d7c10 */ /* 0x100fe4000afe4c07 */
[----:B------:R-:W-:-:S07]  /*23e20*/  IADD3.X R17, PT, PT, R8, ~UR13, ~R7, P6, P0 ;  /* 0x8000000d08117c10 */ /* 0x000fce000b7e0c07 */
.L_x_115:
[-C--:B------:R-:W-:Y:S02]  /*23e30*/  IADD3 RZ, P3, PT, R5, R14.reuse, RZ ;  /* 0x0000000e05ff7210 */ /* 0x080fe40007f7e0ff */
[-C--:B------:R-:W-:Y:S02]  /*23e40*/  IADD3 RZ, P2, PT, R15, R14.reuse, RZ ;  /* 0x0000000e0fff7210 */ /* 0x080fe40007f5e0ff */
[----:B0-----:R-:W-:Y:S02]  /*23e50*/  IADD3 RZ, P0, PT, R19, R14, RZ ;  /* 0x0000000e13ff7210 */ /* 0x001fe40007f1e0ff */
[----:B------:R-:W-:Y:S02]  /*23e60*/  IADD3 R27, P4, PT, R27, R27, RZ ;  /* 0x0000001b1b1b7210 */ /* 0x000fe40007f9e0ff */
[-C--:B------:R-:W-:Y:S02]  /*23e70*/  IADD3.X RZ, P3, PT, R13, R16.reuse, RZ, P3, !PT ;  /* 0x000000100dff7210 */ /* 0x080fe40001f7e4ff */
[-C--:B------:R-:W-:Y:S01]  /*23e80*/  IADD3.X RZ, P2, PT, R17, R16.reuse, RZ, P2, !PT ;  /* 0x0000001011ff7210 */ /* 0x080fe2000175e4ff */
[----:B------:R-:W-:Y:S01]  /*23e90*/  IMAD.X R18, R10, 0x1, R10, P4 ;  /* 0x000000010a127824 */ /* 0x000fe200020e060a */
[----:B-1----:R-:W-:Y:S01]  /*23ea0*/  IADD3.X RZ, P0, PT, R23, R16, RZ, P0, !PT ;  /* 0x0000001017ff7210 */ /* 0x002fe2000071e4ff */
        /* <DEDUP_REMOVED lines=16> */
[----:B0-----:R-:W-:Y:S05]  /*23fb0*/  @!P1 BRA P0, `(.L_x_4) ;  /* 0x0000000000409947 */ /* 0x001fea0000000000 */
[-C--:B------:R-:W-:Y:S02]  /*23fc0*/  IADD3 R4, P0, PT, R10, -R6.reuse, RZ ;  /* 0x800000060a047210 */ /* 0x080fe40007f1e0ff */
[----:B------:R-:W-:Y:S02]  /*23fd0*/  IADD3 R8, P1, PT, R12, -R6, RZ ;  /* 0x800000060c087210 */ /* 0x000fe40007f3e0ff */
[-C--:B------:R-:W-:Y:S02]  /*23fe0*/  IADD3.X R5, P0, PT, R11, ~R7.reuse, RZ, P0, !PT ;  /* 0x800000070b057210 */ /* 0x080fe4000071e4ff */
[----:B------:R-:W-:Y:S02]  /*23ff0*/  IADD3 R2, P2, PT, R27, -R2, RZ ;  /* 0x800000021b027210 */ /* 0x000fe40007f5e0ff */
[----:B------:R-:W-:Y:S02]  /*24000*/  IADD3.X R9, P1, PT, R13, ~R7, RZ, P1, !PT ;  /* 0x800000070d097210 */ /* 0x000fe40000f3e4ff */
[----:B------:R-:W-:Y:S01]  /*24010*/  IADD3 R10, P3, P4, R14, -UR36, -R6 ;  /* 0x800000240e0a7c10 */ /* 0x000fe2000fc7e806 */
[----:B------:R-:W-:Y:S01]  /*24020*/  IMAD.X R3, R18, 0x1, ~R3, P2 ;  /* 0x0000000112037824 */ /* 0x000fe200010e0e03 */
[----:B------:R-:W-:Y:S01]  /*24030*/  IADD3.X R6, P0, PT, R4, ~UR14, RZ, P0, !PT ;  /* 0x8000000e04067c10 */ /* 0x000fe2000871e4ff */
[----:B------:R-:W-:Y:S01]  /*24040*/  IMAD.MOV.U32 R4, RZ, RZ, R2 ;  /* 0x000000ffff047224 */ /* 0x000fe200078e0002 */
[----:B------:R-:W-:-:S02]  /*24050*/  IADD3.X R8, P1, PT, R8, ~UR12, RZ, P1, !PT ;  /* 0x8000000c08087c10 */ /* 0x000fc40008f3e4ff */
[----:B------:R-:W-:Y:S02]  /*24060*/  IADD3.X R11, PT, PT, R15, ~UR37, ~R7, P3, P4 ;  /* 0x800000250f0b7c10 */ /* 0x000fe40009fe8c07 */
[----:B------:R-:W-:Y:S01]  /*24070*/  IADD3.X R7, PT, PT, R5, ~UR15, RZ, P0, !PT ;  /* 0x8000000f05077c10 */ /* 0x000fe200087fe4ff */
[----:B------:R-:W-:Y:S01]  /*24080*/  IMAD.MOV.U32 R5, RZ, RZ, R3 ;  /* 0x000000ffff057224 */ /* 0x000fe200078e0003 */
[----:B------:R-:W-:-:S04]  /*24090*/  IADD3.X R9, PT, PT, R9, ~UR13, RZ, P1, !PT ;  /* 0x8000000d09097c10 */ /* 0x000fc80008ffe4ff */
[----:B------:R0:W-:Y:S04]  /*240a0*/  STL.128 [R66+0x40], R4 ;  /* 0x0000400442007387 */ /* 0x0001e80000100c00 */
[----:B------:R0:W-:Y:S02]  /*240b0*/  STL.128 [R66+0x50], R8 ;  /* 0x0000500842007387 */ /* 0x0001e40000100c00 */
.L_x_4:
[----:B------:R-:W-:-:S04]  /*240c0*/  IMAD.MOV.U32 R3, RZ, RZ, 0x60 ;  /* 0x00000060ff037424 */ /* 0x000fc800078e00ff */
[----:B-123--:R-:W-:-:S05]  /*240d0*/  IMAD R48, R0, R3, UR11 ;  /* 0x0000000b00307e24 */ /* 0x00efca000f8e0203 */
[----:B------:R-:W2:Y:S04]  /*240e0*/  LDL.128 R20, [R48+-0x20] ;  /* 0xffffe00030147983 */ /* 0x000ea80000100c00 */
        /* <DEDUP_REMOVED lines=10> */
[----:B------:R-:W-:Y:S01]  /*24190*/  STL.128 [R48+0x50], RZ ;  /* 0x000050ff30007387 */ /* 0x000fe20000100c00 */
[----:B------:R-:W-:Y:S02]  /*241a0*/  IMAD.U32 R2, RZ, RZ, UR20 ;  /* 0x00000014ff027e24 */ /* 0x000fe4000f8e00ff */
[----:B------:R-:W-:Y:S01]  /*241b0*/  IMAD.U32 R3, RZ, RZ, UR17 ;  /* 0x00000011ff037e24 */ /* 0x000fe2000f8e00ff */
[----:B------:R-:W0:Y:S01]  /*241c0*/  LDC.64 R10, c[0x3][0x690] ;  /* 0x00c1a400ff0a7b82 */ /* 0x000e220000000a00 */
[----:B------:R-:W-:Y:S01]  /*241d0*/  IMAD.U32 R16, RZ, RZ, UR4 ;  /* 0x00000004ff107e24 */ /* 0x000fe2000f8e00ff */
[----:B------:R1:W-:Y:S01]  /*241e0*/  STL.128 [R48+0x40], R4 ;  /* 0x0000400430007387 */ /* 0x0003e20000100c00 */
[----:B------:R-:W-:-:S02]  /*241f0*/  IMAD.U32 R17, RZ, RZ, UR6 ;  /* 0x00000006ff117e24 */ /* 0x000fc4000f8e00ff */
[----:B------:R-:W-:Y:S02]  /*24200*/  IMAD.U32 R18, RZ, RZ, UR7 ;  /* 0x00000007ff127e24 */ /* 0x000fe4000f8e00ff */
[----:B------:R-:W-:Y:S01]  /*24210*/  IMAD.U32 R19, RZ, RZ, UR8 ;  /* 0x00000008ff137e24 */ /* 0x000fe2000f8e00ff */
[----:B------:R-:W2:Y:S01]  /*24220*/  LDC.64 R12, c[0x3][0x698] ;  /* 0x00c1a600ff0c7b82 */ /* 0x000ea20000000a00 */
[----:B------:R-:W-:Y:S02]  /*24230*/  IMAD.U32 R20, RZ, RZ, UR9 ;  /* 0x00000009ff147e24 */ /* 0x000fe4000f8e00ff */
[----:B------:R-:W-:-:S05]  /*24240*/  IMAD.U32 R21, RZ, RZ, UR10 ;  /* 0x0000000aff157e24 */ /* 0x000fca000f8e00ff */
[----:B------:R-:W2:Y:S01]  /*24250*/  LDC.64 R14, c[0x3][0x6a0] ;  /* 0x00c1a800ff0e7b82 */ /* 0x000ea20000000a00 */
[----:B-1----:R-:W-:Y:S02]  /*24260*/  IMAD.MOV.U32 R4, RZ, RZ, R2 ;  /* 0x000000ffff047224 */ /* 0x002fe400078e0002 */
[----:B------:R-:W-:Y:S02]  /*24270*/  IMAD.MOV.U32 R5, RZ, RZ, R3 ;  /* 0x000000ffff057224 */ /* 0x000fe400078e0003 */
[----:B------:R-:W-:Y:S02]  /*24280*/  IMAD.MOV.U32 R6, RZ, RZ, R16 ;  /* 0x000000ffff067224 */ /* 0x000fe400078e0010 */
[----:B------:R-:W-:Y:S01]  /*24290*/  IMAD.MOV.U32 R7, RZ, RZ, R17 ;  /* 0x000000ffff077224 */ /* 0x000fe200078e0011 */
[----:B0-----:R-:W-:Y:S04]  /*242a0*/  STL.128 [R48+0x20], R8 ;  /* 0x0000200830007387 */ /* 0x001fe80000100c00 */
[----:B------:R0:W-:Y:S04]  /*242b0*/  STL.128 [R48], R4 ;  /* 0x0000000430007387 */ /* 0x0001e80000100c00 */
[----:B--2---:R1:W-:Y:S01]  /*242c0*/  STL.128 [R48+0x30], R12 ;  /* 0x0000300c30007387 */ /* 0x0043e20000100c00 */
[----:B0-----:R-:W-:-:S02]  /*242d0*/  IMAD.MOV.U32 R4, RZ, RZ, R18 ;  /* 0x000000ffff047224 */ /* 0x001fc400078e0012 */
[----:B------:R-:W-:Y:S02]  /*242e0*/  IMAD.MOV.U32 R5, RZ, RZ, R19 ;  /* 0x000000ffff057224 */ /* 0x000fe400078e0013 */
[----:B------:R-:W-:Y:S02]  /*242f0*/  IMAD.MOV.U32 R6, RZ, RZ, R20 ;  /* 0x000000ffff067224 */ /* 0x000fe400078e0014 */
[----:B------:R-:W-:-:S05]  /*24300*/  IMAD.MOV.U32 R7, RZ, RZ, R21 ;  /* 0x000000ffff077224 */ /* 0x000fca00078e0015 */
[----:B------:R1:W-:Y:S01]  /*24310*/  STL.128 [R48+0x10], R4 ;  /* 0x0000100430007387 */ /* 0x0003e20000100c00 */
[----:B------:R-:W-:Y:S05]  /*24320*/  BRA `(.L_x_117) ;  /* 0x0000021c00f47947 */ /* 0x000fea0003800000 */
.L_x_116:
        /* <DEDUP_REMOVED lines=89> */
.L_x_118:
        /* <DEDUP_REMOVED lines=45> */
.L_x_119:
        /* <DEDUP_REMOVED lines=95> */
.L_x_120:
        /* <DEDUP_REMOVED lines=14> */
.L_x_121:
        /* <DEDUP_REMOVED lines=39> */
.L_x_122:
        /* <DEDUP_REMOVED lines=99> */
.L_x_123:
        /* <DEDUP_REMOVED lines=14> */
.L_x_124:
        /* <DEDUP_REMOVED lines=12> */
.L_x_125:
[----:B------:R-:W-:-:S04]  /*25ca0*/  IMAD.WIDE.U32 R4, R78, UR17, RZ ;  /* 0x000000114e047c25 */ /* 0x000fc8000f8e00ff */
[----:B------:R-:W-:Y:S02]  /*25cb0*/  IMAD R17, R77, UR20, RZ ;  /* 0x000000144d117c24 */ /* 0x000fe4000f8e02ff */
[----:B------:R-:W-:-:S04]  /*25cc0*/  IMAD.WIDE.U32 R6, P0, R15, UR20, R4 ;  /* 0x000000140f067c25 */ /* 0x000fc8000f800004 */
[----:B------:R-:W-:-:S04]  /*25cd0*/  IMAD.WIDE.U32 R4, R78, UR20, RZ ;  /* 0x000000144e047c25 */ /* 0x000fc8000f8e00ff */
[----:B------:R-:W-:Y:S01]  /*25ce0*/  IMAD.X R9, RZ, RZ, RZ, P0 ;  /* 0x000000ffff097224 */ /* 0x000fe200000e06ff */
[----:B------:R-:W-:Y:S01]  /*25cf0*/  IADD3 RZ, P0, PT, R5, R6, RZ ;  /* 0x0000000605ff7210 */ /* 0x000fe20007f1e0ff */
[----:B------:R-:W-:Y:S02]  /*25d00*/  IMAD.MOV.U32 R8, RZ, RZ, R7 ;  /* 0x000000ffff087224 */ /* 0x000fe400078e0007 */
[----:B------:R-:W-:-:S04]  /*25d10*/  IMAD.WIDE.U32 R12, R80, UR17, RZ ;  /* 0x00000011500c7c25 */ /* 0x000fc8000f8e00ff */
[----:B------:R-:W-:-:S04]  /*25d20*/  IMAD.WIDE.U32 R28, R16, UR17, RZ ;  /* 0x00000011101c7c25 */ /* 0x000fc8000f8e00ff */
[----:B------:R-:W-:-:S04]  /*25d30*/  IMAD.WIDE.U32 R6, R80, UR20, RZ ;  /* 0x0000001450067c25 */ /* 0x000fc8000f8e00ff */
[----:B------:R-:W-:Y:S02]  /*25d40*/  IMAD R17, R80, UR17, R17 ;  /* 0x0000001150117c24 */ /* 0x000fe4000f8e0211 */
[----:B------:R-:W-:-:S04]  /*25d50*/  IMAD.WIDE.U32.X R4, R15, UR17, R8, P0 ;  /* 0x000000110f047c25 */ /* 0x000fc800080e0408 */
[----:B------:R-:W-:-:S04]  /*25d60*/  IMAD.WIDE.U32 R32, R78, UR6, RZ ;  /* 0x000000064e207c25 */ /* 0x000fc8000f8e00ff */
[----:B------:R-:W-:-:S04]  /*25d70*/  IMAD.WIDE.U32 R10, R80, UR20, RZ ;  /* 0x00000014500a7c25 */ /* 0x000fc8000f8e00ff */
[----:B------:R-:W-:-:S04]  /*25d80*/  IMAD.WIDE.U32 R12, P0, R77, UR20, R12 ;  /* 0x000000144d0c7c25 */ /* 0x000fc8000f80000c */
[----:B------:R-:W-:Y:S01]  /*25d90*/  IMAD.WIDE.U32 R8, P5, R82, UR20, R28 ;  /* 0x0000001452087c25 */ /* 0x000fe2000f8a001c */
[----:B------:R-:W-:-:S03]  /*25da0*/  IADD3 RZ, P2, PT, R11, R12, RZ ;  /* 0x0000000c0bff7210 */ /* 0x000fc60007f5e0ff */
[----:B------:R-:W-:-:S04]  /*25db0*/  IMAD.WIDE.U32 R18, R16, UR20, RZ ;  /* 0x0000001410127c25 */ /* 0x000fc8000f8e00ff */
[----:B------:R-:W-:Y:S01]  /*25dc0*/  IMAD.IADD R29, R7, 0x1, R17 ;  /* 0x00000001071d7824 */ /* 0x000fe200078e0211 */
[----:B------:R-:W-:Y:S01]  /*25dd0*/  IADD3 R17, P6, PT, R4, R6, RZ ;  /* 0x0000000604117210 */ /* 0x000fe20007fde0ff */
[----:B------:R-:W-:Y:S01]  /*25de0*/  IMAD.WIDE.U32 R30, R78, UR4, RZ ;  /* 0x000000044e1e7c25 */ /* 0x000fe2000f8e00ff */
[----:B------:R-:W-:-:S03]  /*25df0*/  IADD3 RZ, P4, PT, R19, R8, RZ ;  /* 0x0000000813ff7210 */ /* 0x000fc60007f9e0ff */
[----:B------:R-:W-:-:S04]  /*25e00*/  IMAD.WIDE.U32 R32, P3, R15, UR4, R32 ;  /* 0x000000040f207c25 */ /* 0x000fc8000f860020 */
[----:B------:R-:W-:Y:S01]  /*25e10*/  IMAD R11, R15, UR4, RZ ;  /* 0x000000040f0b7c24 */ /* 0x000fe2000f8e02ff */
[----:B------:R-:W-:Y:S01]  /*25e20*/  IADD3 RZ, P1, PT, R31, R32, RZ ;  /* 0x000000201fff7210 */ /* 0x000fe20007f3e0ff */
[----:B------:R-:W-:Y:S02]  /*25e30*/  IMAD.X R8, R29, 0x1, R5, P6 ;  /* 0x000000011d087824 */ /* 0x000fe400030e0605 */
[----:B------:R-:W-:Y:S01]  /*25e40*/  IMAD.X R5, RZ, RZ, RZ, P0 ;  /* 0x000000ffff057224 */ /* 0x000fe200000e06ff */
[----:B------:R-:W-:Y:S01]  /*25e50*/  ISETP.GE.U32.AND P0, PT, R17, R6, PT ;  /* 0x000000061100720c */ /* 0x000fe20003f06070 */
[----:B------:R-:W-:-:S03]  /*25e60*/  IMAD.WIDE.U32 R6, R78, UR4, RZ ;  /* 0x000000044e067c25 */ /* 0x000fc6000f8e00ff */
[----:B------:R-:W-:Y:S01]  /*25e70*/  ISETP.GE.U32.AND.EX P0, PT, R8, R29, PT, P0 ;  /* 0x0000001d0800720c */ /* 0x000fe20003f06100 */
[----:B------:R-:W-:Y:S02]  /*25e80*/  IMAD R31, R78, UR6, R11 ;  /* 0x000000064e1f7c24 */ /* 0x000fe4000f8e020b */
[----:B------:R-:W-:Y:S02]  /*25e90*/  IMAD.MOV.U32 R4, RZ, RZ, R13 ;  /* 0x000000ffff047224 */ /* 0x000fe400078e000d */
[----:B------:R-:W-:Y:S02]  /*25ea0*/  IMAD R19, R82, UR20, RZ ;  /* 0x0000001452137c24 */ /* 0x000fe4000f8e02ff */
[----:B------:R-:W-:Y:S01]  /*25eb0*/  IMAD.IADD R13, R7, 0x1, R31 ;  /* 0x00000001070d7824 */ /* 0x000fe200078e021f */
[----:B------:R-:W-:Y:S01]  /*25ec0*/  IADD3 R7, P6, PT, R17, R6, RZ ;  /* 0x0000000611077210 */ /* 0x000fe20007fde0ff */
[----:B------:R-:W-:Y:S01]  /*25ed0*/  IMAD.WIDE.U32 R10, R16, UR20, RZ ;  /* 0x00000014100a7c25 */ /* 0x000fe2000f8e00ff */
[----:B------:R-:W-:-:S02]  /*25ee0*/  SEL R17, RZ, 0x1, P0 ;  /* 0x00000001ff117807 */ /* 0x000fc40000000000 */
[----:B------:R-:W-:Y:S01]  /*25ef0*/  ISETP.GE.U32.AND P0, PT, R7, R6, PT ;  /* 0x000000060700720c */ /* 0x000fe20003f06070 */
[----:B------:R-:W-:Y:S02]  /*25f00*/  IMAD R29, R16, UR17, R19 ;  /* 0x00000011101d7c24 */ /* 0x000fe4000f8e0213 */
[----:B------:R-:W-:-:S04]  /*25f10*/  IMAD.WIDE.U32.X R4, R77, UR17, R4, P2 ;  /* 0x000000114d047c25 */ /* 0x000fc800090e0404 */
[----:B------:R-:W-:Y:S02]  /*25f20*/  IMAD.X R8, R13, 0x1, R8, P6 ;  /* 0x000000010d087824 */ /* 0x000fe400030e0608 */
[----:B------:R-:W-:Y:S02]  /*25f30*/  IMAD.X R19, RZ, RZ, RZ, P3 ;  /* 0x000000ffff137224 */ /* 0x000fe400018e06ff */
[----:B------:R-:W-:Y:S01]  /*25f40*/  IMAD.IADD R34, R11, 0x1, R29 ;  /* 0x000000010b227824 */ /* 0x000fe200078e021d */
[----:B------:R-:W-:Y:S01]  /*25f50*/  IADD3 R11, P2, P3, R10, R4, R17 ;  /* 0x000000040a0b7210 */ /* 0x000fe20007b5e011 */
[----:B------:R-:W-:Y:S01]  /*25f60*/  IMAD R17, R77, UR4, RZ ;  /* 0x000000044d117c24 */ /* 0x000fe2000f8e02ff */
[----:B------:R-:W-:Y:S01]  /*25f70*/  ISETP.GE.U32.AND.EX P0, PT, R8, R13, PT, P0 ;  /* 0x0000000d0800720c */ /* 0x000fe20003f06100 */
[----:B------:R-:W-:Y:S01]  /*25f80*/  IMAD.WIDE.U32 R12, R80, UR4, RZ ;  /* 0x00000004500c7c25 */ /* 0x000fe2000f8e00ff */
[----:B------:R-:W-:-:S03]  /*25f90*/  IADD3.X R43, PT, PT, R34, R5, RZ, P2, P3 ;  /* 0x00000005222b7210 */ /* 0x000fc600017e64ff */
[----:B------:R-:W-:Y:S02]  /*25fa0*/  IMAD.MOV.U32 R18, RZ, RZ, R33 ;  /* 0x000000ffff127224 */ /* 0x000fe400078e0021 */
[C---:B------:R-:W-:Y:S01]  /*25fb0*/  IMAD R29, R80.reuse, UR6, R17 ;  /* 0x00000006501d7c24 */ /* 0x040fe2000f8e0211 */
[----:B------:R-:W-:Y:S01]  /*25fc0*/  SEL R17, RZ, 0x1, P0 ;  /* 0x00000001ff117807 */ /* 0x000fe20000000000 */
[----:B------:R-:W-:Y:S01]  /*25fd0*/  IMAD.WIDE.U32 R30, R80, UR6, RZ ;  /* 0x00000006501e7c25 */ /* 0x000fe2000f8e00ff */
[----:B------:R-:W-:-:S03]  /*25fe0*/  IADD3 R39, P0, PT, R11, R12, RZ ;  /* 0x0000000c0b277210 */ /* 0x000fc60007f1e0ff */
[----:B------:R-:W-:-:S04]  /*25ff0*/  IMAD.WIDE.U32.X R4, R15, UR6, R18, P1 ;  /* 0x000000060f047c25 */ /* 0x000fc800088e0412 */
[----:B------:R-:W-:Y:S01]  /*26000*/  IMAD.IADD R14, R13, 0x1, R29 ;  /* 0x000000010d0e7824 */ /* 0x000fe200078e021d */
[----:B------:R-:W-:Y:S01]  /*26010*/  IADD3 R17, P1, P2, R39, R4, R17 ;  /* 0x0000000427117210 */ /* 0x000fe20007a3e011 */
[----:B------:R-:W-:-:S04]  /*26020*/  IMAD.WIDE.U32 R32, P6, R77, UR4, R30 ;  /* 0x000000044d207c25 */ /* 0x000fc8000f8c001e */
[----:B------:R-:W-:Y:S01]  /*26030*/  IMAD.X R41, R14, 0x1, R43, P0 ;  /* 0x000000010e297824 */ /* 0x000fe200000e062b */
[----:B------:R-:W-:Y:S01]  /*26040*/  ISETP.GE.U32.AND P0, PT, R11, R10, PT ;  /* 0x0000000a0b00720c */ /* 0x000fe20003f06070 */
[----:B------:R-:W-:-:S03]  /*26050*/  IMAD.WIDE.U32 R30, R16, UR6, RZ ;  /* 0x00000006101e7c25 */ /* 0x000fc6000f8e00ff */
[----:B------:R-:W-:Y:S01]  /*26060*/  IADD3.X R6, PT, PT, R41, R5, RZ, P1, P2 ;  /* 0x0000000529067210 */ /* 0x000fe20000fe44ff */
[----:B------:R-:W-:Y:S01]  /*26070*/  IMAD.WIDE.U32 R18, R76, UR17, RZ ;  /* 0x000000114c127c25 */ /* 0x000fe2000f8e00ff */
[----:B------:R-:W-:-:S03]  /*26080*/  ISETP.GE.U32.AND.EX P0, PT, R43, R34, PT, P0 ;  /* 0x000000222b00720c */ /* 0x000fc60003f06100 */
[----:B------:R-:W-:-:S04]  /*26090*/  IMAD.WIDE.U32 R28, R80, UR4, RZ ;  /* 0x00000004501c7c25 */ /* 0x000fc8000f8e00ff */
[----:B------:R-:W-:Y:S01]  /*260a0*/  IMAD.WIDE.U32 R4, P1, R82, UR4, R30 ;  /* 0x0000000452047c25 */ /* 0x000fe2000f82001e */
[----:B------:R-:W-:-:S03]  /*260b0*/  IADD3 RZ, P3, PT, R29, R32, RZ ;  /* 0x000000201dff7210 */ /* 0x000fc60007f7e0ff */
[----:B------:R-:W-:-:S04]  /*260c0*/  IMAD.WIDE.U32 R30, P2, R81, UR20, R18 ;  /* 0x00000014511e7c25 */ /* 0x000fc8000f840012 */
[----:B------:R-:W-:-:S04]  /*260d0*/  IMAD.WIDE.U32 R28, R76, UR20, RZ ;  /* 0x000000144c1c7c25 */ /* 0x000fc8000f8e00ff */
[----:B------:R-:W-:Y:S01]  /*260e0*/  IMAD.MOV.U32 R34, RZ, RZ, R33 ;  /* 0x000000ffff227224 */ /* 0x000fe200078e0021 */
[----:B------:R-:W-:Y:S01]  /*260f0*/  SEL R33, RZ, 0x1, P0 ;  /* 0x00000001ff217807 */ /* 0x000fe20000000000 */
[----:B------:R-:W-:Y:S01]  /*26100*/  IMAD.MOV.U32 R18, RZ, RZ, R9 ;  /* 0x000000ffff127224 */ /* 0x000fe200078e0009 */
[----:B------:R-:W-:Y:S01]  /*26110*/  ISETP.GE.U32.AND P0, PT, R39, R12, PT ;  /* 0x0000000c2700720c */ /* 0x000fe20003f06070 */
[----:B------:R-:W-:Y:S01]  /*26120*/  IMAD.X R19, RZ, RZ, RZ, P5 ;  /* 0x000000ffff137224 */ /* 0x000fe200028e06ff */
[----:B------:R-:W-:Y:S01]  /*26130*/  IADD3 RZ, P5, PT, R29, R30, RZ ;  /* 0x0000001e1dff7210 */ /* 0x000fe20007fbe0ff */
[----:B------:R-:W-:Y:S01]  /*26140*/  IMAD R9, R81, UR20, RZ ;  /* 0x0000001451097c24 */ /* 0x000fe2000f8e02ff */
[----:B------:R-:W-:Y:S01]  /*26150*/  ISETP.GE.U32.AND.EX P0, PT, R41, R14, PT, P0 ;  /* 0x0000000e2900720c */ /* 0x000fe20003f06100 */
[----:B------:R-:W-:Y:S01]  /*26160*/  IMAD.X R11, RZ, RZ, RZ, P2 ;  /* 0x000000ffff0b7224 */ /* 0x000fe200010e06ff */
[----:B------:R-:W-:Y:S01]  /*26170*/  ISETP.GE.U32.AND P2, PT, R17, R39, PT ;  /* 0x000000271100720c */ /* 0x000fe20003f46070 */
[----:B------:R-:W-:-:S03]  /*26180*/  IMAD.WIDE.U32 R36, R16, UR4, RZ ;  /* 0x0000000410247c25 */ /* 0x000fc6000f8e00ff */
[----:B------:R-:W-:Y:S01]  /*26190*/  ISETP.GE.U32.AND.EX P2, PT, R6, R41, PT, P2 ;  /* 0x000000290600720c */ /* 0x000fe20003f46120 */
[----:B------:R-:W-:Y:S01]  /*261a0*/  IMAD.X R35, RZ, RZ, RZ, P6 ;  /* 0x000000ffff237224 */ /* 0x000fe200030e06ff */
[----:B------:R-:W-:Y:S01]  /*261b0*/  IADD3 RZ, P6, PT, R37, R4, RZ ;  /* 0x0000000425ff7210 */ /* 0x000fe20007fde0ff */
[C---:B------:R-:W-:Y:S01]  /*261c0*/  IMAD.WIDE.U32 R28, R76.reuse, UR20, RZ ;  /* 0x000000144c1c7c25 */ /* 0x040fe2000f8e00ff */
[----:B------:R-:W-:Y:S02]  /*261d0*/  SEL R4, RZ, 0x1, P0 ;  /* 0x00000001ff047807 */ /* 0x000fe40000000000 */
[----:B------:R-:W-:Y:S01]  /*261e0*/  SEL R43, RZ, 0x1, P2 ;  /* 0x00000001ff2b7807 */ /* 0x000fe20001000000 */
[----:B------:R-:W-:Y:S02]  /*261f0*/  IMAD R9, R76, UR17, R9 ;  /* 0x000000114c097c24 */ /* 0x000fe4000f8e0209 */
[----:B------:R-:W-:-:S04]  /*26200*/  IMAD.WIDE.U32.X R12, R82, UR17, R18, P4 ;  /* 0x00000011520c7c25 */ /* 0x000fc8000a0e0412 */
[----:B------:R-:W-:Y:S02]  /*26210*/  IMAD.IADD R14, R29, 0x1, R9 ;  /* 0x000000011d0e7824 */ /* 0x000fe400078e0209 */
[----:B------:R-:W-:Y:S01]  /*26220*/  IMAD.WIDE.U32.X R18, R77, UR6, R34, P3 ;  /* 0x000000064d127c25 */ /* 0x000fe200098e0422 */
[----:B------:R-:W-:-:S03]  /*26230*/  IADD3 R33, P0, P3, R28, R12, R33 ;  /* 0x0000000c1c217210 */ /* 0x000fc60007b1e021 */
[----:B------:R-:W-:Y:S01]  /*26240*/  IMAD R9, R15, UR7, RZ ;  /* 0x000000070f097c24 */ /* 0x000fe2000f8e02ff */
[----:B------:R-:W-:Y:S01]  /*26250*/  IADD3.X R45, PT, PT, R14, R13, RZ, P0, P3 ;  /* 0x0000000d0e2d7210 */ /* 0x000fe200007e64ff */
[----:B------:R-:W-:Y:S01]  /*26260*/  IMAD.MOV.U32 R10, RZ, RZ, R31 ;  /* 0x000000ffff0a7224 */ /* 0x000fe200078e001f */
[----:B------:R-:W-:Y:S01]  /*26270*/  IADD3 R43, P0, P4, R43, R18, R4 ;  /* 0x000000122b2b7210 */ /* 0x000fe20007c1e004 */
[C---:B------:R-:W-:Y:S01]  /*26280*/  IMAD.WIDE.U32 R30, R78.reuse, UR7, RZ ;  /* 0x000000074e1e7c25 */ /* 0x040fe2000f8e00ff */
[----:B------:R-:W-:Y:S02]  /*26290*/  ISETP.GE.U32.AND P2, PT, R33, R28, PT ;  /* 0x0000001c2100720c */ /* 0x000fe40003f46070 */
[----:B------:R-:W-:Y:S01]  /*262a0*/  IADD3.X R28, PT, PT, RZ, R19, RZ, P0, P4 ;  /* 0x00000013ff1c7210 */ /* 0x000fe200007e84ff */
[C---:B------:R-:W-:Y:S01]  /*262b0*/  IMAD R9, R78.reuse, UR8, R9 ;  /* 0x000000084e097c24 */ /* 0x040fe2000f8e0209 */
[----:B------:R-:W-:Y:S01]  /*262c0*/  IADD3 R4, P3, PT, R17, R30, RZ ;  /* 0x0000001e11047210 */ /* 0x000fe20007f7e0ff */
[----:B------:R-:W-:Y:S01]  /*262d0*/  IMAD.WIDE.U32 R18, R78, UR8, RZ ;  /* 0x000000084e127c25 */ /* 0x000fe2000f8e00ff */
[----:B------:R-:W-:-:S02]  /*262e0*/  ISETP.GE.U32.AND.EX P2, PT, R45, R14, PT, P2 ;  /* 0x0000000e2d00720c */ /* 0x000fc40003f46120 */
[----:B------:R-:W-:Y:S01]  /*262f0*/  ISETP.GE.U32.AND P0, PT, R4, R30, PT ;  /* 0x0000001e0400720c */ /* 0x000fe20003f06070 */
[----:B------:R-:W-:Y:S02]  /*26300*/  IMAD.IADD R9, R31, 0x1, R9 ;  /* 0x000000011f097824 */ /* 0x000fe400078e0209 */
[----:B------:R-:W-:Y:S02]  /*26310*/  IMAD R17, R81, UR4, RZ ;  /* 0x0000000451117c24 */ /* 0x000fe4000f8e02ff */
[----:B------:R-:W-:Y:S02]  /*26320*/  IMAD.X R6, R9, 0x1, R6, P3 ;  /* 0x0000000109067824 */ /* 0x000fe400018e0606 */
[----:B------:R-:W-:-:S03]  /*26330*/  IMAD.WIDE.U32 R12, R76, UR4, RZ ;  /* 0x000000044c0c7c25 */ /* 0x000fc6000f8e00ff */
[----:B------:R-:W-:Y:S01]  /*26340*/  ISETP.GE.U32.AND.EX P0, PT, R6, R9, PT, P0 ;  /* 0x000000090600720c */ /* 0x000fe20003f06100 */
[----:B------:R-:W-:-:S04]  /*26350*/  IMAD.WIDE.U32 R30, P4, R15, UR7, R18 ;  /* 0x000000070f1e7c25 */ /* 0x000fc8000f880012 */
[----:B------:R-:W-:Y:S01]  /*26360*/  IMAD R29, R76, UR6, R17 ;  /* 0x000000064c1d7c24 */ /* 0x000fe2000f8e0211 */
[----:B------:R-:W-:Y:S01]  /*26370*/  SEL R17, RZ, 0x1, P2 ;  /* 0x00000001ff117807 */ /* 0x000fe20001000000 */
[----:B------:R-:W-:-:S04]  /*26380*/  IMAD.WIDE.U32.X R10, R81, UR17, R10, P5 ;  /* 0x00000011510a7c25 */ /* 0x000fc8000a8e040a */
[----:B------:R-:W-:Y:S02]  /*26390*/  IMAD R9, R82, UR4, RZ ;  /* 0x0000000452097c24 */ /* 0x000fe4000f8e02ff */
[----:B------:R-:W-:Y:S01]  /*263a0*/  IMAD.X R39, RZ, RZ, RZ, P4 ;  /* 0x000000ffff277224 */ /* 0x000fe200020e06ff */
[----:B------:R-:W-:Y:S01]  /*263b0*/  IADD3 R17, P3, P4, R12, R10, R17 ;  /* 0x0000000a0c117210 */ /* 0x000fe20007c7e011 */
[----:B------:R-:W-:Y:S02]  /*263c0*/  IMAD.IADD R29, R13, 0x1, R29 ;  /* 0x000000010d1d7824 */ /* 0x000fe400078e021d */
[----:B------:R-:W-:-:S03]  /*263d0*/  IMAD.WIDE.U32 R36, R16, UR4, RZ ;  /* 0x0000000410247c25 */ /* 0x000fc6000f8e00ff */
[----:B------:R-:W-:Y:S01]  /*263e0*/  IADD3.X R14, PT, PT, R29, R11, RZ, P3, P4 ;  /* 0x0000000b1d0e7210 */ /* 0x000fe20001fe84ff */
[----:B------:R-:W-:-:S04]  /*263f0*/  IMAD.WIDE.U32 R18, R78, UR7, RZ ;  /* 0x000000074e127c25 */ /* 0x000fc8000f8e00ff */
[----:B------:R-:W-:Y:S01]  /*26400*/  IMAD R9, R16, UR6, R9 ;  /* 0x0000000610097c24 */ /* 0x000fe2000f8e0209 */
[----:B------:R-:W-:Y:S01]  /*26410*/  IADD3 RZ, P2, PT, R19, R30, RZ ;  /* 0x0000001e13ff7210 */ /* 0x000fe20007f5e0ff */
[----:B------:R-:W-:Y:S02]  /*26420*/  IMAD R13, R77, UR7, RZ ;  /* 0x000000074d0d7c24 */ /* 0x000fe4000f8e02ff */
[----:B------:R-:W-:Y:S01]  /*26430*/  IMAD.WIDE.U32 R34, R76, UR4, RZ ;  /* 0x000000044c227c25 */ /* 0x000fe2000f8e00ff */
[----:B------:R-:W-:-:S03]  /*26440*/  IADD3 R34, P3, PT, R33, R36, RZ ;  /* 0x0000002421227210 */ /* 0x000fc60007f7e0ff */
[----:B------:R-:W-:Y:S01]  /*26450*/  IMAD.IADD R40, R37, 0x1, R9 ;  /* 0x0000000125287824 */ /* 0x000fe200078e0209 */
[----:B------:R-:W-:Y:S01]  /*26460*/  IADD3 R43, P4, PT, R34, R43, RZ ;  /* 0x0000002b222b7210 */ /* 0x000fe20007f9e0ff */
[----:B------:R-:W-:Y:S01]  /*26470*/  IMAD.MOV.U32 R38, RZ, RZ, R31 ;  /* 0x000000ffff267224 */ /* 0x000fe200078e001f */
[----:B------:R-:W-:Y:S01]  /*26480*/  SEL R9, RZ, 0x1, P0 ;  /* 0x00000001ff097807 */ /* 0x000fe20000000000 */
[----:B------:R-:W-:-:S04]  /*26490*/  IMAD.WIDE.U32 R10, R80, UR7, RZ ;  /* 0x00000007500a7c25 */ /* 0x000fc8000f8e00ff */
[----:B------:R-:W-:Y:S02]  /*264a0*/  IMAD R13, R80, UR8, R13 ;  /* 0x00000008500d7c24 */ /* 0x000fe4000f8e020d */
[----:B------:R-:W-:Y:S02]  /*264b0*/  IMAD.X R45, R40, 0x1, R45, P3 ;  /* 0x00000001282d7824 */ /* 0x000fe400018e062d */
[----:B------:R-:W-:Y:S01]  /*264c0*/  IMAD.IADD R41, R11, 0x1, R13 ;  /* 0x000000010b297824 */ /* 0x000fe200078e020d */
[----:B------:R-:W-:Y:S01]  /*264d0*/  IADD3 R11, P3, PT, R43, R10, RZ ;  /* 0x0000000a2b0b7210 */ /* 0x000fe20007f7e0ff */
[----:B------:R-:W-:-:S04]  /*264e0*/  IMAD.WIDE.U32.X R38, R15, UR8, R38, P2 ;  /* 0x000000080f267c25 */ /* 0x000fc800090e0426 */
[----:B------:R-:W-:Y:S01]  /*264f0*/  IMAD.X R28, R45, 0x1, R28, P4 ;  /* 0x000000012d1c7824 */ /* 0x000fe200020e061c */
[----:B------:R-:W-:Y:S01]  /*26500*/  IADD3 R9, P0, P2, R11, R38, R9 ;  /* 0x000000260b097210 */ /* 0x000fe20007a1e009 */
[----:B------:R-:W-:-:S04]  /*26510*/  IMAD.WIDE.U32 R18, R76, UR6, RZ ;  /* 0x000000064c127c25 */ /* 0x000fc8000f8e00ff */
[----:B------:R-:W-:-:S04]  /*26520*/  IMAD.WIDE.U32 R30, R80, UR8, RZ ;  /* 0x00000008501e7c25 */ /* 0x000fc8000f8e00ff */
[----:B------:R-:W-:Y:S02]  /*26530*/  IMAD.X R38, R41, 0x1, R28, P3 ;  /* 0x0000000129267824 */ /* 0x000fe400018e061c */
[----:B------:R-:W-:-:S03]  /*26540*/  IMAD.WIDE.U32 R32, R80, UR7, RZ ;  /* 0x0000000750207c25 */ /* 0x000fc6000f8e00ff */
[----:B------:R-:W-:Y:S01]  /*26550*/  IADD3.X R13, PT, PT, R38, R39, RZ, P0, P2 ;  /* 0x00000027260d7210 */ /* 0x000fe200007e44ff */
[----:B------:R-:W-:Y:S01]  /*26560*/  IMAD.WIDE.U32 R18, P4, R81, UR4, R18 ;  /* 0x0000000451127c25 */ /* 0x000fe2000f880012 */
[----:B------:R-:W-:-:S03]  /*26570*/  ISETP.GE.U32.AND P0, PT, R43, R34, PT ;  /* 0x000000222b00720c */ /* 0x000fc60003f06070 */
[----:B------:R-:W-:Y:S01]  /*26580*/  IMAD.WIDE.U32 R30, P5, R77, UR7, R30 ;  /* 0x000000074d1e7c25 */ /* 0x000fe2000f8a001e */
[----:B------:R-:W-:Y:S02]  /*26590*/  IADD3 RZ, P3, PT, R35, R18, RZ ;  /* 0x0000001223ff7210 */ /* 0x000fe40007f7e0ff */
[----:B------:R-:W-:Y:S01]  /*265a0*/  ISETP.GE.U32.AND.EX P0, PT, R28, R45, PT, P0 ;  /* 0x0000002d1c00720c */ /* 0x000fe20003f06100 */
[----:B------:R-:W-:Y:S01]  /*265b0*/  IMAD.X R37, RZ, RZ, RZ, P1 ;  /* 0x000000ffff257224 */ /* 0x000fe200008e06ff */
[----:B------:R-:W-:Y:S01]  /*265c0*/  ISETP.GE.U32.AND P1, PT, R34, R36, PT ;  /* 0x000000242200720c */ /* 0x000fe20003f26070 */
[----:B------:R-:W-:Y:S01]  /*265d0*/  IMAD.MOV.U32 R36, RZ, RZ, R5 ;  /* 0x000000ffff247224 */ /* 0x000fe200078e0005 */
[----:B------:R-:W-:Y:S01]  /*265e0*/  IADD3 RZ, P2, PT, R33, R30, RZ ;  /* 0x0000001e21ff7210 */ /* 0x000fe20007f5e0ff */
[----:B------:R-:W-:Y:S01]  /*265f0*/  IMAD.X R35, RZ, RZ, RZ, P5 ;  /* 0x000000ffff237224 */ /* 0x000fe200028e06ff */
[----:B------:R-:W-:Y:S01]  /*26600*/  ISETP.GE.U32.AND.EX P1, PT, R45, R40, PT, P1 ;  /* 0x000000282d00720c */ /* 0x000fe20003f26110 */
[----:B------:R-:W-:Y:S01]  /*26610*/  IMAD.WIDE.U32.X R32, R82, UR6, R36, P6 ;  /* 0x0000000652207c25 */ /* 0x000fe2000b0e0424 */
[----:B------:R-:W-:-:S02]  /*26620*/  ISETP.GE.U32.AND P5, PT, R11, R10, PT ;  /* 0x0000000a0b00720c */ /* 0x000fc40003fa6070 */
[----:B------:R-:W-:Y:S01]  /*26630*/  ISETP.GE.U32.AND P6, PT, R9, R11, PT ;  /* 0x0000000b0900720c */ /* 0x000fe20003fc6070 */
[----:B------:R-:W-:Y:S01]  /*26640*/  IMAD.MOV.U32 R34, RZ, RZ, R31 ;  /* 0x000000ffff227224 */ /* 0x000fe200078e001f */
[----:B------:R-:W-:Y:S01]  /*26650*/  SEL R28, RZ, 0x1, P1 ;  /* 0x00000001ff1c7807 */ /* 0x000fe20000800000 */
[----:B------:R-:W-:Y:S01]  /*26660*/  IMAD.WIDE.U32 R10, R76, UR8, RZ ;  /* 0x000000084c0a7c25 */ /* 0x000fe2000f8e00ff */
[----:B------:R-:W-:Y:S02]  /*26670*/  SEL R5, RZ, 0x1, P0 ;  /* 0x00000001ff057807 */ /* 0x000fe40000000000 */
[----:B------:R-:W-:Y:S01]  /*26680*/  ISETP.GE.U32.AND.EX P1, PT, R38, R41, PT, P5 ;  /* 0x000000292600720c */ /* 0x000fe20003f26150 */
[----:B------:R-:W-:Y:S01]  /*26690*/  IMAD.WIDE.U32.X R34, R77, UR8, R34, P2 ;  /* 0x000000084d227c25 */ /* 0x000fe200090e0422 */
[----:B------:R-:W-:Y:S02]  /*266a0*/  ISETP.GE.U32.AND.EX P6, PT, R13, R38, PT, P6 ;  /* 0x000000260d00720c */ /* 0x000fe40003fc6160 */
[----:B------:R-:W-:Y:S01]  /*266b0*/  IADD3 R28, P0, P5, R5, R32, R28 ;  /* 0x00000020051c7210 */ /* 0x000fe20007d1e01c */
[----:B------:R-:W-:Y:S01]  /*266c0*/  IMAD.WIDE.U32 R38, R76, UR7, RZ ;  /* 0x000000074c267c25 */ /* 0x000fe2000f8e00ff */
[----:B------:R-:W-:-:S02]  /*266d0*/  SEL R18, RZ, 0x1, P1 ;  /* 0x00000001ff127807 */ /* 0x000fc40000800000 */
[----:B------:R-:W-:Y:S01]  /*266e0*/  SEL R5, RZ, 0x1, P6 ;  /* 0x00000001ff057807 */ /* 0x000fe20003000000 */
[----:B------:R-:W-:Y:S01]  /*266f0*/  IMAD.WIDE.U32 R10, P1, R81, UR7, R10 ;  /* 0x00000007510a7c25 */ /* 0x000fe2000f82000a */
[----:B------:R-:W-:Y:S02]  /*26700*/  IADD3.X R41, PT, PT, RZ, R33, RZ, P0, P5 ;  /* 0x00000021ff297210 */ /* 0x000fe400007ea4ff */
[----:B------:R-:W-:Y:S01]  /*26710*/  IADD3 R34, P0, P2, R5, R34, R18 ;  /* 0x0000002205227210 */ /* 0x000fe20007a1e012 */
[----:B------:R-:W-:Y:S02]  /*26720*/  IMAD.MOV.U32 R32, RZ, RZ, R19 ;  /* 0x000000ffff207224 */ /* 0x000fe400078e0013 */
[----:B------:R-:W-:Y:S01]  /*26730*/  IMAD.X R33, RZ, RZ, RZ, P4 ;  /* 0x000000ffff217224 */ /* 0x000fe200020e06ff */
[----:B------:R-:W-:Y:S01]  /*26740*/  IADD3.X R49, PT, PT, RZ, R35, RZ, P0, P2 ;  /* 0x00000023ff317210 */ /* 0x000fe200007e44ff */
[----:B------:R-:W-:Y:S01]  /*26750*/  IMAD R35, R82, UR7, RZ ;  /* 0x0000000752237c24 */ /* 0x000fe2000f8e02ff */
[C---:B------:R-:W-:Y:S01]  /*26760*/  IADD3 R5, P0, PT, R17.reuse, R28, RZ ;  /* 0x0000001c11057210 */ /* 0x040fe20007f1e0ff */
[----:B------:R-:W-:Y:S01]  /*26770*/  IMAD.WIDE.U32 R18, R16, UR7, RZ ;  /* 0x0000000710127c25 */ /* 0x000fe2000f8e00ff */
[----:B------:R-:W-:-:S02]  /*26780*/  ISETP.GE.U32.AND P2, PT, R17, R12, PT ;  /* 0x0000000c1100720c */ /* 0x000fc40003f46070 */
[----:B------:R-:W-:Y:S01]  /*26790*/  IADD3 RZ, P4, PT, R39, R10, RZ ;  /* 0x0000000a27ff7210 */ /* 0x000fe20007f9e0ff */
[----:B------:R-:W-:Y:S01]  /*267a0*/  IMAD R35, R16, UR8, R35 ;  /* 0x0000000810237c24 */ /* 0x000fe2000f8e0223 */
[C---:B------:R-:W-:Y:S01]  /*267b0*/  ISETP.GE.U32.AND.EX P2, PT, R14.reuse, R29, PT, P2 ;  /* 0x0000001d0e00720c */ /* 0x040fe20003f46120 */
[----:B------:R-:W-:Y:S01]  /*267c0*/  IMAD.X R10, R14, 0x1, R41, P0 ;  /* 0x000000010e0a7824 */ /* 0x000fe200000e0629 */
[----:B------:R-:W-:Y:S01]  /*267d0*/  ISETP.GE.U32.AND P0, PT, R5, R17, PT ;  /* 0x000000110500720c */ /* 0x000fe20003f06070 */
[----:B------:R-:W-:Y:S01]  /*267e0*/  IMAD.WIDE.U32 R30, R16, UR8, RZ ;  /* 0x00000008101e7c25 */ /* 0x000fe2000f8e00ff */
[----:B------:R-:W-:Y:S02]  /*267f0*/  SEL R12, RZ, 0x1, P2 ;  /* 0x00000001ff0c7807 */ /* 0x000fe40001000000 */
[----:B------:R-:W-:Y:S01]  /*26800*/  ISETP.GE.U32.AND.EX P0, PT, R10, R14, PT, P0 ;  /* 0x0000000e0a00720c */ /* 0x000fe20003f06100 */
[----:B------:R-:W-:Y:S01]  /*26810*/  IMAD.WIDE.U32.X R28, R81, UR6, R32, P3 ;  /* 0x00000006511c7c25 */ /* 0x000fe200098e0420 */
[----:B------:R-:W-:-:S03]  /*26820*/  IADD3 R5, P3, PT, R5, R18, RZ ;  /* 0x0000001205057210 */ /* 0x000fc60007f7e0ff */
[----:B------:R-:W-:Y:S01]  /*26830*/  IMAD.IADD R17, R19, 0x1, R35 ;  /* 0x0000000113117824 */ /* 0x000fe200078e0223 */
[----:B------:R-:W-:Y:S01]  /*26840*/  ISETP.GE.U32.AND P2, PT, R5, R18, PT ;  /* 0x000000120500720c */ /* 0x000fe20003f46070 */
[----:B------:R-:W-:-:S04]  /*26850*/  IMAD.WIDE.U32 R30, P6, R82, UR7, R30 ;  /* 0x00000007521e7c25 */ /* 0x000fc8000f8c001e */
[----:B------:R-:W-:Y:S01]  /*26860*/  IMAD.X R10, R17, 0x1, R10, P3 ;  /* 0x00000001110a7824 */ /* 0x000fe200018e060a */
[----:B------:R-:W-:Y:S01]  /*26870*/  IADD3 R43, P3, PT, R5, R34, RZ ;  /* 0x00000022052b7210 */ /* 0x000fe20007f7e0ff */
[----:B------:R-:W-:-:S04]  /*26880*/  IMAD.WIDE.U32 R36, R16, UR7, RZ ;  /* 0x0000000710247c25 */ /* 0x000fc8000f8e00ff */
[----:B------:R-:W-:Y:S01]  /*26890*/  IMAD.MOV.U32 R18, RZ, RZ, R31 ;  /* 0x000000ffff127224 */ /* 0x000fe200078e001f */
[----:B------:R-:W-:Y:S01]  /*268a0*/  SEL R31, RZ, 0x1, P0 ;  /* 0x00000001ff1f7807 */ /* 0x000fe20000000000 */
[C---:B------:R-:W-:Y:S01]  /*268b0*/  IMAD.X R49, R10.reuse, 0x1, R49, P3 ;  /* 0x000000010a317824 */ /* 0x040fe200018e0631 */
[----:B------:R-:W-:Y:S01]  /*268c0*/  ISETP.GE.U32.AND.EX P0, PT, R10, R17, PT, P2 ;  /* 0x000000110a00720c */ /* 0x000fe20003f06120 */
[----:B------:R-:W-:Y:S01]  /*268d0*/  IMAD.X R19, RZ, RZ, RZ, P6 ;  /* 0x000000ffff137224 */ /* 0x000fe200030e06ff */
[----:B------:R-:W-:Y:S01]  /*268e0*/  ISETP.GE.U32.AND P2, PT, R43, R5, PT ;  /* 0x000000052b00720c */ /* 0x000fe20003f46070 */
[C---:B------:R-:W-:Y:S01]  /*268f0*/  IMAD.WIDE.U32 R32, R78.reuse, UR9, RZ ;  /* 0x000000094e207c25 */ /* 0x040fe2000f8e00ff */
[----:B------:R-:W-:Y:S02]  /*26900*/  IADD3 RZ, P5, PT, R37, R30, RZ ;  /* 0x0000001e25ff7210 */ /* 0x000fe40007fbe0ff */
[----:B------:R-:W-:Y:S01]  /*26910*/  IADD3 R12, P3, P6, R31, R28, R12 ;  /* 0x0000001c1f0c7210 */ /* 0x000fe20007e7e00c */
[----:B------:R-:W-:Y:S01]  /*26920*/  IMAD R5, R15, UR9, RZ ;  /* 0x000000090f057c24 */ /* 0x000fe2000f8e02ff */
[----:B------:R-:W-:Y:S01]  /*26930*/  ISETP.GE.U32.AND.EX P2, PT, R49, R10, PT, P2 ;  /* 0x0000000a3100720c */ /* 0x000fe20003f46120 */
[----:B------:R-:W-:Y:S01]  /*26940*/  IMAD.WIDE.U32 R30, R78, UR10, RZ ;  /* 0x0000000a4e1e7c25 */ /* 0x000fe2000f8e00ff */
[----:B------:R-:W-:-:S02]  /*26950*/  SEL R14, RZ, 0x1, P0 ;  /* 0x00000001ff0e7807 */ /* 0x000fc40000000000 */
[----:B------:R-:W-:Y:S01]  /*26960*/  IADD3 R9, P0, PT, R9, R32, RZ ;  /* 0x0000002009097210 */ /* 0x000fe20007f1e0ff */
[----:B------:R-:W-:Y:S01]  /*26970*/  IMAD R17, R78, UR10, R5 ;  /* 0x0000000a4e117c24 */ /* 0x000fe2000f8e0205 */
[----:B------:R-:W-:Y:S01]  /*26980*/  SEL R5, RZ, 0x1, P2 ;  /* 0x00000001ff057807 */ /* 0x000fe20001000000 */
[----:B------:R-:W-:Y:S01]  /*26990*/  IMAD.WIDE.U32 R34, P2, R15, UR9, R30 ;  /* 0x000000090f227c25 */ /* 0x000fe2000f84001e */
[----:B------:R-:W-:-:S03]  /*269a0*/  IADD3.X R42, PT, PT, RZ, R29, RZ, P3, P6 ;  /* 0x0000001dff2a7210 */ /* 0x000fc60001fec4ff */
[----:B------:R-:W-:Y:S01]  /*269b0*/  IMAD.WIDE.U32.X R30, R82, UR8, R18, P5 ;  /* 0x00000008521e7c25 */ /* 0x000fe2000a8e0412 */
[----:B------:R-:W-:-:S03]  /*269c0*/  ISETP.GE.U32.AND P5, PT, R9, R32, PT ;  /* 0x000000200900720c */ /* 0x000fc60003fa6070 */
[----:B------:R-:W-:Y:S02]  /*269d0*/  IMAD.IADD R10, R33, 0x1, R17 ;  /* 0x00000001210a7824 */ /* 0x000fe400078e0211 */
[----:B------:R-:W-:-:S04]  /*269e0*/  IMAD.WIDE.U32 R32, R78, UR9, RZ ;  /* 0x000000094e207c25 */ /* 0x000fc8000f8e00ff */
[----:B------:R-:W-:Y:S01]  /*269f0*/  IMAD R29, R77, UR9, RZ ;  /* 0x000000094d1d7c24 */ /* 0x000fe2000f8e02ff */
[----:B------:R-:W-:Y:S01]  /*26a00*/  IADD3 RZ, P3, PT, R33, R34, RZ ;  /* 0x0000002221ff7210 */ /* 0x000fe20007f7e0ff */
[----:B------:R-:W-:Y:S01]  /*26a10*/  IMAD.X R13, R10, 0x1, R13, P0 ;  /* 0x000000010a0d7824 */ /* 0x000fe200000e060d */
[----:B------:R-:W-:Y:S01]  /*26a20*/  IADD3 R5, P0, P6, R5, R30, R14 ;  /* 0x0000001e05057210 */ /* 0x000fe20007e1e00e */
[----:B------:R-:W-:Y:S02]  /*26a30*/  IMAD.MOV.U32 R18, RZ, RZ, R35 ;  /* 0x000000ffff127224 */ /* 0x000fe400078e0023 */
[----:B------:R-:W-:Y:S01]  /*26a40*/  IMAD.WIDE.U32 R34, R80, UR9, RZ ;  /* 0x0000000950227c25 */ /* 0x000fe2000f8e00ff */
[----:B------:R-:W-:-:S03]  /*26a50*/  IADD3.X R17, PT, PT, RZ, R31, RZ, P0, P6 ;  /* 0x0000001fff117210 */ /* 0x000fc600007ec4ff */
[C---:B------:R-:W-:Y:S02]  /*26a60*/  IMAD R45, R80.reuse, UR10, R29 ;  /* 0x0000000a502d7c24 */ /* 0x040fe4000f8e021d */
[----:B------:R-:W-:Y:S01]  /*26a70*/  IMAD.X R19, RZ, RZ, RZ, P2 ;  /* 0x000000ffff137224 */ /* 0x000fe200010e06ff */
[----:B------:R-:W-:Y:S01]  /*26a80*/  ISETP.GE.U32.AND.EX P2, PT, R13, R10, PT, P5 ;  /* 0x0000000a0d00720c */ /* 0x000fe20003f46150 */
[----:B------:R-:W-:Y:S02]  /*26a90*/  IMAD.IADD R10, R35, 0x1, R45 ;  /* 0x00000001230a7824 */ /* 0x000fe400078e022d */
[----:B------:R-:W-:Y:S01]  /*26aa0*/  IMAD.WIDE.U32.X R44, R15, UR10, R18, P3 ;  /* 0x0000000a0f2c7c25 */ /* 0x000fe200098e0412 */
[----:B------:R-:W-:Y:S02]  /*26ab0*/  IADD3 R43, P3, PT, R43, R34, RZ ;  /* 0x000000222b2b7210 */ /* 0x000fe40007f7e0ff */
[----:B------:R-:W-:Y:S01]  /*26ac0*/  SEL R47, RZ, 0x1, P2 ;  /* 0x00000001ff2f7807 */ /* 0x000fe20001000000 */
[----:B------:R-:W-:-:S04]  /*26ad0*/  IMAD.WIDE.U32 R36, R80, UR10, RZ ;  /* 0x0000000a50247c25 */ /* 0x000fc8000f8e00ff */
[----:B------:R-:W-:-:S04]  /*26ae0*/  IMAD.WIDE.U32 R30, R76, UR10, RZ ;  /* 0x0000000a4c1e7c25 */ /* 0x000fc8000f8e00ff */
[----:B------:R-:W-:Y:S01]  /*26af0*/  IMAD.X R19, RZ, RZ, RZ, P1 ;  /* 0x000000ffff137224 */ /* 0x000fe200008e06ff */
[----:B------:R-:W-:Y:S01]  /*26b00*/  IADD3 R47, P1, P6, R43, R44, R47 ;  /* 0x0000002c2b2f7210 */ /* 0x000fe20007e3e02f */
[----:B------:R-:W-:Y:S02]  /*26b10*/  IMAD.X R49, R10, 0x1, R49, P3 ;  /* 0x000000010a317824 */ /* 0x000fe400018e0631 */
[----:B------:R-:W-:-:S03]  /*26b20*/  IMAD.WIDE.U32 R32, R16, UR10, RZ ;  /* 0x0000000a10207c25 */ /* 0x000fc6000f8e00ff */
[----:B------:R-:W-:Y:S01]  /*26b30*/  IADD3.X R14, PT, PT, R49, R45, RZ, P1, P6 ;  /* 0x0000002d310e7210 */ /* 0x000fe20000fec4ff */
[----:B------:R-:W-:Y:S01]  /*26b40*/  IMAD.WIDE.U32 R36, P5, R77, UR9, R36 ;  /* 0x000000094d247c25 */ /* 0x000fe2000f8a0024 */
[----:B------:R-:W-:-:S03]  /*26b50*/  ISETP.GE.U32.AND P6, PT, R43, R34, PT ;  /* 0x000000222b00720c */ /* 0x000fc60003fc6070 */
[----:B------:R-:W-:Y:S01]  /*26b60*/  IMAD.WIDE.U32 R28, R76, UR9, RZ ;  /* 0x000000094c1c7c25 */ /* 0x000fe2000f8e00ff */
[----:B------:R-:W-:-:S03]  /*26b70*/  ISETP.GE.U32.AND.EX P6, PT, R49, R10, PT, P6 ;  /* 0x0000000a3100720c */ /* 0x000fc60003fc6160 */
[----:B------:R-:W-:-:S04]  /*26b80*/  IMAD.WIDE.U32 R30, P2, R81, UR9, R30 ;  /* 0x00000009511e7c25 */ /* 0x000fc8000f84001e */
[----:B------:R-:W-:Y:S01]  /*26b90*/  IMAD.WIDE.U32 R32, P0, R82, UR9, R32 ;  /* 0x0000000952207c25 */ /* 0x000fe2000f800020 */
[----:B------:R-:W-:Y:S02]  /*26ba0*/  IADD3 RZ, P1, PT, R29, R30, RZ ;  /* 0x0000001e1dff7210 */ /* 0x000fe40007f3e0ff */
[----:B------:R-:W-:Y:S01]  /*26bb0*/  SEL R30, RZ, 0x1, P6 ;  /* 0x00000001ff1e7807 */ /* 0x000fe20003000000 */
[----:B------:R-:W-:Y:S02]  /*26bc0*/  IMAD.MOV.U32 R34, RZ, RZ, R37 ;  /* 0x000000ffff227224 */ /* 0x000fe400078e0025 */
[----:B------:R-:W-:Y:S02]  /*26bd0*/  IMAD R37, R81, UR7, RZ ;  /* 0x0000000751257c24 */ /* 0x000fe4000f8e02ff */
[----:B------:R-:W-:-:S04]  /*26be0*/  IMAD.WIDE.U32 R38, R16, UR9, RZ ;  /* 0x0000000910267c25 */ /* 0x000fc8000f8e00ff */
[----:B------:R-:W-:Y:S02]  /*26bf0*/  IMAD.MOV.U32 R18, RZ, RZ, R11 ;  /* 0x000000ffff127224 */ /* 0x000fe400078e000b */
[----:B------:R-:W-:-:S04]  /*26c00*/  IMAD.WIDE.U32 R28, R76, UR7, RZ ;  /* 0x000000074c1c7c25 */ /* 0x000fc8000f8e00ff */
[----:B------:R-:W-:Y:S01]  /*26c10*/  IMAD.X R11, RZ, RZ, RZ, P0 ;  /* 0x000000ffff0b7224 */ /* 0x000fe200000e06ff */
[----:B------:R-:W-:Y:S01]  /*26c20*/  ISETP.GE.U32.AND P0, PT, R47, R43, PT ;  /* 0x0000002b2f00720c */ /* 0x000fe20003f06070 */
[----:B------:R-:W-:Y:S01]  /*26c30*/  IMAD R37, R76, UR8, R37 ;  /* 0x000000084c257c24 */ /* 0x000fe2000f8e0225 */
[----:B------:R-:W-:Y:S01]  /*26c40*/  IADD3 R38, P6, PT, R12, R28, RZ ;  /* 0x0000001c0c267210 */ /* 0x000fe20007fde0ff */
[----:B------:R-:W-:Y:S01]  /*26c50*/  IMAD.WIDE.U32 R40, R80, UR9, RZ ;  /* 0x0000000950287c25 */ /* 0x000fe2000f8e00ff */
[----:B------:R-:W-:-:S03]  /*26c60*/  ISETP.GE.U32.AND.EX P0, PT, R14, R49, PT, P0 ;  /* 0x000000310e00720c */ /* 0x000fc60003f06100 */
[----:B------:R-:W-:Y:S01]  /*26c70*/  IMAD.X R35, RZ, RZ, RZ, P5 ;  /* 0x000000ffff237224 */ /* 0x000fe200028e06ff */
[----:B------:R-:W-:Y:S01]  /*26c80*/  IADD3 RZ, P5, PT, R39, R32, RZ ;  /* 0x0000002027ff7210 */ /* 0x000fe20007fbe0ff */
[----:B------:R-:W-:Y:S01]  /*26c90*/  IMAD.IADD R39, R29, 0x1, R37 ;  /* 0x000000011d277824 */ /* 0x000fe200078e0225 */
[----:B------:R-:W-:Y:S01]  /*26ca0*/  IADD3 RZ, P3, PT, R41, R36, RZ ;  /* 0x0000002429ff7210 */ /* 0x000fe20007f7e0ff */
[----:B------:R-:W-:Y:S01]  /*26cb0*/  IMAD R37, R82, UR9, RZ ;  /* 0x0000000952257c24 */ /* 0x000fe2000f8e02ff */
[----:B------:R-:W-:Y:S01]  /*26cc0*/  SEL R41, RZ, 0x1, P0 ;  /* 0x00000001ff297807 */ /* 0x000fe20000000000 */
[----:B------:R-:W-:Y:S01]  /*26cd0*/  IMAD.X R42, R39, 0x1, R42, P6 ;  /* 0x00000001272a7824 */ /* 0x000fe200030e062a */
[----:B------:R-:W-:Y:S01]  /*26ce0*/  ISETP.GE.U32.AND P0, PT, R38, R28, PT ;  /* 0x0000001c2600720c */ /* 0x000fe20003f06070 */
[----:B------:R-:W-:-:S03]  /*26cf0*/  IMAD.WIDE.U32.X R34, R77, UR10, R34, P3 ;  /* 0x0000000a4d227c25 */ /* 0x000fc600098e0422 */
[----:B------:R-:W-:Y:S01]  /*26d00*/  ISETP.GE.U32.AND.EX P0, PT, R42, R39, PT, P0 ;  /* 0x000000272a00720c */ /* 0x000fe20003f06100 */
[----:B------:R-:W-:Y:S01]  /*26d10*/  IMAD.MOV.U32 R10, RZ, RZ, R33 ;  /* 0x000000ffff0a7224 */ /* 0x000fe200078e0021 */
[----:B------:R-:W-:Y:S01]  /*26d20*/  IADD3 R39, P6, PT, R38, R5, RZ ;  /* 0x0000000526277210 */ /* 0x000fe20007fde0ff */
[C---:B------:R-:W-:Y:S02]  /*26d30*/  IMAD R45, R16.reuse, UR10, R37 ;  /* 0x0000000a102d7c24 */ /* 0x040fe4000f8e0225 */
[----:B------:R-:W-:Y:S01]  /*26d40*/  IMAD.X R29, RZ, RZ, RZ, P2 ;  /* 0x000000ffff1d7224 */ /* 0x000fe200010e06ff */
[----:B------:R-:W-:Y:S01]  /*26d50*/  IADD3 R41, P2, P3, R41, R34, R30 ;  /* 0x0000002229297210 */ /* 0x000fe20007b5e01e */
[----:B------:R-:W-:-:S03]  /*26d60*/  IMAD.WIDE.U32 R32, R16, UR9, RZ ;  /* 0x0000000910207c25 */ /* 0x000fc6000f8e00ff */
[----:B------:R-:W-:Y:S01]  /*26d70*/  IADD3.X R43, PT, PT, RZ, R35, RZ, P2, P3 ;  /* 0x00000023ff2b7210 */ /* 0x000fe200017e64ff */
[----:B------:R-:W-:Y:S01]  /*26d80*/  IMAD.WIDE.U32 R36, R14, 0x3d1, RZ ;  /* 0x000003d10e247825 */ /* 0x000fe200078e00ff */
[----:B------:R-:W-:-:S03]  /*26d90*/  ISETP.GE.U32.AND P3, PT, R39, R38, PT ;  /* 0x000000262700720c */ /* 0x000fc60003f66070 */
[----:B------:R-:W-:Y:S01]  /*26da0*/  IMAD.X R34, R42, 0x1, R17, P6 ;  /* 0x000000012a227824 */ /* 0x000fe200030e0611 */
[----:B------:R-:W-:Y:S01]  /*26db0*/  IADD3 R12, P6, PT, R39, R32, RZ ;  /* 0x00000020270c7210 */ /* 0x000fe20007fde0ff */
[----:B------:R-:W-:Y:S01]  /*26dc0*/  IMAD.MOV.U32 R28, RZ, RZ, R31 ;  /* 0x000000ffff1c7224 */ /* 0x000fe200078e001f */
[----:B------:R-:W-:Y:S01]  /*26dd0*/  SEL R17, RZ, 0x1, P0 ;  /* 0x00000001ff117807 */ /* 0x000fe20000000000 */
[----:B------:R-:W-:Y:S01]  /*26de0*/  IMAD.IADD R5, R33, 0x1, R45 ;  /* 0x0000000121057824 */ /* 0x000fe200078e022d */
[----:B------:R-:W-:Y:S01]  /*26df0*/  ISETP.GE.U32.AND.EX P3, PT, R34, R42, PT, P3 ;  /* 0x0000002a2200720c */ /* 0x000fe20003f66130 */
[----:B------:R-:W-:-:S03]  /*26e00*/  IMAD.WIDE.U32 R30, P2, R47, 0x1, R36 ;  /* 0x000000012f1e7825 */ /* 0x000fc60007840024 */
[----:B------:R-:W-:Y:S01]  /*26e10*/  SEL R45, RZ, 0x1, P3 ;  /* 0x00000001ff2d7807 */ /* 0x000fe20001800000 */
[----:B------:R-:W-:Y:S01]  /*26e20*/  IMAD.X R39, RZ, RZ, RZ, P2 ;  /* 0x000000ffff277224 */ /* 0x000fe200010e06ff */
[----:B------:R-:W-:Y:S01]  /*26e30*/  ISETP.GE.U32.AND P2, PT, R12, R32, PT ;  /* 0x000000200c00720c */ /* 0x000fe20003f46070 */
[----:B------:R-:W-:Y:S02]  /*26e40*/  IMAD.X R40, R5, 0x1, R34, P6 ;  /* 0x0000000105287824 */ /* 0x000fe400030e0622 */
[----:B------:R-:W-:-:S03]  /*26e50*/  IMAD.WIDE.U32 R36, R47, 0x3d1, RZ ;  /* 0x000003d12f247825 */ /* 0x000fc600078e00ff */
[----:B------:R-:W-:Y:S01]  /*26e60*/  ISETP.GE.U32.AND.EX P2, PT, R40, R5, PT, P2 ;  /* 0x000000052800720c */ /* 0x000fe20003f46120 */
[----:B------:R-:W-:Y:S01]  /*26e70*/  IMAD.MOV.U32 R38, RZ, RZ, R31 ;  /* 0x000000ffff267224 */ /* 0x000fe200078e001f */
[----:B------:R-:W-:Y:S01]  /*26e80*/  IADD3 R5, P0, PT, R12, R41, RZ ;  /* 0x000000290c057210 */ /* 0x000fe20007f1e0ff */
[----:B------:R-:W-:Y:S01]  /*26e90*/  IMAD.WIDE.U32.X R34, R81, UR8, R18, P4 ;  /* 0x0000000851227c25 */ /* 0x000fe2000a0e0412 */
[----:B------:R-:W-:Y:S02]  /*26ea0*/  IADD3 R33, P6, PT, R37, R30, RZ ;  /* 0x0000001e25217210 */ /* 0x000fe40007fde0ff */
[----:B------:R-:W-:Y:S01]  /*26eb0*/  ISETP.GE.U32.AND P3, PT, R5, R12, PT ;  /* 0x0000000c0500720c */ /* 0x000fe20003f66070 */
[----:B------:R-:W-:Y:S01]  /*26ec0*/  IMAD.X R43, R40, 0x1, R43, P0 ;  /* 0x00000001282b7824 */ /* 0x000fe200000e062b */
[----:B------:R-:W-:Y:S01]  /*26ed0*/  SEL R12, RZ, 0x1, P2 ;  /* 0x00000001ff0c7807 */ /* 0x000fe20001000000 */
[----:B------:R-:W-:Y:S02]  /*26ee0*/  IMAD.MOV.U32 R32, RZ, RZ, R36 ;  /* 0x000000ffff207224 */ /* 0x000fe400078e0024 */
[----:B------:R-:W-:Y:S01]  /*26ef0*/  IMAD.WIDE.U32.X R30, R14, 0x1, R38, P6 ;  /* 0x000000010e1e7825 */ /* 0x000fe200030e0426 */
[----:B------:R-:W-:-:S02]  /*26f00*/  IADD3 R45, P4, P6, R45, R34, R17 ;  /* 0x000000222d2d7210 */ /* 0x000fc40007e9e011 */
[----:B------:R-:W-:Y:S01]  /*26f10*/  ISETP.GE.U32.AND.EX P3, PT, R43, R40, PT, P3 ;  /* 0x000000282b00720c */ /* 0x000fe20003f66130 */
[----:B------:R-:W-:Y:S02]  /*26f20*/  IMAD R17, R15, UR20, RZ ;  /* 0x000000140f117c24 */ /* 0x000fe4000f8e02ff */
[----:B------:R-:W-:Y:S01]  /*26f30*/  IMAD.WIDE.U32 R18, R78, UR20, R32 ;  /* 0x000000144e127c25 */ /* 0x000fe2000f8e0020 */
[----:B------:R-:W-:-:S03]  /*26f40*/  IADD3.X R32, PT, PT, RZ, R35, RZ, P4, P6 ;  /* 0x00000023ff207210 */ /* 0x000fc600027ec4ff */
[----:B------:R-:W-:Y:S01]  /*26f50*/  IMAD.WIDE.U32 R40, R43, 0x3d1, RZ ;  /* 0x000003d12b287825 */ /* 0x000fe200078e00ff */
[----:B------:R-:W-:-:S03]  /*26f60*/  ISETP.GE.U32.AND P0, PT, R18, R36, PT ;  /* 0x000000241200720c */ /* 0x000fc60003f06070 */
[----:B------:R-:W-:Y:S02]  /*26f70*/  IMAD R37, R81, UR9, RZ ;  /* 0x0000000951257c24 */ /* 0x000fe4000f8e02ff */
[----:B------:R-:W-:Y:S01]  /*26f80*/  IMAD R49, R78, UR17, R17 ;  /* 0x000000114e317c24 */ /* 0x000fe2000f8e0211 */
[----:B------:R-:W-:Y:S01]  /*26f90*/  SEL R17, RZ, 0x1, P3 ;  /* 0x00000001ff117807 */ /* 0x000fe20001800000 */
[----:B------:R-:W-:-:S04]  /*26fa0*/  IMAD.WIDE.U32.X R38, R82, UR10, R10, P5 ;  /* 0x0000000a52267c25 */ /* 0x000fc8000a8e040a */
[----:B------:R-:W-:Y:S01]  /*26fb0*/  IMAD R47, R76, UR10, R37 ;  /* 0x0000000a4c2f7c24 */ /* 0x000fe2000f8e0225 */
[----:B------:R-:W-:Y:S01]  /*26fc0*/  IADD3 R17, P3, P4, R17, R38, R12 ;  /* 0x0000002611117210 */ /* 0x000fe20007c7e00c */
[----:B------:R-:W-:-:S04]  /*26fd0*/  IMAD.WIDE.U32 R36, R5, 0x3d1, RZ ;  /* 0x000003d105247825 */ /* 0x000fc800078e00ff */
[----:B------:R-:W-:Y:S01]  /*26fe0*/  IMAD.WIDE.U32 R10, P2, R5, 0x1, R40 ;  /* 0x00000001050a7825 */ /* 0x000fe20007840028 */
[----:B------:R-:W-:Y:S02]  /*26ff0*/  IADD3.X R41, PT, PT, RZ, R39, RZ, P3, P4 ;  /* 0x00000027ff297210 */ /* 0x000fe40001fe84ff */
[----:B------:R-:W-:Y:S01]  /*27000*/  IADD3 R7, P5, PT, R7, R36, RZ ;  /* 0x0000002407077210 */ /* 0x000fe20007fbe0ff */
[----:B------:R-:W-:Y:S01]  /*27010*/  IMAD.IADD R5, R19, 0x1, R49 ;  /* 0x0000000113057824 */ /* 0x000fe200078e0231 */
[----:B------:R-:W-:Y:S01]  /*27020*/  IADD3 R37, P4, PT, R37, R10, RZ ;  /* 0x0000000a25257210 */ /* 0x000fe20007f9e0ff */
[----:B------:R-:W-:Y:S01]  /*27030*/  IMAD.WIDE.U32 R34, R76, UR9, RZ ;  /* 0x000000094c227c25 */ /* 0x000fe2000f8e00ff */
[----:B------:R-:W-:Y:S02]  /*27040*/  ISETP.GE.U32.AND P3, PT, R7, R36, PT ;  /* 0x000000240700720c */ /* 0x000fe40003f66070 */
[----:B------:R-:W-:Y:S01]  /*27050*/  ISETP.GE.U32.AND.EX P0, PT, R5, R33, PT, P0 ;  /* 0x000000210500720c */ /* 0x000fe20003f06100 */
[----:B------:R-:W-:Y:S01]  /*27060*/  IMAD.IADD R19, R35, 0x1, R47 ;  /* 0x0000000123137824 */ /* 0x000fe200078e022f */
[----:B------:R-:W-:Y:S01]  /*27070*/  IADD3 R14, P6, PT, R45, R34, RZ ;  /* 0x000000222d0e7210 */ /* 0x000fe20007fde0ff */
[----:B------:R-:W-:Y:S01]  /*27080*/  IMAD.X R33, RZ, RZ, RZ, P2 ;  /* 0x000000ffff217224 */ /* 0x000fe200010e06ff */
[----:B------:R-:W-:Y:S01]  /*27090*/  SEL R12, RZ, 0x1, P0 ;  /* 0x00000001ff0c7807 */ /* 0x000fe20000000000 */
[----:B------:R-:W-:Y:S01]  /*270a0*/  IMAD.X R8, R37, 0x1, R8, P5 ;  /* 0x0000000125087824 */ /* 0x000fe200028e0608 */
[C---:B------:R-:W-:Y:S01]  /*270b0*/  IADD3 R17, P2, PT, R14.reuse, R17, RZ ;  /* 0x000000110e117210 */ /* 0x040fe20007f5e0ff */
[----:B------:R-:W-:Y:S01]  /*270c0*/  IMAD.X R36, R19, 0x1, R32, P6 ;  /* 0x0000000113247824 */ /* 0x000fe200030e0620 */
[----:B------:R-:W-:Y:S01]  /*270d0*/  IADD3 R12, P5, P6, R7, R30, R12 ;  /* 0x0000001e070c7210 */ /* 0x000fe20007ebe00c */
[----:B------:R-:W-:Y:S01]  /*270e0*/  IMAD.MOV.U32 R32, RZ, RZ, R11 ;  /* 0x000000ffff207224 */ /* 0x000fe200078e000b */
[----:B------:R-:W-:Y:S01]  /*270f0*/  ISETP.GE.U32.AND P0, PT, R14, R34, PT ;  /* 0x000000220e00720c */ /* 0x000fe20003f06070 */
[----:B------:R-:W-:Y:S01]  /*27100*/  IMAD.X R41, R36, 0x1, R41, P2 ;  /* 0x0000000124297824 */ /* 0x000fe200010e0629 */
[----:B------:R-:W-:Y:S01]  /*27110*/  IADD3.X R11, PT, PT, R8, R31, RZ, P5, P6 ;  /* 0x0000001f080b7210 */ /* 0x000fe20002fec4ff */
[----:B------:R-:W-:Y:S01]  /*27120*/  IMAD.WIDE.U32.X R28, R81, UR10, R28, P1 ;  /* 0x0000000a511c7c25 */ /* 0x000fe200088e041c */
[----:B------:R-:W-:-:S02]  /*27130*/  ISETP.GE.U32.AND P5, PT, R17, R14, PT ;  /* 0x0000000e1100720c */ /* 0x000fc40003fa6070 */
[----:B------:R-:W-:Y:S01]  /*27140*/  ISETP.GE.U32.AND P2, PT, R12, R7, PT ;  /* 0x000000070c00720c */ /* 0x000fe20003f46070 */
[C---:B------:R-:W-:Y:S01]  /*27150*/  IMAD.WIDE.U32 R34, R41.reuse, 0x3d1, RZ ;  /* 0x000003d129227825 */ /* 0x040fe200078e00ff */
[----:B------:R-:W-:Y:S02]  /*27160*/  ISETP.GE.U32.AND.EX P0, PT, R36, R19, PT, P0 ;  /* 0x000000132400720c */ /* 0x000fe40003f06100 */
[----:B------:R-:W-:Y:S01]  /*27170*/  ISETP.GE.U32.AND.EX P5, PT, R41, R36, PT, P5 ;  /* 0x000000242900720c */ /* 0x000fe20003fa6150 */
[----:B------:R-:W-:Y:S01]  /*27180*/  IMAD.WIDE.U32.X R30, R43, 0x1, R32, P4 ;  /* 0x000000012b1e7825 */ /* 0x000fe200020e0420 */
[----:B------:R-:W-:Y:S02]  /*27190*/  ISETP.GE.U32.AND.EX P3, PT, R8, R37, PT, P3 ;  /* 0x000000250800720c */ /* 0x000fe40003f66130 */
[----:B------:R-:W-:Y:S01]  /*271a0*/  ISETP.GE.U32.AND.EX P2, PT, R11, R8, PT, P2 ;  /* 0x000000080b00720c */ /* 0x000fe20003f46120 */
[----:B------:R-:W-:Y:S01]  /*271b0*/  IMAD.WIDE.U32 R32, R17, 0x3d1, RZ ;  /* 0x000003d111207825 */ /* 0x000fe200078e00ff */
[----:B------:R-:W-:-:S02]  /*271c0*/  SEL R8, RZ, 0x1, P0 ;  /* 0x00000001ff087807 */ /* 0x000fc40000000000 */
[----:B------:R-:W-:Y:S01]  /*271d0*/  SEL R37, RZ, 0x1, P5 ;  /* 0x00000001ff257807 */ /* 0x000fe20002800000 */
[----:B------:R-:W-:Y:S01]  /*271e0*/  IMAD.WIDE.U32 R34, P1, R17, 0x1, R34 ;  /* 0x0000000111227825 */ /* 0x000fe20007820022 */
[----:B------:R-:W-:Y:S02]  /*271f0*/  SEL R10, RZ, 0x1, P3 ;  /* 0x00000001ff0a7807 */ /* 0x000fe40001800000 */
[----:B------:R-:W-:Y:S02]  /*27200*/  SEL R7, RZ, 0x1, P2 ;  /* 0x00000001ff077807 */ /* 0x000fe40001000000 */
[----:B------:R-:W-:Y:S02]  /*27210*/  IADD3 R37, P2, P3, R37, R28, R8 ;  /* 0x0000001c25257210 */ /* 0x000fe40007b5e008 */
[----:B------:R-:W-:Y:S02]  /*27220*/  IADD3 R17, P0, PT, R4, R32, RZ ;  /* 0x0000002004117210 */ /* 0x000fe40007f1e0ff */
[----:B------:R-:W-:-:S02]  /*27230*/  IADD3.X R39, PT, PT, RZ, R29, RZ, P2, P3 ;  /* 0x0000001dff277210 */ /* 0x000fc400017e64ff */
[----:B------:R-:W-:Y:S01]  /*27240*/  IADD3 R10, P4, P5, R7, R30, R10 ;  /* 0x0000001e070a7210 */ /* 0x000fe20007d9e00a */
[----:B------:R-:W-:Y:S01]  /*27250*/  IMAD.X R7, RZ, RZ, RZ, P1 ;  /* 0x000000ffff077224 */ /* 0x000fe200008e06ff */
[----:B------:R-:W-:Y:S01]  /*27260*/  IADD3 R4, P2, PT, R33, R34, RZ ;  /* 0x0000002221047210 */ /* 0x000fe20007f5e0ff */
[----:B------:R-:W-:Y:S01]  /*27270*/  IMAD.WIDE.U32 R28, R39, 0x3d1, RZ ;  /* 0x000003d1271c7825 */ /* 0x000fe200078e00ff */
[----:B------:R-:W-:Y:S02]  /*27280*/  IADD3.X R8, PT, PT, RZ, R31, RZ, P4, P5 ;  /* 0x0000001fff087210 */ /* 0x000fe400027ea4ff */
[C---:B------:R-:W-:Y:S01]  /*27290*/  IADD3 R10, P3, PT, R17.reuse, R10, RZ ;  /* 0x0000000a110a7210 */ /* 0x040fe20007f7e0ff */
        /* <DEDUP_REMOVED lines=8> */
[C---:B------:R-:W-:Y:S01]  /*27320*/  IMAD.WIDE.U32 R30, P2, R37.reuse, 0x1, R28 ;  /* 0x00000001251e7825 */ /* 0x040fe2000784001c */
[----:B------:R-:W-:Y:S02]  /*27330*/  SEL R14, RZ, 0x1, P0 ;  /* 0x00000001ff0e7807 */ /* 0x000fe40000000000 */
[----:B------:R-:W-:Y:S01]  /*27340*/  SEL R17, RZ, 0x1, P1 ;  /* 0x00000001ff117807 */ /* 0x000fe20000800000 */
[----:B------:R-:W-:-:S03]  /*27350*/  IMAD.WIDE.U32 R28, R37, 0x3d1, RZ ;  /* 0x000003d1251c7825 */ /* 0x000fc600078e00ff */
        /* <DEDUP_REMOVED lines=61> */
.L_x_126:
        /* <DEDUP_REMOVED lines=12> */
.L_x_127:
        /* <DEDUP_REMOVED lines=12> */
.L_x_128:
        /* <DEDUP_REMOVED lines=363> */
.L_x_129:
        /* <DEDUP_REMOVED lines=12> */
.L_x_130:
        /* <DEDUP_REMOVED lines=12> */
.L_x_131:
        /* <DEDUP_REMOVED lines=425> */
.L_x_132:
        /* <DEDUP_REMOVED lines=12> */
.L_x_133:
        /* <DEDUP_REMOVED lines=12> */
.L_x_134:
        /* <DEDUP_REMOVED lines=105> */
.L_x_135:
        /* <DEDUP_REMOVED lines=98> */
.L_x_138:
        /* <DEDUP_REMOVED lines=47> */
.L_x_139:
        /* <DEDUP_REMOVED lines=94> */
.L_x_140:
        /* <DEDUP_REMOVED lines=15> */
.L_x_141:
        /* <DEDUP_REMOVED lines=38> */
.L_x_142:
        /* <DEDUP_REMOVED lines=104> */
.L_x_143:
        /* <DEDUP_REMOVED lines=12> */
.L_x_144:
        /* <DEDUP_REMOVED lines=10> */
.L_x_145:
        /* <DEDUP_REMOVED lines=425> */
.L_x_146:
        /* <DEDUP_REMOVED lines=12> */
.L_x_147:
        /* <DEDUP_REMOVED lines=10> */
.L_x_148:
        /* <DEDUP_REMOVED lines=48> */
.L_x_149:
        /* <DEDUP_REMOVED lines=74> */
.L_x_150:
        /* <DEDUP_REMOVED lines=33> */
.L_x_151:
        /* <DEDUP_REMOVED lines=47> */
.L_x_152:
        /* <DEDUP_REMOVED lines=94> */
.L_x_153:
        /* <DEDUP_REMOVED lines=14> */
.L_x_154:
        /* <DEDUP_REMOVED lines=37> */
.L_x_155:
        /* <DEDUP_REMOVED lines=104> */
.L_x_156:
        /* <DEDUP_REMOVED lines=12> */
.L_x_157:
        /* <DEDUP_REMOVED lines=10> */
.L_x_158:
        /* <DEDUP_REMOVED lines=33> */
.L_x_159:
        /* <DEDUP_REMOVED lines=33> */
.L_x_160:
        /* <DEDUP_REMOVED lines=88> */
.L_x_161:
        /* <DEDUP_REMOVED lines=47> */
.L_x_162:
        /* <DEDUP_REMOVED lines=94> */
.L_x_163:
        /* <DEDUP_REMOVED lines=15> */
.L_x_164:
        /* <DEDUP_REMOVED lines=38> */
.L_x_165:
        /* <DEDUP_REMOVED lines=103> */
.L_x_166:
        /* <DEDUP_REMOVED lines=35> */
.L_x_167:
        /* <DEDUP_REMOVED lines=10> */
.L_x_168:
        /* <DEDUP_REMOVED lines=27> */
.L_x_169:
        /* <DEDUP_REMOVED lines=50> */
.L_x_170:
        /* <DEDUP_REMOVED lines=21> */
.L_x_171:
        /* <DEDUP_REMOVED lines=425> */
.L_x_172:
        /* <DEDUP_REMOVED lines=12> */
.L_x_173:
        /* <DEDUP_REMOVED lines=10> */
.L_x_174:
        /* <DEDUP_REMOVED lines=95> */
.L_x_175:
        /* <DEDUP_REMOVED lines=48> */
.L_x_176:
        /* <DEDUP_REMOVED lines=95> */
.L_x_177:
        /* <DEDUP_REMOVED lines=15> */
.L_x_178:
        /* <DEDUP_REMOVED lines=37> */
.L_x_179:
        /* <DEDUP_REMOVED lines=104> */
.L_x_180:
        /* <DEDUP_REMOVED lines=12> */
.L_x_181:
        /* <DEDUP_REMOVED lines=10> */
.L_x_182:
        /* <DEDUP_REMOVED lines=226> */
.L_x_183:
        /* <DEDUP_REMOVED lines=135> */
.L_x_184:
        /* <DEDUP_REMOVED lines=85> */
.L_x_185:
        /* <DEDUP_REMOVED lines=77> */
.L_x_186:
        /* <DEDUP_REMOVED lines=42> */
.L_x_187:
        /* <DEDUP_REMOVED lines=35> */
.L_x_188:
        /* <DEDUP_REMOVED lines=10> */
.L_x_189:
        /* <DEDUP_REMOVED lines=42> */
.L_x_137:
        /* <DEDUP_REMOVED lines=13> */
.L_x_136:
        /* <DEDUP_REMOVED lines=93> */
.L_x_190:
        /* <DEDUP_REMOVED lines=47> */
.L_x_191:
        /* <DEDUP_REMOVED lines=94> */
.L_x_192:
        /* <DEDUP_REMOVED lines=15> */
.L_x_193:
        /* <DEDUP_REMOVED lines=38> */
.L_x_194:
        /* <DEDUP_REMOVED lines=103> */
.L_x_195:
        /* <DEDUP_REMOVED lines=12> */
.L_x_196:
        /* <DEDUP_REMOVED lines=10> */
.L_x_197:
        /* <DEDUP_REMOVED lines=33> */
.L_x_198:
        /* <DEDUP_REMOVED lines=33> */
.L_x_199:
        /* <DEDUP_REMOVED lines=427> */
.L_x_200:
        /* <DEDUP_REMOVED lines=12> */
.L_x_201:
        /* <DEDUP_REMOVED lines=10> */
.L_x_202:
        /* <DEDUP_REMOVED lines=426> */
.L_x_203:
        /* <DEDUP_REMOVED lines=12> */
.L_x_204:
        /* <DEDUP_REMOVED lines=10> */
.L_x_205:
        /* <DEDUP_REMOVED lines=89> */
.L_x_206:
        /* <DEDUP_REMOVED lines=47> */
.L_x_207:
        /* <DEDUP_REMOVED lines=94> */
.L_x_208:
        /* <DEDUP_REMOVED lines=14> */
.L_x_209:
        /* <DEDUP_REMOVED lines=40> */
.L_x_210:
        /* <DEDUP_REMOVED lines=103> */
.L_x_211:
        /* <DEDUP_REMOVED lines=40> */
.L_x_212:
        /* <DEDUP_REMOVED lines=13> */
.L_x_213:
        /* <DEDUP_REMOVED lines=27> */
.L_x_214:
        /* <DEDUP_REMOVED lines=27> */
.L_x_215:
        /* <DEDUP_REMOVED lines=49> */
.L_x_216:
        /* <DEDUP_REMOVED lines=24> */
.L_x_217:
        /* <DEDUP_REMOVED lines=426> */
.L_x_218:
        /* <DEDUP_REMOVED lines=35> */
.L_x_219:
        /* <DEDUP_REMOVED lines=10> */
.L_x_220:
        /* <DEDUP_REMOVED lines=425> */
.L_x_221:
        /* <DEDUP_REMOVED lines=12> */
.L_x_222:
        /* <DEDUP_REMOVED lines=10> */
.L_x_223:
        /* <DEDUP_REMOVED lines=378> */
.L_x_224:
        /* <DEDUP_REMOVED lines=77> */
.L_x_225:
        /* <DEDUP_REMOVED lines=43> */
.L_x_226:
        /* <DEDUP_REMOVED lines=35> */
.L_x_227:
        /* <DEDUP_REMOVED lines=10> */
.L_x_228:
        /* <DEDUP_REMOVED lines=41> */
.L_x_117:
[----:B------:R-:W-:-:S05]  /*46300*/  VIADD R0, R0, 0x1 ;  /* 0x0000000100007836 */ /* 0x000fca0000000000 */
[----:B------:R-:W-:-:S13]  /*46310*/  ISETP.NE.AND P0, PT, R0, 0x10, PT ;  /* 0x000000100000780c */ /* 0x000fda0003f05270 */
[----:B------:R-:W-:Y:S05]  /*46320*/  @P0 BRA `(.L_x_229) ;  /* 0xfffffbc000000947 */ /* 0x000fea000383ffff */
[----:B------:R-:W-:Y:S01]  /*46330*/  IMAD.MOV.U32 R0, RZ, RZ, RZ ;  /* 0x000000ffff007224 */ /* 0x000fe200078e00ff */
[----:B------:R-:W4:Y:S01]  /*46340*/  LDCU.64 UR6, c[0x0][0x358] ;  /* 0x00006b00ff0677ac */ /* 0x000f220008000a00 */
[----:B------:R-:W-:-:S05]  /*46350*/  NOP ;  /* 0x0000000000007918 */ /* 0x000fca0000000000 */
.L_x_618:
[----:B------:R-:W-:-:S04]  /*46360*/  IMAD.MOV.U32 R3, RZ, RZ, 0x60 ;  /* 0x00000060ff037424 */ /* 0x000fc800078e00ff */
[----:B------:R-:W-:-:S05]  /*46370*/  IMAD R2, R0, R3, UR16 ;  /* 0x0000001000027e24 */ /* 0x000fca000f8e0203 */
[----:B------:R-:W5:Y:S04]  /*46380*/  LDL.128 R32, [R2+0x40] ;  /* 0x0000400002207983 */ /* 0x000f680000100c00 */
[----:B------:R-:W5:Y:S02]  /*46390*/  LDL.128 R28, [R2+0x50] ;  /* 0x00005000021c7983 */ /* 0x000f640000100c00 */
[----:B-----5:R-:W-:Y:S02]  /*463a0*/  LOP3.LUT R3, R28, R34, R32, 0xfe, !PT ;  /* 0x000000221c037212 */ /* 0x020fe400078efe20 */
[----:B0123--:R-:W-:Y:S02]  /*463b0*/  LOP3.LUT R5, R29, R35, R33, 0xfe, !PT ;  /* 0x000000231d057212 */ /* 0x00ffe400078efe21 */
[----:B------:R-:W-:-:S04]  /*463c0*/  LOP3.LUT P0, RZ, R3, R30, RZ, 0xfc, !PT ;  /* 0x0000001e03ff7212 */ /* 0x000fc8000780fcff */
[----:B------:R-:W-:-:S13]  /*463d0*/  LOP3.LUT P0, RZ, R5, R31, RZ, 0xfc, P0 ;  /* 0x0000001f05ff7212 */ /* 0x000fda000000fcff */
[----:B------:R-:W0:Y:S02]  /*463e0*/  @!P0 LDC.64 R4, c[0x0][0x380] ;  /* 0x0000e000ff048b82 */ /* 0x000e240000000a00 */
[----:B0-----:R-:W-:-:S05]  /*463f0*/  @!P0 IMAD.WIDE.U32 R4, R0, 0x40, R4 ;  /* 0x0000004000048825 */ /* 0x001fca00078e0004 */
[----:B----4-:R0:W-:Y:S04]  /*46400*/  @!P0 STG.E.ENL2.256 desc[UR6][R4.64], RZ, RZ ;  /* 0xf80000ff04ff897f */ /* 0x0101e8000f121806 */
[----:B------:R0:W-:Y:S01]  /*46410*/  @!P0 STG.E.ENL2.256 desc[UR6][R4.64+0x20], RZ, RZ ;  /* 0xf80001ff04ff897f */ /* 0x0001e2000f121806 */
[----:B------:R-:W-:Y:S05]  /*46420*/  @!P0 BRA `(.L_x_230) ;  /* 0x000003a000988947 */ /* 0x000fea0003800000 */
[----:B0-----:R-:W-:-:S04]  /*46430*/  IMAD.WIDE.U32 R4, R33, R32, RZ ;  /* 0x0000002021047225 */ /* 0x001fc800078e00ff */
[----:B------:R-:W-:-:S04]  /*46440*/  IMAD.WIDE.U32 R6, R32, R32, RZ ;  /* 0x0000002020067225 */ /* 0x000fc800078e00ff */
[----:B------:R-:W-:-:S04]  /*46450*/  IMAD.WIDE.U32 R4, P0, R32, R33, R4 ;  /* 0x0000002120047225 */ /* 0x000fc80007800004 */
[----:B------:R-:W-:Y:S02]  /*46460*/  IMAD R3, R35, R32, RZ ;  /* 0x0000002023037224 */ /* 0x000fe400078e02ff */
[----:B------:R-:W-:Y:S01]  /*46470*/  IMAD.X R9, RZ, RZ, RZ, P0 ;  /* 0x000000ffff097224 */ /* 0x000fe200000e06ff */
[----:B------:R-:W-:Y:S01]  /*46480*/  IADD3 RZ, P0, PT, R7, R4, RZ ;  /* 0x0000000407ff7210 */ /* 0x000fe20007f1e0ff */
[----:B------:R-:W-:-:S04]  /*46490*/  IMAD.WIDE.U32 R10, R34, R32, RZ ;  /* 0x00000020220a7225 */ /* 0x000fc800078e00ff */
[CC--:B------:R-:W-:Y:S02]  /*464a0*/  IMAD R3, R33.reuse, R34.reuse, R3 ;  /* 0x0000002221037224 */ /* 0x0c0fe400078e0203 */
        /* <DEDUP_REMOVED lines=23> */
[----:B------:R-:W-:-:S04]  /*46620*/  IMAD.WIDE.U32 R16, R30, R30, RZ ;  /* 0x0000001e1e107225 */ /* 0x000fc800078e00ff */
[----:B------:R-:W-:-:S04]  /*46630*/  IMAD.WIDE.U32 R22, P4, R30, R31, R12 ;  /* 0x0000001f1e167225 */ /* 0x000fc8000788000c */
[C---:B------:R-:W-:Y:S01]  /*46640*/  IMAD.WIDE.U32 R14, P5, R34.reuse, R35, R10 ;  /* 0x00000023220e7225 */ /* 0x040fe200078a000a */
[----:B------:R-:W-:Y:S02]  /*46650*/  SHF.L.W.U32.HI R11, R21, 0x1, R24 ;  /* 0x00000001150b7819 */ /* 0x000fe40000010e18 */
[----:B------:R-:W-:Y:S01]  /*46660*/  IADD3 R9, P2, PT, R17, R22, RZ ;  /* 0x0000001611097210 */ /* 0x000fe20007f5e0ff */
[----:B------:R-:W-:Y:S01]  /*46670*/  IMAD.WIDE.U32 R12, R34, R34, RZ ;  /* 0x00000022220c7225 */ /* 0x000fe200078e00ff */
[----:B------:R-:W-:-:S03]  /*46680*/  SHF.L.W.U32.HI R24, R24, 0x1, R25 ;  /* 0x0000000118187819 */ /* 0x000fc60000010e19 */
        /* <DEDUP_REMOVED lines=10> */
[----:B------:R-:W-:Y:S01]  /*46730*/  IMAD.MOV.U32 R24, RZ, RZ, R23 ;  /* 0x000000ffff187224 */ /* 0x000fe200078e0017 */
[----:B------:R-:W-:Y:S01]  /*46740*/  ISETP.GE.U32.AND.EX P0, PT, R26, R27, PT, P0 ;  /* 0x0000001b1a00720c */ /* 0x000fe20003f06100 */
        /* <DEDUP_REMOVED lines=43> */
.L_x_231:
        /* <DEDUP_REMOVED lines=48> */
.L_x_232:
        /* <DEDUP_REMOVED lines=36> */
[----:B------:R-:W-:Y:S01]  /*46f40*/  IMAD R27, R31, R34, RZ ;  /* 0x000000221f1b7224 */ /* 0x000fe200078e02ff */
[----:B------:R-:W-:Y:S02]  /*46f50*/  SHF.L.W.U32.HI R17, R43, 0x1, R22 ;  /* 0x000000012b117819 */ /* 0x000fe40000010e16 */
[----:B------:R-:W-:Y:S01]  /*46f60*/  SHF.L.W.U32.HI R20, R22, 0x1, R23 ;  /* 0x0000000116147819 */ /* 0x000fe20000010e17 */
[----:B------:R-:W-:Y:S01]  /*46f70*/  IMAD.WIDE.U32.X R22, R35, R29, R36, P4 ;  /* 0x0000001d23167225 */ /* 0x000fe200020e0424 */
[----:B------:R-:W-:-:S02]  /*46f80*/  SEL R24, RZ, 0x1, P0 ;  /* 0x00000001ff187807 */ /* 0x000fc40000000000 */
[----:B------:R-:W-:Y:S01]  /*46f90*/  ISETP.GE.U32.AND.EX P0, PT, R19, R26, PT, P3 ;  /* 0x0000001a1300720c */ /* 0x000fe20003f06130 */
[----:B------:R-:W-:Y:S01]  /*46fa0*/  IMAD R41, R35, R30, R27 ;  /* 0x0000001e23297224 */ /* 0x000fe200078e021b */
[----:B------:R-:W-:Y:S01]  /*46fb0*/  IADD3 R43, P3, P6, R24, R8, R17 ;  /* 0x00000008182b7210 */ /* 0x000fe20007e7e011 */
[----:B------:R-:W-:Y:S01]  /*46fc0*/  IMAD.WIDE.U32 R24, R30, R34, RZ ;  /* 0x000000221e187225 */ /* 0x000fe200078e00ff */
[----:B------:R-:W-:Y:S02]  /*46fd0*/  SHF.L.W.U32.HI R17, R39, 0x1, R22 ;  /* 0x0000000127117819 */ /* 0x000fe40000010e16 */
[----:B------:R-:W-:Y:S01]  /*46fe0*/  SEL R26, RZ, 0x1, P0 ;  /* 0x00000001ff1a7807 */ /* 0x000fe20000000000 */
[----:B------:R-:W-:Y:S01]  /*46ff0*/  IMAD.WIDE.U32 R36, R29, R30, RZ ;  /* 0x0000001e1d247225 */ /* 0x000fe200078e00ff */
[----:B------:R-:W-:Y:S02]  /*47000*/  SHF.L.W.U32.HI R38, R22, 0x1, R23 ;  /* 0x0000000116267819 */ /* 0x000fe40000010e17 */
[----:B------:R-:W-:Y:S01]  /*47010*/  IADD3 R40, P0, P5, R26, R43, R17 ;  /* 0x0000002b1a287210 */ /* 0x000fe20007d1e011 */
[----:B------:R-:W-:Y:S01]  /*47020*/  IMAD.SHL.U32 R17, R24, 0x2, RZ ;  /* 0x0000000218117824 */ /* 0x000fe200078e00ff */
[----:B------:R-:W-:Y:S01]  /*47030*/  IADD3.X R20, PT, PT, RZ, R7, R20, P3, P6 ;  /* 0x00000007ff147210 */ /* 0x000fe20001fec414 */
[----:B------:R-:W-:-:S02]  /*47040*/  IMAD.IADD R41, R25, 0x1, R41 ;  /* 0x0000000119297824 */ /* 0x000fc400078e0229 */
[----:B------:R-:W-:Y:S01]  /*47050*/  IMAD.X R25, RZ, RZ, RZ, P1 ;  /* 0x000000ffff197224 */ /* 0x000fe200008e06ff */
[----:B------:R-:W-:Y:S01]  /*47060*/  IADD3.X R38, PT, PT, RZ, R20, R38, P0, P5 ;  /* 0x00000014ff267210 */ /* 0x000fe200007ea426 */
[----:B------:R-:W-:Y:S01]  /*47070*/  IMAD.WIDE.U32 R26, R28, R30, RZ ;  /* 0x0000001e1c1a7225 */ /* 0x000fe200078e00ff */
[----:B------:R-:W-:Y:S02]  /*47080*/  ISETP.GE.U32.AND P0, PT, R43, R8, PT ;  /* 0x000000082b00720c */ /* 0x000fe40003f06070 */
[----:B------:R-:W-:Y:S01]  /*47090*/  SHF.L.U64.HI R39, R24, 0x1, R41 ;  /* 0x0000000118277819 */ /* 0x000fe20000010229 */
[----:B------:R-:W-:Y:S01]  /*470a0*/  IMAD.WIDE.U32 R22, P4, R28, R31, R36 ;  /* 0x0000001f1c167225 */ /* 0x000fe20007880024 */
[----:B------:R-:W-:Y:S02]  /*470b0*/  IADD3 R42, P1, PT, R17, R40, RZ ;  /* 0x00000028112a7210 */ /* 0x000fe40007f3e0ff */
[----:B------:R-:W-:Y:S01]  /*470c0*/  ISETP.GE.U32.AND.EX P0, PT, R20, R7, PT, P0 ;  /* 0x000000071400720c */ /* 0x000fe20003f06100 */
[----:B------:R-:W-:Y:S01]  /*470d0*/  IMAD.MOV.U32 R24, RZ, RZ, R21 ;  /* 0x000000ffff187224 */ /* 0x000fe200078e0015 */
[----:B------:R-:W-:Y:S01]  /*470e0*/  IADD3 RZ, P3, PT, R27, R22, RZ ;  /* 0x000000161bff7210 */ /* 0x000fe20007f7e0ff */
[-C--:B------:R-:W-:Y:S01]  /*470f0*/  IMAD R21, R31, R28.reuse, RZ ;  /* 0x0000001c1f157224 */ /* 0x080fe200078e02ff */
[----:B------:R-:W-:Y:S01]  /*47100*/  ISETP.GE.U32.AND P5, PT, R42, R17, PT ;  /* 0x000000112a00720c */ /* 0x000fe20003fa6070 */
[----:B------:R-:W-:Y:S01]  /*47110*/  IMAD.X R44, R39, 0x1, R38, P1 ;  /* 0x00000001272c7824 */ /* 0x000fe200008e0626 */
[----:B------:R-:W-:Y:S01]  /*47120*/  ISETP.GE.U32.AND P1, PT, R40, R43, PT ;  /* 0x0000002b2800720c */ /* 0x000fe20003f26070 */
[----:B------:R-:W-:-:S03]  /*47130*/  IMAD.WIDE.U32 R26, R30, R28, RZ ;  /* 0x0000001c1e1a7225 */ /* 0x000fc600078e00ff */
[----:B------:R-:W-:Y:S01]  /*47140*/  ISETP.GE.U32.AND.EX P1, PT, R38, R20, PT, P1 ;  /* 0x000000142600720c */ /* 0x000fe20003f26110 */
[----:B------:R-:W-:Y:S02]  /*47150*/  IMAD R21, R29, R30, R21 ;  /* 0x0000001e1d157224 */ /* 0x000fe400078e0215 */
[----:B------:R-:W-:-:S04]  /*47160*/  IMAD.WIDE.U32 R36, R44, 0x3d1, RZ ;  /* 0x000003d12c247825 */ /* 0x000fc800078e00ff */
[----:B------:R-:W-:Y:S02]  /*47170*/  IMAD.IADD R43, R27, 0x1, R21 ;  /* 0x000000011b2b7824 */ /* 0x000fe400078e0215 */
[----:B------:R-:W-:Y:S01]  /*47180*/  IMAD.WIDE.U32.X R20, R35, R31, R24, P2 ;  /* 0x0000001f23147225 */ /* 0x000fe200010e0418 */
[----:B------:R-:W-:Y:S02]  /*47190*/  ISETP.GE.U32.AND.EX P2, PT, R44, R39, PT, P5 ;  /* 0x000000272c00720c */ /* 0x000fe40003f46150 */
[C---:B------:R-:W-:Y:S01]  /*471a0*/  SHF.L.U64.HI R40, R26.reuse, 0x1, R43 ;  /* 0x000000011a287819 */ /* 0x040fe2000001022b */
[----:B------:R-:W-:Y:S01]  /*471b0*/  IMAD.SHL.U32 R8, R26, 0x2, RZ ;  /* 0x000000021a087824 */ /* 0x000fe200078e00ff */
[----:B------:R-:W-:Y:S01]  /*471c0*/  SHF.L.W.U32.HI R7, R41, 0x1, R20 ;  /* 0x0000000129077819 */ /* 0x000fe20000010e14 */
[----:B------:R-:W-:Y:S01]  /*471d0*/  IMAD.WIDE.U32 R36, P6, R42, 0x1, R36 ;  /* 0x000000012a247825 */ /* 0x000fe200078c0024 */
[----:B------:R-:W-:Y:S02]  /*471e0*/  SHF.L.W.U32.HI R20, R20, 0x1, R21 ;  /* 0x0000000114147819 */ /* 0x000fe40000010e15 */
[----:B------:R-:W-:Y:S01]  /*471f0*/  SEL R17, RZ, 0x1, P2 ;  /* 0x00000001ff117807 */ /* 0x000fe20001000000 */
        /* <DEDUP_REMOVED lines=16> */
.L_x_233:
        /* <DEDUP_REMOVED lines=15> */
.L_x_234:
        /* <DEDUP_REMOVED lines=11> */
[----:B------:R-:W-:Y:S01]  /*474a0*/  IMAD.WIDE.U32.X R22, R44, 0x1, R38, P2 ;  /* 0x000000012c167825 */ /* 0x000fe200010e0426 */
[----:B------:R-:W-:Y:S02]  /*474b0*/  ISETP.GE.U32.AND P0, PT, R20, R26, PT ;  /* 0x0000001a1400720c */ /* 0x000fe40003f06070 */
[----:B------:R-:W-:Y:S01]  /*474c0*/  ISETP.GE.U32.AND P2, PT, R5, R8, PT ;  /* 0x000000080500720c */ /* 0x000fe20003f46070 */
[----:B------:R-:W-:-:S03]  /*474d0*/  IMAD.WIDE.U32 R38, R41, 0x3d1, RZ ;  /* 0x000003d129267825 */ /* 0x000fc600078e00ff */
[----:B------:R-:W-:Y:S01]  /*474e0*/  ISETP.GE.U32.AND.EX P2, PT, R41, R40, PT, P2 ;  /* 0x000000282900720c */ /* 0x000fe20003f46120 */
[----:B------:R-:W-:Y:S02]  /*474f0*/  IMAD.IADD R17, R4, 0x1, R21 ;  /* 0x0000000104117824 */ /* 0x000fe400078e0215 */
[----:B------:R-:W-:Y:S01]  /*47500*/  IMAD.X R25, RZ, RZ, RZ, P4 ;  /* 0x000000ffff197224 */ /* 0x000fe200020e06ff */
[----:B------:R-:W-:Y:S01]  /*47510*/  SEL R13, RZ, 0x1, P2 ;  /* 0x00000001ff0d7807 */ /* 0x000fe20001000000 */
[----:B------:R-:W-:Y:S01]  /*47520*/  IMAD.WIDE.U32 R36, R5, 0x3d1, RZ ;  /* 0x000003d105247825 */ /* 0x000fe200078e00ff */
[----:B------:R-:W-:-:S03]  /*47530*/  ISETP.GE.U32.AND.EX P0, PT, R17, R27, PT, P0 ;  /* 0x0000001b1100720c */ /* 0x000fc60003f06100 */
[----:B------:R-:W-:Y:S01]  /*47540*/  IMAD.WIDE.U32 R38, P5, R5, 0x1, R38 ;  /* 0x0000000105267825 */ /* 0x000fe200078a0026 */
[-C--:B------:R-:W-:Y:S02]  /*47550*/  IADD3 R7, P4, PT, R3, R36.reuse, RZ ;  /* 0x0000002403077210 */ /* 0x080fe40007f9e0ff */
[----:B------:R-:W-:Y:S01]  /*47560*/  SEL R75, RZ, 0x1, P0 ;  /* 0x00000001ff4b7807 */ /* 0x000fe20000000000 */
[----:B------:R-:W-:Y:S01]  /*47570*/  IMAD.WIDE.U32.X R4, R29, R31, R24, P3 ;  /* 0x0000001f1d047225 */ /* 0x000fe200018e0418 */
[----:B------:R-:W-:Y:S02]  /*47580*/  ISETP.GE.U32.AND P0, PT, R7, R36, PT ;  /* 0x000000240700720c */ /* 0x000fe40003f06070 */
[----:B------:R-:W-:Y:S02]  /*47590*/  IADD3 R37, P3, PT, R37, R38, RZ ;  /* 0x0000002625257210 */ /* 0x000fe40007f7e0ff */
[----:B------:R-:W-:Y:S01]  /*475a0*/  SHF.L.W.U32.HI R8, R4, 0x1, R5 ;  /* 0x0000000104087819 */ /* 0x000fe20000010e05 */
[----:B------:R-:W-:Y:S01]  /*475b0*/  IMAD.X R5, RZ, RZ, RZ, P5 ;  /* 0x000000ffff057224 */ /* 0x000fe200028e06ff */
[----:B------:R-:W-:-:S02]  /*475c0*/  IADD3 R75, P2, P6, R7, R22, R75 ;  /* 0x00000016074b7210 */ /* 0x000fc40007e5e04b */
        /* <DEDUP_REMOVED lines=9> */
.L_x_235:
[----:B------:R-:W-:Y:S01]  /*47660*/  IMAD.X R22, R37, 0x1, R6, P4 ;  /* 0x0000000125167824 */ /* 0x000fe200020e0606 */
[----:B------:R-:W-:Y:S01]  /*47670*/  IADD3 R21, P4, P5, R13, R10, R3 ;  /* 0x0000000a0d157210 */ /* 0x000fe20007d9e003 */
[----:B------:R-:W-:Y:S01]  /*47680*/  IMAD.MOV.U32 R4, RZ, RZ, R39 ;  /* 0x000000ffff047224 */ /* 0x000fe200078e0027 */
[----:B------:R-:W-:Y:S01]  /*47690*/  ISETP.GE.U32.AND P1, PT, R75, R7, PT ;  /* 0x000000074b00720c */ /* 0x000fe20003f26070 */
[----:B------:R-:W-:Y:S01]  /*476a0*/  IMAD.MOV.U32 R71, RZ, RZ, R20 ;  /* 0x000000ffff477224 */ /* 0x000fe200078e0014 */
[C---:B------:R-:W-:Y:S01]  /*476b0*/  IADD3.X R7, PT, PT, R22.reuse, R23, RZ, P2, P6 ;  /* 0x0000001716077210 */ /* 0x040fe200017ec4ff */
[----:B------:R-:W-:Y:S01]  /*476c0*/  IMAD.WIDE.U32.X R4, R41, 0x1, R4, P3 ;  /* 0x0000000129047825 */ /* 0x000fe200018e0404 */
[----:B------:R-:W-:Y:S02]  /*476d0*/  IADD3.X R14, PT, PT, RZ, R9, R8, P4, P5 ;  /* 0x00000009ff0e7210 */ /* 0x000fe400027ea408 */
[----:B------:R-:W-:Y:S02]  /*476e0*/  ISETP.GE.U32.AND.EX P2, PT, R22, R37, PT, P0 ;  /* 0x000000251600720c */ /* 0x000fe40003f46100 */
[----:B------:R-:W-:Y:S01]  /*476f0*/  ISETP.GE.U32.AND.EX P1, PT, R7, R22, PT, P1 ;  /* 0x000000160700720c */ /* 0x000fe20003f26110 */
[----:B------:R-:W-:Y:S01]  /*47700*/  IMAD.WIDE.U32 R22, R14, 0x3d1, RZ ;  /* 0x000003d10e167825 */ /* 0x000fe200078e00ff */
[----:B------:R-:W-:-:S02]  /*47710*/  ISETP.GE.U32.AND P4, PT, R21, R10, PT ;  /* 0x0000000a1500720c */ /* 0x000fc40003f86070 */
[----:B------:R-:W-:Y:S02]  /*47720*/  SEL R6, RZ, 0x1, P2 ;  /* 0x00000001ff067807 */ /* 0x000fe40001000000 */
[----:B------:R-:W-:Y:S01]  /*47730*/  ISETP.GE.U32.AND.EX P0, PT, R14, R9, PT, P4 ;  /* 0x000000090e00720c */ /* 0x000fe20003f06140 */
[C---:B------:R-:W-:Y:S01]  /*47740*/  IMAD.WIDE.U32 R8, R21.reuse, 0x3d1, RZ ;  /* 0x000003d115087825 */ /* 0x040fe200078e00ff */
[----:B------:R-:W-:Y:S02]  /*47750*/  SEL R3, RZ, 0x1, P1 ;  /* 0x00000001ff037807 */ /* 0x000fe40000800000 */
[----:B------:R-:W-:Y:S01]  /*47760*/  SEL R13, RZ, 0x1, P0 ;  /* 0x00000001ff0d7807 */ /* 0x000fe20000000000 */
[----:B------:R-:W-:Y:S01]  /*47770*/  IMAD.WIDE.U32 R22, P4, R21, 0x1, R22 ;  /* 0x0000000115167825 */ /* 0x000fe20007880016 */
[----:B------:R-:W-:Y:S02]  /*47780*/  IADD3 R4, P1, P2, R3, R4, R6 ;  /* 0x0000000403047210 */ /* 0x000fe40007a3e006 */
[----:B------:R-:W-:-:S02]  /*47790*/  IADD3 R15, P3, PT, R15, R8, RZ ;  /* 0x000000080f0f7210 */ /* 0x000fc40007f7e0ff */
        /* <DEDUP_REMOVED lines=80> */
.L_x_236:
[----:B------:R-:W0:Y:S02]  /*47ca0*/  LDC.64 R20, c[0x3][0x640] ;  /* 0x00c19000ff147b82 */ /* 0x000e240000000a00 */
[----:B0-----:R-:W-:-:S04]  /*47cb0*/  ISETP.GT.U32.AND P0, PT, R3, R20, PT ;  /* 0x000000140300720c */ /* 0x001fc80003f04070 */
[----:B------:R-:W-:-:S13]  /*47cc0*/  ISETP.GT.U32.AND.EX P0, PT, R65, R21, PT, P0 ;  /* 0x000000154100720c */ /* 0x000fda0003f04100 */
[----:B------:R-:W-:Y:S05]  /*47cd0*/  @P0 BRA `(.L_x_237) ;  /* 0x0000000000300947 */ /* 0x000fea0003800000 */
[----:B------:R-:W0:Y:S01]  /*47ce0*/  LDC.64 R22, c[0x3][0x638] ;  /* 0x00c18e00ff167b82 */ /* 0x000e220000000a00 */
[----:B------:R-:W-:-:S07]  /*47cf0*/  ISETP.NE.U32.AND P1, PT, R3, R20, PT ;  /* 0x000000140300720c */ /* 0x000fce0003f25070 */
[----:B------:R-:W1:Y:S08]  /*47d00*/  LDC.64 R24, c[0x3][0x630] ;  /* 0x00c18c00ff187b82 */ /* 0x000e700000000a00 */
[----:B------:R-:W2:Y:S01]  /*47d10*/  LDC.64 R26, c[0x3][0x628] ;  /* 0x00c18a00ff1a7b82 */ /* 0x000ea20000000a00 */
[----:B0-----:R-:W-:-:S04]  /*47d20*/  ISETP.NE.U32.AND P0, PT, R73, R22, PT ;  /* 0x000000164900720c */ /* 0x001fc80003f05070 */
[----:B------:R-:W-:Y:S02]  /*47d30*/  ISETP.NE.AND.EX P0, PT, R79, R23, PT, P0 ;  /* 0x000000174f00720c */ /* 0x000fe40003f05300 */
[----:B-1----:R-:W-:Y:S02]  /*47d40*/  ISETP.NE.U32.AND P2, PT, R75, R24, PT ;  /* 0x000000184b00720c */ /* 0x002fe40003f45070 */
[----:B------:R-:W-:-:S04]  /*47d50*/  ISETP.NE.OR.EX P0, PT, R65, R21, P0, P1 ;  /* 0x000000154100720c */ /* 0x000fc80000705710 */
[----:B------:R-:W-:Y:S02]  /*47d60*/  ISETP.NE.OR.EX P0, PT, R7, R25, P0, P2 ;  /* 0x000000190700720c */ /* 0x000fe40000705720 */
[----:B--2---:R-:W-:-:S04]  /*47d70*/  ISETP.LT.U32.AND P1, PT, R71, R26, PT ;  /* 0x0000001a4700720c */ /* 0x004fc80003f21070 */
[----:B------:R-:W-:-:S13]  /*47d80*/  ISETP.LT.U32.OR.EX P0, PT, R17, R27, P0, P1 ;  /* 0x0000001b1100720c */ /* 0x000fda0000701510 */
[----:B------:R-:W-:Y:S05]  /*47d90*/  @P0 BRA `(.L_x_238) ;  /* 0x00000000003c0947 */ /* 0x000fea0003800000 */
.L_x_237:
[----:B------:R-:W0:Y:S08]  /*47da0*/  LDC.64 R26, c[0x3][0x628] ;  /* 0x00c18a00ff1a7b82 */ /* 0x000e300000000a00 */
[----:B------:R-:W1:Y:S08]  /*47db0*/  LDC.64 R24, c[0x3][0x630] ;  /* 0x00c18c00ff187b82 */ /* 0x000e700000000a00 */
[----:B------:R-:W2:Y:S01]  /*47dc0*/  LDC.64 R22, c[0x3][0x638] ;  /* 0x00c18e00ff167b82 */ /* 0x000ea20000000a00 */
[----:B0-----:R-:W-:-:S04]  /*47dd0*/  IADD3 R71, P0, PT, R71, -R26, RZ ;  /* 0x8000001a47477210 */ /* 0x001fc80007f1e0ff */
[----:B------:R-:W-:-:S04]  /*47de0*/  IADD3.X R17, P0, PT, R17, ~R27, RZ, P0, !PT ;  /* 0x8000001b11117210 */ /* 0x000fc8000071e4ff */
[----:B------:R-:W-:-:S04]  /*47df0*/  IADD3.X R4, P0, PT, RZ, -0x1, RZ, P0, !PT ;  /* 0xffffffffff047810 */ /* 0x000fc8000071e4ff */
[C---:B------:R-:W-:Y:S02]  /*47e00*/  IADD3 R75, P1, PT, -R4.reuse, R75, RZ ;  /* 0x0000004b044b7210 */ /* 0x040fe40007f3e1ff */
[----:B------:R-:W-:Y:S02]  /*47e10*/  IADD3 R73, P2, PT, -R4, R73, RZ ;  /* 0x0000004904497210 */ /* 0x000fe40007f5e1ff */
[----:B------:R-:W-:Y:S01]  /*47e20*/  IADD3 R3, P4, P5, R3, -R20, -R4 ;  /* 0x8000001403037210 */ /* 0x000fe20007d9e804 */
[----:B------:R-:W-:Y:S01]  /*47e30*/  IMAD.X R4, RZ, RZ, -0x1, P0 ;  /* 0xffffffffff047424 */ /* 0x000fe200000e06ff */
[----:B-1----:R-:W-:Y:S02]  /*47e40*/  IADD3 R75, P0, PT, R75, -R24, RZ ;  /* 0x800000184b4b7210 */ /* 0x002fe40007f1e0ff */
[----:B--2---:R-:W-:Y:S02]  /*47e50*/  IADD3 R73, P3, PT, R73, -R22, RZ ;  /* 0x8000001649497210 */ /* 0x004fe40007f7e0ff */
[----:B------:R-:W-:-:S02]  /*47e60*/  IADD3.X R65, PT, PT, R65, ~R21, ~R4, P4, P5 ;  /* 0x8000001541417210 */ /* 0x000fc400027eac04 */
[-C--:B------:R-:W-:Y:S02]  /*47e70*/  IADD3.X R7, PT, PT, R7, ~R4.reuse, ~R25, P0, P1 ;  /* 0x8000000407077210 */ /* 0x080fe400007e2c19 */
[----:B------:R-:W-:-:S07]  /*47e80*/  IADD3.X R79, PT, PT, R79, ~R4, ~R23, P3, P2 ;  /* 0x800000044f4f7210 */ /* 0x000fce0001fe4c17 */
.L_x_238:
[----:B------:R-:W-:-:S04]  /*47e90*/  IMAD.WIDE.U32 R4, R17, R32, RZ ;  /* 0x0000002011047225 */ /* 0x000fc800078e00ff */
[----:B------:R-:W-:-:S04]  /*47ea0*/  IMAD.WIDE.U32 R8, R17, R34, RZ ;  /* 0x0000002211087225 */ /* 0x000fc800078e00ff */
[----:B------:R-:W-:-:S04]  /*47eb0*/  IMAD.WIDE.U32 R10, P1, R33, R71, R4 ;  /* 0x00000047210a7225 */ /* 0x000fc80007820004 */
[----:B------:R-:W-:-:S04]  /*47ec0*/  IMAD.WIDE.U32 R4, R71, R32, RZ ;  /* 0x0000002047047225 */ /* 0x000fc800078e00ff */
[----:B------:R-:W-:Y:S01]  /*47ed0*/  IMAD.X R13, RZ, RZ, RZ, P1 ;  /* 0x000000ffff0d7224 */ /* 0x000fe200008e06ff */
[----:B------:R-:W-:Y:S01]  /*47ee0*/  IADD3 RZ, P1, PT, R5, R10, RZ ;  /* 0x0000000a05ff7210 */ /* 0x000fe20007f3e0ff */
[----:B------:R-:W-:-:S04]  /*47ef0*/  IMAD.WIDE.U32 R14, R71, R34, RZ ;  /* 0x00000022470e7225 */ /* 0x000fc800078e00ff */
[----:B------:R-:W-:-:S04]  /*47f00*/  IMAD.WIDE.U32 R8, P0, R35, R71, R8 ;  /* 0x0000004723087225 */ /* 0x000fc80007800008 */
[----:B------:R-:W-:Y:S01]  /*47f10*/  IMAD.WIDE.U32 R4, R17, R28, RZ ;  /* 0x0000001c11047225 */ /* 0x000fe200078e00ff */
[----:B------:R-:W-:-:S03]  /*47f20*/  IADD3 RZ, P4, PT, R15, R8, RZ ;  /* 0x000000080fff7210 */ /* 0x000fc60007f9e0ff */
[----:B------:R-:W-:Y:S02]  /*47f30*/  IMAD.MOV.U32 R12, RZ, RZ, R11 ;  /* 0x000000ffff0c7224 */ /* 0x000fe400078e000b */
[----:B------:R-:W-:Y:S02]  /*47f40*/  IMAD R6, R35, R71, RZ ;  /* 0x0000004723067224 */ /* 0x000fe400078e02ff */
[----:B------:R-:W-:-:S04]  /*47f50*/  IMAD.WIDE.U32.X R10, R33, R17, R12, P1 ;  /* 0x00000011210a7225 */ /* 0x000fc800008e040c */
[----:B------:R-:W-:-:S04]  /*47f60*/  IMAD.WIDE.U32 R60, R34, R71, RZ ;  /* 0x00000047223c7225 */ /* 0x000fc800078e00ff */
[----:B------:R-:W-:Y:S01]  /*47f70*/  IMAD.WIDE.U32 R14, R71, R28, RZ ;  /* 0x0000001c470e7225 */ /* 0x000fe200078e00ff */
[----:B------:R-:W-:-:S03]  /*47f80*/  IADD3 R77, P6, PT, R10, R60, RZ ;  /* 0x0000003c0a4d7210 */ /* 0x000fc60007fde0ff */
[----:B------:R-:W-:-:S04]  /*47f90*/  IMAD.WIDE.U32 R4, P1, R29, R71, R4 ;  /* 0x000000471d047225 */ /* 0x000fc80007820004 */
[----:B------:R-:W-:Y:S01]  /*47fa0*/  IMAD.WIDE.U32 R36, R7, R32, RZ ;  /* 0x0000002007247225 */ /* 0x000fe200078e00ff */
[----:B------:R-:W-:-:S03]  /*47fb0*/  IADD3 RZ, P3, PT, R15, R4, RZ ;  /* 0x000000040fff7210 */ /* 0x000fc60007f7e0ff */
[----:B------:R-:W-:-:S04]  /*47fc0*/  IMAD.WIDE.U32 R38, R7, R34, RZ ;  /* 0x0000002207267225 */ /* 0x000fc800078e00ff */
[----:B------:R-:W-:Y:S02]  /*47fd0*/  IMAD R41, R34, R17, R6 ;  /* 0x0000001122297224 */ /* 0x000fe400078e0206 */
[----:B------:R-:W-:-:S04]  /*47fe0*/  IMAD.WIDE.U32 R14, R7, R28, RZ ;  /* 0x0000001c070e7225 */ /* 0x000fc800078e00ff */
[----:B------:R-:W-:Y:S02]  /*47ff0*/  IMAD.IADD R76, R61, 0x1, R41 ;  /* 0x000000013d4c7824 */ /* 0x000fe400078e0229 */
[----:B------:R-:W-:-:S04]  /*48000*/  IMAD.WIDE.U32 R18, R75, R32, RZ ;  /* 0x000000204b127225 */ /* 0x000fc800078e00ff */
[----:B------:R-:W-:-:S04]  /*48010*/  IMAD.WIDE.U32 R36, P5, R33, R75, R36 ;  /* 0x0000004b21247225 */ /* 0x000fc800078a0024 */
[----:B------:R-:W-:-:S04]  /*48020*/  IMAD.WIDE.U32 R12, R75, R34, RZ ;  /* 0x000000224b0c7225 */ /* 0x000fc800078e00ff */
[----:B------:R-:W-:-:S04]  /*48030*/  IMAD.WIDE.U32 R40, P2, R35, R75, R38 ;  /* 0x0000004b23287225 */ /* 0x000fc80007840026 */
[----:B------:R-:W-:-:S04]  /*48040*/  IMAD.WIDE.U32 R46, R7, R30, RZ ;  /* 0x0000001e072e7225 */ /* 0x000fc800078e00ff */
[----:B------:R-:W-:Y:S01]  /*48050*/  IMAD.X R69, R76, 0x1, R11, P6 ;  /* 0x000000014c457824 */ /* 0x000fe200030e060b */
[----:B------:R-:W-:Y:S01]  /*48060*/  IADD3 RZ, P6, PT, R19, R36, RZ ;  /* 0x0000002413ff7210 */ /* 0x000fe20007fde0ff */
[----:B------:R-:W-:Y:S01]  /*48070*/  IMAD.X R39, RZ, RZ, RZ, P0 ;  /* 0x000000ffff277224 */ /* 0x000fe200000e06ff */
[----:B------:R-:W-:Y:S01]  /*48080*/  IADD3 RZ, P0, PT, R13, R40, RZ ;  /* 0x000000280dff7210 */ /* 0x000fe20007f1e0ff */
[----:B------:R-:W-:Y:S02]  /*48090*/  IMAD.X R11, RZ, RZ, RZ, P5 ;  /* 0x000000ffff0b7224 */ /* 0x000fe400028e06ff */
[----:B------:R-:W-:-:S04]  /*480a0*/  IMAD.WIDE.U32 R44, P5, R29, R75, R14 ;  /* 0x0000004b1d2c7225 */ /* 0x000fc800078a000e */
[----:B------:R-:W-:-:S04]  /*480b0*/  IMAD.WIDE.U32 R12, R75, R28, RZ ;  /* 0x0000001c4b0c7225 */ /* 0x000fc800078e00ff */
[----:B------:R-:W-:Y:S02]  /*480c0*/  IMAD.X R19, RZ, RZ, RZ, P1 ;  /* 0x000000ffff137224 */ /* 0x000fe400008e06ff */
[----:B------:R-:W-:Y:S02]  /*480d0*/  IMAD.MOV.U32 R14, RZ, RZ, R41 ;  /* 0x000000ffff0e7224 */ /* 0x000fe400078e0029 */
        /* <DEDUP_REMOVED lines=13> */
[----:B------:R-:W-:Y:S01]  /*481b0*/  IMAD.WIDE.U32.X R12, R29, R7, R12, P2 ;  /* 0x000000071d0c7225 */ /* 0x000fe200010e040c */
[----:B------:R-:W-:-:S03]  /*481c0*/  IADD3 RZ, P2, PT, R43, R40, RZ ;  /* 0x000000282bff7210 */ /* 0x000fc60007f5e0ff */
[-C--:B------:R-:W-:Y:S02]  /*481d0*/  IMAD R74, R33, R75.reuse, RZ ;  /* 0x0000004b214a7224 */ /* 0x080fe400078e02ff */
[-C--:B------:R-:W-:Y:S02]  /*481e0*/  IMAD R64, R35, R75.reuse, RZ ;  /* 0x0000004b23407224 */ /* 0x080fe400078e02ff */
[-C--:B------:R-:W-:Y:S02]  /*481f0*/  IMAD R70, R29, R75.reuse, RZ ;  /* 0x0000004b1d467224 */ /* 0x080fe400078e02ff */
[----:B------:R-:W-:Y:S02]  /*48200*/  IMAD R66, R31, R75, RZ ;  /* 0x0000004b1f427224 */ /* 0x000fe400078e02ff */
[----:B------:R-:W-:-:S04]  /*48210*/  IMAD.WIDE.U32 R42, R79, R34, RZ ;  /* 0x000000224f2a7225 */ /* 0x000fc800078e00ff */
[----:B------:R-:W-:Y:S02]  /*48220*/  IMAD.X R45, RZ, RZ, RZ, P1 ;  /* 0x000000ffff2d7224 */ /* 0x000fe400008e06ff */
[----:B------:R-:W-:Y:S02]  /*48230*/  IMAD.MOV.U32 R38, RZ, RZ, R9 ;  /* 0x000000ffff267224 */ /* 0x000fe400078e0009 */
[----:B------:R-:W-:Y:S02]  /*48240*/  IMAD.MOV.U32 R44, RZ, RZ, R47 ;  /* 0x000000ffff2c7224 */ /* 0x000fe400078e002f */
[----:B------:R-:W-:-:S04]  /*48250*/  IMAD.WIDE.U32 R52, R79, R28, RZ ;  /* 0x0000001c4f347225 */ /* 0x000fc800078e00ff */
[----:B------:R-:W-:Y:S02]  /*48260*/  IMAD.MOV.U32 R18, RZ, RZ, R5 ;  /* 0x000000ffff127224 */ /* 0x000fe400078e0005 */
[----:B------:R-:W-:-:S04]  /*48270*/  IMAD.WIDE.U32.X R14, R35, R7, R14, P0 ;  /* 0x00000007230e7225 */ /* 0x000fc800000e040e */
[-C--:B------:R-:W-:Y:S02]  /*48280*/  IMAD R74, R32, R7.reuse, R74 ;  /* 0x00000007204a7224 */ /* 0x080fe400078e024a */
[-C--:B------:R-:W-:Y:S02]  /*48290*/  IMAD R64, R34, R7.reuse, R64 ;  /* 0x0000000722407224 */ /* 0x080fe400078e0240 */
[-C--:B------:R-:W-:Y:S02]  /*482a0*/  IMAD R70, R28, R7.reuse, R70 ;  /* 0x000000071c467224 */ /* 0x080fe400078e0246 */
[-C--:B------:R-:W-:Y:S02]  /*482b0*/  IMAD R66, R30, R7.reuse, R66 ;  /* 0x000000071e427224 */ /* 0x080fe400078e0242 */
[----:B------:R-:W-:-:S04]  /*482c0*/  IMAD.WIDE.U32.X R6, R31, R7, R44, P6 ;  /* 0x000000071f067225 */ /* 0x000fc800030e042c */
[----:B------:R-:W-:-:S04]  /*482d0*/  IMAD.WIDE.U32.X R8, R35, R17, R38, P4 ;  /* 0x0000001123087225 */ /* 0x000fc800020e0426 */
[----:B------:R-:W-:-:S04]  /*482e0*/  IMAD.WIDE.U32 R48, R73, R32, RZ ;  /* 0x0000002049307225 */ /* 0x000fc800078e00ff */
[----:B------:R-:W-:-:S04]  /*482f0*/  IMAD.WIDE.U32 R36, P0, R33, R73, R36 ;  /* 0x0000004921247225 */ /* 0x000fc80007800024 */
[----:B------:R-:W-:Y:S01]  /*48300*/  IMAD.WIDE.U32 R38, P6, R35, R73, R42 ;  /* 0x0000004923267225 */ /* 0x000fe200078c002a */
[----:B------:R-:W-:-:S03]  /*48310*/  IADD3 RZ, P1, PT, R49, R36, RZ ;  /* 0x0000002431ff7210 */ /* 0x000fc60007f3e0ff */
[-C--:B------:R-:W-:Y:S02]  /*48320*/  IMAD R67, R29, R71.reuse, RZ ;  /* 0x000000471d437224 */ /* 0x080fe400078e02ff */
[-C--:B------:R-:W-:Y:S02]  /*48330*/  IMAD R72, R31, R71.reuse, RZ ;  /* 0x000000471f487224 */ /* 0x080fe400078e02ff */
[----:B------:R-:W-:Y:S02]  /*48340*/  IMAD R68, R33, R71, RZ ;  /* 0x0000004721447224 */ /* 0x000fe400078e02ff */
[----:B------:R-:W-:Y:S02]  /*48350*/  IMAD.X R43, RZ, RZ, RZ, P5 ;  /* 0x000000ffff2b7224 */ /* 0x000fe400028e06ff */
[----:B------:R-:W-:-:S04]  /*48360*/  IMAD.WIDE.U32.X R4, R29, R17, R18, P3 ;  /* 0x000000111d047225 */ /* 0x000fc800018e0412 */
[----:B------:R-:W-:Y:S02]  /*48370*/  IMAD.MOV.U32 R42, RZ, RZ, R41 ;  /* 0x000000ffff2a7224 */ /* 0x000fe400078e0029 */
[----:B------:R-:W-:-:S04]  /*48380*/  IMAD.WIDE.U32 R46, R73, R28, RZ ;  /* 0x0000001c492e7225 */ /* 0x000fc800078e00ff */
[----:B------:R-:W-:-:S04]  /*48390*/  IMAD.WIDE.U32 R52, P4, R29, R73, R52 ;  /* 0x000000491d347225 */ /* 0x000fc80007880034 */
[----:B------:R-:W-:Y:S01]  /*483a0*/  IMAD.WIDE.U32 R18, R65, R32, RZ ;  /* 0x0000002041127225 */ /* 0x000fe200078e00ff */
[----:B------:R-:W-:-:S03]  /*483b0*/  IADD3 RZ, P5, PT, R47, R52, RZ ;  /* 0x000000342fff7210 */ /* 0x000fc60007fbe0ff */
[----:B------:R-:W-:-:S04]  /*483c0*/  IMAD.WIDE.U32 R54, R79, R30, RZ ;  /* 0x0000001e4f367225 */ /* 0x000fc800078e00ff */
[-C--:B------:R-:W-:Y:S02]  /*483d0*/  IMAD R67, R28, R17.reuse, R67 ;  /* 0x000000111c437224 */ /* 0x080fe400078e0243 */
[-C--:B------:R-:W-:Y:S02]  /*483e0*/  IMAD R72, R30, R17.reuse, R72 ;  /* 0x000000111e487224 */ /* 0x080fe400078e0248 */
[-C--:B------:R-:W-:Y:S02]  /*483f0*/  IMAD R68, R32, R17.reuse, R68 ;  /* 0x0000001120447224 */ /* 0x080fe400078e0244 */
[----:B------:R-:W-:-:S04]  /*48400*/  IMAD.WIDE.U32.X R16, R31, R17, R42, P2 ;  /* 0x000000111f107225 */ /* 0x000fc800010e042a */
[----:B------:R-:W-:-:S04]  /*48410*/  IMAD.WIDE.U32 R44, R73, R34, RZ ;  /* 0x00000022492c7225 */ /* 0x000fc800078e00ff */
[----:B------:R-:W-:Y:S01]  /*48420*/  IMAD.X R43, RZ, RZ, RZ, P0 ;  /* 0x000000ffff2b7224 */ /* 0x000fe200000e06ff */
[----:B------:R-:W-:Y:S01]  /*48430*/  IADD3 RZ, P3, PT, R45, R38, RZ ;  /* 0x000000262dff7210 */ /* 0x000fe20007f7e0ff */
[----:B------:R-:W-:Y:S02]  /*48440*/  IMAD.MOV.U32 R42, RZ, RZ, R37 ;  /* 0x000000ffff2a7224 */ /* 0x000fe400078e0025 */
[----:B------:R-:W-:-:S04]  /*48450*/  IMAD.WIDE.U32 R46, R3, R32, RZ ;  /* 0x00000020032e7225 */ /* 0x000fc800078e00ff */
[----:B------:R-:W-:-:S04]  /*48460*/  IMAD.WIDE.U32 R18, P2, R33, R3, R18 ;  /* 0x0000000321127225 */ /* 0x000fc80007840012 */
[----:B------:R-:W-:-:S04]  /*48470*/  IMAD.WIDE.U32 R48, R65, R30, RZ ;  /* 0x0000001e41307225 */ /* 0x000fc800078e00ff */
[----:B------:R-:W-:-:S04]  /*48480*/  IMAD.WIDE.U32 R54, P0, R31, R73, R54 ;  /* 0x000000491f367225 */ /* 0x000fc80007800036 */
[----:B------:R-:W-:Y:S01]  /*48490*/  IMAD.WIDE.U32.X R36, R33, R79, R42, P1 ;  /* 0x0000004f21247225 */ /* 0x000fe200008e042a */
[----:B------:R-:W-:-:S03]  /*484a0*/  IADD3 RZ, P1, PT, R47, R18, RZ ;  /* 0x000000122fff7210 */ /* 0x000fc60007f3e0ff */
[----:B------:R-:W-:-:S04]  /*484b0*/  IMAD.WIDE.U32 R42, R65, R34, RZ ;  /* 0x00000022412a7225 */ /* 0x000fc800078e00ff */
[----:B------:R-:W-:Y:S02]  /*484c0*/  IMAD.X R41, RZ, RZ, RZ, P6 ;  /* 0x000000ffff297224 */ /* 0x000fe400030e06ff */
[----:B------:R-:W-:Y:S02]  /*484d0*/  IMAD.MOV.U32 R40, RZ, RZ, R39 ;  /* 0x000000ffff287224 */ /* 0x000fe400078e0027 */
[----:B------:R-:W-:-:S04]  /*484e0*/  IMAD.WIDE.U32 R44, R73, R30, RZ ;  /* 0x0000001e492c7225 */ /* 0x000fc800078e00ff */
[----:B------:R-:W-:Y:S01]  /*484f0*/  IMAD.X R47, RZ, RZ, RZ, P0 ;  /* 0x000000ffff2f7224 */ /* 0x000fe200000e06ff */
[----:B------:R-:W-:Y:S01]  /*48500*/  IADD3 RZ, P6, PT, R45, R54, RZ ;  /* 0x000000362dff7210 */ /* 0x000fe20007fde0ff */
[----:B------:R-:W-:-:S04]  /*48510*/  IMAD.WIDE.U32 R48, P0, R31, R3, R48 ;  /* 0x000000031f307225 */ /* 0x000fc80007800030 */
[----:B------:R-:W-:-:S04]  /*48520*/  IMAD.WIDE.U32.X R38, R35, R79, R40, P3 ;  /* 0x0000004f23267225 */ /* 0x000fc800018e0428 */
[----:B------:R-:W-:-:S04]  /*48530*/  IMAD.WIDE.U32 R40, P3, R35, R3, R42 ;  /* 0x0000000323287225 */ /* 0x000fc8000786002a */
[----:B------:R-:W-:Y:S02]  /*48540*/  IMAD.MOV.U32 R42, RZ, RZ, R53 ;  /* 0x000000ffff2a7224 */ /* 0x000fe400078e0035 */
[----:B------:R-:W-:Y:S01]  /*48550*/  IMAD.X R53, RZ, RZ, RZ, P0 ;  /* 0x000000ffff357224 */ /* 0x000fe200000e06ff */
[----:B------:R-:W-:Y:S01]  /*48560*/  ISETP.GE.U32.AND P0, PT, R77, R60, PT ;  /* 0x0000003c4d00720c */ /* 0x000fe20003f06070 */
[----:B------:R-:W-:Y:S02]  /*48570*/  IMAD.MOV.U32 R50, RZ, RZ, R19 ;  /* 0x000000ffff327224 */ /* 0x000fe400078e0013 */
[----:B------:R-:W-:Y:S01]  /*48580*/  IMAD.WIDE.U32 R44, R65, R28, RZ ;  /* 0x0000001c412c7225 */ /* 0x000fe200078e00ff */
[----:B------:R-:W-:-:S03]  /*48590*/  ISETP.GE.U32.AND.EX P0, PT, R69, R76, PT, P0 ;  /* 0x0000004c4500720c */ /* 0x000fc60003f06100 */
[----:B------:R-:W-:Y:S02]  /*485a0*/  IMAD.X R43, RZ, RZ, RZ, P4 ;  /* 0x000000ffff2b7224 */ /* 0x000fe400020e06ff */
[----:B------:R-:W-:-:S04]  /*485b0*/  IMAD.WIDE.U32 R18, R32, R75, RZ ;  /* 0x0000004b20127225 */ /* 0x000fc800078e00ff */
[----:B------:R-:W-:-:S04]  /*485c0*/  IMAD.WIDE.U32 R62, R3, R34, RZ ;  /* 0x00000022033e7225 */ /* 0x000fc800078e00ff */
[----:B------:R-:W-:Y:S01]  /*485d0*/  IMAD.WIDE.U32.X R42, R29, R79, R42, P5 ;  /* 0x0000004f1d2a7225 */ /* 0x000fe200028e042a */
[----:B------:R-:W-:-:S03]  /*485e0*/  IADD3 R77, P5, PT, R77, R18, RZ ;  /* 0x000000124d4d7210 */ /* 0x000fc60007fbe0ff */
[----:B------:R-:W-:-:S04]  /*485f0*/  IMAD.WIDE.U32 R58, R3, R28, RZ ;  /* 0x0000001c033a7225 */ /* 0x000fc800078e00ff */
[----:B------:R-:W-:-:S04]  /*48600*/  IMAD.WIDE.U32 R44, P4, R29, R3, R44 ;  /* 0x000000031d2c7225 */ /* 0x000fc8000788002c */
[----:B------:R-:W-:Y:S01]  /*48610*/  IMAD.X R51, RZ, RZ, RZ, P2 ;  /* 0x000000ffff337224 */ /* 0x000fe200010e06ff */
[----:B------:R-:W-:Y:S01]  /*48620*/  IADD3 RZ, P2, PT, R63, R40, RZ ;  /* 0x000000283fff7210 */ /* 0x000fe20007f5e0ff */
[----:B------:R-:W-:Y:S01]  /*48630*/  IMAD.WIDE.U32 R56, R3, R30, RZ ;  /* 0x0000001e03387225 */ /* 0x000fe200078e00ff */
[----:B------:R-:W-:Y:S02]  /*48640*/  SEL R63, RZ, 0x1, P0 ;  /* 0x00000001ff3f7807 */ /* 0x000fe40000000000 */
[----:B------:R-:W-:Y:S01]  /*48650*/  ISETP.GE.U32.AND P0, PT, R77, R18, PT ;  /* 0x000000124d00720c */ /* 0x000fe20003f06070 */
[----:B------:R-:W-:Y:S02]  /*48660*/  IMAD.IADD R74, R19, 0x1, R74 ;  /* 0x00000001134a7824 */ /* 0x000fe400078e024a */
[----:B------:R-:W-:Y:S01]  /*48670*/  IMAD.X R61, RZ, RZ, RZ, P3 ;  /* 0x000000ffff3d7224 */ /* 0x000fe200018e06ff */
[----:B------:R-:W-:Y:S01]  /*48680*/  IADD3 RZ, P3, PT, R59, R44, RZ ;  /* 0x0000002c3bff7210 */ /* 0x000fe20007f7e0ff */
[----:B------:R-:W-:-:S02]  /*48690*/  IMAD.MOV.U32 R60, RZ, RZ, R41 ;  /* 0x000000ffff3c7224 */ /* 0x000fc400078e0029 */
[----:B------:R-:W-:-:S04]  /*486a0*/  IMAD.WIDE.U32 R18, R28, R71, RZ ;  /* 0x000000471c127225 */ /* 0x000fc800078e00ff */
[----:B------:R-:W-:Y:S01]  /*486b0*/  IMAD.X R59, RZ, RZ, RZ, P4 ;  /* 0x000000ffff3b7224 */ /* 0x000fe200020e06ff */
[----:B------:R-:W-:Y:S01]  /*486c0*/  IADD3 RZ, P4, PT, R57, R48, RZ ;  /* 0x0000003039ff7210 */ /* 0x000fe20007f9e0ff */
[----:B------:R-:W-:Y:S02]  /*486d0*/  IMAD.MOV.U32 R46, RZ, RZ, R55 ;  /* 0x000000ffff2e7224 */ /* 0x000fe400078e0037 */
[----:B------:R-:W-:Y:S02]  /*486e0*/  IMAD.X R69, R74, 0x1, R69, P5 ;  /* 0x000000014a457824 */ /* 0x000fe400028e0645 */
[----:B------:R-:W-:Y:S02]  /*486f0*/  IMAD.MOV.U32 R58, RZ, RZ, R45 ;  /* 0x000000ffff3a7224 */ /* 0x000fe400078e002d */
[----:B------:R-:W-:Y:S01]  /*48700*/  IMAD.MOV.U32 R52, RZ, RZ, R49 ;  /* 0x000000ffff347224 */ /* 0x000fe200078e0031 */
[----:B------:R-:W-:Y:S01]  /*48710*/  ISETP.GE.U32.AND.EX P0, PT, R69, R74, PT, P0 ;  /* 0x0000004a4500720c */ /* 0x000fe20003f06100 */
[----:B------:R-:W-:-:S02]  /*48720*/  IMAD R57, R33, R3, RZ ;  /* 0x0000000321397224 */ /* 0x000fc400078e02ff */
[-C--:B------:R-:W-:Y:S02]  /*48730*/  IMAD R55, R35, R3.reuse, RZ ;  /* 0x0000000323377224 */ /* 0x080fe400078e02ff */
[-C--:B------:R-:W-:Y:S02]  /*48740*/  IMAD R56, R29, R3.reuse, RZ ;  /* 0x000000031d387224 */ /* 0x080fe400078e02ff */
[----:B------:R-:W-:Y:S02]  /*48750*/  IMAD R48, R31, R3, RZ ;  /* 0x000000031f307224 */ /* 0x000fe400078e02ff */
[----:B------:R-:W-:Y:S02]  /*48760*/  IMAD.IADD R67, R19, 0x1, R67 ;  /* 0x0000000113437824 */ /* 0x000fe400078e0243 */
[----:B------:R-:W-:-:S04]  /*48770*/  IMAD.WIDE.U32.X R50, R33, R65, R50, P1 ;  /* 0x0000004121327225 */ /* 0x000fc800008e0432 */
[----:B------:R-:W-:Y:S01]  /*48780*/  IMAD.WIDE.U32.X R60, R35, R65, R60, P2 ;  /* 0x00000041233c7225 */ /* 0x000fe200010e043c */
[----:B------:R-:W-:-:S03]  /*48790*/  IADD3 R19, P1, P2, R18, R8, R63 ;  /* 0x0000000812137210 */ /* 0x000fc60007a3e03f */
[----:B------:R-:W-:-:S04]  /*487a0*/  IMAD.WIDE.U32 R40, R34, R75, RZ ;  /* 0x0000004b22287225 */ /* 0x000fc800078e00ff */
[-C--:B------:R-:W-:Y:S02]  /*487b0*/  IMAD R57, R32, R65.reuse, R57 ;  /* 0x0000004120397224 */ /* 0x080fe400078e0239 */
[-C--:B------:R-:W-:Y:S02]  /*487c0*/  IMAD R55, R34, R65.reuse, R55 ;  /* 0x0000004122377224 */ /* 0x080fe400078e0237 */
[-C--:B------:R-:W-:Y:S02]  /*487d0*/  IMAD R56, R28, R65.reuse, R56 ;  /* 0x000000411c387224 */ /* 0x080fe400078e0238 */
[-C--:B------:R-:W-:Y:S02]  /*487e0*/  IMAD R48, R30, R65.reuse, R48 ;  /* 0x000000411e307224 */ /* 0x080fe400078e0230 */
[----:B------:R-:W-:-:S04]  /*487f0*/  IMAD.WIDE.U32.X R58, R29, R65, R58, P3 ;  /* 0x000000411d3a7225 */ /* 0x000fc800018e043a */
[----:B------:R-:W-:Y:S01]  /*48800*/  IMAD.WIDE.U32.X R52, R31, R65, R52, P4 ;  /* 0x000000411f347225 */ /* 0x000fe200020e0434 */
[----:B------:R-:W-:Y:S02]  /*48810*/  IADD3.X R65, PT, PT, R67, R9, RZ, P1, P2 ;  /* 0x0000000943417210 */ /* 0x000fe40000fe44ff */
[----:B------:R-:W-:Y:S01]  /*48820*/  IADD3 R63, P2, PT, R19, R40, RZ ;  /* 0x00000028133f7210 */ /* 0x000fe20007f5e0ff */
[----:B------:R-:W-:Y:S01]  /*48830*/  IMAD.IADD R64, R41, 0x1, R64 ;  /* 0x0000000129407824 */ /* 0x000fe200078e0240 */
[----:B------:R-:W-:Y:S01]  /*48840*/  SEL R9, RZ, 0x1, P0 ;  /* 0x00000001ff097807 */ /* 0x000fe20000000000 */
[-C--:B------:R-:W-:Y:S01]  /*48850*/  IMAD R54, R33, R73.reuse, RZ ;  /* 0x0000004921367224 */ /* 0x080fe200078e02ff */
[----:B------:R-:W-:Y:S01]  /*48860*/  ISETP.GE.U32.AND P1, PT, R19, R18, PT ;  /* 0x000000121300720c */ /* 0x000fe20003f26070 */
[----:B------:R-:W-:Y:S01]  /*48870*/  IMAD.X R41, R64, 0x1, R65, P2 ;  /* 0x0000000140297824 */ /* 0x000fe200010e0641 */
[----:B------:R-:W-:Y:S01]  /*48880*/  IADD3 R9, P2, P3, R63, R10, R9 ;  /* 0x0000000a3f097210 */ /* 0x000fe20007b5e009 */
[----:B------:R-:W-:Y:S01]  /*48890*/  IMAD.WIDE.U32 R18, R32, R73, RZ ;  /* 0x0000004920127225 */ /* 0x000fe200078e00ff */
[----:B------:R-:W-:-:S02]  /*488a0*/  ISETP.GE.U32.AND.EX P1, PT, R65, R67, PT, P1 ;  /* 0x000000434100720c */ /* 0x000fc40003f26110 */
[----:B------:R-:W-:Y:S01]  /*488b0*/  ISETP.GE.U32.AND P0, PT, R63, R40, PT ;  /* 0x000000283f00720c */ /* 0x000fe20003f06070 */
[----:B------:R-:W-:Y:S01]  /*488c0*/  IMAD R54, R32, R79, R54 ;  /* 0x0000004f20367224 */ /* 0x000fe200078e0236 */
[----:B------:R-:W-:Y:S01]  /*488d0*/  IADD3.X R40, PT, PT, R41, R11, RZ, P2, P3 ;  /* 0x0000000b29287210 */ /* 0x000fe200017e64ff */
[----:B------:R-:W-:Y:S01]  /*488e0*/  IMAD.WIDE.U32 R10, R30, R71, RZ ;  /* 0x000000471e0a7225 */ /* 0x000fe200078e00ff */
[----:B------:R-:W-:Y:S02]  /*488f0*/  ISETP.GE.U32.AND P3, PT, R9, R63, PT ;  /* 0x0000003f0900720c */ /* 0x000fe40003f66070 */
[----:B------:R-:W-:Y:S01]  /*48900*/  SEL R63, RZ, 0x1, P1 ;  /* 0x00000001ff3f7807 */ /* 0x000fe20000800000 */
[----:B------:R-:W-:Y:S01]  /*48910*/  IMAD.IADD R72, R11, 0x1, R72 ;  /* 0x000000010b487824 */ /* 0x000fe200078e0248 */
[----:B------:R-:W-:Y:S01]  /*48920*/  IADD3 R8, P2, PT, R9, R18, RZ ;  /* 0x0000001209087210 */ /* 0x000fe20007f5e0ff */
[----:B------:R-:W-:Y:S01]  /*48930*/  IMAD.IADD R9, R19, 0x1, R54 ;  /* 0x0000000113097824 */ /* 0x000fe200078e0236 */
[----:B------:R-:W-:Y:S01]  /*48940*/  ISETP.GE.U32.AND.EX P0, PT, R41, R64, PT, P0 ;  /* 0x000000402900720c */ /* 0x000fe20003f06100 */
[----:B------:R-:W-:Y:S01]  /*48950*/  IMAD R49, R35, R73, RZ ;  /* 0x0000004923317224 */ /* 0x000fe200078e02ff */
[----:B------:R-:W-:Y:S01]  /*48960*/  ISETP.GE.U32.AND.EX P3, PT, R40, R41, PT, P3 ;  /* 0x000000292800720c */ /* 0x000fe20003f66130 */
[----:B------:R-:W-:Y:S01]  /*48970*/  IMAD.WIDE.U32.X R46, R31, R79, R46, P6 ;  /* 0x0000004f1f2e7225 */ /* 0x000fe200030e042e */
[----:B------:R-:W-:-:S02]  /*48980*/  IADD3 R41, P4, P5, R10, R4, R63 ;  /* 0x000000040a297210 */ /* 0x000fc40007d9e03f */
[----:B------:R-:W-:Y:S01]  /*48990*/  ISETP.GE.U32.AND P1, PT, R8, R18, PT ;  /* 0x000000120800720c */ /* 0x000fe20003f26070 */
[----:B------:R-:W-:Y:S01]  /*489a0*/  IMAD.X R4, R9, 0x1, R40, P2 ;  /* 0x0000000109047824 */ /* 0x000fe200010e0628 */
[----:B------:R-:W-:Y:S01]  /*489b0*/  ISETP.GE.U32.AND P2, PT, R41, R10, PT ;  /* 0x0000000a2900720c */ /* 0x000fe20003f46070 */
[----:B------:R-:W-:Y:S01]  /*489c0*/  IMAD.WIDE.U32 R18, R28, R75, RZ ;  /* 0x0000004b1c127225 */ /* 0x000fe200078e00ff */
[----:B------:R-:W-:Y:S02]  /*489d0*/  SEL R10, RZ, 0x1, P0 ;  /* 0x00000001ff0a7807 */ /* 0x000fe40000000000 */
[----:B------:R-:W-:Y:S01]  /*489e0*/  SEL R11, RZ, 0x1, P3 ;  /* 0x00000001ff0b7807 */ /* 0x000fe20001800000 */
[----:B------:R-:W-:Y:S01]  /*489f0*/  IMAD.IADD R70, R19, 0x1, R70 ;  /* 0x0000000113467824 */ /* 0x000fe200078e0246 */
[----:B------:R-:W-:Y:S01]  /*48a00*/  IADD3.X R63, PT, PT, R72, R5, RZ, P4, P5 ;  /* 0x00000005483f7210 */ /* 0x000fe200027ea4ff */
[----:B------:R-:W-:Y:S01]  /*48a10*/  IMAD R49, R34, R79, R49 ;  /* 0x0000004f22317224 */ /* 0x000fe200078e0231 */
[----:B------:R-:W-:Y:S01]  /*48a20*/  IADD3 R5, P3, PT, R41, R18, RZ ;  /* 0x0000001229057210 */ /* 0x000fe20007f7e0ff */
[-C--:B------:R-:W-:Y:S01]  /*48a30*/  IMAD R45, R29, R73.reuse, RZ ;  /* 0x000000491d2d7224 */ /* 0x080fe200078e02ff */
[----:B------:R-:W-:Y:S01]  /*48a40*/  IADD3 R10, P4, P5, R11, R14, R10 ;  /* 0x0000000e0b0a7210 */ /* 0x000fe20007d9e00a */
[----:B------:R-:W-:Y:S01]  /*48a50*/  IMAD R44, R31, R73, RZ ;  /* 0x000000491f2c7224 */ /* 0x000fe200078e02ff */
[----:B------:R-:W-:Y:S01]  /*48a60*/  ISETP.GE.U32.AND.EX P2, PT, R63, R72, PT, P2 ;  /* 0x000000483f00720c */ /* 0x000fe20003f46120 */
[----:B------:R-:W-:Y:S01]  /*48a70*/  IMAD.X R41, R70, 0x1, R63, P3 ;  /* 0x0000000146297824 */ /* 0x000fe200018e063f */
[----:B------:R-:W-:Y:S01]  /*48a80*/  IADD3.X R40, PT, PT, RZ, R15, RZ, P4, P5 ;  /* 0x0000000fff287210 */ /* 0x000fe200027ea4ff */
[----:B------:R-:W-:Y:S01]  /*48a90*/  IMAD.WIDE.U32 R14, R30, R75, RZ ;  /* 0x0000004b1e0e7225 */ /* 0x000fe200078e00ff */
[----:B------:R-:W-:-:S02]  /*48aa0*/  ISETP.GE.U32.AND.EX P0, PT, R4, R9, PT, P1 ;  /* 0x000000090400720c */ /* 0x000fc40003f06110 */
[----:B------:R-:W-:Y:S01]  /*48ab0*/  SEL R9, RZ, 0x1, P2 ;  /* 0x00000001ff097807 */ /* 0x000fe20001000000 */
[----:B------:R-:W-:Y:S01]  /*48ac0*/  IMAD R45, R28, R79, R45 ;  /* 0x0000004f1c2d7224 */ /* 0x000fe200078e022d */
[C---:B------:R-:W-:Y:S01]  /*48ad0*/  IADD3 R19, P3, PT, R5.reuse, R10, RZ ;  /* 0x0000000a05137210 */ /* 0x040fe20007f7e0ff */
[----:B------:R-:W-:Y:S01]  /*48ae0*/  IMAD.WIDE.U32 R10, R34, R73, RZ ;  /* 0x00000049220a7225 */ /* 0x000fe200078e00ff */
[----:B------:R-:W-:Y:S02]  /*48af0*/  ISETP.GE.U32.AND P1, PT, R5, R18, PT ;  /* 0x000000120500720c */ /* 0x000fe40003f26070 */
[----:B------:R-:W-:Y:S01]  /*48b00*/  IADD3 R18, P4, P6, R14, R16, R9 ;  /* 0x000000100e127210 */ /* 0x000fe20007e9e009 */
[----:B------:R-:W-:Y:S01]  /*48b10*/  IMAD.X R16, R41, 0x1, R40, P3 ;  /* 0x0000000129107824 */ /* 0x000fe200018e0628 */
[----:B------:R-:W-:Y:S01]  /*48b20*/  ISETP.GE.U32.AND P2, PT, R19, R5, PT ;  /* 0x000000051300720c */ /* 0x000fe20003f46070 */
[----:B------:R-:W-:Y:S01]  /*48b30*/  IMAD.IADD R9, R15, 0x1, R66 ;  /* 0x000000010f097824 */ /* 0x000fe200078e0242 */
[----:B------:R-:W-:Y:S01]  /*48b40*/  IADD3 R19, P5, PT, R19, R10, RZ ;  /* 0x0000000a13137210 */ /* 0x000fe20007fbe0ff */
[----:B------:R-:W-:Y:S01]  /*48b50*/  IMAD.IADD R49, R11, 0x1, R49 ;  /* 0x000000010b317824 */ /* 0x000fe200078e0231 */
[----:B------:R-:W-:Y:S01]  /*48b60*/  ISETP.GE.U32.AND.EX P2, PT, R16, R41, PT, P2 ;  /* 0x000000291000720c */ /* 0x000fe20003f46120 */
[----:B------:R-:W-:Y:S01]  /*48b70*/  IMAD R44, R30, R79, R44 ;  /* 0x0000004f1e2c7224 */ /* 0x000fe200078e022c */
[----:B------:R-:W-:Y:S01]  /*48b80*/  SEL R5, RZ, 0x1, P0 ;  /* 0x00000001ff057807 */ /* 0x000fe20000000000 */
[----:B------:R-:W-:Y:S01]  /*48b90*/  IMAD.X R16, R49, 0x1, R16, P5 ;  /* 0x0000000131107824 */ /* 0x000fe200028e0610 */
[----:B------:R-:W-:-:S02]  /*48ba0*/  ISETP.GE.U32.AND.EX P1, PT, R41, R70, PT, P1 ;  /* 0x000000462900720c */ /* 0x000fc40003f26110 */
[----:B------:R-:W-:Y:S02]  /*48bb0*/  IADD3.X R40, PT, PT, R9, R17, RZ, P4, P6 ;  /* 0x0000001109287210 */ /* 0x000fe400027ec4ff */
[----:B------:R-:W-:Y:S01]  /*48bc0*/  ISETP.GE.U32.AND P3, PT, R18, R14, PT ;  /* 0x0000000e1200720c */ /* 0x000fe20003f66070 */
[----:B------:R-:W-:Y:S01]  /*48bd0*/  IMAD.WIDE.U32 R14, R32, R3, RZ ;  /* 0x00000003200e7225 */ /* 0x000fe200078e00ff */
[----:B------:R-:W-:Y:S02]  /*48be0*/  SEL R17, RZ, 0x1, P2 ;  /* 0x00000001ff117807 */ /* 0x000fe40001000000 */
[C---:B------:R-:W-:Y:S02]  /*48bf0*/  ISETP.GE.U32.AND P4, PT, R19.reuse, R10, PT ;  /* 0x0000000a1300720c */ /* 0x040fe40003f86070 */
[----:B------:R-:W-:Y:S02]  /*48c00*/  IADD3 R5, P2, P6, R19, R36, R5 ;  /* 0x0000002413057210 */ /* 0x000fe40007e5e005 */
[----:B------:R-:W-:-:S02]  /*48c10*/  SEL R10, RZ, 0x1, P1 ;  /* 0x00000001ff0a7807 */ /* 0x000fc40000800000 */
[----:B------:R-:W-:Y:S02]  /*48c20*/  ISETP.GE.U32.AND.EX P3, PT, R40, R9, PT, P3 ;  /* 0x000000092800720c */ /* 0x000fe40003f66130 */
[C---:B------:R-:W-:Y:S02]  /*48c30*/  IADD3.X R9, PT, PT, R16.reuse, R37, RZ, P2, P6 ;  /* 0x0000002510097210 */ /* 0x040fe400017ec4ff */
[----:B------:R-:W-:Y:S01]  /*48c40*/  IADD3 R17, P1, P5, R17, R12, R10 ;  /* 0x0000000c11117210 */ /* 0x000fe20007d3e00a */
[----:B------:R-:W-:Y:S01]  /*48c50*/  IMAD.IADD R12, R15, 0x1, R57 ;  /* 0x000000010f0c7824 */ /* 0x000fe200078e0239 */
[----:B------:R-:W-:Y:S01]  /*48c60*/  ISETP.GE.U32.AND.EX P0, PT, R16, R49, PT, P4 ;  /* 0x000000311000720c */ /* 0x000fe20003f06140 */
[----:B------:R-:W-:Y:S01]  /*48c70*/  IMAD.WIDE.U32 R10, R28, R73, RZ ;  /* 0x000000491c0a7225 */ /* 0x000fe200078e00ff */
[C---:B------:R-:W-:Y:S02]  /*48c80*/  ISETP.GE.U32.AND P2, PT, R5.reuse, R19, PT ;  /* 0x000000130500720c */ /* 0x040fe40003f46070 */
[----:B------:R-:W-:-:S02]  /*48c90*/  IADD3 R5, P4, PT, R5, R14, RZ ;  /* 0x0000000e05057210 */ /* 0x000fc40007f9e0ff */
[----:B------:R-:W-:Y:S02]  /*48ca0*/  IADD3.X R19, PT, PT, RZ, R13, RZ, P1, P5 ;  /* 0x0000000dff137210 */ /* 0x000fe40000fea4ff */
[----:B------:R-:W-:Y:S01]  /*48cb0*/  ISETP.GE.U32.AND.EX P2, PT, R9, R16, PT, P2 ;  /* 0x000000100900720c */ /* 0x000fe20003f46120 */
[----:B------:R-:W-:Y:S01]  /*48cc0*/  IMAD.X R9, R12, 0x1, R9, P4 ;  /* 0x000000010c097824 */ /* 0x000fe200020e0609 */
[----:B------:R-:W-:Y:S02]  /*48cd0*/  IADD3 R13, P5, PT, R18, R17, RZ ;  /* 0x00000011120d7210 */ /* 0x000fe40007fbe0ff */
[----:B------:R-:W-:Y:S01]  /*48ce0*/  ISETP.GE.U32.AND P1, PT, R5, R14, PT ;  /* 0x0000000e0500720c */ /* 0x000fe20003f26070 */
[----:B------:R-:W-:Y:S01]  /*48cf0*/  IMAD.IADD R14, R11, 0x1, R45 ;  /* 0x000000010b0e7824 */ /* 0x000fe200078e022d */
[----:B------:R-:W-:Y:S01]  /*48d00*/  SEL R15, RZ, 0x1, P0 ;  /* 0x00000001ff0f7807 */ /* 0x000fe20000000000 */
[----:B------:R-:W-:Y:S01]  /*48d10*/  IMAD.X R17, R40, 0x1, R19, P5 ;  /* 0x0000000128117824 */ /* 0x000fe200028e0613 */
[----:B------:R-:W-:-:S02]  /*48d20*/  SEL R11, RZ, 0x1, P2 ;  /* 0x00000001ff0b7807 */ /* 0x000fc40001000000 */
[C---:B------:R-:W-:Y:S02]  /*48d30*/  ISETP.GE.U32.AND P4, PT, R13.reuse, R18, PT ;  /* 0x000000120d00720c */ /* 0x040fe40003f86070 */
[----:B------:R-:W-:Y:S02]  /*48d40*/  IADD3 R13, P5, PT, R13, R10, RZ ;  /* 0x0000000a0d0d7210 */ /* 0x000fe40007fbe0ff */
[----:B------:R-:W-:Y:S02]  /*48d50*/  ISETP.GE.U32.AND.EX P1, PT, R9, R12, PT, P1 ;  /* 0x0000000c0900720c */ /* 0x000fe40003f26110 */
[----:B------:R-:W-:Y:S02]  /*48d60*/  IADD3 R12, P0, P2, R11, R38, R15 ;  /* 0x000000260b0c7210 */ /* 0x000fe40007a1e00f */
[----:B------:R-:W-:Y:S01]  /*48d70*/  ISETP.GE.U32.AND.EX P4, PT, R17, R40, PT, P4 ;  /* 0x000000281100720c */ /* 0x000fe20003f86140 */
[----:B------:R-:W-:Y:S01]  /*48d80*/  IMAD.X R17, R14, 0x1, R17, P5 ;  /* 0x000000010e117824 */ /* 0x000fe200028e0611 */
[----:B------:R-:W-:-:S02]  /*48d90*/  IADD3 R15, P6, PT, R13, R12, RZ ;  /* 0x0000000c0d0f7210 */ /* 0x000fc40007fde0ff */
[----:B------:R-:W-:Y:S01]  /*48da0*/  ISETP.GE.U32.AND P5, PT, R13, R10, PT ;  /* 0x0000000a0d00720c */ /* 0x000fe20003fa6070 */
[----:B------:R-:W-:Y:S01]  /*48db0*/  IMAD.WIDE.U32 R10, R34, R3, RZ ;  /* 0x00000003220a7225 */ /* 0x000fe200078e00ff */
[----:B------:R-:W-:Y:S02]  /*48dc0*/  IADD3.X R12, PT, PT, RZ, R39, RZ, P0, P2 ;  /* 0x00000027ff0c7210 */ /* 0x000fe400007e44ff */
[----:B------:R-:W-:Y:S01]  /*48dd0*/  ISETP.GE.U32.AND.EX P0, PT, R17, R14, PT, P5 ;  /* 0x0000000e1100720c */ /* 0x000fe20003f06150 */
[----:B------:R-:W-:Y:S01]  /*48de0*/  IMAD.IADD R55, R11, 0x1, R55 ;  /* 0x000000010b377824 */ /* 0x000fe200078e0237 */
[----:B------:R-:W-:Y:S01]  /*48df0*/  SEL R14, RZ, 0x1, P3 ;  /* 0x00000001ff0e7807 */ /* 0x000fe20001800000 */
[----:B------:R-:W-:Y:S01]  /*48e00*/  IMAD.X R12, R17, 0x1, R12, P6 ;  /* 0x00000001110c7824 */ /* 0x000fe200030e060c */
[----:B------:R-:W-:Y:S02]  /*48e10*/  SEL R19, RZ, 0x1, P4 ;  /* 0x00000001ff137807 */ /* 0x000fe40002000000 */
[----:B------:R-:W-:-:S02]  /*48e20*/  ISETP.GE.U32.AND P2, PT, R15, R13, PT ;  /* 0x0000000d0f00720c */ /* 0x000fc40003f46070 */
[----:B------:R-:W-:Y:S02]  /*48e30*/  IADD3 R15, P5, PT, R15, R10, RZ ;  /* 0x0000000a0f0f7210 */ /* 0x000fe40007fbe0ff */
[----:B------:R-:W-:Y:S02]  /*48e40*/  SEL R13, RZ, 0x1, P1 ;  /* 0x00000001ff0d7807 */ /* 0x000fe40000800000 */
[----:B------:R-:W-:Y:S02]  /*48e50*/  IADD3 R19, P1, P4, R19, R6, R14 ;  /* 0x0000000613137210 */ /* 0x000fe40007c3e00e */
[----:B------:R-:W-:Y:S02]  /*48e60*/  ISETP.GE.U32.AND.EX P2, PT, R12, R17, PT, P2 ;  /* 0x000000110c00720c */ /* 0x000fe40003f46120 */
[----:B------:R-:W-:Y:S01]  /*48e70*/  ISETP.GE.U32.AND P3, PT, R15, R10, PT ;  /* 0x0000000a0f00720c */ /* 0x000fe20003f66070 */
[----:B------:R-:W-:Y:S01]  /*48e80*/  IMAD.X R10, R55, 0x1, R12, P5 ;  /* 0x00000001370a7824 */ /* 0x000fe200028e060c */
[----:B------:R-:W-:-:S02]  /*48e90*/  IADD3 R13, P5, P6, R15, R50, R13 ;  /* 0x000000320f0d7210 */ /* 0x000fc40007ebe00d */
[----:B------:R-:W-:Y:S01]  /*48ea0*/  IADD3.X R17, PT, PT, RZ, R7, RZ, P1, P4 ;  /* 0x00000007ff117210 */ /* 0x000fe20000fe84ff */
[----:B------:R-:W-:Y:S01]  /*48eb0*/  IMAD.WIDE.U32 R6, R30, R73, RZ ;  /* 0x000000491e067225 */ /* 0x000fe200078e00ff */
[----:B------:R-:W-:Y:S02]  /*48ec0*/  SEL R14, RZ, 0x1, P0 ;  /* 0x00000001ff0e7807 */ /* 0x000fe40000000000 */
[----:B------:R-:W-:Y:S01]  /*48ed0*/  SEL R11, RZ, 0x1, P2 ;  /* 0x00000001ff0b7807 */ /* 0x000fe20001000000 */
[----:B------:R-:W-:Y:S01]  /*48ee0*/  IMAD.IADD R44, R7, 0x1, R44 ;  /* 0x00000001072c7824 */ /* 0x000fe200078e022c */
[----:B------:R-:W-:Y:S02]  /*48ef0*/  ISETP.GE.U32.AND P2, PT, R13, R15, PT ;  /* 0x0000000f0d00720c */ /* 0x000fe40003f46070 */
[----:B------:R-:W-:Y:S02]  /*48f00*/  IADD3.X R51, PT, PT, R10, R51, RZ, P5, P6 ;  /* 0x000000330a337210 */ /* 0x000fe40002fec4ff */
[----:B------:R-:W-:-:S02]  /*48f10*/  IADD3 R15, P1, P4, R11, R42, R14 ;  /* 0x0000002a0b0f7210 */ /* 0x000fc40007c3e00e */
[----:B------:R-:W-:Y:S02]  /*48f20*/  IADD3 R12, P5, PT, R19, R6, RZ ;  /* 0x00000006130c7210 */ /* 0x000fe40007fbe0ff */
[----:B------:R-:W-:Y:S02]  /*48f30*/  IADD3.X R16, PT, PT, RZ, R43, RZ, P1, P4 ;  /* 0x0000002bff107210 */ /* 0x000fe40000fe84ff */
[----:B------:R-:W-:Y:S01]  /*48f40*/  IADD3 R15, P4, PT, R12, R15, RZ ;  /* 0x0000000f0c0f7210 */ /* 0x000fe20007f9e0ff */
[----:B------:R-:W-:Y:S01]  /*48f50*/  IMAD.X R17, R44, 0x1, R17, P5 ;  /* 0x000000012c117824 */ /* 0x000fe200028e0611 */
[----:B------:R-:W-:Y:S02]  /*48f60*/  ISETP.GE.U32.AND.EX P3, PT, R10, R55, PT, P3 ;  /* 0x000000370a00720c */ /* 0x000fe40003f66130 */
[C---:B------:R-:W-:Y:S01]  /*48f70*/  ISETP.GE.U32.AND.EX P2, PT, R51.reuse, R10, PT, P2 ;  /* 0x0000000a3300720c */ /* 0x040fe20003f46120 */
[----:B------:R-:W-:Y:S01]  /*48f80*/  IMAD.WIDE.U32 R10, R51, 0x3d1, RZ ;  /* 0x000003d1330a7825 */ /* 0x000fe200078e00ff */
[----:B------:R-:W-:-:S02]  /*48f90*/  ISETP.GE.U32.AND P0, PT, R12, R6, PT ;  /* 0x000000060c00720c */ /* 0x000fc40003f06070 */
[----:B------:R-:W-:Y:S01]  /*48fa0*/  ISETP.GE.U32.AND P1, PT, R15, R12, PT ;  /* 0x0000000c0f00720c */ /* 0x000fe20003f26070 */
[----:B------:R-:W-:Y:S01]  /*48fb0*/  IMAD.WIDE.U32 R6, R28, R3, RZ ;  /* 0x000000031c067225 */ /* 0x000fe200078e00ff */
[----:B------:R-:W-:Y:S02]  /*48fc0*/  SEL R12, RZ, 0x1, P3 ;  /* 0x00000001ff0c7807 */ /* 0x000fe40001800000 */
[----:B------:R-:W-:Y:S01]  /*48fd0*/  SEL R39, RZ, 0x1, P2 ;  /* 0x00000001ff277807 */ /* 0x000fe20001000000 */
[----:B------:R-:W-:Y:S01]  /*48fe0*/  IMAD.X R16, R17, 0x1, R16, P4 ;  /* 0x0000000111107824 */ /* 0x000fe200020e0610 */
[----:B------:R-:W-:Y:S01]  /*48ff0*/  IADD3 R14, P3, PT, R15, R6, RZ ;  /* 0x000000060f0e7210 */ /* 0x000fe20007f7e0ff */
[----:B------:R-:W-:Y:S01]  /*49000*/  IMAD.IADD R15, R7, 0x1, R56 ;  /* 0x00000001070f7824 */ /* 0x000fe200078e0238 */
[----:B------:R-:W-:Y:S01]  /*49010*/  IADD3 R39, P4, P5, R39, R60, R12 ;  /* 0x0000003c27277210 */ /* 0x000fe20007d9e00c */
[----:B------:R-:W-:Y:S01]  /*49020*/  IMAD.WIDE.U32 R10, P6, R13, 0x1, R10 ;  /* 0x000000010d0a7825 */ /* 0x000fe200078c000a */
[----:B------:R-:W-:-:S02]  /*49030*/  ISETP.GE.U32.AND.EX P1, PT, R16, R17, PT, P1 ;  /* 0x000000111000720c */ /* 0x000fc40003f26110 */
[----:B------:R-:W-:Y:S01]  /*49040*/  IADD3.X R41, PT, PT, RZ, R61, RZ, P4, P5 ;  /* 0x0000003dff297210 */ /* 0x000fe200027ea4ff */
[----:B------:R-:W-:Y:S01]  /*49050*/  IMAD.WIDE.U32 R12, R13, 0x3d1, RZ ;  /* 0x000003d10d0c7825 */ /* 0x000fe200078e00ff */
[----:B------:R-:W-:Y:S02]  /*49060*/  IADD3 R39, P4, PT, R14, R39, RZ ;  /* 0x000000270e277210 */ /* 0x000fe40007f9e0ff */
[----:B------:R-:W-:Y:S01]  /*49070*/  ISETP.GE.U32.AND.EX P0, PT, R17, R44, PT, P0 ;  /* 0x0000002c1100720c */ /* 0x000fe20003f06100 */
[----:B------:R-:W-:Y:S01]  /*49080*/  IMAD.X R16, R15, 0x1, R16, P3 ;  /* 0x000000010f107824 */ /* 0x000fe200018e0610 */
[----:B------:R-:W-:Y:S01]  /*49090*/  IADD3 R13, P3, PT, R13, R10, RZ ;  /* 0x0000000a0d0d7210 */ /* 0x000fe20007f7e0ff */
[----:B------:R-:W-:Y:S01]  /*490a0*/  IMAD.X R7, RZ, RZ, RZ, P6 ;  /* 0x000000ffff077224 */ /* 0x000fe200030e06ff */
[----:B------:R-:W-:Y:S01]  /*490b0*/  SEL R10, RZ, 0x1, P0 ;  /* 0x00000001ff0a7807 */ /* 0x000fe20000000000 */
[----:B------:R-:W-:Y:S01]  /*490c0*/  IMAD.X R41, R16, 0x1, R41, P4 ;  /* 0x0000000110297824 */ /* 0x000fe200020e0629 */
[----:B------:R-:W-:Y:S01]  /*490d0*/  ISETP.GE.U32.AND P2, PT, R14, R6, PT ;  /* 0x000000060e00720c */ /* 0x000fe20003f46070 */
[----:B------:R-:W-:Y:S01]  /*490e0*/  IMAD.WIDE.U32 R18, R32, R71, R12 ;  /* 0x0000004720127225 */ /* 0x000fe200078e000c */
[----:B------:R-:W-:-:S02]  /*490f0*/  ISETP.GE.U32.AND P0, PT, R39, R14, PT ;  /* 0x0000000e2700720c */ /* 0x000fc40003f06070 */
[----:B------:R-:W-:Y:S01]  /*49100*/  ISETP.GE.U32.AND.EX P2, PT, R16, R15, PT, P2 ;  /* 0x0000000f1000720c */ /* 0x000fe20003f46120 */
[----:B------:R-:W-:Y:S01]  /*49110*/  IMAD.MOV.U32 R6, RZ, RZ, R11 ;  /* 0x000000ffff067224 */ /* 0x000fe200078e000b */
[----:B------:R-:W-:Y:S01]  /*49120*/  SEL R43, RZ, 0x1, P1 ;  /* 0x00000001ff2b7807 */ /* 0x000fe20000800000 */
[C---:B------:R-:W-:Y:S01]  /*49130*/  IMAD.WIDE.U32 R36, R41.reuse, 0x3d1, RZ ;  /* 0x000003d129247825 */ /* 0x040fe200078e00ff */
[----:B------:R-:W-:Y:S02]  /*49140*/  ISETP.GE.U32.AND.EX P0, PT, R41, R16, PT, P0 ;  /* 0x000000102900720c */ /* 0x000fe40003f06100 */
[----:B------:R-:W-:Y:S01]  /*49150*/  IADD3 R43, P4, P5, R43, R46, R10 ;  /* 0x0000002e2b2b7210 */ /* 0x000fe20007d9e00a */
[----:B------:R-:W-:Y:S01]  /*49160*/  IMAD.WIDE.U32 R14, R30, R3, RZ ;  /* 0x000000031e0e7225 */ /* 0x000fe200078e00ff */
[----:B------:R-:W-:Y:S02]  /*49170*/  ISETP.GE.U32.AND P1, PT, R18, R12, PT ;  /* 0x0000000c1200720c */ /* 0x000fe40003f26070 */
[----:B------:R-:W-:Y:S01]  /*49180*/  SEL R38, RZ, 0x1, P2 ;  /* 0x00000001ff267807 */ /* 0x000fe20001000000 */
[----:B------:R-:W-:Y:S01]  /*49190*/  IMAD.IADD R11, R19, 0x1, R68 ;  /* 0x00000001130b7824 */ /* 0x000fe200078e0244 */
[----:B------:R-:W-:Y:S01]  /*491a0*/  SEL R19, RZ, 0x1, P0 ;  /* 0x00000001ff137807 */ /* 0x000fe20000000000 */
[----:B------:R-:W-:Y:S01]  /*491b0*/  IMAD.WIDE.U32 R16, R39, 0x3d1, RZ ;  /* 0x000003d127107825 */ /* 0x000fe200078e00ff */
[----:B------:R-:W-:-:S02]  /*491c0*/  IADD3.X R10, PT, PT, RZ, R47, RZ, P4, P5 ;  /* 0x0000002fff0a7210 */ /* 0x000fc400027ea4ff */
[----:B------:R-:W-:Y:S01]  /*491d0*/  ISETP.GE.U32.AND.EX P2, PT, R11, R13, PT, P1 ;  /* 0x0000000d0b00720c */ /* 0x000fe20003f46110 */
[----:B------:R-:W-:Y:S01]  /*491e0*/  IMAD.WIDE.U32.X R6, R51, 0x1, R6, P3 ;  /* 0x0000000133067825 */ /* 0x000fe200018e0406 */
[----:B------:R-:W-:Y:S02]  /*491f0*/  IADD3 R3, P3, PT, R43, R14, RZ ;  /* 0x0000000e2b037210 */ /* 0x000fe40007f7e0ff */
[----:B------:R-:W-:Y:S01]  /*49200*/  IADD3 R38, P0, P6, R19, R58, R38 ;  /* 0x0000003a13267210 */ /* 0x000fe20007e1e026 */
[----:B------:R-:W-:Y:S01]  /*49210*/  IMAD.WIDE.U32 R36, P4, R39, 0x1, R36 ;  /* 0x0000000127247825 */ /* 0x000fe20007880024 */
[-C--:B------:R-:W-:Y:S02]  /*49220*/  IADD3 R77, P5, PT, R77, R16.reuse, RZ ;  /* 0x000000104d4d7210 */ /* 0x080fe40007fbe0ff */
[----:B------:R-:W-:Y:S01]  /*49230*/  IADD3.X R39, PT, PT, RZ, R59, RZ, P0, P6 ;  /* 0x0000003bff277210 */ /* 0x000fe200007ec4ff */
[----:B------:R-:W-:Y:S01]  /*49240*/  IMAD.IADD R13, R15, 0x1, R48 ;  /* 0x000000010f0d7824 */ /* 0x000fe200078e0230 */
[----:B------:R-:W-:Y:S01]  /*49250*/  ISETP.GE.U32.AND P0, PT, R77, R16, PT ;  /* 0x000000104d00720c */ /* 0x000fe20003f06070 */
[----:B------:R-:W-:Y:S01]  /*49260*/  IMAD.X R15, RZ, RZ, RZ, P4 ;  /* 0x000000ffff0f7224 */ /* 0x000fe200020e06ff */
[----:B------:R-:W-:Y:S01]  /*49270*/  IADD3 R19, P4, PT, R3, R38, RZ ;  /* 0x0000002603137210 */ /* 0x000fe20007f9e0ff */
[----:B------:R-:W-:Y:S01]  /*49280*/  IMAD.X R10, R13, 0x1, R10, P3 ;  /* 0x000000010d0a7824 */ /* 0x000fe200018e060a */
[----:B------:R-:W-:-:S02]  /*49290*/  IADD3 R16, P3, PT, R17, R36, RZ ;  /* 0x0000002411107210 */ /* 0x000fc40007f7e0ff */
[----:B------:R-:W-:Y:S01]  /*492a0*/  SEL R12, RZ, 0x1, P2 ;  /* 0x00000001ff0c7807 */ /* 0x000fe20001000000 */
[----:B------:R-:W-:Y:S01]  /*492b0*/  IMAD.X R39, R10, 0x1, R39, P4 ;  /* 0x000000010a277824 */ /* 0x000fe200020e0627 */
[----:B------:R-:W-:Y:S01]  /*492c0*/  ISETP.GE.U32.AND P1, PT, R3, R14, PT ;  /* 0x0000000e0300720c */ /* 0x000fe20003f26070 */
[----:B------:R-:W-:Y:S01]  /*492d0*/  IMAD.X R69, R16, 0x1, R69, P5 ;  /* 0x0000000110457824 */ /* 0x000fe200028e0645 */
[----:B------:R-:W-:Y:S01]  /*492e0*/  IADD3 R12, P5, P6, R77, R6, R12 ;  /* 0x000000064d0c7210 */ /* 0x000fe20007ebe00c */
[----:B------:R-:W-:Y:S01]  /*492f0*/  IMAD.MOV.U32 R14, RZ, RZ, R37 ;  /* 0x000000ffff0e7224 */ /* 0x000fe200078e0025 */
[----:B------:R-:W-:Y:S02]  /*49300*/  ISETP.GE.U32.AND P2, PT, R19, R3, PT ;  /* 0x000000031300720c */ /* 0x000fe40003f46070 */
[----:B------:R-:W-:Y:S02]  /*49310*/  ISETP.GE.U32.AND.EX P1, PT, R10, R13, PT, P1 ;  /* 0x0000000d0a00720c */ /* 0x000fe40003f26110 */
[----:B------:R-:W-:Y:S01]  /*49320*/  IADD3.X R13, PT, PT, R69, R7, RZ, P5, P6 ;  /* 0x00000007450d7210 */ /* 0x000fe20002fec4ff */
[----:B------:R-:W-:Y:S01]  /*49330*/  IMAD.WIDE.U32.X R6, R41, 0x1, R14, P3 ;  /* 0x0000000129067825 */ /* 0x000fe200018e040e */
[----:B------:R-:W-:-:S02]  /*49340*/  ISETP.GE.U32.AND P4, PT, R12, R77, PT ;  /* 0x0000004d0c00720c */ /* 0x000fc40003f86070 */
[C---:B------:R-:W-:Y:S01]  /*49350*/  ISETP.GE.U32.AND.EX P2, PT, R39.reuse, R10, PT, P2 ;  /* 0x0000000a2700720c */ /* 0x040fe20003f46120 */
[----:B------:R-:W-:Y:S01]  /*49360*/  IMAD.WIDE.U32 R14, R39, 0x3d1, RZ ;  /* 0x000003d1270e7825 */ /* 0x000fe200078e00ff */
[----:B------:R-:W-:Y:S02]  /*49370*/  ISETP.GE.U32.AND.EX P3, PT, R13, R69, PT, P4 ;  /* 0x000000450d00720c */ /* 0x000fe40003f66140 */
[----:B------:R-:W-:Y:S01]  /*49380*/  ISETP.GE.U32.AND.EX P0, PT, R69, R16, PT, P0 ;  /* 0x000000104500720c */ /* 0x000fe20003f06100 */
[C---:B------:R-:W-:Y:S01]  /*49390*/  IMAD.WIDE.U32 R16, R19.reuse, 0x3d1, RZ ;  /* 0x000003d113107825 */ /* 0x040fe200078e00ff */
[----:B------:R-:W-:Y:S02]  /*493a0*/  SEL R38, RZ, 0x1, P1 ;  /* 0x00000001ff267807 */ /* 0x000fe40000800000 */
[----:B------:R-:W-:Y:S01]  /*493b0*/  SEL R41, RZ, 0x1, P2 ;  /* 0x00000001ff297807 */ /* 0x000fe20001000000 */
[----:B------:R-:W-:Y:S01]  /*493c0*/  IMAD.WIDE.U32 R36, P1, R19, 0x1, R14 ;  /* 0x0000000113247825 */ /* 0x000fe2000782000e */
[----:B------:R-:W-:-:S02]  /*493d0*/  SEL R3, RZ, 0x1, P3 ;  /* 0x00000001ff037807 */ /* 0x000fc40001800000 */
[----:B------:R-:W-:Y:S02]  /*493e0*/  SEL R10, RZ, 0x1, P0 ;  /* 0x00000001ff0a7807 */ /* 0x000fe40000000000 */
[----:B------:R-:W-:Y:S02]  /*493f0*/  IADD3 R41, P2, P3, R41, R52, R38 ;  /* 0x0000003429297210 */ /* 0x000fe40007b5e026 */
[----:B------:R-:W-:Y:S01]  /*49400*/  IADD3 R14, P4, P5, R3, R6, R10 ;  /* 0x00000006030e7210 */ /* 0x000fe20007d9e00a */
[----:B------:R-:W-:Y:S01]  /*49410*/  IMAD.MOV.U32 R6, RZ, RZ, R37 ;  /* 0x000000ffff067224 */ /* 0x000fe200078e0025 */
[----:B------:R-:W-:Y:S02]  /*49420*/  IADD3.X R53, PT, PT, RZ, R53, RZ, P2, P3 ;  /* 0x00000035ff357210 */ /* 0x000fe400017e64ff */
[----:B------:R-:W-:Y:S02]  /*49430*/  IADD3 R3, P0, PT, R8, R16, RZ ;  /* 0x0000001008037210 */ /* 0x000fe40007f1e0ff */
[----:B------:R-:W-:Y:S01]  /*49440*/  IADD3 R19, P2, PT, R17, R36, RZ ;  /* 0x0000002411137210 */ /* 0x000fe20007f5e0ff */
[----:B------:R-:W-:Y:S01]  /*49450*/  IMAD.WIDE.U32 R36, R41, 0x3d1, RZ ;  /* 0x000003d129247825 */ /* 0x000fe200078e00ff */
[----:B------:R-:W-:-:S02]  /*49460*/  IADD3.X R15, PT, PT, RZ, R7, RZ, P4, P5 ;  /* 0x00000007ff0f7210 */ /* 0x000fc400027ea4ff */
[----:B------:R-:W-:Y:S01]  /*49470*/  IADD3 R14, P3, PT, R3, R14, RZ ;  /* 0x0000000e030e7210 */ /* 0x000fe20007f7e0ff */
[----:B------:R-:W-:Y:S01]  /*49480*/  IMAD.X R4, R19, 0x1, R4, P0 ;  /* 0x0000000113047824 */ /* 0x000fe200000e0604 */
[----:B------:R-:W-:Y:S01]  /*49490*/  ISETP.GE.U32.AND P0, PT, R3, R16, PT ;  /* 0x000000100300720c */ /* 0x000fe20003f06070 */
[----:B------:R-:W-:Y:S01]  /*494a0*/  IMAD.X R7, RZ, RZ, RZ, P1 ;  /* 0x000000ffff077224 */ /* 0x000fe200008e06ff */
[----:B------:R-:W-:Y:S01]  /*494b0*/  ISETP.GE.U32.AND P1, PT, R14, R3, PT ;  /* 0x000000030e00720c */ /* 0x000fe20003f26070 */
[C---:B------:R-:W-:Y:S01]  /*494c0*/  IMAD.X R15, R4.reuse, 0x1, R15, P3 ;  /* 0x00000001040f7824 */ /* 0x040fe200018e060f */
[----:B------:R-:W-:Y:S01]  /*494d0*/  ISETP.GE.U32.AND.EX P0, PT, R4, R19, PT, P0 ;  /* 0x000000130400720c */ /* 0x000fe20003f06100 */
[----:B------:R-:W-:Y:S01]  /*494e0*/  IMAD.WIDE.U32 R16, R53, 0x3d1, RZ ;  /* 0x000003d135107825 */ /* 0x000fe200078e00ff */
[----:B------:R-:W-:Y:S02]  /*494f0*/  IADD3 R5, P5, PT, R5, R36, RZ ;  /* 0x0000002405057210 */ /* 0x000fe40007fbe0ff */
[----:B------:R-:W-:Y:S01]  /*49500*/  ISETP.GE.U32.AND.EX P1, PT, R15, R4, PT, P1 ;  /* 0x000000040f00720c */ /* 0x000fe20003f26110 */
[----:B------:R-:W-:-:S03]  /*49510*/  IMAD.WIDE.U32.X R6, R39, 0x1, R6, P2 ;  /* 0x0000000127067825 */ /* 0x000fc600010e0406 */
[----:B------:R-:W-:Y:S01]  /*49520*/  SEL R3, RZ, 0x1, P1 ;  /* 0x00000001ff037807 */ /* 0x000fe20000800000 */
[----:B------:R-:W-:Y:S01]  /*49530*/  IMAD.WIDE.U32 R38, P2, R41, 0x1, R16 ;  /* 0x0000000129267825 */ /* 0x000fe20007840010 */
[----:B------:R-:W-:-:S04]  /*49540*/  SEL R16, RZ, 0x1, P0 ;  /* 0x00000001ff107807 */ /* 0x000fc80000000000 */
[----:B------:R-:W-:Y:S02]  /*49550*/  IADD3 R16, P0, P1, R3, R6, R16 ;  /* 0x0000000603107210 */ /* 0x000fe4000791e010 */
[----:B------:R-:W-:Y:S02]  /*49560*/  IADD3 R3, P3, PT, R37, R38, RZ ;  /* 0x0000002625037210 */ /* 0x000fe40007f7e0ff */
[----:B------:R-:W-:Y:S02]  /*49570*/  IADD3 R16, P4, PT, R5, R16, RZ ;  /* 0x0000001005107210 */ /* 0x000fe40007f9e0ff */
        /* <DEDUP_REMOVED lines=57> */
.L_x_239:
[----:B------:R-:W-:-:S04]  /*49910*/  ISETP.GT.U32.AND P0, PT, R16, R20, PT ;  /* 0x000000141000720c */ /* 0x000fc80003f04070 */
[----:B------:R-:W-:-:S13]  /*49920*/  ISETP.GT.U32.AND.EX P0, PT, R17, R21, PT, P0 ;  /* 0x000000151100720c */ /* 0x000fda0003f04100 */
[----:B------:R-:W-:Y:S05]  /*49930*/  @P0 BRA `(.L_x_240) ;  /* 0x0000000000240947 */ /* 0x000fea0003800000 */
[----:B------:R-:W-:Y:S02]  /*49940*/  ISETP.NE.U32.AND P0, PT, R14, R22, PT ;  /* 0x000000160e00720c */ /* 0x000fe40003f05070 */
[----:B------:R-:W-:Y:S02]  /*49950*/  ISETP.NE.U32.AND P1, PT, R16, R20, PT ;  /* 0x000000141000720c */ /* 0x000fe40003f25070 */
[----:B------:R-:W-:Y:S02]  /*49960*/  ISETP.NE.AND.EX P0, PT, R15, R23, PT, P0 ;  /* 0x000000170f00720c */ /* 0x000fe40003f05300 */
[----:B------:R-:W-:Y:S02]  /*49970*/  ISETP.NE.U32.AND P2, PT, R12, R24, PT ;  /* 0x000000180c00720c */ /* 0x000fe40003f45070 */
[----:B------:R-:W-:Y:S02]  /*49980*/  ISETP.NE.OR.EX P0, PT, R17, R21, P0, P1 ;  /* 0x000000151100720c */ /* 0x000fe40000705710 */
[----:B------:R-:W-:-:S02]  /*49990*/  ISETP.LT.U32.AND P1, PT, R18, R26, PT ;  /* 0x0000001a1200720c */ /* 0x000fc40003f21070 */
[----:B------:R-:W-:-:S04]  /*499a0*/  ISETP.NE.OR.EX P0, PT, R13, R25, P0, P2 ;  /* 0x000000190d00720c */ /* 0x000fc80000705720 */
[----:B------:R-:W-:-:S13]  /*499b0*/  ISETP.LT.U32.OR.EX P0, PT, R11, R27, P0, P1 ;  /* 0x0000001b0b00720c */ /* 0x000fda0000701510 */
[----:B------:R-:W-:Y:S05]  /*499c0*/  @P0 BRA `(.L_x_241) ;  /* 0x0000000000300947 */ /* 0x000fea0003800000 */
.L_x_240:
[----:B------:R-:W-:-:S04]  /*499d0*/  IADD3 R18, P0, PT, R18, -R26, RZ ;  /* 0x8000001a12127210 */ /* 0x000fc80007f1e0ff */
[----:B------:R-:W-:-:S04]  /*499e0*/  IADD3.X R11, P0, PT, R11, ~R27, RZ, P0, !PT ;  /* 0x8000001b0b0b7210 */ /* 0x000fc8000071e4ff */
[----:B------:R-:W-:-:S04]  /*499f0*/  IADD3.X R7, P0, PT, RZ, -0x1, RZ, P0, !PT ;  /* 0xffffffffff077810 */ /* 0x000fc8000071e4ff */
[C---:B------:R-:W-:Y:S01]  /*49a00*/  IADD3 R5, P1, PT, -R7.reuse, R12, RZ ;  /* 0x0000000c07057210 */ /* 0x040fe20007f3e1ff */
[----:B------:R-:W-:Y:S01]  /*49a10*/  IMAD.X R4, RZ, RZ, -0x1, P0 ;  /* 0xffffffffff047424 */ /* 0x000fe200000e06ff */
[----:B------:R-:W-:Y:S02]  /*49a20*/  IADD3 R3, P2, PT, -R7, R14, RZ ;  /* 0x0000000e07037210 */ /* 0x000fe40007f5e1ff */
[----:B------:R-:W-:Y:S02]  /*49a30*/  IADD3 R16, P4, P5, R16, -R20, -R7 ;  /* 0x8000001410107210 */ /* 0x000fe40007d9e807 */
[----:B------:R-:W-:Y:S02]  /*49a40*/  IADD3 R12, P0, PT, R5, -R24, RZ ;  /* 0x80000018050c7210 */ /* 0x000fe40007f1e0ff */
[----:B------:R-:W-:Y:S02]  /*49a50*/  IADD3 R14, P3, PT, R3, -R22, RZ ;  /* 0x80000016030e7210 */ /* 0x000fe40007f7e0ff */
[----:B------:R-:W-:-:S02]  /*49a60*/  IADD3.X R17, PT, PT, R17, ~R21, ~R4, P4, P5 ;  /* 0x8000001511117210 */ /* 0x000fc400027eac04 */
[-C--:B------:R-:W-:Y:S02]  /*49a70*/  IADD3.X R13, PT, PT, R13, ~R4.reuse, ~R25, P0, P1 ;  /* 0x800000040d0d7210 */ /* 0x080fe400007e2c19 */
[----:B------:R-:W-:-:S07]  /*49a80*/  IADD3.X R15, PT, PT, R15, ~R4, ~R23, P3, P2 ;  /* 0x800000040f0f7210 */ /* 0x000fce0001fe4c17 */
.L_x_241:
[----:B------:R-:W-:-:S04]  /*49a90*/  IMAD.WIDE.U32 R4, R11, R18, RZ ;  /* 0x000000120b047225 */ /* 0x000fc800078e00ff */
[----:B------:R-:W-:-:S04]  /*49aa0*/  IMAD.WIDE.U32 R6, R18, R18, RZ ;  /* 0x0000001212067225 */ /* 0x000fc800078e00ff */
[----:B------:R-:W-:-:S04]  /*49ab0*/  IMAD.WIDE.U32 R4, P0, R18, R11, R4 ;  /* 0x0000000b12047225 */ /* 0x000fc80007800004 */
[----:B------:R-:W-:Y:S02]  /*49ac0*/  IMAD R3, R13, R18, RZ ;  /* 0x000000120d037224 */ /* 0x000fe400078e02ff */
[----:B------:R-:W-:Y:S01]  /*49ad0*/  IMAD.X R9, RZ, RZ, RZ, P0 ;  /* 0x000000ffff097224 */ /* 0x000fe200000e06ff */
[----:B------:R-:W-:Y:S01]  /*49ae0*/  IADD3 RZ, P0, PT, R7, R4, RZ ;  /* 0x0000000407ff7210 */ /* 0x000fe20007f1e0ff */
[----:B------:R-:W-:-:S04]  /*49af0*/  IMAD.WIDE.U32 R36, R12, R18, RZ ;  /* 0x000000120c247225 */ /* 0x000fc800078e00ff */
[CC--:B------:R-:W-:Y:S02]  /*49b00*/  IMAD R3, R11.reuse, R12.reuse, R3 ;  /* 0x0000000c0b037224 */ /* 0x0c0fe400078e0203 */
[----:B------:R-:W-:-:S04]  /*49b10*/  IMAD.WIDE.U32 R38, R11, R12, RZ ;  /* 0x0000000c0b267225 */ /* 0x000fc800078e00ff */
[----:B------:R-:W-:Y:S02]  /*49b20*/  IMAD.MOV.U32 R8, RZ, RZ, R5 ;  /* 0x000000ffff087224 */ /* 0x000fe400078e0005 */
[----:B------:R-:W-:Y:S02]  /*49b30*/  IMAD.IADD R51, R37, 0x1, R3 ;  /* 0x0000000125337824 */ /* 0x000fe400078e0203 */
[----:B------:R-:W-:-:S03]  /*49b40*/  IMAD.WIDE.U32.X R6, R11, R11, R8, P0 ;  /* 0x0000000b0b067225 */ /* 0x000fc600000e0408 */
[C---:B------:R-:W-:Y:S01]  /*49b50*/  SHF.L.U64.HI R8, R36.reuse, 0x1, R51 ;  /* 0x0000000124087819 */ /* 0x040fe20000010233 */
[----:B------:R-:W-:Y:S02]  /*49b60*/  IMAD.SHL.U32 R3, R36, 0x2, RZ ;  /* 0x0000000224037824 */ /* 0x000fe400078e00ff */
[----:B------:R-:W-:-:S03]  /*49b70*/  IMAD.WIDE.U32 R44, P1, R18, R13, R38 ;  /* 0x0000000d122c7225 */ /* 0x000fc60007820026 */
[----:B------:R-:W-:Y:S01]  /*49b80*/  IADD3 R9, P0, PT, R3, R6, RZ ;  /* 0x0000000603097210 */ /* 0x000fe20007f1e0ff */
[----:B------:R-:W-:-:S04]  /*49b90*/  IMAD.WIDE.U32 R38, R15, R14, RZ ;  /* 0x0000000e0f267225 */ /* 0x000fc800078e00ff */
[----:B------:R-:W-:-:S04]  /*49ba0*/  IMAD.WIDE.U32 R40, R18, R12, RZ ;  /* 0x0000000c12287225 */ /* 0x000fc800078e00ff */
[----:B------:R-:W-:Y:S01]  /*49bb0*/  IMAD.WIDE.U32 R42, P3, R14, R15, R38 ;  /* 0x0000000f0e2a7225 */ /* 0x000fe20007860026 */
[----:B------:R-:W-:-:S03]  /*49bc0*/  IADD3 RZ, P2, PT, R41, R44, RZ ;  /* 0x0000002c29ff7210 */ /* 0x000fc60007f5e0ff */
[----:B------:R-:W-:Y:S01]  /*49bd0*/  IMAD.X R19, R8, 0x1, R7, P0 ;  /* 0x0000000108137824 */ /* 0x000fe200000e0607 */
[----:B------:R-:W-:Y:S01]  /*49be0*/  ISETP.GE.U32.AND P0, PT, R9, R3, PT ;  /* 0x000000030900720c */ /* 0x000fe20003f06070 */
[----:B------:R-:W-:Y:S02]  /*49bf0*/  IMAD.X R49, RZ, RZ, RZ, P1 ;  /* 0x000000ffff317224 */ /* 0x000fe400008e06ff */
[----:B------:R-:W-:Y:S01]  /*49c00*/  IMAD.WIDE.U32 R38, R17, R16, RZ ;  /* 0x0000001011267225 */ /* 0x000fe200078e00ff */
[----:B------:R-:W-:-:S03]  /*49c10*/  ISETP.GE.U32.AND.EX P0, PT, R19, R8, PT, P0 ;  /* 0x000000081300720c */ /* 0x000fc60003f06100 */
[----:B------:R-:W-:Y:S02]  /*49c20*/  IMAD.MOV.U32 R48, RZ, RZ, R45 ;  /* 0x000000ffff307224 */ /* 0x000fe400078e002d */
[----:B------:R-:W-:-:S04]  /*49c30*/  IMAD.WIDE.U32 R6, R13, R12, RZ ;  /* 0x0000000c0d067225 */ /* 0x000fc800078e00ff */
[----:B------:R-:W-:-:S04]  /*49c40*/  IMAD.WIDE.U32 R36, R14, R14, RZ ;  /* 0x0000000e0e247225 */ /* 0x000fc800078e00ff */
[----:B------:R-:W-:-:S04]  /*49c50*/  IMAD.WIDE.U32.X R48, R11, R13, R48, P2 ;  /* 0x0000000d0b307225 */ /* 0x000fc800010e0430 */
[----:B------:R-:W-:-:S04]  /*49c60*/  IMAD.WIDE.U32 R40, R16, R16, RZ ;  /* 0x0000001010287225 */ /* 0x000fc800078e00ff */
[----:B------:R-:W-:-:S04]  /*49c70*/  IMAD.WIDE.U32 R46, P4, R16, R17, R38 ;  /* 0x00000011102e7225 */ /* 0x000fc80007880026 */
[----:B------:R-:W-:Y:S01]  /*49c80*/  IMAD.MOV.U32 R10, RZ, RZ, R36 ;  /* 0x000000ffff0a7224 */ /* 0x000fe200078e0024 */
[----:B------:R-:W-:Y:S01]  /*49c90*/  IADD3 R36, P1, PT, R37, R42, RZ ;  /* 0x0000002a25247210 */ /* 0x000fe20007f3e0ff */
[C---:B------:R-:W-:Y:S01]  /*49ca0*/  IMAD.WIDE.U32 R38, P5, R12.reuse, R13, R6 ;  /* 0x0000000d0c267225 */ /* 0x040fe200078a0006 */
[----:B------:R-:W-:Y:S02]  /*49cb0*/  SHF.L.W.U32.HI R37, R51, 0x1, R48 ;  /* 0x0000000133257819 */ /* 0x000fe40000010e30 */
[----:B------:R-:W-:Y:S01]  /*49cc0*/  SEL R42, RZ, 0x1, P0 ;  /* 0x00000001ff2a7807 */ /* 0x000fe20000000000 */
[----:B------:R-:W-:Y:S01]  /*49cd0*/  IMAD.WIDE.U32 R6, R12, R12, RZ ;  /* 0x0000000c0c067225 */ /* 0x000fe200078e00ff */
[----:B------:R-:W-:Y:S02]  /*49ce0*/  IADD3 R3, P2, PT, R41, R46, RZ ;  /* 0x0000002e29037210 */ /* 0x000fe40007f5e0ff */
[----:B------:R-:W-:Y:S01]  /*49cf0*/  SHF.L.W.U32.HI R48, R48, 0x1, R49 ;  /* 0x0000000130307819 */ /* 0x000fe20000010e31 */
[----:B------:R-:W-:Y:S01]  /*49d00*/  IMAD.X R41, RZ, RZ, RZ, P5 ;  /* 0x000000ffff297224 */ /* 0x000fe200028e06ff */
[----:B------:R-:W-:Y:S01]  /*49d10*/  IADD3 R51, P5, PT, R7, R38, RZ ;  /* 0x0000002607337210 */ /* 0x000fe20007fbe0ff */
[----:B------:R-:W-:Y:S01]  /*49d20*/  IMAD.X R45, RZ, RZ, RZ, P3 ;  /* 0x000000ffff2d7224 */ /* 0x000fe200018e06ff */
[----:B------:R-:W-:Y:S01]  /*49d30*/  IADD3 R53, P3, P6, R42, R6, R37 ;  /* 0x000000062a357210 */ /* 0x000fe20007e7e025 */
[----:B------:R-:W-:-:S02]  /*49d40*/  IMAD.MOV.U32 R8, RZ, RZ, R40 ;  /* 0x000000ffff087224 */ /* 0x000fc400078e0028 */
[----:B------:R-:W-:Y:S01]  /*49d50*/  IMAD.MOV.U32 R40, RZ, RZ, R39 ;  /* 0x000000ffff287224 */ /* 0x000fe200078e0027 */
[----:B------:R-:W-:Y:S01]  /*49d60*/  ISETP.GE.U32.AND P0, PT, R53, R6, PT ;  /* 0x000000063500720c */ /* 0x000fe20003f06070 */
[----:B------:R-:W-:Y:S01]  /*49d70*/  IMAD.X R39, RZ, RZ, RZ, P4 ;  /* 0x000000ffff277224 */ /* 0x000fe200020e06ff */
[-C--:B------:R-:W-:Y:S01]  /*49d80*/  IADD3.X R50, PT, PT, RZ, R51.reuse, R48, P3, P6 ;  /* 0x00000033ff327210 */ /* 0x080fe20001fec430 */
[----:B------:R-:W-:Y:S02]  /*49d90*/  IMAD.MOV.U32 R38, RZ, RZ, R47 ;  /* 0x000000ffff267224 */ /* 0x000fe400078e002f */
[----:B------:R-:W-:Y:S01]  /*49da0*/  IMAD.MOV.U32 R44, RZ, RZ, R43 ;  /* 0x000000ffff2c7224 */ /* 0x000fe200078e002b */
[----:B------:R-:W-:Y:S01]  /*49db0*/  ISETP.GE.U32.AND.EX P0, PT, R50, R51, PT, P0 ;  /* 0x000000333200720c */ /* 0x000fe20003f06100 */
[----:B------:R-:W-:-:S04]  /*49dc0*/  IMAD.WIDE.U32.X R6, R13, R13, R40, P5 ;  /* 0x0000000d0d067225 */ /* 0x000fc800028e0428 */
[----:B------:R-:W-:-:S04]  /*49dd0*/  IMAD.WIDE.U32.X R38, R17, R17, R38, P2 ;  /* 0x0000001111267225 */ /* 0x000fc800010e0426 */
[----:B------:R-:W-:-:S04]  /*49de0*/  IMAD.WIDE.U32.X R40, R15, R15, R44, P1 ;  /* 0x0000000f0f287225 */ /* 0x000fc800008e042c */
        /* <DEDUP_REMOVED lines=37> */
.L_x_242:
        /* <DEDUP_REMOVED lines=47> */
.L_x_243:
[----:B------:R-:W-:-:S04]  /*4a330*/  IMAD.WIDE.U32 R46, R11, R16, RZ ;  /* 0x000000100b2e7225 */ /* 0x000fc800078e00ff */
[----:B------:R-:W-:-:S04]  /*4a340*/  IMAD.WIDE.U32 R44, R13, R14, RZ ;  /* 0x0000000e0d2c7225 */ /* 0x000fc800078e00ff */
[----:B------:R-:W-:-:S04]  /*4a350*/  IMAD.WIDE.U32 R6, R18, R16, RZ ;  /* 0x0000001012067225 */ /* 0x000fc800078e00ff */
[----:B------:R-:W-:-:S04]  /*4a360*/  IMAD.WIDE.U32 R46, P2, R18, R17, R46 ;  /* 0x00000011122e7225 */ /* 0x000fc8000784002e */
[----:B------:R-:W-:Y:S01]  /*4a370*/  IMAD R43, R17, R18, RZ ;  /* 0x00000012112b7224 */ /* 0x000fe200078e02ff */
[----:B------:R-:W-:Y:S01]  /*4a380*/  IADD3 RZ, P3, PT, R7, R46, RZ ;  /* 0x0000002e07ff7210 */ /* 0x000fe20007f7e0ff */
[----:B------:R-:W-:-:S04]  /*4a390*/  IMAD.WIDE.U32 R48, R12, R14, RZ ;  /* 0x0000000e0c307225 */ /* 0x000fc800078e00ff */
[----:B------:R-:W-:-:S04]  /*4a3a0*/  IMAD.WIDE.U32 R44, P0, R12, R15, R44 ;  /* 0x0000000f0c2c7225 */ /* 0x000fc8000780002c */
[----:B------:R-:W-:Y:S01]  /*4a3b0*/  IMAD.WIDE.U32 R50, R16, R18, RZ ;  /* 0x0000001210327225 */ /* 0x000fe200078e00ff */
[----:B------:R-:W-:-:S03]  /*4a3c0*/  IADD3 RZ, P4, PT, R49, R44, RZ ;  /* 0x0000002c31ff7210 */ /* 0x000fc60007f9e0ff */
[-C--:B------:R-:W-:Y:S02]  /*4a3d0*/  IMAD R55, R11, R16.reuse, R43 ;  /* 0x000000100b377224 */ /* 0x080fe400078e022b */
[----:B------:R-:W-:-:S04]  /*4a3e0*/  IMAD.WIDE.U32 R6, R13, R16, RZ ;  /* 0x000000100d067225 */ /* 0x000fc800078e00ff */
[-C--:B------:R-:W-:Y:S02]  /*4a3f0*/  IMAD R44, R15, R12.reuse, RZ ;  /* 0x0000000c0f2c7224 */ /* 0x080fe400078e02ff */
[----:B------:R-:W-:-:S04]  /*4a400*/  IMAD.WIDE.U32 R52, R14, R12, RZ ;  /* 0x0000000c0e347225 */ /* 0x000fc800078e00ff */
[C---:B------:R-:W-:Y:S01]  /*4a410*/  IMAD.SHL.U32 R43, R50.reuse, 0x2, RZ ;  /* 0x00000002322b7824 */ /* 0x040fe200078e00ff */
[----:B------:R-:W-:Y:S01]  /*4a420*/  IADD3 R46, P6, PT, R50, R52, RZ ;  /* 0x00000034322e7210 */ /* 0x000fe20007fde0ff */
[----:B------:R-:W-:Y:S02]  /*4a430*/  IMAD.IADD R55, R51, 0x1, R55 ;  /* 0x0000000133377824 */ /* 0x000fe400078e0237 */
[----:B------:R-:W-:Y:S01]  /*4a440*/  IMAD R57, R13, R14, R44 ;  /* 0x0000000e0d397224 */ /* 0x000fe200078e022c */
[----:B------:R-:W-:Y:S01]  /*4a450*/  IADD3 R52, P5, PT, R43, R59, RZ ;  /* 0x0000003b2b347210 */ /* 0x000fe20007fbe0ff */
[----:B------:R-:W-:Y:S01]  /*4a460*/  IMAD.WIDE.U32 R48, R12, R16, RZ ;  /* 0x000000100c307225 */ /* 0x000fe200078e00ff */
[----:B------:R-:W-:-:S03]  /*4a470*/  SHF.L.U64.HI R44, R50, 0x1, R55 ;  /* 0x00000001322c7819 */ /* 0x000fc60000010237 */
[----:B------:R-:W-:-:S04]  /*4a480*/  IMAD.WIDE.U32 R6, P1, R12, R17, R6 ;  /* 0x000000110c067225 */ /* 0x000fc80007820006 */
[----:B------:R-:W-:Y:S02]  /*4a490*/  IMAD.IADD R53, R53, 0x1, R57 ;  /* 0x0000000135357824 */ /* 0x000fe400078e0239 */
        /* <DEDUP_REMOVED lines=12> */
[----:B------:R-:W-:Y:S02]  /*4a560*/  LEA.HI.X R46, R46, R54, R47, 0x1, P5 ;  /* 0x000000362e2e7211 */ /* 0x000fe400028f0c2f */
[----:B------:R-:W-:Y:S01]  /*4a570*/  SHF.L.W.U32.HI R45, R55, 0x1, R50 ;  /* 0x00000001372d7819 */ /* 0x000fe20000010e32 */
[----:B------:R-:W-:Y:S01]  /*4a580*/  IMAD.WIDE.U32.X R48, R13, R15, R48, P4 ;  /* 0x0000000f0d307225 */ /* 0x000fe200020e0430 */
[----:B------:R-:W-:Y:S02]  /*4a590*/  SEL R6, RZ, 0x1, P0 ;  /* 0x00000001ff067807 */ /* 0x000fe40000000000 */
[----:B------:R-:W-:-:S02]  /*4a5a0*/  ISETP.GE.U32.AND.EX P0, PT, R46, R57, PT, P3 ;  /* 0x000000392e00720c */ /* 0x000fc40003f06130 */
[----:B------:R-:W-:Y:S01]  /*4a5b0*/  SHF.L.W.U32.HI R47, R50, 0x1, R51 ;  /* 0x00000001322f7819 */ /* 0x000fe20000010e33 */
[----:B------:R-:W-:Y:S01]  /*4a5c0*/  IMAD R50, R17, R12, RZ ;  /* 0x0000000c11327224 */ /* 0x000fe200078e02ff */
[----:B------:R-:W-:Y:S01]  /*4a5d0*/  IADD3 R57, P3, P6, R6, R10, R45 ;  /* 0x0000000a06397210 */ /* 0x000fe20007e7e02d */
[-C--:B------:R-:W-:Y:S01]  /*4a5e0*/  IMAD.WIDE.U32 R44, R15, R16.reuse, RZ ;  /* 0x000000100f2c7225 */ /* 0x080fe200078e00ff */
[----:B------:R-:W-:Y:S02]  /*4a5f0*/  SHF.L.W.U32.HI R6, R53, 0x1, R48 ;  /* 0x0000000135067819 */ /* 0x000fe40000010e30 */
[----:B------:R-:W-:Y:S01]  /*4a600*/  SEL R51, RZ, 0x1, P0 ;  /* 0x00000001ff337807 */ /* 0x000fe20000000000 */
[----:B------:R-:W-:Y:S01]  /*4a610*/  IMAD R55, R13, R16, R50 ;  /* 0x000000100d377224 */ /* 0x000fe200078e0232 */
[----:B------:R-:W-:Y:S01]  /*4a620*/  SHF.L.W.U32.HI R52, R48, 0x1, R49 ;  /* 0x0000000130347819 */ /* 0x000fe20000010e31 */
[----:B------:R-:W-:Y:S01]  /*4a630*/  IMAD.WIDE.U32 R48, R16, R12, RZ ;  /* 0x0000000c10307225 */ /* 0x000fe200078e00ff */
[----:B------:R-:W-:-:S02]  /*4a640*/  IADD3 R6, P0, P5, R51, R57, R6 ;  /* 0x0000003933067210 */ /* 0x000fc40007d1e006 */
[----:B------:R-:W-:Y:S01]  /*4a650*/  IADD3.X R59, PT, PT, RZ, R36, R47, P3, P6 ;  /* 0x00000024ff3b7210 */ /* 0x000fe20001fec42f */
[C---:B------:R-:W-:Y:S02]  /*4a660*/  IMAD.SHL.U32 R53, R48.reuse, 0x2, RZ ;  /* 0x0000000230357824 */ /* 0x040fe400078e00ff */
[----:B------:R-:W-:Y:S01]  /*4a670*/  IMAD.IADD R55, R49, 0x1, R55 ;  /* 0x0000000131377824 */ /* 0x000fe200078e0237 */
[----:B------:R-:W-:Y:S01]  /*4a680*/  IADD3.X R52, PT, PT, RZ, R59, R52, P0, P5 ;  /* 0x0000003bff347210 */ /* 0x000fe200007ea434 */
[----:B------:R-:W-:Y:S01]  /*4a690*/  IMAD.X R49, RZ, RZ, RZ, P1 ;  /* 0x000000ffff317224 */ /* 0x000fe200008e06ff */
[----:B------:R-:W-:Y:S01]  /*4a6a0*/  ISETP.GE.U32.AND P0, PT, R57, R10, PT ;  /* 0x0000000a3900720c */ /* 0x000fe20003f06070 */
[----:B------:R-:W-:Y:S01]  /*4a6b0*/  IMAD R10, R17, R14, RZ ;  /* 0x0000000e110a7224 */ /* 0x000fe200078e02ff */
[----:B------:R-:W-:Y:S01]  /*4a6c0*/  SHF.L.U64.HI R54, R48, 0x1, R55 ;  /* 0x0000000130367819 */ /* 0x000fe20000010237 */
[----:B------:R-:W-:Y:S01]  /*4a6d0*/  IMAD.WIDE.U32 R50, R14, R16, RZ ;  /* 0x000000100e327225 */ /* 0x000fe200078e00ff */
[----:B------:R-:W-:-:S02]  /*4a6e0*/  IADD3 R56, P1, PT, R53, R6, RZ ;  /* 0x0000000635387210 */ /* 0x000fc40007f3e0ff */
[----:B------:R-:W-:Y:S01]  /*4a6f0*/  ISETP.GE.U32.AND.EX P0, PT, R59, R36, PT, P0 ;  /* 0x000000243b00720c */ /* 0x000fe20003f06100 */
[----:B------:R-:W-:Y:S01]  /*4a700*/  IMAD.WIDE.U32 R44, P4, R14, R17, R44 ;  /* 0x000000110e2c7225 */ /* 0x000fe2000788002c */
[----:B------:R-:W-:-:S03]  /*4a710*/  ISETP.GE.U32.AND P5, PT, R56, R53, PT ;  /* 0x000000353800720c */ /* 0x000fc60003fa6070 */
[----:B------:R-:W-:Y:S01]  /*4a720*/  IMAD.X R61, R54, 0x1, R52, P1 ;  /* 0x00000001363d7824 */ /* 0x000fe200008e0634 */
[----:B------:R-:W-:Y:S01]  /*4a730*/  ISETP.GE.U32.AND P1, PT, R6, R57, PT ;  /* 0x000000390600720c */ /* 0x000fe20003f26070 */
[----:B------:R-:W-:Y:S01]  /*4a740*/  IMAD.MOV.U32 R48, RZ, RZ, R7 ;  /* 0x000000ffff307224 */ /* 0x000fe200078e0007 */
[----:B------:R-:W-:Y:S01]  /*4a750*/  IADD3 RZ, P3, PT, R51, R44, RZ ;  /* 0x0000002c33ff7210 */ /* 0x000fe20007f7e0ff */
[----:B------:R-:W-:Y:S01]  /*4a760*/  IMAD.WIDE.U32 R6, R16, R14, RZ ;  /* 0x0000000e10067225 */ /* 0x000fe200078e00ff */
[----:B------:R-:W-:-:S03]  /*4a770*/  ISETP.GE.U32.AND.EX P1, PT, R52, R59, PT, P1 ;  /* 0x0000003b3400720c */ /* 0x000fc60003f26110 */
        /* <DEDUP_REMOVED lines=26> */
.L_x_244:
        /* <DEDUP_REMOVED lines=14> */
.L_x_245:
        /* <DEDUP_REMOVED lines=14> */
[----:B------:R-:W-:Y:S02]  /*4aae0*/  IMAD.IADD R61, R4, 0x1, R7 ;  /* 0x00000001043d7824 */ /* 0x000fe400078e0207 */
[C---:B------:R-:W-:Y:S01]  /*4aaf0*/  IMAD.WIDE.U32 R54, R57.reuse, 0x3d1, RZ ;  /* 0x000003d139367825 */ /* 0x040fe200078e00ff */
[----:B------:R-:W-:Y:S02]  /*4ab00*/  ISETP.GE.U32.AND.EX P2, PT, R57, R36, PT, P2 ;  /* 0x000000243900720c */ /* 0x000fe40003f46120 */
[----:B------:R-:W-:Y:S01]  /*4ab10*/  ISETP.GE.U32.AND.EX P0, PT, R61, R53, PT, P0 ;  /* 0x000000353d00720c */ /* 0x000fe20003f06100 */
[----:B------:R-:W-:Y:S01]  /*4ab20*/  IMAD.X R49, RZ, RZ, RZ, P4 ;  /* 0x000000ffff317224 */ /* 0x000fe200020e06ff */
[----:B------:R-:W-:Y:S01]  /*4ab30*/  SEL R36, RZ, 0x1, P2 ;  /* 0x00000001ff247807 */ /* 0x000fe20001000000 */
[----:B------:R-:W-:Y:S01]  /*4ab40*/  IMAD.WIDE.U32 R50, R5, 0x3d1, RZ ;  /* 0x000003d105327825 */ /* 0x000fe200078e00ff */
[----:B------:R-:W-:-:S03]  /*4ab50*/  SEL R10, RZ, 0x1, P0 ;  /* 0x00000001ff0a7807 */ /* 0x000fc60000000000 */
[----:B------:R-:W-:Y:S01]  /*4ab60*/  IMAD.WIDE.U32.X R48, R15, R17, R48, P3 ;  /* 0x000000110f307225 */ /* 0x000fe200018e0430 */
[----:B------:R-:W-:-:S03]  /*4ab70*/  IADD3 R9, P4, PT, R9, R50, RZ ;  /* 0x0000003209097210 */ /* 0x000fc60007f9e0ff */
[----:B------:R-:W-:Y:S01]  /*4ab80*/  IMAD.WIDE.U32 R4, P5, R5, 0x1, R54 ;  /* 0x0000000105047825 */ /* 0x000fe200078a0036 */
[----:B------:R-:W-:Y:S02]  /*4ab90*/  ISETP.GE.U32.AND P0, PT, R9, R50, PT ;  /* 0x000000320900720c */ /* 0x000fe40003f06070 */
        /* <DEDUP_REMOVED lines=13> */
.L_x_246:
[----:B------:R-:W-:Y:S01]  /*4ac70*/  IMAD.X R44, R50, 0x1, R19, P4 ;  /* 0x00000001322c7824 */ /* 0x000fe200020e0613 */
[-C--:B------:R-:W-:Y:S01]  /*4ac80*/  IADD3 R47, P4, P5, R36, R8.reuse, R47 ;  /* 0x00000008242f7210 */ /* 0x080fe20007d9e02f */
[----:B------:R-:W-:Y:S01]  /*4ac90*/  IMAD.MOV.U32 R4, RZ, RZ, R5 ;  /* 0x000000ffff047224 */ /* 0x000fe200078e0005 */
[----:B------:R-:W-:Y:S01]  /*4aca0*/  ISETP.GE.U32.AND P1, PT, R10, R9, PT ;  /* 0x000000090a00720c */ /* 0x000fe20003f26070 */
[----:B------:R-:W-:Y:S01]  /*4acb0*/  IMAD.MOV.U32 R5, RZ, RZ, R41 ;  /* 0x000000ffff057224 */ /* 0x000fe200078e0029 */
[----:B------:R-:W-:Y:S02]  /*4acc0*/  IADD3.X R48, PT, PT, RZ, R3, R48, P4, P5 ;  /* 0x00000003ff307210 */ /* 0x000fe400027ea430 */
[C---:B------:R-:W-:Y:S01]  /*4acd0*/  IADD3.X R55, PT, PT, R44.reuse, R45, RZ, P2, P6 ;  /* 0x0000002d2c377210 */ /* 0x040fe200017ec4ff */
[----:B------:R-:W-:Y:S01]  /*4ace0*/  IMAD.WIDE.U32.X R4, R57, 0x1, R4, P3 ;  /* 0x0000000139047825 */ /* 0x000fe200018e0404 */
[----:B------:R-:W-:Y:S02]  /*4acf0*/  ISETP.GE.U32.AND P4, PT, R47, R8, PT ;  /* 0x000000082f00720c */ /* 0x000fe40003f86070 */
[----:B------:R-:W-:Y:S01]  /*4ad00*/  ISETP.GE.U32.AND.EX P2, PT, R44, R50, PT, P0 ;  /* 0x000000322c00720c */ /* 0x000fe20003f46100 */
[----:B------:R-:W-:Y:S01]  /*4ad10*/  IMAD.WIDE.U32 R40, R48, 0x3d1, RZ ;  /* 0x000003d130287825 */ /* 0x000fe200078e00ff */
[----:B------:R-:W-:-:S02]  /*4ad20*/  ISETP.GE.U32.AND.EX P1, PT, R55, R44, PT, P1 ;  /* 0x0000002c3700720c */ /* 0x000fc40003f26110 */
[----:B------:R-:W-:Y:S01]  /*4ad30*/  ISETP.GE.U32.AND.EX P0, PT, R48, R3, PT, P4 ;  /* 0x000000033000720c */ /* 0x000fe20003f06140 */
[C---:B------:R-:W-:Y:S01]  /*4ad40*/  IMAD.WIDE.U32 R8, R47.reuse, 0x3d1, RZ ;  /* 0x000003d12f087825 */ /* 0x040fe200078e00ff */
[----:B------:R-:W-:Y:S02]  /*4ad50*/  SEL R7, RZ, 0x1, P2 ;  /* 0x00000001ff077807 */ /* 0x000fe40001000000 */
[----:B------:R-:W-:Y:S01]  /*4ad60*/  SEL R3, RZ, 0x1, P1 ;  /* 0x00000001ff037807 */ /* 0x000fe20000800000 */
[----:B------:R-:W-:Y:S01]  /*4ad70*/  IMAD.WIDE.U32 R40, P4, R47, 0x1, R40 ;  /* 0x000000012f287825 */ /* 0x000fe20007880028 */
[----:B------:R-:W-:Y:S02]  /*4ad80*/  SEL R45, RZ, 0x1, P0 ;  /* 0x00000001ff2d7807 */ /* 0x000fe40000000000 */
        /* <DEDUP_REMOVED lines=24> */
[----:B------:R-:W-:Y:S01]  /*4af10*/  IADD3 R81, P4, PT, R43, R4, RZ ;  /* 0x000000042b517210 */ /* 0x000fe20007f9e0ff */
[----:B------:R-:W-:Y:S01]  /*4af20*/  IMAD.MOV.U32 R4, RZ, RZ, R37 ;  /* 0x000000ffff047224 */ /* 0x000fe200078e0025 */
[----:B------:R-:W-:Y:S01]  /*4af30*/  IADD3.X R7, PT, PT, RZ, R5, RZ, P0, P1 ;  /* 0x00000005ff077210 */ /* 0x000fe200007e24ff */
[----:B------:R-:W-:Y:S01]  /*4af40*/  IMAD.X R46, R3, 0x1, R46, P5 ;  /* 0x00000001032e7824 */ /* 0x000fe200028e062e */
[----:B------:R-:W-:Y:S01]  /*4af50*/  ISETP.GE.U32.AND P0, PT, R43, R8, PT ;  /* 0x000000082b00720c */ /* 0x000fe20003f06070 */
[----:B------:R-:W-:Y:S01]  /*4af60*/  IMAD.X R5, RZ, RZ, RZ, P2 ;  /* 0x000000ffff057224 */ /* 0x000fe200010e06ff */
        /* <DEDUP_REMOVED lines=53> */
.L_x_247:
        /* <DEDUP_REMOVED lines=12> */
.L_x_248:
[----:B------:R-:W-:-:S04]  /*4b380*/  IADD3 R3, P0, PT, R3, -R26, RZ ;  /* 0x8000001a03037210 */ /* 0x000fc80007f1e0ff */
[----:B------:R-:W-:-:S04]  /*4b390*/  IADD3.X R61, P0, PT, R61, ~R27, RZ, P0, !PT ;  /* 0x8000001b3d3d7210 */ /* 0x000fc8000071e4ff */
[----:B------:R-:W-:-:S04]  /*4b3a0*/  IADD3.X R4, P0, PT, RZ, -0x1, RZ, P0, !PT ;  /* 0xffffffffff047810 */ /* 0x000fc8000071e4ff */
[C---:B------:R-:W-:Y:S02]  /*4b3b0*/  IADD3 R5, P1, PT, -R4.reuse, R10, RZ ;  /* 0x0000000a04057210 */ /* 0x040fe40007f3e1ff */
[----:B------:R-:W-:Y:S02]  /*4b3c0*/  IADD3 R19, P2, PT, -R4, R19, RZ ;  /* 0x0000001304137210 */ /* 0x000fe40007f5e1ff */
[----:B------:R-:W-:Y:S01]  /*4b3d0*/  IADD3 R81, P4, P5, R81, -R20, -R4 ;  /* 0x8000001451517210 */ /* 0x000fe20007d9e804 */
[----:B------:R-:W-:Y:S01]  /*4b3e0*/  IMAD.X R4, RZ, RZ, -0x1, P0 ;  /* 0xffffffffff047424 */ /* 0x000fe200000e06ff */
[----:B------:R-:W-:Y:S02]  /*4b3f0*/  IADD3 R10, P0, PT, R5, -R24, RZ ;  /* 0x80000018050a7210 */ /* 0x000fe40007f1e0ff */
[----:B------:R-:W-:Y:S02]  /*4b400*/  IADD3 R19, P3, PT, R19, -R22, RZ ;  /* 0x8000001613137210 */ /* 0x000fe40007f7e0ff */
[----:B------:R-:W-:-:S02]  /*4b410*/  IADD3.X R7, PT, PT, R7, ~R21, ~R4, P4, P5 ;  /* 0x8000001507077210 */ /* 0x000fc400027eac04 */
[-C--:B------:R-:W-:Y:S02]  /*4b420*/  IADD3.X R55, PT, PT, R55, ~R4.reuse, ~R25, P0, P1 ;  /* 0x8000000437377210 */ /* 0x080fe400007e2c19 */
[----:B------:R-:W-:-:S07]  /*4b430*/  IADD3.X R84, PT, PT, R84, ~R4, ~R23, P3, P2 ;  /* 0x8000000454547210 */ /* 0x000fce0001fe4c17 */
.L_x_249:
[----:B------:R-:W-:-:S04]  /*4b440*/  IMAD.WIDE.U32 R4, R61, R32, RZ ;  /* 0x000000203d047225 */ /* 0x000fc800078e00ff */
        /* <DEDUP_REMOVED lines=8> */
[----:B------:R-:W-:Y:S01]  /*4b4d0*/  IADD3 RZ, P4, PT, R39, R8, RZ ;  /* 0x0000000827ff7210 */ /* 0x000fe20007f9e0ff */
[----:B------:R-:W-:Y:S02]  /*4b4e0*/  IMAD R4, R35, R3, RZ ;  /* 0x0000000323047224 */ /* 0x000fe400078e02ff */
[----:B------:R-:W-:-:S04]  /*4b4f0*/  IMAD.WIDE.U32 R58, R61, R28, RZ ;  /* 0x0000001c3d3a7225 */ /* 0x000fc800078e00ff */
[----:B------:R-:W-:-:S04]  /*4b500*/  IMAD.WIDE.U32 R36, R34, R3, RZ ;  /* 0x0000000322247225 */ /* 0x000fc800078e00ff */
[----:B------:R-:W-:-:S04]  /*4b510*/  IMAD.WIDE.U32 R38, R55, R32, RZ ;  /* 0x0000002037267225 */ /* 0x000fc800078e00ff */
[----:B------:R-:W-:-:S04]  /*4b520*/  IMAD.WIDE.U32.X R82, R33, R61, R82, P1 ;  /* 0x0000003d21527225 */ /* 0x000fc800008e0452 */
[----:B------:R-:W-:Y:S01]  /*4b530*/  IMAD.WIDE.U32 R40, R55, R34, RZ ;  /* 0x0000002237287225 */ /* 0x000fe200078e00ff */
[----:B------:R-:W-:-:S03]  /*4b540*/  IADD3 R78, P6, PT, R82, R36, RZ ;  /* 0x00000024524e7210 */ /* 0x000fc60007fde0ff */
[----:B------:R-:W-:Y:S02]  /*4b550*/  IMAD R5, R34, R61, R4 ;  /* 0x0000003d22057224 */ /* 0x000fe400078e0204 */
[----:B------:R-:W-:-:S04]  /*4b560*/  IMAD.WIDE.U32 R42, R3, R28, RZ ;  /* 0x0000001c032a7225 */ /* 0x000fc800078e00ff */
[----:B------:R-:W-:-:S04]  /*4b570*/  IMAD.WIDE.U32 R58, P1, R29, R3, R58 ;  /* 0x000000031d3a7225 */ /* 0x000fc8000782003a */
[----:B------:R-:W-:Y:S01]  /*4b580*/  IMAD.WIDE.U32 R44, R10, R32, RZ ;  /* 0x000000200a2c7225 */ /* 0x000fe200078e00ff */
[----:B------:R-:W-:-:S03]  /*4b590*/  IADD3 RZ, P3, PT, R43, R58, RZ ;  /* 0x0000003a2bff7210 */ /* 0x000fc60007f7e0ff */
[----:B------:R-:W-:-:S04]  /*4b5a0*/  IMAD.WIDE.U32 R38, P5, R33, R10, R38 ;  /* 0x0000000a21267225 */ /* 0x000fc800078a0026 */
[----:B------:R-:W-:Y:S02]  /*4b5b0*/  IMAD.IADD R5, R37, 0x1, R5 ;  /* 0x0000000125057824 */ /* 0x000fe400078e0205 */
[----:B------:R-:W-:-:S04]  /*4b5c0*/  IMAD.WIDE.U32 R48, R10, R34, RZ ;  /* 0x000000220a307225 */ /* 0x000fc800078e00ff */
[----:B------:R-:W-:-:S04]  /*4b5d0*/  IMAD.WIDE.U32 R40, P2, R35, R10, R40 ;  /* 0x0000000a23287225 */ /* 0x000fc80007840028 */
[----:B------:R-:W-:-:S04]  /*4b5e0*/  IMAD.WIDE.U32 R50, R55, R30, RZ ;  /* 0x0000001e37327225 */ /* 0x000fc800078e00ff */
[----:B------:R-:W-:Y:S01]  /*4b5f0*/  IMAD.X R82, R5, 0x1, R83, P6 ;  /* 0x0000000105527824 */ /* 0x000fe200030e0653 */
[----:B------:R-:W-:Y:S01]  /*4b600*/  IADD3 RZ, P6, PT, R45, R38, RZ ;  /* 0x000000262dff7210 */ /* 0x000fe20007fde0ff */
[----:B------:R-:W-:Y:S01]  /*4b610*/  IMAD.X R47, RZ, RZ, RZ, P0 ;  /* 0x000000ffff2f7224 */ /* 0x000fe200000e06ff */
[----:B------:R-:W-:Y:S01]  /*4b620*/  IADD3 RZ, P0, PT, R49, R40, RZ ;  /* 0x0000002831ff7210 */ /* 0x000fe20007f1e0ff */
[----:B------:R-:W-:-:S04]  /*4b630*/  IMAD.WIDE.U32 R42, R55, R28, RZ ;  /* 0x0000001c372a7225 */ /* 0x000fc800078e00ff */
[----:B------:R-:W-:Y:S02]  /*4b640*/  IMAD.X R53, RZ, RZ, RZ, P5 ;  /* 0x000000ffff357224 */ /* 0x000fe400028e06ff */
[----:B------:R-:W-:Y:S02]  /*4b650*/  IMAD.MOV.U32 R52, RZ, RZ, R39 ;  /* 0x000000ffff347224 */ /* 0x000fe400078e0027 */
[----:B------:R-:W-:Y:S02]  /*4b660*/  IMAD.X R49, RZ, RZ, RZ, P1 ;  /* 0x000000ffff317224 */ /* 0x000fe400008e06ff */
[----:B------:R-:W-:-:S04]  /*4b670*/  IMAD.WIDE.U32 R62, R10, R30, RZ ;  /* 0x0000001e0a3e7225 */ /* 0x000fc800078e00ff */
[----:B------:R-:W-:-:S04]  /*4b680*/  IMAD.WIDE.U32 R50, P1, R31, R10, R50 ;  /* 0x0000000a1f327225 */ /* 0x000fc80007820032 */
[----:B------:R-:W-:-:S04]  /*4b690*/  IMAD.WIDE.U32 R66, R84, R32, RZ ;  /* 0x0000002054427225 */ /* 0x000fc800078e00ff */
[----:B------:R-:W-:Y:S02]  /*4b6a0*/  IMAD.X R45, RZ, RZ, RZ, P2 ;  /* 0x000000ffff2d7224 */ /* 0x000fe400010e06ff */
[----:B------:R-:W-:Y:S02]  /*4b6b0*/  IMAD.MOV.U32 R44, RZ, RZ, R41 ;  /* 0x000000ffff2c7224 */ /* 0x000fe400078e0029 */
[----:B------:R-:W-:Y:S01]  /*4b6c0*/  IMAD.WIDE.U32.X R38, R33, R55, R52, P6 ;  /* 0x0000003721267225 */ /* 0x000fe200030e0434 */
[----:B------:R-:W-:-:S03]  /*4b6d0*/  IADD3 RZ, P6, PT, R63, R50, RZ ;  /* 0x000000323fff7210 */ /* 0x000fc60007fde0ff */
[----:B------:R-:W-:-:S04]  /*4b6e0*/  IMAD.WIDE.U32 R56, R10, R28, RZ ;  /* 0x0000001c0a387225 */ /* 0x000fc800078e00ff */
[----:B------:R-:W-:-:S04]  /*4b6f0*/  IMAD.WIDE.U32 R42, P5, R29, R10, R42 ;  /* 0x0000000a1d2a7225 */ /* 0x000fc800078a002a */
[----:B------:R-:W-:Y:S01]  /*4b700*/  IMAD.WIDE.U32 R52, R61, R30, RZ ;  /* 0x0000001e3d347225 */ /* 0x000fe200078e00ff */
[----:B------:R-:W-:-:S03]  /*4b710*/  IADD3 RZ, P2, PT, R57, R42, RZ ;  /* 0x0000002a39ff7210 */ /* 0x000fc60007f5e0ff */
[----:B------:R-:W-:-:S04]  /*4b720*/  IMAD.WIDE.U32.X R40, R35, R55, R44, P0 ;  /* 0x0000003723287225 */ /* 0x000fc800000e042c */
[----:B------:R-:W-:-:S04]  /*4b730*/  IMAD.WIDE.U32 R62, R19, R32, RZ ;  /* 0x00000020133e7225 */ /* 0x000fc800078e00ff */
[----:B------:R-:W-:-:S04]  /*4b740*/  IMAD.WIDE.U32 R66, P0, R33, R19, R66 ;  /* 0x0000001321427225 */ /* 0x000fc80007800042 */
        /* <DEDUP_REMOVED lines=8> */
[----:B------:R-:W-:-:S04]  /*4b7d0*/  IMAD.WIDE.U32 R62, R84, R34, RZ ;  /* 0x00000022543e7225 */ /* 0x000fc800078e00ff */
[----:B------:R-:W-:Y:S01]  /*4b7e0*/  IMAD.WIDE.U32.X R42, R29, R55, R64, P2 ;  /* 0x000000371d2a7225 */ /* 0x000fe200010e0440 */
[----:B------:R-:W-:-:S03]  /*4b7f0*/  IADD3 RZ, P2, PT, R57, R52, RZ ;  /* 0x0000003439ff7210 */ /* 0x000fc60007f5e0ff */
[----:B------:R-:W-:Y:S02]  /*4b800*/  IMAD.MOV.U32 R44, RZ, RZ, R51 ;  /* 0x000000ffff2c7224 */ /* 0x000fe400078e0033 */
[-C--:B------:R-:W-:Y:S02]  /*4b810*/  IMAD R80, R33, R10.reuse, RZ ;  /* 0x0000000a21507224 */ /* 0x080fe400078e02ff */
[-C--:B------:R-:W-:Y:S02]  /*4b820*/  IMAD R6, R35, R10.reuse, RZ ;  /* 0x0000000a23067224 */ /* 0x080fe400078e02ff */
[-C--:B------:R-:W-:Y:S02]  /*4b830*/  IMAD R4, R29, R10.reuse, RZ ;  /* 0x0000000a1d047224 */ /* 0x080fe400078e02ff */
[----:B------:R-:W-:Y:S02]  /*4b840*/  IMAD R85, R31, R10, RZ ;  /* 0x0000000a1f557224 */ /* 0x000fe400078e02ff */
[----:B------:R-:W-:-:S04]  /*4b850*/  IMAD.WIDE.U32.X R46, R35, R61, R46, P4 ;  /* 0x0000003d232e7225 */ /* 0x000fc800020e042e */
[----:B------:R-:W-:-:S04]  /*4b860*/  IMAD.WIDE.U32 R56, R19, R28, RZ ;  /* 0x0000001c13387225 */ /* 0x000fc800078e00ff */
[----:B------:R-:W-:-:S04]  /*4b870*/  IMAD.WIDE.U32 R8, P4, R29, R19, R8 ;  /* 0x000000131d087225 */ /* 0x000fc80007880008 */
[----:B------:R-:W-:Y:S02]  /*4b880*/  IMAD.MOV.U32 R50, RZ, RZ, R53 ;  /* 0x000000ffff327224 */ /* 0x000fe400078e0035 */
[----:B------:R-:W-:-:S04]  /*4b890*/  IMAD.WIDE.U32 R52, R84, R30, RZ ;  /* 0x0000001e54347225 */ /* 0x000fc800078e00ff */
[-C--:B------:R-:W-:Y:S02]  /*4b8a0*/  IMAD R80, R32, R55.reuse, R80 ;  /* 0x0000003720507224 */ /* 0x080fe400078e0250 */
[-C--:B------:R-:W-:Y:S02]  /*4b8b0*/  IMAD R6, R34, R55.reuse, R6 ;  /* 0x0000003722067224 */ /* 0x080fe400078e0206 */
[-C--:B------:R-:W-:Y:S02]  /*4b8c0*/  IMAD R4, R28, R55.reuse, R4 ;  /* 0x000000371c047224 */ /* 0x080fe400078e0204 */
[-C--:B------:R-:W-:Y:S02]  /*4b8d0*/  IMAD R85, R30, R55.reuse, R85 ;  /* 0x000000371e557224 */ /* 0x080fe400078e0255 */
[----:B------:R-:W-:-:S04]  /*4b8e0*/  IMAD.WIDE.U32.X R44, R31, R55, R44, P6 ;  /* 0x000000371f2c7225 */ /* 0x000fc800030e042c */
[----:B------:R-:W-:-:S04]  /*4b8f0*/  IMAD.WIDE.U32 R54, R19, R34, RZ ;  /* 0x0000002213367225 */ /* 0x000fc800078e00ff */
[----:B------:R-:W-:-:S04]  /*4b900*/  IMAD.WIDE.U32 R62, P6, R35, R19, R62 ;  /* 0x00000013233e7225 */ /* 0x000fc800078c003e */
[----:B------:R-:W-:Y:S02]  /*4b910*/  IMAD.MOV.U32 R48, RZ, RZ, R59 ;  /* 0x000000ffff307224 */ /* 0x000fe400078e003b */
[----:B------:R-:W-:Y:S01]  /*4b920*/  IMAD.X R51, RZ, RZ, RZ, P5 ;  /* 0x000000ffff337224 */ /* 0x000fe200028e06ff */
[----:B------:R-:W-:Y:S01]  /*4b930*/  IADD3 RZ, P5, PT, R57, R8, RZ ;  /* 0x0000000839ff7210 */ /* 0x000fe20007fbe0ff */
[-C--:B------:R-:W-:Y:S02]  /*4b940*/  IMAD R8, R29, R3.reuse, RZ ;  /* 0x000000031d087224 */ /* 0x080fe400078e02ff */
[-C--:B------:R-:W-:Y:S02]  /*4b950*/  IMAD R83, R31, R3.reuse, RZ ;  /* 0x000000031f537224 */ /* 0x080fe400078e02ff */
[----:B------:R-:W-:Y:S02]  /*4b960*/  IMAD R79, R33, R3, RZ ;  /* 0x00000003214f7224 */ /* 0x000fe400078e02ff */
[----:B------:R-:W-:-:S02]  /*4b970*/  IMAD.X R57, RZ, RZ, RZ, P0 ;  /* 0x000000ffff397224 */ /* 0x000fc400000e06ff */
[----:B------:R-:W-:-:S04]  /*4b980*/  IMAD.WIDE.U32 R74, R7, R30, RZ ;  /* 0x0000001e074a7225 */ /* 0x000fc800078e00ff */
[----:B------:R-:W-:Y:S01]  /*4b990*/  IMAD.WIDE.U32.X R48, R29, R61, R48, P3 ;  /* 0x0000003d1d307225 */ /* 0x000fe200018e0430 */
[----:B------:R-:W-:-:S03]  /*4b9a0*/  IADD3 RZ, P3, PT, R55, R62, RZ ;  /* 0x0000003e37ff7210 */ /* 0x000fc60007f7e0ff */
[----:B------:R-:W-:-:S04]  /*4b9b0*/  IMAD.WIDE.U32 R52, P0, R31, R19, R52 ;  /* 0x000000131f347225 */ /* 0x000fc80007800034 */
[----:B------:R-:W-:-:S04]  /*4b9c0*/  IMAD.WIDE.U32 R54, R7, R34, RZ ;  /* 0x0000002207367225 */ /* 0x000fc800078e00ff */
[-C--:B------:R-:W-:Y:S02]  /*4b9d0*/  IMAD R8, R28, R61.reuse, R8 ;  /* 0x0000003d1c087224 */ /* 0x080fe400078e0208 */
[-C--:B------:R-:W-:Y:S02]  /*4b9e0*/  IMAD R83, R30, R61.reuse, R83 ;  /* 0x0000003d1e537224 */ /* 0x080fe400078e0253 */
[-C--:B------:R-:W-:Y:S02]  /*4b9f0*/  IMAD R79, R32, R61.reuse, R79 ;  /* 0x0000003d204f7224 */ /* 0x080fe400078e024f */
[----:B------:R-:W-:-:S04]  /*4ba00*/  IMAD.WIDE.U32.X R50, R31, R61, R50, P2 ;  /* 0x0000003d1f327225 */ /* 0x000fc800010e0432 */
[----:B------:R-:W-:Y:S02]  /*4ba10*/  IMAD.MOV.U32 R56, RZ, RZ, R67 ;  /* 0x000000ffff387224 */ /* 0x000fe400078e0043 */
[----:B------:R-:W-:-:S04]  /*4ba20*/  IMAD.WIDE.U32 R60, R19, R30, RZ ;  /* 0x0000001e133c7225 */ /* 0x000fc800078e00ff */
[----:B------:R-:W-:-:S04]  /*4ba30*/  IMAD.WIDE.U32 R66, R7, R32, RZ ;  /* 0x0000002007427225 */ /* 0x000fc800078e00ff */
[----:B------:R-:W-:-:S04]  /*4ba40*/  IMAD.WIDE.U32 R70, R7, R28, RZ ;  /* 0x0000001c07467225 */ /* 0x000fc800078e00ff */
[----:B------:R-:W-:Y:S02]  /*4ba50*/  IMAD.X R73, RZ, RZ, RZ, P0 ;  /* 0x000000ffff497224 */ /* 0x000fe400000e06ff */
[----:B------:R-:W-:Y:S01]  /*4ba60*/  IMAD.X R65, RZ, RZ, RZ, P6 ;  /* 0x000000ffff417224 */ /* 0x000fe200030e06ff */
[----:B------:R-:W-:Y:S01]  /*4ba70*/  IADD3 RZ, P6, PT, R61, R52, RZ ;  /* 0x000000343dff7210 */ /* 0x000fe20007fde0ff */
[----:B------:R-:W-:Y:S02]  /*4ba80*/  IMAD.MOV.U32 R64, RZ, RZ, R63 ;  /* 0x000000ffff407224 */ /* 0x000fe400078e003f */
[----:B------:R-:W-:-:S04]  /*4ba90*/  IMAD.WIDE.U32 R74, P0, R31, R81, R74 ;  /* 0x000000511f4a7225 */ /* 0x000fc8000780004a */
[----:B------:R-:W-:-:S04]  /*4baa0*/  IMAD.WIDE.U32 R58, R81, R34, RZ ;  /* 0x00000022513a7225 */ /* 0x000fc800078e00ff */
[----:B------:R-:W-:-:S04]  /*4bab0*/  IMAD.WIDE.U32 R54, P2, R35, R81, R54 ;  /* 0x0000005123367225 */ /* 0x000fc80007840036 */
[----:B------:R-:W-:Y:S02]  /*4bac0*/  IMAD.MOV.U32 R72, RZ, RZ, R53 ;  /* 0x000000ffff487224 */ /* 0x000fe400078e0035 */
[----:B------:R-:W-:-:S04]  /*4bad0*/  IMAD.WIDE.U32.X R64, R35, R84, R64, P3 ;  /* 0x0000005423407225 */ /* 0x000fc800018e0440 */
[----:B------:R-:W-:Y:S02]  /*4bae0*/  IMAD.X R69, RZ, RZ, RZ, P4 ;  /* 0x000000ffff457224 */ /* 0x000fe400020e06ff */
[----:B------:R-:W-:Y:S01]  /*4baf0*/  IMAD.X R53, RZ, RZ, RZ, P0 ;  /* 0x000000ffff357224 */ /* 0x000fe200000e06ff */
[----:B------:R-:W-:Y:S01]  /*4bb00*/  ISETP.GE.U32.AND P0, PT, R78, R36, PT ;  /* 0x000000244e00720c */ /* 0x000fe20003f06070 */
[----:B------:R-:W-:-:S03]  /*4bb10*/  IMAD.WIDE.U32 R60, R81, R28, RZ ;  /* 0x0000001c513c7225 */ /* 0x000fc600078e00ff */
[----:B------:R-:W-:Y:S01]  /*4bb20*/  ISETP.GE.U32.AND.EX P0, PT, R82, R5, PT, P0 ;  /* 0x000000055200720c */ /* 0x000fe20003f06100 */
[----:B------:R-:W-:-:S03]  /*4bb30*/  IMAD.WIDE.U32 R66, P3, R33, R81, R66 ;  /* 0x0000005121427225 */ /* 0x000fc60007860042 */
[----:B------:R-:W-:Y:S01]  /*4bb40*/  SEL R87, RZ, 0x1, P0 ;  /* 0x00000001ff577807 */ /* 0x000fe20000000000 */
[----:B------:R-:W-:-:S04]  /*4bb50*/  IMAD.WIDE.U32 R70, P4, R29, R81, R70 ;  /* 0x000000511d467225 */ /* 0x000fc80007880046 */
[----:B------:R-:W-:Y:S01]  /*4bb60*/  IMAD.WIDE.U32.X R56, R33, R84, R56, P1 ;  /* 0x0000005421387225 */ /* 0x000fe200008e0438 */
[----:B------:R-:W-:-:S03]  /*4bb70*/  IADD3 RZ, P1, PT, R59, R54, RZ ;  /* 0x000000363bff7210 */ /* 0x000fc60007f3e0ff */
[----:B------:R-:W-:Y:S02]  /*4bb80*/  IMAD.MOV.U32 R76, RZ, RZ, R55 ;  /* 0x000000ffff4c7224 */ /* 0x000fe400078e0037 */
[----:B------:R-:W-:Y:S01]  /*4bb90*/  IMAD.X R37, RZ, RZ, RZ, P3 ;  /* 0x000000ffff257224 */ /* 0x000fe200018e06ff */
[----:B------:R-:W-:Y:S01]  /*4bba0*/  IADD3 RZ, P3, PT, R61, R70, RZ ;  /* 0x000000463dff7210 */ /* 0x000fe20007f7e0ff */
[----:B------:R-:W-:Y:S02]  /*4bbb0*/  IMAD.MOV.U32 R68, RZ, RZ, R9 ;  /* 0x000000ffff447224 */ /* 0x000fe400078e0009 */
[----:B------:R-:W-:-:S04]  /*4bbc0*/  IMAD.WIDE.U32 R54, R32, R10, RZ ;  /* 0x0000000a20367225 */ /* 0x000fc800078e00ff */
[----:B------:R-:W-:-:S04]  /*4bbd0*/  IMAD.WIDE.U32 R58, R81, R32, RZ ;  /* 0x00000020513a7225 */ /* 0x000fc800078e00ff */
[-C--:B------:R-:W-:Y:S02]  /*4bbe0*/  IMAD R5, R35, R19.reuse, RZ ;  /* 0x0000001323057224 */ /* 0x080fe400078e02ff */
[----:B------:R-:W-:Y:S02]  /*4bbf0*/  IMAD R61, R31, R19, RZ ;  /* 0x000000131f3d7224 */ /* 0x000fe400078e02ff */
[----:B------:R-:W-:-:S04]  /*4bc00*/  IMAD.WIDE.U32 R62, R81, R30, RZ ;  /* 0x0000001e513e7225 */ /* 0x000fc800078e00ff */
[----:B------:R-:W-:Y:S01]  /*4bc10*/  IMAD.WIDE.U32.X R68, R29, R84, R68, P5 ;  /* 0x000000541d447225 */ /* 0x000fe200028e0444 */
[----:B------:R-:W-:-:S03]  /*4bc20*/  IADD3 R78, P5, PT, R78, R54, RZ ;  /* 0x000000364e4e7210 */ /* 0x000fc60007fbe0ff */
[----:B------:R-:W-:Y:S01]  /*4bc30*/  IMAD.X R77, RZ, RZ, RZ, P2 ;  /* 0x000000ffff4d7224 */ /* 0x000fe200010e06ff */
[----:B------:R-:W-:Y:S01]  /*4bc40*/  IADD3 RZ, P2, PT, R59, R66, RZ ;  /* 0x000000423bff7210 */ /* 0x000fe20007f5e0ff */
[----:B------:R-:W-:Y:S01]  /*4bc50*/  IMAD.MOV.U32 R52, RZ, RZ, R75 ;  /* 0x000000ffff347224 */ /* 0x000fe200078e004b */
[----:B------:R-:W-:Y:S01]  /*4bc60*/  ISETP.GE.U32.AND P0, PT, R78, R54, PT ;  /* 0x000000364e00720c */ /* 0x000fe20003f06070 */
[-C--:B------:R-:W-:Y:S02]  /*4bc70*/  IMAD R62, R34, R84.reuse, R5 ;  /* 0x00000054223e7224 */ /* 0x080fe400078e0205 */
[----:B------:R-:W-:Y:S02]  /*4bc80*/  IMAD R5, R30, R84, R61 ;  /* 0x000000541e057224 */ /* 0x000fe400078e023d */
[----:B------:R-:W-:Y:S02]  /*4bc90*/  IMAD.IADD R75, R55, 0x1, R80 ;  /* 0x00000001374b7824 */ /* 0x000fe400078e0250 */
[----:B------:R-:W-:-:S02]  /*4bca0*/  IMAD.MOV.U32 R36, RZ, RZ, R67 ;  /* 0x000000ffff247224 */ /* 0x000fc400078e0043 */
[----:B------:R-:W-:-:S04]  /*4bcb0*/  IMAD.WIDE.U32 R60, R28, R3, RZ ;  /* 0x000000031c3c7225 */ /* 0x000fc800078e00ff */
[----:B------:R-:W-:Y:S01]  /*4bcc0*/  IMAD.X R59, RZ, RZ, RZ, P4 ;  /* 0x000000ffff3b7224 */ /* 0x000fe200020e06ff */
[----:B------:R-:W-:Y:S01]  /*4bcd0*/  IADD3 RZ, P4, PT, R63, R74, RZ ;  /* 0x0000004a3fff7210 */ /* 0x000fe20007f9e0ff */
[----:B------:R-:W-:Y:S02]  /*4bce0*/  IMAD.X R82, R75, 0x1, R82, P5 ;  /* 0x000000014b527824 */ /* 0x000fe400028e0652 */
[----:B------:R-:W-:Y:S02]  /*4bcf0*/  IMAD.IADD R61, R61, 0x1, R8 ;  /* 0x000000013d3d7824 */ /* 0x000fe400078e0208 */
[----:B------:R-:W-:Y:S01]  /*4bd00*/  IMAD.WIDE.U32.X R76, R35, R7, R76, P1 ;  /* 0x00000007234c7225 */ /* 0x000fe200008e044c */
[----:B------:R-:W-:-:S03]  /*4bd10*/  ISETP.GE.U32.AND.EX P0, PT, R82, R75, PT, P0 ;  /* 0x0000004b5200720c */ /* 0x000fc60003f06100 */
[----:B------:R-:W-:Y:S01]  /*4bd20*/  IMAD.WIDE.U32.X R36, R33, R7, R36, P2 ;  /* 0x0000000721247225 */ /* 0x000fe200010e0424 */
[----:B------:R-:W-:-:S03]  /*4bd30*/  IADD3 R87, P1, P2, R60, R46, R87 ;  /* 0x0000002e3c577210 */ /* 0x000fc60007a3e057 */
[----:B------:R-:W-:Y:S01]  /*4bd40*/  IMAD.WIDE.U32 R54, R34, R10, RZ ;  /* 0x0000000a22367225 */ /* 0x000fe200078e00ff */
[----:B------:R-:W-:Y:S02]  /*4bd50*/  IADD3.X R46, PT, PT, R61, R47, RZ, P1, P2 ;  /* 0x0000002f3d2e7210 */ /* 0x000fe40000fe44ff */
[----:B------:R-:W-:Y:S01]  /*4bd60*/  ISETP.GE.U32.AND P1, PT, R87, R60, PT ;  /* 0x0000003c5700720c */ /* 0x000fe20003f26070 */
[----:B------:R-:W-:Y:S02]  /*4bd70*/  IMAD.MOV.U32 R58, RZ, RZ, R71 ;  /* 0x000000ffff3a7224 */ /* 0x000fe400078e0047 */
[----:B------:R-:W-:Y:S01]  /*4bd80*/  IMAD.WIDE.U32.X R72, R31, R84, R72, P6 ;  /* 0x000000541f487225 */ /* 0x000fe200030e0448 */
[----:B------:R-:W-:-:S03]  /*4bd90*/  ISETP.GE.U32.AND.EX P1, PT, R46, R61, PT, P1 ;  /* 0x0000003d2e00720c */ /* 0x000fc60003f26110 */
[C---:B------:R-:W-:Y:S02]  /*4bda0*/  IMAD R66, R31.reuse, R81, RZ ;  /* 0x000000511f427224 */ /* 0x040fe400078e02ff */
[----:B------:R-:W-:Y:S01]  /*4bdb0*/  IMAD.WIDE.U32.X R52, R31, R7, R52, P4 ;  /* 0x000000071f347225 */ /* 0x000fe200020e0434 */
[----:B------:R-:W-:-:S03]  /*4bdc0*/  IADD3 R31, P2, PT, R87, R54, RZ ;  /* 0x00000036571f7210 */ /* 0x000fc60007f5e0ff */
[C---:B------:R-:W-:Y:S02]  /*4bdd0*/  IMAD R63, R29.reuse, R19, RZ ;  /* 0x000000131d3f7224 */ /* 0x040fe400078e02ff */
[C---:B------:R-:W-:Y:S02]  /*4bde0*/  IMAD R67, R29.reuse, R81, RZ ;  /* 0x000000511d437224 */ /* 0x040fe400078e02ff */
[----:B------:R-:W-:Y:S01]  /*4bdf0*/  IMAD.WIDE.U32.X R58, R29, R7, R58, P3 ;  /* 0x000000071d3a7225 */ /* 0x000fe200018e043a */
[----:B------:R-:W-:Y:S02]  /*4be00*/  SEL R29, RZ, 0x1, P0 ;  /* 0x00000001ff1d7807 */ /* 0x000fe40000000000 */
[----:B------:R-:W-:Y:S01]  /*4be10*/  ISETP.GE.U32.AND P0, PT, R31, R54, PT ;  /* 0x000000361f00720c */ /* 0x000fe20003f06070 */
[----:B------:R-:W-:Y:S02]  /*4be20*/  IMAD.IADD R8, R55, 0x1, R6 ;  /* 0x0000000137087824 */ /* 0x000fe400078e0206 */
[----:B------:R-:W-:-:S02]  /*4be30*/  IMAD R70, R33, R81, RZ ;  /* 0x0000005121467224 */ /* 0x000fc400078e02ff */
[----:B------:R-:W-:Y:S02]  /*4be40*/  IMAD R71, R35, R81, RZ ;  /* 0x0000005123477224 */ /* 0x000fe400078e02ff */
[----:B------:R-:W-:Y:S01]  /*4be50*/  IMAD.X R35, R8, 0x1, R46, P2 ;  /* 0x0000000108237824 */ /* 0x000fe200010e062e */
[----:B------:R-:W-:Y:S01]  /*4be60*/  IADD3 R29, P2, P3, R31, R38, R29 ;  /* 0x000000261f1d7210 */ /* 0x000fe20007b5e01d */
[-C--:B------:R-:W-:Y:S02]  /*4be70*/  IMAD R70, R32, R7.reuse, R70 ;  /* 0x0000000720467224 */ /* 0x080fe400078e0246 */
[-C--:B------:R-:W-:Y:S01]  /*4be80*/  IMAD R71, R34, R7.reuse, R71 ;  /* 0x0000000722477224 */ /* 0x080fe200078e0247 */
[----:B------:R-:W-:Y:S01]  /*4be90*/  ISETP.GE.U32.AND.EX P0, PT, R35, R8, PT, P0 ;  /* 0x000000082300720c */ /* 0x000fe20003f06100 */
[-C--:B------:R-:W-:Y:S02]  /*4bea0*/  IMAD R67, R28, R7.reuse, R67 ;  /* 0x000000071c437224 */ /* 0x080fe400078e0243 */
[----:B------:R-:W-:-:S02]  /*4beb0*/  IMAD R66, R30, R7, R66 ;  /* 0x000000071e427224 */ /* 0x000fc400078e0242 */
[----:B------:R-:W-:Y:S01]  /*4bec0*/  IMAD R9, R33, R19, RZ ;  /* 0x0000001321097224 */ /* 0x000fe200078e02ff */
[----:B------:R-:W-:Y:S01]  /*4bed0*/  IADD3.X R33, PT, PT, R35, R39, RZ, P2, P3 ;  /* 0x0000002723217210 */ /* 0x000fe200017e64ff */
[----:B------:R-:W-:Y:S01]  /*4bee0*/  IMAD.WIDE.U32 R6, R32, R19, RZ ;  /* 0x0000001320067225 */ /* 0x000fe200078e00ff */
[C---:B------:R-:W-:Y:S02]  /*4bef0*/  ISETP.GE.U32.AND P2, PT, R29.reuse, R31, PT ;  /* 0x0000001f1d00720c */ /* 0x040fe40003f46070 */
[----:B------:R-:W-:Y:S01]  /*4bf00*/  SEL R31, RZ, 0x1, P1 ;  /* 0x00000001ff1f7807 */ /* 0x000fe20000800000 */
[----:B------:R-:W-:Y:S01]  /*4bf10*/  IMAD.WIDE.U32 R38, R30, R3, RZ ;  /* 0x000000031e267225 */ /* 0x000fe200078e00ff */
[----:B------:R-:W-:Y:S02]  /*4bf20*/  IADD3 R29, P3, PT, R29, R6, RZ ;  /* 0x000000061d1d7210 */ /* 0x000fe40007f7e0ff */
[----:B------:R-:W-:Y:S01]  /*4bf30*/  ISETP.GE.U32.AND.EX P2, PT, R33, R35, PT, P2 ;  /* 0x000000232100720c */ /* 0x000fe20003f46120 */
[----:B------:R-:W-:Y:S01]  /*4bf40*/  IMAD R9, R32, R84, R9 ;  /* 0x0000005420097224 */ /* 0x000fe200078e0209 */
[----:B------:R-:W-:Y:S01]  /*4bf50*/  IADD3 R31, P5, P6, R38, R48, R31 ;  /* 0x00000030261f7210 */ /* 0x000fe20007ebe01f */
[----:B------:R-:W-:Y:S01]  /*4bf60*/  IMAD.IADD R48, R39, 0x1, R83 ;  /* 0x0000000127307824 */ /* 0x000fe200078e0253 */
[----:B------:R-:W-:Y:S01]  /*4bf70*/  ISETP.GE.U32.AND P4, PT, R29, R6, PT ;  /* 0x000000061d00720c */ /* 0x000fe20003f86070 */
[----:B------:R-:W-:Y:S01]  /*4bf80*/  IMAD.IADD R8, R7, 0x1, R9 ;  /* 0x0000000107087824 */ /* 0x000fe200078e0209 */
[----:B------:R-:W-:Y:S01]  /*4bf90*/  ISETP.GE.U32.AND P1, PT, R31, R38, PT ;  /* 0x000000261f00720c */ /* 0x000fe20003f26070 */
[----:B------:R-:W-:Y:S01]  /*4bfa0*/  IMAD.WIDE.U32 R6, R28, R10, RZ ;  /* 0x0000000a1c067225 */ /* 0x000fe200078e00ff */
[----:B------:R-:W-:-:S02]  /*4bfb0*/  IADD3.X R49, PT, PT, R48, R49, RZ, P5, P6 ;  /* 0x0000003130317210 */ /* 0x000fc40002fec4ff */
[----:B------:R-:W-:Y:S01]  /*4bfc0*/  SEL R35, RZ, 0x1, P0 ;  /* 0x00000001ff237807 */ /* 0x000fe20000000000 */
[----:B------:R-:W-:Y:S01]  /*4bfd0*/  IMAD.X R33, R8, 0x1, R33, P3 ;  /* 0x0000000108217824 */ /* 0x000fe200018e0621 */
[----:B------:R-:W-:Y:S01]  /*4bfe0*/  SEL R9, RZ, 0x1, P2 ;  /* 0x00000001ff097807 */ /* 0x000fe20001000000 */
[----:B------:R-:W-:Y:S01]  /*4bff0*/  IMAD.IADD R4, R7, 0x1, R4 ;  /* 0x0000000107047824 */ /* 0x000fe200078e0204 */
[----:B------:R-:W-:Y:S01]  /*4c000*/  IADD3 R31, P2, PT, R31, R6, RZ ;  /* 0x000000061f1f7210 */ /* 0x000fe20007f5e0ff */
[----:B------:R-:W-:Y:S01]  /*4c010*/  IMAD.WIDE.U32 R38, R30, R19, RZ ;  /* 0x000000131e267225 */ /* 0x000fe200078e00ff */
[----:B------:R-:W-:Y:S02]  /*4c020*/  ISETP.GE.U32.AND.EX P4, PT, R33, R8, PT, P4 ;  /* 0x000000082100720c */ /* 0x000fe40003f86140 */
[----:B------:R-:W-:Y:S01]  /*4c030*/  ISETP.GE.U32.AND.EX P1, PT, R49, R48, PT, P1 ;  /* 0x000000303100720c */ /* 0x000fe20003f26110 */
[----:B------:R-:W-:Y:S01]  /*4c040*/  IMAD R63, R28, R84, R63 ;  /* 0x000000541c3f7224 */ /* 0x000fe200078e023f */
[----:B------:R-:W-:Y:S01]  /*4c050*/  IADD3 R8, P3, P5, R9, R40, R35 ;  /* 0x0000002809087210 */ /* 0x000fe20007d7e023 */
[----:B------:R-:W-:Y:S01]  /*4c060*/  IMAD.X R35, R4, 0x1, R49, P2 ;  /* 0x0000000104237824 */ /* 0x000fe200010e0631 */
[----:B------:R-:W-:Y:S01]  /*4c070*/  ISETP.GE.U32.AND P0, PT, R31, R6, PT ;  /* 0x000000061f00720c */ /* 0x000fe20003f06070 */
[----:B------:R-:W-:Y:S01]  /*4c080*/  IMAD.WIDE.U32 R6, R30, R10, RZ ;  /* 0x0000000a1e067225 */ /* 0x000fe200078e00ff */
[----:B------:R-:W-:-:S02]  /*4c090*/  SEL R47, RZ, 0x1, P1 ;  /* 0x00000001ff2f7807 */ /* 0x000fc40000800000 */
[----:B------:R-:W-:Y:S01]  /*4c0a0*/  IADD3.X R40, PT, PT, RZ, R41, RZ, P3, P5 ;  /* 0x00000029ff287210 */ /* 0x000fe20001fea4ff */
[----:B------:R-:W-:Y:S01]  /*4c0b0*/  IMAD.IADD R85, R7, 0x1, R85 ;  /* 0x0000000107557824 */ /* 0x000fe200078e0255 */
[----:B------:R-:W-:Y:S01]  /*4c0c0*/  IADD3 R49, P5, PT, R31, R8, RZ ;  /* 0x000000081f317210 */ /* 0x000fe20007fbe0ff */
[----:B------:R-:W-:Y:S01]  /*4c0d0*/  IMAD.WIDE.U32 R8, R34, R19, RZ ;  /* 0x0000001322087225 */ /* 0x000fe200078e00ff */
[----:B------:R-:W-:Y:S02]  /*4c0e0*/  IADD3 R47, P3, P6, R6, R50, R47 ;  /* 0x00000032062f7210 */ /* 0x000fe40007e7e02f */
[C---:B------:R-:W-:Y:S01]  /*4c0f0*/  ISETP.GE.U32.AND.EX P1, PT, R35.reuse, R4, PT, P0 ;  /* 0x000000042300720c */ /* 0x040fe20003f26100 */
[----:B------:R-:W-:Y:S01]  /*4c100*/  IMAD.X R4, R35, 0x1, R40, P5 ;  /* 0x0000000123047824 */ /* 0x000fe200028e0628 */
[C---:B------:R-:W-:Y:S01]  /*4c110*/  ISETP.GE.U32.AND P2, PT, R49.reuse, R31, PT ;  /* 0x0000001f3100720c */ /* 0x040fe20003f46070 */
[----:B------:R-:W-:Y:S01]  /*4c120*/  IMAD.WIDE.U32 R40, R32, R81, RZ ;  /* 0x0000005120287225 */ /* 0x000fe200078e00ff */
[----:B------:R-:W-:-:S02]  /*4c130*/  IADD3 R49, P5, PT, R49, R8, RZ ;  /* 0x0000000831317210 */ /* 0x000fc40007fbe0ff */
[----:B------:R-:W-:Y:S01]  /*4c140*/  IADD3.X R50, PT, PT, R85, R51, RZ, P3, P6 ;  /* 0x0000003355327210 */ /* 0x000fe20001fec4ff */
[----:B------:R-:W-:Y:S01]  /*4c150*/  IMAD.IADD R51, R9, 0x1, R62 ;  /* 0x0000000109337824 */ /* 0x000fe200078e023e */
[----:B------:R-:W-:Y:S01]  /*4c160*/  ISETP.GE.U32.AND P0, PT, R47, R6, PT ;  /* 0x000000062f00720c */ /* 0x000fe20003f06070 */
[----:B------:R-:W-:Y:S01]  /*4c170*/  IMAD.WIDE.U32 R6, R28, R19, RZ ;  /* 0x000000131c067225 */ /* 0x000fe200078e00ff */
[----:B------:R-:W-:Y:S02]  /*4c180*/  ISETP.GE.U32.AND.EX P2, PT, R4, R35, PT, P2 ;  /* 0x000000230400720c */ /* 0x000fe40003f46120 */
[----:B------:R-:W-:Y:S01]  /*4c190*/  SEL R19, RZ, 0x1, P4 ;  /* 0x00000001ff137807 */ /* 0x000fe20002000000 */
[----:B------:R-:W-:Y:S01]  /*4c1a0*/  IMAD.X R4, R51, 0x1, R4, P5 ;  /* 0x0000000133047824 */ /* 0x000fe200028e0604 */
[C---:B------:R-:W-:Y:S01]  /*4c1b0*/  ISETP.GE.U32.AND P3, PT, R49.reuse, R8, PT ;  /* 0x000000083100720c */ /* 0x040fe20003f66070 */
[----:B------:R-:W-:Y:S01]  /*4c1c0*/  IMAD.WIDE.U32 R8, R28, R81, RZ ;  /* 0x000000511c087225 */ /* 0x000fe200078e00ff */
[----:B------:R-:W-:-:S02]  /*4c1d0*/  IADD3 R19, P5, P4, R49, R56, R19 ;  /* 0x0000003831137210 */ /* 0x000fc40007cbe013 */
[----:B------:R-:W-:Y:S01]  /*4c1e0*/  ISETP.GE.U32.AND.EX P3, PT, R4, R51, PT, P3 ;  /* 0x000000330400720c */ /* 0x000fe20003f66130 */
[----:B------:R-:W-:Y:S01]  /*4c1f0*/  IMAD.IADD R70, R41, 0x1, R70 ;  /* 0x0000000129467824 */ /* 0x000fe200078e0246 */
[----:B------:R-:W-:Y:S01]  /*4c200*/  SEL R28, RZ, 0x1, P1 ;  /* 0x00000001ff1c7807 */ /* 0x000fe20000800000 */
[----:B------:R-:W-:Y:S01]  /*4c210*/  IMAD.WIDE.U32 R34, R34, R81, RZ ;  /* 0x0000005122227225 */ /* 0x000fe200078e00ff */
[----:B------:R-:W-:Y:S02]  /*4c220*/  SEL R51, RZ, 0x1, P2 ;  /* 0x00000001ff337807 */ /* 0x000fe40001000000 */
[----:B------:R-:W-:Y:S01]  /*4c230*/  ISETP.GE.U32.AND P1, PT, R19, R49, PT ;  /* 0x000000311300720c */ /* 0x000fe20003f26070 */
[----:B------:R-:W-:Y:S01]  /*4c240*/  IMAD.IADD R71, R35, 0x1, R71 ;  /* 0x0000000123477824 */ /* 0x000fe200078e0247 */
[----:B------:R-:W-:Y:S01]  /*4c250*/  IADD3 R10, P6, PT, R19, R40, RZ ;  /* 0x00000028130a7210 */ /* 0x000fe20007fde0ff */
[----:B------:R-:W-:Y:S01]  /*4c260*/  IMAD.IADD R67, R9, 0x1, R67 ;  /* 0x0000000109437824 */ /* 0x000fe200078e0243 */
[----:B------:R-:W-:Y:S01]  /*4c270*/  IADD3.X R19, PT, PT, R4, R57, RZ, P5, P4 ;  /* 0x0000003904137210 */ /* 0x000fe20002fe84ff */
[----:B------:R-:W-:Y:S01]  /*4c280*/  IMAD.WIDE.U32 R30, R30, R81, RZ ;  /* 0x000000511e1e7225 */ /* 0x000fe200078e00ff */
[----:B------:R-:W-:-:S02]  /*4c290*/  IADD3 R42, P4, P5, R51, R42, R28 ;  /* 0x0000002a332a7210 */ /* 0x000fc40007d9e01c */
[----:B------:R-:W-:Y:S01]  /*4c2a0*/  ISETP.GE.U32.AND.EX P1, PT, R19, R4, PT, P1 ;  /* 0x000000041300720c */ /* 0x000fe20003f26110 */
[----:B------:R-:W-:Y:S01]  /*4c2b0*/  IMAD.X R19, R70, 0x1, R19, P6 ;  /* 0x0000000146137824 */ /* 0x000fe200030e0613 */
[----:B------:R-:W-:Y:S01]  /*4c2c0*/  IADD3.X R43, PT, PT, RZ, R43, RZ, P4, P5 ;  /* 0x0000002bff2b7210 */ /* 0x000fe200027ea4ff */
[----:B------:R-:W-:Y:S01]  /*4c2d0*/  IMAD.IADD R28, R7, 0x1, R63 ;  /* 0x00000001071c7824 */ /* 0x000fe200078e023f */
[----:B------:R-:W-:Y:S01]  /*4c2e0*/  IADD3 R41, P4, PT, R47, R42, RZ ;  /* 0x0000002a2f297210 */ /* 0x000fe20007f9e0ff */
[----:B------:R-:W-:Y:S01]  /*4c2f0*/  IMAD.IADD R31, R31, 0x1, R66 ;  /* 0x000000011f1f7824 */ /* 0x000fe200078e0242 */
[----:B------:R-:W-:Y:S02]  /*4c300*/  ISETP.GE.U32.AND P2, PT, R10, R40, PT ;  /* 0x000000280a00720c */ /* 0x000fe40003f46070 */
[----:B------:R-:W-:Y:S01]  /*4c310*/  SEL R40, RZ, 0x1, P3 ;  /* 0x00000001ff287807 */ /* 0x000fe20001800000 */
[----:B------:R-:W-:Y:S01]  /*4c320*/  IMAD.X R43, R50, 0x1, R43, P4 ;  /* 0x00000001322b7824 */ /* 0x000fe200020e062b */
[----:B------:R-:W-:-:S02]  /*4c330*/  SEL R7, RZ, 0x1, P1 ;  /* 0x00000001ff077807 */ /* 0x000fc40000800000 */
[----:B------:R-:W-:Y:S02]  /*4c340*/  IADD3 R4, P1, PT, R41, R6, RZ ;  /* 0x0000000629047210 */ /* 0x000fe40007f3e0ff */
[----:B------:R-:W-:Y:S02]  /*4c350*/  ISETP.GE.U32.AND.EX P3, PT, R19, R70, PT, P2 ;  /* 0x000000461300720c */ /* 0x000fe40003f66120 */
[----:B------:R-:W-:Y:S02]  /*4c360*/  IADD3 R7, P5, P2, R7, R64, R40 ;  /* 0x0000004007077210 */ /* 0x000fe40007abe028 */
[----:B------:R-:W-:Y:S01]  /*4c370*/  ISETP.GE.U32.AND P4, PT, R41, R47, PT ;  /* 0x0000002f2900720c */ /* 0x000fe20003f86070 */
[----:B------:R-:W-:Y:S01]  /*4c380*/  IMAD.X R41, R28, 0x1, R43, P1 ;  /* 0x000000011c297824 */ /* 0x000fe200008e062b */
[C---:B------:R-:W-:Y:S02]  /*4c390*/  ISETP.GE.U32.AND P1, PT, R4.reuse, R6, PT ;  /* 0x000000060400720c */ /* 0x040fe40003f26070 */
[----:B------:R-:W-:-:S02]  /*4c3a0*/  IADD3 R7, P6, PT, R4, R7, RZ ;  /* 0x0000000704077210 */ /* 0x000fc40007fde0ff */
[----:B------:R-:W-:Y:S02]  /*4c3b0*/  IADD3.X R6, PT, PT, RZ, R65, RZ, P5, P2 ;  /* 0x00000041ff067210 */ /* 0x000fe40002fe44ff */
[----:B------:R-:W-:Y:S02]  /*4c3c0*/  ISETP.GE.U32.AND.EX P0, PT, R50, R85, PT, P0 ;  /* 0x000000553200720c */ /* 0x000fe40003f06100 */
[----:B------:R-:W-:Y:S01]  /*4c3d0*/  ISETP.GE.U32.AND.EX P4, PT, R43, R50, PT, P4 ;  /* 0x000000322b00720c */ /* 0x000fe20003f86140 */
[----:B------:R-:W-:Y:S01]  /*4c3e0*/  IMAD.X R6, R41, 0x1, R6, P6 ;  /* 0x0000000129067824 */ /* 0x000fe200030e0606 */
[C---:B------:R-:W-:Y:S02]  /*4c3f0*/  ISETP.GE.U32.AND P2, PT, R7.reuse, R4, PT ;  /* 0x000000040700720c */ /* 0x040fe40003f46070 */
[----:B------:R-:W-:Y:S02]  /*4c400*/  SEL R4, RZ, 0x1, P0 ;  /* 0x00000001ff047807 */ /* 0x000fe40000000000 */
[----:B------:R-:W-:-:S02]  /*4c410*/  IADD3 R35, P5, PT, R7, R34, RZ ;  /* 0x0000002207237210 */ /* 0x000fc40007fbe0ff */
[----:B------:R-:W-:Y:S02]  /*4c420*/  SEL R43, RZ, 0x1, P4 ;  /* 0x00000001ff2b7807 */ /* 0x000fe40002000000 */
[----:B------:R-:W-:Y:S02]  /*4c430*/  SEL R7, RZ, 0x1, P3 ;  /* 0x00000001ff077807 */ /* 0x000fe40001800000 */
[----:B------:R-:W-:Y:S01]  /*4c440*/  IADD3 R43, P4, P3, R43, R44, R4 ;  /* 0x0000002c2b2b7210 */ /* 0x000fe20007b9e004 */
[----:B------:R-:W-:Y:S01]  /*4c450*/  IMAD.X R4, R71, 0x1, R6, P5 ;  /* 0x0000000147047824 */ /* 0x000fe200028e0606 */
[----:B------:R-:W-:Y:S02]  /*4c460*/  ISETP.GE.U32.AND.EX P2, PT, R6, R41, PT, P2 ;  /* 0x000000290600720c */ /* 0x000fe40003f46120 */
[----:B------:R-:W-:Y:S02]  /*4c470*/  ISETP.GE.U32.AND.EX P1, PT, R41, R28, PT, P1 ;  /* 0x0000001c2900720c */ /* 0x000fe40003f26110 */
[----:B------:R-:W-:-:S02]  /*4c480*/  IADD3 R7, P6, P5, R35, R36, R7 ;  /* 0x0000002423077210 */ /* 0x000fc40007dde007 */
[----:B------:R-:W-:Y:S02]  /*4c490*/  SEL R41, RZ, 0x1, P2 ;  /* 0x00000001ff297807 */ /* 0x000fe40001000000 */
[----:B------:R-:W-:Y:S01]  /*4c4a0*/  ISETP.GE.U32.AND P0, PT, R35, R34, PT ;  /* 0x000000222300720c */ /* 0x000fe20003f06070 */
[----:B------:R-:W-:Y:S01]  /*4c4b0*/  IMAD.IADD R34, R39, 0x1, R5 ;  /* 0x0000000127227824 */ /* 0x000fe200078e0205 */
[----:B------:R-:W-:Y:S02]  /*4c4c0*/  IADD3.X R45, PT, PT, RZ, R45, RZ, P4, P3 ;  /* 0x0000002dff2d7210 */ /* 0x000fe400027e64ff */
[----:B------:R-:W-:Y:S02]  /*4c4d0*/  IADD3.X R37, PT, PT, R4, R37, RZ, P6, P5 ;  /* 0x0000002504257210 */ /* 0x000fe400037ea4ff */
[----:B------:R-:W-:Y:S02]  /*4c4e0*/  SEL R6, RZ, 0x1, P1 ;  /* 0x00000001ff067807 */ /* 0x000fe40000800000 */
[----:B------:R-:W-:-:S02]  /*4c4f0*/  ISETP.GE.U32.AND P2, PT, R7, R35, PT ;  /* 0x000000230700720c */ /* 0x000fc40003f46070 */
[----:B------:R-:W-:Y:S02]  /*4c500*/  IADD3 R28, P3, PT, R43, R38, RZ ;  /* 0x000000262b1c7210 */ /* 0x000fe40007f7e0ff */
[----:B------:R-:W-:Y:S02]  /*4c510*/  ISETP.GE.U32.AND.EX P0, PT, R4, R71, PT, P0 ;  /* 0x000000470400720c */ /* 0x000fe40003f06100 */
[----:B------:R-:W-:Y:S01]  /*4c520*/  IADD3 R39, P4, P5, R41, R68, R6 ;  /* 0x0000004429277210 */ /* 0x000fe20007d9e006 */
[----:B------:R-:W-:Y:S01]  /*4c530*/  IMAD.X R43, R34, 0x1, R45, P3 ;  /* 0x00000001222b7824 */ /* 0x000fe200018e062d */
[C---:B------:R-:W-:Y:S01]  /*4c540*/  ISETP.GE.U32.AND.EX P2, PT, R37.reuse, R4, PT, P2 ;  /* 0x000000042500720c */ /* 0x040fe20003f46120 */
[----:B------:R-:W-:Y:S01]  /*4c550*/  IMAD.WIDE.U32 R4, R37, 0x3d1, RZ ;  /* 0x000003d125047825 */ /* 0x000fe200078e00ff */
[----:B------:R-:W-:Y:S02]  /*4c560*/  ISETP.GE.U32.AND P1, PT, R28, R38, PT ;  /* 0x000000261c00720c */ /* 0x000fe40003f26070 */
[----:B------:R-:W-:-:S02]  /*4c570*/  SEL R6, RZ, 0x1, P0 ;  /* 0x00000001ff067807 */ /* 0x000fc40000000000 */
[----:B------:R-:W-:Y:S02]  /*4c580*/  IADD3 R39, P3, PT, R28, R39, RZ ;  /* 0x000000271c277210 */ /* 0x000fe40007f7e0ff */
[----:B------:R-:W-:Y:S02]  /*4c590*/  SEL R41, RZ, 0x1, P2 ;  /* 0x00000001ff297807 */ /* 0x000fe40001000000 */
[----:B------:R-:W-:Y:S02]  /*4c5a0*/  IADD3.X R36, PT, PT, RZ, R69, RZ, P4, P5 ;  /* 0x00000045ff247210 */ /* 0x000fe400027ea4ff */
[----:B------:R-:W-:Y:S01]  /*4c5b0*/  ISETP.GE.U32.AND.EX P0, PT, R43, R34, PT, P1 ;  /* 0x000000222b00720c */ /* 0x000fe20003f06110 */
[----:B------:R-:W-:Y:S01]  /*4c5c0*/  IMAD.WIDE.U32 R34, P1, R7, 0x1, R4 ;  /* 0x0000000107227825 */ /* 0x000fe20007820004 */
[----:B------:R-:W-:Y:S02]  /*4c5d0*/  ISETP.GE.U32.AND P2, PT, R39, R28, PT ;  /* 0x0000001c2700720c */ /* 0x000fe40003f46070 */
[----:B------:R-:W-:Y:S01]  /*4c5e0*/  IADD3 R41, P5, P6, R41, R76, R6 ;  /* 0x0000004c29297210 */ /* 0x000fe20007ebe006 */
[----:B------:R-:W-:Y:S01]  /*4c5f0*/  IMAD.WIDE.U32 R6, R7, 0x3d1, RZ ;  /* 0x000003d107067825 */ /* 0x000fe200078e00ff */
[----:B------:R-:W-:-:S03]  /*4c600*/  IADD3 R28, P4, PT, R39, R8, RZ ;  /* 0x00000008271c7210 */ /* 0x000fc60007f9e0ff */
[----:B------:R-:W-:Y:S01]  /*4c610*/  IMAD.X R36, R43, 0x1, R36, P3 ;  /* 0x000000012b247824 */ /* 0x000fe200018e0624 */
[----:B------:R-:W-:Y:S01]  /*4c620*/  IADD3 R7, P3, PT, R7, R34, RZ ;  /* 0x0000002207077210 */ /* 0x000fe20007f7e0ff */
[----:B------:R-:W-:Y:S01]  /*4c630*/  IMAD.X R5, RZ, RZ, RZ, P1 ;  /* 0x000000ffff057224 */ /* 0x000fe200008e06ff */
[----:B------:R-:W-:Y:S01]  /*4c640*/  ISETP.GE.U32.AND P1, PT, R28, R8, PT ;  /* 0x000000081c00720c */ /* 0x000fe20003f26070 */
[----:B------:R-:W-:Y:S01]  /*4c650*/  IMAD.X R8, R67, 0x1, R36, P4 ;  /* 0x0000000143087824 */ /* 0x000fe200020e0624 */
[----:B------:R-:W-:Y:S01]  /*4c660*/  ISETP.GE.U32.AND.EX P2, PT, R36, R43, PT, P2 ;  /* 0x0000002b2400720c */ /* 0x000fe20003f46120 */
[----:B------:R-:W-:Y:S01]  /*4c670*/  IMAD.MOV.U32 R4, RZ, RZ, R35 ;  /* 0x000000ffff047224 */ /* 0x000fe200078e0023 */
[----:B------:R-:W-:Y:S01]  /*4c680*/  IADD3.X R43, PT, PT, RZ, R77, RZ, P5, P6 ;  /* 0x0000004dff2b7210 */ /* 0x000fe20002fec4ff */
[----:B------:R-:W-:Y:S01]  /*4c690*/  IMAD.WIDE.U32 R34, R32, R3, R6 ;  /* 0x0000000320227225 */ /* 0x000fe200078e0006 */
[----:B------:R-:W-:Y:S02]  /*4c6a0*/  IADD3 R41, P4, PT, R28, R41, RZ ;  /* 0x000000291c297210 */ /* 0x000fe40007f9e0ff */
[----:B------:R-:W-:Y:S01]  /*4c6b0*/  SEL R3, RZ, 0x1, P0 ;  /* 0x00000001ff037807 */ /* 0x000fe20000000000 */
[----:B------:R-:W-:Y:S01]  /*4c6c0*/  IMAD.WIDE.U32.X R4, R37, 0x1, R4, P3 ;  /* 0x0000000125047825 */ /* 0x000fe200018e0404 */
[----:B------:R-:W-:-:S02]  /*4c6d0*/  ISETP.GE.U32.AND P0, PT, R41, R28, PT ;  /* 0x0000001c2900720c */ /* 0x000fc40003f06070 */
[----:B------:R-:W-:Y:S01]  /*4c6e0*/  SEL R45, RZ, 0x1, P2 ;  /* 0x00000001ff2d7807 */ /* 0x000fe20001000000 */
[C---:B------:R-:W-:Y:S01]  /*4c6f0*/  IMAD.X R43, R8.reuse, 0x1, R43, P4 ;  /* 0x00000001082b7824 */ /* 0x040fe200020e062b */
[----:B------:R-:W-:Y:S02]  /*4c700*/  ISETP.GE.U32.AND.EX P1, PT, R8, R67, PT, P1 ;  /* 0x000000430800720c */ /* 0x000fe40003f26110 */
[----:B------:R-:W-:Y:S01]  /*4c710*/  ISETP.GE.U32.AND P2, PT, R34, R6, PT ;  /* 0x000000062200720c */ /* 0x000fe20003f46070 */
[C---:B------:R-:W-:Y:S01]  /*4c720*/  IMAD.WIDE.U32 R36, R43.reuse, 0x3d1, RZ ;  /* 0x000003d12b247825 */ /* 0x040fe200078e00ff */
[----:B------:R-:W-:Y:S02]  /*4c730*/  ISETP.GE.U32.AND.EX P0, PT, R43, R8, PT, P0 ;  /* 0x000000082b00720c */ /* 0x000fe40003f06100 */
[----:B------:R-:W-:Y:S01]  /*4c740*/  IADD3 R45, P4, P5, R45, R72, R3 ;  /* 0x000000482d2d7210 */ /* 0x000fe20007d9e003 */
[----:B------:R-:W-:Y:S01]  /*4c750*/  IMAD.WIDE.U32 R8, R41, 0x3d1, RZ ;  /* 0x000003d129087825 */ /* 0x000fe200078e00ff */
[----:B------:R-:W-:-:S02]  /*4c760*/  SEL R6, RZ, 0x1, P1 ;  /* 0x00000001ff067807 */ /* 0x000fc40000800000 */
[----:B------:R-:W-:Y:S01]  /*4c770*/  SEL R39, RZ, 0x1, P0 ;  /* 0x00000001ff277807 */ /* 0x000fe20000000000 */
[----:B------:R-:W-:Y:S01]  /*4c780*/  IMAD.IADD R3, R35, 0x1, R79 ;  /* 0x0000000123037824 */ /* 0x000fe200078e024f */
[----:B------:R-:W-:Y:S01]  /*4c790*/  IADD3.X R72, PT, PT, RZ, R73, RZ, P4, P5 ;  /* 0x00000049ff487210 */ /* 0x000fe200027ea4ff */
[----:B------:R-:W-:Y:S01]  /*4c7a0*/  IMAD.WIDE.U32 R36, P4, R41, 0x1, R36 ;  /* 0x0000000129247825 */ /* 0x000fe20007880024 */
[----:B------:R-:W-:Y:S02]  /*4c7b0*/  IADD3 R39, P0, P6, R39, R58, R6 ;  /* 0x0000003a27277210 */ /* 0x000fe40007e1e006 */
[----:B------:R-:W-:Y:S02]  /*4c7c0*/  IADD3 R28, P3, PT, R45, R30, RZ ;  /* 0x0000001e2d1c7210 */ /* 0x000fe40007f7e0ff */
[----:B------:R-:W-:Y:S02]  /*4c7d0*/  IADD3 R35, P5, PT, R78, R8, RZ ;  /* 0x000000084e237210 */ /* 0x000fe40007fbe0ff */
[----:B------:R-:W-:-:S02]  /*4c7e0*/  IADD3.X R41, PT, PT, RZ, R59, RZ, P0, P6 ;  /* 0x0000003bff297210 */ /* 0x000fc400007ec4ff */
[----:B------:R-:W-:Y:S01]  /*4c7f0*/  ISETP.GE.U32.AND.EX P2, PT, R3, R7, PT, P2 ;  /* 0x000000070300720c */ /* 0x000fe20003f46120 */
[----:B------:R-:W-:Y:S01]  /*4c800*/  IMAD.X R7, RZ, RZ, RZ, P4 ;  /* 0x000000ffff077224 */ /* 0x000fe200020e06ff */
[----:B------:R-:W-:Y:S01]  /*4c810*/  ISETP.GE.U32.AND P0, PT, R35, R8, PT ;  /* 0x000000082300720c */ /* 0x000fe20003f06070 */
[----:B------:R-:W-:Y:S01]  /*4c820*/  IMAD.X R8, R31, 0x1, R72, P3 ;  /* 0x000000011f087824 */ /* 0x000fe200018e0648 */
[----:B------:R-:W-:Y:S02]  /*4c830*/  IADD3 R9, P3, PT, R9, R36, RZ ;  /* 0x0000002409097210 */ /* 0x000fe40007f7e0ff */
[C---:B------:R-:W-:Y:S02]  /*4c840*/  IADD3 R39, P4, PT, R28.reuse, R39, RZ ;  /* 0x000000271c277210 */ /* 0x040fe40007f9e0ff */
[----:B------:R-:W-:Y:S01]  /*4c850*/  SEL R6, RZ, 0x1, P2 ;  /* 0x00000001ff067807 */ /* 0x000fe20001000000 */
[----:B------:R-:W-:Y:S01]  /*4c860*/  IMAD.X R82, R9, 0x1, R82, P5 ;  /* 0x0000000109527824 */ /* 0x000fe200028e0652 */
[----:B------:R-:W-:Y:S01]  /*4c870*/  ISETP.GE.U32.AND P1, PT, R28, R30, PT ;  /* 0x0000001e1c00720c */ /* 0x000fe20003f26070 */
[----:B------:R-:W-:Y:S01]  /*4c880*/  IMAD.X R41, R8, 0x1, R41, P4 ;  /* 0x0000000108297824 */ /* 0x000fe200020e0629 */
[----:B------:R-:W-:Y:S01]  /*4c890*/  IADD3 R4, P5, P6, R35, R4, R6 ;  /* 0x0000000423047210 */ /* 0x000fe20007ebe006 */
[----:B------:R-:W-:Y:S01]  /*4c8a0*/  IMAD.MOV.U32 R6, RZ, RZ, R37 ;  /* 0x000000ffff067224 */ /* 0x000fe200078e0025 */
[----:B------:R-:W-:-:S02]  /*4c8b0*/  ISETP.GE.U32.AND P2, PT, R39, R28, PT ;  /* 0x0000001c2700720c */ /* 0x000fc40003f46070 */
[----:B------:R-:W-:Y:S01]  /*4c8c0*/  IADD3.X R5, PT, PT, R82, R5, RZ, P5, P6 ;  /* 0x0000000552057210 */ /* 0x000fe20002fec4ff */
[----:B------:R-:W-:Y:S01]  /*4c8d0*/  IMAD.WIDE.U32.X R6, R43, 0x1, R6, P3 ;  /* 0x000000012b067825 */ /* 0x000fe200018e0406 */
[----:B------:R-:W-:Y:S02]  /*4c8e0*/  ISETP.GE.U32.AND P4, PT, R4, R35, PT ;  /* 0x000000230400720c */ /* 0x000fe40003f86070 */
[----:B------:R-:W-:Y:S01]  /*4c8f0*/  ISETP.GE.U32.AND.EX P1, PT, R8, R31, PT, P1 ;  /* 0x0000001f0800720c */ /* 0x000fe20003f26110 */
[C---:B------:R-:W-:Y:S01]  /*4c900*/  IMAD.WIDE.U32 R30, R41.reuse, 0x3d1, RZ ;  /* 0x000003d1291e7825 */ /* 0x040fe200078e00ff */
[----:B------:R-:W-:Y:S02]  /*4c910*/  ISETP.GE.U32.AND.EX P2, PT, R41, R8, PT, P2 ;  /* 0x000000082900720c */ /* 0x000fe40003f46120 */
[----:B------:R-:W-:Y:S02]  /*4c920*/  ISETP.GE.U32.AND.EX P3, PT, R5, R82, PT, P4 ;  /* 0x000000520500720c */ /* 0x000fe40003f66140 */
[----:B------:R-:W-:Y:S01]  /*4c930*/  SEL R32, RZ, 0x1, P1 ;  /* 0x00000001ff207807 */ /* 0x000fe20000800000 */
[----:B------:R-:W-:Y:S01]  /*4c940*/  IMAD.WIDE.U32 R30, P1, R39, 0x1, R30 ;  /* 0x00000001271e7825 */ /* 0x000fe2000782001e */
[----:B------:R-:W-:-:S02]  /*4c950*/  SEL R37, RZ, 0x1, P2 ;  /* 0x00000001ff257807 */ /* 0x000fc40001000000 */
[----:B------:R-:W-:Y:S01]  /*4c960*/  ISETP.GE.U32.AND.EX P0, PT, R82, R9, PT, P0 ;  /* 0x000000095200720c */ /* 0x000fe20003f06100 */
[----:B------:R-:W-:Y:S01]  /*4c970*/  IMAD.WIDE.U32 R8, R39, 0x3d1, RZ ;  /* 0x000003d127087825 */ /* 0x000fe200078e00ff */
[----:B------:R-:W-:Y:S02]  /*4c980*/  SEL R35, RZ, 0x1, P3 ;  /* 0x00000001ff237807 */ /* 0x000fe40001800000 */
[----:B------:R-:W-:Y:S02]  /*4c990*/  IADD3 R37, P2, P3, R37, R52, R32 ;  /* 0x0000003425257210 */ /* 0x000fe40007b5e020 */
[----:B------:R-:W-:Y:S02]  /*4c9a0*/  SEL R28, RZ, 0x1, P0 ;  /* 0x00000001ff1c7807 */ /* 0x000fe40000000000 */
[----:B------:R-:W-:Y:S02]  /*4c9b0*/  IADD3.X R53, PT, PT, RZ, R53, RZ, P2, P3 ;  /* 0x00000035ff357210 */ /* 0x000fe400017e64ff */
[----:B------:R-:W-:-:S02]  /*4c9c0*/  IADD3 R6, P4, P5, R35, R6, R28 ;  /* 0x0000000623067210 */ /* 0x000fc40007d9e01c */
[----:B------:R-:W-:Y:S02]  /*4c9d0*/  IADD3 R29, P0, PT, R29, R8, RZ ;  /* 0x000000081d1d7210 */ /* 0x000fe40007f1e0ff */
[----:B------:R-:W-:Y:S01]  /*4c9e0*/  IADD3 R32, P2, PT, R9, R30, RZ ;  /* 0x0000001e09207210 */ /* 0x000fe20007f5e0ff */
[----:B------:R-:W-:Y:S01]  /*4c9f0*/  IMAD.X R9, RZ, RZ, RZ, P1 ;  /* 0x000000ffff097224 */ /* 0x000fe200008e06ff */
        /* <DEDUP_REMOVED lines=13> */
[----:B------:R-:W-:-:S03]  /*4cad0*/  IMAD.WIDE.U32 R30, P2, R37, 0x1, R28 ;  /* 0x00000001251e7825 */ /* 0x000fc6000784001c */
[----:B------:R-:W-:Y:S01]  /*4cae0*/  IADD3 R8, P0, P1, R35, R8, R32 ;  /* 0x0000000823087210 */ /* 0x000fe2000791e020 */
[----:B------:R-:W-:-:S03]  /*4caf0*/  IMAD.WIDE.U32 R28, R37, 0x3d1, RZ ;  /* 0x000003d1251c7825 */ /* 0x000fc600078e00ff */
[----:B------:R-:W-:Y:S02]  /*4cb00*/  IADD3.X R9, PT, PT, RZ, R9, RZ, P0, P1 ;  /* 0x00000009ff097210 */ /* 0x000fe400007e24ff */
[----:B------:R-:W-:Y:S02]  /*4cb10*/  IADD3 R33, P5, PT, R10, R28, RZ ;  /* 0x0000001c0a217210 */ /* 0x000fe40007fbe0ff */
[----:B------:R-:W-:Y:S01]  /*4cb20*/  IADD3 R30, P3, PT, R29, R30, RZ ;  /* 0x0000001e1d1e7210 */ /* 0x000fe20007f7e0ff */
[----:B------:R-:W-:Y:S01]  /*4cb30*/  IMAD.X R29, RZ, RZ, RZ, P2 ;  /* 0x000000ffff1d7224 */ /* 0x000fe200010e06ff */
[C---:B------:R-:W-:Y:S02]  /*4cb40*/  IADD3 R8, P4, PT, R33.reuse, R8, RZ ;  /* 0x0000000821087210 */ /* 0x040fe40007f9e0ff */
[----:B------:R-:W-:Y:S01]  /*4cb50*/  ISETP.GE.U32.AND P0, PT, R33, R28, PT ;  /* 0x0000001c2100720c */ /* 0x000fe20003f06070 */
[----:B------:R-:W-:Y:S01]  /*4cb60*/  IMAD.X R10, R30, 0x1, R19, P5 ;  /* 0x000000011e0a7824 */ /* 0x000fe200028e0613 */
[----:B------:R-:W-:Y:S01]  /*4cb70*/  ISETP.GE.U32.AND P1, PT, R8, R33, PT ;  /* 0x000000210800720c */ /* 0x000fe20003f26070 */
[----:B------:R-:W-:-:S02]  /*4cb80*/  IMAD.MOV.U32 R28, RZ, RZ, R31 ;  /* 0x000000ffff1c7224 */ /* 0x000fc400078e001f */
        /* <DEDUP_REMOVED lines=53> */
.L_x_250:
        /* <DEDUP_REMOVED lines=12> */
.L_x_251:
        /* <DEDUP_REMOVED lines=12> */
.L_x_252:
[----:B------:R-:W-:Y:S01]  /*4d060*/  IMAD.MOV.U32 R19, RZ, RZ, R8 ;  /* 0x000000ffff137224 */ /* 0x000fe200078e0008 */
[----:B------:R-:W-:Y:S01]  /*4d070*/  UMOV UR4, URZ ;  /* 0x000000ff00047c82 */ /* 0x000fe20008000000 */
[----:B------:R-:W-:Y:S02]  /*4d080*/  IMAD.MOV.U32 R74, RZ, RZ, R9 ;  /* 0x000000ffff4a7224 */ /* 0x000fe400078e0009 */
[----:B------:R-:W-:Y:S02]  /*4d090*/  IMAD.MOV.U32 R82, RZ, RZ, R6 ;  /* 0x000000ffff527224 */ /* 0x000fe400078e0006 */
[----:B------:R-:W-:Y:S02]  /*4d0a0*/  IMAD.MOV.U32 R84, RZ, RZ, R7 ;  /* 0x000000ffff547224 */ /* 0x000fe400078e0007 */
[----:B------:R-:W-:Y:S02]  /*4d0b0*/  IMAD.MOV.U32 R85, RZ, RZ, R4 ;  /* 0x000000ffff557224 */ /* 0x000fe400078e0004 */
[----:B------:R-:W-:-:S02]  /*4d0c0*/  IMAD.MOV.U32 R51, RZ, RZ, R5 ;  /* 0x000000ffff337224 */ /* 0x000fc400078e0005 */
[----:B------:R-:W-:Y:S02]  /*4d0d0*/  IMAD.MOV.U32 R81, RZ, RZ, R10 ;  /* 0x000000ffff517224 */ /* 0x000fe400078e000a */
[----:B------:R-:W-:-:S07]  /*4d0e0*/  IMAD.MOV.U32 R57, RZ, RZ, R3 ;  /* 0x000000ffff397224 */ /* 0x000fce00078e0003 */
.L_x_261:
[----:B------:R-:W-:Y:S01]  /*4d0f0*/  IMAD.WIDE.U32 R20, R57, R81, RZ ;  /* 0x0000005139147225 */ /* 0x000fe200078e00ff */
[----:B------:R-:W-:-:S03]  /*4d100*/  UIADD3 UR4, UPT, UPT, UR4, 0x1, URZ ;  /* 0x0000000104047890 */ /* 0x000fc6000fffe0ff */
[----:B------:R-:W-:Y:S01]  /*4d110*/  IMAD.WIDE.U32 R24, R57, R85, RZ ;  /* 0x0000005539187225 */ /* 0x000fe200078e00ff */
[----:B------:R-:W-:-:S03]  /*4d120*/  UISETP.NE.AND UP0, UPT, UR4, 0x3, UPT ;  /* 0x000000030400788c */ /* 0x000fc6000bf05270 */
[----:B------:R-:W-:-:S04]  /*4d130*/  IMAD.WIDE.U32 R20, P0, R81, R57, R20 ;  /* 0x0000003951147225 */ /* 0x000fc80007800014 */
[----:B------:R-:W-:-:S04]  /*4d140*/  IMAD.WIDE.U32 R22, R81, R81, RZ ;  /* 0x0000005151167225 */ /* 0x000fc800078e00ff */
[CC--:B------:R-:W-:Y:S02]  /*4d150*/  IMAD R32, R51.reuse, R81.reuse, RZ ;  /* 0x0000005133207224 */ /* 0x0c0fe400078e02ff */
[----:B------:R-:W-:-:S04]  /*4d160*/  IMAD.WIDE.U32 R30, P1, R51, R81, R24 ;  /* 0x00000051331e7225 */ /* 0x000fc80007820018 */
[----:B------:R-:W-:-:S04]  /*4d170*/  IMAD.WIDE.U32 R28, R81, R85, RZ ;  /* 0x00000055511c7225 */ /* 0x000fc800078e00ff */
[----:B------:R-:W-:Y:S01]  /*4d180*/  IMAD.X R25, RZ, RZ, RZ, P0 ;  /* 0x000000ffff197224 */ /* 0x000fe200000e06ff */
[----:B------:R-:W-:Y:S01]  /*4d190*/  IADD3 RZ, P0, PT, R23, R20, RZ ;  /* 0x0000001417ff7210 */ /* 0x000fe20007f1e0ff */
[----:B------:R-:W-:Y:S01]  /*4d1a0*/  IMAD.WIDE.U32 R26, R85, R81, RZ ;  /* 0x00000051551a7225 */ /* 0x000fe200078e00ff */
[----:B------:R-:W-:-:S03]  /*4d1b0*/  IADD3 RZ, P3, PT, R29, R30, RZ ;  /* 0x0000001e1dff7210 */ /* 0x000fc60007f7e0ff */
[-C--:B------:R-:W-:Y:S02]  /*4d1c0*/  IMAD R37, R85, R57.reuse, R32 ;  /* 0x0000003955257224 */ /* 0x080fe400078e0220 */
[----:B------:R-:W-:Y:S02]  /*4d1d0*/  IMAD.MOV.U32 R24, RZ, RZ, R21 ;  /* 0x000000ffff187224 */ /* 0x000fe400078e0015 */
[----:B------:R-:W-:Y:S02]  /*4d1e0*/  IMAD.IADD R37, R27, 0x1, R37 ;  /* 0x000000011b257824 */ /* 0x000fe400078e0225 */
[----:B------:R-:W-:-:S03]  /*4d1f0*/  IMAD.WIDE.U32.X R24, R57, R57, R24, P0 ;  /* 0x0000003939187225 */ /* 0x000fc600000e0418 */
[C---:B------:R-:W-:Y:S01]  /*4d200*/  SHF.L.U64.HI R28, R26.reuse, 0x1, R37 ;  /* 0x000000011a1c7819 */ /* 0x040fe20000010225 */
[----:B------:R-:W-:Y:S02]  /*4d210*/  IMAD.SHL.U32 R29, R26, 0x2, RZ ;  /* 0x000000021a1d7824 */ /* 0x000fe400078e00ff */
[----:B------:R-:W-:-:S03]  /*4d220*/  IMAD.WIDE.U32 R22, R84, R82, RZ ;  /* 0x0000005254167225 */ /* 0x000fc600078e00ff */
[----:B------:R-:W-:Y:S01]  /*4d230*/  IADD3 R26, P0, PT, R29, R24, RZ ;  /* 0x000000181d1a7210 */ /* 0x000fe20007f1e0ff */
[----:B------:R-:W-:Y:S02]  /*4d240*/  IMAD.X R35, RZ, RZ, RZ, P1 ;  /* 0x000000ffff237224 */ /* 0x000fe400008e06ff */
[----:B------:R-:W-:Y:S02]  /*4d250*/  IMAD.MOV.U32 R34, RZ, RZ, R31 ;  /* 0x000000ffff227224 */ /* 0x000fe400078e001f */
[----:B------:R-:W-:Y:S01]  /*4d260*/  IMAD.X R27, R28, 0x1, R25, P0 ;  /* 0x000000011c1b7824 */ /* 0x000fe200000e0619 */
[----:B------:R-:W-:Y:S01]  /*4d270*/  ISETP.GE.U32.AND P0, PT, R26, R29, PT ;  /* 0x0000001d1a00720c */ /* 0x000fe20003f06070 */
[----:B------:R-:W-:-:S03]  /*4d280*/  IMAD.WIDE.U32 R30, R51, R85, RZ ;  /* 0x00000055331e7225 */ /* 0x000fc600078e00ff */
[----:B------:R-:W-:Y:S01]  /*4d290*/  ISETP.GE.U32.AND.EX P0, PT, R27, R28, PT, P0 ;  /* 0x0000001c1b00720c */ /* 0x000fe20003f06100 */
[----:B------:R-:W-:-:S03]  /*4d2a0*/  IMAD.WIDE.U32.X R34, R51, R57, R34, P3 ;  /* 0x0000003933227225 */ /* 0x000fc600018e0422 */
[----:B------:R-:W-:Y:S01]  /*4d2b0*/  SEL R36, RZ, 0x1, P0 ;  /* 0x00000001ff247807 */ /* 0x000fe20000000000 */
[----:B------:R-:W-:Y:S01]  /*4d2c0*/  IMAD.WIDE.U32 R44, R82, R82, RZ ;  /* 0x00000052522c7225 */ /* 0x000fe200078e00ff */
[----:B------:R-:W-:-:S03]  /*4d2d0*/  SHF.L.W.U32.HI R37, R37, 0x1, R34 ;  /* 0x0000000125257819 */ /* 0x000fc60000010e22 */
[----:B------:R-:W-:-:S04]  /*4d2e0*/  IMAD.WIDE.U32 R22, P2, R82, R84, R22 ;  /* 0x0000005452167225 */ /* 0x000fc80007840016 */
[----:B------:R-:W-:Y:S01]  /*4d2f0*/  IMAD.WIDE.U32 R32, R85, R85, RZ ;  /* 0x0000005555207225 */ /* 0x000fe200078e00ff */
[----:B------:R-:W-:Y:S02]  /*4d300*/  IADD3 R45, P1, PT, R45, R22, RZ ;  /* 0x000000162d2d7210 */ /* 0x000fe40007f3e0ff */
[----:B------:R-:W-:Y:S01]  /*4d310*/  SHF.L.W.U32.HI R22, R34, 0x1, R35 ;  /* 0x0000000122167819 */ /* 0x000fe20000010e23 */
[----:B------:R-:W-:-:S04]  /*4d320*/  IMAD.WIDE.U32 R30, P5, R85, R51, R30 ;  /* 0x00000033551e7225 */ /* 0x000fc800078a001e */
[----:B------:R-:W-:Y:S01]  /*4d330*/  IMAD.X R35, RZ, RZ, RZ, P5 ;  /* 0x000000ffff237224 */ /* 0x000fe200028e06ff */
[----:B------:R-:W-:Y:S01]  /*4d340*/  IADD3 R47, P5, P6, R36, R32, R37 ;  /* 0x00000020242f7210 */ /* 0x000fe20007ebe025 */
[----:B------:R-:W-:Y:S01]  /*4d350*/  IMAD.WIDE.U32 R24, R74, R19, RZ ;  /* 0x000000134a187225 */ /* 0x000fe200078e00ff */
[----:B------:R-:W-:-:S03]  /*4d360*/  IADD3 R39, P0, PT, R33, R30, RZ ;  /* 0x0000001e21277210 */ /* 0x000fc60007f1e0ff */
[----:B------:R-:W-:Y:S01]  /*4d370*/  IMAD.X R33, RZ, RZ, RZ, P2 ;  /* 0x000000ffff217224 */ /* 0x000fe200010e06ff */
[----:B------:R-:W-:Y:S01]  /*4d380*/  ISETP.GE.U32.AND P2, PT, R47, R32, PT ;  /* 0x000000202f00720c */ /* 0x000fe20003f46070 */
[----:B------:R-:W-:Y:S01]  /*4d390*/  IMAD.MOV.U32 R34, RZ, RZ, R31 ;  /* 0x000000ffff227224 */ /* 0x000fe200078e001f */
[----:B------:R-:W-:Y:S01]  /*4d3a0*/  IADD3.X R40, PT, PT, RZ, R39, R22, P5, P6 ;  /* 0x00000027ff287210 */ /* 0x000fe20002fec416 */
[----:B------:R-:W-:Y:S02]  /*4d3b0*/  IMAD.MOV.U32 R32, RZ, RZ, R23 ;  /* 0x000000ffff207224 */ /* 0x000fe400078e0017 */
[----:B------:R-:W-:Y:S01]  /*4d3c0*/  IMAD.WIDE.U32.X R22, R51, R51, R34, P0 ;  /* 0x0000003333167225 */ /* 0x000fe200000e0422 */
[----:B------:R-:W-:-:S03]  /*4d3d0*/  ISETP.GE.U32.AND.EX P0, PT, R40, R39, PT, P2 ;  /* 0x000000272800720c */ /* 0x000fc60003f06120 */
[----:B------:R-:W-:-:S04]  /*4d3e0*/  IMAD.WIDE.U32 R28, R19, R19, RZ ;  /* 0x00000013131c7225 */ /* 0x000fc800078e00ff */
[----:B------:R-:W-:-:S04]  /*4d3f0*/  IMAD.WIDE.U32 R24, P4, R19, R74, R24 ;  /* 0x0000004a13187225 */ /* 0x000fc80007880018 */
[----:B------:R-:W-:Y:S01]  /*4d400*/  IMAD.X R37, RZ, RZ, RZ, P4 ;  /* 0x000000ffff257224 */ /* 0x000fe200020e06ff */
[----:B------:R-:W-:Y:S01]  /*4d410*/  IADD3 R29, P3, PT, R29, R24, RZ ;  /* 0x000000181d1d7210 */ /* 0x000fe20007f7e0ff */
[----:B------:R-:W-:Y:S02]  /*4d420*/  IMAD.MOV.U32 R36, RZ, RZ, R25 ;  /* 0x000000ffff247224 */ /* 0x000fe400078e0019 */
        /* <DEDUP_REMOVED lines=40> */
.L_x_253:
[-C--:B------:R-:W-:Y:S02]  /*4d6b0*/  IMAD R24, R84, R81.reuse, RZ ;  /* 0x0000005154187224 */ /* 0x080fe400078e02ff */
[----:B------:R-:W-:-:S04]  /*4d6c0*/  IMAD.WIDE.U32 R30, R82, R81, RZ ;  /* 0x00000051521e7225 */ /* 0x000fc800078e00ff */
[----:B------:R-:W-:Y:S02]  /*4d6d0*/  IMAD R41, R82, R57, R24 ;  /* 0x0000003952297224 */ /* 0x000fe400078e0218 */
        /* <DEDUP_REMOVED lines=43> */
.L_x_254:
[----:B------:R-:W-:-:S04]  /*4d990*/  IMAD.WIDE.U32 R36, R57, R19, RZ ;  /* 0x0000001339247225 */ /* 0x000fc800078e00ff */
[----:B------:R-:W-:-:S04]  /*4d9a0*/  IMAD.WIDE.U32 R24, R51, R82, RZ ;  /* 0x0000005233187225 */ /* 0x000fc800078e00ff */
[----:B------:R-:W-:-:S04]  /*4d9b0*/  IMAD.WIDE.U32 R22, R81, R19, RZ ;  /* 0x0000001351167225 */ /* 0x000fc800078e00ff */
[----:B------:R-:W-:-:S04]  /*4d9c0*/  IMAD.WIDE.U32 R36, P2, R74, R81, R36 ;  /* 0x000000514a247225 */ /* 0x000fc80007840024 */
[----:B------:R-:W-:Y:S01]  /*4d9d0*/  IMAD.WIDE.U32 R38, R85, R82, RZ ;  /* 0x0000005255267225 */ /* 0x000fe200078e00ff */
[----:B------:R-:W-:-:S03]  /*4d9e0*/  IADD3 RZ, P6, PT, R23, R36, RZ ;  /* 0x0000002417ff7210 */ /* 0x000fc60007fde0ff */
[----:B------:R-:W-:-:S04]  /*4d9f0*/  IMAD.WIDE.U32 R24, P0, R84, R85, R24 ;  /* 0x0000005554187225 */ /* 0x000fc80007800018 */
[----:B------:R-:W-:Y:S01]  /*4da00*/  IMAD R36, R74, R81, RZ ;  /* 0x000000514a247224 */ /* 0x000fe200078e02ff */
[----:B------:R-:W-:Y:S01]  /*4da10*/  IADD3 RZ, P4, PT, R39, R24, RZ ;  /* 0x0000001827ff7210 */ /* 0x000fe20007f9e0ff */
[----:B------:R-:W-:-:S04]  /*4da20*/  IMAD.WIDE.U32 R22, R51, R19, RZ ;  /* 0x0000001333167225 */ /* 0x000fc800078e00ff */
[----:B------:R-:W-:Y:S02]  /*4da30*/  IMAD R24, R84, R85, RZ ;  /* 0x0000005554187224 */ /* 0x000fe400078e02ff */
[----:B------:R-:W-:-:S04]  /*4da40*/  IMAD.WIDE.U32 R38, R19, R81, RZ ;  /* 0x0000005113267225 */ /* 0x000fc800078e00ff */
[----:B------:R-:W-:Y:S02]  /*4da50*/  IMAD R53, R19, R57, R36 ;  /* 0x0000003913357224 */ /* 0x000fe400078e0224 */
[----:B------:R-:W-:-:S04]  /*4da60*/  IMAD.WIDE.U32 R42, R85, R19, RZ ;  /* 0x00000013552a7225 */ /* 0x000fc800078e00ff */
[----:B------:R-:W-:-:S04]  /*4da70*/  IMAD.WIDE.U32 R22, P3, R74, R85, R22 ;  /* 0x000000554a167225 */ /* 0x000fc80007860016 */
[----:B------:R-:W-:-:S04]  /*4da80*/  IMAD.WIDE.U32 R40, R82, R85, RZ ;  /* 0x0000005552287225 */ /* 0x000fc800078e00ff */
[----:B------:R-:W-:Y:S01]  /*4da90*/  IMAD R49, R82, R51, R24 ;  /* 0x0000003352317224 */ /* 0x000fe200078e0218 */
[C---:B------:R-:W-:Y:S01]  /*4daa0*/  IADD3 R24, P1, PT, R38.reuse, R40, RZ ;  /* 0x0000002826187210 */ /* 0x040fe20007f3e0ff */
[----:B------:R-:W-:Y:S02]  /*4dab0*/  IMAD.SHL.U32 R36, R38, 0x2, RZ ;  /* 0x0000000226247824 */ /* 0x000fe400078e00ff */
[----:B------:R-:W-:Y:S02]  /*4dac0*/  IMAD.IADD R53, R39, 0x1, R53 ;  /* 0x0000000127357824 */ /* 0x000fe400078e0235 */
[----:B------:R-:W-:Y:S01]  /*4dad0*/  IMAD.X R47, RZ, RZ, RZ, P2 ;  /* 0x000000ffff2f7224 */ /* 0x000fe200010e06ff */
[----:B------:R-:W-:Y:S01]  /*4dae0*/  IADD3 RZ, P2, PT, R43, R22, RZ ;  /* 0x000000162bff7210 */ /* 0x000fe20007f5e0ff */
[----:B------:R-:W-:Y:S01]  /*4daf0*/  IMAD.IADD R49, R41, 0x1, R49 ;  /* 0x0000000129317824 */ /* 0x000fe200078e0231 */
[----:B------:R-:W-:Y:S01]  /*4db00*/  IADD3 R41, P5, PT, R36, R55, RZ ;  /* 0x0000003724297210 */ /* 0x000fe20007fbe0ff */
[----:B------:R-:W-:Y:S01]  /*4db10*/  IMAD.MOV.U32 R46, RZ, RZ, R37 ;  /* 0x000000ffff2e7224 */ /* 0x000fe200078e0025 */
[--C-:B------:R-:W-:Y:S01]  /*4db20*/  SHF.L.U64.HI R22, R38, 0x1, R53.reuse ;  /* 0x0000000126167819 */ /* 0x100fe20000010235 */
[----:B------:R-:W-:Y:S01]  /*4db30*/  IMAD.X R39, RZ, RZ, RZ, P0 ;  /* 0x000000ffff277224 */ /* 0x000fe200000e06ff */
[----:B------:R-:W-:Y:S01]  /*4db40*/  ISETP.GE.U32.AND P0, PT, R41, R36, PT ;  /* 0x000000242900720c */ /* 0x000fe20003f06070 */
[----:B------:R-:W-:-:S02]  /*4db50*/  IMAD.X R37, R49, 0x1, R53, P1 ;  /* 0x0000000131257824 */ /* 0x000fc400008e0635 */
[----:B------:R-:W-:Y:S01]  /*4db60*/  IMAD.X R40, R22, 0x1, R48, P5 ;  /* 0x0000000116287824 */ /* 0x000fe200028e0630 */
[----:B------:R-:W-:Y:S01]  /*4db70*/  LEA R36, P5, R24, R55, 0x1 ;  /* 0x0000003718247211 */ /* 0x000fe200078a08ff */
[----:B------:R-:W-:-:S03]  /*4db80*/  IMAD.WIDE.U32.X R46, R74, R57, R46, P6 ;  /* 0x000000394a2e7225 */ /* 0x000fc600030e042e */
[----:B------:R-:W-:Y:S01]  /*4db90*/  ISETP.GE.U32.AND.EX P0, PT, R40, R22, PT, P0 ;  /* 0x000000162800720c */ /* 0x000fe20003f06100 */
[----:B------:R-:W-:Y:S01]  /*4dba0*/  IMAD.MOV.U32 R38, RZ, RZ, R25 ;  /* 0x000000ffff267224 */ /* 0x000fe200078e0019 */
[----:B------:R-:W-:Y:S01]  /*4dbb0*/  ISETP.GE.U32.AND P1, PT, R36, R41, PT ;  /* 0x000000292400720c */ /* 0x000fe20003f26070 */
[----:B------:R-:W-:Y:S01]  /*4dbc0*/  IMAD R42, R74, R85, RZ ;  /* 0x000000554a2a7224 */ /* 0x000fe200078e02ff */
[----:B------:R-:W-:Y:S01]  /*4dbd0*/  LEA.HI.X R37, R24, R48, R37, 0x1, P5 ;  /* 0x0000003018257211 */ /* 0x000fe200028f0c25 */
[C---:B------:R-:W-:Y:S01]  /*4dbe0*/  IMAD.WIDE.U32.X R24, R84.reuse, R51, R38, P4 ;  /* 0x0000003354187225 */ /* 0x040fe200020e0426 */
[----:B------:R-:W-:Y:S02]  /*4dbf0*/  SHF.L.W.U32.HI R41, R53, 0x1, R46 ;  /* 0x0000000135297819 */ /* 0x000fe40000010e2e */
[----:B------:R-:W-:Y:S01]  /*4dc00*/  SEL R22, RZ, 0x1, P0 ;  /* 0x00000001ff167807 */ /* 0x000fe20000000000 */
[----:B------:R-:W-:Y:S01]  /*4dc10*/  IMAD.WIDE.U32 R38, R84, R19, RZ ;  /* 0x0000001354267225 */ /* 0x000fe200078e00ff */
[----:B------:R-:W-:-:S02]  /*4dc20*/  ISETP.GE.U32.AND.EX P0, PT, R37, R40, PT, P1 ;  /* 0x000000282500720c */ /* 0x000fc40003f06110 */
[-C--:B------:R-:W-:Y:S01]  /*4dc30*/  IADD3 R53, P5, P1, R22, R44.reuse, R41 ;  /* 0x0000002c16357210 */ /* 0x080fe200079be029 */
[----:B------:R-:W-:Y:S01]  /*4dc40*/  IMAD.WIDE.U32 R40, R19, R85, RZ ;  /* 0x0000005513287225 */ /* 0x000fe200078e00ff */
[----:B------:R-:W-:Y:S02]  /*4dc50*/  SHF.L.W.U32.HI R22, R49, 0x1, R24 ;  /* 0x0000000131167819 */ /* 0x000fe40000010e18 */
[----:B------:R-:W-:Y:S01]  /*4dc60*/  SHF.L.W.U32.HI R46, R46, 0x1, R47 ;  /* 0x000000012e2e7819 */ /* 0x000fe20000010e2f */
[----:B------:R-:W-:Y:S01]  /*4dc70*/  IMAD R49, R19, R51, R42 ;  /* 0x0000003313317224 */ /* 0x000fe200078e022a */
[----:B------:R-:W-:Y:S02]  /*4dc80*/  SEL R43, RZ, 0x1, P0 ;  /* 0x00000001ff2b7807 */ /* 0x000fe40000000000 */
[----:B------:R-:W-:Y:S01]  /*4dc90*/  SHF.L.W.U32.HI R47, R24, 0x1, R25 ;  /* 0x00000001182f7819 */ /* 0x000fe20000010e19 */
[----:B------:R-:W-:Y:S01]  /*4dca0*/  IMAD.IADD R49, R41, 0x1, R49 ;  /* 0x0000000129317824 */ /* 0x000fe200078e0231 */
[----:B------:R-:W-:Y:S01]  /*4dcb0*/  IADD3 R48, P0, P6, R43, R53, R22 ;  /* 0x000000352b307210 */ /* 0x000fe20007e1e016 */
[----:B------:R-:W-:Y:S01]  /*4dcc0*/  IMAD.SHL.U32 R41, R40, 0x2, RZ ;  /* 0x0000000228297824 */ /* 0x000fe200078e00ff */
[----:B------:R-:W-:Y:S01]  /*4dcd0*/  IADD3.X R46, PT, PT, RZ, R45, R46, P5, P1 ;  /* 0x0000002dff2e7210 */ /* 0x000fe20002fe242e */
[----:B------:R-:W-:Y:S01]  /*4dce0*/  IMAD.WIDE.U32 R42, R82, R19, RZ ;  /* 0x00000013522a7225 */ /* 0x000fe200078e00ff */
[----:B------:R-:W-:-:S02]  /*4dcf0*/  ISETP.GE.U32.AND P1, PT, R53, R44, PT ;  /* 0x0000002c3500720c */ /* 0x000fc40003f26070 */
[----:B------:R-:W-:Y:S01]  /*4dd00*/  IADD3.X R47, PT, PT, RZ, R46, R47, P0, P6 ;  /* 0x0000002eff2f7210 */ /* 0x000fe200007ec42f */
[----:B------:R-:W-:Y:S01]  /*4dd10*/  IMAD.WIDE.U32 R24, P4, R74, R82, R38 ;  /* 0x000000524a187225 */ /* 0x000fe20007880026 */
[----:B------:R-:W-:Y:S02]  /*4dd20*/  SHF.L.U64.HI R42, R40, 0x1, R49 ;  /* 0x00000001282a7819 */ /* 0x000fe40000010231 */
[----:B------:R-:W-:Y:S01]  /*4dd30*/  IADD3 R50, P0, PT, R41, R48, RZ ;  /* 0x0000003029327210 */ /* 0x000fe20007f1e0ff */
[----:B------:R-:W-:Y:S01]  /*4dd40*/  IMAD.X R39, RZ, RZ, RZ, P3 ;  /* 0x000000ffff277224 */ /* 0x000fe200018e06ff */
[----:B------:R-:W-:Y:S01]  /*4dd50*/  ISETP.GE.U32.AND.EX P1, PT, R46, R45, PT, P1 ;  /* 0x0000002d2e00720c */ /* 0x000fe20003f26110 */
[----:B------:R-:W-:Y:S01]  /*4dd60*/  IMAD.MOV.U32 R38, RZ, RZ, R23 ;  /* 0x000000ffff267224 */ /* 0x000fe200078e0017 */
[----:B------:R-:W-:Y:S01]  /*4dd70*/  IADD3 RZ, P3, PT, R43, R24, RZ ;  /* 0x000000182bff7210 */ /* 0x000fe20007f7e0ff */
[C---:B------:R-:W-:Y:S02]  /*4dd80*/  IMAD R24, R74.reuse, R82, RZ ;  /* 0x000000524a187224 */ /* 0x040fe400078e02ff */
[----:B------:R-:W-:Y:S01]  /*4dd90*/  IMAD.WIDE.U32.X R22, R74, R51, R38, P2 ;  /* 0x000000334a167225 */ /* 0x000fe200010e0426 */
[----:B------:R-:W-:-:S03]  /*4dda0*/  ISETP.GE.U32.AND P2, PT, R50, R41, PT ;  /* 0x000000293200720c */ /* 0x000fc60003f46070 */
[----:B------:R-:W-:Y:S01]  /*4ddb0*/  IMAD.X R51, R42, 0x1, R47, P0 ;  /* 0x000000012a337824 */ /* 0x000fe200000e062f */
[----:B------:R-:W-:Y:S01]  /*4ddc0*/  ISETP.GE.U32.AND P0, PT, R48, R53, PT ;  /* 0x000000353000720c */ /* 0x000fe20003f06070 */
[----:B------:R-:W-:Y:S02]  /*4ddd0*/  IMAD R43, R19, R84, R24 ;  /* 0x00000054132b7224 */ /* 0x000fe400078e0218 */
[C---:B------:R-:W-:Y:S01]  /*4dde0*/  IMAD.WIDE.U32 R40, R51.reuse, 0x3d1, RZ ;  /* 0x000003d133287825 */ /* 0x040fe200078e00ff */
[----:B------:R-:W-:Y:S02]  /*4ddf0*/  ISETP.GE.U32.AND.EX P2, PT, R51, R42, PT, P2 ;  /* 0x0000002a3300720c */ /* 0x000fe40003f46120 */
[----:B------:R-:W-:Y:S01]  /*4de00*/  ISETP.GE.U32.AND.EX P0, PT, R47, R46, PT, P0 ;  /* 0x0000002e2f00720c */ /* 0x000fe20003f06100 */
[----:B------:R-:W-:Y:S01]  /*4de10*/  IMAD.WIDE.U32 R44, R19, R82, RZ ;  /* 0x00000052132c7225 */ /* 0x000fe200078e00ff */
[----:B------:R-:W-:Y:S02]  /*4de20*/  SHF.L.W.U32.HI R19, R49, 0x1, R22 ;  /* 0x0000000131137819 */ /* 0x000fe40000010e16 */
[----:B------:R-:W-:Y:S01]  /*4de30*/  SHF.L.W.U32.HI R22, R22, 0x1, R23 ;  /* 0x0000000116167819 */ /* 0x000fe20000010e17 */
[----:B------:R-:W-:Y:S01]  /*4de40*/  IMAD.IADD R49, R45, 0x1, R43 ;  /* 0x000000012d317824 */ /* 0x000fe200078e022b */
[----:B------:R-:W-:Y:S01]  /*4de50*/  SEL R23, RZ, 0x1, P2 ;  /* 0x00000001ff177807 */ /* 0x000fe20001000000 */
[----:B------:R-:W-:-:S04]  /*4de60*/  IMAD.WIDE.U32 R40, P5, R50, 0x1, R40 ;  /* 0x0000000132287825 */ /* 0x000fc800078a0028 */
[----:B------:R-:W-:Y:S02]  /*4de70*/  IMAD.X R39, RZ, RZ, RZ, P4 ;  /* 0x000000ffff277224 */ /* 0x000fe400020e06ff */
        /* <DEDUP_REMOVED lines=17> */
.L_x_255:
        /* <DEDUP_REMOVED lines=15> */
.L_x_256:
[----:B------:R-:W-:Y:S01]  /*4e080*/  IADD3 R19, P0, P1, R23, R34, R19 ;  /* 0x0000002217137210 */ /* 0x000fe2000791e013 */
[C---:B------:R-:W-:Y:S01]  /*4e090*/  IMAD.SHL.U32 R46, R44.reuse, 0x2, RZ ;  /* 0x000000022c2e7824 */ /* 0x040fe200078e00ff */
[----:B------:R-:W-:Y:S01]  /*4e0a0*/  IADD3 R43, P2, PT, R43, R40, RZ ;  /* 0x000000282b2b7210 */ /* 0x000fe20007f5e0ff */
[----:B------:R-:W-:Y:S01]  /*4e0b0*/  IMAD.X R25, RZ, RZ, RZ, P5 ;  /* 0x000000ffff197224 */ /* 0x000fe200028e06ff */
[----:B------:R-:W-:Y:S01]  /*4e0c0*/  IADD3.X R50, PT, PT, RZ, R33, R22, P0, P1 ;  /* 0x00000021ff327210 */ /* 0x000fe200007e2416 */
[----:B------:R-:W-:Y:S01]  /*4e0d0*/  IMAD.MOV.U32 R24, RZ, RZ, R41 ;  /* 0x000000ffff187224 */ /* 0x000fe200078e0029 */
[----:B------:R-:W-:Y:S01]  /*4e0e0*/  SHF.L.U64.HI R48, R44, 0x1, R49 ;  /* 0x000000012c307819 */ /* 0x000fe20000010231 */
[----:B------:R-:W-:Y:S01]  /*4e0f0*/  IMAD.WIDE.U32 R22, R81, R81, R42 ;  /* 0x0000005151167225 */ /* 0x000fe200078e002a */
[----:B------:R-:W-:Y:S02]  /*4e100*/  IADD3 R21, P0, PT, R46, R19, RZ ;  /* 0x000000132e157210 */ /* 0x000fe40007f1e0ff */
[----:B------:R-:W-:Y:S01]  /*4e110*/  ISETP.GE.U32.AND P1, PT, R19, R34, PT ;  /* 0x000000221300720c */ /* 0x000fe20003f26070 */
[----:B------:R-:W-:-:S02]  /*4e120*/  IMAD.IADD R57, R20, 0x1, R23 ;  /* 0x0000000114397824 */ /* 0x000fc400078e0217 */
[----:B------:R-:W-:Y:S01]  /*4e130*/  IMAD.X R47, R48, 0x1, R50, P0 ;  /* 0x00000001302f7824 */ /* 0x000fe200000e0632 */
[----:B------:R-:W-:Y:S01]  /*4e140*/  ISETP.GE.U32.AND.EX P1, PT, R50, R33, PT, P1 ;  /* 0x000000213200720c */ /* 0x000fe20003f26110 */
[----:B------:R-:W-:Y:S01]  /*4e150*/  IMAD.WIDE.U32.X R24, R51, 0x1, R24, P2 ;  /* 0x0000000133187825 */ /* 0x000fe200010e0418 */
[----:B------:R-:W-:Y:S02]  /*4e160*/  ISETP.GE.U32.AND P0, PT, R22, R42, PT ;  /* 0x0000002a1600720c */ /* 0x000fe40003f06070 */
[----:B------:R-:W-:Y:S01]  /*4e170*/  ISETP.GE.U32.AND P2, PT, R21, R46, PT ;  /* 0x0000002e1500720c */ /* 0x000fe20003f46070 */
[----:B------:R-:W-:Y:S01]  /*4e180*/  IMAD.WIDE.U32 R44, R47, 0x3d1, RZ ;  /* 0x000003d12f2c7825 */ /* 0x000fe200078e00ff */
[----:B------:R-:W-:Y:S02]  /*4e190*/  ISETP.GE.U32.AND.EX P0, PT, R57, R43, PT, P0 ;  /* 0x0000002b3900720c */ /* 0x000fe40003f06100 */
[----:B------:R-:W-:Y:S01]  /*4e1a0*/  ISETP.GE.U32.AND.EX P2, PT, R47, R48, PT, P2 ;  /* 0x000000302f00720c */ /* 0x000fe20003f46120 */
[----:B------:R-:W-:Y:S01]  /*4e1b0*/  IMAD.WIDE.U32 R40, R21, 0x3d1, RZ ;  /* 0x000003d115287825 */ /* 0x000fe200078e00ff */
[----:B------:R-:W-:-:S03]  /*4e1c0*/  SEL R85, RZ, 0x1, P0 ;  /* 0x00000001ff557807 */ /* 0x000fc60000000000 */
[----:B------:R-:W-:Y:S01]  /*4e1d0*/  IMAD.WIDE.U32.X R38, R74, R84, R38, P3 ;  /* 0x000000544a267225 */ /* 0x000fe200018e0426 */
[-C--:B------:R-:W-:Y:S02]  /*4e1e0*/  IADD3 R43, P5, PT, R26, R40.reuse, RZ ;  /* 0x000000281a2b7210 */ /* 0x080fe40007fbe0ff */
[----:B------:R-:W-:Y:S01]  /*4e1f0*/  SEL R26, RZ, 0x1, P2 ;  /* 0x00000001ff1a7807 */ /* 0x000fe20001000000 */
[----:B------:R-:W-:Y:S01]  /*4e200*/  IMAD.WIDE.U32 R20, P6, R21, 0x1, R44 ;  /* 0x0000000115147825 */ /* 0x000fe200078c002c */
[----:B------:R-:W-:Y:S02]  /*4e210*/  ISETP.GE.U32.AND P0, PT, R43, R40, PT ;  /* 0x000000282b00720c */ /* 0x000fe40003f06070 */
[----:B------:R-:W-:Y:S01]  /*4e220*/  SHF.L.W.U32.HI R19, R49, 0x1, R38 ;  /* 0x0000000131137819 */ /* 0x000fe20000010e26 */
[----:B------:R-:W-:Y:S01]  /*4e230*/  IMAD.X R33, RZ, RZ, RZ, P6 ;  /* 0x000000ffff217224 */ /* 0x000fe200030e06ff */
[----:B------:R-:W-:Y:S02]  /*4e240*/  IADD3 R40, P4, PT, R41, R20, RZ ;  /* 0x0000001429287210 */ /* 0x000fe40007f9e0ff */
        /* <DEDUP_REMOVED lines=10> */
.L_x_257:
[----:B------:R-:W-:Y:S01]  /*4e2f0*/  IMAD.X R24, R40, 0x1, R27, P5 ;  /* 0x0000000128187824 */ /* 0x000fe200028e061b */
[-C--:B------:R-:W-:Y:S01]  /*4e300*/  IADD3 R23, P5, P6, R26, R28.reuse, R19 ;  /* 0x0000001c1a177210 */ /* 0x080fe20007ebe013 */
[----:B------:R-:W-:Y:S01]  /*4e310*/  IMAD.MOV.U32 R20, RZ, RZ, R21 ;  /* 0x000000ffff147224 */ /* 0x000fe200078e0015 */
[----:B------:R-:W-:Y:S01]  /*4e320*/  ISETP.GE.U32.AND P1, PT, R85, R43, PT ;  /* 0x0000002b5500720c */ /* 0x000fe20003f26070 */
[----:B------:R-:W-:Y:S01]  /*4e330*/  IMAD.MOV.U32 R21, RZ, RZ, R33 ;  /* 0x000000ffff157224 */ /* 0x000fe200078e0021 */
[----:B------:R-:W-:Y:S01]  /*4e340*/  IADD3.X R38, PT, PT, RZ, R29, R38, P5, P6 ;  /* 0x0000001dff267210 */ /* 0x000fe20002fec426 */
[----:B------:R-:W-:Y:S01]  /*4e350*/  IMAD.MOV.U32 R81, RZ, RZ, R22 ;  /* 0x000000ffff517224 */ /* 0x000fe200078e0016 */
        /* <DEDUP_REMOVED lines=94> */
.L_x_258:
        /* <DEDUP_REMOVED lines=16> */
.L_x_259:
        /* <DEDUP_REMOVED lines=15> */
.L_x_260:
[----:B------:R-:W-:Y:S05]  /*4eb30*/  BRA.U UP0, `(.L_x_261) ;  /* 0xffffffe5006c7547 */ /* 0x000fea000b83ffff */
        /* <DEDUP_REMOVED lines=10> */
[-C--:B------:R-:W-:Y:S02]  /*4ebe0*/  IMAD R28, R5, R81.reuse, RZ ;  /* 0x00000051051c7224 */ /* 0x080fe400078e02ff */
[----:B------:R-:W-:-:S04]  /*4ebf0*/  IMAD.WIDE.U32 R30, R4, R81, RZ ;  /* 0x00000051041e7225 */ /* 0x000fc800078e00ff */
[----:B------:R-:W-:-:S04]  /*4ec00*/  IMAD.WIDE.U32.X R38, R3, R57, R38, P1 ;  /* 0x0000003903267225 */ /* 0x000fc800008e0426 */
[----:B------:R-:W-:Y:S01]  /*4ec10*/  IMAD.WIDE.U32 R36, R51, R10, RZ ;  /* 0x0000000a33247225 */ /* 0x000fe200078e00ff */
[----:B------:R-:W-:-:S03]  /*4ec20*/  IADD3 R78, P6, PT, R38, R30, RZ ;  /* 0x0000001e264e7210 */ /* 0x000fc60007fde0ff */
[----:B------:R-:W-:Y:S02]  /*4ec30*/  IMAD R41, R4, R57, R28 ;  /* 0x0000003904297224 */ /* 0x000fe400078e021c */
[----:B------:R-:W-:-:S04]  /*4ec40*/  IMAD.WIDE.U32 R32, R85, R10, RZ ;  /* 0x0000000a55207225 */ /* 0x000fc800078e00ff */
[----:B------:R-:W-:Y:S02]  /*4ec50*/  IMAD.IADD R28, R31, 0x1, R41 ;  /* 0x000000011f1c7824 */ /* 0x000fe400078e0229 */
[----:B------:R-:W-:-:S04]  /*4ec60*/  IMAD.WIDE.U32 R36, P5, R3, R85, R36 ;  /* 0x0000005503247225 */ /* 0x000fc800078a0024 */
[----:B------:R-:W-:-:S04]  /*4ec70*/  IMAD.WIDE.U32 R54, R57, R6, RZ ;  /* 0x0000000639367225 */ /* 0x000fc800078e00ff */
[----:B------:R-:W-:Y:S01]  /*4ec80*/  IMAD.X R80, R28, 0x1, R39, P6 ;  /* 0x000000011c507824 */ /* 0x000fe200030e0627 */
[----:B------:R-:W-:Y:S01]  /*4ec90*/  IADD3 RZ, P6, PT, R33, R36, RZ ;  /* 0x0000002421ff7210 */ /* 0x000fe20007fde0ff */
[----:B------:R-:W-:-:S04]  /*4eca0*/  IMAD.WIDE.U32 R42, R51, R4, RZ ;  /* 0x00000004332a7225 */ /* 0x000fc800078e00ff */
[----:B------:R-:W-:-:S04]  /*4ecb0*/  IMAD.WIDE.U32 R38, R51, R6, RZ ;  /* 0x0000000633267225 */ /* 0x000fc800078e00ff */
[----:B------:R-:W-:Y:S02]  /*4ecc0*/  IMAD.X R53, RZ, RZ, RZ, P5 ;  /* 0x000000ffff357224 */ /* 0x000fe400028e06ff */
[----:B------:R-:W-:Y:S02]  /*4ecd0*/  IMAD.MOV.U32 R52, RZ, RZ, R37 ;  /* 0x000000ffff347224 */ /* 0x000fe400078e0025 */
[----:B------:R-:W-:-:S04]  /*4ece0*/  IMAD.WIDE.U32 R34, R81, R6, RZ ;  /* 0x0000000651227225 */ /* 0x000fc800078e00ff */
[----:B------:R-:W-:-:S04]  /*4ecf0*/  IMAD.WIDE.U32 R54, P1, R7, R81, R54 ;  /* 0x0000005107367225 */ /* 0x000fc80007820036 */
[----:B------:R-:W-:Y:S01]  /*4ed00*/  IMAD.WIDE.U32 R44, R85, R4, RZ ;  /* 0x00000004552c7225 */ /* 0x000fe200078e00ff */
[----:B------:R-:W-:-:S03]  /*4ed10*/  IADD3 RZ, P3, PT, R35, R54, RZ ;  /* 0x0000003623ff7210 */ /* 0x000fc60007f7e0ff */
[----:B------:R-:W-:-:S04]  /*4ed20*/  IMAD.WIDE.U32 R42, P2, R5, R85, R42 ;  /* 0x00000055052a7225 */ /* 0x000fc8000784002a */
[----:B------:R-:W-:-:S04]  /*4ed30*/  IMAD.WIDE.U32 R32, R85, R6, RZ ;  /* 0x0000000655207225 */ /* 0x000fc800078e00ff */
[----:B------:R-:W-:-:S04]  /*4ed40*/  IMAD.WIDE.U32 R38, P5, R7, R85, R38 ;  /* 0x0000005507267225 */ /* 0x000fc800078a0026 */
[----:B------:R-:W-:-:S04]  /*4ed50*/  IMAD.WIDE.U32.X R36, R3, R51, R52, P6 ;  /* 0x0000003303247225 */ /* 0x000fc800030e0434 */
[----:B------:R-:W-:-:S04]  /*4ed60*/  IMAD.WIDE.U32 R46, R51, R8, RZ ;  /* 0x00000008332e7225 */ /* 0x000fc800078e00ff */
[----:B------:R-:W-:-:S04]  /*4ed70*/  IMAD.WIDE.U32 R52, R57, R8, RZ ;  /* 0x0000000839347225 */ /* 0x000fc800078e00ff */
[----:B------:R-:W-:Y:S01]  /*4ed80*/  IMAD.X R41, RZ, RZ, RZ, P0 ;  /* 0x000000ffff297224 */ /* 0x000fe200000e06ff */
[----:B------:R-:W-:Y:S01]  /*4ed90*/  IADD3 RZ, P0, PT, R45, R42, RZ ;  /* 0x0000002a2dff7210 */ /* 0x000fe20007f1e0ff */
[----:B------:R-:W-:Y:S01]  /*4eda0*/  IMAD.X R35, RZ, RZ, RZ, P2 ;  /* 0x000000ffff237224 */ /* 0x000fe200010e06ff */
[----:B------:R-:W-:Y:S01]  /*4edb0*/  IADD3 RZ, P2, PT, R33, R38, RZ ;  /* 0x0000002621ff7210 */ /* 0x000fe20007f5e0ff */
[----:B------:R-:W-:Y:S02]  /*4edc0*/  IMAD.X R45, RZ, RZ, RZ, P1 ;  /* 0x000000ffff2d7224 */ /* 0x000fe400008e06ff */
[----:B------:R-:W-:Y:S02]  /*4edd0*/  IMAD.MOV.U32 R34, RZ, RZ, R43 ;  /* 0x000000ffff227224 */ /* 0x000fe400078e002b */
[----:B------:R-:W-:Y:S02]  /*4ede0*/  IMAD.X R33, RZ, RZ, RZ, P5 ;  /* 0x000000ffff217224 */ /* 0x000fe400028e06ff */
[----:B------:R-:W-:-:S04]  /*4edf0*/  IMAD.WIDE.U32 R48, R85, R8, RZ ;  /* 0x0000000855307225 */ /* 0x000fc800078e00ff */
[----:B------:R-:W-:-:S04]  /*4ee00*/  IMAD.WIDE.U32 R46, P1, R9, R85, R46 ;  /* 0x00000055092e7225 */ /* 0x000fc8000782002e */
[----:B------:R-:W-:Y:S01]  /*4ee10*/  IMAD.WIDE.U32 R62, R84, R10, RZ ;  /* 0x0000000a543e7225 */ /* 0x000fe200078e00ff */
[----:B------:R-:W-:-:S03]  /*4ee20*/  IADD3 RZ, P6, PT, R49, R46, RZ ;  /* 0x0000002e31ff7210 */ /* 0x000fc60007fde0ff */
[----:B------:R-:W-:-:S04]  /*4ee30*/  IMAD.WIDE.U32 R42, R81, R8, RZ ;  /* 0x00000008512a7225 */ /* 0x000fc800078e00ff */
[----:B------:R-:W-:-:S04]  /*4ee40*/  IMAD.WIDE.U32 R52, P5, R9, R81, R52 ;  /* 0x0000005109347225 */ /* 0x000fc800078a0034 */
[----:B------:R-:W-:Y:S02]  /*4ee50*/  IMAD.MOV.U32 R32, RZ, RZ, R39 ;  /* 0x000000ffff207224 */ /* 0x000fe400078e0027 */
[----:B------:R-:W-:-:S04]  /*4ee60*/  IMAD.WIDE.U32.X R34, R5, R51, R34, P0 ;  /* 0x0000003305227225 */ /* 0x000fc800000e0422 */
[----:B------:R-:W-:Y:S01]  /*4ee70*/  IMAD.WIDE.U32.X R32, R7, R51, R32, P2 ;  /* 0x0000003307207225 */ /* 0x000fe200010e0420 */
[----:B------:R-:W-:-:S03]  /*4ee80*/  IADD3 RZ, P2, PT, R43, R52, RZ ;  /* 0x000000342bff7210 */ /* 0x000fc60007f5e0ff */
[----:B------:R-:W-:-:S04]  /*4ee90*/  IMAD.WIDE.U32 R48, R82, R10, RZ ;  /* 0x0000000a52307225 */ /* 0x000fc800078e00ff */
[----:B------:R-:W-:-:S04]  /*4eea0*/  IMAD.WIDE.U32 R62, P0, R3, R82, R62 ;  /* 0x00000052033e7225 */ /* 0x000fc8000780003e */
[----:B------:R-:W-:-:S04]  /*4eeb0*/  IMAD.WIDE.U32 R42, R84, R6, RZ ;  /* 0x00000006542a7225 */ /* 0x000fc800078e00ff */
[----:B------:R-:W-:Y:S02]  /*4eec0*/  IMAD.MOV.U32 R40, RZ, RZ, R29 ;  /* 0x000000ffff287224 */ /* 0x000fe400078e001d */
[----:B------:R-:W-:Y:S01]  /*4eed0*/  IMAD.X R39, RZ, RZ, RZ, P1 ;  /* 0x000000ffff277224 */ /* 0x000fe200008e06ff */
[----:B------:R-:W-:Y:S01]  /*4eee0*/  IADD3 RZ, P1, PT, R49, R62, RZ ;  /* 0x0000003e31ff7210 */ /* 0x000fe20007f3e0ff */
[----:B------:R-:W-:-:S04]  /*4eef0*/  IMAD.WIDE.U32 R58, R84, R4, RZ ;  /* 0x00000004543a7225 */ /* 0x000fc800078e00ff */
[----:B------:R-:W-:-:S04]  /*4ef00*/  IMAD.WIDE.U32.X R40, R5, R57, R40, P4 ;  /* 0x0000003905287225 */ /* 0x000fc800020e0428 */
[----:B------:R-:W-:Y:S02]  /*4ef10*/  IMAD.MOV.U32 R38, RZ, RZ, R47 ;  /* 0x000000ffff267224 */ /* 0x000fe400078e002f */
[-C--:B------:R-:W-:Y:S02]  /*4ef20*/  IMAD R79, R3, R85.reuse, RZ ;  /* 0x00000055034f7224 */ /* 0x080fe400078e02ff */
[-C--:B------:R-:W-:Y:S02]  /*4ef30*/  IMAD R29, R5, R85.reuse, RZ ;  /* 0x00000055051d7224 */ /* 0x080fe400078e02ff */
[-C--:B------:R-:W-:Y:S02]  /*4ef40*/  IMAD R83, R7, R85.reuse, RZ ;  /* 0x0000005507537224 */ /* 0x080fe400078e02ff */
[----:B------:R-:W-:Y:S02]  /*4ef50*/  IMAD R75, R9, R85, RZ ;  /* 0x00000055094b7224 */ /* 0x000fe400078e02ff */
[----:B------:R-:W-:-:S04]  /*4ef60*/  IMAD.WIDE.U32 R48, R82, R6, RZ ;  /* 0x0000000652307225 */ /* 0x000fc800078e00ff */
[----:B------:R-:W-:-:S04]  /*4ef70*/  IMAD.WIDE.U32 R42, P4, R7, R82, R42 ;  /* 0x00000052072a7225 */ /* 0x000fc8000788002a */
[-C--:B------:R-:W-:Y:S02]  /*4ef80*/  IMAD R79, R10, R51.reuse, R79 ;  /* 0x000000330a4f7224 */ /* 0x080fe400078e024f */
[-C--:B------:R-:W-:Y:S02]  /*4ef90*/  IMAD R29, R4, R51.reuse, R29 ;  /* 0x00000033041d7224 */ /* 0x080fe400078e021d */
[-C--:B------:R-:W-:Y:S02]  /*4efa0*/  IMAD R83, R6, R51.reuse, R83 ;  /* 0x0000003306537224 */ /* 0x080fe400078e0253 */
[-C--:B------:R-:W-:Y:S02]  /*4efb0*/  IMAD R75, R8, R51.reuse, R75 ;  /* 0x00000033084b7224 */ /* 0x080fe400078e024b */
[----:B------:R-:W-:-:S04]  /*4efc0*/  IMAD.WIDE.U32.X R38, R9, R51, R38, P6 ;  /* 0x0000003309267225 */ /* 0x000fc800030e0426 */
[----:B------:R-:W-:Y:S01]  /*4efd0*/  IMAD.X R47, RZ, RZ, RZ, P5 ;  /* 0x000000ffff2f7224 */ /* 0x000fe200028e06ff */
[----:B------:R-:W-:Y:S01]  /*4efe0*/  IADD3 RZ, P5, PT, R49, R42, RZ ;  /* 0x0000002a31ff7210 */ /* 0x000fe20007fbe0ff */
[----:B------:R-:W-:-:S04]  /*4eff0*/  IMAD.WIDE.U32 R50, R82, R4, RZ ;  /* 0x0000000452327225 */ /* 0x000fc800078e00ff */
[----:B------:R-:W-:-:S04]  /*4f000*/  IMAD.WIDE.U32 R58, P6, R5, R82, R58 ;  /* 0x00000052053a7225 */ /* 0x000fc800078c003a */
[----:B------:R-:W-:Y:S02]  /*4f010*/  IMAD.MOV.U32 R44, RZ, RZ, R55 ;  /* 0x000000ffff2c7224 */ /* 0x000fe400078e0037 */
[----:B------:R-:W-:-:S04]  /*4f020*/  IMAD.WIDE.U32 R48, R84, R8, RZ ;  /* 0x0000000854307225 */ /* 0x000fc800078e00ff */
[----:B------:R-:W-:Y:S02]  /*4f030*/  IMAD.MOV.U32 R46, RZ, RZ, R53 ;  /* 0x000000ffff2e7224 */ /* 0x000fe400078e0035 */
[-C--:B------:R-:W-:Y:S02]  /*4f040*/  IMAD R42, R7, R81.reuse, RZ ;  /* 0x00000051072a7224 */ /* 0x080fe400078e02ff */
[-C--:B------:R-:W-:Y:S02]  /*4f050*/  IMAD R76, R9, R81.reuse, RZ ;  /* 0x00000051094c7224 */ /* 0x080fe400078e02ff */
[----:B------:R-:W-:Y:S02]  /*4f060*/  IMAD R77, R3, R81, RZ ;  /* 0x00000051034d7224 */ /* 0x000fe400078e02ff */
[----:B------:R-:W-:Y:S01]  /*4f070*/  IMAD.WIDE.U32.X R44, R7, R57, R44, P3 ;  /* 0x00000039072c7225 */ /* 0x000fe200018e042c */
[----:B------:R-:W-:-:S03]  /*4f080*/  IADD3 RZ, P3, PT, R51, R58, RZ ;  /* 0x0000003a33ff7210 */ /* 0x000fc60007f7e0ff */
[----:B------:R-:W-:-:S04]  /*4f090*/  IMAD.WIDE.U32 R50, R74, R10, RZ ;  /* 0x0000000a4a327225 */ /* 0x000fc800078e00ff */
[-C--:B------:R-:W-:Y:S02]  /*4f0a0*/  IMAD R42, R6, R57.reuse, R42 ;  /* 0x00000039062a7224 */ /* 0x080fe400078e022a */
[-C--:B------:R-:W-:Y:S02]  /*4f0b0*/  IMAD R76, R8, R57.reuse, R76 ;  /* 0x00000039084c7224 */ /* 0x080fe400078e024c */
[-C--:B------:R-:W-:Y:S02]  /*4f0c0*/  IMAD R77, R10, R57.reuse, R77 ;  /* 0x000000390a4d7224 */ /* 0x080fe400078e024d */
[----:B------:R-:W-:-:S04]  /*4f0d0*/  IMAD.WIDE.U32.X R46, R9, R57, R46, P2 ;  /* 0x00000039092e7225 */ /* 0x000fc800010e042e */
[----:B------:R-:W-:Y:S02]  /*4f0e0*/  IMAD.X R53, RZ, RZ, RZ, P0 ;  /* 0x000000ffff357224 */ /* 0x000fe400000e06ff */
[----:B------:R-:W-:Y:S02]  /*4f0f0*/  IMAD.MOV.U32 R52, RZ, RZ, R63 ;  /* 0x000000ffff347224 */ /* 0x000fe400078e003f */
[----:B------:R-:W-:-:S04]  /*4f100*/  IMAD.WIDE.U32 R70, R74, R8, RZ ;  /* 0x000000084a467225 */ /* 0x000fc800078e00ff */
[----:B------:R-:W-:-:S04]  /*4f110*/  IMAD.WIDE.U32 R56, R82, R8, RZ ;  /* 0x0000000852387225 */ /* 0x000fc800078e00ff */
[----:B------:R-:W-:-:S04]  /*4f120*/  IMAD.WIDE.U32 R48, P0, R9, R82, R48 ;  /* 0x0000005209307225 */ /* 0x000fc80007800030 */
[----:B------:R-:W-:-:S04]  /*4f130*/  IMAD.WIDE.U32 R62, R74, R4, RZ ;  /* 0x000000044a3e7225 */ /* 0x000fc800078e00ff */
[----:B------:R-:W-:-:S04]  /*4f140*/  IMAD.WIDE.U32 R66, R74, R6, RZ ;  /* 0x000000064a427225 */ /* 0x000fc800078e00ff */
[----:B------:R-:W-:Y:S01]  /*4f150*/  IMAD.X R61, RZ, RZ, RZ, P6 ;  /* 0x000000ffff3d7224 */ /* 0x000fe200030e06ff */
[----:B------:R-:W-:Y:S01]  /*4f160*/  IADD3 RZ, P6, PT, R57, R48, RZ ;  /* 0x0000003039ff7210 */ /* 0x000fe20007fde0ff */
[----:B------:R-:W-:Y:S02]  /*4f170*/  IMAD.MOV.U32 R60, RZ, RZ, R59 ;  /* 0x000000ffff3c7224 */ /* 0x000fe400078e003b */
[----:B------:R-:W-:Y:S02]  /*4f180*/  IMAD.X R69, RZ, RZ, RZ, P0 ;  /* 0x000000ffff457224 */ /* 0x000fe400000e06ff */
[----:B------:R-:W-:-:S04]  /*4f190*/  IMAD.WIDE.U32 R54, R19, R10, RZ ;  /* 0x0000000a13367225 */ /* 0x000fc800078e00ff */
[----:B------:R-:W-:-:S04]  /*4f1a0*/  IMAD.WIDE.U32 R50, P2, R3, R19, R50 ;  /* 0x0000001303327225 */ /* 0x000fc80007840032 */
[----:B------:R-:W-:-:S04]  /*4f1b0*/  IMAD.WIDE.U32.X R60, R5, R84, R60, P3 ;  /* 0x00000054053c7225 */ /* 0x000fc800018e043c */
[----:B------:R-:W-:Y:S02]  /*4f1c0*/  IMAD.X R65, RZ, RZ, RZ, P4 ;  /* 0x000000ffff417224 */ /* 0x000fe400020e06ff */
[----:B------:R-:W-:-:S04]  /*4f1d0*/  IMAD.WIDE.U32 R70, P0, R9, R19, R70 ;  /* 0x0000001309467225 */ /* 0x000fc80007800046 */
[----:B------:R-:W-:-:S04]  /*4f1e0*/  IMAD.WIDE.U32 R56, R19, R6, RZ ;  /* 0x0000000613387225 */ /* 0x000fc800078e00ff */
[----:B------:R-:W-:-:S04]  /*4f1f0*/  IMAD.WIDE.U32 R62, P3, R5, R19, R62 ;  /* 0x00000013053e7225 */ /* 0x000fc8000786003e */
[----:B------:R-:W-:-:S04]  /*4f200*/  IMAD.WIDE.U32 R66, P4, R7, R19, R66 ;  /* 0x0000001307427225 */ /* 0x000fc80007880042 */
[----:B------:R-:W-:Y:S02]  /*4f210*/  IMAD.MOV.U32 R68, RZ, RZ, R49 ;  /* 0x000000ffff447224 */ /* 0x000fe400078e0031 */
[----:B------:R-:W-:Y:S01]  /*4f220*/  IMAD.WIDE.U32.X R52, R3, R84, R52, P1 ;  /* 0x0000005403347225 */ /* 0x000fe200008e0434 */
[----:B------:R-:W-:-:S03]  /*4f230*/  IADD3 RZ, P1, PT, R55, R50, RZ ;  /* 0x0000003237ff7210 */ /* 0x000fc60007f3e0ff */
[----:B------:R-:W-:Y:S01]  /*4f240*/  IMAD.X R49, RZ, RZ, RZ, P0 ;  /* 0x000000ffff317224 */ /* 0x000fe200000e06ff */
[----:B------:R-:W-:Y:S01]  /*4f250*/  ISETP.GE.U32.AND P0, PT, R78, R30, PT ;  /* 0x0000001e4e00720c */ /* 0x000fe20003f06070 */
[----:B------:R-:W-:Y:S01]  /*4f260*/  IMAD.X R31, RZ, RZ, RZ, P3 ;  /* 0x000000ffff1f7224 */ /* 0x000fe200018e06ff */
[----:B------:R-:W-:Y:S01]  /*4f270*/  IADD3 RZ, P3, PT, R57, R66, RZ ;  /* 0x0000004239ff7210 */ /* 0x000fe20007f7e0ff */
[----:B------:R-:W-:Y:S01]  /*4f280*/  IMAD.MOV.U32 R72, RZ, RZ, R51 ;  /* 0x000000ffff487224 */ /* 0x000fe200078e0033 */
[----:B------:R-:W-:Y:S01]  /*4f290*/  ISETP.GE.U32.AND.EX P0, PT, R80, R28, PT, P0 ;  /* 0x0000001c5000720c */ /* 0x000fe20003f06100 */
[----:B------:R-:W-:-:S04]  /*4f2a0*/  IMAD.WIDE.U32 R54, R19, R4, RZ ;  /* 0x0000000413367225 */ /* 0x000fc800078e00ff */
[----:B------:R-:W-:Y:S02]  /*4f2b0*/  IMAD.MOV.U32 R64, RZ, RZ, R43 ;  /* 0x000000ffff407224 */ /* 0x000fe400078e002b */
[----:B------:R-:W-:-:S04]  /*4f2c0*/  IMAD.WIDE.U32 R50, R10, R85, RZ ;  /* 0x000000550a327225 */ /* 0x000fc800078e00ff */
[----:B------:R-:W-:Y:S02]  /*4f2d0*/  IMAD R57, R5, R82, RZ ;  /* 0x0000005205397224 */ /* 0x000fe400078e02ff */
[----:B------:R-:W-:-:S04]  /*4f2e0*/  IMAD.WIDE.U32 R58, R19, R8, RZ ;  /* 0x00000008133a7225 */ /* 0x000fc800078e00ff */
[----:B------:R-:W-:Y:S01]  /*4f2f0*/  IMAD.X R73, RZ, RZ, RZ, P2 ;  /* 0x000000ffff497224 */ /* 0x000fe200010e06ff */
[----:B------:R-:W-:Y:S01]  /*4f300*/  IADD3 RZ, P2, PT, R55, R62, RZ ;  /* 0x0000003e37ff7210 */ /* 0x000fe20007f5e0ff */
[----:B------:R-:W-:Y:S01]  /*4f310*/  IMAD.WIDE.U32.X R64, R7, R84, R64, P5 ;  /* 0x0000005407407225 */ /* 0x000fe200028e0440 */
[----:B------:R-:W-:-:S03]  /*4f320*/  IADD3 R78, P5, PT, R78, R50, RZ ;  /* 0x000000324e4e7210 */ /* 0x000fc60007fbe0ff */
[----:B------:R-:W-:Y:S02]  /*4f330*/  IMAD R58, R4, R84, R57 ;  /* 0x00000054043a7224 */ /* 0x000fe400078e0239 */
[----:B------:R-:W-:Y:S02]  /*4f340*/  IMAD.MOV.U32 R30, RZ, RZ, R63 ;  /* 0x000000ffff1e7224 */ /* 0x000fe400078e003f */
[----:B------:R-:W-:Y:S01]  /*4f350*/  IMAD.MOV.U32 R48, RZ, RZ, R71 ;  /* 0x000000ffff307224 */ /* 0x000fe200078e0047 */
[----:B------:R-:W-:Y:S01]  /*4f360*/  SEL R71, RZ, 0x1, P0 ;  /* 0x00000001ff477807 */ /* 0x000fe20000000000 */
[----:B------:R-:W-:Y:S01]  /*4f370*/  IMAD.IADD R79, R51, 0x1, R79 ;  /* 0x00000001334f7824 */ /* 0x000fe200078e024f */
[----:B------:R-:W-:Y:S01]  /*4f380*/  ISETP.GE.U32.AND P0, PT, R78, R50, PT ;  /* 0x000000324e00720c */ /* 0x000fe20003f06070 */
[----:B------:R-:W-:Y:S02]  /*4f390*/  IMAD R87, R7, R19, RZ ;  /* 0x0000001307577224 */ /* 0x000fe400078e02ff */
[----:B------:R-:W-:-:S04]  /*4f3a0*/  IMAD.WIDE.U32 R56, R6, R81, RZ ;  /* 0x0000005106387225 */ /* 0x000fc800078e00ff */
[-C--:B------:R-:W-:Y:S02]  /*4f3b0*/  IMAD R66, R6, R74.reuse, R87 ;  /* 0x0000004a06427224 */ /* 0x080fe400078e0257 */
[----:B------:R-:W-:Y:S02]  /*4f3c0*/  IMAD.IADD R57, R57, 0x1, R42 ;  /* 0x0000000139397824 */ /* 0x000fe400078e022a */
[----:B------:R-:W-:-:S04]  /*4f3d0*/  IMAD.WIDE.U32.X R72, R3, R74, R72, P1 ;  /* 0x0000004a03487225 */ /* 0x000fc800008e0448 */
[----:B------:R-:W-:Y:S01]  /*4f3e0*/  IMAD.WIDE.U32.X R30, R5, R74, R30, P2 ;  /* 0x0000004a051e7225 */ /* 0x000fe200010e041e */
[----:B------:R-:W-:-:S03]  /*4f3f0*/  IADD3 R87, P1, P2, R56, R40, R71 ;  /* 0x0000002838577210 */ /* 0x000fc60007a3e047 */
[----:B------:R-:W-:Y:S01]  /*4f400*/  IMAD.X R80, R79, 0x1, R80, P5 ;  /* 0x000000014f507824 */ /* 0x000fe200028e0650 */
[----:B------:R-:W-:Y:S01]  /*4f410*/  IADD3.X R42, PT, PT, R57, R41, RZ, P1, P2 ;  /* 0x00000029392a7210 */ /* 0x000fe20000fe44ff */
[----:B------:R-:W-:Y:S01]  /*4f420*/  IMAD.WIDE.U32 R50, R4, R85, RZ ;  /* 0x0000005504327225 */ /* 0x000fe200078e00ff */
[----:B------:R-:W-:Y:S02]  /*4f430*/  ISETP.GE.U32.AND P1, PT, R87, R56, PT ;  /* 0x000000385700720c */ /* 0x000fe40003f26070 */
[----:B------:R-:W-:Y:S01]  /*4f440*/  ISETP.GE.U32.AND.EX P0, PT, R80, R79, PT, P0 ;  /* 0x0000004f5000720c */ /* 0x000fe20003f06100 */
[----:B------:R-:W-:Y:S01]  /*4f450*/  IMAD.IADD R51, R51, 0x1, R29 ;  /* 0x0000000133337824 */ /* 0x000fe200078e021d */
[-C--:B------:R-:W-:Y:S01]  /*4f460*/  IADD3 R71, P2, PT, R87, R50.reuse, RZ ;  /* 0x0000003257477210 */ /* 0x080fe20007f5e0ff */
[----:B------:R-:W-:Y:S01]  /*4f470*/  IMAD.X R55, RZ, RZ, RZ, P4 ;  /* 0x000000ffff377224 */ /* 0x000fe200020e06ff */
[----:B------:R-:W-:Y:S01]  /*4f480*/  SEL R29, RZ, 0x1, P0 ;  /* 0x00000001ff1d7807 */ /* 0x000fe20000000000 */
[----:B------:R-:W-:Y:S01]  /*4f490*/  IMAD.MOV.U32 R54, RZ, RZ, R67 ;  /* 0x000000ffff367224 */ /* 0x000fe200078e0043 */
[----:B------:R-:W-:Y:S01]  /*4f4a0*/  ISETP.GE.U32.AND P0, PT, R71, R50, PT ;  /* 0x000000324700720c */ /* 0x000fe20003f06070 */
[----:B------:R-:W-:Y:S01]  /*4f4b0*/  IMAD.X R50, R51, 0x1, R42, P2 ;  /* 0x0000000133327824 */ /* 0x000fe200010e062a */
[----:B------:R-:W-:Y:S01]  /*4f4c0*/  ISETP.GE.U32.AND.EX P1, PT, R42, R57, PT, P1 ;  /* 0x000000392a00720c */ /* 0x000fe20003f26110 */
[----:B------:R-:W-:Y:S01]  /*4f4d0*/  IMAD.WIDE.U32.X R54, R7, R74, R54, P3 ;  /* 0x0000004a07367225 */ /* 0x000fe200018e0436 */
[----:B------:R-:W-:-:S02]  /*4f4e0*/  IADD3 R29, P2, P3, R71, R36, R29 ;  /* 0x00000024471d7210 */ /* 0x000fc40007b5e01d */
[----:B------:R-:W-:Y:S01]  /*4f4f0*/  ISETP.GE.U32.AND.EX P0, PT, R50, R51, PT, P0 ;  /* 0x000000333200720c */ /* 0x000fe20003f06100 */
[----:B------:R-:W-:Y:S01]  /*4f500*/  IMAD R43, R3, R82, RZ ;  /* 0x00000052032b7224 */ /* 0x000fe200078e02ff */
[----:B------:R-:W-:Y:S01]  /*4f510*/  IADD3 RZ, P4, PT, R59, R70, RZ ;  /* 0x000000463bff7210 */ /* 0x000fe20007f9e0ff */
[----:B------:R-:W-:Y:S01]  /*4f520*/  IMAD.WIDE.U32 R40, R10, R82, RZ ;  /* 0x000000520a287225 */ /* 0x000fe200078e00ff */
[----:B------:R-:W-:Y:S02]  /*4f530*/  IADD3.X R51, PT, PT, R50, R37, RZ, P2, P3 ;  /* 0x0000002532337210 */ /* 0x000fe400017e64ff */
[C---:B------:R-:W-:Y:S01]  /*4f540*/  ISETP.GE.U32.AND P3, PT, R29.reuse, R71, PT ;  /* 0x000000471d00720c */ /* 0x040fe20003f66070 */
[----:B------:R-:W-:Y:S01]  /*4f550*/  IMAD R28, R10, R84, R43 ;  /* 0x000000540a1c7224 */ /* 0x000fe200078e022b */
[----:B------:R-:W-:Y:S01]  /*4f560*/  SEL R71, RZ, 0x1, P1 ;  /* 0x00000001ff477807 */ /* 0x000fe20000800000 */
[----:B------:R-:W-:Y:S01]  /*4f570*/  IMAD.WIDE.U32 R36, R8, R81, RZ ;  /* 0x0000005108247225 */ /* 0x000fe200078e00ff */
[----:B------:R-:W-:-:S02]  /*4f580*/  IADD3 R57, P2, PT, R29, R40, RZ ;  /* 0x000000281d397210 */ /* 0x000fc40007f5e0ff */
[----:B------:R-:W-:Y:S01]  /*4f590*/  ISETP.GE.U32.AND.EX P3, PT, R51, R50, PT, P3 ;  /* 0x000000323300720c */ /* 0x000fe20003f66130 */
[----:B------:R-:W-:Y:S01]  /*4f5a0*/  IMAD.WIDE.U32.X R48, R9, R74, R48, P4 ;  /* 0x0000004a09307225 */ /* 0x000fe200020e0430 */
[----:B------:R-:W-:Y:S02]  /*4f5b0*/  IADD3 R71, P4, P5, R36, R44, R71 ;  /* 0x0000002c24477210 */ /* 0x000fe40007d9e047 */
[----:B------:R-:W-:Y:S01]  /*4f5c0*/  ISETP.GE.U32.AND P1, PT, R57, R40, PT ;  /* 0x000000283900720c */ /* 0x000fe20003f26070 */
[----:B------:R-:W-:Y:S01]  /*4f5d0*/  IMAD.IADD R42, R41, 0x1, R28 ;  /* 0x00000001292a7824 */ /* 0x000fe200078e021c */
[----:B------:R-:W-:Y:S01]  /*4f5e0*/  SEL R40, RZ, 0x1, P0 ;  /* 0x00000001ff287807 */ /* 0x000fe20000000000 */
[----:B------:R-:W-:Y:S01]  /*4f5f0*/  IMAD.WIDE.U32 R28, R6, R85, RZ ;  /* 0x00000055061c7225 */ /* 0x000fe200078e00ff */
[----:B------:R-:W-:-:S03]  /*4f600*/  SEL R41, RZ, 0x1, P3 ;  /* 0x00000001ff297807 */ /* 0x000fc60001800000 */
[----:B------:R-:W-:Y:S02]  /*4f610*/  IMAD.IADD R79, R37, 0x1, R76 ;  /* 0x00000001254f7824 */ /* 0x000fe400078e024c */
[----:B------:R-:W-:Y:S01]  /*4f620*/  IMAD.X R37, R42, 0x1, R51, P2 ;  /* 0x000000012a257824 */ /* 0x000fe200010e0633 */
[----:B------:R-:W-:Y:S01]  /*4f630*/  ISETP.GE.U32.AND P2, PT, R71, R36, PT ;  /* 0x000000244700720c */ /* 0x000fe20003f46070 */
[----:B------:R-:W-:Y:S01]  /*4f640*/  IMAD.IADD R83, R29, 0x1, R83 ;  /* 0x000000011d537824 */ /* 0x000fe200078e0253 */
[----:B------:R-:W-:Y:S01]  /*4f650*/  IADD3.X R44, PT, PT, R79, R45, RZ, P4, P5 ;  /* 0x0000002d4f2c7210 */ /* 0x000fe200027ea4ff */
[----:B------:R-:W-:Y:S01]  /*4f660*/  IMAD.WIDE.U32.X R68, R9, R84, R68, P6 ;  /* 0x0000005409447225 */ /* 0x000fe200030e0444 */
[----:B------:R-:W-:Y:S02]  /*4f670*/  IADD3 R36, P3, PT, R71, R28, RZ ;  /* 0x0000001c47247210 */ /* 0x000fe40007f7e0ff */
[----:B------:R-:W-:Y:S01]  /*4f680*/  IADD3 R45, P4, P5, R41, R34, R40 ;  /* 0x00000022292d7210 */ /* 0x000fe20007d9e028 */
[----:B------:R-:W-:Y:S01]  /*4f690*/  IMAD R67, R3, R19, RZ ;  /* 0x0000001303437224 */ /* 0x000fe200078e02ff */
[----:B------:R-:W-:Y:S01]  /*4f6a0*/  ISETP.GE.U32.AND.EX P2, PT, R44, R79, PT, P2 ;  /* 0x0000004f2c00720c */ /* 0x000fe20003f46120 */
[----:B------:R-:W-:Y:S01]  /*4f6b0*/  IMAD.X R40, R83, 0x1, R44, P3 ;  /* 0x0000000153287824 */ /* 0x000fe200018e062c */
[----:B------:R-:W-:Y:S01]  /*4f6c0*/  IADD3.X R51, PT, PT, RZ, R35, RZ, P4, P5 ;  /* 0x00000023ff337210 */ /* 0x000fe200027ea4ff */
[----:B------:R-:W-:Y:S01]  /*4f6d0*/  IMAD.WIDE.U32 R34, R8, R85, RZ ;  /* 0x0000005508227225 */ /* 0x000fe200078e00ff */
[----:B------:R-:W-:-:S02]  /*4f6e0*/  IADD3 R45, P3, PT, R36, R45, RZ ;  /* 0x0000002d242d7210 */ /* 0x000fc40007f7e0ff */
[----:B------:R-:W-:Y:S01]  /*4f6f0*/  ISETP.GE.U32.AND.EX P0, PT, R37, R42, PT, P1 ;  /* 0x0000002a2500720c */ /* 0x000fe20003f06110 */
[----:B------:R-:W-:Y:S01]  /*4f700*/  IMAD.IADD R75, R35, 0x1, R75 ;  /* 0x00000001234b7824 */ /* 0x000fe200078e024b */
[----:B------:R-:W-:Y:S01]  /*4f710*/  ISETP.GE.U32.AND P1, PT, R36, R28, PT ;  /* 0x0000001c2400720c */ /* 0x000fe20003f26070 */
[----:B------:R-:W-:Y:S01]  /*4f720*/  IMAD.X R51, R40, 0x1, R51, P3 ;  /* 0x0000000128337824 */ /* 0x000fe200018e0633 */
[----:B------:R-:W-:Y:S01]  /*4f730*/  SEL R41, RZ, 0x1, P2 ;  /* 0x00000001ff297807 */ /* 0x000fe20001000000 */
[----:B------:R-:W-:Y:S01]  /*4f740*/  IMAD.WIDE.U32 R28, R4, R82, RZ ;  /* 0x00000052041c7225 */ /* 0x000fe200078e00ff */
[----:B------:R-:W-:Y:S02]  /*4f750*/  ISETP.GE.U32.AND P2, PT, R45, R36, PT ;  /* 0x000000242d00720c */ /* 0x000fe40003f46070 */
[----:B------:R-:W-:Y:S01]  /*4f760*/  ISETP.GE.U32.AND.EX P1, PT, R40, R83, PT, P1 ;  /* 0x000000532800720c */ /* 0x000fe20003f26110 */
[----:B------:R-:W-:Y:S01]  /*4f770*/  IMAD.IADD R58, R29, 0x1, R58 ;  /* 0x000000011d3a7824 */ /* 0x000fe200078e023a */
[----:B------:R-:W-:Y:S01]  /*4f780*/  ISETP.GE.U32.AND.EX P2, PT, R51, R40, PT, P2 ;  /* 0x000000283300720c */ /* 0x000fe20003f46120 */
[----:B------:R-:W-:Y:S01]  /*4f790*/  IMAD R59, R7, R82, RZ ;  /* 0x00000052073b7224 */ /* 0x000fe200078e02ff */
[----:B------:R-:W-:Y:S01]  /*4f7a0*/  IADD3 R41, P4, P6, R34, R46, R41 ;  /* 0x0000002e22297210 */ /* 0x000fe20007e9e029 */
[----:B------:R-:W-:Y:S01]  /*4f7b0*/  IMAD R67, R10, R74, R67 ;  /* 0x0000004a0a437224 */ /* 0x000fe200078e0243 */
[----:B------:R-:W-:Y:S01]  /*4f7c0*/  IADD3 R45, P5, PT, R45, R28, RZ ;  /* 0x0000001c2d2d7210 */ /* 0x000fe20007fbe0ff */
[----:B------:R-:W-:Y:S01]  /*4f7d0*/  IMAD R59, R6, R84, R59 ;  /* 0x00000054063b7224 */ /* 0x000fe200078e023b */
[----:B------:R-:W-:Y:S01]  /*4f7e0*/  SEL R35, RZ, 0x1, P0 ;  /* 0x00000001ff237807 */ /* 0x000fe20000000000 */
[C---:B------:R-:W-:Y:S01]  /*4f7f0*/  IMAD R63, R9.reuse, R82, RZ ;  /* 0x00000052093f7224 */ /* 0x040fe200078e02ff */
[----:B------:R-:W-:Y:S01]  /*4f800*/  SEL R36, RZ, 0x1, P1 ;  /* 0x00000001ff247807 */ /* 0x000fe20000800000 */
[----:B------:R-:W-:Y:S01]  /*4f810*/  IMAD R89, R9, R19, RZ ;  /* 0x0000001309597224 */ /* 0x000fe200078e02ff */
[----:B------:R-:W-:Y:S01]  /*4f820*/  SEL R29, RZ, 0x1, P2 ;  /* 0x00000001ff1d7807 */ /* 0x000fe20001000000 */
[----:B------:R-:W-:Y:S01]  /*4f830*/  IMAD R43, R8, R84, R63 ;  /* 0x00000054082b7224 */ /* 0x000fe200078e023f */
[----:B------:R-:W-:Y:S01]  /*4f840*/  IADD3.X R46, PT, PT, R75, R47, RZ, P4, P6 ;  /* 0x0000002f4b2e7210 */ /* 0x000fe200027ec4ff */
[----:B------:R-:W-:Y:S01]  /*4f850*/  IMAD.X R47, R58, 0x1, R51, P5 ;  /* 0x000000013a2f7824 */ /* 0x000fe200028e0633 */
[----:B------:R-:W-:Y:S01]  /*4f860*/  IADD3 R35, P2, P6, R45, R52, R35 ;  /* 0x000000342d237210 */ /* 0x000fe20007e5e023 */
[----:B------:R-:W-:Y:S01]  /*4f870*/  IMAD R63, R5, R19, RZ ;  /* 0x00000013053f7224 */ /* 0x000fe200078e02ff */
[----:B------:R-:W-:-:S02]  /*4f880*/  ISETP.GE.U32.AND P4, PT, R45, R28, PT ;  /* 0x0000001c2d00720c */ /* 0x000fc40003f86070 */
[----:B------:R-:W-:Y:S01]  /*4f890*/  IADD3 R36, P1, P5, R29, R32, R36 ;  /* 0x000000201d247210 */ /* 0x000fe20007d3e024 */
[----:B------:R-:W-:Y:S01]  /*4f8a0*/  IMAD.WIDE.U32 R28, R10, R19, RZ ;  /* 0x000000130a1c7225 */ /* 0x000fe200078e00ff */
[----:B------:R-:W-:Y:S02]  /*4f8b0*/  ISETP.GE.U32.AND P3, PT, R41, R34, PT ;  /* 0x000000222900720c */ /* 0x000fe40003f66070 */
[----:B------:R-:W-:Y:S01]  /*4f8c0*/  IADD3.X R34, PT, PT, R47, R53, RZ, P2, P6 ;  /* 0x000000352f227210 */ /* 0x000fe200017ec4ff */
[----:B------:R-:W-:Y:S01]  /*4f8d0*/  IMAD.IADD R67, R29, 0x1, R67 ;  /* 0x000000011d437824 */ /* 0x000fe200078e0243 */
[----:B------:R-:W-:Y:S01]  /*4f8e0*/  ISETP.GE.U32.AND P2, PT, R35, R45, PT ;  /* 0x0000002d2300720c */ /* 0x000fe20003f46070 */
[----:B------:R-:W-:Y:S01]  /*4f8f0*/  IMAD R62, R4, R74, R63 ;  /* 0x0000004a043e7224 */ /* 0x000fe200078e023f */
[----:B------:R-:W-:Y:S01]  /*4f900*/  ISETP.GE.U32.AND.EX P0, PT, R47, R58, PT, P4 ;  /* 0x0000003a2f00720c */ /* 0x000fe20003f06140 */
[----:B------:R-:W-:Y:S01]  /*4f910*/  IMAD R63, R8, R74, R89 ;  /* 0x0000004a083f7224 */ /* 0x000fe200078e0259 */
[----:B------:R-:W-:Y:S01]  /*4f920*/  IADD3.X R45, PT, PT, RZ, R33, RZ, P1, P5 ;  /* 0x00000021ff2d7210 */ /* 0x000fe20000fea4ff */
[----:B------:R-:W-:Y:S01]  /*4f930*/  IMAD.WIDE.U32 R32, R6, R82, RZ ;  /* 0x0000005206207225 */ /* 0x000fe200078e00ff */
[----:B------:R-:W-:-:S02]  /*4f940*/  IADD3 R35, P4, PT, R35, R28, RZ ;  /* 0x0000001c23237210 */ /* 0x000fc40007f9e0ff */
[----:B------:R-:W-:Y:S01]  /*4f950*/  IADD3 R36, P5, PT, R41, R36, RZ ;  /* 0x0000002429247210 */ /* 0x000fe20007fbe0ff */
[----:B------:R-:W-:Y:S01]  /*4f960*/  IMAD.IADD R40, R33, 0x1, R59 ;  /* 0x0000000121287824 */ /* 0x000fe200078e023b */
[----:B------:R-:W-:Y:S01]  /*4f970*/  ISETP.GE.U32.AND.EX P2, PT, R34, R47, PT, P2 ;  /* 0x0000002f2200720c */ /* 0x000fe20003f46120 */
[----:B------:R-:W-:Y:S01]  /*4f980*/  IMAD.X R34, R67, 0x1, R34, P4 ;  /* 0x0000000143227824 */ /* 0x000fe200020e0622 */
[----:B------:R-:W-:Y:S01]  /*4f990*/  ISETP.GE.U32.AND P1, PT, R35, R28, PT ;  /* 0x0000001c2300720c */ /* 0x000fe20003f26070 */
[----:B------:R-:W-:Y:S01]  /*4f9a0*/  IMAD.X R47, R46, 0x1, R45, P5 ;  /* 0x000000012e2f7824 */ /* 0x000fe200028e062d */
[----:B------:R-:W-:Y:S02]  /*4f9b0*/  ISETP.GE.U32.AND P4, PT, R36, R41, PT ;  /* 0x000000292400720c */ /* 0x000fe40003f86070 */
[----:B------:R-:W-:Y:S02]  /*4f9c0*/  SEL R28, RZ, 0x1, P0 ;  /* 0x00000001ff1c7807 */ /* 0x000fe40000000000 */
[----:B------:R-:W-:-:S02]  /*4f9d0*/  SEL R33, RZ, 0x1, P2 ;  /* 0x00000001ff217807 */ /* 0x000fc40001000000 */
[----:B------:R-:W-:Y:S02]  /*4f9e0*/  IADD3 R36, P5, PT, R36, R32, RZ ;  /* 0x0000002024247210 */ /* 0x000fe40007fbe0ff */
[----:B------:R-:W-:Y:S01]  /*4f9f0*/  IADD3 R33, P0, P2, R33, R60, R28 ;  /* 0x0000003c21217210 */ /* 0x000fe20007a1e01c */
[----:B------:R-:W-:Y:S01]  /*4fa00*/  IMAD.WIDE.U32 R28, R4, R19, RZ ;  /* 0x00000013041c7225 */ /* 0x000fe200078e00ff */
[----:B------:R-:W-:Y:S02]  /*4fa10*/  ISETP.GE.U32.AND.EX P4, PT, R47, R46, PT, P4 ;  /* 0x0000002e2f00720c */ /* 0x000fe40003f86140 */
[----:B------:R-:W-:Y:S01]  /*4fa20*/  IADD3 R33, P6, PT, R36, R33, RZ ;  /* 0x0000002124217210 */ /* 0x000fe20007fde0ff */
[----:B------:R-:W-:Y:S01]  /*4fa30*/  IMAD.X R47, R40, 0x1, R47, P5 ;  /* 0x00000001282f7824 */ /* 0x000fe200028e062f */
[----:B------:R-:W-:Y:S01]  /*4fa40*/  ISETP.GE.U32.AND P5, PT, R36, R32, PT ;  /* 0x000000202400720c */ /* 0x000fe20003fa6070 */
[----:B------:R-:W-:Y:S01]  /*4fa50*/  IMAD.IADD R45, R29, 0x1, R62 ;  /* 0x000000011d2d7824 */ /* 0x000fe200078e023e */
[----:B------:R-:W-:-:S02]  /*4fa60*/  IADD3.X R32, PT, PT, RZ, R61, RZ, P0, P2 ;  /* 0x0000003dff207210 */ /* 0x000fc400007e44ff */
[----:B------:R-:W-:Y:S02]  /*4fa70*/  ISETP.GE.U32.AND.EX P3, PT, R46, R75, PT, P3 ;  /* 0x0000004b2e00720c */ /* 0x000fe40003f66130 */
[----:B------:R-:W-:Y:S01]  /*4fa80*/  ISETP.GE.U32.AND.EX P1, PT, R34, R67, PT, P1 ;  /* 0x000000432200720c */ /* 0x000fe20003f26110 */
[C---:B------:R-:W-:Y:S01]  /*4fa90*/  IMAD.X R32, R47.reuse, 0x1, R32, P6 ;  /* 0x000000012f207824 */ /* 0x040fe200030e0620 */
[----:B------:R-:W-:Y:S02]  /*4faa0*/  ISETP.GE.U32.AND.EX P0, PT, R47, R40, PT, P5 ;  /* 0x000000282f00720c */ /* 0x000fe40003f06150 */
[C---:B------:R-:W-:Y:S02]  /*4fab0*/  ISETP.GE.U32.AND P2, PT, R33.reuse, R36, PT ;  /* 0x000000242100720c */ /* 0x040fe40003f46070 */
[----:B------:R-:W-:Y:S02]  /*4fac0*/  IADD3 R33, P5, PT, R33, R28, RZ ;  /* 0x0000001c21217210 */ /* 0x000fe40007fbe0ff */
[----:B------:R-:W-:-:S02]  /*4fad0*/  SEL R36, RZ, 0x1, P3 ;  /* 0x00000001ff247807 */ /* 0x000fc40001800000 */
[----:B------:R-:W-:Y:S02]  /*4fae0*/  SEL R51, RZ, 0x1, P4 ;  /* 0x00000001ff337807 */ /* 0x000fe40002000000 */
[----:B------:R-:W-:Y:S02]  /*4faf0*/  SEL R41, RZ, 0x1, P1 ;  /* 0x00000001ff297807 */ /* 0x000fe40000800000 */
[----:B------:R-:W-:Y:S01]  /*4fb00*/  ISETP.GE.U32.AND.EX P2, PT, R32, R47, PT, P2 ;  /* 0x0000002f2000720c */ /* 0x000fe20003f46120 */
[----:B------:R-:W-:Y:S01]  /*4fb10*/  IMAD.X R32, R45, 0x1, R32, P5 ;  /* 0x000000012d207824 */ /* 0x000fe200028e0620 */
[----:B------:R-:W-:Y:S01]  /*4fb20*/  ISETP.GE.U32.AND P3, PT, R33, R28, PT ;  /* 0x0000001c2100720c */ /* 0x000fe20003f66070 */
[----:B------:R-:W-:Y:S01]  /*4fb30*/  IMAD.WIDE.U32 R28, R8, R82, RZ ;  /* 0x00000052081c7225 */ /* 0x000fe200078e00ff */
[----:B------:R-:W-:Y:S02]  /*4fb40*/  IADD3 R51, P1, P4, R51, R38, R36 ;  /* 0x0000002633337210 */ /* 0x000fe40007c3e024 */
[----:B------:R-:W-:Y:S01]  /*4fb50*/  IADD3 R41, P5, P6, R33, R72, R41 ;  /* 0x0000004821297210 */ /* 0x000fe20007ebe029 */
[----:B------:R-:W-:Y:S01]  /*4fb60*/  IMAD.IADD R38, R29, 0x1, R43 ;  /* 0x000000011d267824 */ /* 0x000fe200078e022b */
[----:B------:R-:W-:-:S02]  /*4fb70*/  IADD3.X R47, PT, PT, RZ, R39, RZ, P1, P4 ;  /* 0x00000027ff2f7210 */ /* 0x000fc40000fe84ff */
[----:B------:R-:W-:Y:S02]  /*4fb80*/  IADD3.X R73, PT, PT, R32, R73, RZ, P5, P6 ;  /* 0x0000004920497210 */ /* 0x000fe40002fec4ff */
[----:B------:R-:W-:Y:S02]  /*4fb90*/  SEL R40, RZ, 0x1, P0 ;  /* 0x00000001ff287807 */ /* 0x000fe40000000000 */
[----:B------:R-:W-:Y:S02]  /*4fba0*/  SEL R39, RZ, 0x1, P2 ;  /* 0x00000001ff277807 */ /* 0x000fe40001000000 */
[----:B------:R-:W-:Y:S02]  /*4fbb0*/  IADD3 R36, P5, PT, R51, R28, RZ ;  /* 0x0000001c33247210 */ /* 0x000fe40007fbe0ff */
[----:B------:R-:W-:Y:S02]  /*4fbc0*/  ISETP.GE.U32.AND P2, PT, R41, R33, PT ;  /* 0x000000212900720c */ /* 0x000fe40003f46070 */
[----:B------:R-:W-:Y:S01]  /*4fbd0*/  IADD3 R39, P1, P4, R39, R64, R40 ;  /* 0x0000004027277210 */ /* 0x000fe20007c3e028 */
[----:B------:R-:W-:Y:S01]  /*4fbe0*/  IMAD.X R43, R38, 0x1, R47, P5 ;  /* 0x00000001262b7824 */ /* 0x000fe200028e062f */
[----:B------:R-:W-:Y:S01]  /*4fbf0*/  ISETP.GE.U32.AND P0, PT, R36, R28, PT ;  /* 0x0000001c2400720c */ /* 0x000fe20003f06070 */
[----:B------:R-:W-:Y:S01]  /*4fc00*/  IMAD.WIDE.U32 R28, R73, 0x3d1, RZ ;  /* 0x000003d1491c7825 */ /* 0x000fe200078e00ff */
[----:B------:R-:W-:-:S02]  /*4fc10*/  ISETP.GE.U32.AND.EX P3, PT, R32, R45, PT, P3 ;  /* 0x0000002d2000720c */ /* 0x000fc40003f66130 */
[----:B------:R-:W-:Y:S01]  /*4fc20*/  ISETP.GE.U32.AND.EX P2, PT, R73, R32, PT, P2 ;  /* 0x000000204900720c */ /* 0x000fe20003f46120 */
[----:B------:R-:W-:Y:S01]  /*4fc30*/  IMAD.WIDE.U32 R32, R6, R19, RZ ;  /* 0x0000001306207225 */ /* 0x000fe200078e00ff */
[----:B------:R-:W-:Y:S02]  /*4fc40*/  IADD3.X R42, PT, PT, RZ, R65, RZ, P1, P4 ;  /* 0x00000041ff2a7210 */ /* 0x000fe40000fe84ff */
[----:B------:R-:W-:Y:S01]  /*4fc50*/  IADD3 R39, P4, PT, R36, R39, RZ ;  /* 0x0000002724277210 */ /* 0x000fe20007f9e0ff */
[----:B------:R-:W-:Y:S01]  /*4fc60*/  IMAD.WIDE.U32 R28, P6, R41, 0x1, R28 ;  /* 0x00000001291c7825 */ /* 0x000fe200078c001c */
[C---:B------:R-:W-:Y:S02]  /*4fc70*/  ISETP.GE.U32.AND.EX P0, PT, R43.reuse, R38, PT, P0 ;  /* 0x000000262b00720c */ /* 0x040fe40003f06100 */
[----:B------:R-:W-:Y:S01]  /*4fc80*/  SEL R38, RZ, 0x1, P3 ;  /* 0x00000001ff267807 */ /* 0x000fe20001800000 */
[----:B------:R-:W-:Y:S01]  /*4fc90*/  IMAD.X R42, R43, 0x1, R42, P4 ;  /* 0x000000012b2a7824 */ /* 0x000fe200020e062a */
[----:B------:R-:W-:Y:S01]  /*4fca0*/  SEL R45, RZ, 0x1, P2 ;  /* 0x00000001ff2d7807 */ /* 0x000fe20001000000 */
[----:B------:R-:W-:Y:S01]  /*4fcb0*/  IMAD.WIDE.U32 R40, R41, 0x3d1, RZ ;  /* 0x000003d129287825 */ /* 0x000fe200078e00ff */
[----:B------:R-:W-:-:S02]  /*4fcc0*/  ISETP.GE.U32.AND P1, PT, R39, R36, PT ;  /* 0x000000242700720c */ /* 0x000fc40003f26070 */
[----:B------:R-:W-:Y:S02]  /*4fcd0*/  IADD3 R45, P4, P5, R45, R30, R38 ;  /* 0x0000001e2d2d7210 */ /* 0x000fe40007d9e026 */
[-C--:B------:R-:W-:Y:S01]  /*4fce0*/  IADD3 R36, P3, PT, R39, R32.reuse, RZ ;  /* 0x0000002027247210 */ /* 0x080fe20007f7e0ff */
[----:B------:R-:W-:Y:S01]  /*4fcf0*/  IMAD.IADD R39, R33, 0x1, R66 ;  /* 0x0000000121277824 */ /* 0x000fe200078e0242 */
[----:B------:R-:W-:Y:S01]  /*4fd00*/  ISETP.GE.U32.AND.EX P1, PT, R42, R43, PT, P1 ;  /* 0x0000002b2a00720c */ /* 0x000fe20003f26110 */
[----:B------:R-:W-:Y:S01]  /*4fd10*/  IMAD.X R33, RZ, RZ, RZ, P6 ;  /* 0x000000ffff217224 */ /* 0x000fe200030e06ff */
[----:B------:R-:W-:Y:S01]  /*4fd20*/  IADD3.X R47, PT, PT, RZ, R31, RZ, P4, P5 ;  /* 0x0000001fff2f7210 */ /* 0x000fe200027ea4ff */
[----:B------:R-:W-:Y:S01]  /*4fd30*/  IMAD.X R38, R39, 0x1, R42, P3 ;  /* 0x0000000127267824 */ /* 0x000fe200018e062a */
[----:B------:R-:W-:Y:S01]  /*4fd40*/  IADD3 R45, P4, PT, R36, R45, RZ ;  /* 0x0000002d242d7210 */ /* 0x000fe20007f9e0ff */
[----:B------:R-:W-:Y:S01]  /*4fd50*/  IMAD.WIDE.U32 R42, R8, R19, RZ ;  /* 0x00000013082a7225 */ /* 0x000fe200078e00ff */
[----:B------:R-:W-:-:S02]  /*4fd60*/  ISETP.GE.U32.AND P2, PT, R36, R32, PT ;  /* 0x000000202400720c */ /* 0x000fc40003f46070 */
[----:B------:R-:W-:Y:S01]  /*4fd70*/  IADD3 R41, P3, PT, R41, R28, RZ ;  /* 0x0000001c29297210 */ /* 0x000fe20007f7e0ff */
[----:B------:R-:W-:Y:S01]  /*4fd80*/  IMAD.MOV.U32 R32, RZ, RZ, R29 ;  /* 0x000000ffff207224 */ /* 0x000fe200078e001d */
[----:B------:R-:W-:Y:S01]  /*4fd90*/  SEL R30, RZ, 0x1, P0 ;  /* 0x00000001ff1e7807 */ /* 0x000fe20000000000 */
[----:B------:R-:W-:Y:S01]  /*4fda0*/  IMAD.X R47, R38, 0x1, R47, P4 ;  /* 0x00000001262f7824 */ /* 0x000fe200020e062f */
[----:B------:R-:W-:Y:S01]  /*4fdb0*/  SEL R51, RZ, 0x1, P1 ;  /* 0x00000001ff337807 */ /* 0x000fe20000800000 */
[----:B------:R-:W-:Y:S01]  /*4fdc0*/  IMAD.WIDE.U32 R28, R10, R81, R40 ;  /* 0x000000510a1c7225 */ /* 0x000fe200078e0028 */
[----:B------:R-:W-:Y:S02]  /*4fdd0*/  ISETP.GE.U32.AND P0, PT, R45, R36, PT ;  /* 0x000000242d00720c */ /* 0x000fe40003f06070 */
[----:B------:R-:W-:Y:S01]  /*4fde0*/  IADD3 R51, P4, P5, R51, R68, R30 ;  /* 0x0000004433337210 */ /* 0x000fe20007d9e01e */
[----:B------:R-:W-:Y:S01]  /*4fdf0*/  IMAD.WIDE.U32.X R30, R73, 0x1, R32, P3 ;  /* 0x00000001491e7825 */ /* 0x000fe200018e0420 */
[----:B------:R-:W-:-:S02]  /*4fe00*/  ISETP.GE.U32.AND.EX P2, PT, R38, R39, PT, P2 ;  /* 0x000000272600720c */ /* 0x000fc40003f46120 */
[C---:B------:R-:W-:Y:S01]  /*4fe10*/  ISETP.GE.U32.AND.EX P0, PT, R47.reuse, R38, PT, P0 ;  /* 0x000000262f00720c */ /* 0x040fe20003f06100 */
[----:B------:R-:W-:Y:S01]  /*4fe20*/  IMAD.WIDE.U32 R32, R47, 0x3d1, RZ ;  /* 0x000003d12f207825 */ /* 0x000fe200078e00ff */
[----:B------:R-:W-:Y:S02]  /*4fe30*/  ISETP.GE.U32.AND P1, PT, R28, R40, PT ;  /* 0x000000281c00720c */ /* 0x000fe40003f26070 */
[----:B------:R-:W-:Y:S01]  /*4fe40*/  IADD3.X R40, PT, PT, RZ, R69, RZ, P4, P5 ;  /* 0x00000045ff287210 */ /* 0x000fe200027ea4ff */
[----:B------:R-:W-:Y:S01]  /*4fe50*/  IMAD.IADD R56, R29, 0x1, R77 ;  /* 0x000000011d387824 */ /* 0x000fe200078e024d */
[----:B------:R-:W-:Y:S01]  /*4fe60*/  SEL R29, RZ, 0x1, P2 ;  /* 0x00000001ff1d7807 */ /* 0x000fe20001000000 */
[----:B------:R-:W-:Y:S01]  /*4fe70*/  IMAD.WIDE.U32 R38, R45, 0x3d1, RZ ;  /* 0x000003d12d267825 */ /* 0x000fe200078e00ff */
[----:B------:R-:W-:Y:S02]  /*4fe80*/  SEL R19, RZ, 0x1, P0 ;  /* 0x00000001ff137807 */ /* 0x000fe40000000000 */
[----:B------:R-:W-:Y:S01]  /*4fe90*/  IADD3 R36, P3, PT, R51, R42, RZ ;  /* 0x0000002a33247210 */ /* 0x000fe20007f7e0ff */
[----:B------:R-:W-:Y:S01]  /*4fea0*/  IMAD.WIDE.U32 R32, P4, R45, 0x1, R32 ;  /* 0x000000012d207825 */ /* 0x000fe20007880020 */
[----:B------:R-:W-:-:S02]  /*4feb0*/  ISETP.GE.U32.AND.EX P2, PT, R56, R41, PT, P1 ;  /* 0x000000293800720c */ /* 0x000fc40003f46110 */
[----:B------:R-:W-:Y:S01]  /*4fec0*/  IADD3 R41, P0, P6, R19, R54, R29 ;  /* 0x0000003613297210 */ /* 0x000fe20007e1e01d */
[----:B------:R-:W-:Y:S01]  /*4fed0*/  IMAD.IADD R63, R43, 0x1, R63 ;  /* 0x000000012b3f7824 */ /* 0x000fe200078e023f */
[----:B------:R-:W-:Y:S01]  /*4fee0*/  IADD3 R19, P5, PT, R78, R38, RZ ;  /* 0x000000264e137210 */ /* 0x000fe20007fbe0ff */
[----:B------:R-:W-:Y:S01]  /*4fef0*/  IMAD.MOV.U32 R81, RZ, RZ, R28 ;  /* 0x000000ffff517224 */ /* 0x000fe200078e001c */
[----:B------:R-:W-:Y:S01]  /*4ff00*/  IADD3.X R43, PT, PT, RZ, R55, RZ, P0, P6 ;  /* 0x00000037ff2b7210 */ /* 0x000fe200007ec4ff */
[----:B------:R-:W-:Y:S01]  /*4ff10*/  IMAD.X R40, R63, 0x1, R40, P3 ;  /* 0x000000013f287824 */ /* 0x000fe200018e0628 */
[----:B------:R-:W-:Y:S01]  /*4ff20*/  IADD3 R29, P3, PT, R39, R32, RZ ;  /* 0x00000020271d7210 */ /* 0x000fe20007f7e0ff */
[----:B------:R-:W-:Y:S01]  /*4ff30*/  IMAD.X R39, RZ, RZ, RZ, P4 ;  /* 0x000000ffff277224 */ /* 0x000fe200020e06ff */
[C---:B------:R-:W-:Y:S02]  /*4ff40*/  IADD3 R41, P4, PT, R36.reuse, R41, RZ ;  /* 0x0000002924297210 */ /* 0x040fe40007f9e0ff */
[----:B------:R-:W-:Y:S01]  /*4ff50*/  SEL R85, RZ, 0x1, P2 ;  /* 0x00000001ff557807 */ /* 0x000fe20001000000 */
[----:B------:R-:W-:Y:S01]  /*4ff60*/  IMAD.X R80, R29, 0x1, R80, P5 ;  /* 0x000000011d507824 */ /* 0x000fe200028e0650 */
[----:B------:R-:W-:Y:S01]  /*4ff70*/  ISETP.GE.U32.AND P1, PT, R36, R42, PT ;  /* 0x0000002a2400720c */ /* 0x000fe20003f26070 */
[----:B------:R-:W-:Y:S01]  /*4ff80*/  IMAD.X R43, R40, 0x1, R43, P4 ;  /* 0x00000001282b7824 */ /* 0x000fe200020e062b */
[----:B------:R-:W-:-:S02]  /*4ff90*/  IADD3 R85, P5, P6, R19, R30, R85 ;  /* 0x0000001e13557210 */ /* 0x000fc40007ebe055 */
[----:B------:R-:W-:Y:S02]  /*4ffa0*/  ISETP.GE.U32.AND P2, PT, R41, R36, PT ;  /* 0x000000242900720c */ /* 0x000fe40003f46070 */
[----:B------:R-:W-:Y:S01]  /*4ffb0*/  ISETP.GE.U32.AND P0, PT, R19, R38, PT ;  /* 0x000000261300720c */ /* 0x000fe20003f06070 */
[----:B------:R-:W-:Y:S01]  /*4ffc0*/  IMAD.MOV.U32 R38, RZ, RZ, R33 ;  /* 0x000000ffff267224 */ /* 0x000fe200078e0021 */
[----:B------:R-:W-:Y:S01]  /*4ffd0*/  IADD3.X R51, PT, PT, R80, R31, RZ, P5, P6 ;  /* 0x0000001f50337210 */ /* 0x000fe20002fec4ff */
[----:B------:R-:W-:Y:S01]  /*4ffe0*/  IMAD.WIDE.U32 R30, R43, 0x3d1, RZ ;  /* 0x000003d12b1e7825 */ /* 0x000fe200078e00ff */
[----:B------:R-:W-:Y:S02]  /*4fff0*/  ISETP.GE.U32.AND P4, PT, R85, R19, PT ;  /* 0x000000135500720c */ /* 0x000fe40003f86070 */
[----:B------:R-:W-:Y:S01]  /*50000*/  ISETP.GE.U32.AND.EX P1, PT, R40, R63, PT, P1 ;  /* 0x0000003f2800720c */ /* 0x000fe20003f26110 */
[----:B------:R-:W-:Y:S01]  /*50010*/  IMAD.WIDE.U32.X R38, R47, 0x1, R38, P3 ;  /* 0x000000012f267825 */ /* 0x000fe200018e0426 */
[----:B------:R-:W-:-:S02]  /*50020*/  ISETP.GE.U32.AND.EX P2, PT, R43, R40, PT, P2 ;  /* 0x000000282b00720c */ /* 0x000fc40003f46120 */
[----:B------:R-:W-:Y:S01]  /*50030*/  ISETP.GE.U32.AND.EX P0, PT, R80, R29, PT, P0 ;  /* 0x0000001d5000720c */ /* 0x000fe20003f06100 */
[----:B------:R-:W-:Y:S01]  /*50040*/  IMAD.WIDE.U32 R32, R41, 0x3d1, RZ ;  /* 0x000003d129207825 */ /* 0x000fe200078e00ff */
[----:B------:R-:W-:Y:S02]  /*50050*/  ISETP.GE.U32.AND.EX P3, PT, R51, R80, PT, P4 ;  /* 0x000000503300720c */ /* 0x000fe40003f66140 */
[----:B------:R-:W-:Y:S01]  /*50060*/  SEL R36, RZ, 0x1, P1 ;  /* 0x00000001ff247807 */ /* 0x000fe20000800000 */
[----:B------:R-:W-:Y:S01]  /*50070*/  IMAD.WIDE.U32 R30, P1, R41, 0x1, R30 ;  /* 0x00000001291e7825 */ /* 0x000fe2000782001e */
[----:B------:R-:W-:Y:S02]  /*50080*/  SEL R29, RZ, 0x1, P2 ;  /* 0x00000001ff1d7807 */ /* 0x000fe40001000000 */
[----:B------:R-:W-:Y:S02]  /*50090*/  SEL R19, RZ, 0x1, P3 ;  /* 0x00000001ff137807 */ /* 0x000fe40001800000 */
[----:B------:R-:W-:-:S02]  /*500a0*/  SEL R82, RZ, 0x1, P0 ;  /* 0x00000001ff527807 */ /* 0x000fc40000000000 */
[----:B------:R-:W-:Y:S02]  /*500b0*/  IADD3 R29, P2, P3, R29, R48, R36 ;  /* 0x000000301d1d7210 */ /* 0x000fe40007b5e024 */
[----:B------:R-:W-:Y:S02]  /*500c0*/  IADD3 R82, P4, P5, R19, R38, R82 ;  /* 0x0000002613527210 */ /* 0x000fe40007d9e052 */
[----:B------:R-:W-:Y:S02]  /*500d0*/  IADD3.X R49, PT, PT, RZ, R49, RZ, P2, P3 ;  /* 0x00000031ff317210 */ /* 0x000fe400017e64ff */
[----:B------:R-:W-:Y:S02]  /*500e0*/  IADD3 R57, P0, PT, R57, R32, RZ ;  /* 0x0000002039397210 */ /* 0x000fe40007f1e0ff */
[----:B------:R-:W-:Y:S01]  /*500f0*/  IADD3 R38, P2, PT, R33, R30, RZ ;  /* 0x0000001e21267210 */ /* 0x000fe20007f5e0ff */
[----:B------:R-:W-:Y:S01]  /*50100*/  IMAD.X R33, RZ, RZ, RZ, P1 ;  /* 0x000000ffff217224 */ /* 0x000fe200008e06ff */
[----:B------:R-:W-:-:S02]  /*50110*/  IADD3.X R84, PT, PT, RZ, R39, RZ, P4, P5 ;  /* 0x00000027ff547210 */ /* 0x000fc400027ea4ff */
[C---:B------:R-:W-:Y:S01]  /*50120*/  IADD3 R82, P3, PT, R57.reuse, R82, RZ ;  /* 0x0000005239527210 */ /* 0x040fe20007f7e0ff */
[----:B------:R-:W-:Y:S01]  /*50130*/  IMAD.X R19, R38, 0x1, R37, P0 ;  /* 0x0000000126137824 */ /* 0x000fe200000e0625 */
[----:B------:R-:W-:Y:S01]  /*50140*/  ISETP.GE.U32.AND P0, PT, R57, R32, PT ;  /* 0x000000203900720c */ /* 0x000fe20003f06070 */
[----:B------:R-:W-:Y:S01]  /*50150*/  IMAD.WIDE.U32 R36, R49, 0x3d1, RZ ;  /* 0x000003d131247825 */ /* 0x000fe200078e00ff */
[----:B------:R-:W-:Y:S02]  /*50160*/  ISETP.GE.U32.AND P1, PT, R82, R57, PT ;  /* 0x000000395200720c */ /* 0x000fe40003f26070 */
[C---:B------:R-:W-:Y:S01]  /*50170*/  ISETP.GE.U32.AND.EX P0, PT, R19.reuse, R38, PT, P0 ;  /* 0x000000261300720c */ /* 0x040fe20003f06100 */
[----:B------:R-:W-:Y:S02]  /*50180*/  IMAD.X R84, R19, 0x1, R84, P3 ;  /* 0x0000000113547824 */ /* 0x000fe400018e0654 */
[----:B------:R-:W-:Y:S01]  /*50190*/  IMAD.MOV.U32 R32, RZ, RZ, R31 ;  /* 0x000000ffff207224 */ /* 0x000fe200078e001f */
[----:B------:R-:W-:-:S02]  /*501a0*/  SEL R38, RZ, 0x1, P0 ;  /* 0x00000001ff267807 */ /* 0x000fc40000000000 */
[----:B------:R-:W-:Y:S01]  /*501b0*/  ISETP.GE.U32.AND.EX P1, PT, R84, R19, PT, P1 ;  /* 0x000000135400720c */ /* 0x000fe20003f26110 */
[----:B------:R-:W-:-:S03]  /*501c0*/  IMAD.WIDE.U32.X R30, R43, 0x1, R32, P2 ;  /* 0x000000012b1e7825 */ /* 0x000fc600010e0420 */
[----:B------:R-:W-:Y:S01]  /*501d0*/  SEL R19, RZ, 0x1, P1 ;  /* 0x00000001ff137807 */ /* 0x000fe20000800000 */
[----:B------:R-:W-:-:S03]  /*501e0*/  IMAD.WIDE.U32 R36, P2, R29, 0x1, R36 ;  /* 0x000000011d247825 */ /* 0x000fc60007840024 */
[----:B------:R-:W-:Y:S01]  /*501f0*/  IADD3 R38, P0, P1, R19, R30, R38 ;  /* 0x0000001e13267210 */ /* 0x000fe2000791e026 */
[----:B------:R-:W-:-:S03]  /*50200*/  IMAD.WIDE.U32 R32, R29, 0x3d1, RZ ;  /* 0x000003d11d207825 */ /* 0x000fc600078e00ff */
[----:B------:R-:W-:Y:S01]  /*50210*/  IADD3.X R74, PT, PT, RZ, R31, RZ, P0, P1 ;  /* 0x0000001fff4a7210 */ /* 0x000fe200007e24ff */
[----:B------:R-:W-:Y:S01]  /*50220*/  IMAD.X R31, RZ, RZ, RZ, P2 ;  /* 0x000000ffff1f7224 */ /* 0x000fe200010e06ff */
[----:B------:R-:W-:Y:S02]  /*50230*/  IADD3 R35, P5, PT, R35, R32, RZ ;  /* 0x0000002023237210 */ /* 0x000fe40007fbe0ff */
[----:B------:R-:W-:Y:S02]  /*50240*/  IADD3 R30, P3, PT, R33, R36, RZ ;  /* 0x00000024211e7210 */ /* 0x000fe40007f7e0ff */
[C---:B------:R-:W-:Y:S02]  /*50250*/  IADD3 R19, P4, PT, R35.reuse, R38, RZ ;  /* 0x0000002623137210 */ /* 0x040fe40007f9e0ff */
[----:B------:R-:W-:Y:S01]  /*50260*/  ISETP.GE.U32.AND P0, PT, R35, R32, PT ;  /* 0x000000202300720c */ /* 0x000fe20003f06070 */
[----:B------:R-:W-:Y:S01]  /*50270*/  IMAD.X R29, R30, 0x1, R34, P5 ;  /* 0x000000011e1d7824 */ /* 0x000fe200028e0622 */
[----:B------:R-:W-:-:S03]  /*50280*/  ISETP.GE.U32.AND P1, PT, R19, R35, PT ;  /* 0x000000231300720c */ /* 0x000fc60003f26070 */
        /* <DEDUP_REMOVED lines=53> */
.L_x_262:
        /* <DEDUP_REMOVED lines=12> */
.L_x_263:
        /* <DEDUP_REMOVED lines=12> */
.L_x_264:
[----:B------:R-:W-:-:S05]  /*50760*/  UMOV UR4, URZ ;  /* 0x000000ff00047c82 */ /* 0x000fca0008000000 */
.L_x_273:
[----:B------:R-:W-:Y:S01]  /*50770*/  IMAD.WIDE.U32 R20, R56, R81, RZ ;  /* 0x0000005138147225 */ /* 0x000fe200078e00ff */
[----:B------:R-:W-:-:S03]  /*50780*/  UIADD3 UR4, UPT, UPT, UR4, 0x1, URZ ;  /* 0x0000000104047890 */ /* 0x000fc6000fffe0ff */
[----:B------:R-:W-:Y:S01]  /*50790*/  IMAD.WIDE.U32 R24, R56, R85, RZ ;  /* 0x0000005538187225 */ /* 0x000fe200078e00ff */
[----:B------:R-:W-:-:S03]  /*507a0*/  UISETP.NE.AND UP0, UPT, UR4, 0x3, UPT ;  /* 0x000000030400788c */ /* 0x000fc6000bf05270 */
[----:B------:R-:W-:-:S04]  /*507b0*/  IMAD.WIDE.U32 R20, P0, R81, R56, R20 ;  /* 0x0000003851147225 */ /* 0x000fc80007800014 */
[----:B------:R-:W-:-:S04]  /*507c0*/  IMAD.WIDE.U32 R22, R81, R81, RZ ;  /* 0x0000005151167225 */ /* 0x000fc800078e00ff */
[----:B------:R-:W-:Y:S02]  /*507d0*/  IMAD R32, R51, R81, RZ ;  /* 0x0000005133207224 */ /* 0x000fe400078e02ff */
[----:B------:R-:W-:-:S04]  /*507e0*/  IMAD.WIDE.U32 R30, P1, R81, R51, R24 ;  /* 0x00000033511e7225 */ /* 0x000fc80007820018 */
[----:B------:R-:W-:-:S04]  /*507f0*/  IMAD.WIDE.U32 R28, R81, R85, RZ ;  /* 0x00000055511c7225 */ /* 0x000fc800078e00ff */
[----:B------:R-:W-:Y:S01]  /*50800*/  IMAD.X R25, RZ, RZ, RZ, P0 ;  /* 0x000000ffff197224 */ /* 0x000fe200000e06ff */
[----:B------:R-:W-:Y:S01]  /*50810*/  IADD3 RZ, P0, PT, R23, R20, RZ ;  /* 0x0000001417ff7210 */ /* 0x000fe20007f1e0ff */
[----:B------:R-:W-:Y:S01]  /*50820*/  IMAD.WIDE.U32 R26, R85, R81, RZ ;  /* 0x00000051551a7225 */ /* 0x000fe200078e00ff */
[----:B------:R-:W-:-:S03]  /*50830*/  IADD3 RZ, P3, PT, R29, R30, RZ ;  /* 0x0000001e1dff7210 */ /* 0x000fc60007f7e0ff */
[C---:B------:R-:W-:Y:S02]  /*50840*/  IMAD R37, R56.reuse, R85, R32 ;  /* 0x0000005538257224 */ /* 0x040fe400078e0220 */
        /* <DEDUP_REMOVED lines=78> */
.L_x_265:
        /* <DEDUP_REMOVED lines=46> */
.L_x_266:
        /* <DEDUP_REMOVED lines=12> */
[-C--:B------:R-:W-:Y:S02]  /*510d0*/  IMAD R53, R56, R19.reuse, R36 ;  /* 0x0000001338357224 */ /* 0x080fe400078e0224 */
        /* <DEDUP_REMOVED lines=24> */
[----:B------:R-:W-:Y:S01]  /*51260*/  IMAD.WIDE.U32.X R24, R51, R84, R38, P4 ;  /* 0x0000005433187225 */ /* 0x000fe200020e0426 */
        /* <DEDUP_REMOVED lines=25> */
[----:B------:R-:W-:Y:S02]  /*51400*/  IMAD R24, R74, R82, RZ ;  /* 0x000000524a187224 */ /* 0x000fe400078e02ff */
[----:B------:R-:W-:Y:S01]  /*51410*/  IMAD.WIDE.U32.X R22, R51, R74, R38, P2 ;  /* 0x0000004a33167225 */ /* 0x000fe200010e0426 */
[----:B------:R-:W-:-:S03]  /*51420*/  ISETP.GE.U32.AND P2, PT, R42, R41, PT ;  /* 0x000000292a00720c */ /* 0x000fc60003f46070 */
[----:B------:R-:W-:Y:S01]  /*51430*/  IMAD.X R51, R40, 0x1, R47, P0 ;  /* 0x0000000128337824 */ /* 0x000fe200000e062f */
[----:B------:R-:W-:Y:S01]  /*51440*/  ISETP.GE.U32.AND P0, PT, R48, R53, PT ;  /* 0x000000353000720c */ /* 0x000fe20003f06070 */
[----:B------:R-:W-:-:S03]  /*51450*/  IMAD.WIDE.U32 R82, R19, R82, RZ ;  /* 0x0000005213527225 */ /* 0x000fc600078e00ff */
[----:B------:R-:W-:Y:S01]  /*51460*/  ISETP.GE.U32.AND.EX P0, PT, R47, R46, PT, P0 ;  /* 0x0000002e2f00720c */ /* 0x000fe20003f06100 */
[C---:B------:R-:W-:Y:S01]  /*51470*/  IMAD.WIDE.U32 R38, R51.reuse, 0x3d1, RZ ;  /* 0x000003d133267825 */ /* 0x040fe200078e00ff */
[----:B------:R-:W-:-:S03]  /*51480*/  ISETP.GE.U32.AND.EX P2, PT, R51, R40, PT, P2 ;  /* 0x000000283300720c */ /* 0x000fc60003f46120 */
[----:B------:R-:W-:Y:S01]  /*51490*/  IMAD R47, R84, R19, R24 ;  /* 0x00000013542f7224 */ /* 0x000fe200078e0218 */
[----:B------:R-:W-:Y:S01]  /*514a0*/  SHF.L.W.U32.HI R19, R49, 0x1, R22 ;  /* 0x0000000131137819 */ /* 0x000fe20000010e16 */
[----:B------:R-:W-:Y:S01]  /*514b0*/  IMAD.WIDE.U32 R38, P5, R42, 0x1, R38 ;  /* 0x000000012a267825 */ /* 0x000fe200078a0026 */
[----:B------:R-:W-:Y:S02]  /*514c0*/  SHF.L.W.U32.HI R22, R22, 0x1, R23 ;  /* 0x0000000116167819 */ /* 0x000fe40000010e17 */
[----:B------:R-:W-:Y:S01]  /*514d0*/  SEL R23, RZ, 0x1, P2 ;  /* 0x00000001ff177807 */ /* 0x000fe20001000000 */
[----:B------:R-:W-:-:S04]  /*514e0*/  IMAD.WIDE.U32 R40, R42, 0x3d1, RZ ;  /* 0x000003d12a287825 */ /* 0x000fc800078e00ff */
[----:B------:R-:W-:Y:S02]  /*514f0*/  IMAD.X R43, RZ, RZ, RZ, P4 ;  /* 0x000000ffff2b7224 */ /* 0x000fe400020e06ff */
[----:B------:R-:W-:Y:S02]  /*51500*/  IMAD.IADD R47, R83, 0x1, R47 ;  /* 0x00000001532f7824 */ /* 0x000fe400078e022f */
        /* <DEDUP_REMOVED lines=16> */
.L_x_267:
        /* <DEDUP_REMOVED lines=15> */
.L_x_268:
        /* <DEDUP_REMOVED lines=13> */
[----:B------:R-:W-:Y:S01]  /*517d0*/  IMAD.WIDE.U32.X R74, R84, R74, R42, P3 ;  /* 0x0000004a544a7225 */ /* 0x000fe200018e042a */
[----:B------:R-:W-:-:S03]  /*517e0*/  ISETP.GE.U32.AND P0, PT, R22, R40, PT ;  /* 0x000000281600720c */ /* 0x000fc60003f06070 */
[----:B------:R-:W-:Y:S01]  /*517f0*/  IMAD.WIDE.U32 R42, R45, 0x3d1, RZ ;  /* 0x000003d12d2a7825 */ /* 0x000fe200078e00ff */
[----:B------:R-:W-:Y:S02]  /*51800*/  ISETP.GE.U32.AND.EX P0, PT, R56, R41, PT, P0 ;  /* 0x000000293800720c */ /* 0x000fe40003f06100 */
[----:B------:R-:W-:Y:S01]  /*51810*/  SHF.L.W.U32.HI R19, R47, 0x1, R74 ;  /* 0x000000012f137819 */ /* 0x000fe20000010e4a */
[----:B------:R-:W-:Y:S01]  /*51820*/  IMAD.WIDE.U32.X R24, R51, 0x1, R24, P2 ;  /* 0x0000000133187825 */ /* 0x000fe200010e0418 */
[C---:B------:R-:W-:Y:S02]  /*51830*/  ISETP.GE.U32.AND P2, PT, R21.reuse, R44, PT ;  /* 0x0000002c1500720c */ /* 0x040fe40003f46070 */
[----:B------:R-:W-:Y:S01]  /*51840*/  SEL R85, RZ, 0x1, P0 ;  /* 0x00000001ff557807 */ /* 0x000fe20000000000 */
[----:B------:R-:W-:Y:S01]  /*51850*/  IMAD.WIDE.U32 R38, R21, 0x3d1, RZ ;  /* 0x000003d115267825 */ /* 0x000fe200078e00ff */
[----:B------:R-:W-:Y:S02]  /*51860*/  ISETP.GE.U32.AND.EX P2, PT, R45, R82, PT, P2 ;  /* 0x000000522d00720c */ /* 0x000fe40003f46120 */
[----:B------:R-:W-:Y:S01]  /*51870*/  SHF.L.W.U32.HI R74, R74, 0x1, R75 ;  /* 0x000000014a4a7819 */ /* 0x000fe20000010e4b */
[----:B------:R-:W-:Y:S01]  /*51880*/  IMAD.WIDE.U32 R20, P6, R21, 0x1, R42 ;  /* 0x0000000115147825 */ /* 0x000fe200078c002a */
[----:B------:R-:W-:-:S02]  /*51890*/  IADD3 R41, P5, PT, R26, R38, RZ ;  /* 0x000000261a297210 */ /* 0x000fc40007fbe0ff */
[----:B------:R-:W-:Y:S01]  /*518a0*/  SEL R26, RZ, 0x1, P2 ;  /* 0x00000001ff1a7807 */ /* 0x000fe20001000000 */
[----:B------:R-:W-:Y:S01]  /*518b0*/  IMAD.X R33, RZ, RZ, RZ, P6 ;  /* 0x000000ffff217224 */ /* 0x000fe200030e06ff */
[----:B------:R-:W-:Y:S02]  /*518c0*/  ISETP.GE.U32.AND P0, PT, R41, R38, PT ;  /* 0x000000262900720c */ /* 0x000fe40003f06070 */
[----:B------:R-:W-:Y:S02]  /*518d0*/  IADD3 R38, P4, PT, R39, R20, RZ ;  /* 0x0000001427267210 */ /* 0x000fe40007f9e0ff */
[----:B------:R-:W-:Y:S01]  /*518e0*/  IADD3 R85, P2, P3, R41, R24, R85 ;  /* 0x0000001829557210 */ /* 0x000fe20007b5e055 */
        /* <DEDUP_REMOVED lines=8> */
.L_x_269:
        /* <DEDUP_REMOVED lines=102> */
.L_x_270:
        /* <DEDUP_REMOVED lines=16> */
.L_x_271:
        /* <DEDUP_REMOVED lines=15> */
.L_x_272:
[----:B------:R-:W-:Y:S05]  /*521c0*/  BRA.U UP0, `(.L_x_273) ;  /* 0xffffffe500687547 */ /* 0x000fea000b83ffff */
[----:B------:R-:W-:-:S04]  /*521d0*/  IMAD.WIDE.U32 R20, R56, R10, RZ ;  /* 0x0000000a38147225 */ /* 0x000fc800078e00ff */
[----:B------:R-:W-:-:S04]  /*521e0*/  IMAD.WIDE.U32 R30, R81, R10, RZ ;  /* 0x0000000a511e7225 */ /* 0x000fc800078e00ff */
[----:B------:R-:W-:-:S04]  /*521f0*/  IMAD.WIDE.U32 R32, P1, R3, R81, R20 ;  /* 0x0000005103207225 */ /* 0x000fc80007820014 */
[----:B------:R-:W-:-:S04]  /*52200*/  IMAD.WIDE.U32 R36, R56, R4, RZ ;  /* 0x0000000438247225 */ /* 0x000fc800078e00ff */
[----:B------:R-:W-:Y:S01]  /*52210*/  IMAD.X R39, RZ, RZ, RZ, P1 ;  /* 0x000000ffff277224 */ /* 0x000fe200008e06ff */
[----:B------:R-:W-:Y:S01]  /*52220*/  IADD3 RZ, P1, PT, R31, R32, RZ ;  /* 0x000000201fff7210 */ /* 0x000fe20007f3e0ff */
[----:B------:R-:W-:Y:S02]  /*52230*/  IMAD.MOV.U32 R38, RZ, RZ, R33 ;  /* 0x000000ffff267224 */ /* 0x000fe400078e0021 */
[----:B------:R-:W-:Y:S02]  /*52240*/  IMAD R41, R5, R81, RZ ;  /* 0x0000005105297224 */ /* 0x000fe400078e02ff */
[----:B------:R-:W-:-:S04]  /*52250*/  IMAD.WIDE.U32 R34, R81, R4, RZ ;  /* 0x0000000451227225 */ /* 0x000fc800078e00ff */
[----:B------:R-:W-:-:S04]  /*52260*/  IMAD.WIDE.U32 R20, P0, R5, R81, R36 ;  /* 0x0000005105147225 */ /* 0x000fc80007800024 */
[----:B------:R-:W-:Y:S01]  /*52270*/  IMAD.WIDE.U32 R30, R4, R81, RZ ;  /* 0x00000051041e7225 */ /* 0x000fe200078e00ff */
[----:B------:R-:W-:-:S03]  /*52280*/  IADD3 RZ, P4, PT, R35, R20, RZ ;  /* 0x0000001423ff7210 */ /* 0x000fc60007f9e0ff */
        /* <DEDUP_REMOVED lines=66> */
[----:B------:R-:W-:Y:S02]  /*526b0*/  IMAD.MOV.U32 R46, RZ, RZ, R53 ;  /* 0x000000ffff2e7224 */ /* 0x000fe400078e0035 */
[----:B------:R-:W-:Y:S02]  /*526c0*/  IMAD R53, R9, R81, RZ ;  /* 0x0000005109357224 */ /* 0x000fe400078e02ff */
[----:B------:R-:W-:-:S04]  /*526d0*/  IMAD.WIDE.U32 R48, R84, R8, RZ ;  /* 0x0000000854307225 */ /* 0x000fc800078e00ff */
[-C--:B------:R-:W-:Y:S02]  /*526e0*/  IMAD R31, R7, R81.reuse, RZ ;  /* 0x00000051071f7224 */ /* 0x080fe400078e02ff */
[----:B------:R-:W-:Y:S02]  /*526f0*/  IMAD R77, R3, R81, RZ ;  /* 0x00000051034d7224 */ /* 0x000fe400078e02ff */
[----:B------:R-:W-:Y:S01]  /*52700*/  IMAD.WIDE.U32.X R44, R7, R56, R44, P3 ;  /* 0x00000038072c7225 */ /* 0x000fe200018e042c */
[----:B------:R-:W-:-:S03]  /*52710*/  IADD3 RZ, P3, PT, R51, R58, RZ ;  /* 0x0000003a33ff7210 */ /* 0x000fc60007f7e0ff */
[----:B------:R-:W-:Y:S02]  /*52720*/  IMAD R76, R8, R56, R53 ;  /* 0x00000038084c7224 */ /* 0x000fe400078e0235 */
[----:B------:R-:W-:-:S04]  /*52730*/  IMAD.WIDE.U32 R50, R74, R10, RZ ;  /* 0x0000000a4a327225 */ /* 0x000fc800078e00ff */
[----:B------:R-:W-:Y:S02]  /*52740*/  IMAD.X R53, RZ, RZ, RZ, P0 ;  /* 0x000000ffff357224 */ /* 0x000fe400000e06ff */
[----:B------:R-:W-:-:S04]  /*52750*/  IMAD.WIDE.U32 R70, R74, R8, RZ ;  /* 0x000000084a467225 */ /* 0x000fc800078e00ff */
[-C--:B------:R-:W-:Y:S02]  /*52760*/  IMAD R42, R6, R56.reuse, R31 ;  /* 0x00000038062a7224 */ /* 0x080fe400078e021f */
[-C--:B------:R-:W-:Y:S02]  /*52770*/  IMAD R77, R10, R56.reuse, R77 ;  /* 0x000000380a4d7224 */ /* 0x080fe400078e024d */
[----:B------:R-:W-:-:S04]  /*52780*/  IMAD.WIDE.U32.X R46, R9, R56, R46, P2 ;  /* 0x00000038092e7225 */ /* 0x000fc800010e042e */
[----:B------:R-:W-:-:S04]  /*52790*/  IMAD.WIDE.U32 R48, P0, R9, R82, R48 ;  /* 0x0000005209307225 */ /* 0x000fc80007800030 */
[----:B------:R-:W-:Y:S02]  /*527a0*/  IMAD.MOV.U32 R52, RZ, RZ, R63 ;  /* 0x000000ffff347224 */ /* 0x000fe400078e003f */
[----:B------:R-:W-:-:S04]  /*527b0*/  IMAD.WIDE.U32 R56, R82, R8, RZ ;  /* 0x0000000852387225 */ /* 0x000fc800078e00ff */
        /* <DEDUP_REMOVED lines=8> */
[----:B------:R-:W-:-:S04]  /*52840*/  IMAD.WIDE.U32 R70, P0, R9, R19, R70 ;  /* 0x0000001309467225 */ /* 0x000fc80007800046 */
[----:B------:R-:W-:-:S04]  /*52850*/  IMAD.WIDE.U32.X R60, R5, R84, R60, P3 ;  /* 0x00000054053c7225 */ /* 0x000fc800018e043c */
[----:B------:R-:W-:Y:S02]  /*52860*/  IMAD.X R65, RZ, RZ, RZ, P4 ;  /* 0x000000ffff417224 */ /* 0x000fe400020e06ff */
        /* <DEDUP_REMOVED lines=8> */
[----:B------:R-:W-:Y:S02]  /*528f0*/  IMAD.MOV.U32 R72, RZ, RZ, R51 ;  /* 0x000000ffff487224 */ /* 0x000fe400078e0033 */
[----:B------:R-:W-:Y:S01]  /*52900*/  IMAD.WIDE.U32 R54, R19, R4, RZ ;  /* 0x0000000413367225 */ /* 0x000fe200078e00ff */
[----:B------:R-:W-:-:S03]  /*52910*/  ISETP.GE.U32.AND.EX P0, PT, R80, R20, PT, P0 ;  /* 0x000000145000720c */ /* 0x000fc60003f06100 */
[----:B------:R-:W-:Y:S01]  /*52920*/  IMAD.X R31, RZ, RZ, RZ, P3 ;  /* 0x000000ffff1f7224 */ /* 0x000fe200018e06ff */
[----:B------:R-:W-:Y:S01]  /*52930*/  IADD3 RZ, P3, PT, R57, R66, RZ ;  /* 0x0000004239ff7210 */ /* 0x000fe20007f7e0ff */
[----:B------:R-:W-:Y:S02]  /*52940*/  IMAD.MOV.U32 R64, RZ, RZ, R43 ;  /* 0x000000ffff407224 */ /* 0x000fe400078e002b */
[----:B------:R-:W-:Y:S02]  /*52950*/  IMAD.MOV.U32 R30, RZ, RZ, R63 ;  /* 0x000000ffff1e7224 */ /* 0x000fe400078e003f */
[----:B------:R-:W-:-:S04]  /*52960*/  IMAD.WIDE.U32 R50, R10, R85, RZ ;  /* 0x000000550a327225 */ /* 0x000fc800078e00ff */
[-C--:B------:R-:W-:Y:S02]  /*52970*/  IMAD R63, R9, R82.reuse, RZ ;  /* 0x00000052093f7224 */ /* 0x080fe400078e02ff */
[----:B------:R-:W-:Y:S02]  /*52980*/  IMAD R57, R7, R82, RZ ;  /* 0x0000005207397224 */ /* 0x000fe400078e02ff */
[----:B------:R-:W-:-:S04]  /*52990*/  IMAD.WIDE.U32 R58, R19, R8, RZ ;  /* 0x00000008133a7225 */ /* 0x000fc800078e00ff */
[----:B------:R-:W-:Y:S02]  /*529a0*/  IMAD R43, R3, R82, RZ ;  /* 0x00000052032b7224 */ /* 0x000fe400078e02ff */
[----:B------:R-:W-:Y:S01]  /*529b0*/  IMAD.X R73, RZ, RZ, RZ, P2 ;  /* 0x000000ffff497224 */ /* 0x000fe200010e06ff */
[----:B------:R-:W-:Y:S01]  /*529c0*/  IADD3 RZ, P2, PT, R55, R62, RZ ;  /* 0x0000003e37ff7210 */ /* 0x000fe20007f5e0ff */
[----:B------:R-:W-:Y:S01]  /*529d0*/  IMAD.WIDE.U32.X R64, R7, R84, R64, P5 ;  /* 0x0000005407407225 */ /* 0x000fe200028e0440 */
[----:B------:R-:W-:-:S03]  /*529e0*/  IADD3 R78, P5, PT, R78, R50, RZ ;  /* 0x000000324e4e7210 */ /* 0x000fc60007fbe0ff */
[-C--:B------:R-:W-:Y:S02]  /*529f0*/  IMAD R58, R8, R84.reuse, R63 ;  /* 0x00000054083a7224 */ /* 0x080fe400078e023f */
[-C--:B------:R-:W-:Y:S02]  /*52a00*/  IMAD R62, R6, R84.reuse, R57 ;  /* 0x00000054063e7224 */ /* 0x080fe400078e0239 */
[----:B------:R-:W-:Y:S02]  /*52a10*/  IMAD.IADD R79, R51, 0x1, R79 ;  /* 0x00000001334f7824 */ /* 0x000fe400078e024f */
[-C--:B------:R-:W-:Y:S02]  /*52a20*/  IMAD R63, R3, R19.reuse, RZ ;  /* 0x00000013033f7224 */ /* 0x080fe400078e02ff */
[----:B------:R-:W-:Y:S01]  /*52a30*/  IMAD R20, R10, R84, R43 ;  /* 0x000000540a147224 */ /* 0x000fe200078e022b */
[----:B------:R-:W-:Y:S01]  /*52a40*/  SEL R43, RZ, 0x1, P0 ;  /* 0x00000001ff2b7807 */ /* 0x000fe20000000000 */
[----:B------:R-:W-:Y:S01]  /*52a50*/  IMAD R87, R9, R19, RZ ;  /* 0x0000001309577224 */ /* 0x000fe200078e02ff */
[----:B------:R-:W-:Y:S01]  /*52a60*/  ISETP.GE.U32.AND P0, PT, R78, R50, PT ;  /* 0x000000324e00720c */ /* 0x000fe20003f06070 */
[----:B------:R-:W-:-:S04]  /*52a70*/  IMAD.WIDE.U32 R56, R6, R81, RZ ;  /* 0x0000005106387225 */ /* 0x000fc800078e00ff */
[----:B------:R-:W-:Y:S01]  /*52a80*/  IMAD.X R55, RZ, RZ, RZ, P4 ;  /* 0x000000ffff377224 */ /* 0x000fe200020e06ff */
[----:B------:R-:W-:Y:S01]  /*52a90*/  IADD3 RZ, P4, PT, R59, R70, RZ ;  /* 0x000000463bff7210 */ /* 0x000fe20007f9e0ff */
[----:B------:R-:W-:Y:S02]  /*52aa0*/  IMAD.MOV.U32 R54, RZ, RZ, R67 ;  /* 0x000000ffff367224 */ /* 0x000fe400078e0043 */
[-C--:B------:R-:W-:Y:S02]  /*52ab0*/  IMAD R70, R10, R74.reuse, R63 ;  /* 0x0000004a0a467224 */ /* 0x080fe400078e023f */
[----:B------:R-:W-:Y:S02]  /*52ac0*/  IMAD.X R80, R79, 0x1, R80, P5 ;  /* 0x000000014f507824 */ /* 0x000fe400028e0650 */
[----:B------:R-:W-:Y:S02]  /*52ad0*/  IMAD.MOV.U32 R48, RZ, RZ, R71 ;  /* 0x000000ffff307224 */ /* 0x000fe400078e0047 */
[----:B------:R-:W-:Y:S01]  /*52ae0*/  IMAD R67, R5, R19, RZ ;  /* 0x0000001305437224 */ /* 0x000fe200078e02ff */
[----:B------:R-:W-:Y:S01]  /*52af0*/  ISETP.GE.U32.AND.EX P0, PT, R80, R79, PT, P0 ;  /* 0x0000004f5000720c */ /* 0x000fe20003f06100 */
[----:B------:R-:W-:-:S02]  /*52b00*/  IMAD R63, R8, R74, R87 ;  /* 0x0000004a083f7224 */ /* 0x000fc400078e0257 */
[----:B------:R-:W-:Y:S02]  /*52b10*/  IMAD.IADD R57, R57, 0x1, R42 ;  /* 0x0000000139397824 */ /* 0x000fe400078e022a */
[----:B------:R-:W-:-:S04]  /*52b20*/  IMAD.WIDE.U32.X R72, R3, R74, R72, P1 ;  /* 0x0000004a03487225 */ /* 0x000fc800008e0448 */
[----:B------:R-:W-:Y:S01]  /*52b30*/  IMAD.WIDE.U32.X R30, R5, R74, R30, P2 ;  /* 0x0000004a051e7225 */ /* 0x000fe200010e041e */
[----:B------:R-:W-:-:S03]  /*52b40*/  IADD3 R87, P1, P2, R56, R40, R43 ;  /* 0x0000002838577210 */ /* 0x000fc60007a3e02b */
[----:B------:R-:W-:Y:S02]  /*52b50*/  IMAD R71, R7, R19, RZ ;  /* 0x0000001307477224 */ /* 0x000fe400078e02ff */
[----:B------:R-:W-:-:S04]  /*52b60*/  IMAD.WIDE.U32 R50, R4, R85, RZ ;  /* 0x0000005504327225 */ /* 0x000fc800078e00ff */
[-C--:B------:R-:W-:Y:S02]  /*52b70*/  IMAD R66, R4, R74.reuse, R67 ;  /* 0x0000004a04427224 */ /* 0x080fe400078e0243 */
[----:B------:R-:W-:Y:S01]  /*52b80*/  IMAD.WIDE.U32.X R42, R7, R74, R54, P3 ;  /* 0x0000004a072a7225 */ /* 0x000fe200018e0436 */
[----:B------:R-:W-:Y:S02]  /*52b90*/  IADD3.X R55, PT, PT, R57, R41, RZ, P1, P2 ;  /* 0x0000002939377210 */ /* 0x000fe40000fe44ff */
[C---:B------:R-:W-:Y:S01]  /*52ba0*/  ISETP.GE.U32.AND P1, PT, R87.reuse, R56, PT ;  /* 0x000000385700720c */ /* 0x040fe20003f26070 */
[----:B------:R-:W-:Y:S01]  /*52bb0*/  IMAD R67, R6, R74, R71 ;  /* 0x0000004a06437224 */ /* 0x000fe200078e0247 */
[----:B------:R-:W-:Y:S01]  /*52bc0*/  IADD3 R71, P2, PT, R87, R50, RZ ;  /* 0x0000003257477210 */ /* 0x000fe20007f5e0ff */
[----:B------:R-:W-:Y:S01]  /*52bd0*/  IMAD.IADD R54, R51, 0x1, R21 ;  /* 0x0000000133367824 */ /* 0x000fe200078e0215 */
[----:B------:R-:W-:Y:S01]  /*52be0*/  SEL R51, RZ, 0x1, P0 ;  /* 0x00000001ff337807 */ /* 0x000fe20000000000 */
[----:B------:R-:W-:Y:S01]  /*52bf0*/  IMAD.WIDE.U32 R40, R10, R82, RZ ;  /* 0x000000520a287225 */ /* 0x000fe200078e00ff */
[----:B------:R-:W-:-:S02]  /*52c00*/  ISETP.GE.U32.AND.EX P1, PT, R55, R57, PT, P1 ;  /* 0x000000393700720c */ /* 0x000fc40003f26110 */
[C---:B------:R-:W-:Y:S01]  /*52c10*/  ISETP.GE.U32.AND P0, PT, R71.reuse, R50, PT ;  /* 0x000000324700720c */ /* 0x040fe20003f06070 */
[----:B------:R-:W-:Y:S01]  /*52c20*/  IMAD.X R21, R54, 0x1, R55, P2 ;  /* 0x0000000136157824 */ /* 0x000fe200010e0637 */
[----:B------:R-:W-:Y:S01]  /*52c30*/  IADD3 R51, P2, P3, R71, R36, R51 ;  /* 0x0000002447337210 */ /* 0x000fe20007b5e033 */
[----:B------:R-:W-:Y:S01]  /*52c40*/  IMAD.WIDE.U32.X R48, R9, R74, R48, P4 ;  /* 0x0000004a09307225 */ /* 0x000fe200020e0430 */
[----:B------:R-:W-:Y:S02]  /*52c50*/  SEL R57, RZ, 0x1, P1 ;  /* 0x00000001ff397807 */ /* 0x000fe40000800000 */
[----:B------:R-:W-:Y:S01]  /*52c60*/  IADD3.X R55, PT, PT, R21, R37, RZ, P2, P3 ;  /* 0x0000002515377210 */ /* 0x000fe200017e64ff */
[----:B------:R-:W-:Y:S01]  /*52c70*/  IMAD.WIDE.U32 R36, R8, R81, RZ ;  /* 0x0000005108247225 */ /* 0x000fe200078e00ff */
[C---:B------:R-:W-:Y:S02]  /*52c80*/  ISETP.GE.U32.AND P3, PT, R51.reuse, R71, PT ;  /* 0x000000473300720c */ /* 0x040fe40003f66070 */
[----:B------:R-:W-:Y:S01]  /*52c90*/  IADD3 R51, P2, PT, R51, R40, RZ ;  /* 0x0000002833337210 */ /* 0x000fe20007f5e0ff */
[----:B------:R-:W-:Y:S01]  /*52ca0*/  IMAD.IADD R50, R41, 0x1, R20 ;  /* 0x0000000129327824 */ /* 0x000fe200078e0214 */
[----:B------:R-:W-:Y:S01]  /*52cb0*/  ISETP.GE.U32.AND.EX P0, PT, R21, R54, PT, P0 ;  /* 0x000000361500720c */ /* 0x000fe20003f06100 */
[----:B------:R-:W-:Y:S01]  /*52cc0*/  IMAD.IADD R71, R37, 0x1, R76 ;  /* 0x0000000125477824 */ /* 0x000fe200078e024c */
[----:B------:R-:W-:Y:S01]  /*52cd0*/  ISETP.GE.U32.AND.EX P3, PT, R55, R21, PT, P3 ;  /* 0x000000153700720c */ /* 0x000fe20003f66130 */
[----:B------:R-:W-:Y:S01]  /*52ce0*/  IMAD.WIDE.U32 R20, R6, R85, RZ ;  /* 0x0000005506147225 */ /* 0x000fe200078e00ff */
[----:B------:R-:W-:-:S02]  /*52cf0*/  IADD3 R57, P4, P5, R36, R44, R57 ;  /* 0x0000002c24397210 */ /* 0x000fc40007d9e039 */
[----:B------:R-:W-:Y:S01]  /*52d00*/  ISETP.GE.U32.AND P1, PT, R51, R40, PT ;  /* 0x000000283300720c */ /* 0x000fe20003f26070 */
[----:B------:R-:W-:Y:S01]  /*52d10*/  IMAD.X R37, R50, 0x1, R55, P2 ;  /* 0x0000000132257824 */ /* 0x000fe200010e0637 */
[----:B------:R-:W-:Y:S01]  /*52d20*/  SEL R40, RZ, 0x1, P0 ;  /* 0x00000001ff287807 */ /* 0x000fe20000000000 */
[----:B------:R-:W-:Y:S01]  /*52d30*/  IMAD.IADD R83, R21, 0x1, R83 ;  /* 0x0000000115537824 */ /* 0x000fe200078e0253 */
[----:B------:R-:W-:Y:S01]  /*52d40*/  SEL R41, RZ, 0x1, P3 ;  /* 0x00000001ff297807 */ /* 0x000fe20001800000 */
[----:B------:R-:W-:Y:S01]  /*52d50*/  IMAD R59, R5, R82, RZ ;  /* 0x00000052053b7224 */ /* 0x000fe200078e02ff */
[----:B------:R-:W-:Y:S01]  /*52d60*/  ISETP.GE.U32.AND P2, PT, R57, R36, PT ;  /* 0x000000243900720c */ /* 0x000fe20003f46070 */
[----:B------:R-:W-:Y:S01]  /*52d70*/  IMAD.WIDE.U32.X R68, R9, R84, R68, P6 ;  /* 0x0000005409447225 */ /* 0x000fe200030e0444 */
[----:B------:R-:W-:Y:S02]  /*52d80*/  IADD3.X R44, PT, PT, R71, R45, RZ, P4, P5 ;  /* 0x0000002d472c7210 */ /* 0x000fe400027ea4ff */
[----:B------:R-:W-:Y:S01]  /*52d90*/  IADD3 R36, P3, PT, R57, R20, RZ ;  /* 0x0000001439247210 */ /* 0x000fe20007f7e0ff */
[----:B------:R-:W-:Y:S01]  /*52da0*/  IMAD R59, R4, R84, R59 ;  /* 0x00000054043b7224 */ /* 0x000fe200078e023b */
[----:B------:R-:W-:-:S02]  /*52db0*/  IADD3 R45, P4, P5, R41, R34, R40 ;  /* 0x00000022292d7210 */ /* 0x000fc40007d9e028 */
[----:B------:R-:W-:Y:S01]  /*52dc0*/  ISETP.GE.U32.AND.EX P2, PT, R44, R71, PT, P2 ;  /* 0x000000472c00720c */ /* 0x000fe20003f46120 */
[----:B------:R-:W-:Y:S01]  /*52dd0*/  IMAD.X R40, R83, 0x1, R44, P3 ;  /* 0x0000000153287824 */ /* 0x000fe200018e062c */
[----:B------:R-:W-:Y:S01]  /*52de0*/  IADD3.X R55, PT, PT, RZ, R35, RZ, P4, P5 ;  /* 0x00000023ff377210 */ /* 0x000fe200027ea4ff */
[----:B------:R-:W-:Y:S01]  /*52df0*/  IMAD.WIDE.U32 R34, R8, R85, RZ ;  /* 0x0000005508227225 */ /* 0x000fe200078e00ff */
[----:B------:R-:W-:Y:S02]  /*52e00*/  IADD3 R45, P3, PT, R36, R45, RZ ;  /* 0x0000002d242d7210 */ /* 0x000fe40007f7e0ff */
[----:B------:R-:W-:Y:S01]  /*52e10*/  SEL R41, RZ, 0x1, P2 ;  /* 0x00000001ff297807 */ /* 0x000fe20001000000 */
[----:B------:R-:W-:Y:S01]  /*52e20*/  IMAD.IADD R75, R35, 0x1, R75 ;  /* 0x00000001234b7824 */ /* 0x000fe200078e024b */
[----:B------:R-:W-:Y:S01]  /*52e30*/  ISETP.GE.U32.AND.EX P0, PT, R37, R50, PT, P1 ;  /* 0x000000322500720c */ /* 0x000fe20003f06110 */
[----:B------:R-:W-:Y:S01]  /*52e40*/  IMAD.X R55, R40, 0x1, R55, P3 ;  /* 0x0000000128377824 */ /* 0x000fe200018e0637 */
[----:B------:R-:W-:Y:S01]  /*52e50*/  ISETP.GE.U32.AND P1, PT, R36, R20, PT ;  /* 0x000000142400720c */ /* 0x000fe20003f26070 */
[----:B------:R-:W-:Y:S01]  /*52e60*/  IMAD.WIDE.U32 R20, R4, R82, RZ ;  /* 0x0000005204147225 */ /* 0x000fe200078e00ff */
[----:B------:R-:W-:-:S02]  /*52e70*/  IADD3 R41, P4, P6, R34, R46, R41 ;  /* 0x0000002e22297210 */ /* 0x000fc40007e9e029 */
[----:B------:R-:W-:Y:S02]  /*52e80*/  ISETP.GE.U32.AND P2, PT, R45, R36, PT ;  /* 0x000000242d00720c */ /* 0x000fe40003f46070 */
[----:B------:R-:W-:Y:S02]  /*52e90*/  ISETP.GE.U32.AND.EX P1, PT, R40, R83, PT, P1 ;  /* 0x000000532800720c */ /* 0x000fe40003f26110 */
[----:B------:R-:W-:Y:S01]  /*52ea0*/  ISETP.GE.U32.AND P3, PT, R41, R34, PT ;  /* 0x000000222900720c */ /* 0x000fe20003f66070 */
[----:B------:R-:W-:Y:S01]  /*52eb0*/  IMAD.IADD R34, R21, 0x1, R59 ;  /* 0x0000000115227824 */ /* 0x000fe200078e023b */
[----:B------:R-:W-:Y:S02]  /*52ec0*/  IADD3 R45, P5, PT, R45, R20, RZ ;  /* 0x000000142d2d7210 */ /* 0x000fe40007fbe0ff */
[----:B------:R-:W-:Y:S02]  /*52ed0*/  ISETP.GE.U32.AND.EX P2, PT, R55, R40, PT, P2 ;  /* 0x000000283700720c */ /* 0x000fe40003f46120 */
[----:B------:R-:W-:-:S02]  /*52ee0*/  SEL R35, RZ, 0x1, P0 ;  /* 0x00000001ff237807 */ /* 0x000fc40000000000 */
[----:B------:R-:W-:Y:S01]  /*52ef0*/  IADD3.X R46, PT, PT, R75, R47, RZ, P4, P6 ;  /* 0x0000002f4b2e7210 */ /* 0x000fe200027ec4ff */
[----:B------:R-:W-:Y:S01]  /*52f00*/  IMAD.X R47, R34, 0x1, R55, P5 ;  /* 0x00000001222f7824 */ /* 0x000fe200028e0637 */
[----:B------:R-:W-:Y:S02]  /*52f10*/  SEL R36, RZ, 0x1, P1 ;  /* 0x00000001ff247807 */ /* 0x000fe40000800000 */
[----:B------:R-:W-:Y:S02]  /*52f20*/  SEL R21, RZ, 0x1, P2 ;  /* 0x00000001ff157807 */ /* 0x000fe40001000000 */
[C---:B------:R-:W-:Y:S02]  /*52f30*/  ISETP.GE.U32.AND P4, PT, R45.reuse, R20, PT ;  /* 0x000000142d00720c */ /* 0x040fe40003f86070 */
[----:B------:R-:W-:Y:S02]  /*52f40*/  IADD3 R35, P2, P6, R45, R52, R35 ;  /* 0x000000342d237210 */ /* 0x000fe40007e5e023 */
[----:B------:R-:W-:Y:S01]  /*52f50*/  IADD3 R36, P1, P5, R21, R32, R36 ;  /* 0x0000002015247210 */ /* 0x000fe20007d3e024 */
[----:B------:R-:W-:Y:S01]  /*52f60*/  IMAD.WIDE.U32 R20, R10, R19, RZ ;  /* 0x000000130a147225 */ /* 0x000fe200078e00ff */
[----:B------:R-:W-:-:S02]  /*52f70*/  ISETP.GE.U32.AND.EX P0, PT, R47, R34, PT, P4 ;  /* 0x000000222f00720c */ /* 0x000fc40003f06140 */
[----:B------:R-:W-:Y:S01]  /*52f80*/  IADD3.X R34, PT, PT, R47, R53, RZ, P2, P6 ;  /* 0x000000352f227210 */ /* 0x000fe200017ec4ff */
[----:B------:R-:W-:Y:S01]  /*52f90*/  IMAD.IADD R21, R21, 0x1, R70 ;  /* 0x0000000115157824 */ /* 0x000fe200078e0246 */
[C---:B------:R-:W-:Y:S02]  /*52fa0*/  ISETP.GE.U32.AND P2, PT, R35.reuse, R45, PT ;  /* 0x0000002d2300720c */ /* 0x040fe40003f46070 */
[----:B------:R-:W-:Y:S01]  /*52fb0*/  IADD3.X R45, PT, PT, RZ, R33, RZ, P1, P5 ;  /* 0x00000021ff2d7210 */ /* 0x000fe20000fea4ff */
[----:B------:R-:W-:Y:S01]  /*52fc0*/  IMAD.WIDE.U32 R32, R6, R82, RZ ;  /* 0x0000005206207225 */ /* 0x000fe200078e00ff */
[----:B------:R-:W-:Y:S02]  /*52fd0*/  IADD3 R35, P4, PT, R35, R20, RZ ;  /* 0x0000001423237210 */ /* 0x000fe40007f9e0ff */
[----:B------:R-:W-:Y:S01]  /*52fe0*/  IADD3 R36, P5, PT, R41, R36, RZ ;  /* 0x0000002429247210 */ /* 0x000fe20007fbe0ff */
[----:B------:R-:W-:Y:S01]  /*52ff0*/  IMAD.IADD R62, R33, 0x1, R62 ;  /* 0x00000001213e7824 */ /* 0x000fe200078e023e */
[----:B------:R-:W-:Y:S01]  /*53000*/  ISETP.GE.U32.AND.EX P2, PT, R34, R47, PT, P2 ;  /* 0x0000002f2200720c */ /* 0x000fe20003f46120 */
[----:B------:R-:W-:Y:S01]  /*53010*/  IMAD.X R34, R21, 0x1, R34, P4 ;  /* 0x0000000115227824 */ /* 0x000fe200020e0622 */
[----:B------:R-:W-:Y:S01]  /*53020*/  ISETP.GE.U32.AND P1, PT, R35, R20, PT ;  /* 0x000000142300720c */ /* 0x000fe20003f26070 */
[----:B------:R-:W-:Y:S01]  /*53030*/  IMAD.WIDE.U32 R82, R8, R82, RZ ;  /* 0x0000005208527225 */ /* 0x000fe200078e00ff */
[----:B------:R-:W-:-:S02]  /*53040*/  ISETP.GE.U32.AND P4, PT, R36, R41, PT ;  /* 0x000000292400720c */ /* 0x000fc40003f86070 */
[----:B------:R-:W-:Y:S01]  /*53050*/  SEL R20, RZ, 0x1, P0 ;  /* 0x00000001ff147807 */ /* 0x000fe20000000000 */
[----:B------:R-:W-:Y:S01]  /*53060*/  IMAD.X R41, R46, 0x1, R45, P5 ;  /* 0x000000012e297824 */ /* 0x000fe200028e062d */
[----:B------:R-:W-:Y:S01]  /*53070*/  SEL R33, RZ, 0x1, P2 ;  /* 0x00000001ff217807 */ /* 0x000fe20001000000 */
[----:B------:R-:W-:Y:S01]  /*53080*/  IMAD.IADD R58, R83, 0x1, R58 ;  /* 0x00000001533a7824 */ /* 0x000fe200078e023a */
[----:B------:R-:W-:Y:S02]  /*53090*/  IADD3 R36, P5, PT, R36, R32, RZ ;  /* 0x0000002024247210 */ /* 0x000fe40007fbe0ff */
[----:B------:R-:W-:Y:S02]  /*530a0*/  IADD3 R33, P0, P2, R33, R60, R20 ;  /* 0x0000003c21217210 */ /* 0x000fe40007a1e014 */
[----:B------:R-:W-:Y:S01]  /*530b0*/  ISETP.GE.U32.AND.EX P4, PT, R41, R46, PT, P4 ;  /* 0x0000002e2900720c */ /* 0x000fe20003f86140 */
[----:B------:R-:W-:Y:S01]  /*530c0*/  IMAD.X R41, R62, 0x1, R41, P5 ;  /* 0x000000013e297824 */ /* 0x000fe200028e0629 */
[----:B------:R-:W-:Y:S01]  /*530d0*/  ISETP.GE.U32.AND.EX P1, PT, R34, R21, PT, P1 ;  /* 0x000000152200720c */ /* 0x000fe20003f26110 */
[----:B------:R-:W-:Y:S01]  /*530e0*/  IMAD.WIDE.U32 R20, R4, R19, RZ ;  /* 0x0000001304147225 */ /* 0x000fe200078e00ff */
[----:B------:R-:W-:-:S02]  /*530f0*/  ISETP.GE.U32.AND P5, PT, R36, R32, PT ;  /* 0x000000202400720c */ /* 0x000fc40003fa6070 */
[----:B------:R-:W-:Y:S01]  /*53100*/  IADD3 R33, P6, PT, R36, R33, RZ ;  /* 0x0000002124217210 */ /* 0x000fe20007fde0ff */
[----:B------:R-:W-:Y:S01]  /*53110*/  IMAD.IADD R21, R21, 0x1, R66 ;  /* 0x0000000115157824 */ /* 0x000fe200078e0242 */
[----:B------:R-:W-:Y:S02]  /*53120*/  IADD3.X R32, PT, PT, RZ, R61, RZ, P0, P2 ;  /* 0x0000003dff207210 */ /* 0x000fe400007e44ff */
[----:B------:R-:W-:Y:S02]  /*53130*/  ISETP.GE.U32.AND.EX P3, PT, R46, R75, PT, P3 ;  /* 0x0000004b2e00720c */ /* 0x000fe40003f66130 */
[C---:B------:R-:W-:Y:S01]  /*53140*/  ISETP.GE.U32.AND.EX P0, PT, R41.reuse, R62, PT, P5 ;  /* 0x0000003e2900720c */ /* 0x040fe20003f06150 */
[----:B------:R-:W-:Y:S01]  /*53150*/  IMAD.X R32, R41, 0x1, R32, P6 ;  /* 0x0000000129207824 */ /* 0x000fe200030e0620 */
[C---:B------:R-:W-:Y:S02]  /*53160*/  ISETP.GE.U32.AND P2, PT, R33.reuse, R36, PT ;  /* 0x000000242100720c */ /* 0x040fe40003f46070 */
[----:B------:R-:W-:-:S02]  /*53170*/  IADD3 R33, P5, PT, R33, R20, RZ ;  /* 0x0000001421217210 */ /* 0x000fc40007fbe0ff */
[----:B------:R-:W-:Y:S02]  /*53180*/  SEL R36, RZ, 0x1, P3 ;  /* 0x00000001ff247807 */ /* 0x000fe40001800000 */
[----:B------:R-:W-:Y:S02]  /*53190*/  SEL R45, RZ, 0x1, P4 ;  /* 0x00000001ff2d7807 */ /* 0x000fe40002000000 */
[----:B------:R-:W-:Y:S01]  /*531a0*/  ISETP.GE.U32.AND P3, PT, R33, R20, PT ;  /* 0x000000142100720c */ /* 0x000fe20003f66070 */
[----:B------:R-:W-:Y:S01]  /*531b0*/  IMAD.X R20, R21, 0x1, R32, P5 ;  /* 0x0000000115147824 */ /* 0x000fe200028e0620 */
[----:B------:R-:W-:Y:S02]  /*531c0*/  SEL R55, RZ, 0x1, P1 ;  /* 0x00000001ff377807 */ /* 0x000fe40000800000 */
[----:B------:R-:W-:Y:S02]  /*531d0*/  IADD3 R45, P1, P4, R45, R38, R36 ;  /* 0x000000262d2d7210 */ /* 0x000fe40007c3e024 */
[----:B------:R-:W-:-:S02]  /*531e0*/  ISETP.GE.U32.AND.EX P2, PT, R32, R41, PT, P2 ;  /* 0x000000292000720c */ /* 0x000fc40003f46120 */
[----:B------:R-:W-:Y:S02]  /*531f0*/  IADD3 R55, P5, P6, R33, R72, R55 ;  /* 0x0000004821377210 */ /* 0x000fe40007ebe037 */
[----:B------:R-:W-:Y:S02]  /*53200*/  IADD3.X R41, PT, PT, RZ, R39, RZ, P1, P4 ;  /* 0x00000027ff297210 */ /* 0x000fe40000fe84ff */
[C---:B------:R-:W-:Y:S02]  /*53210*/  ISETP.GE.U32.AND.EX P3, PT, R20.reuse, R21, PT, P3 ;  /* 0x000000151400720c */ /* 0x040fe40003f66130 */
[----:B------:R-:W-:Y:S02]  /*53220*/  SEL R21, RZ, 0x1, P0 ;  /* 0x00000001ff157807 */ /* 0x000fe40000000000 */
[----:B------:R-:W-:Y:S02]  /*53230*/  SEL R39, RZ, 0x1, P2 ;  /* 0x00000001ff277807 */ /* 0x000fe40001000000 */
[----:B------:R-:W-:-:S02]  /*53240*/  IADD3.X R73, PT, PT, R20, R73, RZ, P5, P6 ;  /* 0x0000004914497210 */ /* 0x000fc40002fec4ff */
[----:B------:R-:W-:Y:S01]  /*53250*/  ISETP.GE.U32.AND P2, PT, R55, R33, PT ;  /* 0x000000213700720c */ /* 0x000fe20003f46070 */
[----:B------:R-:W-:Y:S01]  /*53260*/  IMAD.WIDE.U32 R32, R6, R19, RZ ;  /* 0x0000001306207225 */ /* 0x000fe200078e00ff */
[----:B------:R-:W-:Y:S02]  /*53270*/  IADD3 R39, P1, P4, R39, R64, R21 ;  /* 0x0000004027277210 */ /* 0x000fe40007c3e015 */
[----:B------:R-:W-:Y:S01]  /*53280*/  IADD3 R36, P5, PT, R45, R82, RZ ;  /* 0x000000522d247210 */ /* 0x000fe20007fbe0ff */
[----:B------:R-:W-:Y:S01]  /*53290*/  IMAD.IADD R67, R33, 0x1, R67 ;  /* 0x0000000121437824 */ /* 0x000fe200078e0243 */
[C---:B------:R-:W-:Y:S01]  /*532a0*/  ISETP.GE.U32.AND.EX P2, PT, R73.reuse, R20, PT, P2 ;  /* 0x000000144900720c */ /* 0x040fe20003f46120 */
[----:B------:R-:W-:Y:S01]  /*532b0*/  IMAD.WIDE.U32 R20, R73, 0x3d1, RZ ;  /* 0x000003d149147825 */ /* 0x000fe200078e00ff */
[----:B------:R-:W-:Y:S02]  /*532c0*/  IADD3.X R40, PT, PT, RZ, R65, RZ, P1, P4 ;  /* 0x00000041ff287210 */ /* 0x000fe40000fe84ff */
[----:B------:R-:W-:Y:S01]  /*532d0*/  IADD3 R39, P4, PT, R36, R39, RZ ;  /* 0x0000002724277210 */ /* 0x000fe20007f9e0ff */
[----:B------:R-:W-:Y:S01]  /*532e0*/  IMAD.X R41, R58, 0x1, R41, P5 ;  /* 0x000000013a297824 */ /* 0x000fe200028e0629 */
[----:B------:R-:W-:Y:S01]  /*532f0*/  SEL R38, RZ, 0x1, P3 ;  /* 0x00000001ff267807 */ /* 0x000fe20001800000 */
[----:B------:R-:W-:Y:S01]  /*53300*/  IMAD.WIDE.U32 R20, P6, R55, 0x1, R20 ;  /* 0x0000000137147825 */ /* 0x000fe200078c0014 */
[----:B------:R-:W-:-:S02]  /*53310*/  SEL R47, RZ, 0x1, P2 ;  /* 0x00000001ff2f7807 */ /* 0x000fc40001000000 */
[----:B------:R-:W-:Y:S01]  /*53320*/  ISETP.GE.U32.AND P0, PT, R36, R82, PT ;  /* 0x000000522400720c */ /* 0x000fe20003f06070 */
[----:B------:R-:W-:Y:S01]  /*53330*/  IMAD.X R40, R41, 0x1, R40, P4 ;  /* 0x0000000129287824 */ /* 0x000fe200020e0628 */
[----:B------:R-:W-:Y:S01]  /*53340*/  ISETP.GE.U32.AND P1, PT, R39, R36, PT ;  /* 0x000000242700720c */ /* 0x000fe20003f26070 */
[----:B------:R-:W-:Y:S01]  /*53350*/  IMAD.WIDE.U32 R54, R55, 0x3d1, RZ ;  /* 0x000003d137367825 */ /* 0x000fe200078e00ff */
[----:B------:R-:W-:Y:S02]  /*53360*/  IADD3 R36, P3, PT, R39, R32, RZ ;  /* 0x0000002027247210 */ /* 0x000fe40007f7e0ff */
[----:B------:R-:W-:Y:S01]  /*53370*/  IADD3 R47, P4, P5, R47, R30, R38 ;  /* 0x0000001e2f2f7210 */ /* 0x000fe20007d9e026 */
[----:B------:R-:W-:Y:S01]  /*53380*/  IMAD.X R33, RZ, RZ, RZ, P6 ;  /* 0x000000ffff217224 */ /* 0x000fe200030e06ff */
[----:B------:R-:W-:Y:S01]  /*53390*/  ISETP.GE.U32.AND.EX P0, PT, R41, R58, PT, P0 ;  /* 0x0000003a2900720c */ /* 0x000fe20003f06100 */
[----:B------:R-:W-:Y:S01]  /*533a0*/  IMAD.X R38, R67, 0x1, R40, P3 ;  /* 0x0000000143267824 */ /* 0x000fe200018e0628 */
[----:B------:R-:W-:Y:S01]  /*533b0*/  ISETP.GE.U32.AND.EX P1, PT, R40, R41, PT, P1 ;  /* 0x000000292800720c */ /* 0x000fe20003f26110 */
[----:B------:R-:W-:Y:S01]  /*533c0*/  IMAD.WIDE.U32 R40, R8, R19, RZ ;  /* 0x0000001308287225 */ /* 0x000fe200078e00ff */
[----:B------:R-:W-:-:S02]  /*533d0*/  IADD3.X R53, PT, PT, RZ, R31, RZ, P4, P5 ;  /* 0x0000001fff357210 */ /* 0x000fc400027ea4ff */
[C---:B------:R-:W-:Y:S01]  /*533e0*/  IADD3 R47, P4, PT, R36.reuse, R47, RZ ;  /* 0x0000002f242f7210 */ /* 0x040fe20007f9e0ff */
[----:B------:R-:W-:Y:S01]  /*533f0*/  IMAD.IADD R63, R41, 0x1, R63 ;  /* 0x00000001293f7824 */ /* 0x000fe200078e023f */
[----:B------:R-:W-:Y:S02]  /*53400*/  IADD3 R55, P3, PT, R55, R20, RZ ;  /* 0x0000001437377210 */ /* 0x000fe40007f7e0ff */
[----:B------:R-:W-:Y:S01]  /*53410*/  ISETP.GE.U32.AND P2, PT, R36, R32, PT ;  /* 0x000000202400720c */ /* 0x000fe20003f46070 */
[----:B------:R-:W-:Y:S01]  /*53420*/  IMAD.MOV.U32 R32, RZ, RZ, R21 ;  /* 0x000000ffff207224 */ /* 0x000fe200078e0015 */
[----:B------:R-:W-:Y:S01]  /*53430*/  SEL R30, RZ, 0x1, P0 ;  /* 0x00000001ff1e7807 */ /* 0x000fe20000000000 */
[----:B------:R-:W-:Y:S01]  /*53440*/  IMAD.X R53, R38, 0x1, R53, P4 ;  /* 0x0000000126357824 */ /* 0x000fe200020e0635 */
[----:B------:R-:W-:Y:S01]  /*53450*/  SEL R57, RZ, 0x1, P1 ;  /* 0x00000001ff397807 */ /* 0x000fe20000800000 */
[----:B------:R-:W-:Y:S01]  /*53460*/  IMAD.WIDE.U32 R20, R10, R81, R54 ;  /* 0x000000510a147225 */ /* 0x000fe200078e0036 */
[----:B------:R-:W-:-:S02]  /*53470*/  ISETP.GE.U32.AND P0, PT, R47, R36, PT ;  /* 0x000000242f00720c */ /* 0x000fc40003f06070 */
[----:B------:R-:W-:Y:S01]  /*53480*/  IADD3 R57, P4, P5, R57, R68, R30 ;  /* 0x0000004439397210 */ /* 0x000fe20007d9e01e */
[----:B------:R-:W-:Y:S01]  /*53490*/  IMAD.WIDE.U32.X R30, R73, 0x1, R32, P3 ;  /* 0x00000001491e7825 */ /* 0x000fe200018e0420 */
[----:B------:R-:W-:Y:S02]  /*534a0*/  ISETP.GE.U32.AND.EX P2, PT, R38, R67, PT, P2 ;  /* 0x000000432600720c */ /* 0x000fe40003f46120 */
[C---:B------:R-:W-:Y:S01]  /*534b0*/  ISETP.GE.U32.AND.EX P0, PT, R53.reuse, R38, PT, P0 ;  /* 0x000000263500720c */ /* 0x040fe20003f06100 */
[----:B------:R-:W-:Y:S01]  /*534c0*/  IMAD.WIDE.U32 R32, R53, 0x3d1, RZ ;  /* 0x000003d135207825 */ /* 0x000fe200078e00ff */
[----:B------:R-:W-:Y:S02]  /*534d0*/  ISETP.GE.U32.AND P1, PT, R20, R54, PT ;  /* 0x000000361400720c */ /* 0x000fe40003f26070 */
[----:B------:R-:W-:Y:S01]  /*534e0*/  IADD3.X R68, PT, PT, RZ, R69, RZ, P4, P5 ;  /* 0x00000045ff447210 */ /* 0x000fe200027ea4ff */
[----:B------:R-:W-:Y:S01]  /*534f0*/  IMAD.IADD R54, R21, 0x1, R77 ;  /* 0x0000000115367824 */ /* 0x000fe200078e024d */
[----:B------:R-:W-:Y:S01]  /*53500*/  SEL R19, RZ, 0x1, P2 ;  /* 0x00000001ff137807 */ /* 0x000fe20001000000 */
[----:B------:R-:W-:Y:S01]  /*53510*/  IMAD.WIDE.U32 R38, R47, 0x3d1, RZ ;  /* 0x000003d12f267825 */ /* 0x000fe200078e00ff */
[----:B------:R-:W-:-:S02]  /*53520*/  SEL R45, RZ, 0x1, P0 ;  /* 0x00000001ff2d7807 */ /* 0x000fc40000000000 */
[----:B------:R-:W-:Y:S01]  /*53530*/  IADD3 R36, P3, PT, R57, R40, RZ ;  /* 0x0000002839247210 */ /* 0x000fe20007f7e0ff */
[----:B------:R-:W-:Y:S01]  /*53540*/  IMAD.WIDE.U32 R32, P4, R47, 0x1, R32 ;  /* 0x000000012f207825 */ /* 0x000fe20007880020 */
[----:B------:R-:W-:Y:S02]  /*53550*/  ISETP.GE.U32.AND.EX P2, PT, R54, R55, PT, P1 ;  /* 0x000000373600720c */ /* 0x000fe40003f46110 */
[----:B------:R-:W-:Y:S02]  /*53560*/  IADD3 R45, P0, P6, R45, R42, R19 ;  /* 0x0000002a2d2d7210 */ /* 0x000fe40007e1e013 */
[----:B------:R-:W-:Y:S01]  /*53570*/  ISETP.GE.U32.AND P1, PT, R36, R40, PT ;  /* 0x000000282400720c */ /* 0x000fe20003f26070 */
[----:B------:R-:W-:Y:S01]  /*53580*/  IMAD.X R40, R63, 0x1, R68, P3 ;  /* 0x000000013f287824 */ /* 0x000fe200018e0644 */
[----:B------:R-:W-:Y:S01]  /*53590*/  IADD3 R21, P3, PT, R39, R32, RZ ;  /* 0x0000002027157210 */ /* 0x000fe20007f7e0ff */
[----:B------:R-:W-:Y:S01]  /*535a0*/  IMAD.X R39, RZ, RZ, RZ, P4 ;  /* 0x000000ffff277224 */ /* 0x000fe200020e06ff */
[----:B------:R-:W-:-:S02]  /*535b0*/  IADD3 R19, P5, PT, R78, R38, RZ ;  /* 0x000000264e137210 */ /* 0x000fc40007fbe0ff */
[----:B------:R-:W-:Y:S02]  /*535c0*/  IADD3.X R43, PT, PT, RZ, R43, RZ, P0, P6 ;  /* 0x0000002bff2b7210 */ /* 0x000fe400007ec4ff */
[----:B------:R-:W-:Y:S01]  /*535d0*/  IADD3 R41, P4, PT, R36, R45, RZ ;  /* 0x0000002d24297210 */ /* 0x000fe20007f9e0ff */
[----:B------:R-:W-:Y:S01]  /*535e0*/  IMAD.X R80, R21, 0x1, R80, P5 ;  /* 0x0000000115507824 */ /* 0x000fe200028e0650 */
[----:B------:R-:W-:Y:S02]  /*535f0*/  SEL R78, RZ, 0x1, P2 ;  /* 0x00000001ff4e7807 */ /* 0x000fe40001000000 */
[----:B------:R-:W-:Y:S01]  /*53600*/  ISETP.GE.U32.AND P2, PT, R41, R36, PT ;  /* 0x000000242900720c */ /* 0x000fe20003f46070 */
[----:B------:R-:W-:Y:S01]  /*53610*/  IMAD.X R43, R40, 0x1, R43, P4 ;  /* 0x00000001282b7824 */ /* 0x000fe200020e062b */
[C---:B------:R-:W-:Y:S02]  /*53620*/  IADD3 R78, P5, P6, R19.reuse, R30, R78 ;  /* 0x0000001e134e7210 */ /* 0x040fe40007ebe04e */
[----:B------:R-:W-:Y:S01]  /*53630*/  ISETP.GE.U32.AND P0, PT, R19, R38, PT ;  /* 0x000000261300720c */ /* 0x000fe20003f06070 */
[----:B------:R-:W-:Y:S01]  /*53640*/  IMAD.MOV.U32 R38, RZ, RZ, R33 ;  /* 0x000000ffff267224 */ /* 0x000fe200078e0021 */
[----:B------:R-:W-:Y:S01]  /*53650*/  IADD3.X R55, PT, PT, R80, R31, RZ, P5, P6 ;  /* 0x0000001f50377210 */ /* 0x000fe20002fec4ff */
[----:B------:R-:W-:Y:S01]  /*53660*/  IMAD.WIDE.U32 R30, R43, 0x3d1, RZ ;  /* 0x000003d12b1e7825 */ /* 0x000fe200078e00ff */
[----:B------:R-:W-:-:S02]  /*53670*/  ISETP.GE.U32.AND P4, PT, R78, R19, PT ;  /* 0x000000134e00720c */ /* 0x000fc40003f86070 */
[----:B------:R-:W-:Y:S01]  /*53680*/  ISETP.GE.U32.AND.EX P1, PT, R40, R63, PT, P1 ;  /* 0x0000003f2800720c */ /* 0x000fe20003f26110 */
[----:B------:R-:W-:Y:S01]  /*53690*/  IMAD.WIDE.U32.X R38, R53, 0x1, R38, P3 ;  /* 0x0000000135267825 */ /* 0x000fe200018e0426 */
[----:B------:R-:W-:Y:S02]  /*536a0*/  ISETP.GE.U32.AND.EX P2, PT, R43, R40, PT, P2 ;  /* 0x000000282b00720c */ /* 0x000fe40003f46120 */
[----:B------:R-:W-:Y:S01]  /*536b0*/  ISETP.GE.U32.AND.EX P0, PT, R80, R21, PT, P0 ;  /* 0x000000155000720c */ /* 0x000fe20003f06100 */
[----:B------:R-:W-:Y:S01]  /*536c0*/  IMAD.WIDE.U32 R32, R41, 0x3d1, RZ ;  /* 0x000003d129207825 */ /* 0x000fe200078e00ff */
        /* <DEDUP_REMOVED lines=10> */
[----:B------:R-:W-:Y:S01]  /*53770*/  IADD3 R19, P2, PT, R33, R30, RZ ;  /* 0x0000001e21137210 */ /* 0x000fe20007f5e0ff */
[----:B------:R-:W-:Y:S01]  /*53780*/  IMAD.X R33, RZ, RZ, RZ, P1 ;  /* 0x000000ffff217224 */ /* 0x000fe200008e06ff */
[----:B------:R-:W-:Y:S02]  /*53790*/  IADD3.X R39, PT, PT, RZ, R39, RZ, P4, P5 ;  /* 0x00000027ff277210 */ /* 0x000fe400027ea4ff */
        /* <DEDUP_REMOVED lines=77> */
.L_x_274:
        /* <DEDUP_REMOVED lines=12> */
.L_x_275:
        /* <DEDUP_REMOVED lines=12> */
.L_x_276:
[----:B------:R-:W-:-:S11]  /*53df0*/  UPLOP3.LUT UP0, UPT, UPT, UPT, UPT, 0x80, 0x8 ;  /* 0x000000000008789c */ /* 0x000fd60003f0f070 */
.L_x_285:
[----:B------:R-:W-:Y:S01]  /*53e00*/  IMAD.WIDE.U32 R20, R54, R19, RZ ;  /* 0x0000001336147225 */ /* 0x000fe200078e00ff */
[----:B------:R-:W-:-:S03]  /*53e10*/  UPLOP3.LUT UP1, UPT, UPT, UPT, UP0, 0x80, 0x8 ;  /* 0x000000000008789c */ /* 0x000fc60003f2f000 */
[----:B------:R-:W-:-:S04]  /*53e20*/  IMAD.WIDE.U32 R24, R54, R78, RZ ;  /* 0x0000004e36187225 */ /* 0x000fc800078e00ff */
        /* <DEDUP_REMOVED lines=23> */
[----:B------:R-:W-:-:S04]  /*53fa0*/  IMAD.WIDE.U32 R44, R79, R79, RZ ;  /* 0x0000004f4f2c7225 */ /* 0x000fc800078e00ff */
[----:B------:R-:W-:-:S04]  /*53fb0*/  IMAD.WIDE.U32 R22, P2, R79, R77, R22 ;  /* 0x0000004d4f167225 */ /* 0x000fc80007840016 */
[-C--:B------:R-:W-:Y:S01]  /*53fc0*/  IMAD.WIDE.U32.X R36, R54, R55.reuse, R36, P3 ;  /* 0x0000003736247225 */ /* 0x080fe200018e0424 */
[----:B------:R-:W-:Y:S02]  /*53fd0*/  IADD3 R45, P1, PT, R45, R22, RZ ;  /* 0x000000162d2d7210 */ /* 0x000fe40007f3e0ff */
[----:B------:R-:W-:Y:S01]  /*53fe0*/  SEL R22, RZ, 0x1, P0 ;  /* 0x00000001ff167807 */ /* 0x000fe20000000000 */
[----:B------:R-:W-:Y:S01]  /*53ff0*/  IMAD.WIDE.U32 R30, R78, R78, RZ ;  /* 0x0000004e4e1e7225 */ /* 0x000fe200078e00ff */
[----:B------:R-:W-:Y:S02]  /*54000*/  SHF.L.W.U32.HI R39, R39, 0x1, R36 ;  /* 0x0000000127277819 */ /* 0x000fe40000010e24 */
        /* <DEDUP_REMOVED lines=10> */
[----:B------:R-:W-:-:S04]  /*540b0*/  IMAD.WIDE.U32 R28, R76, R76, RZ ;  /* 0x0000004c4c1c7225 */ /* 0x000fc800078e00ff */
[----:B------:R-:W-:Y:S01]  /*540c0*/  IMAD.WIDE.U32.X R34, R55, R55, R34, P0 ;  /* 0x0000003737227225 */ /* 0x000fe200000e0422 */
[----:B------:R-:W-:-:S03]  /*540d0*/  ISETP.GE.U32.AND.EX P0, PT, R40, R39, PT, P2 ;  /* 0x000000272800720c */ /* 0x000fc60003f06120 */
[----:B------:R-:W-:-:S04]  /*540e0*/  IMAD.WIDE.U32 R24, P4, R76, R80, R24 ;  /* 0x000000504c187225 */ /* 0x000fc80007880018 */
[----:B------:R-:W-:Y:S01]  /*540f0*/  IMAD.MOV.U32 R30, RZ, RZ, R23 ;  /* 0x000000ffff1e7224 */ /* 0x000fe200078e0017 */
[----:B------:R-:W-:Y:S01]  /*54100*/  IADD3 R29, P3, PT, R29, R24, RZ ;  /* 0x000000181d1d7210 */ /* 0x000fe20007f7e0ff */
[----:B------:R-:W-:Y:S02]  /*54110*/  IMAD.X R37, RZ, RZ, RZ, P4 ;  /* 0x000000ffff257224 */ /* 0x000fe400020e06ff */
        /* <DEDUP_REMOVED lines=41> */
.L_x_277:
        /* <DEDUP_REMOVED lines=46> */
.L_x_278:
        /* <DEDUP_REMOVED lines=42> */
[----:B------:R-:W-:Y:S01]  /*54930*/  IADD3 R51, P5, P1, R22, R44, R41 ;  /* 0x0000002c16337210 */ /* 0x000fe200079be029 */
[----:B------:R-:W-:Y:S01]  /*54940*/  IMAD.WIDE.U32 R40, R76, R78, RZ ;  /* 0x0000004e4c287225 */ /* 0x000fe200078e00ff */
[----:B------:R-:W-:Y:S02]  /*54950*/  SHF.L.W.U32.HI R22, R49, 0x1, R24 ;  /* 0x0000000131167819 */ /* 0x000fe40000010e18 */
[----:B------:R-:W-:Y:S01]  /*54960*/  SHF.L.W.U32.HI R46, R46, 0x1, R47 ;  /* 0x000000012e2e7819 */ /* 0x000fe20000010e2f */
[-C--:B------:R-:W-:Y:S01]  /*54970*/  IMAD R49, R55, R76.reuse, R42 ;  /* 0x0000004c37317224 */ /* 0x080fe200078e022a */
        /* <DEDUP_REMOVED lines=16> */
[----:B------:R-:W-:Y:S01]  /*54a80*/  IMAD.X R53, R40, 0x1, R47, P0 ;  /* 0x0000000128357824 */ /* 0x000fe200000e062f */
[----:B------:R-:W-:Y:S01]  /*54a90*/  ISETP.GE.U32.AND P0, PT, R48, R51, PT ;  /* 0x000000333000720c */ /* 0x000fe20003f06070 */
[----:B------:R-:W-:-:S02]  /*54aa0*/  IMAD R24, R80, R79, RZ ;  /* 0x0000004f50187224 */ /* 0x000fc400078e02ff */
[----:B------:R-:W-:Y:S01]  /*54ab0*/  IMAD.WIDE.U32.X R22, R55, R80, R38, P2 ;  /* 0x0000005037167225 */ /* 0x000fe200010e0426 */
[----:B------:R-:W-:Y:S02]  /*54ac0*/  ISETP.GE.U32.AND P2, PT, R42, R41, PT ;  /* 0x000000292a00720c */ /* 0x000fe40003f46070 */
[----:B------:R-:W-:Y:S01]  /*54ad0*/  ISETP.GE.U32.AND.EX P0, PT, R47, R46, PT, P0 ;  /* 0x0000002e2f00720c */ /* 0x000fe20003f06100 */
[C---:B------:R-:W-:Y:S01]  /*54ae0*/  IMAD.WIDE.U32 R38, R53.reuse, 0x3d1, RZ ;  /* 0x000003d135267825 */ /* 0x040fe200078e00ff */
[----:B------:R-:W-:Y:S02]  /*54af0*/  ISETP.GE.U32.AND.EX P2, PT, R53, R40, PT, P2 ;  /* 0x000000283500720c */ /* 0x000fe40003f46120 */
[----:B------:R-:W-:Y:S01]  /*54b00*/  SHF.L.W.U32.HI R47, R49, 0x1, R22 ;  /* 0x00000001312f7819 */ /* 0x000fe20000010e16 */
[----:B------:R-:W-:Y:S01]  /*54b10*/  IMAD R41, R77, R76, R24 ;  /* 0x0000004c4d297224 */ /* 0x000fe200078e0218 */
[----:B------:R-:W-:Y:S01]  /*54b20*/  SHF.L.W.U32.HI R22, R22, 0x1, R23 ;  /* 0x0000000116167819 */ /* 0x000fe20000010e17 */
[----:B------:R-:W-:Y:S01]  /*54b30*/  IMAD.WIDE.U32 R44, R76, R79, RZ ;  /* 0x0000004f4c2c7225 */ /* 0x000fe200078e00ff */
[----:B------:R-:W-:-:S03]  /*54b40*/  SEL R23, RZ, 0x1, P2 ;  /* 0x00000001ff177807 */ /* 0x000fc60001000000 */
[----:B------:R-:W-:Y:S02]  /*54b50*/  IMAD.IADD R49, R45, 0x1, R41 ;  /* 0x000000012d317824 */ /* 0x000fe400078e0229 */
[----:B------:R-:W-:-:S04]  /*54b60*/  IMAD.WIDE.U32 R38, P5, R42, 0x1, R38 ;  /* 0x000000012a267825 */ /* 0x000fc800078a0026 */
[----:B------:R-:W-:-:S04]  /*54b70*/  IMAD.WIDE.U32 R40, R42, 0x3d1, RZ ;  /* 0x000003d12a287825 */ /* 0x000fc800078e00ff */
[----:B------:R-:W-:Y:S02]  /*54b80*/  IMAD.X R43, RZ, RZ, RZ, P4 ;  /* 0x000000ffff2b7224 */ /* 0x000fe400020e06ff */
        /* <DEDUP_REMOVED lines=16> */
.L_x_279:
        /* <DEDUP_REMOVED lines=15> */
.L_x_280:
        /* <DEDUP_REMOVED lines=10> */
[----:B------:R-:W-:-:S03]  /*54e20*/  IMAD.WIDE.U32.X R80, R77, R80, R42, P3 ;  /* 0x000000504d507225 */ /* 0x000fc600018e042a */
[----:B------:R-:W-:Y:S01]  /*54e30*/  ISETP.GE.U32.AND.EX P1, PT, R48, R33, PT, P1 ;  /* 0x000000213000720c */ /* 0x000fe20003f26110 */
[----:B------:R-:W-:Y:S01]  /*54e40*/  IMAD.X R45, R44, 0x1, R48, P0 ;  /* 0x000000012c2d7824 */ /* 0x000fe200000e0630 */
[----:B------:R-:W-:Y:S01]  /*54e50*/  ISETP.GE.U32.AND P0, PT, R22, R40, PT ;  /* 0x000000281600720c */ /* 0x000fe20003f06070 */
[----:B------:R-:W-:Y:S01]  /*54e60*/  IMAD.IADD R54, R20, 0x1, R23 ;  /* 0x0000000114367824 */ /* 0x000fe200078e0217 */
[----:B------:R-:W-:Y:S01]  /*54e70*/  SHF.L.W.U32.HI R19, R49, 0x1, R80 ;  /* 0x0000000131137819 */ /* 0x000fe20000010e50 */
[----:B------:R-:W-:Y:S01]  /*54e80*/  IMAD.WIDE.U32 R42, R45, 0x3d1, RZ ;  /* 0x000003d12d2a7825 */ /* 0x000fe200078e00ff */
[----:B------:R-:W-:Y:S02]  /*54e90*/  SHF.L.W.U32.HI R80, R80, 0x1, R81 ;  /* 0x0000000150507819 */ /* 0x000fe40000010e51 */
[----:B------:R-:W-:Y:S01]  /*54ea0*/  ISETP.GE.U32.AND.EX P0, PT, R54, R41, PT, P0 ;  /* 0x000000293600720c */ /* 0x000fe20003f06100 */
[----:B------:R-:W-:-:S03]  /*54eb0*/  IMAD.WIDE.U32 R38, R21, 0x3d1, RZ ;  /* 0x000003d115267825 */ /* 0x000fc600078e00ff */
[----:B------:R-:W-:Y:S01]  /*54ec0*/  SEL R78, RZ, 0x1, P0 ;  /* 0x00000001ff4e7807 */ /* 0x000fe20000000000 */
[----:B------:R-:W-:Y:S01]  /*54ed0*/  IMAD.WIDE.U32.X R24, R53, 0x1, R24, P2 ;  /* 0x0000000135187825 */ /* 0x000fe200010e0418 */
[C---:B------:R-:W-:Y:S02]  /*54ee0*/  ISETP.GE.U32.AND P2, PT, R21.reuse, R46, PT ;  /* 0x0000002e1500720c */ /* 0x040fe40003f46070 */
[----:B------:R-:W-:Y:S01]  /*54ef0*/  IADD3 R41, P5, PT, R26, R38, RZ ;  /* 0x000000261a297210 */ /* 0x000fe20007fbe0ff */
[----:B------:R-:W-:Y:S01]  /*54f00*/  IMAD.WIDE.U32 R20, P6, R21, 0x1, R42 ;  /* 0x0000000115147825 */ /* 0x000fe200078c002a */
[----:B------:R-:W-:Y:S02]  /*54f10*/  ISETP.GE.U32.AND.EX P2, PT, R45, R44, PT, P2 ;  /* 0x0000002c2d00720c */ /* 0x000fe40003f46120 */
[----:B------:R-:W-:Y:S02]  /*54f20*/  ISETP.GE.U32.AND P0, PT, R41, R38, PT ;  /* 0x000000262900720c */ /* 0x000fe40003f06070 */
[----:B------:R-:W-:Y:S01]  /*54f30*/  IADD3 R38, P4, PT, R39, R20, RZ ;  /* 0x0000001427267210 */ /* 0x000fe20007f9e0ff */
[----:B------:R-:W-:Y:S01]  /*54f40*/  IMAD.X R39, RZ, RZ, RZ, P6 ;  /* 0x000000ffff277224 */ /* 0x000fe200030e06ff */
[----:B------:R-:W-:-:S02]  /*54f50*/  SEL R33, RZ, 0x1, P2 ;  /* 0x00000001ff217807 */ /* 0x000fc40001000000 */
        /* <DEDUP_REMOVED lines=9> */
.L_x_281:
        /* <DEDUP_REMOVED lines=35> */
[----:B------:R-:W-:-:S04]  /*55220*/  IMAD.WIDE.U32 R26, P2, R23, 0x1, R24 ;  /* 0x00000001171a7825 */ /* 0x000fc80007840018 */
[----:B------:R-:W-:-:S04]  /*55230*/  IMAD.WIDE.U32.X R20, R80, 0x1, R20, P5 ;  /* 0x0000000150147825 */ /* 0x000fc800028e0414 */
[----:B------:R-:W-:Y:S01]  /*55240*/  IMAD.WIDE.U32 R24, R23, 0x3d1, RZ ;  /* 0x000003d117187825 */ /* 0x000fe200078e00ff */
[----:B------:R-:W-:-:S04]  /*55250*/  SEL R23, RZ, 0x1, P1 ;  /* 0x00000001ff177807 */ /* 0x000fc80000800000 */
[----:B------:R-:W-:Y:S02]  /*55260*/  IADD3 R76, P0, P1, R23, R20, R76 ;  /* 0x00000014174c7210 */ /* 0x000fe4000791e04c */
[----:B------:R-:W-:Y:S02]  /*55270*/  IADD3 R19, P5, PT, R36, R24, RZ ;  /* 0x0000001824137210 */ /* 0x000fe40007fbe0ff */
[----:B------:R-:W-:Y:S02]  /*55280*/  IADD3 R20, P3, PT, R25, R26, RZ ;  /* 0x0000001a19147210 */ /* 0x000fe40007f7e0ff */
[C---:B------:R-:W-:Y:S02]  /*55290*/  IADD3 R76, P4, PT, R19.reuse, R76, RZ ;  /* 0x0000004c134c7210 */ /* 0x040fe40007f9e0ff */
        /* <DEDUP_REMOVED lines=59> */
.L_x_282:
        /* <DEDUP_REMOVED lines=16> */
.L_x_283:
[----:B------:R-:W0:Y:S08]  /*55750*/  LDC.64 R26, c[0x3][0x628] ;  /* 0x00c18a00ff1a7b82 */ /* 0x000e300000000a00 */
[----:B------:R-:W1:Y:S08]  /*55760*/  LDC.64 R24, c[0x3][0x630] ;  /* 0x00c18c00ff187b82 */ /* 0x000e700000000a00 */
[----:B------:R-:W2:Y:S01]  /*55770*/  LDC.64 R22, c[0x3][0x638] ;  /* 0x00c18e00ff167b82 */ /* 0x000ea20000000a00 */
[----:B0-----:R-:W-:-:S04]  /*55780*/  IADD3 R19, P0, PT, R19, -R26, RZ ;  /* 0x8000001a13137210 */ /* 0x001fc80007f1e0ff */
[----:B------:R-:W-:-:S04]  /*55790*/  IADD3.X R54, P0, PT, R54, ~R27, RZ, P0, !PT ;  /* 0x8000001b36367210 */ /* 0x000fc8000071e4ff */
[----:B------:R-:W-:-:S04]  /*557a0*/  IADD3.X R29, P0, PT, RZ, -0x1, RZ, P0, !PT ;  /* 0xffffffffff1d7810 */ /* 0x000fc8000071e4ff */
[C---:B------:R-:W-:Y:S01]  /*557b0*/  IADD3 R31, P1, PT, -R29.reuse, R78, RZ ;  /* 0x0000004e1d1f7210 */ /* 0x040fe20007f3e1ff */
[----:B------:R-:W-:Y:S01]  /*557c0*/  IMAD.X R28, RZ, RZ, -0x1, P0 ;  /* 0xffffffffff1c7424 */ /* 0x000fe200000e06ff */
[----:B------:R-:W-:Y:S02]  /*557d0*/  IADD3 R79, P2, PT, -R29, R79, RZ ;  /* 0x0000004f1d4f7210 */ /* 0x000fe40007f5e1ff */
[----:B------:R-:W-:Y:S02]  /*557e0*/  IADD3 R76, P4, P5, R76, -R20, -R29 ;  /* 0x800000144c4c7210 */ /* 0x000fe40007d9e81d */
[----:B-1----:R-:W-:Y:S02]  /*557f0*/  IADD3 R78, P0, PT, R31, -R24, RZ ;  /* 0x800000181f4e7210 */ /* 0x002fe40007f1e0ff */
[----:B--2---:R-:W-:Y:S02]  /*55800*/  IADD3 R79, P3, PT, R79, -R22, RZ ;  /* 0x800000164f4f7210 */ /* 0x004fe40007f7e0ff */
[----:B------:R-:W-:-:S02]  /*55810*/  IADD3.X R80, PT, PT, R80, ~R21, ~R28, P4, P5 ;  /* 0x8000001550507210 */ /* 0x000fc400027eac1c */
[-C--:B------:R-:W-:Y:S02]  /*55820*/  IADD3.X R55, PT, PT, R55, ~R28.reuse, ~R25, P0, P1 ;  /* 0x8000001c37377210 */ /* 0x080fe400007e2c19 */
[----:B------:R-:W-:-:S07]  /*55830*/  IADD3.X R77, PT, PT, R77, ~R28, ~R23, P3, P2 ;  /* 0x8000001c4d4d7210 */ /* 0x000fce0001fe4c17 */
.L_x_284:
[----:B------:R-:W-:Y:S01]  /*55840*/  UPLOP3.LUT UP0, UPT, UPT, UPT, UPT, 0x40, 0x4 ;  /* 0x000000000004789c */ /* 0x000fe20003f0e870 */
[----:B------:R-:W-:Y:S10]  /*55850*/  BRA.U UP1, `(.L_x_285) ;  /* 0xffffffe501687547 */ /* 0x000ff4000b83ffff */
[----:B------:R-:W-:-:S04]  /*55860*/  IMAD.WIDE.U32 R28, R54, R18, RZ ;  /* 0x00000012361c7225 */ /* 0x000fc800078e00ff */
[----:B------:R-:W-:-:S04]  /*55870*/  IMAD.WIDE.U32 R32, R54, R12, RZ ;  /* 0x0000000c36207225 */ /* 0x000fc800078e00ff */
[----:B------:R-:W-:-:S04]  /*55880*/  IMAD.WIDE.U32 R30, P0, R11, R19, R28 ;  /* 0x000000130b1e7225 */ /* 0x000fc8000780001c */
[----:B------:R-:W-:-:S04]  /*55890*/  IMAD.WIDE.U32 R28, R19, R18, RZ ;  /* 0x00000012131c7225 */ /* 0x000fc800078e00ff */
[----:B------:R-:W-:Y:S01]  /*558a0*/  IMAD.X R35, RZ, RZ, RZ, P0 ;  /* 0x000000ffff237224 */ /* 0x000fe200000e06ff */
[----:B------:R-:W-:Y:S01]  /*558b0*/  IADD3 RZ, P0, PT, R29, R30, RZ ;  /* 0x0000001e1dff7210 */ /* 0x000fe20007f1e0ff */
[----:B------:R-:W-:Y:S02]  /*558c0*/  IMAD.MOV.U32 R34, RZ, RZ, R31 ;  /* 0x000000ffff227224 */ /* 0x000fe400078e001f */
[-C--:B------:R-:W-:Y:S02]  /*558d0*/  IMAD R31, R13, R19.reuse, RZ ;  /* 0x000000130d1f7224 */ /* 0x080fe400078e02ff */
[----:B------:R-:W-:-:S04]  /*558e0*/  IMAD.WIDE.U32 R28, R12, R19, RZ ;  /* 0x000000130c1c7225 */ /* 0x000fc800078e00ff */
[----:B------:R-:W-:-:S04]  /*558f0*/  IMAD.WIDE.U32.X R34, R11, R54, R34, P0 ;  /* 0x000000360b227225 */ /* 0x000fc800000e0422 */
[----:B------:R-:W-:Y:S01]  /*55900*/  IMAD.WIDE.U32 R36, R19, R12, RZ ;  /* 0x0000000c13247225 */ /* 0x000fe200078e00ff */
[----:B------:R-:W-:-:S03]  /*55910*/  IADD3 R82, P0, PT, R34, R28, RZ ;  /* 0x0000001c22527210 */ /* 0x000fc60007f1e0ff */
[----:B------:R-:W-:-:S04]  /*55920*/  IMAD.WIDE.U32 R32, P2, R13, R19, R32 ;  /* 0x000000130d207225 */ /* 0x000fc80007840020 */
[----:B------:R-:W-:Y:S01]  /*55930*/  IMAD.WIDE.U32 R40, R54, R14, RZ ;  /* 0x0000000e36287225 */ /* 0x000fe200078e00ff */
[----:B------:R-:W-:-:S03]  /*55940*/  IADD3 RZ, P6, PT, R37, R32, RZ ;  /* 0x0000002025ff7210 */ /* 0x000fc60007fde0ff */
[----:B------:R-:W-:Y:S02]  /*55950*/  IMAD R81, R12, R54, R31 ;  /* 0x000000360c517224 */ /* 0x000fe400078e021f */
[----:B------:R-:W-:-:S04]  /*55960*/  IMAD.WIDE.U32 R44, R55, R12, RZ ;  /* 0x0000000c372c7225 */ /* 0x000fc800078e00ff */
[----:B------:R-:W-:Y:S02]  /*55970*/  IMAD.IADD R81, R29, 0x1, R81 ;  /* 0x000000011d517824 */ /* 0x000fe400078e0251 */
[----:B------:R-:W-:-:S04]  /*55980*/  IMAD.WIDE.U32 R38, R55, R18, RZ ;  /* 0x0000001237267225 */ /* 0x000fc800078e00ff */
[----:B------:R-:W-:-:S04]  /*55990*/  IMAD.WIDE.U32 R36, R19, R14, RZ ;  /* 0x0000000e13247225 */ /* 0x000fc800078e00ff */
[----:B------:R-:W-:-:S04]  /*559a0*/  IMAD.WIDE.U32 R40, P5, R15, R19, R40 ;  /* 0x000000130f287225 */ /* 0x000fc800078a0028 */
[----:B------:R-:W-:Y:S01]  /*559b0*/  IMAD.WIDE.U32 R52, R55, R14, RZ ;  /* 0x0000000e37347225 */ /* 0x000fe200078e00ff */
[----:B------:R-:W-:-:S03]  /*559c0*/  IADD3 RZ, P4, PT, R37, R40, RZ ;  /* 0x0000002825ff7210 */ /* 0x000fc60007f9e0ff */
[----:B------:R-:W-:Y:S02]  /*559d0*/  IMAD.X R31, RZ, RZ, RZ, P2 ;  /* 0x000000ffff1f7224 */ /* 0x000fe400010e06ff */
[----:B------:R-:W-:Y:S02]  /*559e0*/  IMAD.X R83, R81, 0x1, R35, P0 ;  /* 0x0000000151537824 */ /* 0x000fe400000e0623 */
[----:B------:R-:W-:-:S04]  /*559f0*/  IMAD.WIDE.U32 R34, R78, R12, RZ ;  /* 0x0000000c4e227225 */ /* 0x000fc800078e00ff */
[----:B------:R-:W-:-:S04]  /*55a00*/  IMAD.WIDE.U32 R44, P2, R13, R78, R44 ;  /* 0x0000004e0d2c7225 */ /* 0x000fc8000784002c */
[----:B------:R-:W-:-:S04]  /*55a10*/  IMAD.WIDE.U32 R42, R78, R18, RZ ;  /* 0x000000124e2a7225 */ /* 0x000fc800078e00ff */
[----:B------:R-:W-:-:S04]  /*55a20*/  IMAD.WIDE.U32 R38, P1, R11, R78, R38 ;  /* 0x0000004e0b267225 */ /* 0x000fc80007820026 */
[----:B------:R-:W-:Y:S01]  /*55a30*/  IMAD.MOV.U32 R30, RZ, RZ, R33 ;  /* 0x000000ffff1e7224 */ /* 0x000fe200078e0021 */
[----:B------:R-:W-:Y:S01]  /*55a40*/  IADD3 RZ, P3, PT, R43, R38, RZ ;  /* 0x000000262bff7210 */ /* 0x000fe20007f7e0ff */
[----:B------:R-:W-:-:S04]  /*55a50*/  IMAD.WIDE.U32 R36, R78, R14, RZ ;  /* 0x0000000e4e247225 */ /* 0x000fc800078e00ff */
[----:B------:R-:W-:-:S04]  /*55a60*/  IMAD.WIDE.U32 R52, P0, R15, R78, R52 ;  /* 0x0000004e0f347225 */ /* 0x000fc80007800034 */
[----:B------:R-:W-:-:S04]  /*55a70*/  IMAD.WIDE.U32 R60, R54, R16, RZ ;  /* 0x00000010363c7225 */ /* 0x000fc800078e00ff */
[----:B------:R-:W-:Y:S01]  /*55a80*/  IMAD.X R33, RZ, RZ, RZ, P5 ;  /* 0x000000ffff217224 */ /* 0x000fe200028e06ff */
[----:B------:R-:W-:Y:S01]  /*55a90*/  IADD3 RZ, P5, PT, R35, R44, RZ ;  /* 0x0000002c23ff7210 */ /* 0x000fe20007fbe0ff */
[----:B------:R-:W-:Y:S02]  /*55aa0*/  IMAD.MOV.U32 R32, RZ, RZ, R41 ;  /* 0x000000ffff207224 */ /* 0x000fe400078e0029 */
[----:B------:R-:W-:-:S04]  /*55ab0*/  IMAD.WIDE.U32 R58, R55, R16, RZ ;  /* 0x00000010373a7225 */ /* 0x000fc800078e00ff */
[----:B------:R-:W-:Y:S01]  /*55ac0*/  IMAD.X R35, RZ, RZ, RZ, P1 ;  /* 0x000000ffff237224 */ /* 0x000fe200008e06ff */
[----:B------:R-:W-:Y:S01]  /*55ad0*/  IADD3 RZ, P1, PT, R37, R52, RZ ;  /* 0x0000003425ff7210 */ /* 0x000fe20007f3e0ff */
[----:B------:R-:W-:Y:S02]  /*55ae0*/  IMAD.MOV.U32 R34, RZ, RZ, R39 ;  /* 0x000000ffff227224 */ /* 0x000fe400078e0027 */
[----:B------:R-:W-:-:S04]  /*55af0*/  IMAD.WIDE.U32 R46, R77, R18, RZ ;  /* 0x000000124d2e7225 */ /* 0x000fc800078e00ff */
[----:B------:R-:W-:-:S04]  /*55b00*/  IMAD.WIDE.U32.X R32, R15, R54, R32, P4 ;  /* 0x000000360f207225 */ /* 0x000fc800020e0420 */
[----:B------:R-:W-:Y:S02]  /*55b10*/  IMAD.X R37, RZ, RZ, RZ, P2 ;  /* 0x000000ffff257224 */ /* 0x000fe400010e06ff */
[----:B------:R-:W-:Y:S02]  /*55b20*/  IMAD.MOV.U32 R36, RZ, RZ, R45 ;  /* 0x000000ffff247224 */ /* 0x000fe400078e002d */
[----:B------:R-:W-:-:S04]  /*55b30*/  IMAD.WIDE.U32 R38, R19, R16, RZ ;  /* 0x0000001013267225 */ /* 0x000fc800078e00ff */
[----:B------:R-:W-:-:S04]  /*55b40*/  IMAD.WIDE.U32 R60, P4, R17, R19, R60 ;  /* 0x00000013113c7225 */ /* 0x000fc8000788003c */
[----:B------:R-:W-:-:S04]  /*55b50*/  IMAD.WIDE.U32.X R30, R13, R54, R30, P6 ;  /* 0x000000360d1e7225 */ /* 0x000fc800030e041e */
[----:B------:R-:W-:-:S04]  /*55b60*/  IMAD.WIDE.U32 R42, R78, R16, RZ ;  /* 0x000000104e2a7225 */ /* 0x000fc800078e00ff */
[----:B------:R-:W-:-:S04]  /*55b70*/  IMAD.WIDE.U32 R58, P6, R17, R78, R58 ;  /* 0x0000004e113a7225 */ /* 0x000fc800078c003a */
[----:B------:R-:W-:Y:S01]  /*55b80*/  IMAD.WIDE.U32.X R34, R11, R55, R34, P3 ;  /* 0x000000370b227225 */ /* 0x000fe200018e0422 */
[----:B------:R-:W-:-:S03]  /*55b90*/  IADD3 RZ, P2, PT, R43, R58, RZ ;  /* 0x0000003a2bff7210 */ /* 0x000fc60007f5e0ff */
[----:B------:R-:W-:Y:S01]  /*55ba0*/  IMAD.WIDE.U32.X R36, R13, R55, R36, P5 ;  /* 0x000000370d247225 */ /* 0x000fe200028e0424 */
[----:B------:R-:W-:-:S03]  /*55bb0*/  IADD3 RZ, P5, PT, R39, R60, RZ ;  /* 0x0000003c27ff7210 */ /* 0x000fc60007fbe0ff */
[----:B------:R-:W-:-:S04]  /*55bc0*/  IMAD.WIDE.U32 R40, R79, R18, RZ ;  /* 0x000000124f287225 */ /* 0x000fc800078e00ff */
[----:B------:R-:W-:-:S04]  /*55bd0*/  IMAD.WIDE.U32 R46, P3, R11, R79, R46 ;  /* 0x0000004f0b2e7225 */ /* 0x000fc8000786002e */
[----:B------:R-:W-:-:S04]  /*55be0*/  IMAD.WIDE.U32 R38, R77, R12, RZ ;  /* 0x0000000c4d267225 */ /* 0x000fc800078e00ff */
[----:B------:R-:W-:Y:S01]  /*55bf0*/  IMAD.X R43, RZ, RZ, RZ, P0 ;  /* 0x000000ffff2b7224 */ /* 0x000fe200000e06ff */
[----:B------:R-:W-:Y:S01]  /*55c00*/  IADD3 RZ, P0, PT, R41, R46, RZ ;  /* 0x0000002e29ff7210 */ /* 0x000fe20007f1e0ff */
[----:B------:R-:W-:-:S04]  /*55c10*/  IMAD.WIDE.U32 R40, R77, R14, RZ ;  /* 0x0000000e4d287225 */ /* 0x000fc800078e00ff */
[----:B------:R-:W-:Y:S02]  /*55c20*/  IMAD.X R45, RZ, RZ, RZ, P6 ;  /* 0x000000ffff2d7224 */ /* 0x000fe400030e06ff */
[----:B------:R-:W-:-:S04]  /*55c30*/  IMAD.WIDE.U32 R50, R79, R12, RZ ;  /* 0x0000000c4f327225 */ /* 0x000fc800078e00ff */
[----:B------:R-:W-:-:S04]  /*55c40*/  IMAD.WIDE.U32 R38, P6, R13, R79, R38 ;  /* 0x0000004f0d267225 */ /* 0x000fc800078c0026 */
[----:B------:R-:W-:Y:S02]  /*55c50*/  IMAD.MOV.U32 R42, RZ, RZ, R53 ;  /* 0x000000ffff2a7224 */ /* 0x000fe400078e0035 */
[----:B------:R-:W-:Y:S02]  /*55c60*/  IMAD.MOV.U32 R52, RZ, RZ, R47 ;  /* 0x000000ffff347224 */ /* 0x000fe400078e002f */
[----:B------:R-:W-:-:S04]  /*55c70*/  IMAD.WIDE.U32 R46, R77, R16, RZ ;  /* 0x000000104d2e7225 */ /* 0x000fc800078e00ff */
[----:B------:R-:W-:Y:S02]  /*55c80*/  IMAD.MOV.U32 R44, RZ, RZ, R59 ;  /* 0x000000ffff2c7224 */ /* 0x000fe400078e003b */
[----:B------:R-:W-:Y:S02]  /*55c90*/  IMAD.X R49, RZ, RZ, RZ, P4 ;  /* 0x000000ffff317224 */ /* 0x000fe400020e06ff */
[----:B------:R-:W-:Y:S01]  /*55ca0*/  IMAD.WIDE.U32.X R42, R15, R55, R42, P1 ;  /* 0x000000370f2a7225 */ /* 0x000fe200008e042a */
[----:B------:R-:W-:-:S03]  /*55cb0*/  IADD3 RZ, P1, PT, R51, R38, RZ ;  /* 0x0000002633ff7210 */ /* 0x000fc60007f3e0ff */
[----:B------:R-:W-:-:S04]  /*55cc0*/  IMAD.WIDE.U32 R56, R79, R14, RZ ;  /* 0x0000000e4f387225 */ /* 0x000fc800078e00ff */
[----:B------:R-:W-:-:S04]  /*55cd0*/  IMAD.WIDE.U32 R40, P4, R15, R79, R40 ;  /* 0x0000004f0f287225 */ /* 0x000fc80007880028 */
[----:B------:R-:W-:-:S04]  /*55ce0*/  IMAD.WIDE.U32 R50, R80, R18, RZ ;  /* 0x0000001250327225 */ /* 0x000fc800078e00ff */
[----:B------:R-:W-:-:S04]  /*55cf0*/  IMAD.WIDE.U32.X R44, R17, R55, R44, P2 ;  /* 0x00000037112c7225 */ /* 0x000fc800010e042c */
[----:B------:R-:W-:Y:S01]  /*55d00*/  IMAD.X R53, RZ, RZ, RZ, P3 ;  /* 0x000000ffff357224 */ /* 0x000fe200018e06ff */
[----:B------:R-:W-:Y:S01]  /*55d10*/  IADD3 RZ, P3, PT, R57, R40, RZ ;  /* 0x0000002839ff7210 */ /* 0x000fe20007f7e0ff */
[----:B------:R-:W-:Y:S02]  /*55d20*/  IMAD.MOV.U32 R48, RZ, RZ, R61 ;  /* 0x000000ffff307224 */ /* 0x000fe400078e003d */
[----:B------:R-:W-:-:S04]  /*55d30*/  IMAD.WIDE.U32 R58, R79, R16, RZ ;  /* 0x000000104f3a7225 */ /* 0x000fc800078e00ff */
[----:B------:R-:W-:-:S04]  /*55d40*/  IMAD.WIDE.U32 R46, P2, R17, R79, R46 ;  /* 0x0000004f112e7225 */ /* 0x000fc8000784002e */
[-C--:B------:R-:W-:Y:S02]  /*55d50*/  IMAD R38, R11, R78.reuse, RZ ;  /* 0x0000004e0b267224 */ /* 0x080fe400078e02ff */
[-C--:B------:R-:W-:Y:S02]  /*55d60*/  IMAD R29, R13, R78.reuse, RZ ;  /* 0x0000004e0d1d7224 */ /* 0x080fe400078e02ff */
[-C--:B------:R-:W-:Y:S02]  /*55d70*/  IMAD R40, R15, R78.reuse, RZ ;  /* 0x0000004e0f287224 */ /* 0x080fe400078e02ff */
[C---:B------:R-:W-:Y:S02]  /*55d80*/  IMAD R84, R17.reuse, R78, RZ ;  /* 0x0000004e11547224 */ /* 0x040fe400078e02ff */
[----:B------:R-:W-:-:S04]  /*55d90*/  IMAD.WIDE.U32.X R48, R17, R54, R48, P5 ;  /* 0x0000003611307225 */ /* 0x000fc800028e0430 */
[----:B------:R-:W-:Y:S01]  /*55da0*/  IMAD.WIDE.U32.X R52, R11, R77, R52, P0 ;  /* 0x0000004d0b347225 */ /* 0x000fe200000e0434 */
[----:B------:R-:W-:-:S03]  /*55db0*/  IADD3 RZ, P0, PT, R59, R46, RZ ;  /* 0x0000002e3bff7210 */ /* 0x000fc60007f1e0ff */
[----:B------:R-:W-:-:S04]  /*55dc0*/  IMAD.WIDE.U32 R56, R76, R18, RZ ;  /* 0x000000124c387225 */ /* 0x000fc800078e00ff */
[----:B------:R-:W-:-:S04]  /*55dd0*/  IMAD.WIDE.U32 R50, P5, R11, R76, R50 ;  /* 0x0000004c0b327225 */ /* 0x000fc800078a0032 */
[----:B------:R-:W-:-:S04]  /*55de0*/  IMAD.WIDE.U32 R58, R80, R12, RZ ;  /* 0x0000000c503a7225 */ /* 0x000fc800078e00ff */
[-C--:B------:R-:W-:Y:S02]  /*55df0*/  IMAD R38, R18, R55.reuse, R38 ;  /* 0x0000003712267224 */ /* 0x080fe400078e0226 */
[-C--:B------:R-:W-:Y:S02]  /*55e00*/  IMAD R29, R12, R55.reuse, R29 ;  /* 0x000000370c1d7224 */ /* 0x080fe400078e021d */
[-C--:B------:R-:W-:Y:S02]  /*55e10*/  IMAD R40, R14, R55.reuse, R40 ;  /* 0x000000370e287224 */ /* 0x080fe400078e0228 */
[----:B------:R-:W-:Y:S02]  /*55e20*/  IMAD R84, R16, R55, R84 ;  /* 0x0000003710547224 */ /* 0x000fe400078e0254 */
[----:B------:R-:W-:Y:S01]  /*55e30*/  IMAD.X R55, RZ, RZ, RZ, P6 ;  /* 0x000000ffff377224 */ /* 0x000fe200030e06ff */
[----:B------:R-:W-:Y:S01]  /*55e40*/  IADD3 RZ, P6, PT, R57, R50, RZ ;  /* 0x0000003239ff7210 */ /* 0x000fe20007fde0ff */
[----:B------:R-:W-:-:S04]  /*55e50*/  IMAD.WIDE.U32 R62, R80, R14, RZ ;  /* 0x0000000e503e7225 */ /* 0x000fc800078e00ff */
[----:B------:R-:W-:Y:S02]  /*55e60*/  IMAD.X R57, RZ, RZ, RZ, P4 ;  /* 0x000000ffff397224 */ /* 0x000fe400020e06ff */
[----:B------:R-:W-:-:S04]  /*55e70*/  IMAD.WIDE.U32 R66, R76, R12, RZ ;  /* 0x0000000c4c427225 */ /* 0x000fc800078e00ff */
[----:B------:R-:W-:-:S04]  /*55e80*/  IMAD.WIDE.U32 R58, P4, R13, R76, R58 ;  /* 0x0000004c0d3a7225 */ /* 0x000fc8000788003a */
[----:B------:R-:W-:Y:S02]  /*55e90*/  IMAD.X R61, RZ, RZ, RZ, P2 ;  /* 0x000000ffff3d7224 */ /* 0x000fe400010e06ff */
[-C--:B------:R-:W-:Y:S02]  /*55ea0*/  IMAD R75, R15, R19.reuse, RZ ;  /* 0x000000130f4b7224 */ /* 0x080fe400078e02ff */
[-C--:B------:R-:W-:Y:S02]  /*55eb0*/  IMAD R85, R17, R19.reuse, RZ ;  /* 0x0000001311557224 */ /* 0x080fe400078e02ff */
[----:B------:R-:W-:Y:S02]  /*55ec0*/  IMAD R87, R11, R19, RZ ;  /* 0x000000130b577224 */ /* 0x000fe400078e02ff */
[----:B------:R-:W-:-:S04]  /*55ed0*/  IMAD.WIDE.U32 R68, R76, R14, RZ ;  /* 0x0000000e4c447225 */ /* 0x000fc800078e00ff */
[----:B------:R-:W-:-:S04]  /*55ee0*/  IMAD.WIDE.U32 R62, P2, R15, R76, R62 ;  /* 0x0000004c0f3e7225 */ /* 0x000fc8000784003e */
[----:B------:R-:W-:Y:S01]  /*55ef0*/  IMAD.X R65, RZ, RZ, RZ, P5 ;  /* 0x000000ffff417224 */ /* 0x000fe200028e06ff */
[----:B------:R-:W-:Y:S01]  /*55f00*/  IADD3 RZ, P5, PT, R67, R58, RZ ;  /* 0x0000003a43ff7210 */ /* 0x000fe20007fbe0ff */
[----:B------:R-:W-:-:S04]  /*55f10*/  IMAD.WIDE.U32 R70, R80, R16, RZ ;  /* 0x0000001050467225 */ /* 0x000fc800078e00ff */
[-C--:B------:R-:W-:Y:S02]  /*55f20*/  IMAD R46, R14, R54.reuse, R75 ;  /* 0x000000360e2e7224 */ /* 0x080fe400078e024b */
[-C--:B------:R-:W-:Y:S02]  /*55f30*/  IMAD R50, R16, R54.reuse, R85 ;  /* 0x0000003610327224 */ /* 0x080fe400078e0255 */
[----:B------:R-:W-:Y:S02]  /*55f40*/  IMAD R58, R18, R54, R87 ;  /* 0x00000036123a7224 */ /* 0x000fe400078e0257 */
[----:B------:R-:W-:Y:S01]  /*55f50*/  IMAD.X R67, RZ, RZ, RZ, P4 ;  /* 0x000000ffff437224 */ /* 0x000fe200020e06ff */
[----:B------:R-:W-:Y:S01]  /*55f60*/  IADD3 RZ, P4, PT, R69, R62, RZ ;  /* 0x0000003e45ff7210 */ /* 0x000fe20007f9e0ff */
[----:B------:R-:W-:Y:S02]  /*55f70*/  IMAD.MOV.U32 R54, RZ, RZ, R39 ;  /* 0x000000ffff367224 */ /* 0x000fe400078e0027 */
[----:B------:R-:W-:-:S02]  /*55f80*/  IMAD.MOV.U32 R68, RZ, RZ, R63 ;  /* 0x000000ffff447224 */ /* 0x000fc400078e003f */
[----:B------:R-:W-:Y:S02]  /*55f90*/  IMAD.MOV.U32 R56, RZ, RZ, R41 ;  /* 0x000000ffff387224 */ /* 0x000fe400078e0029 */
[----:B------:R-:W-:-:S04]  /*55fa0*/  IMAD.WIDE.U32 R62, R18, R78, RZ ;  /* 0x0000004e123e7225 */ /* 0x000fc800078e00ff */
[----:B------:R-:W-:Y:S02]  /*55fb0*/  IMAD.X R69, RZ, RZ, RZ, P2 ;  /* 0x000000ffff457224 */ /* 0x000fe400010e06ff */
[----:B------:R-:W-:Y:S01]  /*55fc0*/  IMAD.WIDE.U32.X R54, R13, R77, R54, P1 ;  /* 0x0000004d0d367225 */ /* 0x000fe200008e0436 */
[----:B------:R-:W-:-:S03]  /*55fd0*/  ISETP.GE.U32.AND P1, PT, R82, R28, PT ;  /* 0x0000001c5200720c */ /* 0x000fc60003f26070 */
[----:B------:R-:W-:Y:S01]  /*55fe0*/  IMAD.WIDE.U32 R70, P2, R17, R76, R70 ;  /* 0x0000004c11467225 */ /* 0x000fe20007840046 */
[----:B------:R-:W-:-:S03]  /*55ff0*/  ISETP.GE.U32.AND.EX P1, PT, R83, R81, PT, P1 ;  /* 0x000000515300720c */ /* 0x000fc60003f26110 */
[----:B------:R-:W-:-:S04]  /*56000*/  IMAD.WIDE.U32 R72, R76, R16, RZ ;  /* 0x000000104c487225 */ /* 0x000fc800078e00ff */
[----:B------:R-:W-:Y:S02]  /*56010*/  IMAD.MOV.U32 R60, RZ, RZ, R47 ;  /* 0x000000ffff3c7224 */ /* 0x000fe400078e002f */
[----:B------:R-:W-:Y:S01]  /*56020*/  IMAD.WIDE.U32.X R56, R15, R77, R56, P3 ;  /* 0x0000004d0f387225 */ /* 0x000fe200018e0438 */
[----:B------:R-:W-:-:S03]  /*56030*/  IADD3 R82, P3, PT, R82, R62, RZ ;  /* 0x0000003e52527210 */ /* 0x000fc60007f7e0ff */
[----:B------:R-:W-:Y:S01]  /*56040*/  IMAD.X R75, RZ, RZ, RZ, P2 ;  /* 0x000000ffff4b7224 */ /* 0x000fe200010e06ff */
[----:B------:R-:W-:Y:S01]  /*56050*/  IADD3 RZ, P2, PT, R73, R70, RZ ;  /* 0x0000004649ff7210 */ /* 0x000fe20007f5e0ff */
[----:B------:R-:W-:Y:S01]  /*56060*/  IMAD.WIDE.U32.X R60, R17, R77, R60, P0 ;  /* 0x0000004d113c7225 */ /* 0x000fe200000e043c */
[----:B------:R-:W-:-:S03]  /*56070*/  ISETP.GE.U32.AND P0, PT, R82, R62, PT ;  /* 0x0000003e5200720c */ /* 0x000fc60003f06070 */
[----:B------:R-:W-:Y:S02]  /*56080*/  IMAD.IADD R70, R63, 0x1, R38 ;  /* 0x000000013f467824 */ /* 0x000fe400078e0226 */
[----:B------:R-:W-:Y:S01]  /*56090*/  IMAD.MOV.U32 R66, RZ, RZ, R59 ;  /* 0x000000ffff427224 */ /* 0x000fe200078e003b */
[----:B------:R-:W-:Y:S01]  /*560a0*/  SEL R59, RZ, 0x1, P1 ;  /* 0x00000001ff3b7807 */ /* 0x000fe20000800000 */
[----:B------:R-:W-:-:S04]  /*560b0*/  IMAD.WIDE.U32 R62, R14, R19, RZ ;  /* 0x000000130e3e7225 */ /* 0x000fc800078e00ff */
[----:B------:R-:W-:Y:S01]  /*560c0*/  IMAD.X R83, R70, 0x1, R83, P3 ;  /* 0x0000000146537824 */ /* 0x000fe200018e0653 */
[----:B------:R-:W-:Y:S01]  /*560d0*/  IADD3 R59, P1, P3, R62, R30, R59 ;  /* 0x0000001e3e3b7210 */ /* 0x000fe20007b3e03b */
[----:B------:R-:W-:Y:S02]  /*560e0*/  IMAD.IADD R63, R63, 0x1, R46 ;  /* 0x000000013f3f7824 */ /* 0x000fe400078e022e */
[----:B------:R-:W-:Y:S01]  /*560f0*/  IMAD.MOV.U32 R74, RZ, RZ, R71 ;  /* 0x000000ffff4a7224 */ /* 0x000fe200078e0047 */
[----:B------:R-:W-:Y:S01]  /*56100*/  ISETP.GE.U32.AND.EX P0, PT, R83, R70, PT, P0 ;  /* 0x000000465300720c */ /* 0x000fe20003f06100 */
[----:B------:R-:W-:Y:S01]  /*56110*/  IMAD.WIDE.U32 R38, R12, R78, RZ ;  /* 0x0000004e0c267225 */ /* 0x000fe200078e00ff */
[----:B------:R-:W-:-:S03]  /*56120*/  IADD3.X R31, PT, PT, R63, R31, RZ, P1, P3 ;  /* 0x0000001f3f1f7210 */ /* 0x000fc60000fe64ff */
[----:B------:R-:W-:Y:S02]  /*56130*/  IMAD.MOV.U32 R64, RZ, RZ, R51 ;  /* 0x000000ffff407224 */ /* 0x000fe400078e0033 */
[C---:B------:R-:W-:Y:S02]  /*56140*/  IMAD R51, R17.reuse, R79, RZ ;  /* 0x0000004f11337224 */ /* 0x040fe400078e02ff */
[C---:B------:R-:W-:Y:S02]  /*56150*/  IMAD R73, R17.reuse, R76, RZ ;  /* 0x0000004c11497224 */ /* 0x040fe400078e02ff */
[----:B------:R-:W-:Y:S01]  /*56160*/  IMAD.WIDE.U32.X R74, R17, R80, R74, P2 ;  /* 0x00000050114a7225 */ /* 0x000fe200010e044a */
[C---:B------:R-:W-:Y:S02]  /*56170*/  IADD3 R17, P1, PT, R59.reuse, R38, RZ ;  /* 0x000000263b117210 */ /* 0x040fe40007f3e0ff */
[----:B------:R-:W-:Y:S01]  /*56180*/  ISETP.GE.U32.AND P2, PT, R59, R62, PT ;  /* 0x0000003e3b00720c */ /* 0x000fe20003f46070 */
[----:B------:R-:W-:Y:S01]  /*56190*/  IMAD.IADD R70, R39, 0x1, R29 ;  /* 0x0000000127467824 */ /* 0x000fe200078e021d */
[----:B------:R-:W-:Y:S01]  /*561a0*/  SEL R29, RZ, 0x1, P0 ;  /* 0x00000001ff1d7807 */ /* 0x000fe20000000000 */
[----:B------:R-:W-:Y:S01]  /*561b0*/  IMAD.WIDE.U32.X R66, R13, R80, R66, P5 ;  /* 0x000000500d427225 */ /* 0x000fe200028e0442 */
[----:B------:R-:W-:-:S02]  /*561c0*/  ISETP.GE.U32.AND.EX P2, PT, R31, R63, PT, P2 ;  /* 0x0000003f1f00720c */ /* 0x000fc40003f46120 */
[C---:B------:R-:W-:Y:S01]  /*561d0*/  IADD3 R29, P3, P5, R17.reuse, R34, R29 ;  /* 0x00000022111d7210 */ /* 0x040fe20007d7e01d */
[----:B------:R-:W-:Y:S01]  /*561e0*/  IMAD.X R59, R70, 0x1, R31, P1 ;  /* 0x00000001463b7824 */ /* 0x000fe200008e061f */
[----:B------:R-:W-:Y:S01]  /*561f0*/  ISETP.GE.U32.AND P0, PT, R17, R38, PT ;  /* 0x000000261100720c */ /* 0x000fe20003f06070 */
[----:B------:R-:W-:Y:S01]  /*56200*/  IMAD.WIDE.U32 R30, R18, R79, RZ ;  /* 0x0000004f121e7225 */ /* 0x000fe200078e00ff */
[----:B------:R-:W-:Y:S02]  /*56210*/  ISETP.GE.U32.AND P1, PT, R29, R17, PT ;  /* 0x000000111d00720c */ /* 0x000fe40003f26070 */
[----:B------:R-:W-:Y:S01]  /*56220*/  SEL R17, RZ, 0x1, P2 ;  /* 0x00000001ff117807 */ /* 0x000fe20001000000 */
[----:B------:R-:W-:Y:S01]  /*56230*/  IMAD R47, R11, R79, RZ ;  /* 0x0000004f0b2f7224 */ /* 0x000fe200078e02ff */
[----:B------:R-:W-:Y:S01]  /*56240*/  IADD3.X R34, PT, PT, R59, R35, RZ, P3, P5 ;  /* 0x000000233b227210 */ /* 0x000fe20001fea4ff */
[----:B------:R-:W-:Y:S01]  /*56250*/  IMAD.WIDE.U32.X R68, R15, R80, R68, P4 ;  /* 0x000000500f447225 */ /* 0x000fe200020e0444 */
[----:B------:R-:W-:-:S02]  /*56260*/  IADD3 R29, P4, PT, R29, R30, RZ ;  /* 0x0000001e1d1d7210 */ /* 0x000fc40007f9e0ff */
[----:B------:R-:W-:Y:S01]  /*56270*/  ISETP.GE.U32.AND.EX P0, PT, R59, R70, PT, P0 ;  /* 0x000000463b00720c */ /* 0x000fe20003f06100 */
[----:B------:R-:W-:Y:S01]  /*56280*/  IMAD.WIDE.U32 R38, R16, R19, RZ ;  /* 0x0000001310267225 */ /* 0x000fe200078e00ff */
[----:B------:R-:W-:-:S03]  /*56290*/  ISETP.GE.U32.AND P2, PT, R29, R30, PT ;  /* 0x0000001e1d00720c */ /* 0x000fc60003f46070 */
[----:B------:R-:W-:Y:S01]  /*562a0*/  IMAD R47, R18, R77, R47 ;  /* 0x0000004d122f7224 */ /* 0x000fe200078e022f */
[----:B------:R-:W-:Y:S01]  /*562b0*/  IADD3 R17, P5, P3, R38, R32, R17 ;  /* 0x0000002026117210 */ /* 0x000fe20007bbe011 */
[----:B------:R-:W-:Y:S01]  /*562c0*/  IMAD.IADD R39, R39, 0x1, R50 ;  /* 0x0000000127277824 */ /* 0x000fe200078e0232 */
[----:B------:R-:W-:Y:S01]  /*562d0*/  SEL R32, RZ, 0x1, P0 ;  /* 0x00000001ff207807 */ /* 0x000fe20000000000 */
[----:B------:R-:W-:Y:S02]  /*562e0*/  IMAD.IADD R47, R31, 0x1, R47 ;  /* 0x000000011f2f7824 */ /* 0x000fe400078e022f */
[----:B------:R-:W-:Y:S01]  /*562f0*/  IMAD.WIDE.U32.X R64, R11, R80, R64, P6 ;  /* 0x000000500b407225 */ /* 0x000fe200030e0440 */
[----:B------:R-:W-:Y:S02]  /*56300*/  ISETP.GE.U32.AND.EX P6, PT, R34, R59, PT, P1 ;  /* 0x0000003b2200720c */ /* 0x000fe40003fc6110 */
[----:B------:R-:W-:Y:S01]  /*56310*/  ISETP.GE.U32.AND P1, PT, R17, R38, PT ;  /* 0x000000261100720c */ /* 0x000fe20003f26070 */
[----:B------:R-:W-:Y:S01]  /*56320*/  IMAD.WIDE.U32 R30, R14, R78, RZ ;  /* 0x0000004e0e1e7225 */ /* 0x000fe200078e00ff */
[----:B------:R-:W-:-:S02]  /*56330*/  IADD3.X R38, PT, PT, R39, R33, RZ, P5, P3 ;  /* 0x0000002127267210 */ /* 0x000fc40002fe64ff */
[----:B------:R-:W-:Y:S01]  /*56340*/  SEL R35, RZ, 0x1, P6 ;  /* 0x00000001ff237807 */ /* 0x000fe20003000000 */
[----:B------:R-:W-:Y:S01]  /*56350*/  IMAD.X R34, R47, 0x1, R34, P4 ;  /* 0x000000012f227824 */ /* 0x000fe200020e0622 */
[----:B------:R-:W-:Y:S01]  /*56360*/  IADD3 R17, P3, PT, R17, R30, RZ ;  /* 0x0000001e11117210 */ /* 0x000fe20007f7e0ff */
[----:B------:R-:W-:Y:S01]  /*56370*/  IMAD.IADD R33, R31, 0x1, R40 ;  /* 0x000000011f217824 */ /* 0x000fe200078e0228 */
[----:B------:R-:W-:Y:S01]  /*56380*/  IADD3 R32, P5, P6, R35, R36, R32 ;  /* 0x0000002423207210 */ /* 0x000fe20007ebe020 */
[----:B------:R-:W-:Y:S01]  /*56390*/  IMAD R28, R13, R79, RZ ;  /* 0x0000004f0d1c7224 */ /* 0x000fe200078e02ff */
[----:B------:R-:W-:Y:S01]  /*563a0*/  ISETP.GE.U32.AND.EX P0, PT, R34, R47, PT, P2 ;  /* 0x0000002f2200720c */ /* 0x000fe20003f06120 */
[----:B------:R-:W-:Y:S01]  /*563b0*/  IMAD.X R36, R33, 0x1, R38, P3 ;  /* 0x0000000121247824 */ /* 0x000fe200018e0626 */
[----:B------:R-:W-:Y:S01]  /*563c0*/  ISETP.GE.U32.AND.EX P4, PT, R38, R39, PT, P1 ;  /* 0x000000272600720c */ /* 0x000fe20003f86110 */
[----:B------:R-:W-:Y:S01]  /*563d0*/  IMAD R28, R12, R77, R28 ;  /* 0x0000004d0c1c7224 */ /* 0x000fe200078e021c */
[----:B------:R-:W-:Y:S01]  /*563e0*/  ISETP.GE.U32.AND P2, PT, R17, R30, PT ;  /* 0x0000001e1100720c */ /* 0x000fe20003f46070 */
[----:B------:R-:W-:Y:S01]  /*563f0*/  IMAD.WIDE.U32 R30, R16, R78, RZ ;  /* 0x0000004e101e7225 */ /* 0x000fe200078e00ff */
[----:B------:R-:W-:-:S02]  /*56400*/  SEL R39, RZ, 0x1, P4 ;  /* 0x00000001ff277807 */ /* 0x000fc40002000000 */
[----:B------:R-:W-:Y:S01]  /*56410*/  IADD3.X R37, PT, PT, RZ, R37, RZ, P5, P6 ;  /* 0x00000025ff257210 */ /* 0x000fe20002fec4ff */
[----:B------:R-:W-:Y:S01]  /*56420*/  IMAD.IADD R84, R31, 0x1, R84 ;  /* 0x000000011f547824 */ /* 0x000fe200078e0254 */
[----:B------:R-:W-:Y:S01]  /*56430*/  IADD3 R35, P3, PT, R17, R32, RZ ;  /* 0x0000002011237210 */ /* 0x000fe20007f7e0ff */
[----:B------:R-:W-:Y:S01]  /*56440*/  IMAD R11, R11, R76, RZ ;  /* 0x0000004c0b0b7224 */ /* 0x000fe200078e02ff */
        /* <DEDUP_REMOVED lines=8> */
[C---:B------:R-:W-:Y:S01]  /*564d0*/  IMAD R41, R15.reuse, R79, RZ ;  /* 0x0000004f0f297224 */ /* 0x040fe200078e02ff */
[----:B------:R-:W-:Y:S01]  /*564e0*/  IADD3.X R49, PT, PT, R84, R49, RZ, P4, P6 ;  /* 0x0000003154317210 */ /* 0x000fe200027ec4ff */
[----:B------:R-:W-:Y:S01]  /*564f0*/  IMAD.X R37, R28, 0x1, R31, P5 ;  /* 0x000000011c257824 */ /* 0x000fe200028e061f */
[----:B------:R-:W-:Y:S01]  /*56500*/  SEL R17, RZ, 0x1, P0 ;  /* 0x00000001ff117807 */ /* 0x000fe20000000000 */
[----:B------:R-:W-:Y:S01]  /*56510*/  IMAD R71, R15, R76, RZ ;  /* 0x0000004c0f477224 */ /* 0x000fe200078e02ff */
[----:B------:R-:W-:Y:S01]  /*56520*/  ISETP.GE.U32.AND.EX P2, PT, R31, R36, PT, P2 ;  /* 0x000000241f00720c */ /* 0x000fe20003f46120 */
[----:B------:R-:W-:Y:S01]  /*56530*/  IMAD.WIDE.U32 R30, R18, R76, RZ ;  /* 0x0000004c121e7225 */ /* 0x000fe200078e00ff */
[----:B------:R-:W-:-:S02]  /*56540*/  ISETP.GE.U32.AND.EX P0, PT, R49, R84, PT, P3 ;  /* 0x000000543100720c */ /* 0x000fc40003f06130 */
[C---:B------:R-:W-:Y:S01]  /*56550*/  IADD3 R17, P3, P5, R35.reuse, R52, R17 ;  /* 0x0000003423117210 */ /* 0x040fe20007d7e011 */
[----:B------:R-:W-:Y:S01]  /*56560*/  IMAD R15, R18, R80, R11 ;  /* 0x00000050120f7224 */ /* 0x000fe200078e020b */
[----:B------:R-:W-:Y:S01]  /*56570*/  ISETP.GE.U32.AND P4, PT, R35, R32, PT ;  /* 0x000000202300720c */ /* 0x000fe20003f86070 */
[----:B------:R-:W-:Y:S01]  /*56580*/  IMAD R41, R14, R77, R41 ;  /* 0x0000004d0e297224 */ /* 0x000fe200078e0229 */
[----:B------:R-:W-:Y:S01]  /*56590*/  SEL R32, RZ, 0x1, P1 ;  /* 0x00000001ff207807 */ /* 0x000fe20000800000 */
[----:B------:R-:W-:Y:S01]  /*565a0*/  IMAD.IADD R15, R31, 0x1, R15 ;  /* 0x000000011f0f7824 */ /* 0x000fe200078e020f */
[----:B------:R-:W-:Y:S01]  /*565b0*/  SEL R33, RZ, 0x1, P2 ;  /* 0x00000001ff217807 */ /* 0x000fe20001000000 */
[----:B------:R-:W-:Y:S01]  /*565c0*/  IMAD R13, R13, R76, RZ ;  /* 0x0000004c0d0d7224 */ /* 0x000fe200078e02ff */
[----:B------:R-:W-:Y:S01]  /*565d0*/  IADD3.X R52, PT, PT, R37, R53, RZ, P3, P5 ;  /* 0x0000003525347210 */ /* 0x000fe20001fea4ff */
[----:B------:R-:W-:Y:S01]  /*565e0*/  IMAD R51, R16, R77, R51 ;  /* 0x0000004d10337224 */ /* 0x000fe200078e0233 */
[----:B------:R-:W-:Y:S01]  /*565f0*/  ISETP.GE.U32.AND P2, PT, R17, R35, PT ;  /* 0x000000231100720c */ /* 0x000fe20003f46070 */
[----:B------:R-:W-:Y:S01]  /*56600*/  IMAD R13, R12, R80, R13 ;  /* 0x000000500c0d7224 */ /* 0x000fe200078e020d */
[----:B------:R-:W-:Y:S01]  /*56610*/  IADD3 R35, P3, P6, R33, R42, R32 ;  /* 0x0000002a21237210 */ /* 0x000fe20007e7e020 */
[----:B------:R-:W-:Y:S01]  /*56620*/  IMAD.WIDE.U32 R32, R14, R79, RZ ;  /* 0x0000004f0e207225 */ /* 0x000fe200078e00ff */
[----:B------:R-:W-:-:S02]  /*56630*/  ISETP.GE.U32.AND.EX P4, PT, R37, R28, PT, P4 ;  /* 0x0000001c2500720c */ /* 0x000fc40003f86140 */
[----:B------:R-:W-:Y:S01]  /*56640*/  ISETP.GE.U32.AND.EX P2, PT, R52, R37, PT, P2 ;  /* 0x000000253400720c */ /* 0x000fe20003f46120 */
[----:B------:R-:W-:Y:S01]  /*56650*/  IMAD.IADD R41, R33, 0x1, R41 ;  /* 0x0000000121297824 */ /* 0x000fe200078e0229 */
[----:B------:R-:W-:Y:S01]  /*56660*/  IADD3 R28, P5, PT, R17, R30, RZ ;  /* 0x0000001e111c7210 */ /* 0x000fe20007fbe0ff */
[-C--:B------:R-:W-:Y:S01]  /*56670*/  IMAD R11, R14, R80.reuse, R71 ;  /* 0x000000500e0b7224 */ /* 0x080fe200078e0247 */
[----:B------:R-:W-:Y:S01]  /*56680*/  IADD3.X R40, PT, PT, RZ, R43, RZ, P3, P6 ;  /* 0x0000002bff287210 */ /* 0x000fe20001fec4ff */
[----:B------:R-:W-:Y:S01]  /*56690*/  IMAD R46, R16, R80, R73 ;  /* 0x00000050102e7224 */ /* 0x000fe200078e0249 */
[----:B------:R-:W-:Y:S02]  /*566a0*/  IADD3 R35, P3, PT, R38, R35, RZ ;  /* 0x0000002326237210 */ /* 0x000fe40007f7e0ff */
[----:B------:R-:W-:Y:S02]  /*566b0*/  SEL R36, RZ, 0x1, P4 ;  /* 0x00000001ff247807 */ /* 0x000fe40002000000 */
[----:B------:R-:W-:Y:S01]  /*566c0*/  SEL R31, RZ, 0x1, P2 ;  /* 0x00000001ff1f7807 */ /* 0x000fe20001000000 */
[----:B------:R-:W-:Y:S01]  /*566d0*/  IMAD.X R40, R49, 0x1, R40, P3 ;  /* 0x0000000131287824 */ /* 0x000fe200018e0628 */
[----:B------:R-:W-:Y:S01]  /*566e0*/  ISETP.GE.U32.AND P1, PT, R28, R30, PT ;  /* 0x0000001e1c00720c */ /* 0x000fe20003f26070 */
[----:B------:R-:W-:Y:S01]  /*566f0*/  IMAD.X R30, R15, 0x1, R52, P5 ;  /* 0x000000010f1e7824 */ /* 0x000fe200028e0634 */
[----:B------:R-:W-:-:S02]  /*56700*/  IADD3 R17, P2, PT, R35, R32, RZ ;  /* 0x0000002023117210 */ /* 0x000fc40007f5e0ff */
[----:B------:R-:W-:Y:S02]  /*56710*/  IADD3 R36, P4, P5, R31, R54, R36 ;  /* 0x000000361f247210 */ /* 0x000fe40007d9e024 */
[----:B------:R-:W-:Y:S01]  /*56720*/  ISETP.GE.U32.AND P3, PT, R35, R38, PT ;  /* 0x000000262300720c */ /* 0x000fe20003f66070 */
[----:B------:R-:W-:Y:S01]  /*56730*/  IMAD.X R38, R41, 0x1, R40, P2 ;  /* 0x0000000129267824 */ /* 0x000fe200010e0628 */
[----:B------:R-:W-:Y:S02]  /*56740*/  ISETP.GE.U32.AND.EX P1, PT, R30, R15, PT, P1 ;  /* 0x0000000f1e00720c */ /* 0x000fe40003f26110 */
[----:B------:R-:W-:Y:S02]  /*56750*/  IADD3.X R31, PT, PT, RZ, R55, RZ, P4, P5 ;  /* 0x00000037ff1f7210 */ /* 0x000fe400027ea4ff */
[----:B------:R-:W-:Y:S02]  /*56760*/  ISETP.GE.U32.AND.EX P3, PT, R40, R49, PT, P3 ;  /* 0x000000312800720c */ /* 0x000fe40003f66130 */
[----:B------:R-:W-:-:S02]  /*56770*/  IADD3 R15, P4, PT, R17, R36, RZ ;  /* 0x00000024110f7210 */ /* 0x000fc40007f9e0ff */
[----:B------:R-:W-:Y:S01]  /*56780*/  ISETP.GE.U32.AND P2, PT, R17, R32, PT ;  /* 0x000000201100720c */ /* 0x000fe20003f46070 */
[----:B------:R-:W-:Y:S01]  /*56790*/  IMAD.WIDE.U32 R32, R12, R76, RZ ;  /* 0x0000004c0c207225 */ /* 0x000fe200078e00ff */
[----:B------:R-:W-:Y:S02]  /*567a0*/  SEL R12, RZ, 0x1, P0 ;  /* 0x00000001ff0c7807 */ /* 0x000fe40000000000 */
[----:B------:R-:W-:Y:S01]  /*567b0*/  SEL R35, RZ, 0x1, P3 ;  /* 0x00000001ff237807 */ /* 0x000fe20001800000 */
[----:B------:R-:W-:Y:S01]  /*567c0*/  IMAD.X R31, R38, 0x1, R31, P4 ;  /* 0x00000001261f7824 */ /* 0x000fe200020e061f */
[----:B------:R-:W-:Y:S01]  /*567d0*/  ISETP.GE.U32.AND P0, PT, R15, R17, PT ;  /* 0x000000110f00720c */ /* 0x000fe20003f06070 */
[----:B------:R-:W-:Y:S01]  /*567e0*/  IMAD.IADD R36, R33, 0x1, R13 ;  /* 0x0000000121247824 */ /* 0x000fe200078e020d */
[----:B------:R-:W-:Y:S02]  /*567f0*/  IADD3 R15, P3, PT, R15, R32, RZ ;  /* 0x000000200f0f7210 */ /* 0x000fe40007f7e0ff */
[----:B------:R-:W-:Y:S01]  /*56800*/  IADD3 R35, P4, P5, R35, R44, R12 ;  /* 0x0000002c23237210 */ /* 0x000fe20007d9e00c */
[----:B------:R-:W-:Y:S01]  /*56810*/  IMAD.WIDE.U32 R12, R16, R79, RZ ;  /* 0x0000004f100c7225 */ /* 0x000fe200078e00ff */
[----:B------:R-:W-:-:S02]  /*56820*/  SEL R17, RZ, 0x1, P1 ;  /* 0x00000001ff117807 */ /* 0x000fc40000800000 */
[----:B------:R-:W-:Y:S02]  /*56830*/  ISETP.GE.U32.AND.EX P2, PT, R38, R41, PT, P2 ;  /* 0x000000292600720c */ /* 0x000fe40003f46120 */
[----:B------:R-:W-:Y:S01]  /*56840*/  ISETP.GE.U32.AND.EX P1, PT, R31, R38, PT, P0 ;  /* 0x000000261f00720c */ /* 0x000fe20003f26100 */
[----:B------:R-:W-:Y:S01]  /*56850*/  IMAD.X R31, R36, 0x1, R31, P3 ;  /* 0x00000001241f7824 */ /* 0x000fe200018e061f */
[----:B------:R-:W-:Y:S01]  /*56860*/  IADD3.X R37, PT, PT, RZ, R45, RZ, P4, P5 ;  /* 0x0000002dff257210 */ /* 0x000fe200027ea4ff */
[----:B------:R-:W-:Y:S01]  /*56870*/  IMAD.IADD R38, R13, 0x1, R51 ;  /* 0x000000010d267824 */ /* 0x000fe200078e0233 */
[C---:B------:R-:W-:Y:S02]  /*56880*/  ISETP.GE.U32.AND P6, PT, R15.reuse, R32, PT ;  /* 0x000000200f00720c */ /* 0x040fe40003fc6070 */
[----:B------:R-:W-:Y:S02]  /*56890*/  IADD3 R17, P3, P4, R15, R64, R17 ;  /* 0x000000400f117210 */ /* 0x000fe40007c7e011 */
[----:B------:R-:W-:-:S02]  /*568a0*/  SEL R32, RZ, 0x1, P2 ;  /* 0x00000001ff207807 */ /* 0x000fc40001000000 */
[----:B------:R-:W-:Y:S02]  /*568b0*/  SEL R33, RZ, 0x1, P1 ;  /* 0x00000001ff217807 */ /* 0x000fe40000800000 */
[----:B------:R-:W-:Y:S02]  /*568c0*/  IADD3.X R65, PT, PT, R31, R65, RZ, P3, P4 ;  /* 0x000000411f417210 */ /* 0x000fe40001fe84ff */
[----:B------:R-:W-:Y:S02]  /*568d0*/  ISETP.GE.U32.AND P2, PT, R17, R15, PT ;  /* 0x0000000f1100720c */ /* 0x000fe40003f46070 */
[----:B------:R-:W-:Y:S02]  /*568e0*/  IADD3 R32, P3, P4, R33, R56, R32 ;  /* 0x0000003821207210 */ /* 0x000fe40007c7e020 */
[----:B------:R-:W-:Y:S02]  /*568f0*/  IADD3 R35, P5, PT, R35, R12, RZ ;  /* 0x0000000c23237210 */ /* 0x000fe40007fbe0ff */
[----:B------:R-:W-:-:S02]  /*56900*/  ISETP.GE.U32.AND.EX P0, PT, R31, R36, PT, P6 ;  /* 0x000000241f00720c */ /* 0x000fc40003f06160 */
[----:B------:R-:W-:Y:S01]  /*56910*/  ISETP.GE.U32.AND.EX P2, PT, R65, R31, PT, P2 ;  /* 0x0000001f4100720c */ /* 0x000fe20003f46120 */
[----:B------:R-:W-:Y:S01]  /*56920*/  IMAD.X R37, R38, 0x1, R37, P5 ;  /* 0x0000000126257824 */ /* 0x000fe200028e0625 */
[----:B------:R-:W-:Y:S02]  /*56930*/  IADD3.X R56, PT, PT, RZ, R57, RZ, P3, P4 ;  /* 0x00000039ff387210 */ /* 0x000fe40001fe84ff */
[----:B------:R-:W-:Y:S01]  /*56940*/  IADD3 R31, P3, PT, R35, R32, RZ ;  /* 0x00000020231f7210 */ /* 0x000fe20007f7e0ff */
[----:B------:R-:W-:Y:S01]  /*56950*/  IMAD.WIDE.U32 R32, R65, 0x3d1, RZ ;  /* 0x000003d141207825 */ /* 0x000fe200078e00ff */
[----:B------:R-:W-:Y:S02]  /*56960*/  ISETP.GE.U32.AND P1, PT, R35, R12, PT ;  /* 0x0000000c2300720c */ /* 0x000fe40003f26070 */
[----:B------:R-:W-:Y:S01]  /*56970*/  SEL R36, RZ, 0x1, P0 ;  /* 0x00000001ff247807 */ /* 0x000fe20000000000 */
[----:B------:R-:W-:Y:S01]  /*56980*/  IMAD.WIDE.U32 R12, R14, R76, RZ ;  /* 0x0000004c0e0c7225 */ /* 0x000fe200078e00ff */
[----:B------:R-:W-:-:S02]  /*56990*/  SEL R15, RZ, 0x1, P2 ;  /* 0x00000001ff0f7807 */ /* 0x000fc40001000000 */
[----:B------:R-:W-:Y:S01]  /*569a0*/  ISETP.GE.U32.AND.EX P0, PT, R37, R38, PT, P1 ;  /* 0x000000262500720c */ /* 0x000fe20003f06110 */
[----:B------:R-:W-:Y:S01]  /*569b0*/  IMAD.WIDE.U32 R32, P1, R17, 0x1, R32 ;  /* 0x0000000111207825 */ /* 0x000fe20007820020 */
[----:B------:R-:W-:Y:S02]  /*569c0*/  IADD3 R36, P5, P6, R15, R66, R36 ;  /* 0x000000420f247210 */ /* 0x000fe40007ebe024 */
[----:B------:R-:W-:Y:S01]  /*569d0*/  ISETP.GE.U32.AND P2, PT, R31, R35, PT ;  /* 0x000000231f00720c */ /* 0x000fe20003f46070 */
[----:B------:R-:W-:Y:S01]  /*569e0*/  IMAD.WIDE.U32 R14, R17, 0x3d1, RZ ;  /* 0x000003d1110e7825 */ /* 0x000fe200078e00ff */
[----:B------:R-:W-:Y:S02]  /*569f0*/  IADD3 R17, P4, PT, R31, R12, RZ ;  /* 0x0000000c1f117210 */ /* 0x000fe40007f9e0ff */
[----:B------:R-:W-:Y:S01]  /*56a00*/  IADD3.X R35, PT, PT, RZ, R67, RZ, P5, P6 ;  /* 0x00000043ff237210 */ /* 0x000fe20002fec4ff */
[----:B------:R-:W-:Y:S01]  /*56a10*/  IMAD.X R38, R37, 0x1, R56, P3 ;  /* 0x0000000125267824 */ /* 0x000fe200018e0638 */
[----:B------:R-:W-:Y:S01]  /*56a20*/  IADD3 R15, P3, PT, R15, R32, RZ ;  /* 0x000000200f0f7210 */ /* 0x000fe20007f7e0ff */
[----:B------:R-:W-:-:S02]  /*56a30*/  IMAD.IADD R11, R13, 0x1, R11 ;  /* 0x000000010d0b7824 */ /* 0x000fc400078e020b */
[----:B------:R-:W-:Y:S01]  /*56a40*/  IMAD.X R13, RZ, RZ, RZ, P1 ;  /* 0x000000ffff0d7224 */ /* 0x000fe200008e06ff */
[----:B------:R-:W-:Y:S01]  /*56a50*/  ISETP.GE.U32.AND P1, PT, R17, R12, PT ;  /* 0x0000000c1100720c */ /* 0x000fe20003f26070 */
[----:B------:R-:W-:Y:S01]  /*56a60*/  IMAD.MOV.U32 R12, RZ, RZ, R33 ;  /* 0x000000ffff0c7224 */ /* 0x000fe200078e0021 */
[----:B------:R-:W-:Y:S01]  /*56a70*/  ISETP.GE.U32.AND.EX P2, PT, R38, R37, PT, P2 ;  /* 0x000000252600720c */ /* 0x000fe20003f46120 */
[----:B------:R-:W-:-:S03]  /*56a80*/  IMAD.WIDE.U32 R32, R18, R19, R14 ;  /* 0x0000001312207225 */ /* 0x000fc600078e000e */
[----:B------:R-:W-:Y:S01]  /*56a90*/  SEL R31, RZ, 0x1, P2 ;  /* 0x00000001ff1f7807 */ /* 0x000fe20001000000 */
[----:B------:R-:W-:Y:S01]  /*56aa0*/  IMAD.X R18, R11, 0x1, R38, P4 ;  /* 0x000000010b127824 */ /* 0x000fe200020e0626 */
[----:B------:R-:W-:Y:S01]  /*56ab0*/  IADD3 R19, P4, PT, R17, R36, RZ ;  /* 0x0000002411137210 */ /* 0x000fe20007f9e0ff */
[----:B------:R-:W-:Y:S01]  /*56ac0*/  IMAD.WIDE.U32.X R12, R65, 0x1, R12, P3 ;  /* 0x00000001410c7825 */ /* 0x000fe200018e040c */
[----:B------:R-:W-:Y:S02]  /*56ad0*/  SEL R36, RZ, 0x1, P0 ;  /* 0x00000001ff247807 */ /* 0x000fe40000000000 */
[----:B------:R-:W-:Y:S01]  /*56ae0*/  ISETP.GE.U32.AND P0, PT, R19, R17, PT ;  /* 0x000000111300720c */ /* 0x000fe20003f06070 */
[C---:B------:R-:W-:Y:S01]  /*56af0*/  IMAD.X R35, R18.reuse, 0x1, R35, P4 ;  /* 0x0000000112237824 */ /* 0x040fe200020e0623 */
[----:B------:R-:W-:Y:S01]  /*56b00*/  ISETP.GE.U32.AND.EX P1, PT, R18, R11, PT, P1 ;  /* 0x0000000b1200720c */ /* 0x000fe20003f26110 */
[----:B------:R-:W-:Y:S01]  /*56b10*/  IMAD.WIDE.U32 R16, R16, R76, RZ ;  /* 0x0000004c10107225 */ /* 0x000fe200078e00ff */
[----:B------:R-:W-:-:S02]  /*56b20*/  IADD3 R31, P4, P5, R31, R60, R36 ;  /* 0x0000003c1f1f7210 */ /* 0x000fc40007d9e024 */
[C---:B------:R-:W-:Y:S01]  /*56b30*/  ISETP.GE.U32.AND.EX P0, PT, R35.reuse, R18, PT, P0 ;  /* 0x000000122300720c */ /* 0x040fe20003f06100 */
[----:B------:R-:W-:Y:S01]  /*56b40*/  IMAD.WIDE.U32 R38, R35, 0x3d1, RZ ;  /* 0x000003d123267825 */ /* 0x000fe200078e00ff */
[----:B------:R-:W-:Y:S02]  /*56b50*/  ISETP.GE.U32.AND P2, PT, R32, R14, PT ;  /* 0x0000000e2000720c */ /* 0x000fe40003f46070 */
[----:B------:R-:W-:Y:S01]  /*56b60*/  SEL R14, RZ, 0x1, P1 ;  /* 0x00000001ff0e7807 */ /* 0x000fe20000800000 */
[----:B------:R-:W-:Y:S01]  /*56b70*/  IMAD.WIDE.U32 R36, R19, 0x3d1, RZ ;  /* 0x000003d113247825 */ /* 0x000fe200078e00ff */
[----:B------:R-:W-:Y:S02]  /*56b80*/  SEL R11, RZ, 0x1, P0 ;  /* 0x00000001ff0b7807 */ /* 0x000fe40000000000 */
[----:B------:R-:W-:Y:S01]  /*56b90*/  IADD3.X R40, PT, PT, RZ, R61, RZ, P4, P5 ;  /* 0x0000003dff287210 */ /* 0x000fe200027ea4ff */
[----:B------:R-:W-:Y:S01]  /*56ba0*/  IMAD.IADD R18, R33, 0x1, R58 ;  /* 0x0000000121127824 */ /* 0x000fe200078e023a */
[----:B------:R-:W-:Y:S01]  /*56bb0*/  IADD3 R14, P0, P6, R11, R68, R14 ;  /* 0x000000440b0e7210 */ /* 0x000fe20007e1e00e */
[----:B------:R-:W-:Y:S01]  /*56bc0*/  IMAD.WIDE.U32 R38, P4, R19, 0x1, R38 ;  /* 0x0000000113267825 */ /* 0x000fe20007880026 */
[----:B------:R-:W-:-:S02]  /*56bd0*/  IADD3 R19, P3, PT, R31, R16, RZ ;  /* 0x000000101f137210 */ /* 0x000fc40007f7e0ff */
[-C--:B------:R-:W-:Y:S01]  /*56be0*/  IADD3 R11, P5, PT, R82, R36.reuse, RZ ;  /* 0x00000024520b7210 */ /* 0x080fe20007fbe0ff */
[----:B------:R-:W-:Y:S01]  /*56bf0*/  IMAD.IADD R31, R17, 0x1, R46 ;  /* 0x00000001111f7824 */ /* 0x000fe200078e022e */
[----:B------:R-:W-:Y:S01]  /*56c00*/  ISETP.GE.U32.AND.EX P2, PT, R18, R15, PT, P2 ;  /* 0x0000000f1200720c */ /* 0x000fe20003f46120 */
[----:B------:R-:W-:Y:S01]  /*56c10*/  IMAD.X R15, RZ, RZ, RZ, P4 ;  /* 0x000000ffff0f7224 */ /* 0x000fe200020e06ff */
[----:B------:R-:W-:Y:S01]  /*56c20*/  IADD3.X R69, PT, PT, RZ, R69, RZ, P0, P6 ;  /* 0x00000045ff457210 */ /* 0x000fe200007ec4ff */
[----:B------:R-:W-:Y:S01]  /*56c30*/  IMAD.X R40, R31, 0x1, R40, P3 ;  /* 0x000000011f287824 */ /* 0x000fe200018e0628 */
[----:B------:R-:W-:Y:S02]  /*56c40*/  ISETP.GE.U32.AND P0, PT, R11, R36, PT ;  /* 0x000000240b00720c */ /* 0x000fe40003f06070 */
[----:B------:R-:W-:Y:S02]  /*56c50*/  IADD3 R36, P3, PT, R37, R38, RZ ;  /* 0x0000002625247210 */ /* 0x000fe40007f7e0ff */
[C---:B------:R-:W-:Y:S01]  /*56c60*/  IADD3 R33, P4, PT, R19.reuse, R14, RZ ;  /* 0x0000000e13217210 */ /* 0x040fe20007f9e0ff */
[----:B------:R-:W-:Y:S01]  /*56c70*/  IMAD.MOV.U32 R14, RZ, RZ, R39 ;  /* 0x000000ffff0e7224 */ /* 0x000fe200078e0027 */
[----:B------:R-:W-:Y:S01]  /*56c80*/  SEL R17, RZ, 0x1, P2 ;  /* 0x00000001ff117807 */ /* 0x000fe20001000000 */
[----:B------:R-:W-:Y:S01]  /*56c90*/  IMAD.X R83, R36, 0x1, R83, P5 ;  /* 0x0000000124537824 */ /* 0x000fe200028e0653 */
[----:B------:R-:W-:Y:S01]  /*56ca0*/  ISETP.GE.U32.AND P1, PT, R19, R16, PT ;  /* 0x000000101300720c */ /* 0x000fe20003f26070 */
[----:B------:R-:W-:Y:S01]  /*56cb0*/  IMAD.X R39, R40, 0x1, R69, P4 ;  /* 0x0000000128277824 */ /* 0x000fe200020e0645 */
[----:B------:R-:W-:-:S02]  /*56cc0*/  IADD3 R17, P5, P6, R11, R12, R17 ;  /* 0x0000000c0b117210 */ /* 0x000fc40007ebe011 */
[----:B------:R-:W-:Y:S02]  /*56cd0*/  ISETP.GE.U32.AND P2, PT, R33, R19, PT ;  /* 0x000000132100720c */ /* 0x000fe40003f46070 */
[----:B------:R-:W-:Y:S01]  /*56ce0*/  IADD3.X R16, PT, PT, R83, R13, RZ, P5, P6 ;  /* 0x0000000d53107210 */ /* 0x000fe20002fec4ff */
[----:B------:R-:W-:Y:S01]  /*56cf0*/  IMAD.WIDE.U32.X R12, R35, 0x1, R14, P3 ;  /* 0x00000001230c7825 */ /* 0x000fe200018e040e */
[----:B------:R-:W-:Y:S02]  /*56d00*/  ISETP.GE.U32.AND P4, PT, R17, R11, PT ;  /* 0x0000000b1100720c */ /* 0x000fe40003f86070 */
[----:B------:R-:W-:Y:S01]  /*56d10*/  ISETP.GE.U32.AND.EX P1, PT, R40, R31, PT, P1 ;  /* 0x0000001f2800720c */ /* 0x000fe20003f26110 */
[----:B------:R-:W-:Y:S01]  /*56d20*/  IMAD.WIDE.U32 R14, R33, 0x3d1, RZ ;  /* 0x000003d1210e7825 */ /* 0x000fe200078e00ff */
[----:B------:R-:W-:Y:S02]  /*56d30*/  ISETP.GE.U32.AND.EX P2, PT, R39, R40, PT, P2 ;  /* 0x000000282700720c */ /* 0x000fe40003f46120 */
[----:B------:R-:W-:Y:S01]  /*56d40*/  ISETP.GE.U32.AND.EX P0, PT, R83, R36, PT, P0 ;  /* 0x000000245300720c */ /* 0x000fe20003f06100 */
[----:B------:R-:W-:Y:S01]  /*56d50*/  IMAD.WIDE.U32 R36, R39, 0x3d1, RZ ;  /* 0x000003d127247825 */ /* 0x000fe200078e00ff */
[----:B------:R-:W-:-:S02]  /*56d60*/  ISETP.GE.U32.AND.EX P3, PT, R16, R83, PT, P4 ;  /* 0x000000531000720c */ /* 0x000fc40003f66140 */
[----:B------:R-:W-:Y:S02]  /*56d70*/  SEL R35, RZ, 0x1, P1 ;  /* 0x00000001ff237807 */ /* 0x000fe40000800000 */
[----:B------:R-:W-:Y:S01]  /*56d80*/  SEL R31, RZ, 0x1, P2 ;  /* 0x00000001ff1f7807 */ /* 0x000fe20001000000 */
[----:B------:R-:W-:Y:S01]  /*56d90*/  IMAD.WIDE.U32 R36, P1, R33, 0x1, R36 ;  /* 0x0000000121247825 */ /* 0x000fe20007820024 */
[----:B------:R-:W-:Y:S02]  /*56da0*/  SEL R11, RZ, 0x1, P3 ;  /* 0x00000001ff0b7807 */ /* 0x000fe40001800000 */
[----:B------:R-:W-:Y:S02]  /*56db0*/  SEL R19, RZ, 0x1, P0 ;  /* 0x00000001ff137807 */ /* 0x000fe40000000000 */
[----:B------:R-:W-:Y:S01]  /*56dc0*/  IADD3 R31, P2, P3, R31, R74, R35 ;  /* 0x0000004a1f1f7210 */ /* 0x000fe20007b5e023 */
[----:B------:R-:W-:Y:S01]  /*56dd0*/  IMAD.X R35, RZ, RZ, RZ, P1 ;  /* 0x000000ffff237224 */ /* 0x000fe200008e06ff */
[----:B------:R-:W-:-:S02]  /*56de0*/  IADD3 R12, P4, P5, R11, R12, R19 ;  /* 0x0000000c0b0c7210 */ /* 0x000fc40007d9e013 */
[----:B------:R-:W-:Y:S02]  /*56df0*/  IADD3.X R75, PT, PT, RZ, R75, RZ, P2, P3 ;  /* 0x0000004bff4b7210 */ /* 0x000fe400017e64ff */
        /* <DEDUP_REMOVED lines=48> */
[----:B------:R-:W-:Y:S02]  /*57100*/  IADD3 RZ, P1, PT, R29, R30, RZ ;  /* 0x0000001e1dff7210 */ /* 0x000fe40007f3e0ff */
[----:B------:R-:W-:Y:S01]  /*57110*/  ISETP.GE.U32.AND.EX P0, PT, R37, R18, PT, P0 ;  /* 0x000000122500720c */ /* 0x000fe20003f06100 */
[----:B------:R-:W-:-:S03]  /*57120*/  IMAD.MOV.U32 R18, RZ, RZ, R31 ;  /* 0x000000ffff127224 */ /* 0x000fc600078e001f */
[----:B------:R-:W-:Y:S01]  /*57130*/  SEL R11, RZ, 0x1, P0 ;  /* 0x00000001ff0b7807 */ /* 0x000fe20000000000 */
[----:B------:R-:W-:-:S03]  /*57140*/  IMAD.WIDE.U32.X R18, R35, 0x1, R18, P1 ;  /* 0x0000000123127825 */ /* 0x000fc600008e0412 */
        /* <DEDUP_REMOVED lines=27> */
.L_x_286:
        /* <DEDUP_REMOVED lines=12> */
.L_x_287:
        /* <DEDUP_REMOVED lines=12> */
.L_x_288:
        /* <DEDUP_REMOVED lines=9> */
.L_x_297:
        /* <DEDUP_REMOVED lines=43> */
[-C--:B------:R-:W-:Y:S01]  /*577c0*/  IADD3.X R40, PT, PT, RZ, R39.reuse, R22, P5, P6 ;  /* 0x00000027ff287210 */ /* 0x080fe20002fec416 */
        /* <DEDUP_REMOVED lines=48> */
.L_x_289:
[-C--:B------:R-:W-:Y:S02]  /*57ad0*/  IMAD R25, R77, R19.reuse, RZ ;  /* 0x000000134d197224 */ /* 0x080fe400078e02ff */
[----:B------:R-:W-:-:S04]  /*57ae0*/  IMAD.WIDE.U32 R30, R78, R19, RZ ;  /* 0x000000134e1e7225 */ /* 0x000fc800078e00ff */
[----:B------:R-:W-:Y:S02]  /*57af0*/  IMAD R25, R78, R54, R25 ;  /* 0x000000364e197224 */ /* 0x000fe400078e0219 */
[----:B------:R-:W-:-:S04]  /*57b00*/  IMAD.WIDE.U32 R22, R54, R78, RZ ;  /* 0x0000004e36167225 */ /* 0x000fc800078e00ff */
[----:B------:R-:W-:Y:S02]  /*57b10*/  IMAD.IADD R41, R31, 0x1, R25 ;  /* 0x000000011f297824 */ /* 0x000fe400078e0219 */
[C---:B------:R-:W-:Y:S02]  /*57b20*/  IMAD.SHL.U32 R36, R30.reuse, 0x2, RZ ;  /* 0x000000021e247824 */ /* 0x040fe400078e00ff */
        /* <DEDUP_REMOVED lines=40> */
.L_x_290:
        /* <DEDUP_REMOVED lines=34> */
[----:B------:R-:W-:Y:S02]  /*57fd0*/  ISETP.GE.U32.AND P1, PT, R36, R41, PT ;  /* 0x000000292400720c */ /* 0x000fe40003f26070 */
[----:B------:R-:W-:Y:S01]  /*57fe0*/  LEA.HI.X R37, R24, R48, R37, 0x1, P5 ;  /* 0x0000003018257211 */ /* 0x000fe200028f0c25 */
[----:B------:R-:W-:Y:S01]  /*57ff0*/  IMAD.WIDE.U32.X R24, R77, R62, R38, P4 ;  /* 0x0000003e4d187225 */ /* 0x000fe200020e0426 */
[----:B------:R-:W-:Y:S02]  /*58000*/  SHF.L.W.U32.HI R41, R51, 0x1, R46 ;  /* 0x0000000133297819 */ /* 0x000fe40000010e2e */
[----:B------:R-:W-:Y:S01]  /*58010*/  SEL R22, RZ, 0x1, P0 ;  /* 0x00000001ff167807 */ /* 0x000fe20000000000 */
[----:B------:R-:W-:Y:S01]  /*58020*/  IMAD.WIDE.U32 R38, R77, R80, RZ ;  /* 0x000000504d267225 */ /* 0x000fe200078e00ff */
[----:B------:R-:W-:-:S02]  /*58030*/  SHF.L.W.U32.HI R46, R46, 0x1, R47 ;  /* 0x000000012e2e7819 */ /* 0x000fc40000010e2f */
[----:B------:R-:W-:Y:S01]  /*58040*/  ISETP.GE.U32.AND.EX P0, PT, R37, R40, PT, P1 ;  /* 0x000000282500720c */ /* 0x000fe20003f06110 */
[----:B------:R-:W-:Y:S01]  /*58050*/  IMAD R47, R79, R76, RZ ;  /* 0x0000004c4f2f7224 */ /* 0x000fe200078e02ff */
[----:B------:R-:W-:Y:S01]  /*58060*/  IADD3 R51, P5, P1, R22, R44, R41 ;  /* 0x0000002c16337210 */ /* 0x000fe200079be029 */
[C---:B------:R-:W-:Y:S01]  /*58070*/  IMAD.WIDE.U32 R40, R80.reuse, R76, RZ ;  /* 0x0000004c50287225 */ /* 0x040fe200078e00ff */
[----:B------:R-:W-:Y:S02]  /*58080*/  SHF.L.W.U32.HI R22, R49, 0x1, R24 ;  /* 0x0000000131167819 */ /* 0x000fe40000010e18 */
[----:B------:R-:W-:Y:S01]  /*58090*/  SEL R43, RZ, 0x1, P0 ;  /* 0x00000001ff2b7807 */ /* 0x000fe20000000000 */
[----:B------:R-:W-:Y:S01]  /*580a0*/  IMAD R49, R80, R62, R47 ;  /* 0x0000003e50317224 */ /* 0x000fe200078e022f */
[----:B------:R-:W-:Y:S01]  /*580b0*/  SHF.L.W.U32.HI R47, R24, 0x1, R25 ;  /* 0x00000001182f7819 */ /* 0x000fe20000010e19 */
[----:B------:R-:W-:Y:S01]  /*580c0*/  IMAD.WIDE.U32 R24, P4, R79, R78, R38 ;  /* 0x0000004e4f187225 */ /* 0x000fe20007880026 */
[----:B------:R-:W-:-:S02]  /*580d0*/  IADD3 R48, P0, P6, R43, R51, R22 ;  /* 0x000000332b307210 */ /* 0x000fc40007e1e016 */
[-C--:B------:R-:W-:Y:S01]  /*580e0*/  IADD3.X R46, PT, PT, RZ, R45.reuse, R46, P5, P1 ;  /* 0x0000002dff2e7210 */ /* 0x080fe20002fe242e */
[----:B------:R-:W-:Y:S01]  /*580f0*/  IMAD.IADD R49, R41, 0x1, R49 ;  /* 0x0000000129317824 */ /* 0x000fe200078e0231 */
[----:B------:R-:W-:Y:S01]  /*58100*/  ISETP.GE.U32.AND P1, PT, R51, R44, PT ;  /* 0x0000002c3300720c */ /* 0x000fe20003f26070 */
[----:B------:R-:W-:Y:S01]  /*58110*/  IMAD.SHL.U32 R41, R40, 0x2, RZ ;  /* 0x0000000228297824 */ /* 0x000fe200078e00ff */
[----:B------:R-:W-:Y:S01]  /*58120*/  IADD3.X R47, PT, PT, RZ, R46, R47, P0, P6 ;  /* 0x0000002eff2f7210 */ /* 0x000fe200007ec42f */
[----:B------:R-:W-:Y:S01]  /*58130*/  IMAD.WIDE.U32 R42, R78, R80, RZ ;  /* 0x000000504e2a7225 */ /* 0x000fe200078e00ff */
        /* <DEDUP_REMOVED lines=39> */
.L_x_291:
        /* <DEDUP_REMOVED lines=15> */
.L_x_292:
        /* <DEDUP_REMOVED lines=39> */
.L_x_293:
[----:B------:R-:W-:Y:S01]  /*58710*/  IMAD.X R27, R38, 0x1, R27, P5 ;  /* 0x00000001261b7824 */ /* 0x000fe200028e061b */
[----:B------:R-:W-:Y:S01]  /*58720*/  IADD3 R33, P5, P6, R33, R28, R19 ;  /* 0x0000001c21217210 */ /* 0x000fe20007ebe013 */
[----:B------:R-:W-:Y:S01]  /*58730*/  IMAD.MOV.U32 R20, RZ, RZ, R21 ;  /* 0x000000ffff147224 */ /* 0x000fe200078e0015 */
[----:B------:R-:W-:Y:S01]  /*58740*/  ISETP.GE.U32.AND P1, PT, R76, R41, PT ;  /* 0x000000294c00720c */ /* 0x000fe20003f26070 */
[----:B------:R-:W-:Y:S01]  /*58750*/  IMAD.MOV.U32 R21, RZ, RZ, R25 ;  /* 0x000000ffff157224 */ /* 0x000fe200078e0019 */
[----:B------:R-:W-:Y:S02]  /*58760*/  IADD3.X R62, PT, PT, R27, R63, RZ, P2, P3 ;  /* 0x0000003f1b3e7210 */ /* 0x000fe400017e64ff */
[----:B------:R-:W-:Y:S01]  /*58770*/  IADD3.X R34, PT, PT, RZ, R29, R24, P5, P6 ;  /* 0x0000001dff227210 */ /* 0x000fe20002fec418 */
[----:B------:R-:W-:Y:S01]  /*58780*/  IMAD.WIDE.U32.X R20, R45, 0x1, R20, P4 ;  /* 0x000000012d147825 */ /* 0x000fe200020e0414 */
[----:B------:R-:W-:Y:S02]  /*58790*/  ISETP.GE.U32.AND.EX P2, PT, R27, R38, PT, P0 ;  /* 0x000000261b00720c */ /* 0x000fe40003f46100 */
[----:B------:R-:W-:Y:S01]  /*587a0*/  ISETP.GE.U32.AND.EX P1, PT, R62, R27, PT, P1 ;  /* 0x0000001b3e00720c */ /* 0x000fe20003f26110 */
[----:B------:R-:W-:Y:S01]  /*587b0*/  IMAD.WIDE.U32 R26, R34, 0x3d1, RZ ;  /* 0x000003d1221a7825 */ /* 0x000fe200078e00ff */
[----:B------:R-:W-:-:S02]  /*587c0*/  ISETP.GE.U32.AND P3, PT, R33, R28, PT ;  /* 0x0000001c2100720c */ /* 0x000fc40003f66070 */
[----:B------:R-:W-:Y:S01]  /*587d0*/  SEL R78, RZ, 0x1, P2 ;  /* 0x00000001ff4e7807 */ /* 0x000fe20001000000 */
[C---:B------:R-:W-:Y:S01]  /*587e0*/  IMAD.WIDE.U32 R24, R33.reuse, 0x3d1, RZ ;  /* 0x000003d121187825 */ /* 0x040fe200078e00ff */
[----:B------:R-:W-:Y:S02]  /*587f0*/  ISETP.GE.U32.AND.EX P0, PT, R34, R29, PT, P3 ;  /* 0x0000001d2200720c */ /* 0x000fe40003f06130 */
[----:B------:R-:W-:Y:S01]  /*58800*/  SEL R19, RZ, 0x1, P1 ;  /* 0x00000001ff137807 */ /* 0x000fe20000800000 */
[----:B------:R-:W-:Y:S01]  /*58810*/  IMAD.WIDE.U32 R26, P4, R33, 0x1, R26 ;  /* 0x00000001211a7825 */ /* 0x000fe2000788001a */
[----:B------:R-:W-:Y:S02]  /*58820*/  SEL R23, RZ, 0x1, P0 ;  /* 0x00000001ff177807 */ /* 0x000fe40000000000 */
[----:B------:R-:W-:Y:S01]  /*58830*/  IADD3 R78, P1, P2, R19, R20, R78 ;  /* 0x00000014134e7210 */ /* 0x000fe20007a3e04e */
[----:B------:R-:W-:Y:S01]  /*58840*/  IMAD.MOV.U32 R20, RZ, RZ, R27 ;  /* 0x000000ffff147224 */ /* 0x000fe200078e001b */
        /* <DEDUP_REMOVED lines=14> */
[----:B------:R-:W-:Y:S01]  /*58930*/  IMAD.WIDE.U32.X R20, R34, 0x1, R20, P5 ;  /* 0x0000000122147825 */ /* 0x000fe200028e0414 */
[----:B------:R-:W-:-:S03]  /*58940*/  SEL R80, RZ, 0x1, P0 ;  /* 0x00000001ff507807 */ /* 0x000fc60000000000 */
[----:B------:R-:W-:-:S04]  /*58950*/  IMAD.WIDE.U32 R26, P2, R23, 0x1, R24 ;  /* 0x00000001171a7825 */ /* 0x000fc80007840018 */
[----:B------:R-:W-:Y:S01]  /*58960*/  IMAD.WIDE.U32 R24, R23, 0x3d1, RZ ;  /* 0x000003d117187825 */ /* 0x000fe200078e00ff */
[----:B------:R-:W-:-:S04]  /*58970*/  SEL R23, RZ, 0x1, P1 ;  /* 0x00000001ff177807 */ /* 0x000fc80000800000 */
        /* <DEDUP_REMOVED lines=63> */
.L_x_294:
        /* <DEDUP_REMOVED lines=16> */
.L_x_295:
        /* <DEDUP_REMOVED lines=15> */
.L_x_296:
        /* <DEDUP_REMOVED lines=8> */
[----:B------:R-:W-:-:S04]  /*58fe0*/  IMAD.WIDE.U32 R34, R19, R17, RZ ;  /* 0x0000001113227225 */ /* 0x000fc800078e00ff */
[----:B------:R-:W-:-:S04]  /*58ff0*/  IMAD.WIDE.U32 R32, P2, R16, R19, R32 ;  /* 0x0000001310207225 */ /* 0x000fc80007840020 */
[----:B------:R-:W-:Y:S01]  /*59000*/  IMAD.WIDE.U32 R40, R54, R15, RZ ;  /* 0x0000000f36287225 */ /* 0x000fe200078e00ff */
[----:B------:R-:W-:-:S03]  /*59010*/  IADD3 RZ, P6, PT, R35, R32, RZ ;  /* 0x0000002023ff7210 */ /* 0x000fc60007fde0ff */
[----:B------:R-:W-:Y:S02]  /*59020*/  IMAD R30, R16, R19, RZ ;  /* 0x00000013101e7224 */ /* 0x000fe400078e02ff */
[----:B------:R-:W-:-:S04]  /*59030*/  IMAD.WIDE.U32 R38, R62, R11, RZ ;  /* 0x0000000b3e267225 */ /* 0x000fc800078e00ff */
[----:B------:R-:W-:-:S04]  /*59040*/  IMAD.WIDE.U32 R28, R17, R19, RZ ;  /* 0x00000013111c7225 */ /* 0x000fc800078e00ff */
[----:B------:R-:W-:-:S04]  /*59050*/  IMAD.WIDE.U32.X R82, R18, R54, R82, P0 ;  /* 0x0000003612527225 */ /* 0x000fc800000e0452 */
[----:B------:R-:W-:Y:S01]  /*59060*/  IMAD R43, R17, R54, R30 ;  /* 0x00000036112b7224 */ /* 0x000fe200078e021e */
[----:B------:R-:W-:Y:S01]  /*59070*/  IADD3 R81, P0, PT, R82, R28, RZ ;  /* 0x0000001c52517210 */ /* 0x000fe20007f1e0ff */
[----:B------:R-:W-:-:S04]  /*59080*/  IMAD.WIDE.U32 R34, R19, R15, RZ ;  /* 0x0000000f13227225 */ /* 0x000fc800078e00ff */
[----:B------:R-:W-:-:S04]  /*59090*/  IMAD.WIDE.U32 R40, P5, R14, R19, R40 ;  /* 0x000000130e287225 */ /* 0x000fc800078a0028 */
[----:B------:R-:W-:Y:S01]  /*590a0*/  IMAD.WIDE.U32 R44, R62, R17, RZ ;  /* 0x000000113e2c7225 */ /* 0x000fe200078e00ff */
[----:B------:R-:W-:-:S03]  /*590b0*/  IADD3 RZ, P4, PT, R35, R40, RZ ;  /* 0x0000002823ff7210 */ /* 0x000fc60007f9e0ff */
[----:B------:R-:W-:-:S04]  /*590c0*/  IMAD.WIDE.U32 R36, R76, R11, RZ ;  /* 0x0000000b4c247225 */ /* 0x000fc800078e00ff */
[----:B------:R-:W-:-:S04]  /*590d0*/  IMAD.WIDE.U32 R38, P1, R18, R76, R38 ;  /* 0x0000004c12267225 */ /* 0x000fc80007820026 */
[----:B------:R-:W-:Y:S01]  /*590e0*/  IMAD.WIDE.U32 R52, R62, R15, RZ ;  /* 0x0000000f3e347225 */ /* 0x000fe200078e00ff */
[----:B------:R-:W-:-:S03]  /*590f0*/  IADD3 RZ, P3, PT, R37, R38, RZ ;  /* 0x0000002625ff7210 */ /* 0x000fc60007f7e0ff */
[----:B------:R-:W-:Y:S02]  /*59100*/  IMAD.IADD R29, R29, 0x1, R43 ;  /* 0x000000011d1d7824 */ /* 0x000fe400078e022b */
[----:B------:R-:W-:Y:S02]  /*59110*/  IMAD.X R31, RZ, RZ, RZ, P2 ;  /* 0x000000ffff1f7224 */ /* 0x000fe400010e06ff */
[----:B------:R-:W-:-:S04]  /*59120*/  IMAD.WIDE.U32 R34, R76, R17, RZ ;  /* 0x000000114c227225 */ /* 0x000fc800078e00ff */
[----:B------:R-:W-:-:S04]  /*59130*/  IMAD.WIDE.U32 R44, P2, R16, R76, R44 ;  /* 0x0000004c102c7225 */ /* 0x000fc8000784002c */
[----:B------:R-:W-:Y:S02]  /*59140*/  IMAD.X R82, R29, 0x1, R83, P0 ;  /* 0x000000011d527824 */ /* 0x000fe400000e0653 */
[----:B------:R-:W-:Y:S02]  /*59150*/  IMAD.MOV.U32 R30, RZ, RZ, R33 ;  /* 0x000000ffff1e7224 */ /* 0x000fe400078e0021 */
        /* <DEDUP_REMOVED lines=10> */
[----:B------:R-:W-:-:S04]  /*59200*/  IMAD.WIDE.U32.X R32, R14, R54, R32, P4 ;  /* 0x000000360e207225 */ /* 0x000fc800020e0420 */
[----:B------:R-:W-:Y:S02]  /*59210*/  IMAD.X R37, RZ, RZ, RZ, P2 ;  /* 0x000000ffff257224 */ /* 0x000fe400010e06ff */
[----:B------:R-:W-:Y:S02]  /*59220*/  IMAD.MOV.U32 R36, RZ, RZ, R45 ;  /* 0x000000ffff247224 */ /* 0x000fe400078e002d */
[----:B------:R-:W-:-:S04]  /*59230*/  IMAD.WIDE.U32 R46, R77, R11, RZ ;  /* 0x0000000b4d2e7225 */ /* 0x000fc800078e00ff */
[----:B------:R-:W-:-:S04]  /*59240*/  IMAD.WIDE.U32 R38, R19, R13, RZ ;  /* 0x0000000d13267225 */ /* 0x000fc800078e00ff */
[----:B------:R-:W-:-:S04]  /*59250*/  IMAD.WIDE.U32 R60, P4, R12, R19, R60 ;  /* 0x000000130c3c7225 */ /* 0x000fc8000788003c */
[----:B------:R-:W-:-:S04]  /*59260*/  IMAD.WIDE.U32.X R30, R16, R54, R30, P6 ;  /* 0x00000036101e7225 */ /* 0x000fc800030e041e */
[----:B------:R-:W-:-:S04]  /*59270*/  IMAD.WIDE.U32 R42, R76, R13, RZ ;  /* 0x0000000d4c2a7225 */ /* 0x000fc800078e00ff */
[----:B------:R-:W-:-:S04]  /*59280*/  IMAD.WIDE.U32 R58, P6, R12, R76, R58 ;  /* 0x0000004c0c3a7225 */ /* 0x000fc800078c003a */
[----:B------:R-:W-:Y:S01]  /*59290*/  IMAD.WIDE.U32.X R36, R16, R62, R36, P5 ;  /* 0x0000003e10247225 */ /* 0x000fe200028e0424 */
[----:B------:R-:W-:Y:S02]  /*592a0*/  IADD3 RZ, P5, PT, R39, R60, RZ ;  /* 0x0000003c27ff7210 */ /* 0x000fe40007fbe0ff */
[----:B------:R-:W-:Y:S01]  /*592b0*/  IADD3 RZ, P2, PT, R43, R58, RZ ;  /* 0x0000003a2bff7210 */ /* 0x000fe20007f5e0ff */
[----:B------:R-:W-:-:S04]  /*592c0*/  IMAD.WIDE.U32.X R34, R18, R62, R34, P3 ;  /* 0x0000003e12227225 */ /* 0x000fc800018e0422 */
[----:B------:R-:W-:-:S04]  /*592d0*/  IMAD.WIDE.U32 R40, R78, R11, RZ ;  /* 0x0000000b4e287225 */ /* 0x000fc800078e00ff */
[----:B------:R-:W-:-:S04]  /*592e0*/  IMAD.WIDE.U32 R46, P3, R18, R78, R46 ;  /* 0x0000004e122e7225 */ /* 0x000fc8000786002e */
[----:B------:R-:W-:-:S04]  /*592f0*/  IMAD.WIDE.U32 R38, R77, R17, RZ ;  /* 0x000000114d267225 */ /* 0x000fc800078e00ff */
[----:B------:R-:W-:Y:S01]  /*59300*/  IMAD.X R43, RZ, RZ, RZ, P0 ;  /* 0x000000ffff2b7224 */ /* 0x000fe200000e06ff */
[----:B------:R-:W-:Y:S01]  /*59310*/  IADD3 RZ, P0, PT, R41, R46, RZ ;  /* 0x0000002e29ff7210 */ /* 0x000fe20007f1e0ff */
[----:B------:R-:W-:Y:S02]  /*59320*/  IMAD.X R45, RZ, RZ, RZ, P6 ;  /* 0x000000ffff2d7224 */ /* 0x000fe400030e06ff */
[----:B------:R-:W-:-:S04]  /*59330*/  IMAD.WIDE.U32 R40, R77, R15, RZ ;  /* 0x0000000f4d287225 */ /* 0x000fc800078e00ff */
[----:B------:R-:W-:-:S04]  /*59340*/  IMAD.WIDE.U32 R50, R78, R17, RZ ;  /* 0x000000114e327225 */ /* 0x000fc800078e00ff */
[----:B------:R-:W-:-:S04]  /*59350*/  IMAD.WIDE.U32 R38, P6, R16, R78, R38 ;  /* 0x0000004e10267225 */ /* 0x000fc800078c0026 */
[----:B------:R-:W-:Y:S02]  /*59360*/  IMAD.MOV.U32 R42, RZ, RZ, R53 ;  /* 0x000000ffff2a7224 */ /* 0x000fe400078e0035 */
[----:B------:R-:W-:Y:S02]  /*59370*/  IMAD.MOV.U32 R52, RZ, RZ, R47 ;  /* 0x000000ffff347224 */ /* 0x000fe400078e002f */
[----:B------:R-:W-:-:S04]  /*59380*/  IMAD.WIDE.U32 R46, R77, R13, RZ ;  /* 0x0000000d4d2e7225 */ /* 0x000fc800078e00ff */
[----:B------:R-:W-:Y:S02]  /*59390*/  IMAD.MOV.U32 R44, RZ, RZ, R59 ;  /* 0x000000ffff2c7224 */ /* 0x000fe400078e003b */
[----:B------:R-:W-:Y:S01]  /*593a0*/  IMAD.WIDE.U32.X R42, R14, R62, R42, P1 ;  /* 0x0000003e0e2a7225 */ /* 0x000fe200008e042a */
[----:B------:R-:W-:-:S03]  /*593b0*/  IADD3 RZ, P1, PT, R51, R38, RZ ;  /* 0x0000002633ff7210 */ /* 0x000fc60007f3e0ff */
[----:B------:R-:W-:Y:S02]  /*593c0*/  IMAD.X R49, RZ, RZ, RZ, P4 ;  /* 0x000000ffff317224 */ /* 0x000fe400020e06ff */
        /* <DEDUP_REMOVED lines=9> */
[----:B------:R-:W-:-:S04]  /*59460*/  IMAD.WIDE.U32.X R48, R12, R54, R48, P5 ;  /* 0x000000360c307225 */ /* 0x000fc800028e0430 */
[----:B------:R-:W-:Y:S01]  /*59470*/  IMAD.WIDE.U32.X R52, R18, R77, R52, P0 ;  /* 0x0000004d12347225 */ /* 0x000fe200000e0434 */
[----:B------:R-:W-:-:S03]  /*59480*/  IADD3 RZ, P0, PT, R59, R46, RZ ;  /* 0x0000002e3bff7210 */ /* 0x000fc60007f1e0ff */
[----:B------:R-:W-:-:S04]  /*59490*/  IMAD.WIDE.U32 R56, R80, R11, RZ ;  /* 0x0000000b50387225 */ /* 0x000fc800078e00ff */
[----:B------:R-:W-:-:S04]  /*594a0*/  IMAD.WIDE.U32 R50, P5, R18, R80, R50 ;  /* 0x0000005012327225 */ /* 0x000fc800078a0032 */
[----:B------:R-:W-:-:S04]  /*594b0*/  IMAD.WIDE.U32 R58, R79, R17, RZ ;  /* 0x000000114f3a7225 */ /* 0x000fc800078e00ff */
[-C--:B------:R-:W-:Y:S02]  /*594c0*/  IMAD R38, R18, R76.reuse, RZ ;  /* 0x0000004c12267224 */ /* 0x080fe400078e02ff */
[-C--:B------:R-:W-:Y:S02]  /*594d0*/  IMAD R40, R16, R76.reuse, RZ ;  /* 0x0000004c10287224 */ /* 0x080fe400078e02ff */
[-C--:B------:R-:W-:Y:S02]  /*594e0*/  IMAD R83, R14, R76.reuse, RZ ;  /* 0x0000004c0e537224 */ /* 0x080fe400078e02ff */
[----:B------:R-:W-:Y:S02]  /*594f0*/  IMAD R84, R12, R76, RZ ;  /* 0x0000004c0c547224 */ /* 0x000fe400078e02ff */
[----:B------:R-:W-:Y:S01]  /*59500*/  IMAD.X R55, RZ, RZ, RZ, P6 ;  /* 0x000000ffff377224 */ /* 0x000fe200030e06ff */
[----:B------:R-:W-:Y:S01]  /*59510*/  IADD3 RZ, P6, PT, R57, R50, RZ ;  /* 0x0000003239ff7210 */ /* 0x000fe20007fde0ff */
[----:B------:R-:W-:-:S02]  /*59520*/  IMAD.X R57, RZ, RZ, RZ, P4 ;  /* 0x000000ffff397224 */ /* 0x000fc400020e06ff */
[----:B------:R-:W-:-:S04]  /*59530*/  IMAD.WIDE.U32 R66, R80, R17, RZ ;  /* 0x0000001150427225 */ /* 0x000fc800078e00ff */
[----:B------:R-:W-:-:S04]  /*59540*/  IMAD.WIDE.U32 R58, P4, R16, R80, R58 ;  /* 0x00000050103a7225 */ /* 0x000fc8000788003a */
[-C--:B------:R-:W-:Y:S02]  /*59550*/  IMAD R38, R11, R62.reuse, R38 ;  /* 0x0000003e0b267224 */ /* 0x080fe400078e0226 */
[-C--:B------:R-:W-:Y:S02]  /*59560*/  IMAD R40, R17, R62.reuse, R40 ;  /* 0x0000003e11287224 */ /* 0x080fe400078e0228 */
[-C--:B------:R-:W-:Y:S02]  /*59570*/  IMAD R83, R15, R62.reuse, R83 ;  /* 0x0000003e0f537224 */ /* 0x080fe400078e0253 */
[----:B------:R-:W-:Y:S02]  /*59580*/  IMAD R84, R13, R62, R84 ;  /* 0x0000003e0d547224 */ /* 0x000fe400078e0254 */
[----:B------:R-:W-:-:S04]  /*59590*/  IMAD.WIDE.U32 R62, R79, R15, RZ ;  /* 0x0000000f4f3e7225 */ /* 0x000fc800078e00ff */
[----:B------:R-:W-:Y:S01]  /*595a0*/  IMAD.X R65, RZ, RZ, RZ, P5 ;  /* 0x000000ffff417224 */ /* 0x000fe200028e06ff */
[----:B------:R-:W-:Y:S01]  /*595b0*/  IADD3 RZ, P5, PT, R67, R58, RZ ;  /* 0x0000003a43ff7210 */ /* 0x000fe20007fbe0ff */
[-C--:B------:R-:W-:Y:S02]  /*595c0*/  IMAD R46, R14, R19.reuse, RZ ;  /* 0x000000130e2e7224 */ /* 0x080fe400078e02ff */
[-C--:B------:R-:W-:Y:S02]  /*595d0*/  IMAD R50, R12, R19.reuse, RZ ;  /* 0x000000130c327224 */ /* 0x080fe400078e02ff */
[----:B------:R-:W-:Y:S02]  /*595e0*/  IMAD R58, R18, R19, RZ ;  /* 0x00000013123a7224 */ /* 0x000fe400078e02ff */
[----:B------:R-:W-:Y:S02]  /*595f0*/  IMAD.X R61, RZ, RZ, RZ, P2 ;  /* 0x000000ffff3d7224 */ /* 0x000fe400010e06ff */
        /* <DEDUP_REMOVED lines=8> */
[----:B------:R-:W-:-:S04]  /*59680*/  IMAD.WIDE.U32 R70, R79, R13, RZ ;  /* 0x0000000d4f467225 */ /* 0x000fc800078e00ff */
[----:B------:R-:W-:Y:S02]  /*59690*/  IMAD.MOV.U32 R68, RZ, RZ, R63 ;  /* 0x000000ffff447224 */ /* 0x000fe400078e003f */
[----:B------:R-:W-:Y:S02]  /*596a0*/  IMAD.MOV.U32 R56, RZ, RZ, R41 ;  /* 0x000000ffff387224 */ /* 0x000fe400078e0029 */
[----:B------:R-:W-:-:S04]  /*596b0*/  IMAD.WIDE.U32 R62, R11, R76, RZ ;  /* 0x0000004c0b3e7225 */ /* 0x000fc800078e00ff */
[----:B------:R-:W-:Y:S01]  /*596c0*/  IMAD.WIDE.U32.X R54, R16, R77, R54, P1 ;  /* 0x0000004d10367225 */ /* 0x000fe200008e0436 */
[----:B------:R-:W-:-:S03]  /*596d0*/  ISETP.GE.U32.AND P1, PT, R81, R28, PT ;  /* 0x0000001c5100720c */ /* 0x000fc60003f26070 */
[----:B------:R-:W-:Y:S01]  /*596e0*/  IMAD.X R69, RZ, RZ, RZ, P2 ;  /* 0x000000ffff457224 */ /* 0x000fe200010e06ff */
[----:B------:R-:W-:Y:S01]  /*596f0*/  ISETP.GE.U32.AND.EX P1, PT, R82, R29, PT, P1 ;  /* 0x0000001d5200720c */ /* 0x000fe20003f26110 */
[----:B------:R-:W-:Y:S01]  /*59700*/  IMAD.WIDE.U32.X R56, R14, R77, R56, P3 ;  /* 0x0000004d0e387225 */ /* 0x000fe200018e0438 */
[----:B------:R-:W-:-:S03]  /*59710*/  IADD3 R81, P3, PT, R81, R62, RZ ;  /* 0x0000003e51517210 */ /* 0x000fc60007f7e0ff */
[----:B------:R-:W-:-:S04]  /*59720*/  IMAD.WIDE.U32 R70, P2, R12, R80, R70 ;  /* 0x000000500c467225 */ /* 0x000fc80007840046 */
[----:B------:R-:W-:Y:S02]  /*59730*/  IMAD.MOV.U32 R60, RZ, RZ, R47 ;  /* 0x000000ffff3c7224 */ /* 0x000fe400078e002f */
[----:B------:R-:W-:Y:S02]  /*59740*/  IMAD.IADD R63, R63, 0x1, R38 ;  /* 0x000000013f3f7824 */ /* 0x000fe400078e0226 */
[----:B------:R-:W-:Y:S01]  /*59750*/  IMAD.MOV.U32 R74, RZ, RZ, R71 ;  /* 0x000000ffff4a7224 */ /* 0x000fe200078e0047 */
[----:B------:R-:W-:Y:S01]  /*59760*/  SEL R71, RZ, 0x1, P1 ;  /* 0x00000001ff477807 */ /* 0x000fe20000800000 */
[----:B------:R-:W-:Y:S02]  /*59770*/  IMAD R28, R18, R78, RZ ;  /* 0x0000004e121c7224 */ /* 0x000fe400078e02ff */
[----:B------:R-:W-:-:S04]  /*59780*/  IMAD.WIDE.U32 R38, R15, R19, RZ ;  /* 0x000000130f267225 */ /* 0x000fc800078e00ff */
[----:B------:R-:W-:-:S04]  /*59790*/  IMAD.WIDE.U32 R72, R80, R13, RZ ;  /* 0x0000000d50487225 */ /* 0x000fc800078e00ff */
[----:B------:R-:W-:Y:S01]  /*597a0*/  IMAD.WIDE.U32.X R60, R12, R77, R60, P0 ;  /* 0x0000004d0c3c7225 */ /* 0x000fe200000e043c */
[----:B------:R-:W-:-:S03]  /*597b0*/  ISETP.GE.U32.AND P0, PT, R81, R62, PT ;  /* 0x0000003e5100720c */ /* 0x000fc60003f06070 */
[----:B------:R-:W-:Y:S01]  /*597c0*/  IMAD.X R82, R63, 0x1, R82, P3 ;  /* 0x000000013f527824 */ /* 0x000fe200018e0652 */
[----:B------:R-:W-:Y:S01]  /*597d0*/  IADD3 R71, P1, P3, R38, R30, R71 ;  /* 0x0000001e26477210 */ /* 0x000fe20007b3e047 */
[----:B------:R-:W-:Y:S02]  /*597e0*/  IMAD.MOV.U32 R64, RZ, RZ, R51 ;  /* 0x000000ffff407224 */ /* 0x000fe400078e0033 */
[----:B------:R-:W-:Y:S01]  /*597f0*/  IMAD R51, R11, R77, R28 ;  /* 0x0000004d0b337224 */ /* 0x000fe200078e021c */
[----:B------:R-:W-:Y:S01]  /*59800*/  ISETP.GE.U32.AND.EX P0, PT, R82, R63, PT, P0 ;  /* 0x0000003f5200720c */ /* 0x000fe20003f06100 */
[----:B------:R-:W-:Y:S02]  /*59810*/  IMAD.IADD R46, R39, 0x1, R46 ;  /* 0x00000001272e7824 */ /* 0x000fe400078e022e */
[----:B------:R-:W-:Y:S01]  /*59820*/  IMAD.X R75, RZ, RZ, RZ, P2 ;  /* 0x000000ffff4b7224 */ /* 0x000fe200010e06ff */
[----:B------:R-:W-:Y:S01]  /*59830*/  IADD3 RZ, P2, PT, R73, R70, RZ ;  /* 0x0000004649ff7210 */ /* 0x000fe20007f5e0ff */
[----:B------:R-:W-:Y:S01]  /*59840*/  IMAD.WIDE.U32 R28, R17, R76, RZ ;  /* 0x0000004c111c7225 */ /* 0x000fe200078e00ff */
[----:B------:R-:W-:-:S02]  /*59850*/  IADD3.X R73, PT, PT, R46, R31, RZ, P1, P3 ;  /* 0x0000001f2e497210 */ /* 0x000fc40000fe64ff */
[----:B------:R-:W-:Y:S01]  /*59860*/  SEL R63, RZ, 0x1, P0 ;  /* 0x00000001ff3f7807 */ /* 0x000fe20000000000 */
[----:B------:R-:W-:Y:S01]  /*59870*/  IMAD.MOV.U32 R66, RZ, RZ, R59 ;  /* 0x000000ffff427224 */ /* 0x000fe200078e003b */
[C---:B------:R-:W-:Y:S01]  /*59880*/  IADD3 R31, P1, PT, R71.reuse, R28, RZ ;  /* 0x0000001c471f7210 */ /* 0x040fe20007f3e0ff */
[-C--:B------:R-:W-:Y:S01]  /*59890*/  IMAD.WIDE.U32.X R74, R12, R79.reuse, R74, P2 ;  /* 0x0000004f0c4a7225 */ /* 0x080fe200010e044a */
[----:B------:R-:W-:Y:S02]  /*598a0*/  ISETP.GE.U32.AND P2, PT, R71, R38, PT ;  /* 0x000000264700720c */ /* 0x000fe40003f46070 */
[----:B------:R-:W-:Y:S01]  /*598b0*/  ISETP.GE.U32.AND P0, PT, R31, R28, PT ;  /* 0x0000001c1f00720c */ /* 0x000fe20003f06070 */
[----:B------:R-:W-:Y:S01]  /*598c0*/  IMAD.IADD R40, R29, 0x1, R40 ;  /* 0x000000011d287824 */ /* 0x000fe200078e0228 */
[----:B------:R-:W-:Y:S01]  /*598d0*/  ISETP.GE.U32.AND.EX P2, PT, R73, R46, PT, P2 ;  /* 0x0000002e4900720c */ /* 0x000fe20003f46120 */
[----:B------:R-:W-:Y:S01]  /*598e0*/  IMAD.WIDE.U32.X R66, R16, R79, R66, P5 ;  /* 0x0000004f10427225 */ /* 0x000fe200028e0442 */
[----:B------:R-:W-:-:S03]  /*598f0*/  IADD3 R63, P3, P5, R31, R34, R63 ;  /* 0x000000221f3f7210 */ /* 0x000fc60007d7e03f */
[----:B------:R-:W-:-:S04]  /*59900*/  IMAD.WIDE.U32 R28, R11, R78, RZ ;  /* 0x0000004e0b1c7225 */ /* 0x000fc800078e00ff */
[----:B------:R-:W-:Y:S01]  /*59910*/  IMAD.X R71, R40, 0x1, R73, P1 ;  /* 0x0000000128477824 */ /* 0x000fe200008e0649 */
[C---:B------:R-:W-:Y:S01]  /*59920*/  ISETP.GE.U32.AND P1, PT, R63.reuse, R31, PT ;  /* 0x0000001f3f00720c */ /* 0x040fe20003f26070 */
[----:B------:R-:W-:Y:S01]  /*59930*/  IMAD.WIDE.U32.X R68, R14, R79, R68, P4 ;  /* 0x0000004f0e447225 */ /* 0x000fe200020e0444 */
[----:B------:R-:W-:Y:S02]  /*59940*/  SEL R73, RZ, 0x1, P2 ;  /* 0x00000001ff497807 */ /* 0x000fe40001000000 */
[-C--:B------:R-:W-:Y:S01]  /*59950*/  IADD3 R63, P4, PT, R63, R28.reuse, RZ ;  /* 0x0000001c3f3f7210 */ /* 0x080fe20007f9e0ff */
[----:B------:R-:W-:Y:S01]  /*59960*/  IMAD.WIDE.U32 R30, R13, R19, RZ ;  /* 0x000000130d1e7225 */ /* 0x000fe200078e00ff */
[----:B------:R-:W-:Y:S02]  /*59970*/  IADD3.X R34, PT, PT, R71, R35, RZ, P3, P5 ;  /* 0x0000002347227210 */ /* 0x000fe40001fea4ff */
[----:B------:R-:W-:Y:S01]  /*59980*/  ISETP.GE.U32.AND P2, PT, R63, R28, PT ;  /* 0x0000001c3f00720c */ /* 0x000fe20003f46070 */
[----:B------:R-:W-:Y:S01]  /*59990*/  IMAD.IADD R31, R31, 0x1, R50 ;  /* 0x000000011f1f7824 */ /* 0x000fe200078e0232 */
[----:B------:R-:W-:Y:S01]  /*599a0*/  IADD3 R35, P5, P3, R30, R32, R73 ;  /* 0x000000201e237210 */ /* 0x000fe20007bbe049 */
[----:B------:R-:W-:Y:S01]  /*599b0*/  IMAD.WIDE.U32.X R64, R18, R79, R64, P6 ;  /* 0x0000004f12407225 */ /* 0x000fe200030e0440 */
[----:B------:R-:W-:-:S02]  /*599c0*/  ISETP.GE.U32.AND.EX P0, PT, R71, R40, PT, P0 ;  /* 0x000000284700720c */ /* 0x000fc40003f06100 */
[----:B------:R-:W-:Y:S01]  /*599d0*/  ISETP.GE.U32.AND.EX P6, PT, R34, R71, PT, P1 ;  /* 0x000000472200720c */ /* 0x000fe20003fc6110 */
[----:B------:R-:W-:Y:S01]  /*599e0*/  IMAD.IADD R51, R29, 0x1, R51 ;  /* 0x000000011d337824 */ /* 0x000fe200078e0233 */
[----:B------:R-:W-:Y:S01]  /*599f0*/  ISETP.GE.U32.AND P1, PT, R35, R30, PT ;  /* 0x0000001e2300720c */ /* 0x000fe20003f26070 */
[----:B------:R-:W-:Y:S01]  /*59a00*/  IMAD.WIDE.U32 R28, R15, R76, RZ ;  /* 0x0000004c0f1c7225 */ /* 0x000fe200078e00ff */
[----:B------:R-:W-:Y:S02]  /*59a10*/  IADD3.X R38, PT, PT, R31, R33, RZ, P5, P3 ;  /* 0x000000211f267210 */ /* 0x000fe40002fe64ff */
[----:B------:R-:W-:Y:S01]  /*59a20*/  SEL R30, RZ, 0x1, P0 ;  /* 0x00000001ff1e7807 */ /* 0x000fe20000000000 */
[C---:B------:R-:W-:Y:S01]  /*59a30*/  IMAD R86, R12.reuse, R78, RZ ;  /* 0x0000004e0c567224 */ /* 0x040fe200078e02ff */
[----:B------:R-:W-:Y:S01]  /*59a40*/  SEL R33, RZ, 0x1, P6 ;  /* 0x00000001ff217807 */ /* 0x000fe20003000000 */
[----:B------:R-:W-:Y:S01]  /*59a50*/  IMAD R62, R12, R80, RZ ;  /* 0x000000500c3e7224 */ /* 0x000fe200078e02ff */
[----:B------:R-:W-:Y:S01]  /*59a60*/  IADD3 R12, P3, PT, R35, R28, RZ ;  /* 0x0000001c230c7210 */ /* 0x000fe20007f7e0ff */
[----:B------:R-:W-:Y:S01]  /*59a70*/  IMAD.X R32, R51, 0x1, R34, P4 ;  /* 0x0000000133207824 */ /* 0x000fe200020e0622 */
[----:B------:R-:W-:Y:S01]  /*59a80*/  IADD3 R33, P5, P6, R33, R36, R30 ;  /* 0x0000002421217210 */ /* 0x000fe20007ebe01e */
[----:B------:R-:W-:Y:S01]  /*59a90*/  IMAD.IADD R83, R29, 0x1, R83 ;  /* 0x000000011d537824 */ /* 0x000fe200078e0253 */
[----:B------:R-:W-:Y:S01]  /*59aa0*/  ISETP.GE.U32.AND.EX P4, PT, R38, R31, PT, P1 ;  /* 0x0000001f2600720c */ /* 0x000fe20003f86110 */
[----:B------:R-:W-:Y:S01]  /*59ab0*/  IMAD R70, R16, R78, RZ ;  /* 0x0000004e10467224 */ /* 0x000fe200078e02ff */
[----:B------:R-:W-:Y:S01]  /*59ac0*/  ISETP.GE.U32.AND.EX P0, PT, R32, R51, PT, P2 ;  /* 0x000000332000720c */ /* 0x000fe20003f06120 */
[----:B------:R-:W-:Y:S01]  /*59ad0*/  IMAD.X R34, R83, 0x1, R38, P3 ;  /* 0x0000000153227824 */ /* 0x000fe200018e0626 */
[----:B------:R-:W-:Y:S01]  /*59ae0*/  ISETP.GE.U32.AND P2, PT, R12, R28, PT ;  /* 0x0000001c0c00720c */ /* 0x000fe20003f46070 */
[----:B------:R-:W-:Y:S01]  /*59af0*/  IMAD.WIDE.U32 R28, R13, R76, RZ ;  /* 0x0000004c0d1c7225 */ /* 0x000fe200078e00ff */
[----:B------:R-:W-:-:S02]  /*59b00*/  IADD3.X R51, PT, PT, RZ, R37, RZ, P5, P6 ;  /* 0x00000025ff337210 */ /* 0x000fc40002fec4ff */
[----:B------:R-:W-:Y:S01]  /*59b10*/  IADD3 R33, P3, PT, R12, R33, RZ ;  /* 0x000000210c217210 */ /* 0x000fe20007f7e0ff */
[C---:B------:R-:W-:Y:S01]  /*59b20*/  IMAD.WIDE.U32 R30, R17.reuse, R78, RZ ;  /* 0x0000004e111e7225 */ /* 0x040fe200078e00ff */
[----:B------:R-:W-:Y:S02]  /*59b30*/  SEL R37, RZ, 0x1, P4 ;  /* 0x00000001ff257807 */ /* 0x000fe40002000000 */
[----:B------:R-:W-:Y:S01]  /*59b40*/  ISETP.GE.U32.AND.EX P1, PT, R34, R83, PT, P2 ;  /* 0x000000532200720c */ /* 0x000fe20003f26120 */
[----:B------:R-:W-:Y:S01]  /*59b50*/  IMAD R41, R17, R77, R70 ;  /* 0x0000004d11297224 */ /* 0x000fe200078e0246 */
[----:B------:R-:W-:Y:S01]  /*59b60*/  ISETP.GE.U32.AND P2, PT, R33, R12, PT ;  /* 0x0000000c2100720c */ /* 0x000fe20003f46070 */
[----:B------:R-:W-:Y:S01]  /*59b70*/  IMAD.IADD R35, R29, 0x1, R84 ;  /* 0x000000011d237824 */ /* 0x000fe200078e0254 */
[----:B------:R-:W-:Y:S01]  /*59b80*/  IADD3 R36, P4, P6, R28, R48, R37 ;  /* 0x000000301c247210 */ /* 0x000fe20007e9e025 */
[----:B------:R-:W-:Y:S01]  /*59b90*/  IMAD.X R51, R34, 0x1, R51, P3 ;  /* 0x0000000122337824 */ /* 0x000fe200018e0633 */
[----:B------:R-:W-:Y:S01]  /*59ba0*/  IADD3 R33, P5, PT, R33, R30, RZ ;  /* 0x0000001e21217210 */ /* 0x000fe20007fbe0ff */
[----:B------:R-:W-:Y:S01]  /*59bb0*/  IMAD.IADD R12, R31, 0x1, R41 ;  /* 0x000000011f0c7824 */ /* 0x000fe200078e0229 */
[----:B------:R-:W-:Y:S01]  /*59bc0*/  ISETP.GE.U32.AND P3, PT, R36, R28, PT ;  /* 0x0000001c2400720c */ /* 0x000fe20003f66070 */
[----:B------:R-:W-:Y:S01]  /*59bd0*/  IMAD R18, R18, R80, RZ ;  /* 0x0000005012127224 */ /* 0x000fe200078e02ff */
[----:B------:R-:W-:Y:S01]  /*59be0*/  IADD3.X R48, PT, PT, R35, R49, RZ, P4, P6 ;  /* 0x0000003123307210 */ /* 0x000fe200027ec4ff */
[----:B------:R-:W-:Y:S01]  /*59bf0*/  IMAD.X R37, R12, 0x1, R51, P5 ;  /* 0x000000010c257824 */ /* 0x000fe200028e0633 */
[----:B------:R-:W-:Y:S01]  /*59c00*/  SEL R29, RZ, 0x1, P0 ;  /* 0x00000001ff1d7807 */ /* 0x000fe20000000000 */
[----:B------:R-:W-:Y:S01]  /*59c10*/  IMAD R72, R14, R78, RZ ;  /* 0x0000004e0e487224 */ /* 0x000fe200078e02ff */
[----:B------:R-:W-:Y:S01]  /*59c20*/  ISETP.GE.U32.AND P4, PT, R33, R30, PT ;  /* 0x0000001e2100720c */ /* 0x000fe20003f86070 */
[----:B------:R-:W-:Y:S01]  /*59c30*/  IMAD R18, R11, R79, R18 ;  /* 0x0000004f0b127224 */ /* 0x000fe200078e0212 */
[----:B------:R-:W-:Y:S01]  /*59c40*/  ISETP.GE.U32.AND.EX P2, PT, R51, R34, PT, P2 ;  /* 0x000000223300720c */ /* 0x000fe20003f46120 */
[----:B------:R-:W-:Y:S01]  /*59c50*/  IMAD R47, R15, R77, R72 ;  /* 0x0000004d0f2f7224 */ /* 0x000fe200078e0248 */
[----:B------:R-:W-:Y:S01]  /*59c60*/  ISETP.GE.U32.AND.EX P0, PT, R48, R35, PT, P3 ;  /* 0x000000233000720c */ /* 0x000fe20003f06130 */
[----:B------:R-:W-:Y:S01]  /*59c70*/  IMAD.WIDE.U32 R34, R11, R80, RZ ;  /* 0x000000500b227225 */ /* 0x000fe200078e00ff */
[----:B------:R-:W-:-:S02]  /*59c80*/  IADD3 R29, P3, P5, R33, R52, R29 ;  /* 0x00000034211d7210 */ /* 0x000fc40007d7e01d */
[----:B------:R-:W-:Y:S01]  /*59c90*/  ISETP.GE.U32.AND.EX P4, PT, R37, R12, PT, P4 ;  /* 0x0000000c2500720c */ /* 0x000fe20003f86140 */
[-C--:B------:R-:W-:Y:S01]  /*59ca0*/  IMAD R16, R16, R80.reuse, RZ ;  /* 0x0000005010107224 */ /* 0x080fe200078e02ff */
[----:B------:R-:W-:Y:S01]  /*59cb0*/  SEL R12, RZ, 0x1, P1 ;  /* 0x00000001ff0c7807 */ /* 0x000fe20000800000 */
[----:B------:R-:W-:Y:S01]  /*59cc0*/  IMAD R59, R13, R77, R86 ;  /* 0x0000004d0d3b7224 */ /* 0x000fe200078e0256 */
[----:B------:R-:W-:Y:S01]  /*59cd0*/  SEL R31, RZ, 0x1, P2 ;  /* 0x00000001ff1f7807 */ /* 0x000fe20001000000 */
[----:B------:R-:W-:Y:S01]  /*59ce0*/  IMAD R16, R17, R79, R16 ;  /* 0x0000004f11107224 */ /* 0x000fe200078e0210 */
[----:B------:R-:W-:Y:S01]  /*59cf0*/  IADD3.X R52, PT, PT, R37, R53, RZ, P3, P5 ;  /* 0x0000003525347210 */ /* 0x000fe20001fea4ff */
[----:B------:R-:W-:Y:S01]  /*59d00*/  IMAD R14, R14, R80, RZ ;  /* 0x000000500e0e7224 */ /* 0x000fe200078e02ff */
[----:B------:R-:W-:Y:S01]  /*59d10*/  ISETP.GE.U32.AND P2, PT, R29, R33, PT ;  /* 0x000000211d00720c */ /* 0x000fe20003f46070 */
[----:B------:R-:W-:Y:S01]  /*59d20*/  IMAD R39, R13, R79, R62 ;  /* 0x0000004f0d277224 */ /* 0x000fe200078e023e */
[----:B------:R-:W-:Y:S01]  /*59d30*/  IADD3 R28, P5, PT, R29, R34, RZ ;  /* 0x000000221d1c7210 */ /* 0x000fe20007fbe0ff */
[----:B------:R-:W-:Y:S01]  /*59d40*/  IMAD.IADD R29, R35, 0x1, R18 ;  /* 0x00000001231d7824 */ /* 0x000fe200078e0212 */
[----:B------:R-:W-:Y:S01]  /*59d50*/  IADD3 R33, P3, P6, R31, R42, R12 ;  /* 0x0000002a1f217210 */ /* 0x000fe20007e7e00c */
[----:B------:R-:W-:Y:S01]  /*59d60*/  IMAD.WIDE.U32 R30, R15, R78, RZ ;  /* 0x0000004e0f1e7225 */ /* 0x000fe200078e00ff */
[----:B------:R-:W-:-:S02]  /*59d70*/  ISETP.GE.U32.AND.EX P2, PT, R52, R37, PT, P2 ;  /* 0x000000253400720c */ /* 0x000fc40003f46120 */
[----:B------:R-:W-:Y:S01]  /*59d80*/  ISETP.GE.U32.AND P1, PT, R28, R34, PT ;  /* 0x000000221c00720c */ /* 0x000fe20003f26070 */
[----:B------:R-:W-:Y:S01]  /*59d90*/  IMAD.IADD R34, R31, 0x1, R47 ;  /* 0x000000011f227824 */ /* 0x000fe200078e022f */
[----:B------:R-:W-:Y:S01]  /*59da0*/  IADD3.X R37, PT, PT, RZ, R43, RZ, P3, P6 ;  /* 0x0000002bff257210 */ /* 0x000fe20001fec4ff */
[----:B------:R-:W-:Y:S01]  /*59db0*/  IMAD.X R18, R29, 0x1, R52, P5 ;  /* 0x000000011d127824 */ /* 0x000fe200028e0634 */
[----:B------:R-:W-:Y:S01]  /*59dc0*/  IADD3 R35, P3, PT, R36, R33, RZ ;  /* 0x0000002124237210 */ /* 0x000fe20007f7e0ff */
[----:B------:R-:W-:Y:S01]  /*59dd0*/  IMAD R14, R15, R79, R14 ;  /* 0x0000004f0f0e7224 */ /* 0x000fe200078e020e */
[----:B------:R-:W-:Y:S02]  /*59de0*/  SEL R31, RZ, 0x1, P4 ;  /* 0x00000001ff1f7807 */ /* 0x000fe40002000000 */
[----:B------:R-:W-:Y:S01]  /*59df0*/  SEL R33, RZ, 0x1, P2 ;  /* 0x00000001ff217807 */ /* 0x000fe20001000000 */
[----:B------:R-:W-:Y:S01]  /*59e00*/  IMAD.X R37, R48, 0x1, R37, P3 ;  /* 0x0000000130257824 */ /* 0x000fe200018e0625 */
[----:B------:R-:W-:-:S02]  /*59e10*/  IADD3 R12, P2, PT, R35, R30, RZ ;  /* 0x0000001e230c7210 */ /* 0x000fc40007f5e0ff */
[----:B------:R-:W-:Y:S02]  /*59e20*/  IADD3 R33, P4, P5, R33, R54, R31 ;  /* 0x0000003621217210 */ /* 0x000fe40007d9e01f */
[----:B------:R-:W-:Y:S01]  /*59e30*/  ISETP.GE.U32.AND P3, PT, R35, R36, PT ;  /* 0x000000242300720c */ /* 0x000fe20003f66070 */
[----:B------:R-:W-:Y:S01]  /*59e40*/  IMAD.X R35, R34, 0x1, R37, P2 ;  /* 0x0000000122237824 */ /* 0x000fe200010e0625 */
[----:B------:R-:W-:Y:S02]  /*59e50*/  IADD3.X R54, PT, PT, RZ, R55, RZ, P4, P5 ;  /* 0x00000037ff367210 */ /* 0x000fe400027ea4ff */
[C---:B------:R-:W-:Y:S01]  /*59e60*/  ISETP.GE.U32.AND P2, PT, R12.reuse, R30, PT ;  /* 0x0000001e0c00720c */ /* 0x040fe20003f46070 */
[----:B------:R-:W-:Y:S01]  /*59e70*/  IMAD.WIDE.U32 R30, R17, R80, RZ ;  /* 0x00000050111e7225 */ /* 0x000fe200078e00ff */
[----:B------:R-:W-:Y:S02]  /*59e80*/  IADD3 R33, P4, PT, R12, R33, RZ ;  /* 0x000000210c217210 */ /* 0x000fe40007f9e0ff */
[----:B------:R-:W-:Y:S01]  /*59e90*/  ISETP.GE.U32.AND.EX P3, PT, R37, R48, PT, P3 ;  /* 0x000000302500720c */ /* 0x000fe20003f66130 */
[----:B------:R-:W-:Y:S01]  /*59ea0*/  IMAD.IADD R31, R31, 0x1, R16 ;  /* 0x000000011f1f7824 */ /* 0x000fe200078e0210 */
[----:B------:R-:W-:-:S02]  /*59eb0*/  SEL R17, RZ, 0x1, P0 ;  /* 0x00000001ff117807 */ /* 0x000fc40000000000 */
[----:B------:R-:W-:Y:S01]  /*59ec0*/  ISETP.GE.U32.AND P0, PT, R33, R12, PT ;  /* 0x0000000c2100720c */ /* 0x000fe20003f06070 */
[----:B------:R-:W-:Y:S01]  /*59ed0*/  IMAD.X R12, R35, 0x1, R54, P4 ;  /* 0x00000001230c7824 */ /* 0x000fe200020e0636 */
[----:B------:R-:W-:Y:S02]  /*59ee0*/  ISETP.GE.U32.AND.EX P1, PT, R18, R29, PT, P1 ;  /* 0x0000001d1200720c */ /* 0x000fe40003f26110 */
[----:B------:R-:W-:Y:S02]  /*59ef0*/  SEL R41, RZ, 0x1, P3 ;  /* 0x00000001ff297807 */ /* 0x000fe40001800000 */
[----:B------:R-:W-:Y:S02]  /*59f00*/  IADD3 R33, P3, PT, R33, R30, RZ ;  /* 0x0000001e21217210 */ /* 0x000fe40007f7e0ff */
[----:B------:R-:W-:Y:S02]  /*59f10*/  SEL R29, RZ, 0x1, P1 ;  /* 0x00000001ff1d7807 */ /* 0x000fe40000800000 */
[----:B------:R-:W-:Y:S01]  /*59f20*/  IADD3 R41, P4, P5, R41, R44, R17 ;  /* 0x0000002c29297210 */ /* 0x000fe20007d9e011 */
[----:B------:R-:W-:Y:S01]  /*59f30*/  IMAD.WIDE.U32 R16, R13, R78, RZ ;  /* 0x0000004e0d107225 */ /* 0x000fe200078e00ff */
[----:B------:R-:W-:-:S02]  /*59f40*/  ISETP.GE.U32.AND.EX P1, PT, R12, R35, PT, P0 ;  /* 0x000000230c00720c */ /* 0x000fc40003f26100 */
[----:B------:R-:W-:Y:S01]  /*59f50*/  ISETP.GE.U32.AND P6, PT, R33, R30, PT ;  /* 0x0000001e2100720c */ /* 0x000fe20003fc6070 */
[----:B------:R-:W-:Y:S01]  /*59f60*/  IMAD.X R12, R31, 0x1, R12, P3 ;  /* 0x000000011f0c7824 */ /* 0x000fe200018e060c */
[----:B------:R-:W-:Y:S01]  /*59f70*/  ISETP.GE.U32.AND.EX P2, PT, R35, R34, PT, P2 ;  /* 0x000000222300720c */ /* 0x000fe20003f46120 */
[----:B------:R-:W-:Y:S01]  /*59f80*/  IMAD.IADD R34, R17, 0x1, R59 ;  /* 0x0000000111227824 */ /* 0x000fe200078e023b */
[----:B------:R-:W-:Y:S02]  /*59f90*/  IADD3.X R45, PT, PT, RZ, R45, RZ, P4, P5 ;  /* 0x0000002dff2d7210 */ /* 0x000fe400027ea4ff */
[----:B------:R-:W-:Y:S02]  /*59fa0*/  IADD3 R29, P3, P4, R33, R64, R29 ;  /* 0x00000040211d7210 */ /* 0x000fe40007c7e01d */
[----:B------:R-:W-:Y:S02]  /*59fb0*/  ISETP.GE.U32.AND.EX P0, PT, R12, R31, PT, P6 ;  /* 0x0000001f0c00720c */ /* 0x000fe40003f06160 */
[----:B------:R-:W-:-:S02]  /*59fc0*/  SEL R31, RZ, 0x1, P2 ;  /* 0x00000001ff1f7807 */ /* 0x000fc40001000000 */
[----:B------:R-:W-:Y:S02]  /*59fd0*/  SEL R37, RZ, 0x1, P1 ;  /* 0x00000001ff257807 */ /* 0x000fe40000800000 */
[----:B------:R-:W-:Y:S02]  /*59fe0*/  IADD3.X R65, PT, PT, R12, R65, RZ, P3, P4 ;  /* 0x000000410c417210 */ /* 0x000fe40001fe84ff */
[----:B------:R-:W-:Y:S02]  /*59ff0*/  IADD3 R30, P5, PT, R41, R16, RZ ;  /* 0x00000010291e7210 */ /* 0x000fe40007fbe0ff */
[----:B------:R-:W-:Y:S02]  /*5a000*/  ISETP.GE.U32.AND P2, PT, R29, R33, PT ;  /* 0x000000211d00720c */ /* 0x000fe40003f46070 */
[----:B------:R-:W-:Y:S01]  /*5a010*/  IADD3 R37, P3, P4, R37, R56, R31 ;  /* 0x0000003825257210 */ /* 0x000fe20007c7e01f */
[----:B------:R-:W-:Y:S01]  /*5a020*/  IMAD.X R41, R34, 0x1, R45, P5 ;  /* 0x0000000122297824 */ /* 0x000fe200028e062d */
[----:B------:R-:W-:Y:S01]  /*5a030*/  ISETP.GE.U32.AND P1, PT, R30, R16, PT ;  /* 0x000000101e00720c */ /* 0x000fe20003f26070 */
[C---:B------:R-:W-:Y:S01]  /*5a040*/  IMAD.WIDE.U32 R16, R65.reuse, 0x3d1, RZ ;  /* 0x000003d141107825 */ /* 0x040fe200078e00ff */
[----:B------:R-:W-:-:S02]  /*5a050*/  ISETP.GE.U32.AND.EX P2, PT, R65, R12, PT, P2 ;  /* 0x0000000c4100720c */ /* 0x000fc40003f46120 */
[----:B------:R-:W-:Y:S02]  /*5a060*/  IADD3.X R36, PT, PT, RZ, R57, RZ, P3, P4 ;  /* 0x00000039ff247210 */ /* 0x000fe40001fe84ff */
[----:B------:R-:W-:Y:S02]  /*5a070*/  IADD3 R37, P3, PT, R30, R37, RZ ;  /* 0x000000251e257210 */ /* 0x000fe40007f7e0ff */
[----:B------:R-:W-:Y:S02]  /*5a080*/  SEL R12, RZ, 0x1, P0 ;  /* 0x00000001ff0c7807 */ /* 0x000fe40000000000 */
[----:B------:R-:W-:Y:S01]  /*5a090*/  SEL R33, RZ, 0x1, P2 ;  /* 0x00000001ff217807 */ /* 0x000fe20001000000 */
[C---:B------:R-:W-:Y:S01]  /*5a0a0*/  IMAD.X R36, R41.reuse, 0x1, R36, P3 ;  /* 0x0000000129247824 */ /* 0x040fe200018e0624 */
[----:B------:R-:W-:Y:S01]  /*5a0b0*/  ISETP.GE.U32.AND.EX P0, PT, R41, R34, PT, P1 ;  /* 0x000000222900720c */ /* 0x000fe20003f06110 */
[----:B------:R-:W-:Y:S01]  /*5a0c0*/  IMAD.WIDE.U32 R34, P1, R29, 0x1, R16 ;  /* 0x000000011d227825 */ /* 0x000fe20007820010 */
[----:B------:R-:W-:-:S02]  /*5a0d0*/  ISETP.GE.U32.AND P2, PT, R37, R30, PT ;  /* 0x0000001e2500720c */ /* 0x000fc40003f46070 */
[----:B------:R-:W-:Y:S01]  /*5a0e0*/  IADD3 R33, P5, P6, R33, R66, R12 ;  /* 0x0000004221217210 */ /* 0x000fe20007ebe00c */
[----:B------:R-:W-:Y:S01]  /*5a0f0*/  IMAD.WIDE.U32 R30, R15, R80, RZ ;  /* 0x000000500f1e7225 */ /* 0x000fe200078e00ff */
[----:B------:R-:W-:Y:S02]  /*5a100*/  ISETP.GE.U32.AND.EX P2, PT, R36, R41, PT, P2 ;  /* 0x000000292400720c */ /* 0x000fe40003f46120 */
[----:B------:R-:W-:Y:S01]  /*5a110*/  IADD3.X R41, PT, PT, RZ, R67, RZ, P5, P6 ;  /* 0x00000043ff297210 */ /* 0x000fe20002fec4ff */
[----:B------:R-:W-:Y:S01]  /*5a120*/  IMAD.WIDE.U32 R16, R29, 0x3d1, RZ ;  /* 0x000003d11d107825 */ /* 0x000fe200078e00ff */
[----:B------:R-:W-:-:S03]  /*5a130*/  IADD3 R12, P4, PT, R37, R30, RZ ;  /* 0x0000001e250c7210 */ /* 0x000fc60007f9e0ff */
[----:B------:R-:W-:Y:S01]  /*5a140*/  IMAD.IADD R29, R31, 0x1, R14 ;  /* 0x000000011f1d7824 */ /* 0x000fe200078e020e */
[----:B------:R-:W-:Y:S01]  /*5a150*/  IADD3 R17, P3, PT, R17, R34, RZ ;  /* 0x0000002211117210 */ /* 0x000fe20007f7e0ff */
[----:B------:R-:W-:Y:S01]  /*5a160*/  IMAD.X R15, RZ, RZ, RZ, P1 ;  /* 0x000000ffff0f7224 */ /* 0x000fe200008e06ff */
[C---:B------:R-:W-:Y:S01]  /*5a170*/  ISETP.GE.U32.AND P1, PT, R12.reuse, R30, PT ;  /* 0x0000001e0c00720c */ /* 0x040fe20003f26070 */
[----:B------:R-:W-:Y:S02]  /*5a180*/  IMAD.X R34, R29, 0x1, R36, P4 ;  /* 0x000000011d227824 */ /* 0x000fe400020e0624 */
[----:B------:R-:W-:Y:S01]  /*5a190*/  IMAD.WIDE.U32 R30, R11, R19, R16 ;  /* 0x000000130b1e7225 */ /* 0x000fe200078e0010 */
[----:B------:R-:W-:Y:S02]  /*5a1a0*/  IADD3 R19, P4, PT, R12, R33, RZ ;  /* 0x000000210c137210 */ /* 0x000fe40007f9e0ff */
[----:B------:R-:W-:Y:S01]  /*5a1b0*/  SEL R11, RZ, 0x1, P0 ;  /* 0x00000001ff0b7807 */ /* 0x000fe20000000000 */
[----:B------:R-:W-:Y:S01]  /*5a1c0*/  IMAD.MOV.U32 R14, RZ, RZ, R35 ;  /* 0x000000ffff0e7224 */ /* 0x000fe200078e0023 */
[----:B------:R-:W-:Y:S01]  /*5a1d0*/  ISETP.GE.U32.AND P0, PT, R19, R12, PT ;  /* 0x0000000c1300720c */ /* 0x000fe20003f06070 */
[C---:B------:R-:W-:Y:S01]  /*5a1e0*/  IMAD.X R41, R34.reuse, 0x1, R41, P4 ;  /* 0x0000000122297824 */ /* 0x040fe200020e0629 */
[----:B------:R-:W-:Y:S01]  /*5a1f0*/  SEL R33, RZ, 0x1, P2 ;  /* 0x00000001ff217807 */ /* 0x000fe20001000000 */
[----:B------:R-:W-:Y:S01]  /*5a200*/  IMAD.WIDE.U32 R12, R13, R80, RZ ;  /* 0x000000500d0c7225 */ /* 0x000fe200078e00ff */
[----:B------:R-:W-:-:S02]  /*5a210*/  ISETP.GE.U32.AND.EX P1, PT, R34, R29, PT, P1 ;  /* 0x0000001d2200720c */ /* 0x000fc40003f26110 */
[C---:B------:R-:W-:Y:S01]  /*5a220*/  ISETP.GE.U32.AND.EX P0, PT, R41.reuse, R34, PT, P0 ;  /* 0x000000222900720c */ /* 0x040fe20003f06100 */
[----:B------:R-:W-:Y:S01]  /*5a230*/  IMAD.WIDE.U32 R36, R41, 0x3d1, RZ ;  /* 0x000003d129247825 */ /* 0x000fe200078e00ff */
[----:B------:R-:W-:Y:S02]  /*5a240*/  IADD3 R33, P4, P5, R33, R60, R11 ;  /* 0x0000003c21217210 */ /* 0x000fe40007d9e00b */
[----:B------:R-:W-:Y:S01]  /*5a250*/  ISETP.GE.U32.AND P2, PT, R30, R16, PT ;  /* 0x000000101e00720c */ /* 0x000fe20003f46070 */
[----:B------:R-:W-:Y:S01]  /*5a260*/  IMAD.WIDE.U32 R34, R19, 0x3d1, RZ ;  /* 0x000003d113227825 */ /* 0x000fe200078e00ff */
[----:B------:R-:W-:Y:S02]  /*5a270*/  SEL R16, RZ, 0x1, P1 ;  /* 0x00000001ff107807 */ /* 0x000fe40000800000 */
[----:B------:R-:W-:Y:S01]  /*5a280*/  SEL R29, RZ, 0x1, P0 ;  /* 0x00000001ff1d7807 */ /* 0x000fe20000000000 */
[----:B------:R-:W-:Y:S01]  /*5a290*/  IMAD.WIDE.U32.X R14, R65, 0x1, R14, P3 ;  /* 0x00000001410e7825 */ /* 0x000fe200018e040e */
[----:B------:R-:W-:-:S02]  /*5a2a0*/  IADD3.X R60, PT, PT, RZ, R61, RZ, P4, P5 ;  /* 0x0000003dff3c7210 */ /* 0x000fc400027ea4ff */
[----:B------:R-:W-:Y:S01]  /*5a2b0*/  IADD3 R16, P0, P6, R29, R68, R16 ;  /* 0x000000441d107210 */ /* 0x000fe20007e1e010 */
[----:B------:R-:W-:Y:S01]  /*5a2c0*/  IMAD.IADD R11, R31, 0x1, R58 ;  /* 0x000000011f0b7824 */ /* 0x000fe200078e023a */
[----:B------:R-:W-:Y:S01]  /*5a2d0*/  IADD3 R81, P5, PT, R81, R34, RZ ;  /* 0x0000002251517210 */ /* 0x000fe20007fbe0ff */
[----:B------:R-:W-:Y:S01]  /*5a2e0*/  IMAD.WIDE.U32 R36, P4, R19, 0x1, R36 ;  /* 0x0000000113247825 */ /* 0x000fe20007880024 */
[----:B------:R-:W-:Y:S02]  /*5a2f0*/  IADD3 R19, P3, PT, R33, R12, RZ ;  /* 0x0000000c21137210 */ /* 0x000fe40007f7e0ff */
[----:B------:R-:W-:Y:S01]  /*5a300*/  IADD3.X R69, PT, PT, RZ, R69, RZ, P0, P6 ;  /* 0x00000045ff457210 */ /* 0x000fe200007ec4ff */
[----:B------:R-:W-:Y:S01]  /*5a310*/  IMAD.IADD R39, R13, 0x1, R39 ;  /* 0x000000010d277824 */ /* 0x000fe200078e0227 */
[----:B------:R-:W-:Y:S01]  /*5a320*/  ISETP.GE.U32.AND.EX P2, PT, R11, R17, PT, P2 ;  /* 0x000000110b00720c */ /* 0x000fe20003f46120 */
[----:B------:R-:W-:Y:S01]  /*5a330*/  IMAD.X R17, RZ, RZ, RZ, P4 ;  /* 0x000000ffff117224 */ /* 0x000fe200020e06ff */
[----:B------:R-:W-:Y:S01]  /*5a340*/  ISETP.GE.U32.AND P0, PT, R81, R34, PT ;  /* 0x000000225100720c */ /* 0x000fe20003f06070 */
[----:B------:R-:W-:Y:S01]  /*5a350*/  IMAD.X R34, R39, 0x1, R60, P3 ;  /* 0x0000000127227824 */ /* 0x000fe200018e063c */
[----:B------:R-:W-:-:S02]  /*5a360*/  IADD3 R35, P3, PT, R35, R36, RZ ;  /* 0x0000002423237210 */ /* 0x000fc40007f7e0ff */
[C---:B------:R-:W-:Y:S02]  /*5a370*/  ISETP.GE.U32.AND P1, PT, R19.reuse, R12, PT ;  /* 0x0000000c1300720c */ /* 0x040fe40003f26070 */
[----:B------:R-:W-:Y:S01]  /*5a380*/  IADD3 R33, P4, PT, R19, R16, RZ ;  /* 0x0000001013217210 */ /* 0x000fe20007f9e0ff */
[----:B------:R-:W-:Y:S01]  /*5a390*/  IMAD.X R82, R35, 0x1, R82, P5 ;  /* 0x0000000123527824 */ /* 0x000fe200028e0652 */
[----:B------:R-:W-:Y:S01]  /*5a3a0*/  SEL R12, RZ, 0x1, P2 ;  /* 0x00000001ff0c7807 */ /* 0x000fe20001000000 */
[----:B------:R-:W-:Y:S01]  /*5a3b0*/  IMAD.MOV.U32 R16, RZ, RZ, R37 ;  /* 0x000000ffff107224 */ /* 0x000fe200078e0025 */
[----:B------:R-:W-:Y:S01]  /*5a3c0*/  ISETP.GE.U32.AND P2, PT, R33, R19, PT ;  /* 0x000000132100720c */ /* 0x000fe20003f46070 */
[C---:B------:R-:W-:Y:S01]  /*5a3d0*/  IMAD.X R37, R34.reuse, 0x1, R69, P4 ;  /* 0x0000000122257824 */ /* 0x040fe200020e0645 */
[----:B------:R-:W-:Y:S02]  /*5a3e0*/  IADD3 R12, P5, P6, R81, R14, R12 ;  /* 0x0000000e510c7210 */ /* 0x000fe40007ebe00c */
[----:B------:R-:W-:-:S02]  /*5a3f0*/  ISETP.GE.U32.AND.EX P1, PT, R34, R39, PT, P1 ;  /* 0x000000272200720c */ /* 0x000fc40003f26110 */
        /* <DEDUP_REMOVED lines=8> */
[----:B------:R-:W-:-:S02]  /*5a480*/  SEL R36, RZ, 0x1, P1 ;  /* 0x00000001ff247807 */ /* 0x000fc40000800000 */
[----:B------:R-:W-:Y:S02]  /*5a490*/  SEL R31, RZ, 0x1, P2 ;  /* 0x00000001ff1f7807 */ /* 0x000fe40001000000 */
[----:B------:R-:W-:Y:S01]  /*5a4a0*/  SEL R19, RZ, 0x1, P3 ;  /* 0x00000001ff137807 */ /* 0x000fe20001800000 */
[----:B------:R-:W-:Y:S01]  /*5a4b0*/  IMAD.WIDE.U32 R34, P1, R33, 0x1, R34 ;  /* 0x0000000121227825 */ /* 0x000fe20007820022 */
[----:B------:R-:W-:Y:S02]  /*5a4c0*/  SEL R29, RZ, 0x1, P0 ;  /* 0x00000001ff1d7807 */ /* 0x000fe40000000000 */
[----:B------:R-:W-:Y:S02]  /*5a4d0*/  IADD3 R31, P2, P3, R31, R74, R36 ;  /* 0x0000004a1f1f7210 */ /* 0x000fe40007b5e024 */
[----:B------:R-:W-:Y:S02]  /*5a4e0*/  IADD3 R14, P4, P5, R19, R14, R29 ;  /* 0x0000000e130e7210 */ /* 0x000fe40007d9e01d */
[----:B------:R-:W-:-:S02]  /*5a4f0*/  IADD3.X R75, PT, PT, RZ, R75, RZ, P2, P3 ;  /* 0x0000004bff4b7210 */ /* 0x000fc400017e64ff */
[----:B------:R-:W-:Y:S02]  /*5a500*/  IADD3 R63, P0, PT, R63, R16, RZ ;  /* 0x000000103f3f7210 */ /* 0x000fe40007f1e0ff */
[----:B------:R-:W-:Y:S01]  /*5a510*/  IADD3 R19, P2, PT, R17, R34, RZ ;  /* 0x0000002211137210 */ /* 0x000fe20007f5e0ff */
[----:B------:R-:W-:Y:S01]  /*5a520*/  IMAD.X R17, RZ, RZ, RZ, P1 ;  /* 0x000000ffff117224 */ /* 0x000fe200008e06ff */
        /* <DEDUP_REMOVED lines=8> */
[----:B------:R-:W-:-:S03]  /*5a5b0*/  IMAD.MOV.U32 R16, RZ, RZ, R35 ;  /* 0x000000ffff107224 */ /* 0x000fc600078e0023 */
[----:B------:R-:W-:Y:S01]  /*5a5c0*/  ISETP.GE.U32.AND.EX P1, PT, R15, R34, PT, P1 ;  /* 0x000000220f00720c */ /* 0x000fe20003f26110 */
[----:B------:R-:W-:-:S03]  /*5a5d0*/  IMAD.WIDE.U32.X R16, R37, 0x1, R16, P2 ;  /* 0x0000000125107825 */ /* 0x000fc600010e0410 */
[----:B------:R-:W-:Y:S01]  /*5a5e0*/  SEL R29, RZ, 0x1, P1 ;  /* 0x00000001ff1d7807 */ /* 0x000fe20000800000 */
        /* <DEDUP_REMOVED lines=9> */
[----:B------:R-:W-:-:S02]  /*5a680*/  ISETP.GE.U32.AND P0, PT, R19, R32, PT ;  /* 0x000000201300720c */ /* 0x000fc40003f06070 */
        /* <DEDUP_REMOVED lines=55> */
.L_x_298:
        /* <DEDUP_REMOVED lines=12> */
.L_x_299:
        /* <DEDUP_REMOVED lines=12> */
.L_x_300:
        /* <DEDUP_REMOVED lines=9> */
.L_x_309:
        /* <DEDUP_REMOVED lines=92> */
.L_x_301:
        /* <DEDUP_REMOVED lines=46> */
.L_x_302:
        /* <DEDUP_REMOVED lines=96> */
.L_x_303:
        /* <DEDUP_REMOVED lines=15> */
.L_x_304:
        /* <DEDUP_REMOVED lines=39> */
.L_x_305:
        /* <DEDUP_REMOVED lines=101> */
.L_x_306:
        /* <DEDUP_REMOVED lines=16> */
.L_x_307:
        /* <DEDUP_REMOVED lines=15> */
.L_x_308:
        /* <DEDUP_REMOVED lines=69> */
[-C--:B------:R-:W-:Y:S02]  /*5caa0*/  IMAD R79, R18, R51.reuse, R79 ;  /* 0x00000033124f7224 */ /* 0x080fe400078e024f */
[-C--:B------:R-:W-:Y:S02]  /*5cab0*/  IMAD R21, R12, R51.reuse, R21 ;  /* 0x000000330c157224 */ /* 0x080fe400078e0215 */
[-C--:B------:R-:W-:Y:S02]  /*5cac0*/  IMAD R83, R14, R51.reuse, R83 ;  /* 0x000000330e537224 */ /* 0x080fe400078e0253 */
[-C--:B------:R-:W-:Y:S02]  /*5cad0*/  IMAD R75, R16, R51.reuse, R75 ;  /* 0x00000033104b7224 */ /* 0x080fe400078e024b */
[----:B------:R-:W-:-:S04]  /*5cae0*/  IMAD.WIDE.U32.X R38, R17, R51, R38, P6 ;  /* 0x0000003311267225 */ /* 0x000fc800030e0426 */
[----:B------:R-:W-:-:S04]  /*5caf0*/  IMAD.WIDE.U32 R50, R82, R12, RZ ;  /* 0x0000000c52327225 */ /* 0x000fc800078e00ff */
[----:B------:R-:W-:-:S04]  /*5cb00*/  IMAD.WIDE.U32 R58, P6, R13, R82, R58 ;  /* 0x000000520d3a7225 */ /* 0x000fc800078c003a */
[----:B------:R-:W-:Y:S01]  /*5cb10*/  IMAD.X R47, RZ, RZ, RZ, P5 ;  /* 0x000000ffff2f7224 */ /* 0x000fe200028e06ff */
[----:B------:R-:W-:Y:S01]  /*5cb20*/  IADD3 RZ, P5, PT, R49, R42, RZ ;  /* 0x0000002a31ff7210 */ /* 0x000fe20007fbe0ff */
        /* <DEDUP_REMOVED lines=23> */
[----:B------:R-:W-:-:S04]  /*5cca0*/  IMAD.WIDE.U32 R54, R19, R18, RZ ;  /* 0x0000001213367225 */ /* 0x000fc800078e00ff */
[----:B------:R-:W-:-:S04]  /*5ccb0*/  IMAD.WIDE.U32 R50, P2, R11, R19, R50 ;  /* 0x000000130b327225 */ /* 0x000fc80007840032 */
[----:B------:R-:W-:Y:S02]  /*5ccc0*/  IMAD.X R69, RZ, RZ, RZ, P0 ;  /* 0x000000ffff457224 */ /* 0x000fe400000e06ff */
[----:B------:R-:W-:-:S04]  /*5ccd0*/  IMAD.WIDE.U32.X R60, R13, R84, R60, P3 ;  /* 0x000000540d3c7225 */ /* 0x000fc800018e043c */
[----:B------:R-:W-:Y:S02]  /*5cce0*/  IMAD.X R65, RZ, RZ, RZ, P4 ;  /* 0x000000ffff417224 */ /* 0x000fe400020e06ff */
[----:B------:R-:W-:-:S04]  /*5ccf0*/  IMAD.WIDE.U32 R70, P0, R17, R19, R70 ;  /* 0x0000001311467225 */ /* 0x000fc80007800046 */
[----:B------:R-:W-:-:S04]  /*5cd00*/  IMAD.WIDE.U32 R56, R19, R14, RZ ;  /* 0x0000000e13387225 */ /* 0x000fc800078e00ff */
[----:B------:R-:W-:-:S04]  /*5cd10*/  IMAD.WIDE.U32 R62, P3, R13, R19, R62 ;  /* 0x000000130d3e7225 */ /* 0x000fc8000786003e */
[----:B------:R-:W-:-:S04]  /*5cd20*/  IMAD.WIDE.U32 R66, P4, R15, R19, R66 ;  /* 0x000000130f427225 */ /* 0x000fc80007880042 */
[----:B------:R-:W-:Y:S01]  /*5cd30*/  IMAD.WIDE.U32.X R52, R11, R84, R52, P1 ;  /* 0x000000540b347225 */ /* 0x000fe200008e0434 */
[----:B------:R-:W-:-:S03]  /*5cd40*/  IADD3 RZ, P1, PT, R55, R50, RZ ;  /* 0x0000003237ff7210 */ /* 0x000fc60007f3e0ff */
[----:B------:R-:W-:Y:S02]  /*5cd50*/  IMAD.MOV.U32 R68, RZ, RZ, R49 ;  /* 0x000000ffff447224 */ /* 0x000fe400078e0031 */
[----:B------:R-:W-:Y:S01]  /*5cd60*/  IMAD.X R49, RZ, RZ, RZ, P0 ;  /* 0x000000ffff317224 */ /* 0x000fe200000e06ff */
[----:B------:R-:W-:Y:S01]  /*5cd70*/  ISETP.GE.U32.AND P0, PT, R78, R22, PT ;  /* 0x000000164e00720c */ /* 0x000fe20003f06070 */
[----:B------:R-:W-:Y:S02]  /*5cd80*/  IMAD.MOV.U32 R72, RZ, RZ, R51 ;  /* 0x000000ffff487224 */ /* 0x000fe400078e0033 */
[----:B------:R-:W-:Y:S01]  /*5cd90*/  IMAD.X R23, RZ, RZ, RZ, P3 ;  /* 0x000000ffff177224 */ /* 0x000fe200018e06ff */
[----:B------:R-:W-:Y:S01]  /*5cda0*/  IADD3 RZ, P3, PT, R57, R66, RZ ;  /* 0x0000004239ff7210 */ /* 0x000fe20007f7e0ff */
[----:B------:R-:W-:Y:S01]  /*5cdb0*/  IMAD.MOV.U32 R64, RZ, RZ, R43 ;  /* 0x000000ffff407224 */ /* 0x000fe200078e002b */
[----:B------:R-:W-:Y:S01]  /*5cdc0*/  ISETP.GE.U32.AND.EX P0, PT, R80, R20, PT, P0 ;  /* 0x000000145000720c */ /* 0x000fe20003f06100 */
[----:B------:R-:W-:-:S04]  /*5cdd0*/  IMAD.WIDE.U32 R50, R18, R85, RZ ;  /* 0x0000005512327225 */ /* 0x000fc800078e00ff */
[----:B------:R-:W-:-:S04]  /*5cde0*/  IMAD.WIDE.U32 R54, R19, R12, RZ ;  /* 0x0000000c13367225 */ /* 0x000fc800078e00ff */
[----:B------:R-:W-:Y:S02]  /*5cdf0*/  IMAD R57, R13, R82, RZ ;  /* 0x000000520d397224 */ /* 0x000fe400078e02ff */
[----:B------:R-:W-:-:S04]  /*5ce00*/  IMAD.WIDE.U32 R58, R19, R16, RZ ;  /* 0x00000010133a7225 */ /* 0x000fc800078e00ff */
[----:B------:R-:W-:Y:S01]  /*5ce10*/  IMAD.WIDE.U32.X R64, R15, R84, R64, P5 ;  /* 0x000000540f407225 */ /* 0x000fe200028e0440 */
[----:B------:R-:W-:-:S03]  /*5ce20*/  IADD3 R78, P5, PT, R78, R50, RZ ;  /* 0x000000324e4e7210 */ /* 0x000fc60007fbe0ff */
[----:B------:R-:W-:Y:S01]  /*5ce30*/  IMAD.X R73, RZ, RZ, RZ, P2 ;  /* 0x000000ffff497224 */ /* 0x000fe200010e06ff */
[----:B------:R-:W-:Y:S01]  /*5ce40*/  IADD3 RZ, P2, PT, R55, R62, RZ ;  /* 0x0000003e37ff7210 */ /* 0x000fe20007f5e0ff */
[----:B------:R-:W-:Y:S02]  /*5ce50*/  IMAD R58, R12, R84, R57 ;  /* 0x000000540c3a7224 */ /* 0x000fe400078e0239 */
[----:B------:R-:W-:Y:S02]  /*5ce60*/  IMAD.IADD R79, R51, 0x1, R79 ;  /* 0x00000001334f7824 */ /* 0x000fe400078e024f */
[----:B------:R-:W-:Y:S02]  /*5ce70*/  IMAD.MOV.U32 R22, RZ, RZ, R63 ;  /* 0x000000ffff167224 */ /* 0x000fe400078e003f */
[----:B------:R-:W-:Y:S01]  /*5ce80*/  IMAD.MOV.U32 R48, RZ, RZ, R71 ;  /* 0x000000ffff307224 */ /* 0x000fe200078e0047 */
[----:B------:R-:W-:Y:S01]  /*5ce90*/  SEL R71, RZ, 0x1, P0 ;  /* 0x00000001ff477807 */ /* 0x000fe20000000000 */
[----:B------:R-:W-:Y:S01]  /*5cea0*/  IMAD R87, R15, R19, RZ ;  /* 0x000000130f577224 */ /* 0x000fe200078e02ff */
[----:B------:R-:W-:Y:S01]  /*5ceb0*/  ISETP.GE.U32.AND P0, PT, R78, R50, PT ;  /* 0x000000324e00720c */ /* 0x000fe20003f06070 */
[----:B------:R-:W-:-:S04]  /*5cec0*/  IMAD.WIDE.U32 R56, R14, R81, RZ ;  /* 0x000000510e387225 */ /* 0x000fc800078e00ff */
[----:B------:R-:W-:Y:S02]  /*5ced0*/  IMAD.X R80, R79, 0x1, R80, P5 ;  /* 0x000000014f507824 */ /* 0x000fe400028e0650 */
[-C--:B------:R-:W-:Y:S02]  /*5cee0*/  IMAD R66, R14, R74.reuse, R87 ;  /* 0x0000004a0e427224 */ /* 0x080fe400078e0257 */
[----:B------:R-:W-:Y:S01]  /*5cef0*/  IMAD.IADD R57, R57, 0x1, R42 ;  /* 0x0000000139397824 */ /* 0x000fe200078e022a */
[----:B------:R-:W-:Y:S01]  /*5cf00*/  ISETP.GE.U32.AND.EX P0, PT, R80, R79, PT, P0 ;  /* 0x0000004f5000720c */ /* 0x000fe20003f06100 */
[----:B------:R-:W-:-:S04]  /*5cf10*/  IMAD.WIDE.U32.X R72, R11, R74, R72, P1 ;  /* 0x0000004a0b487225 */ /* 0x000fc800008e0448 */
[----:B------:R-:W-:Y:S01]  /*5cf20*/  IMAD.WIDE.U32.X R22, R13, R74, R22, P2 ;  /* 0x0000004a0d167225 */ /* 0x000fe200010e0416 */
[----:B------:R-:W-:-:S03]  /*5cf30*/  IADD3 R87, P1, P2, R56, R40, R71 ;  /* 0x0000002838577210 */ /* 0x000fc60007a3e047 */
[----:B------:R-:W-:-:S04]  /*5cf40*/  IMAD.WIDE.U32 R50, R12, R85, RZ ;  /* 0x000000550c327225 */ /* 0x000fc800078e00ff */
[----:B------:R-:W-:Y:S01]  /*5cf50*/  IMAD.X R55, RZ, RZ, RZ, P4 ;  /* 0x000000ffff377224 */ /* 0x000fe200020e06ff */
[----:B------:R-:W-:Y:S01]  /*5cf60*/  IADD3 RZ, P4, PT, R59, R70, RZ ;  /* 0x000000463bff7210 */ /* 0x000fe20007f9e0ff */
[----:B------:R-:W-:Y:S01]  /*5cf70*/  IMAD.MOV.U32 R54, RZ, RZ, R67 ;  /* 0x000000ffff367224 */ /* 0x000fe200078e0043 */
[----:B------:R-:W-:Y:S01]  /*5cf80*/  IADD3.X R70, PT, PT, R57, R41, RZ, P1, P2 ;  /* 0x0000002939467210 */ /* 0x000fe20000fe44ff */
[----:B------:R-:W-:Y:S01]  /*5cf90*/  IMAD.IADD R42, R51, 0x1, R21 ;  /* 0x00000001332a7824 */ /* 0x000fe200078e0215 */
[----:B------:R-:W-:Y:S01]  /*5cfa0*/  IADD3 R71, P2, PT, R87, R50, RZ ;  /* 0x0000003257477210 */ /* 0x000fe20007f5e0ff */
[----:B------:R-:W-:Y:S01]  /*5cfb0*/  IMAD.WIDE.U32.X R54, R15, R74, R54, P3 ;  /* 0x0000004a0f367225 */ /* 0x000fe200018e0436 */
[----:B------:R-:W-:Y:S02]  /*5cfc0*/  SEL R51, RZ, 0x1, P0 ;  /* 0x00000001ff337807 */ /* 0x000fe40000000000 */
[----:B------:R-:W-:Y:S01]  /*5cfd0*/  ISETP.GE.U32.AND P1, PT, R87, R56, PT ;  /* 0x000000385700720c */ /* 0x000fe20003f26070 */
[----:B------:R-:W-:Y:S01]  /*5cfe0*/  IMAD.X R21, R42, 0x1, R70, P2 ;  /* 0x000000012a157824 */ /* 0x000fe200010e0646 */
[----:B------:R-:W-:Y:S01]  /*5cff0*/  IADD3 R51, P2, P3, R71, R36, R51 ;  /* 0x0000002447337210 */ /* 0x000fe20007b5e033 */
[-C--:B------:R-:W-:Y:S01]  /*5d000*/  IMAD R43, R11, R82.reuse, RZ ;  /* 0x000000520b2b7224 */ /* 0x080fe200078e02ff */
[----:B------:R-:W-:Y:S01]  /*5d010*/  ISETP.GE.U32.AND.EX P1, PT, R70, R57, PT, P1 ;  /* 0x000000394600720c */ /* 0x000fe20003f26110 */
[----:B------:R-:W-:Y:S01]  /*5d020*/  IMAD.WIDE.U32 R40, R18, R82, RZ ;  /* 0x0000005212287225 */ /* 0x000fe200078e00ff */
[----:B------:R-:W-:-:S02]  /*5d030*/  ISETP.GE.U32.AND P0, PT, R71, R50, PT ;  /* 0x000000324700720c */ /* 0x000fc40003f06070 */
[----:B------:R-:W-:Y:S01]  /*5d040*/  IADD3.X R57, PT, PT, R21, R37, RZ, P2, P3 ;  /* 0x0000002515397210 */ /* 0x000fe200017e64ff */
[----:B------:R-:W-:Y:S01]  /*5d050*/  IMAD R20, R18, R84, R43 ;  /* 0x0000005412147224 */ /* 0x000fe200078e022b */
[----:B------:R-:W-:Y:S01]  /*5d060*/  ISETP.GE.U32.AND P3, PT, R51, R71, PT ;  /* 0x000000473300720c */ /* 0x000fe20003f66070 */
[----:B------:R-:W-:Y:S01]  /*5d070*/  IMAD.WIDE.U32 R36, R16, R81, RZ ;  /* 0x0000005110247225 */ /* 0x000fe200078e00ff */
[----:B------:R-:W-:Y:S02]  /*5d080*/  SEL R71, RZ, 0x1, P1 ;  /* 0x00000001ff477807 */ /* 0x000fe40000800000 */
[----:B------:R-:W-:Y:S01]  /*5d090*/  ISETP.GE.U32.AND.EX P0, PT, R21, R42, PT, P0 ;  /* 0x0000002a1500720c */ /* 0x000fe20003f06100 */
[----:B------:R-:W-:Y:S01]  /*5d0a0*/  IMAD.WIDE.U32.X R48, R17, R74, R48, P4 ;  /* 0x0000004a11307225 */ /* 0x000fe200020e0430 */
[----:B------:R-:W-:Y:S02]  /*5d0b0*/  IADD3 R51, P2, PT, R51, R40, RZ ;  /* 0x0000002833337210 */ /* 0x000fe40007f5e0ff */
[----:B------:R-:W-:Y:S01]  /*5d0c0*/  ISETP.GE.U32.AND.EX P3, PT, R57, R21, PT, P3 ;  /* 0x000000153900720c */ /* 0x000fe20003f66130 */
[----:B------:R-:W-:Y:S01]  /*5d0d0*/  IMAD.IADD R42, R41, 0x1, R20 ;  /* 0x00000001292a7824 */ /* 0x000fe200078e0214 */
[----:B------:R-:W-:Y:S01]  /*5d0e0*/  IADD3 R71, P4, P5, R36, R44, R71 ;  /* 0x0000002c24477210 */ /* 0x000fe20007d9e047 */
[----:B------:R-:W-:Y:S01]  /*5d0f0*/  IMAD.WIDE.U32 R20, R14, R85, RZ ;  /* 0x000000550e147225 */ /* 0x000fe200078e00ff */
[----:B------:R-:W-:-:S02]  /*5d100*/  ISETP.GE.U32.AND P1, PT, R51, R40, PT ;  /* 0x000000283300720c */ /* 0x000fc40003f26070 */
[----:B------:R-:W-:Y:S01]  /*5d110*/  SEL R40, RZ, 0x1, P0 ;  /* 0x00000001ff287807 */ /* 0x000fe20000000000 */
[----:B------:R-:W-:Y:S01]  /*5d120*/  IMAD.IADD R79, R37, 0x1, R76 ;  /* 0x00000001254f7824 */ /* 0x000fe200078e024c */
[----:B------:R-:W-:Y:S01]  /*5d130*/  SEL R41, RZ, 0x1, P3 ;  /* 0x00000001ff297807 */ /* 0x000fe20001800000 */
        /* <DEDUP_REMOVED lines=20> */
[----:B------:R-:W-:Y:S01]  /*5d280*/  IADD3 R45, P4, P6, R34, R46, R45 ;  /* 0x0000002e222d7210 */ /* 0x000fe20007e9e02d */
[----:B------:R-:W-:Y:S01]  /*5d290*/  IMAD.IADD R58, R21, 0x1, R58 ;  /* 0x00000001153a7824 */ /* 0x000fe200078e023a */
[----:B------:R-:W-:Y:S01]  /*5d2a0*/  ISETP.GE.U32.AND.EX P1, PT, R40, R83, PT, P1 ;  /* 0x000000532800720c */ /* 0x000fe20003f26110 */
[----:B------:R-:W-:Y:S01]  /*5d2b0*/  IMAD R59, R15, R82, RZ ;  /* 0x000000520f3b7224 */ /* 0x000fe200078e02ff */
[----:B------:R-:W-:Y:S01]  /*5d2c0*/  ISETP.GE.U32.AND.EX P2, PT, R57, R40, PT, P2 ;  /* 0x000000283900720c */ /* 0x000fe20003f46120 */
[----:B------:R-:W-:Y:S01]  /*5d2d0*/  IMAD R67, R18, R74, R67 ;  /* 0x0000004a12437224 */ /* 0x000fe200078e0243 */
[----:B------:R-:W-:Y:S01]  /*5d2e0*/  IADD3 R35, P5, PT, R41, R20, RZ ;  /* 0x0000001429237210 */ /* 0x000fe20007fbe0ff */
[----:B------:R-:W-:Y:S01]  /*5d2f0*/  IMAD R59, R14, R84, R59 ;  /* 0x000000540e3b7224 */ /* 0x000fe200078e023b */
[----:B------:R-:W-:Y:S01]  /*5d300*/  ISETP.GE.U32.AND P3, PT, R45, R34, PT ;  /* 0x000000222d00720c */ /* 0x000fe20003f66070 */
[C---:B------:R-:W-:Y:S01]  /*5d310*/  IMAD R63, R17.reuse, R82, RZ ;  /* 0x00000052113f7224 */ /* 0x040fe200078e02ff */
[----:B------:R-:W-:Y:S01]  /*5d320*/  SEL R41, RZ, 0x1, P0 ;  /* 0x00000001ff297807 */ /* 0x000fe20000000000 */
[-C--:B------:R-:W-:Y:S01]  /*5d330*/  IMAD R89, R17, R19.reuse, RZ ;  /* 0x0000001311597224 */ /* 0x080fe200078e02ff */
[----:B------:R-:W-:Y:S01]  /*5d340*/  SEL R34, RZ, 0x1, P1 ;  /* 0x00000001ff227807 */ /* 0x000fe20000800000 */
[----:B------:R-:W-:Y:S01]  /*5d350*/  IMAD R43, R16, R84, R63 ;  /* 0x00000054102b7224 */ /* 0x000fe200078e023f */
[----:B------:R-:W-:Y:S01]  /*5d360*/  SEL R21, RZ, 0x1, P2 ;  /* 0x00000001ff157807 */ /* 0x000fe20001000000 */
[----:B------:R-:W-:Y:S01]  /*5d370*/  IMAD R63, R13, R19, RZ ;  /* 0x000000130d3f7224 */ /* 0x000fe200078e02ff */
[----:B------:R-:W-:Y:S01]  /*5d380*/  IADD3.X R46, PT, PT, R75, R47, RZ, P4, P6 ;  /* 0x0000002f4b2e7210 */ /* 0x000fe200027ec4ff */
[----:B------:R-:W-:Y:S01]  /*5d390*/  IMAD.X R47, R58, 0x1, R57, P5 ;  /* 0x000000013a2f7824 */ /* 0x000fe200028e0639 */
[C---:B------:R-:W-:Y:S01]  /*5d3a0*/  IADD3 R41, P2, P6, R35.reuse, R52, R41 ;  /* 0x0000003423297210 */ /* 0x040fe20007e5e029 */
[----:B------:R-:W-:Y:S01]  /*5d3b0*/  IMAD R63, R12, R74, R63 ;  /* 0x0000004a0c3f7224 */ /* 0x000fe200078e023f */
[----:B------:R-:W-:Y:S01]  /*5d3c0*/  ISETP.GE.U32.AND P4, PT, R35, R20, PT ;  /* 0x000000142300720c */ /* 0x000fe20003f86070 */
[----:B------:R-:W-:Y:S01]  /*5d3d0*/  IMAD R62, R16, R74, R89 ;  /* 0x0000004a103e7224 */ /* 0x000fe200078e0259 */
[----:B------:R-:W-:Y:S01]  /*5d3e0*/  IADD3 R34, P1, P5, R21, R24, R34 ;  /* 0x0000001815227210 */ /* 0x000fe20007d3e022 */
[----:B------:R-:W-:Y:S01]  /*5d3f0*/  IMAD.WIDE.U32 R20, R18, R19, RZ ;  /* 0x0000001312147225 */ /* 0x000fe200078e00ff */
[----:B------:R-:W-:-:S02]  /*5d400*/  IADD3.X R36, PT, PT, R47, R53, RZ, P2, P6 ;  /* 0x000000352f247210 */ /* 0x000fc400017ec4ff */
[----:B------:R-:W-:Y:S01]  /*5d410*/  ISETP.GE.U32.AND P2, PT, R41, R35, PT ;  /* 0x000000232900720c */ /* 0x000fe20003f46070 */
[----:B------:R-:W-:Y:S01]  /*5d420*/  IMAD.IADD R67, R21, 0x1, R67 ;  /* 0x0000000115437824 */ /* 0x000fe200078e0243 */
[----:B------:R-:W-:Y:S02]  /*5d430*/  ISETP.GE.U32.AND.EX P0, PT, R47, R58, PT, P4 ;  /* 0x0000003a2f00720c */ /* 0x000fe40003f06140 */
        /* <DEDUP_REMOVED lines=8> */
[----:B------:R-:W-:Y:S01]  /*5d4c0*/  IMAD.X R35, R46, 0x1, R35, P5 ;  /* 0x000000012e237824 */ /* 0x000fe200028e0623 */
[----:B------:R-:W-:-:S02]  /*5d4d0*/  ISETP.GE.U32.AND P4, PT, R34, R45, PT ;  /* 0x0000002d2200720c */ /* 0x000fc40003f86070 */
[----:B------:R-:W-:Y:S02]  /*5d4e0*/  SEL R20, RZ, 0x1, P0 ;  /* 0x00000001ff147807 */ /* 0x000fe40000000000 */
[----:B------:R-:W-:Y:S02]  /*5d4f0*/  SEL R25, RZ, 0x1, P2 ;  /* 0x00000001ff197807 */ /* 0x000fe40001000000 */
        /* <DEDUP_REMOVED lines=11> */
[----:B------:R-:W-:Y:S01]  /*5d5b0*/  IMAD.X R24, R35, 0x1, R24, P6 ;  /* 0x0000000123187824 */ /* 0x000fe200030e0618 */
[----:B------:R-:W-:Y:S02]  /*5d5c0*/  ISETP.GE.U32.AND P2, PT, R25, R34, PT ;  /* 0x000000221900720c */ /* 0x000fe40003f46070 */
[----:B------:R-:W-:Y:S02]  /*5d5d0*/  SEL R34, RZ, 0x1, P3 ;  /* 0x00000001ff227807 */ /* 0x000fe40001800000 */
[----:B------:R-:W-:Y:S02]  /*5d5e0*/  SEL R45, RZ, 0x1, P4 ;  /* 0x00000001ff2d7807 */ /* 0x000fe40002000000 */
[----:B------:R-:W-:-:S02]  /*5d5f0*/  ISETP.GE.U32.AND.EX P0, PT, R35, R40, PT, P5 ;  /* 0x000000282300720c */ /* 0x000fc40003f06150 */
[----:B------:R-:W-:Y:S02]  /*5d600*/  IADD3 R25, P5, PT, R25, R20, RZ ;  /* 0x0000001419197210 */ /* 0x000fe40007fbe0ff */
[----:B------:R-:W-:Y:S02]  /*5d610*/  SEL R47, RZ, 0x1, P1 ;  /* 0x00000001ff2f7807 */ /* 0x000fe40000800000 */
[----:B------:R-:W-:Y:S02]  /*5d620*/  IADD3 R45, P1, P4, R45, R38, R34 ;  /* 0x000000262d2d7210 */ /* 0x000fe40007c3e022 */
[----:B------:R-:W-:Y:S01]  /*5d630*/  ISETP.GE.U32.AND.EX P2, PT, R24, R35, PT, P2 ;  /* 0x000000231800720c */ /* 0x000fe20003f46120 */
[----:B------:R-:W-:Y:S01]  /*5d640*/  IMAD.X R24, R63, 0x1, R24, P5 ;  /* 0x000000013f187824 */ /* 0x000fe200028e0618 */
[----:B------:R-:W-:Y:S01]  /*5d650*/  ISETP.GE.U32.AND P3, PT, R25, R20, PT ;  /* 0x000000141900720c */ /* 0x000fe20003f66070 */
[----:B------:R-:W-:Y:S01]  /*5d660*/  IMAD.WIDE.U32 R20, R16, R82, RZ ;  /* 0x0000005210147225 */ /* 0x000fe200078e00ff */
[----:B------:R-:W-:-:S02]  /*5d670*/  IADD3.X R53, PT, PT, RZ, R39, RZ, P1, P4 ;  /* 0x00000027ff357210 */ /* 0x000fc40000fe84ff */
[----:B------:R-:W-:Y:S01]  /*5d680*/  IADD3 R47, P5, P6, R25, R72, R47 ;  /* 0x00000048192f7210 */ /* 0x000fe20007ebe02f */
[----:B------:R-:W-:Y:S01]  /*5d690*/  IMAD.IADD R38, R21, 0x1, R43 ;  /* 0x0000000115267824 */ /* 0x000fe200078e022b */
[----:B------:R-:W-:Y:S02]  /*5d6a0*/  SEL R39, RZ, 0x1, P0 ;  /* 0x00000001ff277807 */ /* 0x000fe40000000000 */
[----:B------:R-:W-:Y:S02]  /*5d6b0*/  SEL R35, RZ, 0x1, P2 ;  /* 0x00000001ff237807 */ /* 0x000fe40001000000 */
[----:B------:R-:W-:Y:S02]  /*5d6c0*/  IADD3.X R73, PT, PT, R24, R73, RZ, P5, P6 ;  /* 0x0000004918497210 */ /* 0x000fe40002fec4ff */
[----:B------:R-:W-:Y:S02]  /*5d6d0*/  IADD3 R35, P1, P4, R35, R64, R39 ;  /* 0x0000004023237210 */ /* 0x000fe40007c3e027 */
[----:B------:R-:W-:-:S02]  /*5d6e0*/  IADD3 R34, P5, PT, R45, R20, RZ ;  /* 0x000000142d227210 */ /* 0x000fc40007fbe0ff */
[----:B------:R-:W-:Y:S02]  /*5d6f0*/  ISETP.GE.U32.AND P2, PT, R47, R25, PT ;  /* 0x000000192f00720c */ /* 0x000fe40003f46070 */
[----:B------:R-:W-:Y:S01]  /*5d700*/  IADD3.X R42, PT, PT, RZ, R65, RZ, P1, P4 ;  /* 0x00000041ff2a7210 */ /* 0x000fe20000fe84ff */
[----:B------:R-:W-:Y:S01]  /*5d710*/  IMAD.X R43, R38, 0x1, R53, P5 ;  /* 0x00000001262b7824 */ /* 0x000fe200028e0635 */
[----:B------:R-:W-:Y:S02]  /*5d720*/  IADD3 R35, P4, PT, R34, R35, RZ ;  /* 0x0000002322237210 */ /* 0x000fe40007f9e0ff */
[----:B------:R-:W-:Y:S02]  /*5d730*/  ISETP.GE.U32.AND.EX P3, PT, R24, R63, PT, P3 ;  /* 0x0000003f1800720c */ /* 0x000fe40003f66130 */
[----:B------:R-:W-:Y:S01]  /*5d740*/  ISETP.GE.U32.AND.EX P2, PT, R73, R24, PT, P2 ;  /* 0x000000184900720c */ /* 0x000fe20003f46120 */
[----:B------:R-:W-:Y:S01]  /*5d750*/  IMAD.X R42, R43, 0x1, R42, P4 ;  /* 0x000000012b2a7824 */ /* 0x000fe200020e062a */
[----:B------:R-:W-:Y:S01]  /*5d760*/  ISETP.GE.U32.AND P0, PT, R34, R20, PT ;  /* 0x000000142200720c */ /* 0x000fe20003f06070 */
[----:B------:R-:W-:Y:S01]  /*5d770*/  IMAD.WIDE.U32 R20, R14, R19, RZ ;  /* 0x000000130e147225 */ /* 0x000fe200078e00ff */
[----:B------:R-:W-:-:S02]  /*5d780*/  ISETP.GE.U32.AND P1, PT, R35, R34, PT ;  /* 0x000000222300720c */ /* 0x000fc40003f26070 */
[----:B------:R-:W-:Y:S01]  /*5d790*/  SEL R34, RZ, 0x1, P3 ;  /* 0x00000001ff227807 */ /* 0x000fe20001800000 */
[----:B------:R-:W-:Y:S01]  /*5d7a0*/  IMAD.WIDE.U32 R24, R73, 0x3d1, RZ ;  /* 0x000003d149187825 */ /* 0x000fe200078e00ff */
[----:B------:R-:W-:Y:S02]  /*5d7b0*/  SEL R45, RZ, 0x1, P2 ;  /* 0x00000001ff2d7807 */ /* 0x000fe40001000000 */
[----:B------:R-:W-:Y:S01]  /*5d7c0*/  IADD3 R40, P3, PT, R35, R20, RZ ;  /* 0x0000001423287210 */ /* 0x000fe20007f7e0ff */
[----:B------:R-:W-:Y:S01]  /*5d7d0*/  IMAD.IADD R35, R21, 0x1, R66 ;  /* 0x0000000115237824 */ /* 0x000fe200078e0242 */
[----:B------:R-:W-:Y:S01]  /*5d7e0*/  IADD3 R45, P4, P5, R45, R22, R34 ;  /* 0x000000162d2d7210 */ /* 0x000fe20007d9e022 */
[----:B------:R-:W-:Y:S01]  /*5d7f0*/  IMAD.WIDE.U32 R24, P6, R47, 0x1, R24 ;  /* 0x000000012f187825 */ /* 0x000fe200078c0018 */
[----:B------:R-:W-:Y:S02]  /*5d800*/  ISETP.GE.U32.AND.EX P0, PT, R43, R38, PT, P0 ;  /* 0x000000262b00720c */ /* 0x000fe40003f06100 */
[----:B------:R-:W-:Y:S01]  /*5d810*/  IADD3.X R53, PT, PT, RZ, R23, RZ, P4, P5 ;  /* 0x00000017ff357210 */ /* 0x000fe200027ea4ff */
[----:B------:R-:W-:Y:S01]  /*5d820*/  IMAD.WIDE.U32 R38, R47, 0x3d1, RZ ;  /* 0x000003d12f267825 */ /* 0x000fe200078e00ff */
[----:B------:R-:W-:-:S02]  /*5d830*/  IADD3 R45, P4, PT, R40, R45, RZ ;  /* 0x0000002d282d7210 */ /* 0x000fc40007f9e0ff */
[----:B------:R-:W-:Y:S01]  /*5d840*/  ISETP.GE.U32.AND.EX P1, PT, R42, R43, PT, P1 ;  /* 0x0000002b2a00720c */ /* 0x000fe20003f26110 */
[----:B------:R-:W-:Y:S01]  /*5d850*/  IMAD.X R22, R35, 0x1, R42, P3 ;  /* 0x0000000123167824 */ /* 0x000fe200018e062a */
[----:B------:R-:W-:Y:S01]  /*5d860*/  SEL R23, RZ, 0x1, P0 ;  /* 0x00000001ff177807 */ /* 0x000fe20000000000 */
[----:B------:R-:W-:Y:S01]  /*5d870*/  IMAD.X R21, RZ, RZ, RZ, P6 ;  /* 0x000000ffff157224 */ /* 0x000fe200030e06ff */
[----:B------:R-:W-:Y:S01]  /*5d880*/  ISETP.GE.U32.AND P2, PT, R40, R20, PT ;  /* 0x000000142800720c */ /* 0x000fe20003f46070 */
[----:B------:R-:W-:Y:S01]  /*5d890*/  IMAD.X R53, R22, 0x1, R53, P4 ;  /* 0x0000000116357824 */ /* 0x000fe200020e0635 */
[----:B------:R-:W-:Y:S01]  /*5d8a0*/  IADD3 R39, P3, PT, R39, R24, RZ ;  /* 0x0000001827277210 */ /* 0x000fe20007f7e0ff */
[----:B------:R-:W-:Y:S01]  /*5d8b0*/  IMAD.MOV.U32 R20, RZ, RZ, R25 ;  /* 0x000000ffff147224 */ /* 0x000fe200078e0019 */
[----:B------:R-:W-:Y:S01]  /*5d8c0*/  SEL R57, RZ, 0x1, P1 ;  /* 0x00000001ff397807 */ /* 0x000fe20000800000 */
[----:B------:R-:W-:Y:S01]  /*5d8d0*/  IMAD.WIDE.U32 R42, R16, R19, RZ ;  /* 0x00000013102a7225 */ /* 0x000fe200078e00ff */
[----:B------:R-:W-:-:S02]  /*5d8e0*/  ISETP.GE.U32.AND P0, PT, R45, R40, PT ;  /* 0x000000282d00720c */ /* 0x000fc40003f06070 */
[----:B------:R-:W-:Y:S01]  /*5d8f0*/  ISETP.GE.U32.AND.EX P2, PT, R22, R35, PT, P2 ;  /* 0x000000231600720c */ /* 0x000fe20003f46120 */
[----:B------:R-:W-:Y:S01]  /*5d900*/  IMAD.WIDE.U32 R34, R18, R81, R38 ;  /* 0x0000005112227225 */ /* 0x000fe200078e0026 */
[----:B------:R-:W-:Y:S02]  /*5d910*/  IADD3 R57, P4, P5, R57, R68, R23 ;  /* 0x0000004439397210 */ /* 0x000fe40007d9e017 */
[C---:B------:R-:W-:Y:S01]  /*5d920*/  ISETP.GE.U32.AND.EX P0, PT, R53.reuse, R22, PT, P0 ;  /* 0x000000163500720c */ /* 0x040fe20003f06100 */
[----:B------:R-:W-:Y:S01]  /*5d930*/  IMAD.WIDE.U32 R22, R53, 0x3d1, RZ ;  /* 0x000003d135167825 */ /* 0x000fe200078e00ff */
[----:B------:R-:W-:Y:S02]  /*5d940*/  ISETP.GE.U32.AND P1, PT, R34, R38, PT ;  /* 0x000000262200720c */ /* 0x000fe40003f26070 */
[----:B------:R-:W-:Y:S01]  /*5d950*/  IADD3.X R40, PT, PT, RZ, R69, RZ, P4, P5 ;  /* 0x00000045ff287210 */ /* 0x000fe200027ea4ff */
[----:B------:R-:W-:Y:S01]  /*5d960*/  IMAD.WIDE.U32.X R20, R73, 0x1, R20, P3 ;  /* 0x0000000149147825 */ /* 0x000fe200018e0414 */
[----:B------:R-:W-:-:S02]  /*5d970*/  SEL R47, RZ, 0x1, P0 ;  /* 0x00000001ff2f7807 */ /* 0x000fc40000000000 */
[----:B------:R-:W-:Y:S01]  /*5d980*/  IADD3 R38, P3, PT, R57, R42, RZ ;  /* 0x0000002a39267210 */ /* 0x000fe20007f7e0ff */
[----:B------:R-:W-:Y:S01]  /*5d990*/  IMAD.IADD R19, R35, 0x1, R77 ;  /* 0x0000000123137824 */ /* 0x000fe200078e024d */
[----:B------:R-:W-:Y:S01]  /*5d9a0*/  SEL R35, RZ, 0x1, P2 ;  /* 0x00000001ff237807 */ /* 0x000fe20001000000 */
[----:B------:R-:W-:-:S03]  /*5d9b0*/  IMAD.WIDE.U32 R24, R45, 0x3d1, RZ ;  /* 0x000003d12d187825 */ /* 0x000fc600078e00ff */
[----:B------:R-:W-:Y:S01]  /*5d9c0*/  IADD3 R47, P0, P6, R47, R54, R35 ;  /* 0x000000362f2f7210 */ /* 0x000fe20007e1e023 */
[----:B------:R-:W-:Y:S01]  /*5d9d0*/  IMAD.WIDE.U32 R22, P4, R45, 0x1, R22 ;  /* 0x000000012d167825 */ /* 0x000fe20007880016 */
[----:B------:R-:W-:Y:S02]  /*5d9e0*/  ISETP.GE.U32.AND.EX P2, PT, R19, R39, PT, P1 ;  /* 0x000000271300720c */ /* 0x000fe40003f46110 */
[----:B------:R-:W-:Y:S01]  /*5d9f0*/  IADD3 R35, P5, PT, R78, R24, RZ ;  /* 0x000000184e237210 */ /* 0x000fe20007fbe0ff */
[----:B------:R-:W-:Y:S01]  /*5da00*/  IMAD.IADD R45, R43, 0x1, R62 ;  /* 0x000000012b2d7824 */ /* 0x000fe200078e023e */
[----:B------:R-:W-:Y:S01]  /*5da10*/  IADD3.X R55, PT, PT, RZ, R55, RZ, P0, P6 ;  /* 0x00000037ff377210 */ /* 0x000fe200007ec4ff */
[----:B------:R-:W-:Y:S01]  /*5da20*/  IMAD.MOV.U32 R68, RZ, RZ, R34 ;  /* 0x000000ffff447224 */ /* 0x000fe200078e0022 */
[C---:B------:R-:W-:Y:S01]  /*5da30*/  ISETP.GE.U32.AND P1, PT, R38.reuse, R42, PT ;  /* 0x0000002a2600720c */ /* 0x040fe20003f26070 */
[----:B------:R-:W-:Y:S01]  /*5da40*/  IMAD.X R40, R45, 0x1, R40, P3 ;  /* 0x000000012d287824 */ /* 0x000fe200018e0628 */
[----:B------:R-:W-:Y:S01]  /*5da50*/  IADD3 R39, P3, PT, R25, R22, RZ ;  /* 0x0000001619277210 */ /* 0x000fe20007f7e0ff */
[----:B------:R-:W-:Y:S01]  /*5da60*/  IMAD.X R25, RZ, RZ, RZ, P4 ;  /* 0x000000ffff197224 */ /* 0x000fe200020e06ff */
[----:B------:R-:W-:-:S02]  /*5da70*/  IADD3 R43, P4, PT, R38, R47, RZ ;  /* 0x0000002f262b7210 */ /* 0x000fc40007f9e0ff */
[----:B------:R-:W-:Y:S01]  /*5da80*/  SEL R22, RZ, 0x1, P2 ;  /* 0x00000001ff167807 */ /* 0x000fe20001000000 */
[----:B------:R-:W-:Y:S01]  /*5da90*/  IMAD.X R80, R39, 0x1, R80, P5 ;  /* 0x0000000127507824 */ /* 0x000fe200028e0650 */
[C---:B------:R-:W-:Y:S01]  /*5daa0*/  ISETP.GE.U32.AND P0, PT, R35.reuse, R24, PT ;  /* 0x000000182300720c */ /* 0x040fe20003f06070 */
[----:B------:R-:W-:Y:S01]  /*5dab0*/  IMAD.X R47, R40, 0x1, R55, P4 ;  /* 0x00000001282f7824 */ /* 0x000fe200020e0637 */
[----:B------:R-:W-:Y:S01]  /*5dac0*/  IADD3 R20, P5, P6, R35, R20, R22 ;  /* 0x0000001423147210 */ /* 0x000fe20007ebe016 */
[----:B------:R-:W-:Y:S01]  /*5dad0*/  IMAD.MOV.U32 R24, RZ, RZ, R23 ;  /* 0x000000ffff187224 */ /* 0x000fe200078e0017 */
[----:B------:R-:W-:Y:S02]  /*5dae0*/  ISETP.GE.U32.AND P2, PT, R43, R38, PT ;  /* 0x000000262b00720c */ /* 0x000fe40003f46070 */
[----:B------:R-:W-:Y:S01]  /*5daf0*/  IADD3.X R21, PT, PT, R80, R21, RZ, P5, P6 ;  /* 0x0000001550157210 */ /* 0x000fe20002fec4ff */
[----:B------:R-:W-:Y:S01]  /*5db00*/  IMAD.WIDE.U32.X R22, R53, 0x1, R24, P3 ;  /* 0x0000000135167825 */ /* 0x000fe200018e0418 */
[----:B------:R-:W-:-:S02]  /*5db10*/  ISETP.GE.U32.AND P4, PT, R20, R35, PT ;  /* 0x000000231400720c */ /* 0x000fc40003f86070 */
[----:B------:R-:W-:Y:S01]  /*5db20*/  ISETP.GE.U32.AND.EX P1, PT, R40, R45, PT, P1 ;  /* 0x0000002d2800720c */ /* 0x000fe20003f26110 */
[C---:B------:R-:W-:Y:S01]  /*5db30*/  IMAD.WIDE.U32 R24, R47.reuse, 0x3d1, RZ ;  /* 0x000003d12f187825 */ /* 0x040fe200078e00ff */
[----:B------:R-:W-:Y:S02]  /*5db40*/  ISETP.GE.U32.AND.EX P2, PT, R47, R40, PT, P2 ;  /* 0x000000282f00720c */ /* 0x000fe40003f46120 */
        /* <DEDUP_REMOVED lines=9> */
[----:B------:R-:W-:Y:S02]  /*5dbe0*/  IADD3 R22, P4, P5, R35, R22, R40 ;  /* 0x0000001623167210 */ /* 0x000fe40007d9e028 */
[----:B------:R-:W-:Y:S02]  /*5dbf0*/  IADD3.X R49, PT, PT, RZ, R49, RZ, P2, P3 ;  /* 0x00000031ff317210 */ /* 0x000fe400017e64ff */
[----:B------:R-:W-:Y:S02]  /*5dc00*/  IADD3 R51, P0, PT, R51, R38, RZ ;  /* 0x0000002633337210 */ /* 0x000fe40007f1e0ff */
[----:B------:R-:W-:Y:S01]  /*5dc10*/  IADD3 R35, P2, PT, R39, R24, RZ ;  /* 0x0000001827237210 */ /* 0x000fe20007f5e0ff */
[----:B------:R-:W-:Y:S01]  /*5dc20*/  IMAD.X R39, RZ, RZ, RZ, P1 ;  /* 0x000000ffff277224 */ /* 0x000fe200008e06ff */
[----:B------:R-:W-:Y:S01]  /*5dc30*/  IADD3.X R23, PT, PT, RZ, R23, RZ, P4, P5 ;  /* 0x00000017ff177210 */ /* 0x000fe200027ea4ff */
[----:B------:R-:W-:Y:S01]  /*5dc40*/  IMAD.WIDE.U32 R42, R49, 0x3d1, RZ ;  /* 0x000003d1312a7825 */ /* 0x000fe200078e00ff */
[----:B------:R-:W-:-:S03]  /*5dc50*/  IADD3 R22, P3, PT, R51, R22, RZ ;  /* 0x0000001633167210 */ /* 0x000fc60007f7e0ff */
        /* <DEDUP_REMOVED lines=12> */
[----:B------:R-:W-:Y:S01]  /*5dd20*/  IADD3 R24, P0, P1, R35, R24, R37 ;  /* 0x0000001823187210 */ /* 0x000fe2000791e025 */
[----:B------:R-:W-:Y:S01]  /*5dd30*/  IMAD.X R37, RZ, RZ, RZ, P2 ;  /* 0x000000ffff257224 */ /* 0x000fe200010e06ff */
        /* <DEDUP_REMOVED lines=59> */
.L_x_310:
        /* <DEDUP_REMOVED lines=12> */
.L_x_311:
        /* <DEDUP_REMOVED lines=12> */
.L_x_312:
        /* <DEDUP_REMOVED lines=9> */
.L_x_321:
[----:B------:R-:W-:Y:S01]  /*5e300*/  IMAD.WIDE.U32 R30, R74, R77, RZ ;  /* 0x0000004d4a1e7225 */ /* 0x000fe200078e00ff */
[----:B------:R-:W-:-:S03]  /*5e310*/  UIADD3 UR4, UPT, UPT, UR4, 0x1, URZ ;  /* 0x0000000104047890 */ /* 0x000fc6000fffe0ff */
[----:B------:R-:W-:Y:S01]  /*5e320*/  IMAD.WIDE.U32 R26, R77, R77, RZ ;  /* 0x0000004d4d1a7225 */ /* 0x000fe200078e00ff */
[----:B------:R-:W-:-:S03]  /*5e330*/  UISETP.NE.AND UP0, UPT, UR4, 0x2c, UPT ;  /* 0x0000002c0400788c */ /* 0x000fc6000bf05270 */
[----:B------:R-:W-:-:S04]  /*5e340*/  IMAD.WIDE.U32 R30, P0, R77, R74, R30 ;  /* 0x0000004a4d1e7225 */ /* 0x000fc8000780001e */
[----:B------:R-:W-:Y:S02]  /*5e350*/  IMAD R34, R62, R77, RZ ;  /* 0x0000004d3e227224 */ /* 0x000fe400078e02ff */
[----:B------:R-:W-:Y:S01]  /*5e360*/  IMAD.X R35, RZ, RZ, RZ, P0 ;  /* 0x000000ffff237224 */ /* 0x000fe200000e06ff */
[----:B------:R-:W-:Y:S01]  /*5e370*/  IADD3 RZ, P0, PT, R27, R30, RZ ;  /* 0x0000001e1bff7210 */ /* 0x000fe20007f1e0ff */
[----:B------:R-:W-:Y:S02]  /*5e380*/  IMAD R41, R81, R74, R34 ;  /* 0x0000004a51297224 */ /* 0x000fe400078e0222 */
[----:B------:R-:W-:-:S04]  /*5e390*/  IMAD.WIDE.U32 R28, R74, R81, RZ ;  /* 0x000000514a1c7225 */ /* 0x000fc800078e00ff */
[----:B------:R-:W-:-:S04]  /*5e3a0*/  IMAD.WIDE.U32 R32, R81, R77, RZ ;  /* 0x0000004d51207225 */ /* 0x000fc800078e00ff */
[----:B------:R-:W-:Y:S02]  /*5e3b0*/  IMAD.MOV.U32 R34, RZ, RZ, R31 ;  /* 0x000000ffff227224 */ /* 0x000fe400078e001f */
        /* <DEDUP_REMOVED lines=9> */
[----:B------:R-:W-:-:S04]  /*5e450*/  IMAD.WIDE.U32 R36, R78, R78, RZ ;  /* 0x0000004e4e247225 */ /* 0x000fc800078e00ff */
[----:B------:R-:W-:-:S04]  /*5e460*/  IMAD.WIDE.U32 R26, P2, R78, R58, R26 ;  /* 0x0000003a4e1a7225 */ /* 0x000fc8000784001a */
[----:B------:R-:W-:Y:S01]  /*5e470*/  IMAD.X R33, RZ, RZ, RZ, P1 ;  /* 0x000000ffff217224 */ /* 0x000fe200008e06ff */
[----:B------:R-:W-:Y:S01]  /*5e480*/  IADD3 R50, P1, PT, R37, R26, RZ ;  /* 0x0000001a25327210 */ /* 0x000fe20007f3e0ff */
[----:B------:R-:W-:Y:S01]  /*5e490*/  IMAD.X R49, R40, 0x1, R35, P0 ;  /* 0x0000000128317824 */ /* 0x000fe200000e0623 */
[----:B------:R-:W-:Y:S01]  /*5e4a0*/  ISETP.GE.U32.AND P0, PT, R52, R39, PT ;  /* 0x000000273400720c */ /* 0x000fe20003f06070 */
[----:B------:R-:W-:Y:S02]  /*5e4b0*/  IMAD.MOV.U32 R32, RZ, RZ, R29 ;  /* 0x000000ffff207224 */ /* 0x000fe400078e001d */
[----:B------:R-:W-:Y:S01]  /*5e4c0*/  IMAD.WIDE.U32 R38, R62, R81, RZ ;  /* 0x000000513e267225 */ /* 0x000fe200078e00ff */
[----:B------:R-:W-:-:S03]  /*5e4d0*/  ISETP.GE.U32.AND.EX P0, PT, R49, R40, PT, P0 ;  /* 0x000000283100720c */ /* 0x000fc60003f06100 */
[----:B------:R-:W-:Y:S02]  /*5e4e0*/  IMAD.MOV.U32 R51, RZ, RZ, R36 ;  /* 0x000000ffff337224 */ /* 0x000fe400078e0024 */
[----:B------:R-:W-:-:S04]  /*5e4f0*/  IMAD.WIDE.U32 R36, R71, R71, RZ ;  /* 0x0000004747247225 */ /* 0x000fc800078e00ff */
[----:B------:R-:W-:-:S04]  /*5e500*/  IMAD.WIDE.U32.X R32, R62, R74, R32, P3 ;  /* 0x0000004a3e207225 */ /* 0x000fc800018e0420 */
[----:B------:R-:W-:Y:S01]  /*5e510*/  IMAD.WIDE.U32 R34, R81, R81, RZ ;  /* 0x0000005151227225 */ /* 0x000fe200078e00ff */
[----:B------:R-:W-:Y:S02]  /*5e520*/  SHF.L.W.U32.HI R41, R41, 0x1, R32 ;  /* 0x0000000129297819 */ /* 0x000fe40000010e20 */
[----:B------:R-:W-:Y:S01]  /*5e530*/  SHF.L.W.U32.HI R26, R32, 0x1, R33 ;  /* 0x00000001201a7819 */ /* 0x000fe20000010e21 */
[----:B------:R-:W-:-:S04]  /*5e540*/  IMAD.WIDE.U32 R38, P5, R81, R62, R38 ;  /* 0x0000003e51267225 */ /* 0x000fc800078a0026 */
[----:B------:R-:W-:Y:S01]  /*5e550*/  IMAD.MOV.U32 R48, RZ, RZ, R36 ;  /* 0x000000ffff307224 */ /* 0x000fe200078e0024 */
[----:B------:R-:W-:Y:S01]  /*5e560*/  SEL R36, RZ, 0x1, P0 ;  /* 0x00000001ff247807 */ /* 0x000fe20000000000 */
[----:B------:R-:W-:Y:S02]  /*5e570*/  IMAD.X R33, RZ, RZ, RZ, P5 ;  /* 0x000000ffff217224 */ /* 0x000fe400028e06ff */
[----:B------:R-:W-:Y:S01]  /*5e580*/  IMAD.WIDE.U32 R28, R75, R71, RZ ;  /* 0x000000474b1c7225 */ /* 0x000fe200078e00ff */
[----:B------:R-:W-:Y:S02]  /*5e590*/  IADD3 R40, P5, P6, R36, R34, R41 ;  /* 0x0000002224287210 */ /* 0x000fe40007ebe029 */
[----:B------:R-:W-:Y:S01]  /*5e5a0*/  IADD3 R41, P0, PT, R35, R38, RZ ;  /* 0x0000002623297210 */ /* 0x000fe20007f1e0ff */
[----:B------:R-:W-:Y:S01]  /*5e5b0*/  IMAD.X R35, RZ, RZ, RZ, P2 ;  /* 0x000000ffff237224 */ /* 0x000fe200010e06ff */
[----:B------:R-:W-:Y:S01]  /*5e5c0*/  ISETP.GE.U32.AND P2, PT, R40, R34, PT ;  /* 0x000000222800720c */ /* 0x000fe20003f46070 */
[----:B------:R-:W-:Y:S01]  /*5e5d0*/  IMAD.MOV.U32 R32, RZ, RZ, R39 ;  /* 0x000000ffff207224 */ /* 0x000fe200078e0027 */
[----:B------:R-:W-:Y:S01]  /*5e5e0*/  IADD3.X R53, PT, PT, RZ, R41, R26, P5, P6 ;  /* 0x00000029ff357210 */ /* 0x000fe20002fec41a */
[----:B------:R-:W-:-:S04]  /*5e5f0*/  IMAD.WIDE.U32 R28, P4, R71, R75, R28 ;  /* 0x0000004b471c7225 */ /* 0x000fc8000788001c */
[----:B------:R-:W-:Y:S01]  /*5e600*/  IMAD.WIDE.U32.X R32, R62, R62, R32, P0 ;  /* 0x0000003e3e207225 */ /* 0x000fe200000e0420 */
[----:B------:R-:W-:Y:S02]  /*5e610*/  ISETP.GE.U32.AND.EX P0, PT, R53, R41, PT, P2 ;  /* 0x000000293500720c */ /* 0x000fe40003f06120 */
[----:B------:R-:W-:Y:S01]  /*5e620*/  IADD3 R47, P3, PT, R37, R28, RZ ;  /* 0x0000001c252f7210 */ /* 0x000fe20007f7e0ff */
[----:B------:R-:W-:Y:S02]  /*5e630*/  IMAD.MOV.U32 R34, RZ, RZ, R27 ;  /* 0x000000ffff227224 */ /* 0x000fe400078e001b */
[----:B------:R-:W-:Y:S02]  /*5e640*/  IMAD.X R37, RZ, RZ, RZ, P4 ;  /* 0x000000ffff257224 */ /* 0x000fe400020e06ff */
[----:B------:R-:W-:Y:S02]  /*5e650*/  IMAD.MOV.U32 R36, RZ, RZ, R29 ;  /* 0x000000ffff247224 */ /* 0x000fe400078e001d */
        /* <DEDUP_REMOVED lines=39> */
.L_x_313:
[-C--:B------:R-:W-:Y:S02]  /*5e8d0*/  IMAD R35, R58, R77.reuse, RZ ;  /* 0x0000004d3a237224 */ /* 0x080fe400078e02ff */
[----:B------:R-:W-:-:S04]  /*5e8e0*/  IMAD.WIDE.U32 R36, R78, R77, RZ ;  /* 0x0000004d4e247225 */ /* 0x000fc800078e00ff */
[----:B------:R-:W-:Y:S02]  /*5e8f0*/  IMAD R35, R78, R74, R35 ;  /* 0x0000004a4e237224 */ /* 0x000fe400078e0223 */
        /* <DEDUP_REMOVED lines=35> */
[----:B------:R-:W-:-:S03]  /*5eb30*/  CS2R R50, SRZ ;  /* 0x0000000000327805 */ /* 0x000fc6000001ff00 */
[----:B------:R-:W-:Y:S01]  /*5eb40*/  IMAD.X R47, RZ, RZ, R47, P0 ;  /* 0x000000ffff2f7224 */ /* 0x000fe200000e062f */
[----:B------:R-:W-:-:S04]  /*5eb50*/  ISETP.NE.U32.AND P0, PT, R48, RZ, PT ;  /* 0x000000ff3000720c */ /* 0x000fc80003f05070 */
[----:B------:R-:W-:-:S04]  /*5eb60*/  ISETP.NE.AND.EX P0, PT, R47, RZ, PT, P0 ;  /* 0x000000ff2f00720c */ /* 0x000fc80003f05300 */
[----:B------:R-:W-:-:S04]  /*5eb70*/  SEL R29, RZ, 0x1, P0 ;  /* 0x00000001ff1d7807 */ /* 0x000fc80000000000 */
[----:B------:R-:W-:Y:S01]  /*5eb80*/  IADD3 R28, P0, PT, R29, R28, RZ ;  /* 0x0000001c1d1c7210 */ /* 0x000fe20007f1e0ff */
[----:B------:R-:W-:-:S04]  /*5eb90*/  IMAD.MOV.U32 R29, RZ, RZ, RZ ;  /* 0x000000ffff1d7224 */ /* 0x000fc800078e00ff */
[----:B------:R-:W-:-:S08]  /*5eba0*/  IMAD.X R27, RZ, RZ, R27, P0 ;  /* 0x000000ffff1b7224 */ /* 0x000fd000000e061b */
.L_x_314:
        /* <DEDUP_REMOVED lines=9> */
[----:B------:R-:W-:Y:S02]  /*5ec40*/  IMAD R32, R75, R77, RZ ;  /* 0x0000004d4b207224 */ /* 0x000fe400078e02ff */
[----:B------:R-:W-:-:S04]  /*5ec50*/  IMAD.WIDE.U32 R38, R78, R81, RZ ;  /* 0x000000514e267225 */ /* 0x000fc800078e00ff */
[----:B------:R-:W-:Y:S02]  /*5ec60*/  IMAD R57, R78, R62, R45 ;  /* 0x0000003e4e397224 */ /* 0x000fe400078e022d */
[----:B------:R-:W-:-:S04]  /*5ec70*/  IMAD.WIDE.U32 R36, R71, R77, RZ ;  /* 0x0000004d47247225 */ /* 0x000fc800078e00ff */
[----:B------:R-:W-:Y:S01]  /*5ec80*/  IMAD R59, R71, R74, R32 ;  /* 0x0000004a473b7224 */ /* 0x000fe200078e0220 */
[C---:B------:R-:W-:Y:S01]  /*5ec90*/  IADD3 R55, P1, PT, R36.reuse, R38, RZ ;  /* 0x0000002624377210 */ /* 0x040fe20007f3e0ff */
[----:B------:R-:W-:Y:S02]  /*5eca0*/  IMAD.IADD R39, R39, 0x1, R57 ;  /* 0x0000000127277824 */ /* 0x000fe400078e0239 */
[C---:B------:R-:W-:Y:S02]  /*5ecb0*/  IMAD.SHL.U32 R57, R36.reuse, 0x2, RZ ;  /* 0x0000000224397824 */ /* 0x040fe400078e00ff */
[----:B------:R-:W-:Y:S02]  /*5ecc0*/  IMAD.IADD R59, R37, 0x1, R59 ;  /* 0x00000001253b7824 */ /* 0x000fe400078e023b */
[----:B------:R-:W-:Y:S01]  /*5ecd0*/  IMAD.MOV.U32 R44, RZ, RZ, R33 ;  /* 0x000000ffff2c7224 */ /* 0x000fe200078e0021 */
[----:B------:R-:W-:Y:S01]  /*5ece0*/  IADD3 R37, P5, PT, R57, R54, RZ ;  /* 0x0000003639257210 */ /* 0x000fe20007fbe0ff */
[----:B------:R-:W-:Y:S01]  /*5ecf0*/  IMAD.X R33, RZ, RZ, RZ, P0 ;  /* 0x000000ffff217224 */ /* 0x000fe200000e06ff */
[--C-:B------:R-:W-:Y:S01]  /*5ed00*/  SHF.L.U64.HI R36, R36, 0x1, R59.reuse ;  /* 0x0000000124247819 */ /* 0x100fe2000001023b */
[----:B------:R-:W-:Y:S01]  /*5ed10*/  IMAD.X R45, RZ, RZ, RZ, P2 ;  /* 0x000000ffff2d7224 */ /* 0x000fe200010e06ff */
[----:B------:R-:W-:Y:S01]  /*5ed20*/  ISETP.GE.U32.AND P0, PT, R37, R57, PT ;  /* 0x000000392500720c */ /* 0x000fe20003f06070 */
[----:B------:R-:W-:-:S02]  /*5ed30*/  IMAD.X R34, R39, 0x1, R59, P1 ;  /* 0x0000000127227824 */ /* 0x000fc400008e063b */
[----:B------:R-:W-:Y:S01]  /*5ed40*/  IMAD.X R38, R36, 0x1, R56, P5 ;  /* 0x0000000124267824 */ /* 0x000fe200028e0638 */
[----:B------:R-:W-:Y:S01]  /*5ed50*/  LEA R54, P5, R55, R54, 0x1 ;  /* 0x0000003637367211 */ /* 0x000fe200078a08ff */
[----:B------:R-:W-:-:S03]  /*5ed60*/  IMAD.WIDE.U32 R42, R62, R71, RZ ;  /* 0x000000473e2a7225 */ /* 0x000fc600078e00ff */
[----:B------:R-:W-:Y:S01]  /*5ed70*/  ISETP.GE.U32.AND.EX P0, PT, R38, R36, PT, P0 ;  /* 0x000000242600720c */ /* 0x000fe20003f06100 */
[----:B------:R-:W-:Y:S01]  /*5ed80*/  IMAD.WIDE.U32.X R44, R75, R74, R44, P6 ;  /* 0x0000004a4b2c7225 */ /* 0x000fe200030e042c */
[----:B------:R-:W-:Y:S02]  /*5ed90*/  ISETP.GE.U32.AND P1, PT, R54, R37, PT ;  /* 0x000000253600720c */ /* 0x000fe40003f26070 */
[----:B------:R-:W-:Y:S01]  /*5eda0*/  LEA.HI.X R55, R55, R56, R34, 0x1, P5 ;  /* 0x0000003837377211 */ /* 0x000fe200028f0c22 */
[----:B------:R-:W-:Y:S01]  /*5edb0*/  IMAD.MOV.U32 R32, RZ, RZ, R35 ;  /* 0x000000ffff207224 */ /* 0x000fe200078e0023 */
[----:B------:R-:W-:Y:S01]  /*5edc0*/  SEL R35, RZ, 0x1, P0 ;  /* 0x00000001ff237807 */ /* 0x000fe20000000000 */
[----:B------:R-:W-:Y:S01]  /*5edd0*/  IMAD.WIDE.U32 R40, R81, R71, RZ ;  /* 0x0000004751287225 */ /* 0x000fe200078e00ff */
[----:B------:R-:W-:Y:S02]  /*5ede0*/  SHF.L.W.U32.HI R34, R59, 0x1, R44 ;  /* 0x000000013b227819 */ /* 0x000fe40000010e2c */
[----:B------:R-:W-:Y:S01]  /*5edf0*/  ISETP.GE.U32.AND.EX P0, PT, R55, R38, PT, P1 ;  /* 0x000000263700720c */ /* 0x000fe20003f06110 */
[----:B------:R-:W-:Y:S01]  /*5ee00*/  IMAD.WIDE.U32 R42, P3, R75, R81, R42 ;  /* 0x000000514b2a7225 */ /* 0x000fe2000786002a */
[----:B------:R-:W-:-:S03]  /*5ee10*/  SHF.L.W.U32.HI R45, R44, 0x1, R45 ;  /* 0x000000012c2d7819 */ /* 0x000fc60000010e2d */
[----:B------:R-:W-:Y:S01]  /*5ee20*/  IMAD.WIDE.U32.X R32, R58, R62, R32, P4 ;  /* 0x0000003e3a207225 */ /* 0x000fe200020e0420 */
[----:B------:R-:W-:Y:S02]  /*5ee30*/  IADD3 RZ, P2, PT, R41, R42, RZ ;  /* 0x0000002a29ff7210 */ /* 0x000fe40007f5e0ff */
[----:B------:R-:W-:Y:S01]  /*5ee40*/  IADD3 R42, P5, P1, R35, R51, R34 ;  /* 0x00000033232a7210 */ /* 0x000fe200079be022 */
[-C--:B------:R-:W-:Y:S01]  /*5ee50*/  IMAD R40, R75, R81.reuse, RZ ;  /* 0x000000514b287224 */ /* 0x080fe200078e02ff */
[----:B------:R-:W-:Y:S01]  /*5ee60*/  SHF.L.W.U32.HI R38, R39, 0x1, R32 ;  /* 0x0000000127267819 */ /* 0x000fe20000010e20 */
[C---:B------:R-:W-:Y:S01]  /*5ee70*/  IMAD.WIDE.U32 R36, R71.reuse, R81, RZ ;  /* 0x0000005147247225 */ /* 0x040fe200078e00ff */
[----:B------:R-:W-:Y:S02]  /*5ee80*/  SEL R41, RZ, 0x1, P0 ;  /* 0x00000001ff297807 */ /* 0x000fe40000000000 */
[----:B------:R-:W-:Y:S01]  /*5ee90*/  SHF.L.W.U32.HI R39, R32, 0x1, R33 ;  /* 0x0000000120277819 */ /* 0x000fe20000010e21 */
[----:B------:R-:W-:Y:S01]  /*5eea0*/  IMAD R57, R71, R62, R40 ;  /* 0x0000003e47397224 */ /* 0x000fe200078e0228 */
[----:B------:R-:W-:Y:S01]  /*5eeb0*/  IADD3 R41, P0, P6, R41, R42, R38 ;  /* 0x0000002a29297210 */ /* 0x000fe20007e1e026 */
[----:B------:R-:W-:Y:S01]  /*5eec0*/  IMAD.WIDE.U32 R32, R78, R71, RZ ;  /* 0x000000474e207225 */ /* 0x000fe200078e00ff */
[----:B------:R-:W-:-:S02]  /*5eed0*/  IADD3.X R45, PT, PT, RZ, R50, R45, P5, P1 ;  /* 0x00000032ff2d7210 */ /* 0x000fc40002fe242d */
[----:B------:R-:W-:Y:S01]  /*5eee0*/  ISETP.GE.U32.AND P1, PT, R42, R51, PT ;  /* 0x000000332a00720c */ /* 0x000fe20003f26070 */
[----:B------:R-:W-:Y:S01]  /*5eef0*/  IMAD.IADD R57, R37, 0x1, R57 ;  /* 0x0000000125397824 */ /* 0x000fe200078e0239 */
[----:B------:R-:W-:Y:S01]  /*5ef00*/  IADD3.X R39, PT, PT, RZ, R45, R39, P0, P6 ;  /* 0x0000002dff277210 */ /* 0x000fe200007ec427 */
[----:B------:R-:W-:Y:S01]  /*5ef10*/  IMAD.SHL.U32 R32, R36, 0x2, RZ ;  /* 0x0000000224207824 */ /* 0x000fe200078e00ff */
[----:B------:R-:W-:Y:S01]  /*5ef20*/  ISETP.GE.U32.AND.EX P1, PT, R45, R50, PT, P1 ;  /* 0x000000322d00720c */ /* 0x000fe20003f26110 */
[----:B------:R-:W-:Y:S01]  /*5ef30*/  IMAD.WIDE.U32 R34, R58, R71, RZ ;  /* 0x000000473a227225 */ /* 0x000fe200078e00ff */
[----:B------:R-:W-:Y:S02]  /*5ef40*/  SHF.L.U64.HI R38, R36, 0x1, R57 ;  /* 0x0000000124267819 */ /* 0x000fe40000010239 */
[----:B------:R-:W-:Y:S01]  /*5ef50*/  IADD3 R59, P0, PT, R32, R41, RZ ;  /* 0x00000029203b7210 */ /* 0x000fe20007f1e0ff */
[----:B------:R-:W-:Y:S02]  /*5ef60*/  IMAD.X R37, RZ, RZ, RZ, P3 ;  /* 0x000000ffff257224 */ /* 0x000fe400018e06ff */
[----:B------:R-:W-:-:S04]  /*5ef70*/  IMAD.WIDE.U32 R34, P4, R75, R78, R34 ;  /* 0x0000004e4b227225 */ /* 0x000fc80007880022 */
[----:B------:R-:W-:Y:S01]  /*5ef80*/  IMAD.MOV.U32 R36, RZ, RZ, R43 ;  /* 0x000000ffff247224 */ /* 0x000fe200078e002b */
[----:B------:R-:W-:Y:S01]  /*5ef90*/  IADD3 RZ, P3, PT, R33, R34, RZ ;  /* 0x0000002221ff7210 */ /* 0x000fe20007f7e0ff */
[----:B------:R-:W-:Y:S01]  /*5efa0*/  IMAD.X R61, R38, 0x1, R39, P0 ;  /* 0x00000001263d7824 */ /* 0x000fe200000e0627 */
[----:B------:R-:W-:Y:S01]  /*5efb0*/  ISETP.GE.U32.AND P0, PT, R41, R42, PT ;  /* 0x0000002a2900720c */ /* 0x000fe20003f06070 */
[----:B------:R-:W-:Y:S01]  /*5efc0*/  IMAD.WIDE.U32.X R36, R75, R62, R36, P2 ;  /* 0x0000003e4b247225 */ /* 0x000fe200010e0424 */
[----:B------:R-:W-:Y:S02]  /*5efd0*/  ISETP.GE.U32.AND P2, PT, R59, R32, PT ;  /* 0x000000203b00720c */ /* 0x000fe40003f46070 */
[----:B------:R-:W-:Y:S01]  /*5efe0*/  ISETP.GE.U32.AND.EX P0, PT, R39, R45, PT, P0 ;  /* 0x0000002d2700720c */ /* 0x000fe20003f06100 */
[----:B------:R-:W-:Y:S01]  /*5eff0*/  IMAD R34, R75, R78, RZ ;  /* 0x0000004e4b227224 */ /* 0x000fe200078e02ff */
[C---:B------:R-:W-:Y:S01]  /*5f000*/  ISETP.GE.U32.AND.EX P2, PT, R61.reuse, R38, PT, P2 ;  /* 0x000000263d00720c */ /* 0x040fe20003f46120 */
[----:B------:R-:W-:-:S04]  /*5f010*/  IMAD.WIDE.U32 R32, R61, 0x3d1, RZ ;  /* 0x000003d13d207825 */ /* 0x000fc800078e00ff */
[C---:B------:R-:W-:Y:S01]  /*5f020*/  IMAD R51, R71.reuse, R58, R34 ;  /* 0x0000003a47337224 */ /* 0x040fe200078e0222 */
[----:B------:R-:W-:Y:S01]  /*5f030*/  SEL R34, RZ, 0x1, P2 ;  /* 0x00000001ff227807 */ /* 0x000fe20001000000 */
[----:B------:R-:W-:-:S04]  /*5f040*/  IMAD.WIDE.U32 R42, R71, R78, RZ ;  /* 0x0000004e472a7225 */ /* 0x000fc800078e00ff */
[----:B------:R-:W-:Y:S01]  /*5f050*/  IMAD.WIDE.U32 R40, P5, R59, 0x1, R32 ;  /* 0x000000013b287825 */ /* 0x000fe200078a0020 */
[----:B------:R-:W-:Y:S02]  /*5f060*/  SHF.L.W.U32.HI R33, R57, 0x1, R36 ;  /* 0x0000000139217819 */ /* 0x000fe40000010e24 */
[----:B------:R-:W-:Y:S01]  /*5f070*/  SHF.L.W.U32.HI R32, R36, 0x1, R37 ;  /* 0x0000000124207819 */ /* 0x000fe20000010e25 */
[----:B------:R-:W-:Y:S02]  /*5f080*/  IMAD.X R39, RZ, RZ, RZ, P4 ;  /* 0x000000ffff277224 */ /* 0x000fe400020e06ff */
[----:B------:R-:W-:Y:S02]  /*5f090*/  IMAD.IADD R51, R43, 0x1, R51 ;  /* 0x000000012b337824 */ /* 0x000fe400078e0233 */
        /* <DEDUP_REMOVED lines=17> */
.L_x_315:
        /* <DEDUP_REMOVED lines=15> */
.L_x_316:
        /* <DEDUP_REMOVED lines=16> */
[C---:B------:R-:W-:Y:S01]  /*5f3a0*/  IMAD.WIDE.U32 R42, R45.reuse, 0x3d1, RZ ;  /* 0x000003d12d2a7825 */ /* 0x040fe200078e00ff */
[----:B------:R-:W-:Y:S02]  /*5f3b0*/  ISETP.GE.U32.AND.EX P0, PT, R74, R37, PT, P0 ;  /* 0x000000254a00720c */ /* 0x000fe40003f06100 */
[----:B------:R-:W-:Y:S01]  /*5f3c0*/  ISETP.GE.U32.AND.EX P2, PT, R45, R50, PT, P2 ;  /* 0x000000322d00720c */ /* 0x000fe20003f46120 */
[----:B------:R-:W-:Y:S01]  /*5f3d0*/  IMAD.WIDE.U32 R40, R31, 0x3d1, RZ ;  /* 0x000003d11f287825 */ /* 0x000fe200078e00ff */
[----:B------:R-:W-:-:S02]  /*5f3e0*/  SEL R81, RZ, 0x1, P0 ;  /* 0x00000001ff517807 */ /* 0x000fc40000000000 */
[----:B------:R-:W-:Y:S01]  /*5f3f0*/  SEL R36, RZ, 0x1, P2 ;  /* 0x00000001ff247807 */ /* 0x000fe20001000000 */
[----:B------:R-:W-:Y:S01]  /*5f400*/  IMAD.WIDE.U32.X R38, R75, R58, R38, P3 ;  /* 0x0000003a4b267225 */ /* 0x000fe200018e0426 */
[----:B------:R-:W-:-:S03]  /*5f410*/  IADD3 R37, P5, PT, R52, R40, RZ ;  /* 0x0000002834257210 */ /* 0x000fc60007fbe0ff */
[----:B------:R-:W-:Y:S01]  /*5f420*/  IMAD.WIDE.U32 R30, P6, R31, 0x1, R42 ;  /* 0x000000011f1e7825 */ /* 0x000fe200078c002a */
[----:B------:R-:W-:Y:S02]  /*5f430*/  SHF.L.W.U32.HI R29, R51, 0x1, R38 ;  /* 0x00000001331d7819 */ /* 0x000fe40000010e26 */
[----:B------:R-:W-:Y:S02]  /*5f440*/  ISETP.GE.U32.AND P0, PT, R37, R40, PT ;  /* 0x000000282500720c */ /* 0x000fe40003f06070 */
[----:B------:R-:W-:Y:S01]  /*5f450*/  SHF.L.W.U32.HI R38, R38, 0x1, R39 ;  /* 0x0000000126267819 */ /* 0x000fe20000010e27 */
[----:B------:R-:W-:Y:S01]  /*5f460*/  IMAD.X R39, RZ, RZ, RZ, P6 ;  /* 0x000000ffff277224 */ /* 0x000fe200030e06ff */
        /* <DEDUP_REMOVED lines=10> */
.L_x_317:
[----:B------:R-:W-:Y:S01]  /*5f510*/  IMAD.X R49, R40, 0x1, R49, P5 ;  /* 0x0000000128317824 */ /* 0x000fe200028e0631 */
[-C--:B------:R-:W-:Y:S01]  /*5f520*/  IADD3 R33, P5, P6, R36, R48.reuse, R29 ;  /* 0x0000003024217210 */ /* 0x080fe20007ebe01d */
[----:B------:R-:W-:Y:S01]  /*5f530*/  IMAD.MOV.U32 R36, RZ, RZ, R31 ;  /* 0x000000ffff247224 */ /* 0x000fe200078e001f */
[----:B------:R-:W-:Y:S01]  /*5f540*/  ISETP.GE.U32.AND P1, PT, R81, R37, PT ;  /* 0x000000255100720c */ /* 0x000fe20003f26070 */
[----:B------:R-:W-:Y:S01]  /*5f550*/  IMAD.MOV.U32 R37, RZ, RZ, R39 ;  /* 0x000000ffff257224 */ /* 0x000fe200078e0027 */
[----:B------:R-:W-:Y:S01]  /*5f560*/  IADD3.X R38, PT, PT, RZ, R47, R38, P5, P6 ;  /* 0x0000002fff267210 */ /* 0x000fe20002fec426 */
[----:B------:R-:W-:Y:S01]  /*5f570*/  IMAD.MOV.U32 R77, RZ, RZ, R32 ;  /* 0x000000ffff4d7224 */ /* 0x000fe200078e0020 */
[----:B------:R-:W-:Y:S01]  /*5f580*/  IADD3.X R62, PT, PT, R49, R35, RZ, P2, P3 ;  /* 0x00000023313e7210 */ /* 0x000fe200017e64ff */
        /* <DEDUP_REMOVED lines=11> */
[----:B------:R-:W-:Y:S01]  /*5f640*/  IADD3 R78, P1, P2, R29, R36, R78 ;  /* 0x000000241d4e7210 */ /* 0x000fe20007a3e04e */
[----:B------:R-:W-:Y:S01]  /*5f650*/  IMAD.X R29, RZ, RZ, RZ, P4 ;  /* 0x000000ffff1d7224 */ /* 0x000fe200020e06ff */
[----:B------:R-:W-:-:S02]  /*5f660*/  IADD3 R33, P3, PT, R26, R34, RZ ;  /* 0x000000221a217210 */ /* 0x000fc40007f7e0ff */
[----:B------:R-:W-:Y:S02]  /*5f670*/  IADD3 R30, P5, PT, R35, R30, RZ ;  /* 0x0000001e231e7210 */ /* 0x000fe40007fbe0ff */
[----:B------:R-:W-:Y:S01]  /*5f680*/  IADD3 R39, P0, PT, R28, R39, RZ ;  /* 0x000000271c277210 */ /* 0x000fe20007f1e0ff */
[----:B------:R-:W-:Y:S01]  /*5f690*/  IMAD.MOV.U32 R28, RZ, RZ, R31 ;  /* 0x000000ffff1c7224 */ /* 0x000fe200078e001f */
[----:B------:R-:W-:Y:S01]  /*5f6a0*/  IADD3.X R36, PT, PT, RZ, R37, RZ, P1, P2 ;  /* 0x00000025ff247210 */ /* 0x000fe20000fe44ff */
[----:B------:R-:W-:Y:S01]  /*5f6b0*/  IMAD.X R53, R30, 0x1, R53, P3 ;  /* 0x000000011e357824 */ /* 0x000fe200018e0635 */
[C---:B------:R-:W-:Y:S01]  /*5f6c0*/  IADD3 R78, P2, PT, R33.reuse, R78, RZ ;  /* 0x0000004e214e7210 */ /* 0x040fe20007f5e0ff */
[----:B------:R-:W-:Y:S01]  /*5f6d0*/  IMAD.X R35, RZ, RZ, R27, P0 ;  /* 0x000000ffff237224 */ /* 0x000fe200000e061b */
[----:B------:R-:W-:Y:S01]  /*5f6e0*/  ISETP.GE.U32.AND P0, PT, R33, R34, PT ;  /* 0x000000222100720c */ /* 0x000fe20003f06070 */
[----:B------:R-:W-:Y:S01]  /*5f6f0*/  IMAD.WIDE.U32.X R28, R38, 0x1, R28, P5 ;  /* 0x00000001261c7825 */ /* 0x000fe200028e041c */
[----:B------:R-:W-:-:S02]  /*5f700*/  ISETP.GE.U32.AND P1, PT, R78, R33, PT ;  /* 0x000000214e00720c */ /* 0x000fc40003f26070 */
[C---:B------:R-:W-:Y:S01]  /*5f710*/  ISETP.GE.U32.AND.EX P0, PT, R53.reuse, R30, PT, P0 ;  /* 0x0000001e3500720c */ /* 0x040fe20003f06100 */
[----:B------:R-:W-:Y:S02]  /*5f720*/  IMAD.X R58, R53, 0x1, R36, P2 ;  /* 0x00000001353a7824 */ /* 0x000fe400010e0624 */
[----:B------:R-:W-:Y:S01]  /*5f730*/  IMAD.WIDE.U32 R26, R35, 0x3d1, RZ ;  /* 0x000003d1231a7825 */ /* 0x000fe200078e00ff */
[----:B------:R-:W-:Y:S02]  /*5f740*/  SEL R33, RZ, 0x1, P0 ;  /* 0x00000001ff217807 */ /* 0x000fe40000000000 */
[----:B------:R-:W-:Y:S01]  /*5f750*/  ISETP.GE.U32.AND.EX P1, PT, R58, R53, PT, P1 ;  /* 0x000000353a00720c */ /* 0x000fe20003f26110 */
[----:B------:R-:W-:-:S03]  /*5f760*/  IMAD.WIDE.U32 R30, R39, 0x3d1, RZ ;  /* 0x000003d1271e7825 */ /* 0x000fc600078e00ff */
[----:B------:R-:W-:Y:S01]  /*5f770*/  SEL R71, RZ, 0x1, P1 ;  /* 0x00000001ff477807 */ /* 0x000fe20000800000 */
[----:B------:R-:W-:Y:S01]  /*5f780*/  IMAD.WIDE.U32 R26, P2, R39, 0x1, R26 ;  /* 0x00000001271a7825 */ /* 0x000fe2000784001a */
        /* <DEDUP_REMOVED lines=62> */
.L_x_318:
        /* <DEDUP_REMOVED lines=16> */
.L_x_319:
        /* <DEDUP_REMOVED lines=15> */
.L_x_320:
[----:B------:R-:W-:Y:S05]  /*5fd60*/  BRA.U UP0, `(.L_x_321) ;  /* 0xffffffe500647547 */ /* 0x000fea000b83ffff */
        /* <DEDUP_REMOVED lines=8> */
[----:B------:R-:W-:Y:S02]  /*5fdf0*/  IMAD R37, R21, R77, RZ ;  /* 0x0000004d15257224 */ /* 0x000fe400078e02ff */
[----:B------:R-:W-:-:S04]  /*5fe00*/  IMAD.WIDE.U32 R40, R77, R20, RZ ;  /* 0x000000144d287225 */ /* 0x000fc800078e00ff */
[----:B------:R-:W-:Y:S01]  /*5fe10*/  IMAD.WIDE.U32 R38, R20, R77, RZ ;  /* 0x0000004d14267225 */ /* 0x000fe200078e00ff */
[----:B------:R-:W-:-:S03]  /*5fe20*/  IADD3 RZ, P2, PT, R41, R34, RZ ;  /* 0x0000002229ff7210 */ /* 0x000fc60007f5e0ff */
[----:B------:R-:W-:-:S04]  /*5fe30*/  IMAD.WIDE.U32.X R42, R19, R74, R42, P0 ;  /* 0x0000004a132a7225 */ /* 0x000fc800000e042a */
[----:B------:R-:W-:Y:S01]  /*5fe40*/  IMAD R47, R20, R74, R37 ;  /* 0x0000004a142f7224 */ /* 0x000fe200078e0225 */
[----:B------:R-:W-:Y:S01]  /*5fe50*/  IADD3 R45, P0, PT, R42, R38, RZ ;  /* 0x000000262a2d7210 */ /* 0x000fe20007f1e0ff */
[-C--:B------:R-:W-:Y:S02]  /*5fe60*/  IMAD R49, R19, R81.reuse, RZ ;  /* 0x0000005113317224 */ /* 0x080fe400078e02ff */
[----:B------:R-:W-:Y:S02]  /*5fe70*/  IMAD.IADD R34, R39, 0x1, R47 ;  /* 0x0000000127227824 */ /* 0x000fe400078e022f */
[----:B------:R-:W-:-:S04]  /*5fe80*/  IMAD.WIDE.U32 R36, R68, R81, RZ ;  /* 0x0000005144247225 */ /* 0x000fc800078e00ff */
[----:B------:R-:W-:Y:S01]  /*5fe90*/  IMAD.X R41, RZ, RZ, RZ, P1 ;  /* 0x000000ffff297224 */ /* 0x000fe200008e06ff */
[C---:B------:R-:W-:Y:S01]  /*5fea0*/  ISETP.GE.U32.AND P1, PT, R45.reuse, R38, PT ;  /* 0x000000262d00720c */ /* 0x040fe20003f26070 */
[----:B------:R-:W-:Y:S01]  /*5feb0*/  IMAD R49, R68, R62, R49 ;  /* 0x0000003e44317224 */ /* 0x000fe200078e0231 */
[-C--:B------:R-:W-:Y:S01]  /*5fec0*/  IADD3 R70, P4, PT, R45, R36.reuse, RZ ;  /* 0x000000242d467210 */ /* 0x080fe20007f9e0ff */
[----:B------:R-:W-:Y:S02]  /*5fed0*/  IMAD.MOV.U32 R40, RZ, RZ, R35 ;  /* 0x000000ffff287224 */ /* 0x000fe400078e0023 */
[----:B------:R-:W-:Y:S01]  /*5fee0*/  IMAD.X R43, R34, 0x1, R43, P0 ;  /* 0x00000001222b7824 */ /* 0x000fe200000e062b */
[----:B------:R-:W-:Y:S01]  /*5fef0*/  ISETP.GE.U32.AND P0, PT, R70, R36, PT ;  /* 0x000000244600720c */ /* 0x000fe20003f06070 */
[----:B------:R-:W-:-:S03]  /*5ff00*/  IMAD.WIDE.U32 R38, R62, R68, RZ ;  /* 0x000000443e267225 */ /* 0x000fc600078e00ff */
[----:B------:R-:W-:Y:S01]  /*5ff10*/  ISETP.GE.U32.AND.EX P1, PT, R43, R34, PT, P1 ;  /* 0x000000222b00720c */ /* 0x000fe20003f26110 */
[----:B------:R-:W-:Y:S02]  /*5ff20*/  IMAD R35, R23, R77, RZ ;  /* 0x0000004d17237224 */ /* 0x000fe400078e02ff */
[----:B------:R-:W-:Y:S01]  /*5ff30*/  IMAD.IADD R42, R37, 0x1, R49 ;  /* 0x00000001252a7824 */ /* 0x000fe200078e0231 */
[----:B------:R-:W-:Y:S01]  /*5ff40*/  SEL R63, RZ, 0x1, P1 ;  /* 0x00000001ff3f7807 */ /* 0x000fe20000800000 */
[----:B------:R-:W-:Y:S02]  /*5ff50*/  IMAD R45, R22, R74, R35 ;  /* 0x0000004a162d7224 */ /* 0x000fe400078e0223 */
[----:B------:R-:W-:-:S04]  /*5ff60*/  IMAD.WIDE.U32 R38, P3, R19, R81, R38 ;  /* 0x0000005113267225 */ /* 0x000fc80007860026 */
[----:B------:R-:W-:-:S04]  /*5ff70*/  IMAD.WIDE.U32 R34, R81, R68, RZ ;  /* 0x0000004451227225 */ /* 0x000fc800078e00ff */
[----:B------:R-:W-:Y:S02]  /*5ff80*/  IMAD.X R69, R42, 0x1, R43, P4 ;  /* 0x000000012a457824 */ /* 0x000fe400020e062b */
[----:B------:R-:W-:-:S03]  /*5ff90*/  IMAD.WIDE.U32 R60, R22, R77, RZ ;  /* 0x0000004d163c7225 */ /* 0x000fc600078e00ff */
[----:B------:R-:W-:Y:S01]  /*5ffa0*/  ISETP.GE.U32.AND.EX P0, PT, R69, R42, PT, P0 ;  /* 0x0000002a4500720c */ /* 0x000fe20003f06100 */
[----:B------:R-:W-:-:S04]  /*5ffb0*/  IMAD.WIDE.U32.X R40, R21, R74, R40, P2 ;  /* 0x0000004a15287225 */ /* 0x000fc800010e0428 */
[----:B------:R-:W-:Y:S01]  /*5ffc0*/  IMAD.X R37, RZ, RZ, RZ, P3 ;  /* 0x000000ffff257224 */ /* 0x000fe200018e06ff */
[----:B------:R-:W-:Y:S01]  /*5ffd0*/  IADD3 RZ, P3, PT, R35, R38, RZ ;  /* 0x0000002623ff7210 */ /* 0x000fe20007f7e0ff */
[-C--:B------:R-:W-:Y:S01]  /*5ffe0*/  IMAD R43, R21, R81.reuse, RZ ;  /* 0x00000051152b7224 */ /* 0x080fe200078e02ff */
[----:B------:R-:W-:Y:S01]  /*5fff0*/  IADD3 R63, P1, P2, R60, R40, R63 ;  /* 0x000000283c3f7210 */ /* 0x000fe20007a3e03f */
[----:B------:R-:W-:Y:S02]  /*60000*/  IMAD.IADD R61, R61, 0x1, R45 ;  /* 0x000000013d3d7824 */ /* 0x000fe400078e022d */
[----:B------:R-:W-:-:S03]  /*60010*/  IMAD.WIDE.U32 R34, R20, R81, RZ ;  /* 0x0000005114227225 */ /* 0x000fc600078e00ff */
[----:B------:R-:W-:Y:S01]  /*60020*/  IADD3.X R59, PT, PT, R61, R41, RZ, P1, P2 ;  /* 0x000000293d3b7210 */ /* 0x000fe20000fe44ff */
[----:B------:R-:W-:Y:S02]  /*60030*/  IMAD.MOV.U32 R36, RZ, RZ, R39 ;  /* 0x000000ffff247224 */ /* 0x000fe400078e0027 */
[----:B------:R-:W-:Y:S01]  /*60040*/  IMAD R73, R20, R62, R43 ;  /* 0x0000003e14497224 */ /* 0x000fe200078e022b */
[----:B------:R-:W-:Y:S01]  /*60050*/  SEL R43, RZ, 0x1, P0 ;  /* 0x00000001ff2b7807 */ /* 0x000fe20000000000 */
[----:B------:R-:W-:Y:S01]  /*60060*/  IMAD.WIDE.U32 R46, R62, R20, RZ ;  /* 0x000000143e2e7225 */ /* 0x000fe200078e00ff */
[----:B------:R-:W-:-:S03]  /*60070*/  IADD3 R84, P0, PT, R63, R34, RZ ;  /* 0x000000223f547210 */ /* 0x000fc60007f1e0ff */
[----:B------:R-:W-:-:S04]  /*60080*/  IMAD.WIDE.U32.X R36, R19, R62, R36, P3 ;  /* 0x0000003e13247225 */ /* 0x000fc800018e0424 */
[----:B------:R-:W-:Y:S01]  /*60090*/  IMAD.IADD R73, R35, 0x1, R73 ;  /* 0x0000000123497824 */ /* 0x000fe200078e0249 */
[----:B------:R-:W-:Y:S01]  /*600a0*/  IADD3 R76, P1, P4, R84, R36, R43 ;  /* 0x00000024544c7210 */ /* 0x000fe20007c3e02b */
[----:B------:R-:W-:-:S04]  /*600b0*/  IMAD.WIDE.U32 R50, R74, R22, RZ ;  /* 0x000000164a327225 */ /* 0x000fc800078e00ff */
[----:B------:R-:W-:Y:S02]  /*600c0*/  IMAD.X R82, R73, 0x1, R59, P0 ;  /* 0x0000000149527824 */ /* 0x000fe400000e063b */
[----:B------:R-:W-:-:S03]  /*600d0*/  IMAD.WIDE.U32 R38, R81, R20, RZ ;  /* 0x0000001451267225 */ /* 0x000fc600078e00ff */
        /* <DEDUP_REMOVED lines=27> */
[----:B------:R-:W-:-:S04]  /*60290*/  IMAD.WIDE.U32.X R66, R23, R74, R66, P0 ;  /* 0x0000004a17427225 */ /* 0x000fc800000e0442 */
[----:B------:R-:W-:-:S04]  /*602a0*/  IMAD.WIDE.U32 R44, R78, R68, RZ ;  /* 0x000000444e2c7225 */ /* 0x000fc800078e00ff */
[----:B------:R-:W-:-:S04]  /*602b0*/  IMAD.WIDE.U32 R54, P0, R19, R78, R54 ;  /* 0x0000004e13367225 */ /* 0x000fc80007800036 */
[----:B------:R-:W-:-:S04]  /*602c0*/  IMAD.WIDE.U32.X R38, R21, R62, R38, P6 ;  /* 0x0000003e15267225 */ /* 0x000fc800030e0426 */
[----:B------:R-:W-:-:S04]  /*602d0*/  IMAD.WIDE.U32 R48, R78, R20, RZ ;  /* 0x000000144e307225 */ /* 0x000fc800078e00ff */
[----:B------:R-:W-:-:S04]  /*602e0*/  IMAD.WIDE.U32 R50, P6, R21, R78, R50 ;  /* 0x0000004e15327225 */ /* 0x000fc800078c0032 */
[----:B------:R-:W-:-:S04]  /*602f0*/  IMAD.WIDE.U32.X R40, R23, R62, R40, P2 ;  /* 0x0000003e17287225 */ /* 0x000fc800010e0428 */
[----:B------:R-:W-:-:S04]  /*60300*/  IMAD.WIDE.U32 R52, R78, R22, RZ ;  /* 0x000000164e347225 */ /* 0x000fc800078e00ff */
[----:B------:R-:W-:-:S04]  /*60310*/  IMAD.WIDE.U32 R46, P2, R23, R78, R46 ;  /* 0x0000004e172e7225 */ /* 0x000fc8000784002e */
[----:B------:R-:W-:Y:S01]  /*60320*/  IMAD.X R43, RZ, RZ, RZ, P1 ;  /* 0x000000ffff2b7224 */ /* 0x000fe200008e06ff */
[----:B------:R-:W-:Y:S01]  /*60330*/  IADD3 RZ, P1, PT, R45, R54, RZ ;  /* 0x000000362dff7210 */ /* 0x000fe20007f3e0ff */
[----:B------:R-:W-:Y:S01]  /*60340*/  IMAD.X R45, RZ, RZ, RZ, P0 ;  /* 0x000000ffff2d7224 */ /* 0x000fe200000e06ff */
[----:B------:R-:W-:Y:S01]  /*60350*/  IADD3 RZ, P0, PT, R49, R50, RZ ;  /* 0x0000003231ff7210 */ /* 0x000fe20007f1e0ff */
[----:B------:R-:W-:Y:S01]  /*60360*/  IMAD.X R49, RZ, RZ, RZ, P6 ;  /* 0x000000ffff317224 */ /* 0x000fe200030e06ff */
[----:B------:R-:W-:Y:S01]  /*60370*/  IADD3 RZ, P6, PT, R53, R46, RZ ;  /* 0x0000002e35ff7210 */ /* 0x000fe20007fde0ff */
[----:B------:R-:W-:Y:S01]  /*60380*/  IMAD.X R53, RZ, RZ, RZ, P2 ;  /* 0x000000ffff357224 */ /* 0x000fe200010e06ff */
[----:B------:R-:W-:Y:S01]  /*60390*/  ISETP.GE.U32.AND P2, PT, R63, R60, PT ;  /* 0x0000003c3f00720c */ /* 0x000fe20003f46070 */
[----:B------:R-:W-:Y:S02]  /*603a0*/  IMAD.MOV.U32 R42, RZ, RZ, R57 ;  /* 0x000000ffff2a7224 */ /* 0x000fe400078e0039 */
[----:B------:R-:W-:Y:S01]  /*603b0*/  IMAD.MOV.U32 R48, RZ, RZ, R51 ;  /* 0x000000ffff307224 */ /* 0x000fe200078e0033 */
[----:B------:R-:W-:Y:S01]  /*603c0*/  ISETP.GE.U32.AND.EX P2, PT, R59, R61, PT, P2 ;  /* 0x0000003d3b00720c */ /* 0x000fe20003f46120 */
[----:B------:R-:W-:-:S03]  /*603d0*/  IMAD.WIDE.U32 R60, R58, R24, RZ ;  /* 0x000000183a3c7225 */ /* 0x000fc600078e00ff */
[----:B------:R-:W-:Y:S01]  /*603e0*/  SEL R36, RZ, 0x1, P2 ;  /* 0x00000001ff247807 */ /* 0x000fe20001000000 */
[----:B------:R-:W-:-:S04]  /*603f0*/  IMAD.WIDE.U32 R50, R75, R20, RZ ;  /* 0x000000144b327225 */ /* 0x000fc800078e00ff */
[----:B------:R-:W-:Y:S02]  /*60400*/  IMAD.MOV.U32 R44, RZ, RZ, R55 ;  /* 0x000000ffff2c7224 */ /* 0x000fe400078e0037 */
[----:B------:R-:W-:-:S04]  /*60410*/  IMAD.WIDE.U32.X R42, R25, R62, R42, P4 ;  /* 0x0000003e192a7225 */ /* 0x000fc800020e042a */
[----:B------:R-:W-:Y:S02]  /*60420*/  IMAD.MOV.U32 R52, RZ, RZ, R47 ;  /* 0x000000ffff347224 */ /* 0x000fe400078e002f */
[----:B------:R-:W-:-:S04]  /*60430*/  IMAD.WIDE.U32 R54, R78, R24, RZ ;  /* 0x000000184e367225 */ /* 0x000fc800078e00ff */
[----:B------:R-:W-:-:S04]  /*60440*/  IMAD.WIDE.U32 R60, P4, R25, R78, R60 ;  /* 0x0000004e193c7225 */ /* 0x000fc8000788003c */
[----:B------:R-:W-:-:S04]  /*60450*/  IMAD.WIDE.U32.X R48, R21, R58, R48, P0 ;  /* 0x0000003a15307225 */ /* 0x000fc800000e0430 */
[----:B------:R-:W-:-:S04]  /*60460*/  IMAD.WIDE.U32 R46, R75, R68, RZ ;  /* 0x000000444b2e7225 */ /* 0x000fc800078e00ff */
[----:B------:R-:W-:-:S04]  /*60470*/  IMAD.WIDE.U32 R56, R71, R20, RZ ;  /* 0x0000001447387225 */ /* 0x000fc800078e00ff */
[----:B------:R-:W-:-:S04]  /*60480*/  IMAD.WIDE.U32 R50, P0, R21, R71, R50 ;  /* 0x0000004715327225 */ /* 0x000fc80007800032 */
[----:B------:R-:W-:Y:S01]  /*60490*/  IMAD.WIDE.U32.X R52, R23, R58, R52, P6 ;  /* 0x0000003a17347225 */ /* 0x000fe200030e0434 */
[----:B------:R-:W-:-:S03]  /*604a0*/  IADD3 RZ, P6, PT, R55, R60, RZ ;  /* 0x0000003c37ff7210 */ /* 0x000fc60007fde0ff */
[----:B------:R-:W-:Y:S01]  /*604b0*/  IMAD.X R55, RZ, RZ, RZ, P4 ;  /* 0x000000ffff377224 */ /* 0x000fe200020e06ff */
[----:B------:R-:W-:Y:S01]  /*604c0*/  IADD3 RZ, P4, PT, R57, R50, RZ ;  /* 0x0000003239ff7210 */ /* 0x000fe20007f9e0ff */
[----:B------:R-:W-:-:S04]  /*604d0*/  IMAD.WIDE.U32.X R44, R19, R58, R44, P1 ;  /* 0x0000003a132c7225 */ /* 0x000fc800008e042c */
[----:B------:R-:W-:-:S04]  /*604e0*/  IMAD.WIDE.U32 R64, R71, R68, RZ ;  /* 0x0000004447407225 */ /* 0x000fc800078e00ff */
[----:B------:R-:W-:-:S04]  /*604f0*/  IMAD.WIDE.U32 R46, P1, R19, R71, R46 ;  /* 0x00000047132e7225 */ /* 0x000fc8000782002e */
        /* <DEDUP_REMOVED lines=10> */
[----:B------:R-:W-:Y:S02]  /*605a0*/  IMAD R35, R25, R81, RZ ;  /* 0x0000005119237224 */ /* 0x000fe400078e02ff */
[----:B------:R-:W-:Y:S01]  /*605b0*/  IMAD.X R63, RZ, RZ, RZ, P0 ;  /* 0x000000ffff3f7224 */ /* 0x000fe200000e06ff */
[----:B------:R-:W-:Y:S01]  /*605c0*/  IADD3 RZ, P0, PT, R65, R56, RZ ;  /* 0x0000003841ff7210 */ /* 0x000fe20007f1e0ff */
[----:B------:R-:W-:Y:S01]  /*605d0*/  IMAD.X R65, RZ, RZ, RZ, P6 ;  /* 0x000000ffff417224 */ /* 0x000fe200030e06ff */
[----:B------:R-:W-:Y:S01]  /*605e0*/  IADD3 RZ, P6, PT, R87, R60, RZ ;  /* 0x0000003c57ff7210 */ /* 0x000fe20007fde0ff */
[----:B------:R-:W-:Y:S02]  /*605f0*/  IMAD R50, R24, R62, R35 ;  /* 0x0000003e18327224 */ /* 0x000fe400078e0223 */
[-C--:B------:R-:W-:Y:S02]  /*60600*/  IMAD R83, R19, R78.reuse, RZ ;  /* 0x0000004e13537224 */ /* 0x080fe400078e02ff */
[----:B------:R-:W-:-:S02]  /*60610*/  IMAD R35, R21, R78, RZ ;  /* 0x0000004e15237224 */ /* 0x000fc400078e02ff */
[-C--:B------:R-:W-:Y:S02]  /*60620*/  IMAD R85, R23, R78.reuse, RZ ;  /* 0x0000004e17557224 */ /* 0x080fe400078e02ff */
[----:B------:R-:W-:Y:S02]  /*60630*/  IMAD R87, R25, R78, RZ ;  /* 0x0000004e19577224 */ /* 0x000fe400078e02ff */
[----:B------:R-:W-:Y:S02]  /*60640*/  IMAD R79, R23, R81, RZ ;  /* 0x00000051174f7224 */ /* 0x000fe400078e02ff */
[-C--:B------:R-:W-:Y:S02]  /*60650*/  IMAD R83, R68, R58.reuse, R83 ;  /* 0x0000003a44537224 */ /* 0x080fe400078e0253 */
[-C--:B------:R-:W-:Y:S02]  /*60660*/  IMAD R60, R20, R58.reuse, R35 ;  /* 0x0000003a143c7224 */ /* 0x080fe400078e0223 */
[----:B------:R-:W-:-:S02]  /*60670*/  IMAD R80, R22, R58, R85 ;  /* 0x0000003a16507224 */ /* 0x000fc400078e0255 */
[----:B------:R-:W-:Y:S02]  /*60680*/  IMAD R56, R24, R58, R87 ;  /* 0x0000003a18387224 */ /* 0x000fe400078e0257 */
[----:B------:R-:W-:Y:S02]  /*60690*/  IMAD.MOV.U32 R58, RZ, RZ, R47 ;  /* 0x000000ffff3a7224 */ /* 0x000fe400078e002f */
[----:B------:R-:W-:Y:S02]  /*606a0*/  IMAD R79, R22, R62, R79 ;  /* 0x0000003e164f7224 */ /* 0x000fe400078e024f */
[----:B------:R-:W-:Y:S02]  /*606b0*/  IMAD.MOV.U32 R62, RZ, RZ, R51 ;  /* 0x000000ffff3e7224 */ /* 0x000fe400078e0033 */
[----:B------:R-:W-:Y:S01]  /*606c0*/  IMAD.X R35, RZ, RZ, RZ, P1 ;  /* 0x000000ffff237224 */ /* 0x000fe200008e06ff */
[----:B------:R-:W-:Y:S01]  /*606d0*/  ISETP.GE.U32.AND P1, PT, R84, R34, PT ;  /* 0x000000225400720c */ /* 0x000fe20003f26070 */
[----:B------:R-:W-:-:S03]  /*606e0*/  IMAD.WIDE.U32 R46, R68, R78, RZ ;  /* 0x0000004e442e7225 */ /* 0x000fc600078e00ff */
[----:B------:R-:W-:Y:S01]  /*606f0*/  ISETP.GE.U32.AND.EX P1, PT, R82, R73, PT, P1 ;  /* 0x000000495200720c */ /* 0x000fe20003f26110 */
[----:B------:R-:W-:Y:S01]  /*60700*/  IMAD.WIDE.U32.X R58, R19, R75, R58, P2 ;  /* 0x0000004b133a7225 */ /* 0x000fe200010e043a */
[----:B------:R-:W-:-:S03]  /*60710*/  ISETP.GE.U32.AND P2, PT, R76, R84, PT ;  /* 0x000000544c00720c */ /* 0x000fc60003f46070 */
[----:B------:R-:W-:Y:S01]  /*60720*/  IMAD.MOV.U32 R64, RZ, RZ, R57 ;  /* 0x000000ffff407224 */ /* 0x000fe200078e0039 */
[----:B------:R-:W-:Y:S01]  /*60730*/  ISETP.GE.U32.AND.EX P2, PT, R72, R82, PT, P2 ;  /* 0x000000524800720c */ /* 0x000fe20003f46120 */
[----:B------:R-:W-:Y:S01]  /*60740*/  IMAD.WIDE.U32.X R62, R21, R75, R62, P4 ;  /* 0x0000004b153e7225 */ /* 0x000fe200020e043e */
[----:B------:R-:W-:-:S03]  /*60750*/  IADD3 R76, P4, PT, R76, R46, RZ ;  /* 0x0000002e4c4c7210 */ /* 0x000fc60007f9e0ff */
[----:B------:R-:W-:Y:S02]  /*60760*/  IMAD.MOV.U32 R34, RZ, RZ, R61 ;  /* 0x000000ffff227224 */ /* 0x000fe400078e003d */
[-C--:B------:R-:W-:Y:S02]  /*60770*/  IMAD R82, R19, R71.reuse, RZ ;  /* 0x0000004713527224 */ /* 0x080fe400078e02ff */
[-C--:B------:R-:W-:Y:S02]  /*60780*/  IMAD R51, R21, R71.reuse, RZ ;  /* 0x0000004715337224 */ /* 0x080fe400078e02ff */
[----:B------:R-:W-:Y:S02]  /*60790*/  IMAD R61, R23, R71, RZ ;  /* 0x00000047173d7224 */ /* 0x000fe400078e02ff */
[C---:B------:R-:W-:Y:S02]  /*607a0*/  IMAD R85, R25.reuse, R77, RZ ;  /* 0x0000004d19557224 */ /* 0x040fe400078e02ff */
[----:B------:R-:W-:-:S02]  /*607b0*/  IMAD R57, R25, R71, RZ ;  /* 0x0000004719397224 */ /* 0x000fc400078e02ff */
[----:B------:R-:W-:Y:S02]  /*607c0*/  IMAD.IADD R83, R47, 0x1, R83 ;  /* 0x000000012f537824 */ /* 0x000fe400078e0253 */
[----:B------:R-:W-:Y:S01]  /*607d0*/  IMAD.WIDE.U32.X R64, R23, R75, R64, P0 ;  /* 0x0000004b17407225 */ /* 0x000fe200000e0440 */
[----:B------:R-:W-:-:S03]  /*607e0*/  ISETP.GE.U32.AND P0, PT, R76, R46, PT ;  /* 0x0000002e4c00720c */ /* 0x000fc60003f06070 */
[-C--:B------:R-:W-:Y:S02]  /*607f0*/  IMAD R82, R68, R75.reuse, R82 ;  /* 0x0000004b44527224 */ /* 0x080fe400078e0252 */
[-C--:B------:R-:W-:Y:S02]  /*60800*/  IMAD R51, R20, R75.reuse, R51 ;  /* 0x0000004b14337224 */ /* 0x080fe400078e0233 */
[----:B------:R-:W-:Y:S02]  /*60810*/  IMAD R61, R22, R75, R61 ;  /* 0x0000004b163d7224 */ /* 0x000fe400078e023d */
[----:B------:R-:W-:-:S04]  /*60820*/  IMAD.WIDE.U32 R46, R24, R77, RZ ;  /* 0x0000004d182e7225 */ /* 0x000fc800078e00ff */
[----:B------:R-:W-:-:S04]  /*60830*/  IMAD.WIDE.U32.X R34, R25, R75, R34, P6 ;  /* 0x0000004b19227225 */ /* 0x000fc800030e0422 */
[C---:B------:R-:W-:Y:S02]  /*60840*/  IMAD R85, R24.reuse, R74, R85 ;  /* 0x0000004a18557224 */ /* 0x040fe400078e0255 */
[----:B------:R-:W-:Y:S02]  /*60850*/  IMAD R75, R24, R75, R57 ;  /* 0x0000004b184b7224 */ /* 0x000fe400078e0239 */
[----:B------:R-:W-:Y:S02]  /*60860*/  IMAD.X R57, R83, 0x1, R72, P4 ;  /* 0x0000000153397824 */ /* 0x000fe400020e0648 */
[----:B------:R-:W-:Y:S01]  /*60870*/  IMAD.X R73, RZ, RZ, RZ, P5 ;  /* 0x000000ffff497224 */ /* 0x000fe200028e06ff */
[----:B------:R-:W-:Y:S01]  /*60880*/  IADD3 R87, P5, P6, R46, R66, R36 ;  /* 0x000000422e577210 */ /* 0x000fe20007ebe024 */
[----:B------:R-:W-:Y:S01]  /*60890*/  IMAD.IADD R47, R47, 0x1, R85 ;  /* 0x000000012f2f7824 */ /* 0x000fe200078e0255 */
[----:B------:R-:W-:Y:S01]  /*608a0*/  ISETP.GE.U32.AND.EX P0, PT, R57, R83, PT, P0 ;  /* 0x000000533900720c */ /* 0x000fe20003f06100 */
[----:B------:R-:W-:Y:S01]  /*608b0*/  IMAD.MOV.U32 R72, RZ, RZ, R37 ;  /* 0x000000ffff487224 */ /* 0x000fe200078e0025 */
[----:B------:R-:W-:Y:S01]  /*608c0*/  SEL R66, RZ, 0x1, P1 ;  /* 0x00000001ff427807 */ /* 0x000fe20000800000 */
[----:B------:R-:W-:Y:S01]  /*608d0*/  IMAD.WIDE.U32 R36, R22, R81, RZ ;  /* 0x0000005116247225 */ /* 0x000fe200078e00ff */
[----:B------:R-:W-:-:S02]  /*608e0*/  SEL R83, RZ, 0x1, P2 ;  /* 0x00000001ff537807 */ /* 0x000fc40001000000 */
[----:B------:R-:W-:Y:S01]  /*608f0*/  ISETP.GE.U32.AND P4, PT, R87, R46, PT ;  /* 0x0000002e5700720c */ /* 0x000fe20003f86070 */
[----:B------:R-:W-:Y:S01]  /*60900*/  IMAD R89, R19, R77, RZ ;  /* 0x0000004d13597224 */ /* 0x000fe200078e02ff */
[----:B------:R-:W-:Y:S01]  /*60910*/  IADD3.X R85, PT, PT, R47, R67, RZ, P5, P6 ;  /* 0x000000432f557210 */ /* 0x000fe20002fec4ff */
[----:B------:R-:W-:Y:S01]  /*60920*/  IMAD.WIDE.U32.X R72, R25, R74, R72, P3 ;  /* 0x0000004a19487225 */ /* 0x000fe200018e0448 */
[----:B------:R-:W-:Y:S02]  /*60930*/  IADD3 R67, P5, PT, R87, R36, RZ ;  /* 0x0000002457437210 */ /* 0x000fe40007fbe0ff */
[----:B------:R-:W-:Y:S01]  /*60940*/  IADD3 R66, P2, P3, R83, R38, R66 ;  /* 0x0000002653427210 */ /* 0x000fe20007b5e042 */
[----:B------:R-:W-:Y:S01]  /*60950*/  IMAD R46, R68, R74, R89 ;  /* 0x0000004a442e7224 */ /* 0x000fe200078e0259 */
[----:B------:R-:W-:Y:S01]  /*60960*/  ISETP.GE.U32.AND P1, PT, R67, R36, PT ;  /* 0x000000244300720c */ /* 0x000fe20003f26070 */
[----:B------:R-:W-:Y:S01]  /*60970*/  IMAD.IADD R74, R37, 0x1, R79 ;  /* 0x00000001254a7824 */ /* 0x000fe200078e024f */
[----:B------:R-:W-:Y:S01]  /*60980*/  IADD3.X R84, PT, PT, RZ, R39, RZ, P2, P3 ;  /* 0x00000027ff547210 */ /* 0x000fe200017e64ff */
[----:B------:R-:W-:Y:S01]  /*60990*/  IMAD.WIDE.U32 R38, R24, R81, RZ ;  /* 0x0000005118267225 */ /* 0x000fe200078e00ff */
[----:B------:R-:W-:-:S02]  /*609a0*/  ISETP.GE.U32.AND.EX P4, PT, R85, R47, PT, P4 ;  /* 0x0000002f5500720c */ /* 0x000fc40003f86140 */
[----:B------:R-:W-:Y:S01]  /*609b0*/  IADD3 R66, P3, PT, R67, R66, RZ ;  /* 0x0000004243427210 */ /* 0x000fe20007f7e0ff */
[----:B------:R-:W-:Y:S01]  /*609c0*/  IMAD.X R83, R74, 0x1, R85, P5 ;  /* 0x000000014a537824 */ /* 0x000fe200028e0655 */
[----:B------:R-:W-:Y:S01]  /*609d0*/  SEL R47, RZ, 0x1, P4 ;  /* 0x00000001ff2f7807 */ /* 0x000fe20002000000 */
[----:B------:R-:W-:Y:S01]  /*609e0*/  IMAD.WIDE.U32 R36, R20, R78, RZ ;  /* 0x0000004e14247225 */ /* 0x000fe200078e00ff */
[----:B------:R-:W-:Y:S02]  /*609f0*/  ISETP.GE.U32.AND P2, PT, R66, R67, PT ;  /* 0x000000434200720c */ /* 0x000fe40003f46070 */
[C---:B------:R-:W-:Y:S01]  /*60a00*/  ISETP.GE.U32.AND.EX P1, PT, R83.reuse, R74, PT, P1 ;  /* 0x0000004a5300720c */ /* 0x040fe20003f26110 */
[----:B------:R-:W-:Y:S01]  /*60a10*/  IMAD.X R74, R83, 0x1, R84, P3 ;  /* 0x00000001534a7824 */ /* 0x000fe200018e0654 */
[----:B------:R-:W-:Y:S01]  /*60a20*/  IADD3 R47, P4, P6, R38, R72, R47 ;  /* 0x00000048262f7210 */ /* 0x000fe20007e9e02f */
[----:B------:R-:W-:Y:S01]  /*60a30*/  IMAD.IADD R79, R39, 0x1, R50 ;  /* 0x00000001274f7824 */ /* 0x000fe200078e0232 */
[----:B------:R-:W-:-:S02]  /*60a40*/  IADD3 R67, P5, PT, R66, R36, RZ ;  /* 0x0000002442437210 */ /* 0x000fc40007fbe0ff */
[----:B------:R-:W-:Y:S02]  /*60a50*/  ISETP.GE.U32.AND.EX P2, PT, R74, R83, PT, P2 ;  /* 0x000000534a00720c */ /* 0x000fe40003f46120 */
[----:B------:R-:W-:Y:S01]  /*60a60*/  IADD3.X R72, PT, PT, R79, R73, RZ, P4, P6 ;  /* 0x000000494f487210 */ /* 0x000fe200027ec4ff */
[----:B------:R-:W-:Y:S01]  /*60a70*/  IMAD.IADD R73, R37, 0x1, R60 ;  /* 0x0000000125497824 */ /* 0x000fe200078e023c */
[----:B------:R-:W-:Y:S02]  /*60a80*/  ISETP.GE.U32.AND P4, PT, R67, R36, PT ;  /* 0x000000244300720c */ /* 0x000fe40003f86070 */
[----:B------:R-:W-:Y:S01]  /*60a90*/  SEL R39, RZ, 0x1, P0 ;  /* 0x00000001ff277807 */ /* 0x000fe20000000000 */
[----:B------:R-:W-:Y:S01]  /*60aa0*/  IMAD.X R50, R73, 0x1, R74, P5 ;  /* 0x0000000149327824 */ /* 0x000fe200028e064a */
[----:B------:R-:W-:Y:S02]  /*60ab0*/  SEL R36, RZ, 0x1, P1 ;  /* 0x00000001ff247807 */ /* 0x000fe40000800000 */
[----:B------:R-:W-:-:S02]  /*60ac0*/  SEL R37, RZ, 0x1, P2 ;  /* 0x00000001ff257807 */ /* 0x000fc40001000000 */
[----:B------:R-:W-:Y:S02]  /*60ad0*/  IADD3 R39, P2, P6, R67, R44, R39 ;  /* 0x0000002c43277210 */ /* 0x000fe40007e5e027 */
[----:B------:R-:W-:Y:S01]  /*60ae0*/  IADD3 R40, P1, P5, R37, R40, R36 ;  /* 0x0000002825287210 */ /* 0x000fe20007d3e024 */
[----:B------:R-:W-:Y:S01]  /*60af0*/  IMAD.WIDE.U32 R36, R68, R71, RZ ;  /* 0x0000004744247225 */ /* 0x000fe200078e00ff */
[C---:B------:R-:W-:Y:S02]  /*60b00*/  IADD3.X R45, PT, PT, R50.reuse, R45, RZ, P2, P6 ;  /* 0x0000002d322d7210 */ /* 0x040fe400017ec4ff */
[----:B------:R-:W-:Y:S01]  /*60b10*/  ISETP.GE.U32.AND.EX P0, PT, R50, R73, PT, P4 ;  /* 0x000000493200720c */ /* 0x000fe20003f06140 */
[----:B------:R-:W-:Y:S01]  /*60b20*/  IMAD.IADD R82, R37, 0x1, R82 ;  /* 0x0000000125527824 */ /* 0x000fe200078e0252 */
[C---:B------:R-:W-:Y:S02]  /*60b30*/  ISETP.GE.U32.AND P2, PT, R39.reuse, R67, PT ;  /* 0x000000432700720c */ /* 0x040fe40003f46070 */
[----:B------:R-:W-:-:S02]  /*60b40*/  IADD3 R44, P4, PT, R39, R36, RZ ;  /* 0x00000024272c7210 */ /* 0x000fc40007f9e0ff */
[C---:B------:R-:W-:Y:S01]  /*60b50*/  ISETP.GE.U32.AND P3, PT, R47.reuse, R38, PT ;  /* 0x000000262f00720c */ /* 0x040fe20003f66070 */
[----:B------:R-:W-:Y:S01]  /*60b60*/  IMAD.WIDE.U32 R38, R22, R78, RZ ;  /* 0x0000004e16267225 */ /* 0x000fe200078e00ff */
[----:B------:R-:W-:Y:S02]  /*60b70*/  IADD3.X R41, PT, PT, RZ, R41, RZ, P1, P5 ;  /* 0x00000029ff297210 */ /* 0x000fe40000fea4ff */
[----:B------:R-:W-:Y:S01]  /*60b80*/  IADD3 R40, P5, PT, R47, R40, RZ ;  /* 0x000000282f287210 */ /* 0x000fe20007fbe0ff */
[----:B------:R-:W-:Y:S01]  /*60b90*/  IMAD.IADD R80, R39, 0x1, R80 ;  /* 0x0000000127507824 */ /* 0x000fe200078e0250 */
[----:B------:R-:W-:Y:S01]  /*60ba0*/  ISETP.GE.U32.AND.EX P2, PT, R45, R50, PT, P2 ;  /* 0x000000322d00720c */ /* 0x000fe20003f46120 */
[----:B------:R-:W-:Y:S01]  /*60bb0*/  IMAD.X R45, R82, 0x1, R45, P4 ;  /* 0x00000001522d7824 */ /* 0x000fe200020e062d */
[----:B------:R-:W-:Y:S02]  /*60bc0*/  ISETP.GE.U32.AND P1, PT, R44, R36, PT ;  /* 0x000000242c00720c */ /* 0x000fe40003f26070 */
[----:B------:R-:W-:Y:S01]  /*60bd0*/  ISETP.GE.U32.AND P4, PT, R40, R47, PT ;  /* 0x0000002f2800720c */ /* 0x000fe20003f86070 */
[----:B------:R-:W-:Y:S01]  /*60be0*/  IMAD.X R47, R72, 0x1, R41, P5 ;  /* 0x00000001482f7824 */ /* 0x000fe200028e0629 */
[----:B------:R-:W-:-:S02]  /*60bf0*/  SEL R36, RZ, 0x1, P0 ;  /* 0x00000001ff247807 */ /* 0x000fc40000000000 */
        /* <DEDUP_REMOVED lines=38> */
[----:B------:R-:W-:Y:S01]  /*60e60*/  IMAD.WIDE.U32 R38, R22, R71, RZ ;  /* 0x0000004716267225 */ /* 0x000fe200078e00ff */
[----:B------:R-:W-:-:S02]  /*60e70*/  ISETP.GE.U32.AND P0, PT, R40, R36, PT ;  /* 0x000000242800720c */ /* 0x000fc40003f06070 */
[----:B------:R-:W-:Y:S01]  /*60e80*/  ISETP.GE.U32.AND P1, PT, R43, R40, PT ;  /* 0x000000282b00720c */ /* 0x000fe20003f26070 */
[----:B------:R-:W-:Y:S01]  /*60e90*/  IMAD.WIDE.U32 R36, R59, 0x3d1, RZ ;  /* 0x000003d13b247825 */ /* 0x000fe200078e00ff */
[----:B------:R-:W-:Y:S02]  /*60ea0*/  SEL R40, RZ, 0x1, P3 ;  /* 0x00000001ff287807 */ /* 0x000fe40001800000 */
[----:B------:R-:W-:Y:S01]  /*60eb0*/  SEL R47, RZ, 0x1, P2 ;  /* 0x00000001ff2f7807 */ /* 0x000fe20001000000 */
[----:B------:R-:W-:Y:S01]  /*60ec0*/  IMAD.X R48, R49, 0x1, R48, P4 ;  /* 0x0000000131307824 */ /* 0x000fe200020e0630 */
[----:B------:R-:W-:Y:S01]  /*60ed0*/  IADD3 R42, P3, PT, R43, R38, RZ ;  /* 0x000000262b2a7210 */ /* 0x000fe20007f7e0ff */
[----:B------:R-:W-:Y:S01]  /*60ee0*/  IMAD.WIDE.U32 R36, P6, R41, 0x1, R36 ;  /* 0x0000000129247825 */ /* 0x000fe200078c0024 */
[----:B------:R-:W-:Y:S02]  /*60ef0*/  IADD3 R47, P4, P5, R47, R62, R40 ;  /* 0x0000003e2f2f7210 */ /* 0x000fe40007d9e028 */
[----:B------:R-:W-:Y:S01]  /*60f00*/  ISETP.GE.U32.AND.EX P1, PT, R48, R49, PT, P1 ;  /* 0x000000313000720c */ /* 0x000fe20003f26110 */
[----:B------:R-:W-:Y:S01]  /*60f10*/  IMAD.IADD R61, R39, 0x1, R61 ;  /* 0x00000001273d7824 */ /* 0x000fe200078e023d */
[----:B------:R-:W-:Y:S01]  /*60f20*/  IADD3.X R53, PT, PT, RZ, R63, RZ, P4, P5 ;  /* 0x0000003fff357210 */ /* 0x000fe200027ea4ff */
[----:B------:R-:W-:Y:S01]  /*60f30*/  IMAD.WIDE.U32 R40, R41, 0x3d1, RZ ;  /* 0x000003d129287825 */ /* 0x000fe200078e00ff */
[----:B------:R-:W-:-:S02]  /*60f40*/  IADD3 R47, P4, PT, R42, R47, RZ ;  /* 0x0000002f2a2f7210 */ /* 0x000fc40007f9e0ff */
[----:B------:R-:W-:Y:S01]  /*60f50*/  ISETP.GE.U32.AND.EX P0, PT, R49, R56, PT, P0 ;  /* 0x000000383100720c */ /* 0x000fe20003f06100 */
[----:B------:R-:W-:Y:S01]  /*60f60*/  IMAD.X R48, R61, 0x1, R48, P3 ;  /* 0x000000013d307824 */ /* 0x000fe200018e0630 */
[----:B------:R-:W-:Y:S01]  /*60f70*/  ISETP.GE.U32.AND P2, PT, R42, R38, PT ;  /* 0x000000262a00720c */ /* 0x000fe20003f46070 */
[----:B------:R-:W-:Y:S01]  /*60f80*/  IMAD.MOV.U32 R38, RZ, RZ, R37 ;  /* 0x000000ffff267224 */ /* 0x000fe200078e0025 */
[----:B------:R-:W-:Y:S01]  /*60f90*/  IADD3 R41, P3, PT, R41, R36, RZ ;  /* 0x0000002429297210 */ /* 0x000fe20007f7e0ff */
[C---:B------:R-:W-:Y:S01]  /*60fa0*/  IMAD.X R53, R48.reuse, 0x1, R53, P4 ;  /* 0x0000000130357824 */ /* 0x040fe200020e0635 */
[----:B------:R-:W-:Y:S01]  /*60fb0*/  SEL R36, RZ, 0x1, P0 ;  /* 0x00000001ff247807 */ /* 0x000fe20000000000 */
[----:B------:R-:W-:Y:S01]  /*60fc0*/  IMAD.X R39, RZ, RZ, RZ, P6 ;  /* 0x000000ffff277224 */ /* 0x000fe200030e06ff */
[----:B------:R-:W-:Y:S01]  /*60fd0*/  ISETP.GE.U32.AND.EX P2, PT, R48, R61, PT, P2 ;  /* 0x0000003d3000720c */ /* 0x000fe20003f46120 */
[----:B------:R-:W-:Y:S01]  /*60fe0*/  IMAD.WIDE.U32 R84, R68, R77, R40 ;  /* 0x0000004d44547225 */ /* 0x000fe200078e0028 */
[----:B------:R-:W-:-:S02]  /*60ff0*/  ISETP.GE.U32.AND P0, PT, R47, R42, PT ;  /* 0x0000002a2f00720c */ /* 0x000fc40003f06070 */
[----:B------:R-:W-:Y:S01]  /*61000*/  SEL R61, RZ, 0x1, P1 ;  /* 0x00000001ff3d7807 */ /* 0x000fe20000800000 */
[----:B------:R-:W-:Y:S01]  /*61010*/  IMAD.WIDE.U32 R42, R47, 0x3d1, RZ ;  /* 0x000003d12f2a7825 */ /* 0x000fe200078e00ff */
[----:B------:R-:W-:Y:S02]  /*61020*/  ISETP.GE.U32.AND.EX P0, PT, R53, R48, PT, P0 ;  /* 0x000000303500720c */ /* 0x000fe40003f06100 */
[----:B------:R-:W-:Y:S01]  /*61030*/  IADD3 R61, P4, P5, R61, R54, R36 ;  /* 0x000000363d3d7210 */ /* 0x000fe20007d9e024 */
[----:B------:R-:W-:Y:S01]  /*61040*/  IMAD.WIDE.U32 R36, R53, 0x3d1, RZ ;  /* 0x000003d135247825 */ /* 0x000fe200078e00ff */
[----:B------:R-:W-:Y:S02]  /*61050*/  ISETP.GE.U32.AND P1, PT, R84, R40, PT ;  /* 0x000000285400720c */ /* 0x000fe40003f26070 */
[----:B------:R-:W-:Y:S01]  /*61060*/  SEL R40, RZ, 0x1, P2 ;  /* 0x00000001ff287807 */ /* 0x000fe20001000000 */
[----:B------:R-:W-:Y:S01]  /*61070*/  IMAD.WIDE.U32 R48, R24, R71, RZ ;  /* 0x0000004718307225 */ /* 0x000fe200078e00ff */
[----:B------:R-:W-:-:S02]  /*61080*/  SEL R51, RZ, 0x1, P0 ;  /* 0x00000001ff337807 */ /* 0x000fc40000000000 */
[----:B------:R-:W-:Y:S01]  /*61090*/  IADD3.X R54, PT, PT, RZ, R55, RZ, P4, P5 ;  /* 0x00000037ff367210 */ /* 0x000fe200027ea4ff */
[----:B------:R-:W-:Y:S01]  /*610a0*/  IMAD.IADD R78, R85, 0x1, R46 ;  /* 0x00000001554e7824 */ /* 0x000fe200078e022e */
[----:B------:R-:W-:Y:S01]  /*610b0*/  IADD3 R51, P0, P6, R51, R64, R40 ;  /* 0x0000004033337210 */ /* 0x000fe20007e1e028 */
[----:B------:R-:W-:Y:S01]  /*610c0*/  IMAD.WIDE.U32.X R38, R59, 0x1, R38, P3 ;  /* 0x000000013b267825 */ /* 0x000fe200018e0426 */
[----:B------:R-:W-:Y:S02]  /*610d0*/  IADD3 R46, P3, PT, R61, R48, RZ ;  /* 0x000000303d2e7210 */ /* 0x000fe40007f7e0ff */
[----:B------:R-:W-:Y:S01]  /*610e0*/  ISETP.GE.U32.AND.EX P2, PT, R78, R41, PT, P1 ;  /* 0x000000294e00720c */ /* 0x000fe20003f46110 */
[----:B------:R-:W-:Y:S01]  /*610f0*/  IMAD.WIDE.U32 R36, P4, R47, 0x1, R36 ;  /* 0x000000012f247825 */ /* 0x000fe20007880024 */
[----:B------:R-:W-:Y:S02]  /*61100*/  IADD3 R47, P5, PT, R70, R42, RZ ;  /* 0x0000002a462f7210 */ /* 0x000fe40007fbe0ff */
[C---:B------:R-:W-:Y:S01]  /*61110*/  ISETP.GE.U32.AND P1, PT, R46.reuse, R48, PT ;  /* 0x000000302e00720c */ /* 0x040fe20003f26070 */
[----:B------:R-:W-:Y:S01]  /*61120*/  IMAD.IADD R75, R49, 0x1, R75 ;  /* 0x00000001314b7824 */ /* 0x000fe200078e024b */
[----:B------:R-:W-:Y:S01]  /*61130*/  IADD3.X R65, PT, PT, RZ, R65, RZ, P0, P6 ;  /* 0x00000041ff417210 */ /* 0x000fe200007ec4ff */
[----:B------:R-:W-:Y:S01]  /*61140*/  IMAD.X R41, RZ, RZ, RZ, P4 ;  /* 0x000000ffff297224 */ /* 0x000fe200020e06ff */
[----:B------:R-:W-:Y:S01]  /*61150*/  ISETP.GE.U32.AND P0, PT, R47, R42, PT ;  /* 0x0000002a2f00720c */ /* 0x000fe20003f06070 */
[----:B------:R-:W-:Y:S01]  /*61160*/  IMAD.X R48, R75, 0x1, R54, P3 ;  /* 0x000000014b307824 */ /* 0x000fe200018e0636 */
[----:B------:R-:W-:Y:S01]  /*61170*/  IADD3 R42, P3, PT, R43, R36, RZ ;  /* 0x000000242b2a7210 */ /* 0x000fe20007f7e0ff */
[----:B------:R-:W-:Y:S01]  /*61180*/  IMAD.MOV.U32 R40, RZ, RZ, R37 ;  /* 0x000000ffff287224 */ /* 0x000fe200078e0025 */
[----:B------:R-:W-:-:S02]  /*61190*/  IADD3 R49, P4, PT, R46, R51, RZ ;  /* 0x000000332e317210 */ /* 0x000fc40007f9e0ff */
[----:B------:R-:W-:Y:S01]  /*611a0*/  SEL R86, RZ, 0x1, P2 ;  /* 0x00000001ff567807 */ /* 0x000fe20001000000 */
[----:B------:R-:W-:Y:S01]  /*611b0*/  IMAD.X R69, R42, 0x1, R69, P5 ;  /* 0x000000012a457824 */ /* 0x000fe200028e0645 */
[----:B------:R-:W-:Y:S01]  /*611c0*/  ISETP.GE.U32.AND P2, PT, R49, R46, PT ;  /* 0x0000002e3100720c */ /* 0x000fe20003f46070 */
[C---:B------:R-:W-:Y:S01]  /*611d0*/  IMAD.X R51, R48.reuse, 0x1, R65, P4 ;  /* 0x0000000130337824 */ /* 0x040fe200020e0641 */
[----:B------:R-:W-:Y:S01]  /*611e0*/  IADD3 R86, P5, P6, R47, R38, R86 ;  /* 0x000000262f567210 */ /* 0x000fe20007ebe056 */
[----:B------:R-:W-:Y:S01]  /*611f0*/  IMAD.WIDE.U32.X R40, R53, 0x1, R40, P3 ;  /* 0x0000000135287825 */ /* 0x000fe200018e0428 */
[----:B------:R-:W-:Y:S02]  /*61200*/  ISETP.GE.U32.AND.EX P1, PT, R48, R75, PT, P1 ;  /* 0x0000004b3000720c */ /* 0x000fe40003f26110 */
[----:B------:R-:W-:Y:S01]  /*61210*/  IADD3.X R82, PT, PT, R69, R39, RZ, P5, P6 ;  /* 0x0000002745527210 */ /* 0x000fe20002fec4ff */
[----:B------:R-:W-:Y:S01]  /*61220*/  IMAD.WIDE.U32 R36, R51, 0x3d1, RZ ;  /* 0x000003d133247825 */ /* 0x000fe200078e00ff */
[----:B------:R-:W-:-:S02]  /*61230*/  ISETP.GE.U32.AND P4, PT, R86, R47, PT ;  /* 0x0000002f5600720c */ /* 0x000fc40003f86070 */
[----:B------:R-:W-:Y:S01]  /*61240*/  ISETP.GE.U32.AND.EX P2, PT, R51, R48, PT, P2 ;  /* 0x000000303300720c */ /* 0x000fe20003f46120 */
[----:B------:R-:W-:Y:S01]  /*61250*/  IMAD.WIDE.U32 R38, R49, 0x3d1, RZ ;  /* 0x000003d131267825 */ /* 0x000fe200078e00ff */
[----:B------:R-:W-:Y:S02]  /*61260*/  ISETP.GE.U32.AND.EX P3, PT, R82, R69, PT, P4 ;  /* 0x000000455200720c */ /* 0x000fe40003f66140 */
[----:B------:R-:W-:Y:S02]  /*61270*/  ISETP.GE.U32.AND.EX P0, PT, R69, R42, PT, P0 ;  /* 0x0000002a4500720c */ /* 0x000fe40003f06100 */
[----:B------:R-:W-:Y:S01]  /*61280*/  SEL R46, RZ, 0x1, P1 ;  /* 0x00000001ff2e7807 */ /* 0x000fe20000800000 */
[----:B------:R-:W-:Y:S01]  /*61290*/  IMAD.WIDE.U32 R36, P1, R49, 0x1, R36 ;  /* 0x0000000131247825 */ /* 0x000fe20007820024 */
[----:B------:R-:W-:Y:S02]  /*612a0*/  SEL R43, RZ, 0x1, P2 ;  /* 0x00000001ff2b7807 */ /* 0x000fe40001000000 */
[----:B------:R-:W-:-:S02]  /*612b0*/  SEL R73, RZ, 0x1, P3 ;  /* 0x00000001ff497807 */ /* 0x000fc40001800000 */
[----:B------:R-:W-:Y:S02]  /*612c0*/  SEL R42, RZ, 0x1, P0 ;  /* 0x00000001ff2a7807 */ /* 0x000fe40000000000 */
[----:B------:R-:W-:Y:S01]  /*612d0*/  IADD3 R43, P2, P3, R43, R34, R46 ;  /* 0x000000222b2b7210 */ /* 0x000fe20007b5e02e */
[----:B------:R-:W-:Y:S01]  /*612e0*/  IMAD.MOV.U32 R34, RZ, RZ, R37 ;  /* 0x000000ffff227224 */ /* 0x000fe200078e0025 */
[----:B------:R-:W-:Y:S02]  /*612f0*/  IADD3 R73, P4, P5, R73, R40, R42 ;  /* 0x0000002849497210 */ /* 0x000fe40007d9e02a */
[----:B------:R-:W-:Y:S01]  /*61300*/  IADD3.X R47, PT, PT, RZ, R35, RZ, P2, P3 ;  /* 0x00000023ff2f7210 */ /* 0x000fe200017e64ff */
[----:B------:R-:W-:Y:S01]  /*61310*/  IMAD.X R35, RZ, RZ, RZ, P1 ;  /* 0x000000ffff237224 */ /* 0x000fe200008e06ff */
[----:B------:R-:W-:Y:S02]  /*61320*/  IADD3 R76, P0, PT, R76, R38, RZ ;  /* 0x000000264c4c7210 */ /* 0x000fe40007f1e0ff */
[----:B------:R-:W-:-:S02]  /*61330*/  IADD3 R42, P2, PT, R39, R36, RZ ;  /* 0x00000024272a7210 */ /* 0x000fc40007f5e0ff */
[----:B------:R-:W-:Y:S02]  /*61340*/  IADD3.X R41, PT, PT, RZ, R41, RZ, P4, P5 ;  /* 0x00000029ff297210 */ /* 0x000fe400027ea4ff */
[----:B------:R-:W-:Y:S01]  /*61350*/  IADD3 R73, P3, PT, R76, R73, RZ ;  /* 0x000000494c497210 */ /* 0x000fe20007f7e0ff */
[----:B------:R-:W-:Y:S01]  /*61360*/  IMAD.X R40, R42, 0x1, R57, P0 ;  /* 0x000000012a287824 */ /* 0x000fe200000e0639 */
[----:B------:R-:W-:Y:S01]  /*61370*/  ISETP.GE.U32.AND P0, PT, R76, R38, PT ;  /* 0x000000264c00720c */ /* 0x000fe20003f06070 */
[----:B------:R-:W-:Y:S01]  /*61380*/  IMAD.WIDE.U32 R38, R47, 0x3d1, RZ ;  /* 0x000003d12f267825 */ /* 0x000fe200078e00ff */
[----:B------:R-:W-:Y:S02]  /*61390*/  ISETP.GE.U32.AND P1, PT, R73, R76, PT ;  /* 0x0000004c4900720c */ /* 0x000fe40003f26070 */
[C---:B------:R-:W-:Y:S01]  /*613a0*/  ISETP.GE.U32.AND.EX P0, PT, R40.reuse, R42, PT, P0 ;  /* 0x0000002a2800720c */ /* 0x040fe20003f06100 */
[----:B------:R-:W-:Y:S02]  /*613b0*/  IMAD.X R85, R40, 0x1, R41, P3 ;  /* 0x0000000128557824 */ /* 0x000fe400018e0629 */
[----:B------:R-:W-:Y:S01]  /*613c0*/  IMAD.WIDE.U32.X R36, R51, 0x1, R34, P2 ;  /* 0x0000000133247825 */ /* 0x000fe200010e0422 */
[----:B------:R-:W-:-:S02]  /*613d0*/  SEL R80, RZ, 0x1, P0 ;  /* 0x00000001ff507807 */ /* 0x000fc40000000000 */
[----:B------:R-:W-:Y:S01]  /*613e0*/  ISETP.GE.U32.AND.EX P1, PT, R85, R40, PT, P1 ;  /* 0x000000285500720c */ /* 0x000fe20003f26110 */
[----:B------:R-:W-:-:S04]  /*613f0*/  IMAD.WIDE.U32 R34, P2, R43, 0x1, R38 ;  /* 0x000000012b227825 */ /* 0x000fc80007840026 */
[----:B------:R-:W-:Y:S01]  /*61400*/  IMAD.WIDE.U32 R38, R43, 0x3d1, RZ ;  /* 0x000003d12b267825 */ /* 0x000fe200078e00ff */
[----:B------:R-:W-:Y:S02]  /*61410*/  SEL R43, RZ, 0x1, P1 ;  /* 0x00000001ff2b7807 */ /* 0x000fe40000800000 */
[----:B------:R-:W-:Y:S02]  /*61420*/  IADD3 R41, P5, PT, R44, R38, RZ ;  /* 0x000000262c297210 */ /* 0x000fe40007fbe0ff */
[----:B------:R-:W-:Y:S02]  /*61430*/  IADD3 R80, P0, P1, R43, R36, R80 ;  /* 0x000000242b507210 */ /* 0x000fe4000791e050 */
        /* <DEDUP_REMOVED lines=60> */
.L_x_322:
        /* <DEDUP_REMOVED lines=12> */
.L_x_323:
        /* <DEDUP_REMOVED lines=12> */
.L_x_324:
        /* <DEDUP_REMOVED lines=9> */
.L_x_333:
[----:B------:R-:W-:Y:S01]  /*61a10*/  IMAD.WIDE.U32 R40, R76, R69, RZ ;  /* 0x000000454c287225 */ /* 0x000fe200078e00ff */
[----:B------:R-:W-:-:S03]  /*61a20*/  UIADD3 UR4, UPT, UPT, UR4, 0x1, URZ ;  /* 0x0000000104047890 */ /* 0x000fc6000fffe0ff */
[----:B------:R-:W-:Y:S01]  /*61a30*/  IMAD.WIDE.U32 R34, R69, R69, RZ ;  /* 0x0000004545227225 */ /* 0x000fe200078e00ff */
[----:B------:R-:W-:-:S03]  /*61a40*/  UISETP.NE.AND UP0, UPT, UR4, 0x58, UPT ;  /* 0x000000580400788c */ /* 0x000fc6000bf05270 */
[----:B------:R-:W-:-:S04]  /*61a50*/  IMAD.WIDE.U32 R40, P0, R69, R76, R40 ;  /* 0x0000004c45287225 */ /* 0x000fc80007800028 */
[----:B------:R-:W-:Y:S02]  /*61a60*/  IMAD R28, R46, R69, RZ ;  /* 0x000000452e1c7224 */ /* 0x000fe400078e02ff */
[----:B------:R-:W-:-:S04]  /*61a70*/  IMAD.WIDE.U32 R26, R76, R81, RZ ;  /* 0x000000514c1a7225 */ /* 0x000fc800078e00ff */
[----:B------:R-:W-:Y:S01]  /*61a80*/  IMAD.X R29, RZ, RZ, RZ, P0 ;  /* 0x000000ffff1d7224 */ /* 0x000fe200000e06ff */
[----:B------:R-:W-:Y:S01]  /*61a90*/  IADD3 RZ, P0, PT, R35, R40, RZ ;  /* 0x0000002823ff7210 */ /* 0x000fe20007f1e0ff */
[C---:B------:R-:W-:Y:S02]  /*61aa0*/  IMAD R51, R81.reuse, R76, R28 ;  /* 0x0000004c51337224 */ /* 0x040fe400078e021c */
[----:B------:R-:W-:-:S04]  /*61ab0*/  IMAD.WIDE.U32 R30, R81, R69, RZ ;  /* 0x00000045511e7225 */ /* 0x000fc800078e00ff */
        /* <DEDUP_REMOVED lines=10> */
[----:B------:R-:W-:-:S04]  /*61b60*/  IMAD.WIDE.U32 R34, R79, R79, RZ ;  /* 0x0000004f4f227225 */ /* 0x000fc800078e00ff */
[----:B------:R-:W-:Y:S01]  /*61b70*/  IMAD.X R43, R26, 0x1, R29, P0 ;  /* 0x000000011a2b7824 */ /* 0x000fe200000e061d */
[----:B------:R-:W-:Y:S01]  /*61b80*/  ISETP.GE.U32.AND P0, PT, R42, R37, PT ;  /* 0x000000252a00720c */ /* 0x000fe20003f06070 */
[----:B------:R-:W-:-:S03]  /*61b90*/  IMAD.WIDE.U32 R32, P2, R79, R72, R32 ;  /* 0x000000484f207225 */ /* 0x000fc60007840020 */
[----:B------:R-:W-:Y:S01]  /*61ba0*/  ISETP.GE.U32.AND.EX P0, PT, R43, R26, PT, P0 ;  /* 0x0000001a2b00720c */ /* 0x000fe20003f06100 */
[----:B------:R-:W-:Y:S01]  /*61bb0*/  IMAD.X R31, RZ, RZ, RZ, P1 ;  /* 0x000000ffff1f7224 */ /* 0x000fe200008e06ff */
[----:B------:R-:W-:Y:S01]  /*61bc0*/  IADD3 R54, P1, PT, R35, R32, RZ ;  /* 0x0000002023367210 */ /* 0x000fe20007f3e0ff */
[----:B------:R-:W-:Y:S01]  /*61bd0*/  IMAD.MOV.U32 R30, RZ, RZ, R27 ;  /* 0x000000ffff1e7224 */ /* 0x000fe200078e001b */
[----:B------:R-:W-:Y:S01]  /*61be0*/  SEL R32, RZ, 0x1, P0 ;  /* 0x00000001ff207807 */ /* 0x000fe20000000000 */
[----:B------:R-:W-:-:S04]  /*61bf0*/  IMAD.WIDE.U32 R28, R71, R70, RZ ;  /* 0x00000046471c7225 */ /* 0x000fc800078e00ff */
[----:B------:R-:W-:-:S04]  /*61c00*/  IMAD.WIDE.U32 R36, R46, R81, RZ ;  /* 0x000000512e247225 */ /* 0x000fc800078e00ff */
[----:B------:R-:W-:-:S04]  /*61c10*/  IMAD.WIDE.U32.X R30, R46, R76, R30, P3 ;  /* 0x0000004c2e1e7225 */ /* 0x000fc800018e041e */
[----:B------:R-:W-:Y:S01]  /*61c20*/  IMAD.MOV.U32 R53, RZ, RZ, R34 ;  /* 0x000000ffff357224 */ /* 0x000fe200078e0022 */
[----:B------:R-:W-:Y:S01]  /*61c30*/  SHF.L.W.U32.HI R51, R51, 0x1, R30 ;  /* 0x0000000133337819 */ /* 0x000fe20000010e1e */
[----:B------:R-:W-:Y:S01]  /*61c40*/  IMAD.WIDE.U32 R34, R70, R70, RZ ;  /* 0x0000004646227225 */ /* 0x000fe200078e00ff */
[----:B------:R-:W-:-:S03]  /*61c50*/  SHF.L.W.U32.HI R30, R30, 0x1, R31 ;  /* 0x000000011e1e7819 */ /* 0x000fc60000010e1f */
[----:B------:R-:W-:-:S04]  /*61c60*/  IMAD.WIDE.U32 R28, P4, R70, R71, R28 ;  /* 0x00000047461c7225 */ /* 0x000fc8000788001c */
[----:B------:R-:W-:Y:S01]  /*61c70*/  IMAD.WIDE.U32 R26, R81, R81, RZ ;  /* 0x00000051511a7225 */ /* 0x000fe200078e00ff */
[----:B------:R-:W-:-:S03]  /*61c80*/  IADD3 R45, P3, PT, R35, R28, RZ ;  /* 0x0000001c232d7210 */ /* 0x000fc60007f7e0ff */
[----:B------:R-:W-:-:S04]  /*61c90*/  IMAD.WIDE.U32 R36, P5, R81, R46, R36 ;  /* 0x0000002e51247225 */ /* 0x000fc800078a0024 */
[----:B------:R-:W-:Y:S01]  /*61ca0*/  IMAD.X R35, RZ, RZ, RZ, P5 ;  /* 0x000000ffff237224 */ /* 0x000fe200028e06ff */
[----:B------:R-:W-:Y:S01]  /*61cb0*/  IADD3 R51, P5, P6, R32, R26, R51 ;  /* 0x0000001a20337210 */ /* 0x000fe20007ebe033 */
[----:B------:R-:W-:Y:S01]  /*61cc0*/  IMAD.MOV.U32 R44, RZ, RZ, R34 ;  /* 0x000000ffff2c7224 */ /* 0x000fe200078e0022 */
[----:B------:R-:W-:Y:S01]  /*61cd0*/  IADD3 R39, P0, PT, R27, R36, RZ ;  /* 0x000000241b277210 */ /* 0x000fe20007f1e0ff */
[----:B------:R-:W-:Y:S01]  /*61ce0*/  IMAD.X R31, RZ, RZ, RZ, P2 ;  /* 0x000000ffff1f7224 */ /* 0x000fe200010e06ff */
[----:B------:R-:W-:Y:S01]  /*61cf0*/  ISETP.GE.U32.AND P2, PT, R51, R26, PT ;  /* 0x0000001a3300720c */ /* 0x000fe20003f46070 */
[----:B------:R-:W-:Y:S01]  /*61d00*/  IMAD.MOV.U32 R34, RZ, RZ, R37 ;  /* 0x000000ffff227224 */ /* 0x000fe200078e0025 */
[-C--:B------:R-:W-:Y:S01]  /*61d10*/  IADD3.X R52, PT, PT, RZ, R39.reuse, R30, P5, P6 ;  /* 0x00000027ff347210 */ /* 0x080fe20002fec41e */
[----:B------:R-:W-:Y:S02]  /*61d20*/  IMAD.X R27, RZ, RZ, RZ, P4 ;  /* 0x000000ffff1b7224 */ /* 0x000fe400020e06ff */
[----:B------:R-:W-:Y:S01]  /*61d30*/  IMAD.WIDE.U32.X R34, R46, R46, R34, P0 ;  /* 0x0000002e2e227225 */ /* 0x000fe200000e0422 */
[----:B------:R-:W-:-:S03]  /*61d40*/  ISETP.GE.U32.AND.EX P0, PT, R52, R39, PT, P2 ;  /* 0x000000273400720c */ /* 0x000fc60003f06120 */
[----:B------:R-:W-:Y:S02]  /*61d50*/  IMAD.MOV.U32 R30, RZ, RZ, R33 ;  /* 0x000000ffff1e7224 */ /* 0x000fe400078e0021 */
        /* <DEDUP_REMOVED lines=39> */
.L_x_325:
        /* <DEDUP_REMOVED lines=48> */
.L_x_326:
        /* <DEDUP_REMOVED lines=24> */
[----:B------:R-:W-:Y:S01]  /*62450*/  IMAD.X R29, RZ, RZ, RZ, P0 ;  /* 0x000000ffff1d7224 */ /* 0x000fe200000e06ff */
[----:B------:R-:W-:Y:S01]  /*62460*/  SHF.L.U64.HI R31, R28, 0x1, R57 ;  /* 0x000000011c1f7819 */ /* 0x000fe20000010239 */
[----:B------:R-:W-:Y:S01]  /*62470*/  IMAD.MOV.U32 R36, RZ, RZ, R39 ;  /* 0x000000ffff247224 */ /* 0x000fe200078e0027 */
        /* <DEDUP_REMOVED lines=8> */
[-C--:B------:R-:W-:Y:S01]  /*62500*/  IMAD R55, R71, R81.reuse, RZ ;  /* 0x0000005147377224 */ /* 0x080fe200078e02ff */
[----:B------:R-:W-:Y:S01]  /*62510*/  LEA.HI.X R39, R26, R56, R39, 0x1, P5 ;  /* 0x000000381a277211 */ /* 0x000fe200028f0c27 */
[-C--:B------:R-:W-:Y:S01]  /*62520*/  IMAD.WIDE.U32.X R28, R72, R46.reuse, R28, P4 ;  /* 0x0000002e481c7225 */ /* 0x080fe200020e041c */
[----:B------:R-:W-:Y:S02]  /*62530*/  SEL R27, RZ, 0x1, P0 ;  /* 0x00000001ff1b7807 */ /* 0x000fe40000000000 */
[----:B------:R-:W-:Y:S01]  /*62540*/  SHF.L.W.U32.HI R26, R57, 0x1, R36 ;  /* 0x00000001391a7819 */ /* 0x000fe20000010e24 */
[C---:B------:R-:W-:Y:S01]  /*62550*/  IMAD R55, R70.reuse, R46, R55 ;  /* 0x0000002e46377224 */ /* 0x040fe200078e0237 */
[----:B------:R-:W-:Y:S01]  /*62560*/  ISETP.GE.U32.AND.EX P0, PT, R39, R30, PT, P1 ;  /* 0x0000001e2700720c */ /* 0x000fe20003f06110 */
[----:B------:R-:W-:Y:S01]  /*62570*/  IMAD.WIDE.U32 R30, R70, R81, RZ ;  /* 0x00000051461e7225 */ /* 0x000fe200078e00ff */
[----:B------:R-:W-:-:S02]  /*62580*/  SHF.L.W.U32.HI R37, R36, 0x1, R37 ;  /* 0x0000000124257819 */ /* 0x000fc40000010e25 */
[-C--:B------:R-:W-:Y:S01]  /*62590*/  IADD3 R36, P5, P1, R27, R53.reuse, R26 ;  /* 0x000000351b247210 */ /* 0x080fe200079be01a */
[----:B------:R-:W-:Y:S01]  /*625a0*/  IMAD.IADD R55, R31, 0x1, R55 ;  /* 0x000000011f377824 */ /* 0x000fe200078e0237 */
[----:B------:R-:W-:Y:S01]  /*625b0*/  SHF.L.W.U32.HI R35, R35, 0x1, R28 ;  /* 0x0000000123237819 */ /* 0x000fe20000010e1c */
[-C--:B------:R-:W-:Y:S01]  /*625c0*/  IMAD.WIDE.U32 R26, R72, R70.reuse, RZ ;  /* 0x00000046481a7225 */ /* 0x080fe200078e00ff */
[----:B------:R-:W-:Y:S02]  /*625d0*/  SEL R34, RZ, 0x1, P0 ;  /* 0x00000001ff227807 */ /* 0x000fe40000000000 */
[----:B------:R-:W-:Y:S01]  /*625e0*/  SHF.L.W.U32.HI R32, R28, 0x1, R29 ;  /* 0x000000011c207819 */ /* 0x000fe20000010e1d */
[----:B------:R-:W-:Y:S01]  /*625f0*/  IMAD.WIDE.U32 R28, R79, R70, RZ ;  /* 0x000000464f1c7225 */ /* 0x000fe200078e00ff */
[----:B------:R-:W-:Y:S02]  /*62600*/  IADD3 R57, P0, P6, R34, R36, R35 ;  /* 0x0000002422397210 */ /* 0x000fe40007e1e023 */
[----:B------:R-:W-:Y:S01]  /*62610*/  IADD3.X R35, PT, PT, RZ, R54, R37, P5, P1 ;  /* 0x00000036ff237210 */ /* 0x000fe20002fe2425 */
[----:B------:R-:W-:Y:S01]  /*62620*/  IMAD.SHL.U32 R28, R30, 0x2, RZ ;  /* 0x000000021e1c7824 */ /* 0x000fe200078e00ff */
[----:B------:R-:W-:Y:S01]  /*62630*/  ISETP.GE.U32.AND P1, PT, R36, R53, PT ;  /* 0x000000352400720c */ /* 0x000fe20003f26070 */
[----:B------:R-:W-:Y:S01]  /*62640*/  IMAD.X R31, RZ, RZ, RZ, P3 ;  /* 0x000000ffff1f7224 */ /* 0x000fe200018e06ff */
[----:B------:R-:W-:Y:S01]  /*62650*/  IADD3.X R32, PT, PT, RZ, R35, R32, P0, P6 ;  /* 0x00000023ff207210 */ /* 0x000fe200007ec420 */
[----:B------:R-:W-:Y:S01]  /*62660*/  IMAD.WIDE.U32 R26, P4, R71, R79, R26 ;  /* 0x0000004f471a7225 */ /* 0x000fe2000788001a */
[----:B------:R-:W-:-:S02]  /*62670*/  SHF.L.U64.HI R34, R30, 0x1, R55 ;  /* 0x000000011e227819 */ /* 0x000fc40000010237 */
[----:B------:R-:W-:Y:S01]  /*62680*/  IADD3 R59, P0, PT, R28, R57, RZ ;  /* 0x000000391c3b7210 */ /* 0x000fe20007f1e0ff */
[----:B------:R-:W-:Y:S01]  /*62690*/  IMAD.MOV.U32 R30, RZ, RZ, R33 ;  /* 0x000000ffff1e7224 */ /* 0x000fe200078e0021 */
[----:B------:R-:W-:Y:S01]  /*626a0*/  ISETP.GE.U32.AND.EX P1, PT, R35, R54, PT, P1 ;  /* 0x000000362300720c */ /* 0x000fe20003f26110 */
[----:B------:R-:W-:Y:S01]  /*626b0*/  IMAD R33, R71, R79, RZ ;  /* 0x0000004f47217224 */ /* 0x000fe200078e02ff */
[----:B------:R-:W-:Y:S01]  /*626c0*/  IADD3 RZ, P3, PT, R29, R26, RZ ;  /* 0x0000001a1dff7210 */ /* 0x000fe20007f7e0ff */
[----:B------:R-:W-:Y:S01]  /*626d0*/  IMAD.WIDE.U32.X R30, R71, R46, R30, P2 ;  /* 0x0000002e471e7225 */ /* 0x000fe200010e041e */
[----:B------:R-:W-:-:S03]  /*626e0*/  ISETP.GE.U32.AND P2, PT, R59, R28, PT ;  /* 0x0000001c3b00720c */ /* 0x000fc60003f46070 */
[----:B------:R-:W-:Y:S01]  /*626f0*/  IMAD.X R37, R34, 0x1, R32, P0 ;  /* 0x0000000122257824 */ /* 0x000fe200000e0620 */
[----:B------:R-:W-:Y:S01]  /*62700*/  ISETP.GE.U32.AND P0, PT, R57, R36, PT ;  /* 0x000000243900720c */ /* 0x000fe20003f06070 */
[----:B------:R-:W-:Y:S01]  /*62710*/  IMAD R53, R70, R72, R33 ;  /* 0x0000004846357224 */ /* 0x000fe200078e0221 */
[----:B------:R-:W-:Y:S01]  /*62720*/  SHF.L.W.U32.HI R26, R55, 0x1, R30 ;  /* 0x00000001371a7819 */ /* 0x000fe20000010e1e */
[C---:B------:R-:W-:Y:S01]  /*62730*/  IMAD.WIDE.U32 R28, R37.reuse, 0x3d1, RZ ;  /* 0x000003d1251c7825 */ /* 0x040fe200078e00ff */
[----:B------:R-:W-:Y:S02]  /*62740*/  ISETP.GE.U32.AND.EX P0, PT, R32, R35, PT, P0 ;  /* 0x000000232000720c */ /* 0x000fe40003f06100 */
[----:B------:R-:W-:Y:S01]  /*62750*/  ISETP.GE.U32.AND.EX P2, PT, R37, R34, PT, P2 ;  /* 0x000000222500720c */ /* 0x000fe20003f46120 */
[----:B------:R-:W-:Y:S01]  /*62760*/  IMAD.WIDE.U32 R34, R70, R79, RZ ;  /* 0x0000004f46227225 */ /* 0x000fe200078e00ff */
[----:B------:R-:W-:Y:S02]  /*62770*/  SHF.L.W.U32.HI R55, R30, 0x1, R31 ;  /* 0x000000011e377819 */ /* 0x000fe40000010e1f */
[----:B------:R-:W-:Y:S01]  /*62780*/  SEL R36, RZ, 0x1, P2 ;  /* 0x00000001ff247807 */ /* 0x000fe20001000000 */
[----:B------:R-:W-:-:S04]  /*62790*/  IMAD.WIDE.U32 R28, P5, R59, 0x1, R28 ;  /* 0x000000013b1c7825 */ /* 0x000fc800078a001c */
        /* <DEDUP_REMOVED lines=19> */
.L_x_327:
        /* <DEDUP_REMOVED lines=15> */
.L_x_328:
[----:B------:R-:W-:Y:S01]  /*629c0*/  IADD3 R56, P0, P1, R36, R47, R26 ;  /* 0x0000002f24387210 */ /* 0x000fe2000791e01a */
[C---:B------:R-:W-:Y:S01]  /*629d0*/  IMAD.SHL.U32 R46, R34.reuse, 0x2, RZ ;  /* 0x00000002222e7824 */ /* 0x040fe200078e00ff */
[----:B------:R-:W-:Y:S01]  /*629e0*/  IADD3 R31, P2, PT, R31, R28, RZ ;  /* 0x0000001c1f1f7210 */ /* 0x000fe20007f5e0ff */
[----:B------:R-:W-:Y:S01]  /*629f0*/  IMAD.X R35, RZ, RZ, RZ, P5 ;  /* 0x000000ffff237224 */ /* 0x000fe200028e06ff */
[----:B------:R-:W-:Y:S01]  /*62a00*/  IADD3.X R57, PT, PT, RZ, R48, R55, P0, P1 ;  /* 0x00000030ff397210 */ /* 0x000fe200007e2437 */
[----:B------:R-:W-:Y:S01]  /*62a10*/  IMAD.WIDE.U32.X R32, R71, R72, R32, P3 ;  /* 0x0000004847207225 */ /* 0x000fe200018e0420 */
[----:B------:R-:W-:Y:S02]  /*62a20*/  SHF.L.U64.HI R54, R34, 0x1, R53 ;  /* 0x0000000122367819 */ /* 0x000fe40000010235 */
[----:B------:R-:W-:Y:S01]  /*62a30*/  IADD3 R55, P0, PT, R46, R56, RZ ;  /* 0x000000382e377210 */ /* 0x000fe20007f1e0ff */
[----:B------:R-:W-:Y:S01]  /*62a40*/  IMAD.WIDE.U32 R26, R69, R69, R30 ;  /* 0x00000045451a7225 */ /* 0x000fe200078e001e */
[----:B------:R-:W-:-:S02]  /*62a50*/  ISETP.GE.U32.AND P1, PT, R56, R47, PT ;  /* 0x0000002f3800720c */ /* 0x000fc40003f26070 */
[----:B------:R-:W-:Y:S01]  /*62a60*/  SHF.L.W.U32.HI R53, R53, 0x1, R32 ;  /* 0x0000000135357819 */ /* 0x000fe20000010e20 */
[----:B------:R-:W-:Y:S01]  /*62a70*/  IMAD.X R41, R54, 0x1, R57, P0 ;  /* 0x0000000136297824 */ /* 0x000fe200000e0639 */
[----:B------:R-:W-:Y:S01]  /*62a80*/  ISETP.GE.U32.AND.EX P1, PT, R57, R48, PT, P1 ;  /* 0x000000303900720c */ /* 0x000fe20003f26110 */
[----:B------:R-:W-:Y:S01]  /*62a90*/  IMAD.MOV.U32 R34, RZ, RZ, R29 ;  /* 0x000000ffff227224 */ /* 0x000fe200078e001d */
[----:B------:R-:W-:Y:S01]  /*62aa0*/  ISETP.GE.U32.AND P0, PT, R26, R30, PT ;  /* 0x0000001e1a00720c */ /* 0x000fe20003f06070 */
[----:B------:R-:W-:Y:S01]  /*62ab0*/  IMAD.WIDE.U32 R28, R41, 0x3d1, RZ ;  /* 0x000003d1291c7825 */ /* 0x000fe200078e00ff */
[----:B------:R-:W-:-:S03]  /*62ac0*/  SHF.L.W.U32.HI R30, R32, 0x1, R33 ;  /* 0x00000001201e7819 */ /* 0x000fc60000010e21 */
[----:B------:R-:W-:Y:S01]  /*62ad0*/  IMAD.WIDE.U32.X R34, R37, 0x1, R34, P2 ;  /* 0x0000000125227825 */ /* 0x000fe200010e0422 */
[----:B------:R-:W-:-:S03]  /*62ae0*/  ISETP.GE.U32.AND P2, PT, R55, R46, PT ;  /* 0x0000002e3700720c */ /* 0x000fc60003f46070 */
[----:B------:R-:W-:Y:S01]  /*62af0*/  IMAD.IADD R76, R40, 0x1, R27 ;  /* 0x00000001284c7824 */ /* 0x000fe200078e021b */
[----:B------:R-:W-:Y:S01]  /*62b00*/  ISETP.GE.U32.AND.EX P2, PT, R41, R54, PT, P2 ;  /* 0x000000362900720c */ /* 0x000fe20003f46120 */
[----:B------:R-:W-:-:S03]  /*62b10*/  IMAD.WIDE.U32 R36, R55, 0x3d1, RZ ;  /* 0x000003d137247825 */ /* 0x000fc600078e00ff */
[----:B------:R-:W-:Y:S01]  /*62b20*/  ISETP.GE.U32.AND.EX P0, PT, R76, R31, PT, P0 ;  /* 0x0000001f4c00720c */ /* 0x000fe20003f06100 */
[----:B------:R-:W-:Y:S01]  /*62b30*/  IMAD.WIDE.U32 R28, P6, R55, 0x1, R28 ;  /* 0x00000001371c7825 */ /* 0x000fe200078c001c */
[-C--:B------:R-:W-:Y:S02]  /*62b40*/  IADD3 R31, P5, PT, R42, R36.reuse, RZ ;  /* 0x000000242a1f7210 */ /* 0x080fe40007fbe0ff */
[----:B------:R-:W-:Y:S01]  /*62b50*/  SEL R81, RZ, 0x1, P0 ;  /* 0x00000001ff517807 */ /* 0x000fe20000000000 */
[----:B------:R-:W-:Y:S01]  /*62b60*/  IMAD.X R33, RZ, RZ, RZ, P6 ;  /* 0x000000ffff217224 */ /* 0x000fe200030e06ff */
[----:B------:R-:W-:Y:S02]  /*62b70*/  ISETP.GE.U32.AND P0, PT, R31, R36, PT ;  /* 0x000000241f00720c */ /* 0x000fe40003f06070 */
[----:B------:R-:W-:Y:S02]  /*62b80*/  IADD3 R36, P4, PT, R37, R28, RZ ;  /* 0x0000001c25247210 */ /* 0x000fe40007f9e0ff */
        /* <DEDUP_REMOVED lines=10> */
.L_x_329:
[----:B------:R-:W-:Y:S01]  /*62c30*/  IMAD.X R43, R36, 0x1, R43, P5 ;  /* 0x00000001242b7824 */ /* 0x000fe200028e062b */
[-C--:B------:R-:W-:Y:S01]  /*62c40*/  IADD3 R53, P5, P6, R37, R44.reuse, R53 ;  /* 0x0000002c25357210 */ /* 0x080fe20007ebe035 */
[----:B------:R-:W-:Y:S01]  /*62c50*/  IMAD.MOV.U32 R32, RZ, RZ, R29 ;  /* 0x000000ffff207224 */ /* 0x000fe200078e001d */
[----:B------:R-:W-:Y:S01]  /*62c60*/  ISETP.GE.U32.AND P1, PT, R81, R31, PT ;  /* 0x0000001f5100720c */ /* 0x000fe20003f26070 */
[----:B------:R-:W-:Y:S01]  /*62c70*/  IMAD.MOV.U32 R69, RZ, RZ, R26 ;  /* 0x000000ffff457224 */ /* 0x000fe200078e001a */
[----:B------:R-:W-:Y:S01]  /*62c80*/  IADD3.X R46, PT, PT, R43, R35, RZ, P2, P3 ;  /* 0x000000232b2e7210 */ /* 0x000fe200017e64ff */
[----:B------:R-:W-:Y:S01]  /*62c90*/  IMAD.WIDE.U32.X R32, R41, 0x1, R32, P4 ;  /* 0x0000000129207825 */ /* 0x000fe200020e0420 */
[----:B------:R-:W-:Y:S02]  /*62ca0*/  IADD3.X R35, PT, PT, RZ, R45, R30, P5, P6 ;  /* 0x0000002dff237210 */ /* 0x000fe40002fec41e */
[C---:B------:R-:W-:Y:S01]  /*62cb0*/  ISETP.GE.U32.AND P3, PT, R53.reuse, R44, PT ;  /* 0x0000002c3500720c */ /* 0x040fe20003f66070 */
[----:B------:R-:W-:Y:S01]  /*62cc0*/  IMAD.WIDE.U32 R30, R53, 0x3d1, RZ ;  /* 0x000003d1351e7825 */ /* 0x000fe200078e00ff */
[----:B------:R-:W-:-:S02]  /*62cd0*/  ISETP.GE.U32.AND.EX P2, PT, R43, R36, PT, P0 ;  /* 0x000000242b00720c */ /* 0x000fc40003f46100 */
[----:B------:R-:W-:Y:S01]  /*62ce0*/  ISETP.GE.U32.AND.EX P1, PT, R46, R43, PT, P1 ;  /* 0x0000002b2e00720c */ /* 0x000fe20003f26110 */
[C---:B------:R-:W-:Y:S01]  /*62cf0*/  IMAD.WIDE.U32 R28, R35.reuse, 0x3d1, RZ ;  /* 0x000003d1231c7825 */ /* 0x040fe200078e00ff */
[----:B------:R-:W-:Y:S02]  /*62d00*/  ISETP.GE.U32.AND.EX P0, PT, R35, R45, PT, P3 ;  /* 0x0000002d2300720c */ /* 0x000fe40003f06130 */
[----:B------:R-:W-:Y:S02]  /*62d10*/  SEL R34, RZ, 0x1, P2 ;  /* 0x00000001ff227807 */ /* 0x000fe40001000000 */
[----:B------:R-:W-:Y:S01]  /*62d20*/  SEL R27, RZ, 0x1, P1 ;  /* 0x00000001ff1b7807 */ /* 0x000fe20000800000 */
[----:B------:R-:W-:Y:S01]  /*62d30*/  IMAD.WIDE.U32 R28, P4, R53, 0x1, R28 ;  /* 0x00000001351c7825 */ /* 0x000fe2000788001c */
[----:B------:R-:W-:Y:S02]  /*62d40*/  SEL R36, RZ, 0x1, P0 ;  /* 0x00000001ff247807 */ /* 0x000fe40000000000 */
[----:B------:R-:W-:-:S02]  /*62d50*/  IADD3 R32, P1, P2, R27, R32, R34 ;  /* 0x000000201b207210 */ /* 0x000fc40007a3e022 */
[----:B------:R-:W-:Y:S02]  /*62d60*/  IADD3 R51, P3, PT, R51, R30, RZ ;  /* 0x0000001e33337210 */ /* 0x000fe40007f7e0ff */
[----:B------:R-:W-:Y:S01]  /*62d70*/  IADD3 R28, P5, PT, R31, R28, RZ ;  /* 0x0000001c1f1c7210 */ /* 0x000fe20007fbe0ff */
[----:B------:R-:W-:Y:S01]  /*62d80*/  IMAD.X R31, RZ, RZ, RZ, P4 ;  /* 0x000000ffff1f7224 */ /* 0x000fe200020e06ff */
[----:B------:R-:W-:Y:S02]  /*62d90*/  IADD3 R49, P0, PT, R49, R36, RZ ;  /* 0x0000002431317210 */ /* 0x000fe40007f1e0ff */
[----:B------:R-:W-:Y:S01]  /*62da0*/  IADD3.X R72, PT, PT, RZ, R33, RZ, P1, P2 ;  /* 0x00000021ff487210 */ /* 0x000fe20000fe44ff */
[----:B------:R-:W-:Y:S01]  /*62db0*/  IMAD.X R27, R28, 0x1, R52, P3 ;  /* 0x000000011c1b7824 */ /* 0x000fe200018e0634 */
[C---:B------:R-:W-:Y:S01]  /*62dc0*/  IADD3 R79, P2, PT, R51.reuse, R32, RZ ;  /* 0x00000020334f7210 */ /* 0x040fe20007f5e0ff */
[----:B------:R-:W-:Y:S01]  /*62dd0*/  IMAD.X R37, RZ, RZ, R50, P0 ;  /* 0x000000ffff257224 */ /* 0x000fe200000e0632 */
        /* <DEDUP_REMOVED lines=74> */
.L_x_330:
        /* <DEDUP_REMOVED lines=16> */
.L_x_331:
        /* <DEDUP_REMOVED lines=15> */
.L_x_332:
[----:B------:R-:W-:Y:S05]  /*63470*/  BRA.U UP0, `(.L_x_333) ;  /* 0xffffffe500647547 */ /* 0x000fea000b83ffff */
[----:B------:R-:W-:-:S04]  /*63480*/  IMAD.WIDE.U32 R44, R76, R84, RZ ;  /* 0x000000544c2c7225 */ /* 0x000fc800078e00ff */
[----:B------:R-:W-:-:S04]  /*63490*/  IMAD.WIDE.U32 R42, R76, R73, RZ ;  /* 0x000000494c2a7225 */ /* 0x000fc800078e00ff */
[----:B------:R-:W-:-:S04]  /*634a0*/  IMAD.WIDE.U32 R48, R69, R84, RZ ;  /* 0x0000005445307225 */ /* 0x000fc800078e00ff */
[----:B------:R-:W-:-:S04]  /*634b0*/  IMAD.WIDE.U32 R44, P0, R78, R69, R44 ;  /* 0x000000454e2c7225 */ /* 0x000fc8000780002c */
[----:B------:R-:W-:-:S04]  /*634c0*/  IMAD.WIDE.U32 R34, R69, R73, RZ ;  /* 0x0000004945227225 */ /* 0x000fc800078e00ff */
[----:B------:R-:W-:-:S04]  /*634d0*/  IMAD.WIDE.U32 R42, P1, R85, R69, R42 ;  /* 0x00000045552a7225 */ /* 0x000fc8000782002a */
[----:B------:R-:W-:Y:S01]  /*634e0*/  IMAD.WIDE.U32 R40, R76, R86, RZ ;  /* 0x000000564c287225 */ /* 0x000fe200078e00ff */
[----:B------:R-:W-:-:S03]  /*634f0*/  IADD3 RZ, P6, PT, R35, R42, RZ ;  /* 0x0000002a23ff7210 */ /* 0x000fc60007fde0ff */
        /* <DEDUP_REMOVED lines=9> */
[----:B------:R-:W-:Y:S01]  /*63590*/  IMAD R47, R86, R76, R35 ;  /* 0x0000004c562f7224 */ /* 0x000fe200078e0223 */
[----:B------:R-:W-:Y:S01]  /*635a0*/  IADD3 R77, P0, PT, R36, R44, RZ ;  /* 0x0000002c244d7210 */ /* 0x000fe20007f1e0ff */
[----:B------:R-:W-:-:S04]  /*635b0*/  IMAD.WIDE.U32 R34, R84, R81, RZ ;  /* 0x0000005154227225 */ /* 0x000fc800078e00ff */
[----:B------:R-:W-:Y:S02]  /*635c0*/  IMAD.IADD R40, R45, 0x1, R47 ;  /* 0x000000012d287824 */ /* 0x000fe400078e022f */
[----:B------:R-:W-:Y:S02]  /*635d0*/  IMAD R49, R78, R81, RZ ;  /* 0x000000514e317224 */ /* 0x000fe400078e02ff */
[----:B------:R-:W-:Y:S01]  /*635e0*/  IMAD.X R39, RZ, RZ, RZ, P2 ;  /* 0x000000ffff277224 */ /* 0x000fe200010e06ff */
[C---:B------:R-:W-:Y:S01]  /*635f0*/  ISETP.GE.U32.AND P2, PT, R77.reuse, R44, PT ;  /* 0x0000002c4d00720c */ /* 0x040fe20003f46070 */
[----:B------:R-:W-:Y:S01]  /*63600*/  IMAD.X R75, R40, 0x1, R37, P0 ;  /* 0x00000001284b7824 */ /* 0x000fe200000e0625 */
[----:B------:R-:W-:Y:S01]  /*63610*/  IADD3 R77, P4, PT, R77, R34, RZ ;  /* 0x000000224d4d7210 */ /* 0x000fe20007f9e0ff */
[----:B------:R-:W-:-:S03]  /*63620*/  IMAD.WIDE.U32 R36, R46, R84, RZ ;  /* 0x000000542e247225 */ /* 0x000fc600078e00ff */
[----:B------:R-:W-:Y:S01]  /*63630*/  ISETP.GE.U32.AND.EX P2, PT, R75, R40, PT, P2 ;  /* 0x000000284b00720c */ /* 0x000fe20003f46120 */
[----:B------:R-:W-:Y:S01]  /*63640*/  IMAD R49, R84, R46, R49 ;  /* 0x0000002e54317224 */ /* 0x000fe200078e0231 */
[----:B------:R-:W-:Y:S01]  /*63650*/  ISETP.GE.U32.AND P0, PT, R77, R34, PT ;  /* 0x000000224d00720c */ /* 0x000fe20003f06070 */
[----:B------:R-:W-:Y:S01]  /*63660*/  IMAD.MOV.U32 R38, RZ, RZ, R41 ;  /* 0x000000ffff267224 */ /* 0x000fe200078e0029 */
[----:B------:R-:W-:Y:S01]  /*63670*/  SEL R47, RZ, 0x1, P2 ;  /* 0x00000001ff2f7807 */ /* 0x000fe20001000000 */
[----:B------:R-:W-:Y:S02]  /*63680*/  IMAD R41, R85, R69, RZ ;  /* 0x0000004555297224 */ /* 0x000fe400078e02ff */
[----:B------:R-:W-:Y:S02]  /*63690*/  IMAD.IADD R42, R35, 0x1, R49 ;  /* 0x00000001232a7824 */ /* 0x000fe400078e0231 */
[----:B------:R-:W-:-:S04]  /*636a0*/  IMAD.WIDE.U32 R34, P5, R78, R81, R36 ;  /* 0x000000514e227225 */ /* 0x000fc800078a0024 */
[----:B------:R-:W-:-:S04]  /*636b0*/  IMAD.WIDE.U32 R44, R73, R69, RZ ;  /* 0x00000045492c7225 */ /* 0x000fc800078e00ff */
[----:B------:R-:W-:Y:S02]  /*636c0*/  IMAD R49, R73, R76, R41 ;  /* 0x0000004c49317224 */ /* 0x000fe400078e0229 */
[----:B------:R-:W-:-:S04]  /*636d0*/  IMAD.WIDE.U32 R36, R81, R84, RZ ;  /* 0x0000005451247225 */ /* 0x000fc800078e00ff */
[----:B------:R-:W-:-:S04]  /*636e0*/  IMAD.WIDE.U32.X R38, R82, R76, R38, P3 ;  /* 0x0000004c52267225 */ /* 0x000fc800018e0426 */
[----:B------:R-:W-:Y:S01]  /*636f0*/  IMAD.X R75, R42, 0x1, R75, P4 ;  /* 0x000000012a4b7824 */ /* 0x000fe200020e064b */
[----:B------:R-:W-:Y:S01]  /*63700*/  IADD3 R47, P2, P3, R44, R38, R47 ;  /* 0x000000262c2f7210 */ /* 0x000fe20007b5e02f */
[----:B------:R-:W-:Y:S01]  /*63710*/  IMAD.IADD R45, R45, 0x1, R49 ;  /* 0x000000012d2d7824 */ /* 0x000fe200078e0231 */
[----:B------:R-:W-:Y:S01]  /*63720*/  IADD3 RZ, P4, PT, R37, R34, RZ ;  /* 0x0000002225ff7210 */ /* 0x000fe20007f9e0ff */
[----:B------:R-:W-:Y:S01]  /*63730*/  IMAD.MOV.U32 R40, RZ, RZ, R35 ;  /* 0x000000ffff287224 */ /* 0x000fe200078e0023 */
[----:B------:R-:W-:Y:S01]  /*63740*/  ISETP.GE.U32.AND.EX P0, PT, R75, R42, PT, P0 ;  /* 0x0000002a4b00720c */ /* 0x000fe20003f06100 */
[----:B------:R-:W-:Y:S01]  /*63750*/  IMAD R49, R82, R81, RZ ;  /* 0x0000005152317224 */ /* 0x000fe200078e02ff */
[----:B------:R-:W-:Y:S01]  /*63760*/  IADD3.X R42, PT, PT, R45, R39, RZ, P2, P3 ;  /* 0x000000272d2a7210 */ /* 0x000fe200017e64ff */
[----:B------:R-:W-:Y:S01]  /*63770*/  IMAD.WIDE.U32 R34, R46, R73, RZ ;  /* 0x000000492e227225 */ /* 0x000fe200078e00ff */
[----:B------:R-:W-:-:S03]  /*63780*/  SEL R91, RZ, 0x1, P0 ;  /* 0x00000001ff5b7807 */ /* 0x000fc60000000000 */
[----:B------:R-:W-:-:S04]  /*63790*/  IMAD.WIDE.U32 R36, R86, R81, RZ ;  /* 0x0000005156247225 */ /* 0x000fc800078e00ff */
[----:B------:R-:W-:Y:S01]  /*637a0*/  IMAD.X R41, RZ, RZ, RZ, P5 ;  /* 0x000000ffff297224 */ /* 0x000fe200028e06ff */
[----:B------:R-:W-:Y:S01]  /*637b0*/  IADD3 R53, P0, PT, R47, R36, RZ ;  /* 0x000000242f357210 */ /* 0x000fe20007f1e0ff */
[----:B------:R-:W-:-:S04]  /*637c0*/  IMAD.WIDE.U32 R38, R46, R86, RZ ;  /* 0x000000562e267225 */ /* 0x000fc800078e00ff */
[----:B------:R-:W-:Y:S02]  /*637d0*/  IMAD R55, R86, R46, R49 ;  /* 0x0000002e56377224 */ /* 0x000fe400078e0231 */
[----:B------:R-:W-:-:S04]  /*637e0*/  IMAD.WIDE.U32 R48, R81, R73, RZ ;  /* 0x0000004951307225 */ /* 0x000fc800078e00ff */
[----:B------:R-:W-:-:S04]  /*637f0*/  IMAD.WIDE.U32 R34, P3, R85, R81, R34 ;  /* 0x0000005155227225 */ /* 0x000fc80007860022 */
[----:B------:R-:W-:Y:S01]  /*63800*/  IMAD.IADD R55, R37, 0x1, R55 ;  /* 0x0000000125377824 */ /* 0x000fe200078e0237 */
[----:B------:R-:W-:Y:S01]  /*63810*/  IADD3 RZ, P5, PT, R49, R34, RZ ;  /* 0x0000002231ff7210 */ /* 0x000fe20007fbe0ff */
[----:B------:R-:W-:-:S04]  /*63820*/  IMAD.WIDE.U32.X R40, R78, R46, R40, P4 ;  /* 0x0000002e4e287225 */ /* 0x000fc800020e0428 */
[----:B------:R-:W-:-:S04]  /*63830*/  IMAD.WIDE.U32 R38, P2, R82, R81, R38 ;  /* 0x0000005152267225 */ /* 0x000fc80007840026 */
[----:B------:R-:W-:Y:S02]  /*63840*/  IMAD.X R89, RZ, RZ, RZ, P1 ;  /* 0x000000ffff597224 */ /* 0x000fe400008e06ff */
[----:B------:R-:W-:Y:S01]  /*63850*/  IMAD.X R34, R55, 0x1, R42, P0 ;  /* 0x0000000137227824 */ /* 0x000fe200000e062a */
[----:B------:R-:W-:Y:S01]  /*63860*/  IADD3 R91, P0, P1, R53, R40, R91 ;  /* 0x00000028355b7210 */ /* 0x000fe2000791e05b */
[----:B------:R-:W-:Y:S01]  /*63870*/  IMAD.X R37, RZ, RZ, RZ, P2 ;  /* 0x000000ffff257224 */ /* 0x000fe200010e06ff */
[----:B------:R-:W-:Y:S01]  /*63880*/  ISETP.GE.U32.AND P2, PT, R47, R44, PT ;  /* 0x0000002c2f00720c */ /* 0x000fe20003f46070 */
[----:B------:R-:W-:Y:S01]  /*63890*/  IMAD.WIDE.U32 R50, R81, R86, RZ ;  /* 0x0000005651327225 */ /* 0x000fe200078e00ff */
[----:B------:R-:W-:Y:S02]  /*638a0*/  IADD3.X R83, PT, PT, R34, R41, RZ, P0, P1 ;  /* 0x0000002922537210 */ /* 0x000fe400007e24ff */
[----:B------:R-:W-:Y:S01]  /*638b0*/  ISETP.GE.U32.AND P0, PT, R53, R36, PT ;  /* 0x000000243500720c */ /* 0x000fe20003f06070 */
[----:B------:R-:W-:Y:S01]  /*638c0*/  IMAD.MOV.U32 R88, RZ, RZ, R43 ;  /* 0x000000ffff587224 */ /* 0x000fe200078e002b */
[----:B------:R-:W-:Y:S01]  /*638d0*/  ISETP.GE.U32.AND.EX P2, PT, R42, R45, PT, P2 ;  /* 0x0000002d2a00720c */ /* 0x000fe20003f46120 */
[----:B------:R-:W-:Y:S01]  /*638e0*/  IMAD.MOV.U32 R36, RZ, RZ, R39 ;  /* 0x000000ffff247224 */ /* 0x000fe200078e0027 */
[----:B------:R-:W-:Y:S01]  /*638f0*/  IADD3 RZ, P4, PT, R51, R38, RZ ;  /* 0x0000002633ff7210 */ /* 0x000fe20007f9e0ff */
[-C--:B------:R-:W-:Y:S01]  /*63900*/  IMAD R39, R74, R69.reuse, RZ ;  /* 0x000000454a277224 */ /* 0x080fe200078e02ff */
[----:B------:R-:W-:Y:S01]  /*63910*/  SEL R87, RZ, 0x1, P2 ;  /* 0x00000001ff577807 */ /* 0x000fe20001000000 */
[----:B------:R-:W-:Y:S01]  /*63920*/  IMAD.WIDE.U32 R40, R80, R69, RZ ;  /* 0x0000004550287225 */ /* 0x000fe200078e00ff */
[----:B------:R-:W-:-:S02]  /*63930*/  ISETP.GE.U32.AND P1, PT, R91, R53, PT ;  /* 0x000000355b00720c */ /* 0x000fc40003f26070 */
[----:B------:R-:W-:Y:S01]  /*63940*/  ISETP.GE.U32.AND.EX P0, PT, R34, R55, PT, P0 ;  /* 0x000000372200720c */ /* 0x000fe20003f06100 */
[----:B------:R-:W-:Y:S01]  /*63950*/  IMAD.WIDE.U32.X R88, R85, R76, R88, P6 ;  /* 0x0000004c55587225 */ /* 0x000fe200030e0458 */
[----:B------:R-:W-:Y:S02]  /*63960*/  ISETP.GE.U32.AND.EX P1, PT, R83, R34, PT, P1 ;  /* 0x000000225300720c */ /* 0x000fe40003f26110 */
[----:B------:R-:W-:Y:S01]  /*63970*/  SEL R90, RZ, 0x1, P0 ;  /* 0x00000001ff5a7807 */ /* 0x000fe20000000000 */
[----:B------:R-:W-:Y:S01]  /*63980*/  IMAD.WIDE.U32 R48, R46, R80, RZ ;  /* 0x000000502e307225 */ /* 0x000fe200078e00ff */
[----:B------:R-:W-:-:S03]  /*63990*/  SEL R43, RZ, 0x1, P1 ;  /* 0x00000001ff2b7807 */ /* 0x000fc60000800000 */
[----:B------:R-:W-:Y:S02]  /*639a0*/  IMAD R45, R80, R76, R39 ;  /* 0x0000004c502d7224 */ /* 0x000fe400078e0227 */
[----:B------:R-:W-:Y:S01]  /*639b0*/  IMAD.WIDE.U32.X R36, R82, R46, R36, P4 ;  /* 0x0000002e52247225 */ /* 0x000fe200020e0424 */
[----:B------:R-:W-:-:S03]  /*639c0*/  IADD3 R87, P2, P4, R40, R88, R87 ;  /* 0x0000005828577210 */ /* 0x000fc60007c5e057 */
[----:B------:R-:W-:Y:S01]  /*639d0*/  IMAD.IADD R45, R41, 0x1, R45 ;  /* 0x00000001292d7824 */ /* 0x000fe200078e022d */
[----:B------:R-:W-:Y:S01]  /*639e0*/  ISETP.GE.U32.AND P0, PT, R87, R40, PT ;  /* 0x000000285700720c */ /* 0x000fe20003f06070 */
[----:B------:R-:W-:-:S03]  /*639f0*/  IMAD.WIDE.U32 R38, R81, R80, RZ ;  /* 0x0000005051267225 */ /* 0x000fc600078e00ff */
[----:B------:R-:W-:Y:S01]  /*63a00*/  IADD3.X R88, PT, PT, R45, R89, RZ, P2, P4 ;  /* 0x000000592d587210 */ /* 0x000fe200017e84ff */
[----:B------:R-:W-:Y:S01]  /*63a10*/  IMAD.WIDE.U32 R48, P6, R74, R81, R48 ;  /* 0x000000514a307225 */ /* 0x000fe200078c0030 */
[----:B------:R-:W-:Y:S02]  /*63a20*/  IADD3 R90, P1, P2, R43, R36, R90 ;  /* 0x000000242b5a7210 */ /* 0x000fe40007a3e05a */
[----:B------:R-:W-:Y:S01]  /*63a30*/  ISETP.GE.U32.AND.EX P0, PT, R88, R45, PT, P0 ;  /* 0x0000002d5800720c */ /* 0x000fe20003f06100 */
[----:B------:R-:W-:Y:S01]  /*63a40*/  IMAD.MOV.U32 R40, RZ, RZ, R35 ;  /* 0x000000ffff287224 */ /* 0x000fe200078e0023 */
[----:B------:R-:W-:Y:S01]  /*63a50*/  IADD3 RZ, P4, PT, R39, R48, RZ ;  /* 0x0000003027ff7210 */ /* 0x000fe20007f9e0ff */
[----:B------:R-:W-:Y:S01]  /*63a60*/  IMAD.WIDE.U32 R34, R76, R80, RZ ;  /* 0x000000504c227225 */ /* 0x000fe200078e00ff */
[----:B------:R-:W-:-:S03]  /*63a70*/  IADD3.X R89, PT, PT, RZ, R37, RZ, P1, P2 ;  /* 0x00000025ff597210 */ /* 0x000fc60000fe44ff */
[----:B------:R-:W-:-:S04]  /*63a80*/  IMAD.WIDE.U32 R38, R72, R86, RZ ;  /* 0x0000005648267225 */ /* 0x000fc800078e00ff */
[----:B------:R-:W-:Y:S02]  /*63a90*/  IMAD.X R41, RZ, RZ, RZ, P3 ;  /* 0x000000ffff297224 */ /* 0x000fe400018e06ff */
[----:B------:R-:W-:-:S04]  /*63aa0*/  IMAD.WIDE.U32 R42, R69, R80, RZ ;  /* 0x00000050452a7225 */ /* 0x000fc800078e00ff */
[----:B------:R-:W-:-:S04]  /*63ab0*/  IMAD.WIDE.U32 R34, P3, R74, R69, R34 ;  /* 0x000000454a227225 */ /* 0x000fc80007860022 */
[----:B------:R-:W-:-:S04]  /*63ac0*/  IMAD.WIDE.U32 R44, R79, R86, RZ ;  /* 0x000000564f2c7225 */ /* 0x000fc800078e00ff */
[----:B------:R-:W-:-:S04]  /*63ad0*/  IMAD.WIDE.U32 R38, P2, R82, R79, R38 ;  /* 0x0000004f52267225 */ /* 0x000fc80007840026 */
[----:B------:R-:W-:Y:S01]  /*63ae0*/  IMAD.WIDE.U32.X R40, R85, R46, R40, P5 ;  /* 0x0000002e55287225 */ /* 0x000fe200028e0428 */
[----:B------:R-:W-:Y:S02]  /*63af0*/  IADD3 RZ, P5, PT, R43, R34, RZ ;  /* 0x000000222bff7210 */ /* 0x000fe40007fbe0ff */
[----:B------:R-:W-:Y:S01]  /*63b00*/  SEL R34, RZ, 0x1, P0 ;  /* 0x00000001ff227807 */ /* 0x000fe20000000000 */
[----:B------:R-:W-:-:S04]  /*63b10*/  IMAD.WIDE.U32 R36, R72, R84, RZ ;  /* 0x0000005448247225 */ /* 0x000fc800078e00ff */
[----:B------:R-:W-:Y:S01]  /*63b20*/  IMAD.X R43, RZ, RZ, RZ, P6 ;  /* 0x000000ffff2b7224 */ /* 0x000fe200030e06ff */
[----:B------:R-:W-:Y:S01]  /*63b30*/  IADD3 RZ, P6, PT, R45, R38, RZ ;  /* 0x000000262dff7210 */ /* 0x000fe20007fde0ff */
[----:B------:R-:W-:-:S04]  /*63b40*/  IMAD.WIDE.U32 R44, R72, R73, RZ ;  /* 0x00000049482c7225 */ /* 0x000fc800078e00ff */
[----:B------:R-:W-:Y:S02]  /*63b50*/  IMAD.MOV.U32 R42, RZ, RZ, R49 ;  /* 0x000000ffff2a7224 */ /* 0x000fe400078e0031 */
[----:B------:R-:W-:-:S04]  /*63b60*/  IMAD.WIDE.U32 R48, R72, R80, RZ ;  /* 0x0000005048307225 */ /* 0x000fc800078e00ff */
[----:B------:R-:W-:-:S04]  /*63b70*/  IMAD.WIDE.U32 R50, R79, R84, RZ ;  /* 0x000000544f327225 */ /* 0x000fc800078e00ff */
[----:B------:R-:W-:-:S04]  /*63b80*/  IMAD.WIDE.U32 R36, P1, R78, R79, R36 ;  /* 0x0000004f4e247225 */ /* 0x000fc80007820024 */
[----:B------:R-:W-:Y:S01]  /*63b90*/  IMAD.WIDE.U32.X R42, R74, R46, R42, P4 ;  /* 0x0000002e4a2a7225 */ /* 0x000fe200020e042a */
[----:B------:R-:W-:-:S03]  /*63ba0*/  IADD3 RZ, P0, PT, R51, R36, RZ ;  /* 0x0000002433ff7210 */ /* 0x000fc60007f1e0ff */
[----:B------:R-:W-:-:S04]  /*63bb0*/  IMAD.WIDE.U32 R52, R79, R73, RZ ;  /* 0x000000494f347225 */ /* 0x000fc800078e00ff */
[----:B------:R-:W-:-:S04]  /*63bc0*/  IMAD.WIDE.U32 R44, P4, R85, R79, R44 ;  /* 0x0000004f552c7225 */ /* 0x000fc8000788002c */
[----:B------:R-:W-:Y:S02]  /*63bd0*/  IMAD.X R47, RZ, RZ, RZ, P3 ;  /* 0x000000ffff2f7224 */ /* 0x000fe400018e06ff */
[----:B------:R-:W-:-:S04]  /*63be0*/  IMAD.WIDE.U32 R54, R79, R80, RZ ;  /* 0x000000504f367225 */ /* 0x000fc800078e00ff */
[----:B------:R-:W-:-:S04]  /*63bf0*/  IMAD.WIDE.U32 R48, P3, R74, R79, R48 ;  /* 0x0000004f4a307225 */ /* 0x000fc80007860030 */
[----:B------:R-:W-:-:S04]  /*63c00*/  IMAD.WIDE.U32 R56, R71, R84, RZ ;  /* 0x0000005447387225 */ /* 0x000fc800078e00ff */
[----:B------:R-:W-:Y:S01]  /*63c10*/  IMAD.X R51, RZ, RZ, RZ, P1 ;  /* 0x000000ffff337224 */ /* 0x000fe200008e06ff */
[----:B------:R-:W-:Y:S01]  /*63c20*/  IADD3 RZ, P1, PT, R53, R44, RZ ;  /* 0x0000002c35ff7210 */ /* 0x000fe20007f3e0ff */
[----:B------:R-:W-:Y:S01]  /*63c30*/  IMAD.X R53, RZ, RZ, RZ, P2 ;  /* 0x000000ffff357224 */ /* 0x000fe200010e06ff */
[----:B------:R-:W-:Y:S01]  /*63c40*/  IADD3 RZ, P2, PT, R55, R48, RZ ;  /* 0x0000003037ff7210 */ /* 0x000fe20007f5e0ff */
[----:B------:R-:W-:Y:S02]  /*63c50*/  IMAD.X R55, RZ, RZ, RZ, P4 ;  /* 0x000000ffff377224 */ /* 0x000fe400020e06ff */
[----:B------:R-:W-:-:S04]  /*63c60*/  IMAD.WIDE.U32 R60, R70, R84, RZ ;  /* 0x00000054463c7225 */ /* 0x000fc800078e00ff */
[----:B------:R-:W-:-:S04]  /*63c70*/  IMAD.WIDE.U32 R56, P4, R78, R70, R56 ;  /* 0x000000464e387225 */ /* 0x000fc80007880038 */
[----:B------:R-:W-:-:S04]  /*63c80*/  IMAD.WIDE.U32 R62, R71, R86, RZ ;  /* 0x00000056473e7225 */ /* 0x000fc800078e00ff */
[----:B------:R-:W-:Y:S01]  /*63c90*/  IMAD.X R59, RZ, RZ, RZ, P3 ;  /* 0x000000ffff3b7224 */ /* 0x000fe200018e06ff */
[----:B------:R-:W-:Y:S01]  /*63ca0*/  IADD3 RZ, P3, PT, R61, R56, RZ ;  /* 0x000000383dff7210 */ /* 0x000fe20007f7e0ff */
[----:B------:R-:W-:Y:S02]  /*63cb0*/  IMAD.X R61, RZ, RZ, RZ, P4 ;  /* 0x000000ffff3d7224 */ /* 0x000fe400020e06ff */
[----:B------:R-:W-:-:S04]  /*63cc0*/  IMAD.WIDE.U32 R62, P4, R82, R70, R62 ;  /* 0x00000046523e7225 */ /* 0x000fc8000788003e */
[----:B------:R-:W-:-:S04]  /*63cd0*/  IMAD.WIDE.U32 R64, R70, R86, RZ ;  /* 0x0000005646407225 */ /* 0x000fc800078e00ff */
[----:B------:R-:W-:Y:S01]  /*63ce0*/  IMAD.X R67, RZ, RZ, RZ, P4 ;  /* 0x000000ffff437224 */ /* 0x000fe200020e06ff */
[----:B------:R-:W-:Y:S01]  /*63cf0*/  IADD3 RZ, P4, PT, R65, R62, RZ ;  /* 0x0000003e41ff7210 */ /* 0x000fe20007f9e0ff */
[-C--:B------:R-:W-:Y:S02]  /*63d00*/  IMAD R36, R85, R81.reuse, RZ ;  /* 0x0000005155247224 */ /* 0x080fe400078e02ff */
[----:B------:R-:W-:Y:S02]  /*63d10*/  IMAD R65, R74, R81, RZ ;  /* 0x000000514a417224 */ /* 0x000fe400078e02ff */
[-C--:B------:R-:W-:Y:S02]  /*63d20*/  IMAD R36, R73, R46.reuse, R36 ;  /* 0x0000002e49247224 */ /* 0x080fe400078e0224 */
[----:B------:R-:W-:Y:S02]  /*63d30*/  IMAD R38, R80, R46, R65 ;  /* 0x0000002e50267224 */ /* 0x000fe400078e0241 */
[----:B------:R-:W-:-:S02]  /*63d40*/  IMAD.MOV.U32 R54, RZ, RZ, R45 ;  /* 0x000000ffff367224 */ /* 0x000fc400078e002d */
[----:B------:R-:W-:Y:S02]  /*63d50*/  IMAD.MOV.U32 R46, RZ, RZ, R35 ;  /* 0x000000ffff2e7224 */ /* 0x000fe400078e0023 */
[----:B------:R-:W-:-:S04]  /*63d60*/  IMAD.WIDE.U32 R44, R84, R79, RZ ;  /* 0x0000004f542c7225 */ /* 0x000fc800078e00ff */
[----:B------:R-:W-:Y:S02]  /*63d70*/  IMAD R35, R78, R79, RZ ;  /* 0x0000004f4e237224 */ /* 0x000fe400078e02ff */
[----:B------:R-:W-:Y:S02]  /*63d80*/  IMAD.MOV.U32 R50, RZ, RZ, R37 ;  /* 0x000000ffff327224 */ /* 0x000fe400078e0025 */
[----:B------:R-:W-:Y:S01]  /*63d90*/  IMAD.WIDE.U32.X R46, R74, R76, R46, P5 ;  /* 0x0000004c4a2e7225 */ /* 0x000fe200028e042e */
[----:B------:R-:W-:-:S03]  /*63da0*/  IADD3 R91, P5, PT, R91, R44, RZ ;  /* 0x0000002c5b5b7210 */ /* 0x000fc60007fbe0ff */
[----:B------:R-:W-:Y:S02]  /*63db0*/  IMAD R35, R84, R72, R35 ;  /* 0x0000004854237224 */ /* 0x000fe400078e0223 */
[----:B------:R-:W-:Y:S02]  /*63dc0*/  IMAD.MOV.U32 R58, RZ, RZ, R49 ;  /* 0x000000ffff3a7224 */ /* 0x000fe400078e0031 */
[----:B------:R-:W-:Y:S02]  /*63dd0*/  IMAD.MOV.U32 R52, RZ, RZ, R39 ;  /* 0x000000ffff347224 */ /* 0x000fe400078e0027 */
[----:B------:R-:W-:-:S04]  /*63de0*/  IMAD.WIDE.U32 R48, R73, R81, RZ ;  /* 0x0000005149307225 */ /* 0x000fc800078e00ff */
[----:B------:R-:W-:Y:S01]  /*63df0*/  IMAD.WIDE.U32.X R50, R78, R72, R50, P0 ;  /* 0x000000484e327225 */ /* 0x000fe200000e0432 */
[----:B------:R-:W-:-:S03]  /*63e00*/  ISETP.GE.U32.AND P0, PT, R91, R44, PT ;  /* 0x0000002c5b00720c */ /* 0x000fc60003f06070 */
[----:B------:R-:W-:Y:S02]  /*63e10*/  IMAD.IADD R35, R45, 0x1, R35 ;  /* 0x000000012d237824 */ /* 0x000fe400078e0223 */
[----:B------:R-:W-:-:S04]  /*63e20*/  IMAD.WIDE.U32 R44, R71, R73, RZ ;  /* 0x00000049472c7225 */ /* 0x000fc800078e00ff */
[----:B------:R-:W-:Y:S01]  /*63e30*/  IMAD.WIDE.U32.X R52, R82, R72, R52, P6 ;  /* 0x0000004852347225 */ /* 0x000fe200030e0434 */
[----:B------:R-:W-:-:S03]  /*63e40*/  IADD3 R87, P6, PT, R87, R48, RZ ;  /* 0x0000003057577210 */ /* 0x000fc60007fde0ff */
[----:B------:R-:W-:Y:S02]  /*63e50*/  IMAD.IADD R39, R49, 0x1, R36 ;  /* 0x0000000131277824 */ /* 0x000fe400078e0224 */
[----:B------:R-:W-:Y:S02]  /*63e60*/  IMAD.MOV.U32 R60, RZ, RZ, R57 ;  /* 0x000000ffff3c7224 */ /* 0x000fe400078e0039 */
[----:B------:R-:W-:Y:S02]  /*63e70*/  IMAD.MOV.U32 R66, RZ, RZ, R63 ;  /* 0x000000ffff427224 */ /* 0x000fe400078e003f */
[----:B------:R-:W-:-:S04]  /*63e80*/  IMAD.WIDE.U32 R36, R80, R81, RZ ;  /* 0x0000005150247225 */ /* 0x000fc800078e00ff */
[----:B------:R-:W-:Y:S01]  /*63e90*/  IMAD.WIDE.U32.X R54, R85, R72, R54, P1 ;  /* 0x0000004855367225 */ /* 0x000fe200008e0436 */
[----:B------:R-:W-:-:S03]  /*63ea0*/  ISETP.GE.U32.AND P1, PT, R87, R48, PT ;  /* 0x000000305700720c */ /* 0x000fc60003f26070 */
[----:B------:R-:W-:-:S04]  /*63eb0*/  IMAD.WIDE.U32.X R58, R74, R72, R58, P2 ;  /* 0x000000484a3a7225 */ /* 0x000fc800010e043a */
[----:B------:R-:W-:-:S04]  /*63ec0*/  IMAD.WIDE.U32 R44, P2, R85, R70, R44 ;  /* 0x00000046552c7225 */ /* 0x000fc8000784002c */
[----:B------:R-:W-:-:S04]  /*63ed0*/  IMAD.WIDE.U32.X R60, R78, R71, R60, P3 ;  /* 0x000000474e3c7225 */ /* 0x000fc800018e043c */
[----:B------:R-:W-:Y:S01]  /*63ee0*/  IMAD.WIDE.U32.X R66, R82, R71, R66, P4 ;  /* 0x0000004752427225 */ /* 0x000fe200020e0442 */
[----:B------:R-:W-:-:S03]  /*63ef0*/  IADD3 R34, P4, P3, R36, R46, R34 ;  /* 0x0000002e24227210 */ /* 0x000fc60007b9e022 */
[----:B------:R-:W-:-:S04]  /*63f00*/  IMAD.WIDE.U32 R48, R70, R73, RZ ;  /* 0x0000004946307225 */ /* 0x000fc800078e00ff */
[----:B------:R-:W-:Y:S01]  /*63f10*/  IMAD.X R57, RZ, RZ, RZ, P2 ;  /* 0x000000ffff397224 */ /* 0x000fe200010e06ff */
[----:B------:R-:W-:Y:S01]  /*63f20*/  ISETP.GE.U32.AND P2, PT, R34, R36, PT ;  /* 0x000000242200720c */ /* 0x000fe20003f46070 */
[----:B------:R-:W-:Y:S01]  /*63f30*/  IMAD.X R83, R35, 0x1, R83, P5 ;  /* 0x0000000123537824 */ /* 0x000fe200028e0653 */
[----:B------:R-:W-:Y:S01]  /*63f40*/  IADD3 RZ, P5, PT, R49, R44, RZ ;  /* 0x0000002c31ff7210 */ /* 0x000fe20007fbe0ff */
[----:B------:R-:W-:Y:S02]  /*63f50*/  IMAD.IADD R38, R37, 0x1, R38 ;  /* 0x0000000125267824 */ /* 0x000fe400078e0226 */
[-C--:B------:R-:W-:Y:S01]  /*63f60*/  IMAD.WIDE.U32 R36, R71, R80.reuse, RZ ;  /* 0x0000005047247225 */ /* 0x080fe200078e00ff */
[----:B------:R-:W-:Y:S02]  /*63f70*/  ISETP.GE.U32.AND.EX P0, PT, R83, R35, PT, P0 ;  /* 0x000000235300720c */ /* 0x000fe40003f06100 */
[----:B------:R-:W-:Y:S01]  /*63f80*/  IADD3.X R35, PT, PT, R38, R47, RZ, P4, P3 ;  /* 0x0000002f26237210 */ /* 0x000fe200027e64ff */
[----:B------:R-:W-:Y:S01]  /*63f90*/  IMAD.MOV.U32 R56, RZ, RZ, R45 ;  /* 0x000000ffff387224 */ /* 0x000fe200078e002d */
[----:B------:R-:W-:Y:S01]  /*63fa0*/  SEL R47, RZ, 0x1, P0 ;  /* 0x00000001ff2f7807 */ /* 0x000fe20000000000 */
[----:B------:R-:W-:Y:S01]  /*63fb0*/  IMAD.WIDE.U32 R48, R70, R80, RZ ;  /* 0x0000005046307225 */ /* 0x000fe200078e00ff */
[----:B------:R-:W-:-:S03]  /*63fc0*/  ISETP.GE.U32.AND.EX P2, PT, R35, R38, PT, P2 ;  /* 0x000000262300720c */ /* 0x000fc60003f46120 */
[----:B------:R-:W-:-:S04]  /*63fd0*/  IMAD.WIDE.U32.X R56, R85, R71, R56, P5 ;  /* 0x0000004755387225 */ /* 0x000fc800028e0438 */
[----:B------:R-:W-:-:S04]  /*63fe0*/  IMAD.WIDE.U32 R44, P5, R74, R70, R36 ;  /* 0x000000464a2c7225 */ /* 0x000fc800078a0024 */
[----:B------:R-:W-:Y:S02]  /*63ff0*/  IMAD R63, R74, R79, RZ ;  /* 0x0000004f4a3f7224 */ /* 0x000fe400078e02ff */
[----:B------:R-:W-:Y:S01]  /*64000*/  IMAD.X R37, RZ, RZ, RZ, P5 ;  /* 0x000000ffff257224 */ /* 0x000fe200028e06ff */
[----:B------:R-:W-:Y:S01]  /*64010*/  IADD3 RZ, P5, PT, R49, R44, RZ ;  /* 0x0000002c31ff7210 */ /* 0x000fe20007fbe0ff */
[----:B------:R-:W-:Y:S02]  /*64020*/  IMAD R48, R80, R72, R63 ;  /* 0x0000004850307224 */ /* 0x000fe400078e023f */
[----:B------:R-:W-:Y:S02]  /*64030*/  IMAD.MOV.U32 R36, RZ, RZ, R45 ;  /* 0x000000ffff247224 */ /* 0x000fe400078e002d */
[-C--:B------:R-:W-:Y:S02]  /*64040*/  IMAD R63, R82, R70.reuse, RZ ;  /* 0x00000046523f7224 */ /* 0x080fe400078e02ff */
[----:B------:R-:W-:-:S02]  /*64050*/  IMAD R62, R85, R70, RZ ;  /* 0x00000046553e7224 */ /* 0x000fc400078e02ff */
[-C--:B------:R-:W-:Y:S02]  /*64060*/  IMAD R65, R78, R70.reuse, RZ ;  /* 0x000000464e417224 */ /* 0x080fe400078e02ff */
[----:B------:R-:W-:Y:S02]  /*64070*/  IMAD R44, R74, R70, RZ ;  /* 0x000000464a2c7224 */ /* 0x000fe400078e02ff */
[----:B------:R-:W-:Y:S02]  /*64080*/  IMAD R45, R78, R69, RZ ;  /* 0x000000454e2d7224 */ /* 0x000fe400078e02ff */
[----:B------:R-:W-:Y:S01]  /*64090*/  IMAD.WIDE.U32.X R36, R74, R71, R36, P5 ;  /* 0x000000474a247225 */ /* 0x000fe200028e0424 */
[----:B------:R-:W-:-:S03]  /*640a0*/  IADD3 R90, P5, PT, R87, R90, RZ ;  /* 0x0000005a575a7210 */ /* 0x000fc60007fbe0ff */
[----:B------:R-:W-:Y:S02]  /*640b0*/  IMAD R49, R82, R79, RZ ;  /* 0x0000004f52317224 */ /* 0x000fe400078e02ff */
[-C--:B------:R-:W-:Y:S02]  /*640c0*/  IMAD R65, R84, R71.reuse, R65 ;  /* 0x0000004754417224 */ /* 0x080fe400078e0241 */
[-C--:B------:R-:W-:Y:S02]  /*640d0*/  IMAD R63, R86, R71.reuse, R63 ;  /* 0x00000047563f7224 */ /* 0x080fe400078e023f */
[-C--:B------:R-:W-:Y:S02]  /*640e0*/  IMAD R62, R73, R71.reuse, R62 ;  /* 0x00000047493e7224 */ /* 0x080fe400078e023e */
[----:B------:R-:W-:Y:S02]  /*640f0*/  IMAD R71, R80, R71, R44 ;  /* 0x0000004750477224 */ /* 0x000fe400078e022c */
[----:B------:R-:W-:-:S02]  /*64100*/  IMAD R76, R84, R76, R45 ;  /* 0x0000004c544c7224 */ /* 0x000fc400078e022d */
[----:B------:R-:W-:Y:S02]  /*64110*/  IMAD.X R88, R39, 0x1, R88, P6 ;  /* 0x0000000127587824 */ /* 0x000fe400030e0658 */
[----:B------:R-:W-:-:S03]  /*64120*/  IMAD.WIDE.U32 R44, R86, R79, RZ ;  /* 0x0000004f562c7225 */ /* 0x000fc600078e00ff */
[----:B------:R-:W-:Y:S01]  /*64130*/  ISETP.GE.U32.AND.EX P1, PT, R88, R39, PT, P1 ;  /* 0x000000275800720c */ /* 0x000fe20003f26110 */
[----:B------:R-:W-:Y:S01]  /*64140*/  IMAD R49, R86, R72, R49 ;  /* 0x0000004856317224 */ /* 0x000fe200078e0231 */
[-C--:B------:R-:W-:Y:S01]  /*64150*/  IADD3 R81, P6, PT, R90, R44.reuse, RZ ;  /* 0x0000002c5a517210 */ /* 0x080fe20007fde0ff */
[----:B------:R-:W-:Y:S01]  /*64160*/  IMAD.X R89, R88, 0x1, R89, P5 ;  /* 0x0000000158597824 */ /* 0x000fe200028e0659 */
[----:B------:R-:W-:Y:S01]  /*64170*/  ISETP.GE.U32.AND P5, PT, R90, R87, PT ;  /* 0x000000575a00720c */ /* 0x000fe20003fa6070 */
[----:B------:R-:W-:Y:S01]  /*64180*/  IMAD.IADD R64, R45, 0x1, R49 ;  /* 0x000000012d407824 */ /* 0x000fe200078e0231 */
[----:B------:R-:W-:Y:S01]  /*64190*/  ISETP.GE.U32.AND P3, PT, R81, R44, PT ;  /* 0x0000002c5100720c */ /* 0x000fe20003f66070 */
[----:B------:R-:W-:Y:S01]  /*641a0*/  IMAD.WIDE.U32 R38, R84, R70, RZ ;  /* 0x0000004654267225 */ /* 0x000fe200078e00ff */
[----:B------:R-:W-:Y:S02]  /*641b0*/  ISETP.GE.U32.AND.EX P5, PT, R89, R88, PT, P5 ;  /* 0x000000585900720c */ /* 0x000fe40003fa6150 */
[----:B------:R-:W-:Y:S01]  /*641c0*/  IADD3 R47, P0, P4, R81, R50, R47 ;  /* 0x00000032512f7210 */ /* 0x000fe20007c1e02f */
[----:B------:R-:W-:Y:S01]  /*641d0*/  IMAD.X R49, R64, 0x1, R89, P6 ;  /* 0x0000000140317824 */ /* 0x000fe200030e0659 */
[----:B------:R-:W-:Y:S01]  /*641e0*/  SEL R44, RZ, 0x1, P1 ;  /* 0x00000001ff2c7807 */ /* 0x000fe20000800000 */
[----:B------:R-:W-:Y:S01]  /*641f0*/  IMAD R46, R85, R79, RZ ;  /* 0x0000004f552e7224 */ /* 0x000fe200078e02ff */
[----:B------:R-:W-:Y:S01]  /*64200*/  SEL R45, RZ, 0x1, P5 ;  /* 0x00000001ff2d7807 */ /* 0x000fe20002800000 */
[----:B------:R-:W-:Y:S01]  /*64210*/  IMAD.WIDE.U32 R86, R86, R70, RZ ;  /* 0x0000004656567225 */ /* 0x000fe200078e00ff */
[----:B------:R-:W-:-:S02]  /*64220*/  IADD3.X R51, PT, PT, R49, R51, RZ, P0, P4 ;  /* 0x0000003331337210 */ /* 0x000fc400007e84ff */
[----:B------:R-:W-:Y:S01]  /*64230*/  ISETP.GE.U32.AND P1, PT, R47, R81, PT ;  /* 0x000000512f00720c */ /* 0x000fe20003f26070 */
[----:B------:R-:W-:Y:S01]  /*64240*/  IMAD R46, R73, R72, R46 ;  /* 0x00000048492e7224 */ /* 0x000fe200078e022e */
[----:B------:R-:W-:Y:S01]  /*64250*/  IADD3 R81, P5, P6, R45, R40, R44 ;  /* 0x000000282d517210 */ /* 0x000fe20007ebe02c */
[----:B------:R-:W-:Y:S01]  /*64260*/  IMAD.WIDE.U32 R44, R73, R79, RZ ;  /* 0x0000004f492c7225 */ /* 0x000fe200078e00ff */
[----:B------:R-:W-:Y:S02]  /*64270*/  ISETP.GE.U32.AND.EX P3, PT, R49, R64, PT, P3 ;  /* 0x000000403100720c */ /* 0x000fe40003f66130 */
[----:B------:R-:W-:Y:S01]  /*64280*/  ISETP.GE.U32.AND.EX P1, PT, R51, R49, PT, P1 ;  /* 0x000000313300720c */ /* 0x000fe20003f26110 */
[----:B------:R-:W-:Y:S01]  /*64290*/  IMAD.IADD R40, R39, 0x1, R65 ;  /* 0x0000000127287824 */ /* 0x000fe200078e0241 */
[----:B------:R-:W-:Y:S01]  /*642a0*/  IADD3.X R50, PT, PT, RZ, R41, RZ, P5, P6 ;  /* 0x00000029ff327210 */ /* 0x000fe20002fec4ff */
[----:B------:R-:W-:Y:S01]  /*642b0*/  IMAD.IADD R46, R45, 0x1, R46 ;  /* 0x000000012d2e7824 */ /* 0x000fe200078e022e */
[----:B------:R-:W-:Y:S01]  /*642c0*/  IADD3 R47, P4, PT, R47, R38, RZ ;  /* 0x000000262f2f7210 */ /* 0x000fe20007f9e0ff */
[----:B------:R-:W-:Y:S01]  /*642d0*/  IMAD.IADD R63, R87, 0x1, R63 ;  /* 0x00000001573f7824 */ /* 0x000fe200078e023f */
[----:B------:R-:W-:-:S02]  /*642e0*/  IADD3 R49, P5, PT, R34, R81, RZ ;  /* 0x0000005122317210 */ /* 0x000fc40007fbe0ff */
[----:B------:R-:W-:Y:S01]  /*642f0*/  SEL R41, RZ, 0x1, P3 ;  /* 0x00000001ff297807 */ /* 0x000fe20001800000 */
[----:B------:R-:W-:Y:S01]  /*64300*/  IMAD.X R45, R40, 0x1, R51, P4 ;  /* 0x00000001282d7824 */ /* 0x000fe200020e0633 */
[----:B------:R-:W-:Y:S01]  /*64310*/  SEL R39, RZ, 0x1, P1 ;  /* 0x00000001ff277807 */ /* 0x000fe20000800000 */
[----:B------:R-:W-:Y:S01]  /*64320*/  IMAD.X R50, R35, 0x1, R50, P5 ;  /* 0x0000000123327824 */ /* 0x000fe200028e0632 */
[----:B------:R-:W-:Y:S02]  /*64330*/  ISETP.GE.U32.AND P0, PT, R47, R38, PT ;  /* 0x000000262f00720c */ /* 0x000fe40003f06070 */
[----:B------:R-:W-:Y:S02]  /*64340*/  ISETP.GE.U32.AND P3, PT, R49, R34, PT ;  /* 0x000000223100720c */ /* 0x000fe40003f66070 */
[----:B------:R-:W-:Y:S02]  /*64350*/  IADD3 R39, P4, P5, R39, R52, R41 ;  /* 0x0000003427277210 */ /* 0x000fe40007d9e029 */
[----:B------:R-:W-:-:S02]  /*64360*/  IADD3 R38, P1, PT, R49, R44, RZ ;  /* 0x0000002c31267210 */ /* 0x000fc40007f3e0ff */
[----:B------:R-:W-:Y:S02]  /*64370*/  ISETP.GE.U32.AND.EX P3, PT, R50, R35, PT, P3 ;  /* 0x000000233200720c */ /* 0x000fe40003f66130 */
[----:B------:R-:W-:Y:S01]  /*64380*/  IADD3.X R52, PT, PT, RZ, R53, RZ, P4, P5 ;  /* 0x00000035ff347210 */ /* 0x000fe200027ea4ff */
[----:B------:R-:W-:Y:S01]  /*64390*/  IMAD.X R41, R46, 0x1, R50, P1 ;  /* 0x000000012e297824 */ /* 0x000fe200008e0632 */
[C---:B------:R-:W-:Y:S02]  /*643a0*/  IADD3 R39, P4, PT, R38.reuse, R39, RZ ;  /* 0x0000002726277210 */ /* 0x040fe40007f9e0ff */
[----:B------:R-:W-:Y:S02]  /*643b0*/  SEL R34, RZ, 0x1, P2 ;  /* 0x00000001ff227807 */ /* 0x000fe40001000000 */
[----:B------:R-:W-:Y:S02]  /*643c0*/  SEL R51, RZ, 0x1, P3 ;  /* 0x00000001ff337807 */ /* 0x000fe40001800000 */
[----:B------:R-:W-:-:S02]  /*643d0*/  ISETP.GE.U32.AND P1, PT, R38, R44, PT ;  /* 0x0000002c2600720c */ /* 0x000fc40003f26070 */
[----:B------:R-:W-:Y:S02]  /*643e0*/  ISETP.GE.U32.AND.EX P0, PT, R45, R40, PT, P0 ;  /* 0x000000282d00720c */ /* 0x000fe40003f06100 */
[----:B------:R-:W-:Y:S01]  /*643f0*/  ISETP.GE.U32.AND P2, PT, R39, R38, PT ;  /* 0x000000262700720c */ /* 0x000fe20003f46070 */
[----:B------:R-:W-:Y:S01]  /*64400*/  IMAD.X R38, R41, 0x1, R52, P4 ;  /* 0x0000000129267824 */ /* 0x000fe200020e0634 */
[----:B------:R-:W-:Y:S02]  /*64410*/  IADD3 R39, P3, PT, R39, R86, RZ ;  /* 0x0000005627277210 */ /* 0x000fe40007f7e0ff */
[----:B------:R-:W-:Y:S01]  /*64420*/  IADD3 R51, P4, P5, R51, R42, R34 ;  /* 0x0000002a33337210 */ /* 0x000fe20007d9e022 */
[----:B------:R-:W-:Y:S01]  /*64430*/  IMAD.WIDE.U32 R34, R80, R79, RZ ;  /* 0x0000004f50227225 */ /* 0x000fe200078e00ff */
[----:B------:R-:W-:Y:S02]  /*64440*/  SEL R40, RZ, 0x1, P0 ;  /* 0x00000001ff287807 */ /* 0x000fe40000000000 */
[----:B------:R-:W-:Y:S01]  /*64450*/  ISETP.GE.U32.AND.EX P2, PT, R38, R41, PT, P2 ;  /* 0x000000292600720c */ /* 0x000fe20003f46120 */
[----:B------:R-:W-:Y:S01]  /*64460*/  IMAD.X R38, R63, 0x1, R38, P3 ;  /* 0x000000013f267824 */ /* 0x000fe200018e0626 */
[----:B------:R-:W-:Y:S01]  /*64470*/  IADD3.X R53, PT, PT, RZ, R43, RZ, P4, P5 ;  /* 0x0000002bff357210 */ /* 0x000fe200027ea4ff */
[----:B------:R-:W-:Y:S01]  /*64480*/  IMAD.IADD R48, R35, 0x1, R48 ;  /* 0x0000000123307824 */ /* 0x000fe200078e0230 */
[----:B------:R-:W-:Y:S01]  /*64490*/  ISETP.GE.U32.AND.EX P1, PT, R41, R46, PT, P1 ;  /* 0x0000002e2900720c */ /* 0x000fe20003f26110 */
[----:B------:R-:W-:Y:S01]  /*644a0*/  IMAD.WIDE.U32 R80, R80, R70, RZ ;  /* 0x0000004650507225 */ /* 0x000fe200078e00ff */
[----:B------:R-:W-:-:S02]  /*644b0*/  IADD3 R43, P3, P4, R39, R60, R40 ;  /* 0x0000003c272b7210 */ /* 0x000fc40007c7e028 */
[----:B------:R-:W-:Y:S01]  /*644c0*/  SEL R49, RZ, 0x1, P2 ;  /* 0x00000001ff317807 */ /* 0x000fe20001000000 */
[----:B------:R-:W-:Y:S01]  /*644d0*/  IMAD.IADD R71, R81, 0x1, R71 ;  /* 0x0000000151477824 */ /* 0x000fe200078e0247 */
[----:B------:R-:W-:Y:S02]  /*644e0*/  ISETP.GE.U32.AND P0, PT, R39, R86, PT ;  /* 0x000000562700720c */ /* 0x000fe40003f06070 */
[----:B------:R-:W-:Y:S02]  /*644f0*/  SEL R40, RZ, 0x1, P1 ;  /* 0x00000001ff287807 */ /* 0x000fe40000800000 */
[----:B------:R-:W-:Y:S02]  /*64500*/  IADD3.X R61, PT, PT, R38, R61, RZ, P3, P4 ;  /* 0x0000003d263d7210 */ /* 0x000fe40001fe84ff */
[----:B------:R-:W-:Y:S02]  /*64510*/  ISETP.GE.U32.AND P2, PT, R43, R39, PT ;  /* 0x000000272b00720c */ /* 0x000fe40003f46070 */
[----:B------:R-:W-:-:S02]  /*64520*/  IADD3 R42, P5, PT, R51, R34, RZ ;  /* 0x00000022332a7210 */ /* 0x000fc40007fbe0ff */
[----:B------:R-:W-:Y:S02]  /*64530*/  ISETP.GE.U32.AND.EX P0, PT, R38, R63, PT, P0 ;  /* 0x0000003f2600720c */ /* 0x000fe40003f06100 */
[----:B------:R-:W-:Y:S01]  /*64540*/  IADD3 R49, P3, P4, R49, R54, R40 ;  /* 0x0000003631317210 */ /* 0x000fe20007c7e028 */
[----:B------:R-:W-:Y:S01]  /*64550*/  IMAD.X R53, R48, 0x1, R53, P5 ;  /* 0x0000000130357824 */ /* 0x000fe200028e0635 */
[C---:B------:R-:W-:Y:S01]  /*64560*/  ISETP.GE.U32.AND.EX P2, PT, R61.reuse, R38, PT, P2 ;  /* 0x000000263d00720c */ /* 0x040fe20003f46120 */
[----:B------:R-:W-:Y:S01]  /*64570*/  IMAD.WIDE.U32 R40, R61, 0x3d1, RZ ;  /* 0x000003d13d287825 */ /* 0x000fe200078e00ff */
[----:B------:R-:W-:Y:S02]  /*64580*/  ISETP.GE.U32.AND P1, PT, R42, R34, PT ;  /* 0x000000222a00720c */ /* 0x000fe40003f26070 */
[----:B------:R-:W-:Y:S01]  /*64590*/  IADD3.X R44, PT, PT, RZ, R55, RZ, P3, P4 ;  /* 0x00000037ff2c7210 */ /* 0x000fe20001fe84ff */
[----:B------:R-:W-:Y:S01]  /*645a0*/  IMAD.WIDE.U32 R38, R73, R70, RZ ;  /* 0x0000004649267225 */ /* 0x000fe200078e00ff */
[----:B------:R-:W-:-:S02]  /*645b0*/  SEL R34, RZ, 0x1, P0 ;  /* 0x00000001ff227807 */ /* 0x000fc40000000000 */
[----:B------:R-:W-:Y:S02]  /*645c0*/  SEL R51, RZ, 0x1, P2 ;  /* 0x00000001ff337807 */ /* 0x000fe40001000000 */
[----:B------:R-:W-:Y:S02]  /*645d0*/  IADD3 R49, P3, PT, R42, R49, RZ ;  /* 0x000000312a317210 */ /* 0x000fe40007f7e0ff */
[----:B------:R-:W-:Y:S01]  /*645e0*/  ISETP.GE.U32.AND.EX P0, PT, R53, R48, PT, P1 ;  /* 0x000000303500720c */ /* 0x000fe20003f06110 */
[----:B------:R-:W-:Y:S01]  /*645f0*/  IMAD.WIDE.U32 R40, P1, R43, 0x1, R40 ;  /* 0x000000012b287825 */ /* 0x000fe20007820028 */
[----:B------:R-:W-:Y:S02]  /*64600*/  IADD3 R51, P5, P6, R51, R66, R34 ;  /* 0x0000004233337210 */ /* 0x000fe40007ebe022 */
[----:B------:R-:W-:Y:S01]  /*64610*/  ISETP.GE.U32.AND P2, PT, R49, R42, PT ;  /* 0x0000002a3100720c */ /* 0x000fe20003f46070 */
[----:B------:R-:W-:Y:S01]  /*64620*/  IMAD.WIDE.U32 R34, R43, 0x3d1, RZ ;  /* 0x000003d12b227825 */ /* 0x000fe200078e00ff */
[----:B------:R-:W-:-:S02]  /*64630*/  IADD3 R42, P4, PT, R49, R38, RZ ;  /* 0x00000026312a7210 */ /* 0x000fc40007f9e0ff */
[----:B------:R-:W-:Y:S01]  /*64640*/  IADD3.X R49, PT, PT, RZ, R67, RZ, P5, P6 ;  /* 0x00000043ff317210 */ /* 0x000fe20002fec4ff */
[----:B------:R-:W-:Y:S01]  /*64650*/  IMAD.X R44, R53, 0x1, R44, P3 ;  /* 0x00000001352c7824 */ /* 0x000fe200018e062c */
[----:B------:R-:W-:Y:S01]  /*64660*/  IADD3 R35, P3, PT, R35, R40, RZ ;  /* 0x0000002823237210 */ /* 0x000fe20007f7e0ff */
[----:B------:R-:W-:Y:S02]  /*64670*/  IMAD.IADD R43, R39, 0x1, R62 ;  /* 0x00000001272b7824 */ /* 0x000fe400078e023e */
[----:B------:R-:W-:Y:S01]  /*64680*/  IMAD.X R39, RZ, RZ, RZ, P1 ;  /* 0x000000ffff277224 */ /* 0x000fe200008e06ff */
[C---:B------:R-:W-:Y:S01]  /*64690*/  ISETP.GE.U32.AND P1, PT, R42.reuse, R38, PT ;  /* 0x000000262a00720c */ /* 0x040fe20003f26070 */
[----:B------:R-:W-:Y:S01]  /*646a0*/  IMAD.X R40, R43, 0x1, R44, P4 ;  /* 0x000000012b287824 */ /* 0x000fe200020e062c */
[----:B------:R-:W-:Y:S01]  /*646b0*/  IADD3 R51, P4, PT, R42, R51, RZ ;  /* 0x000000332a337210 */ /* 0x000fe20007f9e0ff */
[----:B------:R-:W-:Y:S01]  /*646c0*/  IMAD.MOV.U32 R38, RZ, RZ, R41 ;  /* 0x000000ffff267224 */ /* 0x000fe200078e0029 */
[----:B------:R-:W-:Y:S01]  /*646d0*/  ISETP.GE.U32.AND.EX P2, PT, R44, R53, PT, P2 ;  /* 0x000000352c00720c */ /* 0x000fe20003f46120 */
[----:B------:R-:W-:Y:S01]  /*646e0*/  IMAD.WIDE.U32 R84, R84, R69, R34 ;  /* 0x0000004554547225 */ /* 0x000fe200078e0022 */
[----:B------:R-:W-:-:S02]  /*646f0*/  SEL R41, RZ, 0x1, P0 ;  /* 0x00000001ff297807 */ /* 0x000fc40000000000 */
[----:B------:R-:W-:Y:S01]  /*64700*/  ISETP.GE.U32.AND P0, PT, R51, R42, PT ;  /* 0x0000002a3300720c */ /* 0x000fe20003f06070 */
[C---:B------:R-:W-:Y:S01]  /*64710*/  IMAD.X R49, R40.reuse, 0x1, R49, P4 ;  /* 0x0000000128317824 */ /* 0x040fe200020e0631 */
[----:B------:R-:W-:Y:S01]  /*64720*/  SEL R55, RZ, 0x1, P2 ;  /* 0x00000001ff377807 */ /* 0x000fe20001000000 */
[----:B------:R-:W-:Y:S01]  /*64730*/  IMAD.WIDE.U32.X R38, R61, 0x1, R38, P3 ;  /* 0x000000013d267825 */ /* 0x000fe200018e0426 */
[----:B------:R-:W-:Y:S02]  /*64740*/  ISETP.GE.U32.AND.EX P1, PT, R40, R43, PT, P1 ;  /* 0x0000002b2800720c */ /* 0x000fe40003f26110 */
[----:B------:R-:W-:Y:S01]  /*64750*/  ISETP.GE.U32.AND.EX P0, PT, R49, R40, PT, P0 ;  /* 0x000000283100720c */ /* 0x000fe20003f06100 */
[----:B------:R-:W-:Y:S01]  /*64760*/  IMAD.WIDE.U32 R42, R51, 0x3d1, RZ ;  /* 0x000003d1332a7825 */ /* 0x000fe200078e00ff */
[----:B------:R-:W-:Y:S02]  /*64770*/  IADD3 R55, P4, P5, R55, R58, R41 ;  /* 0x0000003a37377210 */ /* 0x000fe40007d9e029 */
[----:B------:R-:W-:Y:S01]  /*64780*/  ISETP.GE.U32.AND P2, PT, R84, R34, PT ;  /* 0x000000225400720c */ /* 0x000fe20003f46070 */
[----:B------:R-:W-:Y:S01]  /*64790*/  IMAD.WIDE.U32 R40, R49, 0x3d1, RZ ;  /* 0x000003d131287825 */ /* 0x000fe200078e00ff */
[----:B------:R-:W-:-:S02]  /*647a0*/  SEL R34, RZ, 0x1, P1 ;  /* 0x00000001ff227807 */ /* 0x000fc40000800000 */
[----:B------:R-:W-:Y:S01]  /*647b0*/  SEL R53, RZ, 0x1, P0 ;  /* 0x00000001ff357807 */ /* 0x000fe20000000000 */
[----:B------:R-:W-:Y:S01]  /*647c0*/  IMAD.IADD R69, R85, 0x1, R76 ;  /* 0x0000000155457824 */ /* 0x000fe200078e024c */
[----:B------:R-:W-:Y:S01]  /*647d0*/  IADD3.X R46, PT, PT, RZ, R59, RZ, P4, P5 ;  /* 0x0000003bff2e7210 */ /* 0x000fe200027ea4ff */
[----:B------:R-:W-:Y:S01]  /*647e0*/  IMAD.WIDE.U32 R40, P4, R51, 0x1, R40 ;  /* 0x0000000133287825 */ /* 0x000fe20007880028 */
[----:B------:R-:W-:Y:S02]  /*647f0*/  IADD3 R44, P3, PT, R55, R80, RZ ;  /* 0x00000050372c7210 */ /* 0x000fe40007f7e0ff */
[----:B------:R-:W-:Y:S01]  /*64800*/  IADD3 R53, P0, P6, R53, R56, R34 ;  /* 0x0000003835357210 */ /* 0x000fe20007e1e022 */
[----:B------:R-:W-:Y:S01]  /*64810*/  IMAD.MOV.U32 R34, RZ, RZ, R41 ;  /* 0x000000ffff227224 */ /* 0x000fe200078e0029 */
[-C--:B------:R-:W-:Y:S01]  /*64820*/  IADD3 R51, P5, PT, R77, R42.reuse, RZ ;  /* 0x0000002a4d337210 */ /* 0x080fe20007fbe0ff */
[----:B------:R-:W-:Y:S01]  /*64830*/  IMAD.X R46, R71, 0x1, R46, P3 ;  /* 0x00000001472e7824 */ /* 0x000fe200018e062e */
[----:B------:R-:W-:Y:S01]  /*64840*/  ISETP.GE.U32.AND.EX P2, PT, R69, R35, PT, P2 ;  /* 0x000000234500720c */ /* 0x000fe20003f46120 */
[----:B------:R-:W-:Y:S01]  /*64850*/  IMAD.X R35, RZ, RZ, RZ, P4 ;  /* 0x000000ffff237224 */ /* 0x000fe200020e06ff */
[----:B------:R-:W-:Y:S01]  /*64860*/  IADD3.X R55, PT, PT, RZ, R57, RZ, P0, P6 ;  /* 0x00000039ff377210 */ /* 0x000fe200007ec4ff */
[----:B------:R-:W-:Y:S01]  /*64870*/  IMAD.MOV.U32 R79, RZ, RZ, R84 ;  /* 0x000000ffff4f7224 */ /* 0x000fe200078e0054 */
[----:B------:R-:W-:-:S02]  /*64880*/  ISETP.GE.U32.AND P0, PT, R51, R42, PT ;  /* 0x0000002a3300720c */ /* 0x000fc40003f06070 */
[----:B------:R-:W-:Y:S02]  /*64890*/  IADD3 R42, P3, PT, R43, R40, RZ ;  /* 0x000000282b2a7210 */ /* 0x000fe40007f7e0ff */
[----:B------:R-:W-:Y:S02]  /*648a0*/  IADD3 R53, P4, PT, R44, R53, RZ ;  /* 0x000000352c357210 */ /* 0x000fe40007f9e0ff */
[----:B------:R-:W-:Y:S01]  /*648b0*/  SEL R77, RZ, 0x1, P2 ;  /* 0x00000001ff4d7807 */ /* 0x000fe20001000000 */
[----:B------:R-:W-:Y:S01]  /*648c0*/  IMAD.X R75, R42, 0x1, R75, P5 ;  /* 0x000000012a4b7824 */ /* 0x000fe200028e064b */
[----:B------:R-:W-:Y:S01]  /*648d0*/  ISETP.GE.U32.AND P1, PT, R44, R80, PT ;  /* 0x000000502c00720c */ /* 0x000fe20003f26070 */
[----:B------:R-:W-:Y:S01]  /*648e0*/  IMAD.X R55, R46, 0x1, R55, P4 ;  /* 0x000000012e377824 */ /* 0x000fe200020e0637 */
[----:B------:R-:W-:Y:S01]  /*648f0*/  IADD3 R77, P5, P6, R51, R38, R77 ;  /* 0x00000026334d7210 */ /* 0x000fe20007ebe04d */
[----:B------:R-:W-:Y:S01]  /*64900*/  IMAD.WIDE.U32.X R40, R49, 0x1, R34, P3 ;  /* 0x0000000131287825 */ /* 0x000fe200018e0422 */
[----:B------:R-:W-:-:S02]  /*64910*/  ISETP.GE.U32.AND P2, PT, R53, R44, PT ;  /* 0x0000002c3500720c */ /* 0x000fc40003f46070 */
[----:B------:R-:W-:Y:S01]  /*64920*/  IADD3.X R76, PT, PT, R75, R39, RZ, P5, P6 ;  /* 0x000000274b4c7210 */ /* 0x000fe20002fec4ff */
[----:B------:R-:W-:Y:S01]  /*64930*/  IMAD.WIDE.U32 R34, R55, 0x3d1, RZ ;  /* 0x000003d137227825 */ /* 0x000fe200078e00ff */
[----:B------:R-:W-:Y:S02]  /*64940*/  ISETP.GE.U32.AND P4, PT, R77, R51, PT ;  /* 0x000000334d00720c */ /* 0x000fe40003f86070 */
[----:B------:R-:W-:Y:S01]  /*64950*/  ISETP.GE.U32.AND.EX P1, PT, R46, R71, PT, P1 ;  /* 0x000000472e00720c */ /* 0x000fe20003f26110 */
[----:B------:R-:W-:Y:S01]  /*64960*/  IMAD.WIDE.U32 R38, R53, 0x3d1, RZ ;  /* 0x000003d135267825 */ /* 0x000fe200078e00ff */
[----:B------:R-:W-:Y:S02]  /*64970*/  ISETP.GE.U32.AND.EX P2, PT, R55, R46, PT, P2 ;  /* 0x0000002e3700720c */ /* 0x000fe40003f46120 */
[----:B------:R-:W-:Y:S02]  /*64980*/  ISETP.GE.U32.AND.EX P0, PT, R75, R42, PT, P0 ;  /* 0x0000002a4b00720c */ /* 0x000fe40003f06100 */
        /* <DEDUP_REMOVED lines=21> */
[----:B------:R-:W-:Y:S01]  /*64ae0*/  IMAD.WIDE.U32.X R36, R55, 0x1, R36, P2 ;  /* 0x0000000137247825 */ /* 0x000fe200010e0424 */
[----:B------:R-:W-:Y:S02]  /*64af0*/  SEL R80, RZ, 0x1, P0 ;  /* 0x00000001ff507807 */ /* 0x000fe40000000000 */
[----:B------:R-:W-:Y:S01]  /*64b00*/  ISETP.GE.U32.AND.EX P1, PT, R81, R34, PT, P1 ;  /* 0x000000225100720c */ /* 0x000fe20003f26110 */
[----:B------:R-:W-:-:S03]  /*64b10*/  IMAD.WIDE.U32 R34, P2, R49, 0x1, R38 ;  /* 0x0000000131227825 */ /* 0x000fc60007840026 */
[----:B------:R-:W-:Y:S01]  /*64b20*/  SEL R41, RZ, 0x1, P1 ;  /* 0x00000001ff297807 */ /* 0x000fe20000800000 */
[----:B------:R-:W-:-:S03]  /*64b30*/  IMAD.WIDE.U32 R38, R49, 0x3d1, RZ ;  /* 0x000003d131267825 */ /* 0x000fc600078e00ff */
        /* <DEDUP_REMOVED lines=62> */
.L_x_334:
        /* <DEDUP_REMOVED lines=12> */
.L_x_335:
        /* <DEDUP_REMOVED lines=12> */
.L_x_336:
[----:B------:R-:W-:-:S05]  /*650a0*/  UMOV UR4, URZ ;  /* 0x000000ff00047c82 */ /* 0x000fca0008000000 */
.L_x_345:
        /* <DEDUP_REMOVED lines=8> */
[CC--:B------:R-:W-:Y:S02]  /*65130*/  IMAD R41, R69.reuse, R77.reuse, R34 ;  /* 0x0000004d45297224 */ /* 0x0c0fe400078e0222 */
        /* <DEDUP_REMOVED lines=84> */
.L_x_337:
        /* <DEDUP_REMOVED lines=46> */
.L_x_338:
        /* <DEDUP_REMOVED lines=38> */
[----:B------:R-:W-:-:S02]  /*65bc0*/  SHF.L.W.U32.HI R45, R44, 0x1, R45 ;  /* 0x000000012c2d7819 */ /* 0x000fc40000010e2d */
[----:B------:R-:W-:Y:S01]  /*65bd0*/  IADD3 R40, P5, P1, R35, R51, R34 ;  /* 0x0000003323287210 */ /* 0x000fe200079be022 */
[----:B------:R-:W-:Y:S01]  /*65be0*/  IMAD.WIDE.U32.X R32, R76, R81, R32, P4 ;  /* 0x000000514c207225 */ /* 0x000fe200020e0420 */
[----:B------:R-:W-:Y:S02]  /*65bf0*/  IADD3 RZ, P2, PT, R41, R42, RZ ;  /* 0x0000002a29ff7210 */ /* 0x000fe40007f5e0ff */
[----:B------:R-:W-:Y:S01]  /*65c00*/  SEL R41, RZ, 0x1, P0 ;  /* 0x00000001ff297807 */ /* 0x000fe20000000000 */
[-C--:B------:R-:W-:Y:S01]  /*65c10*/  IMAD R57, R82, R77.reuse, RZ ;  /* 0x0000004d52397224 */ /* 0x080fe200078e02ff */
[----:B------:R-:W-:Y:S01]  /*65c20*/  SHF.L.W.U32.HI R38, R39, 0x1, R32 ;  /* 0x0000000127267819 */ /* 0x000fe20000010e20 */
[----:B------:R-:W-:Y:S01]  /*65c30*/  IMAD.WIDE.U32 R36, R80, R77, RZ ;  /* 0x0000004d50247225 */ /* 0x000fe200078e00ff */
[----:B------:R-:W-:Y:S02]  /*65c40*/  SHF.L.W.U32.HI R39, R32, 0x1, R33 ;  /* 0x0000000120277819 */ /* 0x000fe40000010e21 */
[----:B------:R-:W-:Y:S01]  /*65c50*/  IADD3 R41, P0, P6, R41, R40, R38 ;  /* 0x0000002829297210 */ /* 0x000fe20007e1e026 */
[----:B------:R-:W-:Y:S01]  /*65c60*/  IMAD R57, R76, R80, R57 ;  /* 0x000000504c397224 */ /* 0x000fe200078e0239 */
[----:B------:R-:W-:Y:S01]  /*65c70*/  IADD3.X R45, PT, PT, RZ, R50, R45, P5, P1 ;  /* 0x00000032ff2d7210 */ /* 0x000fe20002fe242d */
[----:B------:R-:W-:Y:S01]  /*65c80*/  IMAD.WIDE.U32 R32, R78, R80, RZ ;  /* 0x000000504e207225 */ /* 0x000fe200078e00ff */
[----:B------:R-:W-:-:S02]  /*65c90*/  ISETP.GE.U32.AND P1, PT, R40, R51, PT ;  /* 0x000000332800720c */ /* 0x000fc40003f26070 */
[----:B------:R-:W-:Y:S01]  /*65ca0*/  IADD3.X R39, PT, PT, RZ, R45, R39, P0, P6 ;  /* 0x0000002dff277210 */ /* 0x000fe200007ec427 */
[----:B------:R-:W-:Y:S01]  /*65cb0*/  IMAD.IADD R57, R37, 0x1, R57 ;  /* 0x0000000125397824 */ /* 0x000fe200078e0239 */
[----:B------:R-:W-:Y:S01]  /*65cc0*/  ISETP.GE.U32.AND.EX P1, PT, R45, R50, PT, P1 ;  /* 0x000000322d00720c */ /* 0x000fe20003f26110 */
[C---:B------:R-:W-:Y:S02]  /*65cd0*/  IMAD.SHL.U32 R32, R36.reuse, 0x2, RZ ;  /* 0x0000000224207824 */ /* 0x040fe400078e00ff */
        /* <DEDUP_REMOVED lines=15> */
[----:B------:R-:W-:Y:S01]  /*65dd0*/  IMAD R51, R81, R80, R34 ;  /* 0x0000005051337224 */ /* 0x000fe200078e0222 */
        /* <DEDUP_REMOVED lines=24> */
.L_x_339:
        /* <DEDUP_REMOVED lines=15> */
.L_x_340:
        /* <DEDUP_REMOVED lines=39> */
.L_x_341:
        /* <DEDUP_REMOVED lines=102> */
.L_x_342:
        /* <DEDUP_REMOVED lines=16> */
.L_x_343:
        /* <DEDUP_REMOVED lines=15> */
.L_x_344:
[----:B------:R-:W-:Y:S05]  /*66b10*/  BRA.U UP0, `(.L_x_345) ;  /* 0xffffffe500647547 */ /* 0x000fea000b83ffff */
[----:B------:R-:W-:-:S04]  /*66b20*/  IMAD.WIDE.U32 R34, R69, R68, RZ ;  /* 0x0000004445227225 */ /* 0x000fc800078e00ff */
[----:B------:R-:W-:-:S04]  /*66b30*/  IMAD.WIDE.U32 R36, R79, R68, RZ ;  /* 0x000000444f247225 */ /* 0x000fc800078e00ff */
[----:B------:R-:W-:-:S04]  /*66b40*/  IMAD.WIDE.U32 R38, P0, R19, R79, R34 ;  /* 0x0000004f13267225 */ /* 0x000fc80007800022 */
[----:B------:R-:W-:Y:S01]  /*66b50*/  IMAD.X R35, RZ, RZ, RZ, P0 ;  /* 0x000000ffff237224 */ /* 0x000fe200000e06ff */
[----:B------:R-:W-:Y:S01]  /*66b60*/  IADD3 RZ, P0, PT, R37, R38, RZ ;  /* 0x0000002625ff7210 */ /* 0x000fe20007f1e0ff */
[----:B------:R-:W-:Y:S02]  /*66b70*/  IMAD.MOV.U32 R34, RZ, RZ, R39 ;  /* 0x000000ffff227224 */ /* 0x000fe400078e0027 */
[----:B------:R-:W-:-:S04]  /*66b80*/  IMAD.WIDE.U32 R42, R69, R22, RZ ;  /* 0x00000016452a7225 */ /* 0x000fc800078e00ff */
        /* <DEDUP_REMOVED lines=15> */
[----:B------:R-:W-:-:S04]  /*66c80*/  IMAD.WIDE.U32 R44, R76, R22, RZ ;  /* 0x000000164c2c7225 */ /* 0x000fc800078e00ff */
[----:B------:R-:W-:Y:S02]  /*66c90*/  IMAD.MOV.U32 R70, RZ, RZ, R43 ;  /* 0x000000ffff467224 */ /* 0x000fe400078e002b */
[----:B------:R-:W-:-:S04]  /*66ca0*/  IMAD.WIDE.U32 R38, R77, R20, RZ ;  /* 0x000000144d267225 */ /* 0x000fc800078e00ff */
[----:B------:R-:W-:-:S04]  /*66cb0*/  IMAD.WIDE.U32 R48, P6, R21, R77, R48 ;  /* 0x0000004d15307225 */ /* 0x000fc800078c0030 */
[----:B------:R-:W-:-:S04]  /*66cc0*/  IMAD.WIDE.U32 R42, R76, R24, RZ ;  /* 0x000000184c2a7225 */ /* 0x000fc800078e00ff */
[----:B------:R-:W-:Y:S02]  /*66cd0*/  IMAD.X R84, R85, 0x1, R35, P2 ;  /* 0x0000000155547824 */ /* 0x000fe400010e0623 */
[----:B------:R-:W-:Y:S02]  /*66ce0*/  IMAD.X R73, RZ, RZ, RZ, P0 ;  /* 0x000000ffff497224 */ /* 0x000fe400000e06ff */
[----:B------:R-:W-:Y:S02]  /*66cf0*/  IMAD.MOV.U32 R72, RZ, RZ, R47 ;  /* 0x000000ffff487224 */ /* 0x000fe400078e002f */
        /* <DEDUP_REMOVED lines=8> */
[----:B------:R-:W-:-:S04]  /*66d80*/  IMAD.WIDE.U32.X R72, R21, R69, R72, P1 ;  /* 0x0000004515487225 */ /* 0x000fc800008e0448 */
[----:B------:R-:W-:-:S04]  /*66d90*/  IMAD.WIDE.U32 R38, R77, R24, RZ ;  /* 0x000000184d267225 */ /* 0x000fc800078e00ff */
[----:B------:R-:W-:-:S04]  /*66da0*/  IMAD.WIDE.U32 R42, P1, R25, R77, R42 ;  /* 0x0000004d192a7225 */ /* 0x000fc8000782002a */
[----:B------:R-:W-:Y:S01]  /*66db0*/  IMAD.X R35, RZ, RZ, RZ, P5 ;  /* 0x000000ffff237224 */ /* 0x000fe200028e06ff */
[----:B------:R-:W-:Y:S01]  /*66dc0*/  IADD3 RZ, P5, PT, R37, R44, RZ ;  /* 0x0000002c25ff7210 */ /* 0x000fe20007fbe0ff */
[----:B------:R-:W-:Y:S02]  /*66dd0*/  IMAD.MOV.U32 R34, RZ, RZ, R41 ;  /* 0x000000ffff227224 */ /* 0x000fe400078e0029 */
[----:B------:R-:W-:-:S04]  /*66de0*/  IMAD.WIDE.U32.X R70, R23, R69, R70, P3 ;  /* 0x0000004517467225 */ /* 0x000fc800018e0446 */
        /* <DEDUP_REMOVED lines=12> */
[----:B------:R-:W-:-:S04]  /*66eb0*/  IMAD.WIDE.U32.X R36, R21, R76, R36, P4 ;  /* 0x0000004c15247225 */ /* 0x000fc800020e0424 */
[----:B------:R-:W-:-:S04]  /*66ec0*/  IMAD.WIDE.U32 R46, R78, R68, RZ ;  /* 0x000000444e2e7225 */ /* 0x000fc800078e00ff */
[----:B------:R-:W-:-:S04]  /*66ed0*/  IMAD.WIDE.U32 R58, P0, R19, R78, R58 ;  /* 0x0000004e133a7225 */ /* 0x000fc8000780003a */
[----:B------:R-:W-:Y:S01]  /*66ee0*/  IMAD.X R41, RZ, RZ, RZ, P1 ;  /* 0x000000ffff297224 */ /* 0x000fe200008e06ff */
[----:B------:R-:W-:Y:S01]  /*66ef0*/  IADD3 RZ, P1, PT, R47, R58, RZ ;  /* 0x0000003a2fff7210 */ /* 0x000fe20007f3e0ff */
[----:B------:R-:W-:Y:S02]  /*66f00*/  IMAD.MOV.U32 R40, RZ, RZ, R43 ;  /* 0x000000ffff287224 */ /* 0x000fe400078e002b */
[----:B------:R-:W-:-:S04]  /*66f10*/  IMAD.WIDE.U32 R44, R78, R20, RZ ;  /* 0x000000144e2c7225 */ /* 0x000fc800078e00ff */
[----:B------:R-:W-:-:S04]  /*66f20*/  IMAD.WIDE.U32 R60, P4, R21, R78, R60 ;  /* 0x0000004e153c7225 */ /* 0x000fc8000788003c */
[----:B------:R-:W-:-:S04]  /*66f30*/  IMAD.WIDE.U32 R48, R81, R24, RZ ;  /* 0x0000001851307225 */ /* 0x000fc800078e00ff */
[----:B------:R-:W-:-:S04]  /*66f40*/  IMAD.WIDE.U32.X R38, R23, R76, R38, P5 ;  /* 0x0000004c17267225 */ /* 0x000fc800028e0426 */
[----:B------:R-:W-:-:S04]  /*66f50*/  IMAD.WIDE.U32 R42, R78, R22, RZ ;  /* 0x000000164e2a7225 */ /* 0x000fc800078e00ff */
[----:B------:R-:W-:-:S04]  /*66f60*/  IMAD.WIDE.U32 R56, P5, R23, R78, R56 ;  /* 0x0000004e17387225 */ /* 0x000fc800078a0038 */
[----:B------:R-:W-:Y:S01]  /*66f70*/  IMAD.WIDE.U32.X R40, R25, R76, R40, P6 ;  /* 0x0000004c19287225 */ /* 0x000fe200030e0428 */
[----:B------:R-:W-:-:S03]  /*66f80*/  IADD3 RZ, P6, PT, R45, R60, RZ ;  /* 0x0000003c2dff7210 */ /* 0x000fc60007fde0ff */
[----:B------:R-:W-:Y:S02]  /*66f90*/  IMAD.X R51, RZ, RZ, RZ, P4 ;  /* 0x000000ffff337224 */ /* 0x000fe400020e06ff */
[----:B------:R-:W-:Y:S01]  /*66fa0*/  IMAD.X R45, RZ, RZ, RZ, P0 ;  /* 0x000000ffff2d7224 */ /* 0x000fe200000e06ff */
[----:B------:R-:W-:Y:S01]  /*66fb0*/  IADD3 RZ, P0, PT, R43, R56, RZ ;  /* 0x000000382bff7210 */ /* 0x000fe20007f1e0ff */
[----:B------:R-:W-:-:S04]  /*66fc0*/  IMAD.WIDE.U32 R52, R78, R24, RZ ;  /* 0x000000184e347225 */ /* 0x000fc800078e00ff */
[----:B------:R-:W-:-:S04]  /*66fd0*/  IMAD.WIDE.U32 R48, P4, R25, R78, R48 ;  /* 0x0000004e19307225 */ /* 0x000fc80007880030 */
[----:B------:R-:W-:Y:S02]  /*66fe0*/  IMAD.MOV.U32 R44, RZ, RZ, R59 ;  /* 0x000000ffff2c7224 */ /* 0x000fe400078e003b */
[----:B------:R-:W-:-:S04]  /*66ff0*/  IMAD.WIDE.U32 R42, R82, R68, RZ ;  /* 0x00000044522a7225 */ /* 0x000fc800078e00ff */
[----:B------:R-:W-:Y:S01]  /*67000*/  IMAD.WIDE.U32.X R44, R19, R81, R44, P1 ;  /* 0x00000051132c7225 */ /* 0x000fe200008e042c */
[----:B------:R-:W-:-:S03]  /*67010*/  IADD3 RZ, P1, PT, R53, R48, RZ ;  /* 0x0000003035ff7210 */ /* 0x000fc60007f3e0ff */
[----:B------:R-:W-:Y:S02]  /*67020*/  IMAD.MOV.U32 R50, RZ, RZ, R61 ;  /* 0x000000ffff327224 */ /* 0x000fe400078e003d */
[----:B------:R-:W-:-:S04]  /*67030*/  IMAD.WIDE.U32 R52, R82, R20, RZ ;  /* 0x0000001452347225 */ /* 0x000fc800078e00ff */
[----:B------:R-:W-:-:S04]  /*67040*/  IMAD.WIDE.U32 R60, R82, R24, RZ ;  /* 0x00000018523c7225 */ /* 0x000fc800078e00ff */
[----:B------:R-:W-:Y:S02]  /*67050*/  IMAD.X R55, RZ, RZ, RZ, P5 ;  /* 0x000000ffff377224 */ /* 0x000fe400028e06ff */
[----:B------:R-:W-:Y:S02]  /*67060*/  IMAD.X R59, RZ, RZ, RZ, P4 ;  /* 0x000000ffff3b7224 */ /* 0x000fe400020e06ff */
[----:B------:R-:W-:Y:S02]  /*67070*/  IMAD.MOV.U32 R54, RZ, RZ, R57 ;  /* 0x000000ffff367224 */ /* 0x000fe400078e0039 */
[----:B------:R-:W-:Y:S02]  /*67080*/  IMAD.MOV.U32 R58, RZ, RZ, R49 ;  /* 0x000000ffff3a7224 */ /* 0x000fe400078e0031 */
[----:B------:R-:W-:-:S04]  /*67090*/  IMAD.WIDE.U32 R46, R80, R68, RZ ;  /* 0x00000044502e7225 */ /* 0x000fc800078e00ff */
[----:B------:R-:W-:-:S04]  /*670a0*/  IMAD.WIDE.U32 R42, P5, R19, R80, R42 ;  /* 0x00000050132a7225 */ /* 0x000fc800078a002a */
[----:B------:R-:W-:Y:S01]  /*670b0*/  IMAD.WIDE.U32 R56, R82, R22, RZ ;  /* 0x0000001652387225 */ /* 0x000fe200078e00ff */
[----:B------:R-:W-:-:S03]  /*670c0*/  IADD3 RZ, P4, PT, R47, R42, RZ ;  /* 0x0000002a2fff7210 */ /* 0x000fc60007f9e0ff */
[----:B------:R-:W-:-:S04]  /*670d0*/  IMAD.WIDE.U32.X R50, R21, R81, R50, P6 ;  /* 0x0000005115327225 */ /* 0x000fc800030e0432 */
[----:B------:R-:W-:-:S04]  /*670e0*/  IMAD.WIDE.U32.X R58, R25, R81, R58, P1 ;  /* 0x00000051193a7225 */ /* 0x000fc800008e043a */
[----:B------:R-:W-:-:S04]  /*670f0*/  IMAD.WIDE.U32 R64, R80, R20, RZ ;  /* 0x0000001450407225 */ /* 0x000fc800078e00ff */
[----:B------:R-:W-:-:S04]  /*67100*/  IMAD.WIDE.U32 R48, R80, R24, RZ ;  /* 0x0000001850307225 */ /* 0x000fc800078e00ff */
[----:B------:R-:W-:-:S04]  /*67110*/  IMAD.WIDE.U32 R52, P6, R21, R80, R52 ;  /* 0x0000005015347225 */ /* 0x000fc800078c0034 */
        /* <DEDUP_REMOVED lines=14> */
[----:B------:R-:W-:-:S02]  /*67200*/  IMAD R52, R23, R79, RZ ;  /* 0x0000004f17347224 */ /* 0x000fc400078e02ff */
[----:B------:R-:W-:Y:S01]  /*67210*/  IMAD.WIDE.U32 R46, R68, R77, RZ ;  /* 0x0000004d442e7225 */ /* 0x000fe200078e00ff */
[----:B------:R-:W-:-:S03]  /*67220*/  ISETP.GE.U32.AND.EX P0, PT, R84, R85, PT, P0 ;  /* 0x000000555400720c */ /* 0x000fc60003f06100 */
[----:B------:R-:W-:Y:S02]  /*67230*/  IMAD.MOV.U32 R64, RZ, RZ, R53 ;  /* 0x000000ffff407224 */ /* 0x000fe400078e0035 */
[----:B------:R-:W-:Y:S02]  /*67240*/  IMAD R53, R68, R76, R49 ;  /* 0x0000004c44357224 */ /* 0x000fe400078e0231 */
[----:B------:R-:W-:Y:S02]  /*67250*/  IMAD.MOV.U32 R42, RZ, RZ, R57 ;  /* 0x000000ffff2a7224 */ /* 0x000fe400078e0039 */
[----:B------:R-:W-:-:S04]  /*67260*/  IMAD.WIDE.U32 R48, R22, R79, RZ ;  /* 0x0000004f16307225 */ /* 0x000fc800078e00ff */
[----:B------:R-:W-:Y:S02]  /*67270*/  IMAD R57, R22, R69, R52 ;  /* 0x0000004516397224 */ /* 0x000fe400078e0234 */
[----:B------:R-:W-:Y:S01]  /*67280*/  IMAD.WIDE.U32.X R62, R19, R82, R62, P4 ;  /* 0x00000052133e7225 */ /* 0x000fe200020e043e */
[----:B------:R-:W-:-:S03]  /*67290*/  IADD3 R83, P4, PT, R83, R46, RZ ;  /* 0x0000002e53537210 */ /* 0x000fc60007f9e0ff */
[----:B------:R-:W-:Y:S01]  /*672a0*/  IMAD.IADD R52, R47, 0x1, R53 ;  /* 0x000000012f347824 */ /* 0x000fe200078e0235 */
[----:B------:R-:W-:Y:S01]  /*672b0*/  SEL R53, RZ, 0x1, P0 ;  /* 0x00000001ff357807 */ /* 0x000fe20000000000 */
[----:B------:R-:W-:Y:S01]  /*672c0*/  IMAD.IADD R56, R49, 0x1, R57 ;  /* 0x0000000131387824 */ /* 0x000fe200078e0239 */
[----:B------:R-:W-:Y:S01]  /*672d0*/  ISETP.GE.U32.AND P0, PT, R83, R46, PT ;  /* 0x0000002e5300720c */ /* 0x000fe20003f06070 */
[-C--:B------:R-:W-:Y:S02]  /*672e0*/  IMAD R49, R21, R77.reuse, RZ ;  /* 0x0000004d15317224 */ /* 0x080fe400078e02ff */
[-C--:B------:R-:W-:Y:S02]  /*672f0*/  IMAD R57, R23, R77.reuse, RZ ;  /* 0x0000004d17397224 */ /* 0x080fe400078e02ff */
[----:B------:R-:W-:Y:S02]  /*67300*/  IMAD R85, R25, R77, RZ ;  /* 0x0000004d19557224 */ /* 0x000fe400078e02ff */
[----:B------:R-:W-:-:S02]  /*67310*/  IMAD R46, R19, R78, RZ ;  /* 0x0000004e132e7224 */ /* 0x000fc400078e02ff */
[----:B------:R-:W-:-:S04]  /*67320*/  IMAD.WIDE.U32.X R64, R21, R82, R64, P5 ;  /* 0x0000005215407225 */ /* 0x000fc800028e0440 */
[----:B------:R-:W-:Y:S01]  /*67330*/  IMAD.WIDE.U32.X R42, R23, R82, R42, P6 ;  /* 0x00000052172a7225 */ /* 0x000fe200030e042a */
[----:B------:R-:W-:-:S03]  /*67340*/  IADD3 R53, P5, P6, R48, R72, R53 ;  /* 0x0000004830357210 */ /* 0x000fc60007ebe035 */
[-C--:B------:R-:W-:Y:S01]  /*67350*/  IMAD R60, R20, R76.reuse, R49 ;  /* 0x0000004c143c7224 */ /* 0x080fe200078e0231 */
[----:B------:R-:W-:Y:S01]  /*67360*/  IADD3.X R73, PT, PT, R56, R73, RZ, P5, P6 ;  /* 0x0000004938497210 */ /* 0x000fe20002fec4ff */
[----:B------:R-:W-:Y:S02]  /*67370*/  IMAD R57, R22, R76, R57 ;  /* 0x0000004c16397224 */ /* 0x000fe400078e0239 */
[C---:B------:R-:W-:Y:S02]  /*67380*/  IMAD R66, R21.reuse, R78, RZ ;  /* 0x0000004e15427224 */ /* 0x040fe400078e02ff */
[----:B------:R-:W-:Y:S02]  /*67390*/  IMAD R76, R24, R76, R85 ;  /* 0x0000004c184c7224 */ /* 0x000fe400078e0255 */
[----:B------:R-:W-:Y:S02]  /*673a0*/  IMAD R21, R21, R80, RZ ;  /* 0x0000005015157224 */ /* 0x000fe400078e02ff */
[----:B------:R-:W-:-:S02]  /*673b0*/  IMAD R85, R68, R81, R46 ;  /* 0x0000005144557224 */ /* 0x000fc400078e022e */
[C---:B------:R-:W-:Y:S02]  /*673c0*/  IMAD R72, R23.reuse, R78, RZ ;  /* 0x0000004e17487224 */ /* 0x040fe400078e02ff */
[----:B------:R-:W-:Y:S02]  /*673d0*/  IMAD R49, R23, R80, RZ ;  /* 0x0000005017317224 */ /* 0x000fe400078e02ff */
[----:B------:R-:W-:Y:S02]  /*673e0*/  IMAD R46, R25, R78, RZ ;  /* 0x0000004e192e7224 */ /* 0x000fe400078e02ff */
[----:B------:R-:W-:Y:S01]  /*673f0*/  IMAD.X R47, RZ, RZ, RZ, P1 ;  /* 0x000000ffff2f7224 */ /* 0x000fe200008e06ff */
[----:B------:R-:W-:Y:S01]  /*67400*/  ISETP.GE.U32.AND P1, PT, R53, R48, PT ;  /* 0x000000303500720c */ /* 0x000fe20003f26070 */
[C---:B------:R-:W-:Y:S02]  /*67410*/  IMAD R23, R20.reuse, R82, R21 ;  /* 0x0000005214177224 */ /* 0x040fe400078e0215 */
[----:B------:R-:W-:-:S02]  /*67420*/  IMAD R66, R20, R81, R66 ;  /* 0x0000005114427224 */ /* 0x000fc400078e0242 */
[C---:B------:R-:W-:Y:S02]  /*67430*/  IMAD R72, R22.reuse, R81, R72 ;  /* 0x0000005116487224 */ /* 0x040fe400078e0248 */
[----:B------:R-:W-:Y:S02]  /*67440*/  IMAD R21, R22, R82, R49 ;  /* 0x0000005216157224 */ /* 0x000fe400078e0231 */
[----:B------:R-:W-:Y:S02]  /*67450*/  IMAD.MOV.U32 R74, RZ, RZ, R67 ;  /* 0x000000ffff4a7224 */ /* 0x000fe400078e0043 */
[----:B------:R-:W-:Y:S02]  /*67460*/  IMAD R48, R25, R79, RZ ;  /* 0x0000004f19307224 */ /* 0x000fe400078e02ff */
[----:B------:R-:W-:Y:S02]  /*67470*/  IMAD R81, R24, R81, R46 ;  /* 0x0000005118517224 */ /* 0x000fe400078e022e */
[----:B------:R-:W-:-:S02]  /*67480*/  IMAD R49, R19, R79, RZ ;  /* 0x0000004f13317224 */ /* 0x000fc400078e02ff */
[----:B------:R-:W-:Y:S02]  /*67490*/  IMAD.MOV.U32 R46, RZ, RZ, R61 ;  /* 0x000000ffff2e7224 */ /* 0x000fe400078e003d */
[----:B------:R-:W-:Y:S02]  /*674a0*/  IMAD.X R84, R52, 0x1, R84, P4 ;  /* 0x0000000134547824 */ /* 0x000fe400020e0654 */
[----:B------:R-:W-:Y:S02]  /*674b0*/  IMAD R61, R19, R80, RZ ;  /* 0x00000050133d7224 */ /* 0x000fe400078e02ff */
[----:B------:R-:W-:Y:S01]  /*674c0*/  IMAD.WIDE.U32.X R74, R25, R69, R74, P2 ;  /* 0x00000045194a7225 */ /* 0x000fe200010e044a */
[----:B------:R-:W-:-:S03]  /*674d0*/  ISETP.GE.U32.AND.EX P0, PT, R84, R52, PT, P0 ;  /* 0x000000345400720c */ /* 0x000fc60003f06100 */
[-C--:B------:R-:W-:Y:S02]  /*674e0*/  IMAD R19, R24, R69.reuse, R48 ;  /* 0x0000004518137224 */ /* 0x080fe400078e0230 */
[----:B------:R-:W-:Y:S02]  /*674f0*/  IMAD R69, R68, R69, R49 ;  /* 0x0000004544457224 */ /* 0x000fe400078e0231 */
[----:B------:R-:W-:-:S04]  /*67500*/  IMAD.WIDE.U32 R48, R20, R77, RZ ;  /* 0x0000004d14307225 */ /* 0x000fc800078e00ff */
[----:B------:R-:W-:Y:S01]  /*67510*/  IMAD R87, R25, R80, RZ ;  /* 0x0000005019577224 */ /* 0x000fe200078e02ff */
[----:B------:R-:W-:Y:S01]  /*67520*/  IADD3 R53, P2, PT, R53, R48, RZ ;  /* 0x0000003035357210 */ /* 0x000fe20007f5e0ff */
[----:B------:R-:W-:Y:S01]  /*67530*/  IMAD.WIDE.U32.X R46, R25, R82, R46, P3 ;  /* 0x00000052192e7225 */ /* 0x000fe200018e042e */
[----:B------:R-:W-:Y:S02]  /*67540*/  SEL R25, RZ, 0x1, P0 ;  /* 0x00000001ff197807 */ /* 0x000fe40000000000 */
[----:B------:R-:W-:Y:S01]  /*67550*/  ISETP.GE.U32.AND P0, PT, R53, R48, PT ;  /* 0x000000303500720c */ /* 0x000fe20003f06070 */
[----:B------:R-:W-:Y:S01]  /*67560*/  IMAD.IADD R60, R49, 0x1, R60 ;  /* 0x00000001313c7824 */ /* 0x000fe200078e023c */
[----:B------:R-:W-:Y:S01]  /*67570*/  IADD3 R25, P3, P5, R53, R34, R25 ;  /* 0x0000002235197210 */ /* 0x000fe20007d7e019 */
[----:B------:R-:W-:-:S04]  /*67580*/  IMAD.WIDE.U32 R48, R68, R78, RZ ;  /* 0x0000004e44307225 */ /* 0x000fc800078e00ff */
[----:B------:R-:W-:Y:S01]  /*67590*/  IMAD.X R67, R60, 0x1, R73, P2 ;  /* 0x000000013c437824 */ /* 0x000fe200010e0649 */
[----:B------:R-:W-:Y:S01]  /*675a0*/  ISETP.GE.U32.AND.EX P2, PT, R73, R56, PT, P1 ;  /* 0x000000384900720c */ /* 0x000fe20003f46110 */
[----:B------:R-:W-:Y:S01]  /*675b0*/  IMAD.IADD R85, R49, 0x1, R85 ;  /* 0x0000000131557824 */ /* 0x000fe200078e0255 */
[----:B------:R-:W-:Y:S01]  /*675c0*/  ISETP.GE.U32.AND P1, PT, R25, R53, PT ;  /* 0x000000351900720c */ /* 0x000fe20003f26070 */
[----:B------:R-:W-:Y:S01]  /*675d0*/  IMAD.WIDE.U32 R52, R24, R79, RZ ;  /* 0x0000004f18347225 */ /* 0x000fe200078e00ff */
[----:B------:R-:W-:Y:S02]  /*675e0*/  SEL R73, RZ, 0x1, P2 ;  /* 0x00000001ff497807 */ /* 0x000fe40001000000 */
[----:B------:R-:W-:Y:S01]  /*675f0*/  IADD3.X R56, PT, PT, R67, R35, RZ, P3, P5 ;  /* 0x0000002343387210 */ /* 0x000fe20001fea4ff */
[----:B------:R-:W-:Y:S01]  /*67600*/  IMAD.WIDE.U32 R34, R22, R77, RZ ;  /* 0x0000004d16227225 */ /* 0x000fe200078e00ff */
[----:B------:R-:W-:Y:S02]  /*67610*/  IADD3 R25, P4, PT, R25, R48, RZ ;  /* 0x0000003019197210 */ /* 0x000fe40007f9e0ff */
[----:B------:R-:W-:Y:S01]  /*67620*/  IADD3 R73, P5, P3, R52, R70, R73 ;  /* 0x0000004634497210 */ /* 0x000fe20007bbe049 */
[----:B------:R-:W-:Y:S01]  /*67630*/  IMAD.IADD R70, R53, 0x1, R19 ;  /* 0x0000000135467824 */ /* 0x000fe200078e0213 */
[----:B------:R-:W-:Y:S01]  /*67640*/  ISETP.GE.U32.AND.EX P0, PT, R67, R60, PT, P0 ;  /* 0x0000003c4300720c */ /* 0x000fe20003f06100 */
[-C--:B------:R-:W-:Y:S01]  /*67650*/  IMAD R61, R68, R82.reuse, R61 ;  /* 0x00000052443d7224 */ /* 0x080fe200078e023d */
[----:B------:R-:W-:Y:S01]  /*67660*/  ISETP.GE.U32.AND.EX P6, PT, R56, R67, PT, P1 ;  /* 0x000000433800720c */ /* 0x000fe20003fc6110 */
[----:B------:R-:W-:Y:S01]  /*67670*/  IMAD R82, R24, R82, R87 ;  /* 0x0000005218527224 */ /* 0x000fe200078e0257 */
[----:B------:R-:W-:Y:S01]  /*67680*/  ISETP.GE.U32.AND P2, PT, R25, R48, PT ;  /* 0x000000301900720c */ /* 0x000fe20003f46070 */
[----:B------:R-:W-:Y:S01]  /*67690*/  IMAD.X R48, R85, 0x1, R56, P4 ;  /* 0x0000000155307824 */ /* 0x000fe200020e0638 */
[----:B------:R-:W-:-:S02]  /*676a0*/  SEL R56, RZ, 0x1, P0 ;  /* 0x00000001ff387807 */ /* 0x000fc40000000000 */
[----:B------:R-:W-:Y:S02]  /*676b0*/  SEL R49, RZ, 0x1, P6 ;  /* 0x00000001ff317807 */ /* 0x000fe40003000000 */
[----:B------:R-:W-:Y:S02]  /*676c0*/  IADD3.X R71, PT, PT, R70, R71, RZ, P5, P3 ;  /* 0x0000004746477210 */ /* 0x000fe40002fe64ff */
[----:B------:R-:W-:Y:S01]  /*676d0*/  ISETP.GE.U32.AND P1, PT, R73, R52, PT ;  /* 0x000000344900720c */ /* 0x000fe20003f26070 */
[----:B------:R-:W-:Y:S01]  /*676e0*/  IMAD.IADD R52, R35, 0x1, R57 ;  /* 0x0000000123347824 */ /* 0x000fe200078e0239 */
[----:B------:R-:W-:Y:S02]  /*676f0*/  IADD3 R19, P3, PT, R73, R34, RZ ;  /* 0x0000002249137210 */ /* 0x000fe40007f7e0ff */
[----:B------:R-:W-:Y:S02]  /*67700*/  IADD3 R56, P5, P6, R49, R36, R56 ;  /* 0x0000002431387210 */ /* 0x000fe40007ebe038 */
[----:B------:R-:W-:Y:S01]  /*67710*/  ISETP.GE.U32.AND.EX P4, PT, R71, R70, PT, P1 ;  /* 0x000000464700720c */ /* 0x000fe20003f86110 */
[----:B------:R-:W-:Y:S01]  /*67720*/  IMAD.X R57, R52, 0x1, R71, P3 ;  /* 0x0000000134397824 */ /* 0x000fe200018e0647 */
[----:B------:R-:W-:-:S02]  /*67730*/  ISETP.GE.U32.AND.EX P0, PT, R48, R85, PT, P2 ;  /* 0x000000553000720c */ /* 0x000fc40003f06120 */
[C---:B------:R-:W-:Y:S01]  /*67740*/  ISETP.GE.U32.AND P2, PT, R19.reuse, R34, PT ;  /* 0x000000221300720c */ /* 0x040fe20003f46070 */
[----:B------:R-:W-:Y:S01]  /*67750*/  IMAD.WIDE.U32 R34, R20, R78, RZ ;  /* 0x0000004e14227225 */ /* 0x000fe200078e00ff */
[----:B------:R-:W-:Y:S02]  /*67760*/  IADD3.X R60, PT, PT, RZ, R37, RZ, P5, P6 ;  /* 0x00000025ff3c7210 */ /* 0x000fe40002fec4ff */
[----:B------:R-:W-:Y:S01]  /*67770*/  IADD3 R53, P3, PT, R19, R56, RZ ;  /* 0x0000003813357210 */ /* 0x000fe20007f7e0ff */
[----:B------:R-:W-:Y:S01]  /*67780*/  IMAD.WIDE.U32 R36, R24, R77, RZ ;  /* 0x0000004d18247225 */ /* 0x000fe200078e00ff */
[----:B------:R-:W-:Y:S02]  /*67790*/  SEL R67, RZ, 0x1, P4 ;  /* 0x00000001ff437807 */ /* 0x000fe40002000000 */
[----:B------:R-:W-:Y:S01]  /*677a0*/  ISETP.GE.U32.AND.EX P1, PT, R57, R52, PT, P2 ;  /* 0x000000343900720c */ /* 0x000fe20003f26120 */
[----:B------:R-:W-:Y:S01]  /*677b0*/  IMAD.IADD R49, R37, 0x1, R76 ;  /* 0x0000000125317824 */ /* 0x000fe200078e024c */
[----:B------:R-:W-:Y:S01]  /*677c0*/  ISETP.GE.U32.AND P2, PT, R53, R19, PT ;  /* 0x000000133500720c */ /* 0x000fe20003f46070 */
[----:B------:R-:W-:Y:S01]  /*677d0*/  IMAD.X R56, R57, 0x1, R60, P3 ;  /* 0x0000000139387824 */ /* 0x000fe200018e063c */
[----:B------:R-:W-:Y:S01]  /*677e0*/  IADD3 R19, P4, P6, R36, R74, R67 ;  /* 0x0000004a24137210 */ /* 0x000fe20007e9e043 */
[----:B------:R-:W-:Y:S01]  /*677f0*/  IMAD.IADD R35, R35, 0x1, R66 ;  /* 0x0000000123237824 */ /* 0x000fe200078e0242 */
[----:B------:R-:W-:-:S02]  /*67800*/  IADD3 R53, P5, PT, R53, R34, RZ ;  /* 0x0000002235357210 */ /* 0x000fc40007fbe0ff */
[----:B------:R-:W-:Y:S02]  /*67810*/  ISETP.GE.U32.AND P3, PT, R19, R36, PT ;  /* 0x000000241300720c */ /* 0x000fe40003f66070 */
[----:B------:R-:W-:Y:S01]  /*67820*/  IADD3.X R74, PT, PT, R49, R75, RZ, P4, P6 ;  /* 0x0000004b314a7210 */ /* 0x000fe200027ec4ff */
[----:B------:R-:W-:Y:S01]  /*67830*/  IMAD.X R52, R35, 0x1, R56, P5 ;  /* 0x0000000123347824 */ /* 0x000fe200028e0638 */
[----:B------:R-:W-:Y:S02]  /*67840*/  SEL R37, RZ, 0x1, P0 ;  /* 0x00000001ff257807 */ /* 0x000fe40000000000 */
[----:B------:R-:W-:Y:S02]  /*67850*/  ISETP.GE.U32.AND P4, PT, R53, R34, PT ;  /* 0x000000223500720c */ /* 0x000fe40003f86070 */
[----:B------:R-:W-:Y:S02]  /*67860*/  ISETP.GE.U32.AND.EX P2, PT, R56, R57, PT, P2 ;  /* 0x000000393800720c */ /* 0x000fe40003f46120 */
[----:B------:R-:W-:-:S02]  /*67870*/  ISETP.GE.U32.AND.EX P0, PT, R74, R49, PT, P3 ;  /* 0x000000314a00720c */ /* 0x000fc40003f06130 */
[----:B------:R-:W-:Y:S02]  /*67880*/  IADD3 R37, P3, P5, R53, R44, R37 ;  /* 0x0000002c35257210 */ /* 0x000fe40007d7e025 */
[----:B------:R-:W-:Y:S01]  /*67890*/  ISETP.GE.U32.AND.EX P4, PT, R52, R35, PT, P4 ;  /* 0x000000233400720c */ /* 0x000fe20003f86140 */
[----:B------:R-:W-:Y:S01]  /*678a0*/  IMAD.WIDE.U32 R34, R68, R80, RZ ;  /* 0x0000005044227225 */ /* 0x000fe200078e00ff */
[----:B------:R-:W-:Y:S02]  /*678b0*/  SEL R44, RZ, 0x1, P1 ;  /* 0x00000001ff2c7807 */ /* 0x000fe40000800000 */
[----:B------:R-:W-:Y:S02]  /*678c0*/  SEL R57, RZ, 0x1, P2 ;  /* 0x00000001ff397807 */ /* 0x000fe40001000000 */
[----:B------:R-:W-:Y:S02]  /*678d0*/  IADD3.X R49, PT, PT, R52, R45, RZ, P3, P5 ;  /* 0x0000002d34317210 */ /* 0x000fe40001fea4ff */
[----:B------:R-:W-:-:S02]  /*678e0*/  ISETP.GE.U32.AND P2, PT, R37, R53, PT ;  /* 0x000000352500720c */ /* 0x000fc40003f46070 */
[----:B------:R-:W-:Y:S01]  /*678f0*/  IADD3 R44, P3, P6, R57, R38, R44 ;  /* 0x00000026392c7210 */ /* 0x000fe20007e7e02c */
[----:B------:R-:W-:Y:S01]  /*67900*/  IMAD.IADD R38, R35, 0x1, R61 ;  /* 0x0000000123267824 */ /* 0x000fe200078e023d */
[----:B------:R-:W-:Y:S01]  /*67910*/  IADD3 R45, P5, PT, R37, R34, RZ ;  /* 0x00000022252d7210 */ /* 0x000fe20007fbe0ff */
[----:B------:R-:W-:Y:S01]  /*67920*/  IMAD.WIDE.U32 R36, R22, R78, RZ ;  /* 0x0000004e16247225 */ /* 0x000fe200078e00ff */
[----:B------:R-:W-:Y:S02]  /*67930*/  ISETP.GE.U32.AND.EX P2, PT, R49, R52, PT, P2 ;  /* 0x000000343100720c */ /* 0x000fe40003f46120 */
[----:B------:R-:W-:Y:S01]  /*67940*/  IADD3.X R53, PT, PT, RZ, R39, RZ, P3, P6 ;  /* 0x00000027ff357210 */ /* 0x000fe20001fec4ff */
[----:B------:R-:W-:Y:S01]  /*67950*/  IMAD.IADD R72, R37, 0x1, R72 ;  /* 0x0000000125487824 */ /* 0x000fe200078e0248 */
[----:B------:R-:W-:Y:S01]  /*67960*/  IADD3 R44, P3, PT, R19, R44, RZ ;  /* 0x0000002c132c7210 */ /* 0x000fe20007f7e0ff */
[----:B------:R-:W-:Y:S01]  /*67970*/  IMAD.X R37, R38, 0x1, R49, P5 ;  /* 0x0000000126257824 */ /* 0x000fe200028e0631 */
[----:B------:R-:W-:-:S02]  /*67980*/  ISETP.GE.U32.AND P1, PT, R45, R34, PT ;  /* 0x000000222d00720c */ /* 0x000fc40003f26070 */
[----:B------:R-:W-:Y:S01]  /*67990*/  SEL R34, RZ, 0x1, P4 ;  /* 0x00000001ff227807 */ /* 0x000fe20002000000 */
[----:B------:R-:W-:Y:S01]  /*679a0*/  IMAD.X R53, R74, 0x1, R53, P3 ;  /* 0x000000014a357824 */ /* 0x000fe200018e0635 */
[----:B------:R-:W-:Y:S02]  /*679b0*/  SEL R35, RZ, 0x1, P2 ;  /* 0x00000001ff237807 */ /* 0x000fe40001000000 */
[C---:B------:R-:W-:Y:S02]  /*679c0*/  ISETP.GE.U32.AND P3, PT, R44.reuse, R19, PT ;  /* 0x000000132c00720c */ /* 0x040fe40003f66070 */
[----:B------:R-:W-:Y:S02]  /*679d0*/  IADD3 R34, P4, P5, R35, R50, R34 ;  /* 0x0000003223227210 */ /* 0x000fe40007d9e022 */
[----:B------:R-:W-:Y:S02]  /*679e0*/  IADD3 R39, P2, PT, R44, R36, RZ ;  /* 0x000000242c277210 */ /* 0x000fe40007f5e0ff */
[----:B------:R-:W-:-:S02]  /*679f0*/  ISETP.GE.U32.AND.EX P3, PT, R53, R74, PT, P3 ;  /* 0x0000004a3500720c */ /* 0x000fc40003f66130 */
[----:B------:R-:W-:Y:S01]  /*67a00*/  IADD3.X R50, PT, PT, RZ, R51, RZ, P4, P5 ;  /* 0x00000033ff327210 */ /* 0x000fe200027ea4ff */
[----:B------:R-:W-:Y:S01]  /*67a10*/  IMAD.X R49, R72, 0x1, R53, P2 ;  /* 0x0000000148317824 */ /* 0x000fe200010e0635 */
[C---:B------:R-:W-:Y:S01]  /*67a20*/  IADD3 R19, P4, PT, R39.reuse, R34, RZ ;  /* 0x0000002227137210 */ /* 0x040fe20007f9e0ff */
[----:B------:R-:W-:Y:S01]  /*67a30*/  IMAD.WIDE.U32 R34, R20, R80, RZ ;  /* 0x0000005014227225 */ /* 0x000fe200078e00ff */
[----:B------:R-:W-:Y:S02]  /*67a40*/  ISETP.GE.U32.AND P2, PT, R39, R36, PT ;  /* 0x000000242700720c */ /* 0x000fe40003f46070 */
[----:B------:R-:W-:Y:S01]  /*67a50*/  SEL R36, RZ, 0x1, P0 ;  /* 0x00000001ff247807 */ /* 0x000fe20000000000 */
[----:B------:R-:W-:Y:S01]  /*67a60*/  IMAD.X R20, R49, 0x1, R50, P4 ;  /* 0x0000000131147824 */ /* 0x000fe200020e0632 */
[----:B------:R-:W-:Y:S02]  /*67a70*/  SEL R51, RZ, 0x1, P3 ;  /* 0x00000001ff337807 */ /* 0x000fe40001800000 */
[----:B------:R-:W-:-:S02]  /*67a80*/  ISETP.GE.U32.AND.EX P1, PT, R37, R38, PT, P1 ;  /* 0x000000262500720c */ /* 0x000fc40003f26110 */
[----:B------:R-:W-:Y:S01]  /*67a90*/  ISETP.GE.U32.AND P0, PT, R19, R39, PT ;  /* 0x000000271300720c */ /* 0x000fe20003f06070 */
[----:B------:R-:W-:Y:S01]  /*67aa0*/  IMAD.IADD R39, R35, 0x1, R23 ;  /* 0x0000000123277824 */ /* 0x000fe200078e0217 */
[----:B------:R-:W-:Y:S02]  /*67ab0*/  IADD3 R19, P3, PT, R19, R34, RZ ;  /* 0x0000002213137210 */ /* 0x000fe40007f7e0ff */
[----:B------:R-:W-:Y:S02]  /*67ac0*/  IADD3 R51, P4, P5, R51, R40, R36 ;  /* 0x0000002833337210 */ /* 0x000fe40007d9e024 */
[----:B------:R-:W-:Y:S02]  /*67ad0*/  SEL R23, RZ, 0x1, P1 ;  /* 0x00000001ff177807 */ /* 0x000fe40000800000 */
[----:B------:R-:W-:Y:S02]  /*67ae0*/  ISETP.GE.U32.AND.EX P2, PT, R49, R72, PT, P2 ;  /* 0x000000483100720c */ /* 0x000fe40003f46120 */
[----:B------:R-:W-:Y:S01]  /*67af0*/  ISETP.GE.U32.AND.EX P1, PT, R20, R49, PT, P0 ;  /* 0x000000311400720c */ /* 0x000fe20003f26100 */
[----:B------:R-:W-:Y:S01]  /*67b00*/  IMAD.X R20, R39, 0x1, R20, P3 ;  /* 0x0000000127147824 */ /* 0x000fe200018e0614 */
[----:B------:R-:W-:-:S02]  /*67b10*/  IADD3.X R49, PT, PT, RZ, R41, RZ, P4, P5 ;  /* 0x00000029ff317210 */ /* 0x000fc400027ea4ff */
[C---:B------:R-:W-:Y:S01]  /*67b20*/  ISETP.GE.U32.AND P6, PT, R19.reuse, R34, PT ;  /* 0x000000221300720c */ /* 0x040fe20003fc6070 */
[----:B------:R-:W-:Y:S01]  /*67b30*/  IMAD.WIDE.U32 R34, R24, R78, RZ ;  /* 0x0000004e18227225 */ /* 0x000fe200078e00ff */
[----:B------:R-:W-:Y:S02]  /*67b40*/  IADD3 R23, P3, P4, R19, R62, R23 ;  /* 0x0000003e13177210 */ /* 0x000fe40007c7e017 */
[----:B------:R-:W-:Y:S01]  /*67b50*/  SEL R38, RZ, 0x1, P2 ;  /* 0x00000001ff267807 */ /* 0x000fe20001000000 */
[----:B------:R-:W-:Y:S01]  /*67b60*/  IMAD.IADD R44, R35, 0x1, R81 ;  /* 0x00000001232c7824 */ /* 0x000fe200078e0251 */
[----:B------:R-:W-:Y:S02]  /*67b70*/  SEL R41, RZ, 0x1, P1 ;  /* 0x00000001ff297807 */ /* 0x000fe40000800000 */
[----:B------:R-:W-:Y:S02]  /*67b80*/  IADD3.X R63, PT, PT, R20, R63, RZ, P3, P4 ;  /* 0x0000003f143f7210 */ /* 0x000fe40001fe84ff */
[----:B------:R-:W-:-:S02]  /*67b90*/  ISETP.GE.U32.AND P2, PT, R23, R19, PT ;  /* 0x000000131700720c */ /* 0x000fc40003f46070 */
[----:B------:R-:W-:Y:S02]  /*67ba0*/  IADD3 R36, P5, PT, R51, R34, RZ ;  /* 0x0000002233247210 */ /* 0x000fe40007fbe0ff */
[----:B------:R-:W-:Y:S02]  /*67bb0*/  IADD3 R41, P3, P4, R41, R54, R38 ;  /* 0x0000003629297210 */ /* 0x000fe40007c7e026 */
[----:B------:R-:W-:Y:S01]  /*67bc0*/  ISETP.GE.U32.AND.EX P0, PT, R20, R39, PT, P6 ;  /* 0x000000271400720c */ /* 0x000fe20003f06160 */
[----:B------:R-:W-:Y:S01]  /*67bd0*/  IMAD.X R49, R44, 0x1, R49, P5 ;  /* 0x000000012c317824 */ /* 0x000fe200028e0631 */
[C---:B------:R-:W-:Y:S01]  /*67be0*/  ISETP.GE.U32.AND.EX P2, PT, R63.reuse, R20, PT, P2 ;  /* 0x000000143f00720c */ /* 0x040fe20003f46120 */
[----:B------:R-:W-:Y:S01]  /*67bf0*/  IMAD.WIDE.U32 R38, R63, 0x3d1, RZ ;  /* 0x000003d13f267825 */ /* 0x000fe200078e00ff */
[----:B------:R-:W-:Y:S02]  /*67c00*/  IADD3.X R54, PT, PT, RZ, R55, RZ, P3, P4 ;  /* 0x00000037ff367210 */ /* 0x000fe40001fe84ff */
[----:B------:R-:W-:Y:S01]  /*67c10*/  ISETP.GE.U32.AND P1, PT, R36, R34, PT ;  /* 0x000000222400720c */ /* 0x000fe20003f26070 */
[----:B------:R-:W-:Y:S01]  /*67c20*/  IMAD.WIDE.U32 R34, R22, R80, RZ ;  /* 0x0000005016227225 */ /* 0x000fe200078e00ff */
[----:B------:R-:W-:-:S02]  /*67c30*/  IADD3 R41, P3, PT, R36, R41, RZ ;  /* 0x0000002924297210 */ /* 0x000fc40007f7e0ff */
[----:B------:R-:W-:Y:S01]  /*67c40*/  SEL R40, RZ, 0x1, P0 ;  /* 0x00000001ff287807 */ /* 0x000fe20000000000 */
[----:B------:R-:W-:Y:S01]  /*67c50*/  IMAD.WIDE.U32 R80, R24, R80, RZ ;  /* 0x0000005018507225 */ /* 0x000fe200078e00ff */
[----:B------:R-:W-:Y:S02]  /*67c60*/  SEL R19, RZ, 0x1, P2 ;  /* 0x00000001ff137807 */ /* 0x000fe40001000000 */
[----:B------:R-:W-:Y:S01]  /*67c70*/  ISETP.GE.U32.AND P2, PT, R41, R36, PT ;  /* 0x000000242900720c */ /* 0x000fe20003f46070 */
[C---:B------:R-:W-:Y:S01]  /*67c80*/  IMAD.X R36, R49.reuse, 0x1, R54, P3 ;  /* 0x0000000131247824 */ /* 0x040fe200018e0636 */
[----:B------:R-:W-:Y:S01]  /*67c90*/  ISETP.GE.U32.AND.EX P0, PT, R49, R44, PT, P1 ;  /* 0x0000002c3100720c */ /* 0x000fe20003f06110 */
[----:B------:R-:W-:Y:S01]  /*67ca0*/  IMAD.WIDE.U32 R38, P1, R23, 0x1, R38 ;  /* 0x0000000117267825 */ /* 0x000fe20007820026 */
[----:B------:R-:W-:Y:S02]  /*67cb0*/  IADD3 R40, P5, P6, R19, R64, R40 ;  /* 0x0000004013287210 */ /* 0x000fe40007ebe028 */
[----:B------:R-:W-:Y:S01]  /*67cc0*/  IADD3 R19, P4, PT, R41, R34, RZ ;  /* 0x0000002229137210 */ /* 0x000fe20007f9e0ff */
[----:B------:R-:W-:Y:S01]  /*67cd0*/  IMAD.WIDE.U32 R22, R23, 0x3d1, RZ ;  /* 0x000003d117167825 */ /* 0x000fe200078e00ff */
[----:B------:R-:W-:-:S02]  /*67ce0*/  ISETP.GE.U32.AND.EX P2, PT, R36, R49, PT, P2 ;  /* 0x000000312400720c */ /* 0x000fc40003f46120 */
[----:B------:R-:W-:Y:S01]  /*67cf0*/  IADD3.X R51, PT, PT, RZ, R65, RZ, P5, P6 ;  /* 0x00000041ff337210 */ /* 0x000fe20002fec4ff */
[----:B------:R-:W-:Y:S01]  /*67d00*/  IMAD.IADD R41, R35, 0x1, R21 ;  /* 0x0000000123297824 */ /* 0x000fe200078e0215 */
[----:B------:R-:W-:Y:S01]  /*67d10*/  IADD3 R23, P3, PT, R23, R38, RZ ;  /* 0x0000002617177210 */ /* 0x000fe20007f7e0ff */
[----:B------:R-:W-:Y:S01]  /*67d20*/  IMAD.X R35, RZ, RZ, RZ, P1 ;  /* 0x000000ffff237224 */ /* 0x000fe200008e06ff */
[----:B------:R-:W-:Y:S01]  /*67d30*/  ISETP.GE.U32.AND P1, PT, R19, R34, PT ;  /* 0x000000221300720c */ /* 0x000fe20003f26070 */
[----:B------:R-:W-:Y:S01]  /*67d40*/  IMAD.X R36, R41, 0x1, R36, P4 ;  /* 0x0000000129247824 */ /* 0x000fe200020e0624 */
[----:B------:R-:W-:Y:S01]  /*67d50*/  IADD3 R49, P4, PT, R19, R40, RZ ;  /* 0x0000002813317210 */ /* 0x000fe20007f9e0ff */
[----:B------:R-:W-:Y:S01]  /*67d60*/  IMAD.WIDE.U32 R20, R68, R79, R22 ;  /* 0x0000004f44147225 */ /* 0x000fe200078e0016 */
[----:B------:R-:W-:Y:S02]  /*67d70*/  SEL R38, RZ, 0x1, P0 ;  /* 0x00000001ff267807 */ /* 0x000fe40000000000 */
[----:B------:R-:W-:Y:S01]  /*67d80*/  SEL R53, RZ, 0x1, P2 ;  /* 0x00000001ff357807 */ /* 0x000fe20001000000 */
[C---:B------:R-:W-:Y:S01]  /*67d90*/  IMAD.X R51, R36.reuse, 0x1, R51, P4 ;  /* 0x0000000124337824 */ /* 0x040fe200020e0633 */
[----:B------:R-:W-:Y:S01]  /*67da0*/  ISETP.GE.U32.AND P0, PT, R49, R19, PT ;  /* 0x000000133100720c */ /* 0x000fe20003f06070 */
[----:B------:R-:W-:Y:S01]  /*67db0*/  IMAD.IADD R69, R21, 0x1, R69 ;  /* 0x0000000115457824 */ /* 0x000fe200078e0245 */
[----:B------:R-:W-:Y:S01]  /*67dc0*/  ISETP.GE.U32.AND.EX P1, PT, R36, R41, PT, P1 ;  /* 0x000000292400720c */ /* 0x000fe20003f26110 */
[----:B------:R-:W-:Y:S01]  /*67dd0*/  IMAD.WIDE.U32 R40, R51, 0x3d1, RZ ;  /* 0x000003d133287825 */ /* 0x000fe200078e00ff */
[----:B------:R-:W-:-:S02]  /*67de0*/  IADD3 R53, P4, P5, R53, R58, R38 ;  /* 0x0000003a35357210 */ /* 0x000fc40007d9e026 */
[----:B------:R-:W-:Y:S01]  /*67df0*/  ISETP.GE.U32.AND P2, PT, R20, R22, PT ;  /* 0x000000161400720c */ /* 0x000fe20003f46070 */
[----:B------:R-:W-:Y:S01]  /*67e00*/  IMAD.MOV.U32 R34, RZ, RZ, R39 ;  /* 0x000000ffff227224 */ /* 0x000fe200078e0027 */
[----:B------:R-:W-:Y:S01]  /*67e10*/  ISETP.GE.U32.AND.EX P0, PT, R51, R36, PT, P0 ;  /* 0x000000243300720c */ /* 0x000fe20003f06100 */
[----:B------:R-:W-:Y:S01]  /*67e20*/  IMAD.WIDE.U32 R38, R49, 0x3d1, RZ ;  /* 0x000003d131267825 */ /* 0x000fe200078e00ff */
[----:B------:R-:W-:Y:S02]  /*67e30*/  IADD3.X R58, PT, PT, RZ, R59, RZ, P4, P5 ;  /* 0x0000003bff3a7210 */ /* 0x000fe400027ea4ff */
[----:B------:R-:W-:Y:S01]  /*67e40*/  ISETP.GE.U32.AND.EX P2, PT, R69, R23, PT, P2 ;  /* 0x000000174500720c */ /* 0x000fe20003f46120 */
[----:B------:R-:W-:Y:S01]  /*67e50*/  IMAD.WIDE.U32.X R34, R63, 0x1, R34, P3 ;  /* 0x000000013f227825 */ /* 0x000fe200018e0422 */
[----:B------:R-:W-:Y:S02]  /*67e60*/  SEL R21, RZ, 0x1, P1 ;  /* 0x00000001ff157807 */ /* 0x000fe40000800000 */
[----:B------:R-:W-:Y:S01]  /*67e70*/  SEL R19, RZ, 0x1, P0 ;  /* 0x00000001ff137807 */ /* 0x000fe20000000000 */
[----:B------:R-:W-:Y:S01]  /*67e80*/  IMAD.WIDE.U32 R22, P4, R49, 0x1, R40 ;  /* 0x0000000131167825 */ /* 0x000fe20007880028 */
[----:B------:R-:W-:-:S02]  /*67e90*/  IADD3 R24, P3, PT, R53, R80, RZ ;  /* 0x0000005035187210 */ /* 0x000fc40007f7e0ff */
[----:B------:R-:W-:Y:S01]  /*67ea0*/  IADD3 R41, P0, P6, R19, R42, R21 ;  /* 0x0000002a13297210 */ /* 0x000fe20007e1e015 */
[----:B------:R-:W-:Y:S01]  /*67eb0*/  IMAD.IADD R49, R81, 0x1, R82 ;  /* 0x0000000151317824 */ /* 0x000fe200078e0252 */
[----:B------:R-:W-:Y:S02]  /*67ec0*/  IADD3 R83, P5, PT, R83, R38, RZ ;  /* 0x0000002653537210 */ /* 0x000fe40007fbe0ff */
[C---:B------:R-:W-:Y:S01]  /*67ed0*/  ISETP.GE.U32.AND P1, PT, R24.reuse, R80, PT ;  /* 0x000000501800720c */ /* 0x040fe20003f26070 */
[----:B------:R-:W-:Y:S01]  /*67ee0*/  IMAD.X R40, R49, 0x1, R58, P3 ;  /* 0x0000000131287824 */ /* 0x000fe200018e063a */
[----:B------:R-:W-:Y:S01]  /*67ef0*/  IADD3 R22, P3, PT, R39, R22, RZ ;  /* 0x0000001627167210 */ /* 0x000fe20007f7e0ff */
[----:B------:R-:W-:Y:S01]  /*67f00*/  IMAD.X R39, RZ, RZ, RZ, P4 ;  /* 0x000000ffff277224 */ /* 0x000fe200020e06ff */
[----:B------:R-:W-:Y:S02]  /*67f10*/  IADD3.X R43, PT, PT, RZ, R43, RZ, P0, P6 ;  /* 0x0000002bff2b7210 */ /* 0x000fe400007ec4ff */
[----:B------:R-:W-:Y:S01]  /*67f20*/  IADD3 R41, P4, PT, R24, R41, RZ ;  /* 0x0000002918297210 */ /* 0x000fe20007f9e0ff */
[----:B------:R-:W-:Y:S01]  /*67f30*/  IMAD.X R21, R22, 0x1, R84, P5 ;  /* 0x0000000116157824 */ /* 0x000fe200028e0654 */
[----:B------:R-:W-:-:S02]  /*67f40*/  SEL R19, RZ, 0x1, P2 ;  /* 0x00000001ff137807 */ /* 0x000fc40001000000 */
[C---:B------:R-:W-:Y:S01]  /*67f50*/  ISETP.GE.U32.AND.EX P1, PT, R40.reuse, R49, PT, P1 ;  /* 0x000000312800720c */ /* 0x040fe20003f26110 */
[----:B------:R-:W-:Y:S01]  /*67f60*/  IMAD.X R49, R40, 0x1, R43, P4 ;  /* 0x0000000128317824 */ /* 0x000fe200020e062b */
[----:B------:R-:W-:Y:S02]  /*67f70*/  IADD3 R19, P5, P6, R83, R34, R19 ;  /* 0x0000002253137210 */ /* 0x000fe40007ebe013 */
[----:B------:R-:W-:Y:S02]  /*67f80*/  ISETP.GE.U32.AND P2, PT, R41, R24, PT ;  /* 0x000000182900720c */ /* 0x000fe40003f46070 */
        /* <DEDUP_REMOVED lines=18> */
[----:B------:R-:W-:Y:S01]  /*680b0*/  IADD3 R21, P0, PT, R25, R22, RZ ;  /* 0x0000001619157210 */ /* 0x000fe20007f1e0ff */
[----:B------:R-:W-:Y:S01]  /*680c0*/  IMAD.X R25, RZ, RZ, RZ, P1 ;  /* 0x000000ffff197224 */ /* 0x000fe200008e06ff */
[----:B------:R-:W-:-:S02]  /*680d0*/  IADD3 R34, P2, PT, R23, R34, RZ ;  /* 0x0000002217227210 */ /* 0x000fc40007f5e0ff */
        /* <DEDUP_REMOVED lines=76> */
.L_x_346:
        /* <DEDUP_REMOVED lines=12> */
.L_x_347:
        /* <DEDUP_REMOVED lines=12> */
.L_x_348:
[----:B------:R-:W0:Y:S01]  /*68720*/  LDCU.64 UR18, c[0x3][0x628] ;  /* 0x00c0c500ff1277ac */ /* 0x000e220008000a00 */
[----:B------:R-:W1:Y:S01]  /*68730*/  LDCU.64 UR24, c[0x3][0x640] ;  /* 0x00c0c800ff1877ac */ /* 0x000e620008000a00 */
[----:B------:R-:W2:Y:S01]  /*68740*/  LDCU.128 UR20, c[0x3][0x630] ;  /* 0x00c0c600ff1477ac */ /* 0x000ea20008000c00 */
[----:B------:R-:W-:-:S05]  /*68750*/  UMOV UR4, URZ ;  /* 0x000000ff00047c82 */ /* 0x000fca0008000000 */
.L_x_357:
        /* <DEDUP_REMOVED lines=13> */
[----:B------:R-:W-:Y:S02]  /*68830*/  IMAD R37, R69, R19, R38 ;  /* 0x0000001345257224 */ /* 0x000fe400078e0226 */
        /* <DEDUP_REMOVED lines=24> */
[----:B------:R-:W-:Y:S01]  /*689c0*/  IMAD.MOV.U32 R42, RZ, RZ, R35 ;  /* 0x000000ffff2a7224 */ /* 0x000fe200078e0023 */
[----:B------:R-:W-:Y:S01]  /*689d0*/  IADD3 R37, P0, PT, R39, R34, RZ ;  /* 0x0000002227257210 */ /* 0x000fe20007f1e0ff */
[----:B------:R-:W-:Y:S01]  /*689e0*/  IMAD.X R39, RZ, RZ, RZ, P2 ;  /* 0x000000ffff277224 */ /* 0x000fe200010e06ff */
[----:B------:R-:W-:Y:S01]  /*689f0*/  ISETP.GE.U32.AND P2, PT, R51, R38, PT ;  /* 0x000000263300720c */ /* 0x000fe20003f46070 */
[----:B------:R-:W-:Y:S01]  /*68a00*/  IMAD.WIDE.U32 R28, R72, R21, RZ ;  /* 0x00000015481c7225 */ /* 0x000fe200078e00ff */
[----:B------:R-:W-:-:S03]  /*68a10*/  IADD3.X R46, PT, PT, RZ, R37, R26, P5, P6 ;  /* 0x00000025ff2e7210 */ /* 0x000fc60002fec41a */
        /* <DEDUP_REMOVED lines=48> */
.L_x_349:
        /* <DEDUP_REMOVED lines=47> */
.L_x_350:
        /* <DEDUP_REMOVED lines=14> */
[----:B------:R-:W-:Y:S01]  /*690f0*/  IMAD.WIDE.U32 R48, R19, R21, RZ ;  /* 0x0000001513307225 */ /* 0x000fe200078e00ff */
[----:B------:R-:W-:-:S03]  /*69100*/  IADD3 R42, P1, PT, R44, R46, RZ ;  /* 0x0000002e2c2a7210 */ /* 0x000fc60007f3e0ff */
[----:B------:R-:W-:Y:S02]  /*69110*/  IMAD R55, R36, R23, R28 ;  /* 0x0000001724377224 */ /* 0x000fe400078e021c */
[----:B------:R-:W-:-:S04]  /*69120*/  IMAD.WIDE.U32 R26, P3, R19, R72, R26 ;  /* 0x00000048131a7225 */ /* 0x000fc8000786001a */
        /* <DEDUP_REMOVED lines=24> */
[-C--:B------:R-:W-:Y:S02]  /*692b0*/  IADD3 R51, P5, P1, R46, R50.reuse, R43 ;  /* 0x000000322e337210 */ /* 0x080fe400079be02b */
[----:B------:R-:W-:Y:S01]  /*692c0*/  SHF.L.W.U32.HI R52, R52, 0x1, R53 ;  /* 0x0000000134347819 */ /* 0x000fe20000010e35 */
        /* <DEDUP_REMOVED lines=12> */
[----:B------:R-:W-:Y:S01]  /*69390*/  IMAD.X R47, RZ, RZ, RZ, P3 ;  /* 0x000000ffff2f7224 */ /* 0x000fe200018e06ff */
[----:B------:R-:W-:Y:S01]  /*693a0*/  SHF.L.U64.HI R48, R46, 0x1, R53 ;  /* 0x000000012e307819 */ /* 0x000fe20000010235 */
[----:B------:R-:W-:Y:S01]  /*693b0*/  IMAD.MOV.U32 R46, RZ, RZ, R27 ;  /* 0x000000ffff2e7224 */ /* 0x000fe200078e001b */
[----:B------:R-:W-:Y:S01]  /*693c0*/  IADD3 R56, P0, PT, R43, R54, RZ ;  /* 0x000000362b387210 */ /* 0x000fe20007f1e0ff */
[----:B------:R-:W-:Y:S01]  /*693d0*/  IMAD R19, R72, R23, RZ ;  /* 0x0000001748137224 */ /* 0x000fe200078e02ff */
[----:B------:R-:W-:Y:S01]  /*693e0*/  ISETP.GE.U32.AND.EX P1, PT, R52, R41, PT, P1 ;  /* 0x000000293400720c */ /* 0x000fe20003f26110 */
[----:B------:R-:W-:Y:S01]  /*693f0*/  IMAD.WIDE.U32.X R46, R36, R72, R46, P2 ;  /* 0x00000048242e7225 */ /* 0x000fe200010e042e */
[----:B------:R-:W-:-:S03]  /*69400*/  ISETP.GE.U32.AND P2, PT, R56, R43, PT ;  /* 0x0000002b3800720c */ /* 0x000fc60003f46070 */
[----:B------:R-:W-:Y:S01]  /*69410*/  IMAD.X R57, R48, 0x1, R55, P0 ;  /* 0x0000000130397824 */ /* 0x000fe200000e0637 */
[----:B------:R-:W-:Y:S01]  /*69420*/  ISETP.GE.U32.AND P0, PT, R54, R51, PT ;  /* 0x000000333600720c */ /* 0x000fe20003f06070 */
[----:B------:R-:W-:-:S03]  /*69430*/  IMAD.WIDE.U32 R28, P4, R23, R72, R44 ;  /* 0x00000048171c7225 */ /* 0x000fc6000788002c */
[C---:B------:R-:W-:Y:S01]  /*69440*/  ISETP.GE.U32.AND.EX P2, PT, R57.reuse, R48, PT, P2 ;  /* 0x000000303900720c */ /* 0x040fe20003f46120 */
[----:B------:R-:W-:Y:S01]  /*69450*/  IMAD.WIDE.U32 R44, R57, 0x3d1, RZ ;  /* 0x000003d1392c7825 */ /* 0x000fe200078e00ff */
[----:B------:R-:W-:Y:S02]  /*69460*/  IADD3 RZ, P3, PT, R49, R28, RZ ;  /* 0x0000001c31ff7210 */ /* 0x000fe40007f7e0ff */
[----:B------:R-:W-:Y:S01]  /*69470*/  SHF.L.W.U32.HI R28, R46, 0x1, R47 ;  /* 0x000000012e1c7819 */ /* 0x000fe20000010e2f */
[----:B------:R-:W-:Y:S01]  /*69480*/  IMAD R27, R22, R21, R19 ;  /* 0x00000015161b7224 */ /* 0x000fe200078e0213 */
[----:B------:R-:W-:Y:S01]  /*69490*/  SHF.L.W.U32.HI R19, R53, 0x1, R46 ;  /* 0x0000000135137819 */ /* 0x000fe20000010e2e */
[----:B------:R-:W-:Y:S01]  /*694a0*/  IMAD.WIDE.U32 R50, R21, R23, RZ ;  /* 0x0000001715327225 */ /* 0x000fe200078e00ff */
[----:B------:R-:W-:Y:S02]  /*694b0*/  ISETP.GE.U32.AND.EX P0, PT, R55, R52, PT, P0 ;  /* 0x000000343700720c */ /* 0x000fe40003f06100 */
        /* <DEDUP_REMOVED lines=21> */
.L_x_351:
        /* <DEDUP_REMOVED lines=15> */
.L_x_352:
[----:B------:R-:W-:Y:S01]  /*69700*/  IADD3 R19, P0, P1, R21, R40, R19 ;  /* 0x0000002815137210 */ /* 0x000fe2000791e013 */
[----:B------:R-:W-:Y:S01]  /*69710*/  IMAD.SHL.U32 R36, R50, 0x2, RZ ;  /* 0x0000000232247824 */ /* 0x000fe200078e00ff */
[----:B------:R-:W-:Y:S01]  /*69720*/  IADD3 R47, P2, PT, R47, R44, RZ ;  /* 0x0000002c2f2f7210 */ /* 0x000fe20007f5e0ff */
[----:B------:R-:W-:Y:S01]  /*69730*/  IMAD.WIDE.U32.X R72, R22, R72, R48, P3 ;  /* 0x0000004816487225 */ /* 0x000fe200018e0430 */
[----:B------:R-:W-:Y:S02]  /*69740*/  IADD3.X R51, PT, PT, RZ, R37, R28, P0, P1 ;  /* 0x00000025ff337210 */ /* 0x000fe400007e241c */
[----:B------:R-:W-:Y:S01]  /*69750*/  SHF.L.U64.HI R50, R50, 0x1, R27 ;  /* 0x0000000132327819 */ /* 0x000fe2000001021b */
[----:B------:R-:W-:Y:S01]  /*69760*/  IMAD.WIDE.U32 R20, R20, R20, R46 ;  /* 0x0000001414147225 */ /* 0x000fe200078e002e */
[----:B------:R-:W-:Y:S02]  /*69770*/  IADD3 R25, P0, PT, R36, R19, RZ ;  /* 0x0000001324197210 */ /* 0x000fe40007f1e0ff */
[----:B------:R-:W-:Y:S01]  /*69780*/  ISETP.GE.U32.AND P1, PT, R19, R40, PT ;  /* 0x000000281300720c */ /* 0x000fe20003f26070 */
[----:B------:R-:W-:Y:S01]  /*69790*/  IMAD.X R23, RZ, RZ, RZ, P5 ;  /* 0x000000ffff177224 */ /* 0x000fe200028e06ff */
[----:B------:R-:W-:Y:S01]  /*697a0*/  SHF.L.W.U32.HI R27, R27, 0x1, R72 ;  /* 0x000000011b1b7819 */ /* 0x000fe20000010e48 */
[----:B------:R-:W-:Y:S01]  /*697b0*/  IMAD.X R43, R50, 0x1, R51, P0 ;  /* 0x00000001322b7824 */ /* 0x000fe200000e0633 */
[----:B------:R-:W-:Y:S01]  /*697c0*/  ISETP.GE.U32.AND.EX P1, PT, R51, R37, PT, P1 ;  /* 0x000000253300720c */ /* 0x000fe20003f26110 */
[----:B------:R-:W-:Y:S01]  /*697d0*/  IMAD.MOV.U32 R22, RZ, RZ, R45 ;  /* 0x000000ffff167224 */ /* 0x000fe200078e002d */
[----:B------:R-:W-:Y:S01]  /*697e0*/  ISETP.GE.U32.AND P0, PT, R20, R46, PT ;  /* 0x0000002e1400720c */ /* 0x000fe20003f06070 */
[----:B------:R-:W-:Y:S01]  /*697f0*/  IMAD.IADD R69, R24, 0x1, R21 ;  /* 0x0000000118457824 */ /* 0x000fe200078e0215 */
[----:B------:R-:W-:Y:S01]  /*69800*/  SHF.L.W.U32.HI R72, R72, 0x1, R73 ;  /* 0x0000000148487819 */ /* 0x000fe20000010e49 */
[----:B------:R-:W-:-:S03]  /*69810*/  IMAD.WIDE.U32 R44, R43, 0x3d1, RZ ;  /* 0x000003d12b2c7825 */ /* 0x000fc600078e00ff */
        /* <DEDUP_REMOVED lines=21> */
.L_x_353:
[----:B------:R-:W-:Y:S01]  /*69970*/  IMAD.X R31, R28, 0x1, R31, P5 ;  /* 0x000000011c1f7824 */ /* 0x000fe200028e061f */
[----:B------:R-:W-:Y:S01]  /*69980*/  IADD3 R37, P5, P6, R37, R32, R27 ;  /* 0x0000002025257210 */ /* 0x000fe20007ebe01b */
[----:B------:R-:W-:Y:S01]  /*69990*/  IMAD.MOV.U32 R24, RZ, RZ, R25 ;  /* 0x000000ffff187224 */ /* 0x000fe200078e0019 */
[----:B------:R-:W-:Y:S01]  /*699a0*/  ISETP.GE.U32.AND P1, PT, R19, R41, PT ;  /* 0x000000291300720c */ /* 0x000fe20003f26070 */
[----:B------:R-:W-:Y:S01]  /*699b0*/  IMAD.MOV.U32 R25, RZ, RZ, R29 ;  /* 0x000000ffff197224 */ /* 0x000fe200078e001d */
[----:B------:R-:W-:Y:S02]  /*699c0*/  IADD3.X R72, PT, PT, RZ, R33, R72, P5, P6 ;  /* 0x00000021ff487210 */ /* 0x000fe40002fec448 */
[----:B------:R-:W-:Y:S01]  /*699d0*/  IADD3.X R36, PT, PT, R31, R23, RZ, P2, P3 ;  /* 0x000000171f247210 */ /* 0x000fe200017e64ff */
[----:B------:R-:W-:Y:S01]  /*699e0*/  IMAD.WIDE.U32.X R22, R43, 0x1, R24, P4 ;  /* 0x000000012b167825 */ /* 0x000fe200020e0418 */
[----:B------:R-:W-:Y:S02]  /*699f0*/  ISETP.GE.U32.AND.EX P2, PT, R31, R28, PT, P0 ;  /* 0x0000001c1f00720c */ /* 0x000fe40003f46100 */
[----:B------:R-:W-:Y:S01]  /*69a00*/  ISETP.GE.U32.AND P3, PT, R37, R32, PT ;  /* 0x000000202500720c */ /* 0x000fe20003f66070 */
        /* <DEDUP_REMOVED lines=90> */
.L_x_354:
[----:B-1----:R-:W-:-:S04]  /*69fb0*/  ISETP.GT.U32.AND P0, PT, R21, UR24, PT ;  /* 0x0000001815007c0c */ /* 0x002fc8000bf04070 */
[----:B------:R-:W-:-:S13]  /*69fc0*/  ISETP.GT.U32.AND.EX P0, PT, R72, UR25, PT, P0 ;  /* 0x0000001948007c0c */ /* 0x000fda000bf04100 */
[----:B------:R-:W-:Y:S05]  /*69fd0*/  @P0 BRA `(.L_x_355) ;  /* 0x00000000003c0947 */ /* 0x000fea0003800000 */
[----:B--2---:R-:W-:Y:S01]  /*69fe0*/  UMOV UR8, UR22 ;  /* 0x0000001600087c82 */ /* 0x004fe20008000000 */
[----:B------:R-:W-:Y:S01]  /*69ff0*/  UMOV UR9, UR23 ;  /* 0x0000001700097c82 */ /* 0x000fe20008000000 */
[----:B------:R-:W-:Y:S01]  /*6a000*/  ISETP.NE.U32.AND P0, PT, R23, UR8, PT ;  /* 0x0000000817007c0c */ /* 0x000fe2000bf05070 */
[----:B------:R-:W-:Y:S01]  /*6a010*/  UMOV UR10, UR20 ;  /* 0x00000014000a7c82 */ /* 0x000fe20008000000 */
[----:B------:R-:W-:Y:S01]  /*6a020*/  ISETP.NE.U32.AND P1, PT, R21, UR24, PT ;  /* 0x0000001815007c0c */ /* 0x000fe2000bf25070 */
[----:B0-----:R-:W-:Y:S01]  /*6a030*/  UMOV UR13, UR18 ;  /* 0x00000012000d7c82 */ /* 0x001fe20008000000 */
[----:B------:R-:W-:Y:S01]  /*6a040*/  ISETP.NE.AND.EX P0, PT, R22, UR9, PT, P0 ;  /* 0x0000000916007c0c */ /* 0x000fe2000bf05300 */
[----:B------:R-:W-:Y:S01]  /*6a050*/  UMOV UR12, UR21 ;  /* 0x00000015000c7c82 */ /* 0x000fe20008000000 */
[----:B------:R-:W-:Y:S01]  /*6a060*/  ISETP.NE.U32.AND P2, PT, R19, UR10, PT ;  /* 0x0000000a13007c0c */ /* 0x000fe2000bf45070 */
[----:B------:R-:W-:Y:S01]  /*6a070*/  UMOV UR14, UR19 ;  /* 0x00000013000e7c82 */ /* 0x000fe20008000000 */
[----:B------:R-:W-:-:S02]  /*6a080*/  ISETP.NE.OR.EX P0, PT, R72, UR25, P0, P1 ;  /* 0x0000001948007c0c */ /* 0x000fc40008705710 */
[----:B------:R-:W-:Y:S02]  /*6a090*/  ISETP.LT.U32.AND P1, PT, R20, UR13, PT ;  /* 0x0000000d14007c0c */ /* 0x000fe4000bf21070 */
[----:B------:R-:W-:-:S04]  /*6a0a0*/  ISETP.NE.OR.EX P0, PT, R36, UR12, P0, P2 ;  /* 0x0000000c24007c0c */ /* 0x000fc80008705720 */
[----:B------:R-:W-:-:S13]  /*6a0b0*/  ISETP.LT.U32.OR.EX P0, PT, R69, UR14, P0, P1 ;  /* 0x0000000e45007c0c */ /* 0x000fda0008701510 */
[----:B------:R-:W-:Y:S05]  /*6a0c0*/  @P0 BRA `(.L_x_356) ;  /* 0x0000000000480947 */ /* 0x000fea0003800000 */
.L_x_355:
[----:B0-----:R-:W-:Y:S01]  /*6a0d0*/  UMOV UR13, UR18 ;  /* 0x00000012000d7c82 */ /* 0x001fe20008000000 */
[----:B------:R-:W-:Y:S01]  /*6a0e0*/  UMOV UR14, UR19 ;  /* 0x00000013000e7c82 */ /* 0x000fe20008000000 */
[----:B------:R-:W-:Y:S01]  /*6a0f0*/  IADD3 R20, P0, PT, R20, -UR13, RZ ;  /* 0x8000000d14147c10 */ /* 0x000fe2000ff1e0ff */
[----:B--2---:R-:W-:Y:S01]  /*6a100*/  UMOV UR10, UR20 ;  /* 0x00000014000a7c82 */ /* 0x004fe20008000000 */
[----:B------:R-:W-:Y:S01]  /*6a110*/  UMOV UR8, UR22 ;  /* 0x0000001600087c82 */ /* 0x000fe20008000000 */
[----:B------:R-:W-:Y:S01]  /*6a120*/  UMOV UR12, UR21 ;  /* 0x00000015000c7c82 */ /* 0x000fe20008000000 */
[----:B------:R-:W-:Y:S01]  /*6a130*/  IADD3.X R69, P0, PT, R69, ~UR14, RZ, P0, !PT ;  /* 0x8000000e45457c10 */ /* 0x000fe2000871e4ff */
[----:B------:R-:W-:-:S03]  /*6a140*/  UMOV UR9, UR23 ;  /* 0x0000001700097c82 */ /* 0x000fc60008000000 */
[----:B------:R-:W-:-:S04]  /*6a150*/  IADD3.X R24, P0, PT, RZ, -0x1, RZ, P0, !PT ;  /* 0xffffffffff187810 */ /* 0x000fc8000071e4ff */
[C---:B------:R-:W-:Y:S01]  /*6a160*/  IADD3 R19, P1, PT, -R24.reuse, R19, RZ ;  /* 0x0000001318137210 */ /* 0x040fe20007f3e1ff */
[----:B------:R-:W-:Y:S01]  /*6a170*/  IMAD.X R25, RZ, RZ, -0x1, P0 ;  /* 0xffffffffff197424 */ /* 0x000fe200000e06ff */
[----:B------:R-:W-:Y:S02]  /*6a180*/  IADD3 R23, P2, PT, -R24, R23, RZ ;  /* 0x0000001718177210 */ /* 0x000fe40007f5e1ff */
[----:B------:R-:W-:Y:S02]  /*6a190*/  IADD3 R21, P4, P5, R21, -UR24, -R24 ;  /* 0x8000001815157c10 */ /* 0x000fe4000fd9e818 */
[----:B------:R-:W-:Y:S02]  /*6a1a0*/  IADD3 R19, P0, PT, R19, -UR10, RZ ;  /* 0x8000000a13137c10 */ /* 0x000fe4000ff1e0ff */
[----:B------:R-:W-:Y:S02]  /*6a1b0*/  IADD3 R23, P3, PT, R23, -UR8, RZ ;  /* 0x8000000817177c10 */ /* 0x000fe4000ff7e0ff */
[----:B------:R-:W-:-:S02]  /*6a1c0*/  IADD3.X R72, PT, PT, R72, ~UR25, ~R25, P4, P5 ;  /* 0x8000001948487c10 */ /* 0x000fc4000a7eac19 */
[--C-:B------:R-:W-:Y:S02]  /*6a1d0*/  IADD3.X R36, PT, PT, R36, ~UR12, ~R25.reuse, P0, P1 ;  /* 0x8000000c24247c10 */ /* 0x100fe400087e2c19 */
[----:B------:R-:W-:-:S07]  /*6a1e0*/  IADD3.X R22, PT, PT, R22, ~UR9, ~R25, P3, P2 ;  /* 0x8000000916167c10 */ /* 0x000fce0009fe4c19 */
.L_x_356:
[----:B------:R-:W-:Y:S05]  /*6a1f0*/  BRA.U UP0, `(.L_x_357) ;  /* 0xffffffe500587547 */ /* 0x000fea000b83ffff */
[----:B------:R-:W-:-:S04]  /*6a200*/  IMAD.WIDE.U32 R24, R69, R10, RZ ;  /* 0x0000000a45187225 */ /* 0x000fc800078e00ff */
[----:B------:R-:W-:-:S04]  /*6a210*/  IMAD.WIDE.U32 R32, R69, R4, RZ ;  /* 0x0000000445207225 */ /* 0x000fc800078e00ff */
[----:B------:R-:W-:-:S04]  /*6a220*/  IMAD.WIDE.U32 R26, P0, R3, R20, R24 ;  /* 0x00000014031a7225 */ /* 0x000fc80007800018 */
[----:B------:R-:W-:-:S04]  /*6a230*/  IMAD.WIDE.U32 R24, R20, R10, RZ ;  /* 0x0000000a14187225 */ /* 0x000fc800078e00ff */
[----:B------:R-:W-:Y:S01]  /*6a240*/  IMAD.X R29, RZ, RZ, RZ, P0 ;  /* 0x000000ffff1d7224 */ /* 0x000fe200000e06ff */
[----:B------:R-:W-:Y:S01]  /*6a250*/  IADD3 RZ, P0, PT, R25, R26, RZ ;  /* 0x0000001a19ff7210 */ /* 0x000fe20007f1e0ff */
[----:B------:R-:W-:Y:S02]  /*6a260*/  IMAD R24, R5, R20, RZ ;  /* 0x0000001405187224 */ /* 0x000fe400078e02ff */
[----:B------:R-:W-:Y:S02]  /*6a270*/  IMAD.MOV.U32 R28, RZ, RZ, R27 ;  /* 0x000000ffff1c7224 */ /* 0x000fe400078e001b */
[----:B------:R-:W-:-:S04]  /*6a280*/  IMAD.WIDE.U32 R40, R69, R6, RZ ;  /* 0x0000000645287225 */ /* 0x000fc800078e00ff */
[----:B------:R-:W-:Y:S02]  /*6a290*/  IMAD R73, R4, R69, R24 ;  /* 0x0000004504497224 */ /* 0x000fe400078e0218 */
[----:B------:R-:W-:-:S04]  /*6a2a0*/  IMAD.WIDE.U32 R30, R20, R4, RZ ;  /* 0x00000004141e7225 */ /* 0x000fc800078e00ff */
[----:B------:R-:W-:-:S04]  /*6a2b0*/  IMAD.WIDE.U32 R32, P2, R5, R20, R32 ;  /* 0x0000001405207225 */ /* 0x000fc80007840020 */
[----:B------:R-:W-:Y:S01]  /*6a2c0*/  IMAD.WIDE.U32 R42, R4, R20, RZ ;  /* 0x00000014042a7225 */ /* 0x000fe200078e00ff */
[----:B------:R-:W-:-:S03]  /*6a2d0*/  IADD3 RZ, P5, PT, R31, R32, RZ ;  /* 0x000000201fff7210 */ /* 0x000fc60007fbe0ff */
[----:B------:R-:W-:-:S04]  /*6a2e0*/  IMAD.WIDE.U32 R34, R36, R10, RZ ;  /* 0x0000000a24227225 */ /* 0x000fc800078e00ff */
[----:B------:R-:W-:-:S04]  /*6a2f0*/  IMAD.WIDE.U32.X R24, R3, R69, R28, P0 ;  /* 0x0000004503187225 */ /* 0x000fc800000e041c */
[----:B------:R-:W-:Y:S01]  /*6a300*/  IMAD.WIDE.U32 R28, R36, R4, RZ ;  /* 0x00000004241c7225 */ /* 0x000fe200078e00ff */
[----:B------:R-:W-:-:S03]  /*6a310*/  IADD3 R76, P6, PT, R24, R42, RZ ;  /* 0x0000002a184c7210 */ /* 0x000fc60007fde0ff */
        /* <DEDUP_REMOVED lines=16> */
[----:B------:R-:W-:-:S04]  /*6a420*/  IMAD.WIDE.U32 R44, R19, R6, RZ ;  /* 0x00000006132c7225 */ /* 0x000fc800078e00ff */
[----:B------:R-:W-:-:S04]  /*6a430*/  IMAD.WIDE.U32 R26, P3, R7, R19, R26 ;  /* 0x00000013071a7225 */ /* 0x000fc8000786001a */
[----:B------:R-:W-:-:S04]  /*6a440*/  IMAD.WIDE.U32 R28, R69, R8, RZ ;  /* 0x00000008451c7225 */ /* 0x000fc800078e00ff */
[----:B------:R-:W-:Y:S02]  /*6a450*/  IMAD.X R49, RZ, RZ, RZ, P0 ;  /* 0x000000ffff317224 */ /* 0x000fe400000e06ff */
[----:B------:R-:W-:-:S04]  /*6a460*/  IMAD.WIDE.U32 R50, R19, R8, RZ ;  /* 0x0000000813327225 */ /* 0x000fc800078e00ff */
[----:B------:R-:W-:-:S04]  /*6a470*/  IMAD.WIDE.U32 R30, P0, R9, R19, R30 ;  /* 0x00000013091e7225 */ /* 0x000fc8000780001e */
[----:B------:R-:W-:Y:S01]  /*6a480*/  IMAD.X R47, RZ, RZ, RZ, P4 ;  /* 0x000000ffff2f7224 */ /* 0x000fe200020e06ff */
[----:B------:R-:W-:Y:S01]  /*6a490*/  IADD3 RZ, P4, PT, R45, R26, RZ ;  /* 0x0000001a2dff7210 */ /* 0x000fe20007f9e0ff */
[----:B------:R-:W-:Y:S02]  /*6a4a0*/  IMAD.MOV.U32 R38, RZ, RZ, R35 ;  /* 0x000000ffff267224 */ /* 0x000fe400078e0023 */
[----:B------:R-:W-:Y:S02]  /*6a4b0*/  IMAD.X R53, RZ, RZ, RZ, P3 ;  /* 0x000000ffff357224 */ /* 0x000fe400018e06ff */
[----:B------:R-:W-:-:S04]  /*6a4c0*/  IMAD.WIDE.U32 R44, R20, R8, RZ ;  /* 0x00000008142c7225 */ /* 0x000fc800078e00ff */
[----:B------:R-:W-:-:S04]  /*6a4d0*/  IMAD.WIDE.U32 R28, P3, R9, R20, R28 ;  /* 0x00000014091c7225 */ /* 0x000fc8000786001c */
[----:B------:R-:W-:Y:S02]  /*6a4e0*/  IMAD.MOV.U32 R52, RZ, RZ, R27 ;  /* 0x000000ffff347224 */ /* 0x000fe400078e001b */
[----:B------:R-:W-:Y:S01]  /*6a4f0*/  IMAD.WIDE.U32.X R34, R3, R36, R38, P6 ;  /* 0x0000002403227225 */ /* 0x000fe200030e0426 */
[----:B------:R-:W-:-:S03]  /*6a500*/  IADD3 RZ, P6, PT, R51, R30, RZ ;  /* 0x0000001e33ff7210 */ /* 0x000fc60007fde0ff */
[----:B------:R-:W-:Y:S02]  /*6a510*/  IMAD.MOV.U32 R38, RZ, RZ, R31 ;  /* 0x000000ffff267224 */ /* 0x000fe400078e001f */
[----:B------:R-:W-:-:S04]  /*6a520*/  IMAD.WIDE.U32 R54, R22, R10, RZ ;  /* 0x0000000a16367225 */ /* 0x000fc800078e00ff */
[----:B------:R-:W-:Y:S01]  /*6a530*/  IMAD.WIDE.U32.X R26, R7, R36, R52, P4 ;  /* 0x00000024071a7225 */ /* 0x000fe200020e0434 */
[----:B------:R-:W-:-:S03]  /*6a540*/  IADD3 RZ, P4, PT, R45, R28, RZ ;  /* 0x0000001c2dff7210 */ /* 0x000fc60007f9e0ff */
[----:B------:R-:W-:Y:S02]  /*6a550*/  IMAD.MOV.U32 R24, RZ, RZ, R33 ;  /* 0x000000ffff187224 */ /* 0x000fe400078e0021 */
[----:B------:R-:W-:-:S04]  /*6a560*/  IMAD.WIDE.U32 R30, R22, R4, RZ ;  /* 0x00000004161e7225 */ /* 0x000fc800078e00ff */
[----:B------:R-:W-:Y:S02]  /*6a570*/  IMAD.X R39, RZ, RZ, RZ, P0 ;  /* 0x000000ffff277224 */ /* 0x000fe400000e06ff */
[----:B------:R-:W-:Y:S02]  /*6a580*/  IMAD R33, R3, R19, RZ ;  /* 0x0000001303217224 */ /* 0x000fe400078e02ff */
[----:B------:R-:W-:-:S04]  /*6a590*/  IMAD.WIDE.U32 R44, R22, R6, RZ ;  /* 0x00000006162c7225 */ /* 0x000fc800078e00ff */
[-C--:B------:R-:W-:Y:S02]  /*6a5a0*/  IMAD R43, R5, R19.reuse, RZ ;  /* 0x00000013052b7224 */ /* 0x080fe400078e02ff */
[-C--:B------:R-:W-:Y:S02]  /*6a5b0*/  IMAD R75, R7, R19.reuse, RZ ;  /* 0x00000013074b7224 */ /* 0x080fe400078e02ff */
[----:B------:R-:W-:Y:S02]  /*6a5c0*/  IMAD R37, R9, R19, RZ ;  /* 0x0000001309257224 */ /* 0x000fe400078e02ff */
[----:B------:R-:W-:-:S04]  /*6a5d0*/  IMAD.WIDE.U32.X R46, R5, R36, R46, P2 ;  /* 0x00000024052e7225 */ /* 0x000fc800010e042e */
[-C--:B------:R-:W-:Y:S02]  /*6a5e0*/  IMAD R74, R10, R36.reuse, R33 ;  /* 0x000000240a4a7224 */ /* 0x080fe400078e0221 */
[----:B------:R-:W-:-:S04]  /*6a5f0*/  IMAD.WIDE.U32.X R38, R9, R36, R38, P6 ;  /* 0x0000002409267225 */ /* 0x000fc800030e0426 */
[----:B------:R-:W-:-:S04]  /*6a600*/  IMAD.WIDE.U32 R50, R23, R10, RZ ;  /* 0x0000000a17327225 */ /* 0x000fc800078e00ff */
[----:B------:R-:W-:-:S04]  /*6a610*/  IMAD.WIDE.U32 R54, P2, R3, R23, R54 ;  /* 0x0000001703367225 */ /* 0x000fc80007840036 */
[----:B------:R-:W-:Y:S01]  /*6a620*/  IMAD.WIDE.U32 R32, R23, R4, RZ ;  /* 0x0000000417207225 */ /* 0x000fe200078e00ff */
[----:B------:R-:W-:-:S03]  /*6a630*/  IADD3 RZ, P0, PT, R51, R54, RZ ;  /* 0x0000003633ff7210 */ /* 0x000fc60007f1e0ff */
[----:B------:R-:W-:-:S04]  /*6a640*/  IMAD.WIDE.U32 R30, P6, R5, R23, R30 ;  /* 0x00000017051e7225 */ /* 0x000fc800078c001e */
[----:B------:R-:W-:Y:S02]  /*6a650*/  IMAD.MOV.U32 R48, RZ, RZ, R41 ;  /* 0x000000ffff307224 */ /* 0x000fe400078e0029 */
[-C--:B------:R-:W-:Y:S02]  /*6a660*/  IMAD R43, R4, R36.reuse, R43 ;  /* 0x00000024042b7224 */ /* 0x080fe400078e022b */
[-C--:B------:R-:W-:Y:S02]  /*6a670*/  IMAD R75, R6, R36.reuse, R75 ;  /* 0x00000024064b7224 */ /* 0x080fe400078e024b */
[----:B------:R-:W-:Y:S02]  /*6a680*/  IMAD R78, R8, R36, R37 ;  /* 0x00000024084e7224 */ /* 0x000fe400078e0225 */
[----:B------:R-:W-:-:S04]  /*6a690*/  IMAD.WIDE.U32.X R24, R5, R69, R24, P5 ;  /* 0x0000004505187225 */ /* 0x000fc800028e0418 */
[----:B------:R-:W-:-:S04]  /*6a6a0*/  IMAD.WIDE.U32 R36, R23, R6, RZ ;  /* 0x0000000617247225 */ /* 0x000fc800078e00ff */
[----:B------:R-:W-:-:S04]  /*6a6b0*/  IMAD.WIDE.U32 R44, P5, R7, R23, R44 ;  /* 0x00000017072c7225 */ /* 0x000fc800078a002c */
[----:B------:R-:W-:Y:S01]  /*6a6c0*/  IMAD.WIDE.U32.X R48, R7, R69, R48, P1 ;  /* 0x0000004507307225 */ /* 0x000fe200008e0430 */
[----:B------:R-:W-:-:S03]  /*6a6d0*/  IADD3 RZ, P1, PT, R33, R30, RZ ;  /* 0x0000001e21ff7210 */ /* 0x000fc60007f3e0ff */
[----:B------:R-:W-:Y:S01]  /*6a6e0*/  IMAD.X R51, RZ, RZ, RZ, P3 ;  /* 0x000000ffff337224 */ /* 0x000fe200018e06ff */
[----:B------:R-:W-:Y:S01]  /*6a6f0*/  IADD3 RZ, P3, PT, R37, R44, RZ ;  /* 0x0000002c25ff7210 */ /* 0x000fe20007f7e0ff */
[----:B------:R-:W-:-:S04]  /*6a700*/  IMAD.WIDE.U32 R32, R22, R8, RZ ;  /* 0x0000000816207225 */ /* 0x000fc800078e00ff */
[----:B------:R-:W-:Y:S02]  /*6a710*/  IMAD.MOV.U32 R50, RZ, RZ, R29 ;  /* 0x000000ffff327224 */ /* 0x000fe400078e001d */
[----:B------:R-:W-:-:S04]  /*6a720*/  IMAD.WIDE.U32 R36, R72, R10, RZ ;  /* 0x0000000a48247225 */ /* 0x000fc800078e00ff */
[----:B------:R-:W-:-:S04]  /*6a730*/  IMAD.WIDE.U32.X R50, R9, R69, R50, P4 ;  /* 0x0000004509327225 */ /* 0x000fc800020e0432 */
[----:B------:R-:W-:Y:S02]  /*6a740*/  IMAD.X R41, RZ, RZ, RZ, P2 ;  /* 0x000000ffff297224 */ /* 0x000fe400010e06ff */
[----:B------:R-:W-:-:S04]  /*6a750*/  IMAD.WIDE.U32 R28, R23, R8, RZ ;  /* 0x00000008171c7225 */ /* 0x000fc800078e00ff */
[----:B------:R-:W-:-:S04]  /*6a760*/  IMAD.WIDE.U32 R32, P4, R9, R23, R32 ;  /* 0x0000001709207225 */ /* 0x000fc80007880020 */
[----:B------:R-:W-:Y:S02]  /*6a770*/  IMAD.MOV.U32 R40, RZ, RZ, R55 ;  /* 0x000000ffff287224 */ /* 0x000fe400078e0037 */
[----:B------:R-:W-:-:S04]  /*6a780*/  IMAD.WIDE.U32 R58, R72, R4, RZ ;  /* 0x00000004483a7225 */ /* 0x000fc800078e00ff */
[----:B------:R-:W-:-:S04]  /*6a790*/  IMAD.WIDE.U32 R52, R21, R10, RZ ;  /* 0x0000000a15347225 */ /* 0x000fc800078e00ff */
[----:B------:R-:W-:-:S04]  /*6a7a0*/  IMAD.WIDE.U32 R36, P2, R3, R21, R36 ;  /* 0x0000001503247225 */ /* 0x000fc80007840024 */
[----:B------:R-:W-:-:S04]  /*6a7b0*/  IMAD.WIDE.U32 R62, R72, R6, RZ ;  /* 0x00000006483e7225 */ /* 0x000fc800078e00ff */
[----:B------:R-:W-:Y:S01]  /*6a7c0*/  IMAD.WIDE.U32.X R40, R3, R22, R40, P0 ;  /* 0x0000001603287225 */ /* 0x000fe200000e0428 */
[----:B------:R-:W-:-:S03]  /*6a7d0*/  IADD3 RZ, P0, PT, R29, R32, RZ ;  /* 0x000000201dff7210 */ /* 0x000fc60007f1e0ff */
[----:B------:R-:W-:-:S04]  /*6a7e0*/  IMAD.WIDE.U32 R66, R72, R8, RZ ;  /* 0x0000000848427225 */ /* 0x000fc800078e00ff */
[-C--:B------:R-:W-:Y:S02]  /*6a7f0*/  IMAD R30, R7, R20.reuse, RZ ;  /* 0x00000014071e7224 */ /* 0x080fe400078e02ff */
[-C--:B------:R-:W-:Y:S02]  /*6a800*/  IMAD R79, R9, R20.reuse, RZ ;  /* 0x00000014094f7224 */ /* 0x080fe400078e02ff */
[----:B------:R-:W-:Y:S02]  /*6a810*/  IMAD R44, R3, R20, RZ ;  /* 0x00000014032c7224 */ /* 0x000fe400078e02ff */
[----:B------:R-:W-:Y:S02]  /*6a820*/  IMAD.X R57, RZ, RZ, RZ, P5 ;  /* 0x000000ffff397224 */ /* 0x000fe400028e06ff */
[----:B------:R-:W-:Y:S01]  /*6a830*/  IMAD.X R29, RZ, RZ, RZ, P6 ;  /* 0x000000ffff1d7224 */ /* 0x000fe200030e06ff */
[----:B------:R-:W-:Y:S01]  /*6a840*/  IADD3 RZ, P6, PT, R53, R36, RZ ;  /* 0x0000002435ff7210 */ /* 0x000fe20007fde0ff */
[----:B------:R-:W-:-:S04]  /*6a850*/  IMAD.WIDE.U32 R70, R21, R4, RZ ;  /* 0x0000000415467225 */ /* 0x000fc800078e00ff */
[----:B------:R-:W-:-:S04]  /*6a860*/  IMAD.WIDE.U32 R58, P5, R5, R21, R58 ;  /* 0x00000015053a7225 */ /* 0x000fc800078a003a */
[----:B------:R-:W-:Y:S02]  /*6a870*/  IMAD.X R61, RZ, RZ, RZ, P4 ;  /* 0x000000ffff3d7224 */ /* 0x000fe400020e06ff */
[----:B------:R-:W-:-:S04]  /*6a880*/  IMAD.WIDE.U32 R52, R21, R6, RZ ;  /* 0x0000000615347225 */ /* 0x000fc800078e00ff */
[----:B------:R-:W-:-:S04]  /*6a890*/  IMAD.WIDE.U32 R62, P4, R7, R21, R62 ;  /* 0x00000015073e7225 */ /* 0x000fc8000788003e */
[-C--:B------:R-:W-:Y:S02]  /*6a8a0*/  IMAD R30, R6, R69.reuse, R30 ;  /* 0x00000045061e7224 */ /* 0x080fe400078e021e */
[-C--:B------:R-:W-:Y:S02]  /*6a8b0*/  IMAD R79, R8, R69.reuse, R79 ;  /* 0x00000045084f7224 */ /* 0x080fe400078e024f */
[----:B------:R-:W-:Y:S02]  /*6a8c0*/  IMAD R44, R10, R69, R44 ;  /* 0x000000450a2c7224 */ /* 0x000fe400078e022c */
[----:B------:R-:W-:Y:S02]  /*6a8d0*/  IMAD.X R65, RZ, RZ, RZ, P2 ;  /* 0x000000ffff417224 */ /* 0x000fe400010e06ff */
[----:B------:R-:W-:Y:S02]  /*6a8e0*/  IMAD.MOV.U32 R28, RZ, RZ, R31 ;  /* 0x000000ffff1c7224 */ /* 0x000fe400078e001f */
[----:B------:R-:W-:-:S04]  /*6a8f0*/  IMAD.WIDE.U32 R54, R21, R8, RZ ;  /* 0x0000000815367225 */ /* 0x000fc800078e00ff */
[----:B------:R-:W-:-:S04]  /*6a900*/  IMAD.WIDE.U32 R66, P2, R9, R21, R66 ;  /* 0x0000001509427225 */ /* 0x000fc80007840042 */
[----:B------:R-:W-:Y:S01]  /*6a910*/  IMAD.X R69, RZ, RZ, RZ, P5 ;  /* 0x000000ffff457224 */ /* 0x000fe200028e06ff */
[----:B------:R-:W-:Y:S01]  /*6a920*/  IADD3 RZ, P5, PT, R71, R58, RZ ;  /* 0x0000003a47ff7210 */ /* 0x000fe20007fbe0ff */
[----:B------:R-:W-:Y:S02]  /*6a930*/  IMAD.MOV.U32 R60, RZ, RZ, R33 ;  /* 0x000000ffff3c7224 */ /* 0x000fe400078e0021 */
[----:B------:R-:W-:Y:S02]  /*6a940*/  IMAD.MOV.U32 R56, RZ, RZ, R45 ;  /* 0x000000ffff387224 */ /* 0x000fe400078e002d */
[----:B------:R-:W-:-:S04]  /*6a950*/  IMAD.WIDE.U32 R32, R10, R19, RZ ;  /* 0x000000130a207225 */ /* 0x000fc800078e00ff */
[----:B------:R-:W-:Y:S01]  /*6a960*/  IMAD.X R71, RZ, RZ, RZ, P4 ;  /* 0x000000ffff477224 */ /* 0x000fe200020e06ff */
[----:B------:R-:W-:Y:S01]  /*6a970*/  IADD3 RZ, P4, PT, R53, R62, RZ ;  /* 0x0000003e35ff7210 */ /* 0x000fe20007f9e0ff */
[----:B------:R-:W-:Y:S02]  /*6a980*/  IMAD.MOV.U32 R64, RZ, RZ, R37 ;  /* 0x000000ffff407224 */ /* 0x000fe400078e0025 */
[----:B------:R-:W-:Y:S01]  /*6a990*/  IMAD.WIDE.U32.X R28, R5, R22, R28, P1 ;  /* 0x00000016051c7225 */ /* 0x000fe200008e041c */
[----:B------:R-:W-:-:S03]  /*6a9a0*/  ISETP.GE.U32.AND P1, PT, R76, R42, PT ;  /* 0x0000002a4c00720c */ /* 0x000fc60003f26070 */
[----:B------:R-:W-:Y:S01]  /*6a9b0*/  IMAD.X R53, RZ, RZ, RZ, P2 ;  /* 0x000000ffff357224 */ /* 0x000fe200010e06ff */
[----:B------:R-:W-:Y:S01]  /*6a9c0*/  IADD3 RZ, P2, PT, R55, R66, RZ ;  /* 0x0000004237ff7210 */ /* 0x000fe20007f5e0ff */
[----:B------:R-:W-:Y:S01]  /*6a9d0*/  IMAD.MOV.U32 R68, RZ, RZ, R59 ;  /* 0x000000ffff447224 */ /* 0x000fe200078e003b */
[----:B------:R-:W-:Y:S01]  /*6a9e0*/  ISETP.GE.U32.AND.EX P1, PT, R77, R73, PT, P1 ;  /* 0x000000494d00720c */ /* 0x000fe20003f26110 */
[----:B------:R-:W-:Y:S01]  /*6a9f0*/  IMAD.WIDE.U32.X R56, R7, R22, R56, P3 ;  /* 0x0000001607387225 */ /* 0x000fe200018e0438 */
[----:B------:R-:W-:-:S03]  /*6aa00*/  IADD3 R55, P3, PT, R76, R32, RZ ;  /* 0x000000204c377210 */ /* 0x000fc60007f7e0ff */
[-C--:B------:R-:W-:Y:S02]  /*6aa10*/  IMAD R45, R3, R23.reuse, RZ ;  /* 0x00000017032d7224 */ /* 0x080fe400078e02ff */
[-C--:B------:R-:W-:Y:S02]  /*6aa20*/  IMAD R31, R5, R23.reuse, RZ ;  /* 0x00000017051f7224 */ /* 0x080fe400078e02ff */
[-C--:B------:R-:W-:Y:S02]  /*6aa30*/  IMAD R37, R7, R23.reuse, RZ ;  /* 0x0000001707257224 */ /* 0x080fe400078e02ff */
[----:B------:R-:W-:Y:S02]  /*6aa40*/  IMAD R59, R9, R23, RZ ;  /* 0x00000017093b7224 */ /* 0x000fe400078e02ff */
[----:B------:R-:W-:-:S04]  /*6aa50*/  IMAD.WIDE.U32.X R64, R3, R72, R64, P6 ;  /* 0x0000004803407225 */ /* 0x000fc800030e0440 */
[----:B------:R-:W-:Y:S02]  /*6aa60*/  IMAD R3, R3, R21, RZ ;  /* 0x0000001503037224 */ /* 0x000fe400078e02ff */
[----:B------:R-:W-:Y:S01]  /*6aa70*/  IMAD.WIDE.U32.X R60, R9, R22, R60, P0 ;  /* 0x00000016093c7225 */ /* 0x000fe200000e043c */
[----:B------:R-:W-:-:S03]  /*6aa80*/  ISETP.GE.U32.AND P0, PT, R55, R32, PT ;  /* 0x000000203700720c */ /* 0x000fc60003f06070 */
[-C--:B------:R-:W-:Y:S02]  /*6aa90*/  IMAD R45, R10, R22.reuse, R45 ;  /* 0x000000160a2d7224 */ /* 0x080fe400078e022d */
[-C--:B------:R-:W-:Y:S02]  /*6aaa0*/  IMAD R31, R4, R22.reuse, R31 ;  /* 0x00000016041f7224 */ /* 0x080fe400078e021f */
[-C--:B------:R-:W-:Y:S02]  /*6aab0*/  IMAD R42, R6, R22.reuse, R37 ;  /* 0x00000016062a7224 */ /* 0x080fe400078e0225 */
[----:B------:R-:W-:Y:S02]  /*6aac0*/  IMAD R54, R8, R22, R59 ;  /* 0x0000001608367224 */ /* 0x000fe400078e023b */
[----:B------:R-:W-:Y:S02]  /*6aad0*/  IMAD.IADD R74, R33, 0x1, R74 ;  /* 0x00000001214a7824 */ /* 0x000fe400078e024a */
[----:B------:R-:W-:-:S04]  /*6aae0*/  IMAD.WIDE.U32 R32, R6, R20, RZ ;  /* 0x0000001406207225 */ /* 0x000fc800078e00ff */
[----:B------:R-:W-:Y:S01]  /*6aaf0*/  IMAD R22, R10, R72, R3 ;  /* 0x000000480a167224 */ /* 0x000fe200078e0203 */
[----:B------:R-:W-:Y:S01]  /*6ab00*/  SEL R3, RZ, 0x1, P1 ;  /* 0x00000001ff037807 */ /* 0x000fe20000800000 */
[----:B------:R-:W-:Y:S02]  /*6ab10*/  IMAD.MOV.U32 R70, RZ, RZ, R63 ;  /* 0x000000ffff467224 */ /* 0x000fe400078e003f */
[----:B------:R-:W-:Y:S02]  /*6ab20*/  IMAD.X R77, R74, 0x1, R77, P3 ;  /* 0x000000014a4d7824 */ /* 0x000fe400018e064d */
[----:B------:R-:W-:Y:S01]  /*6ab30*/  IMAD.IADD R59, R33, 0x1, R30 ;  /* 0x00000001213b7824 */ /* 0x000fe200078e021e */
[----:B------:R-:W-:Y:S01]  /*6ab40*/  IADD3 R33, P1, P3, R32, R24, R3 ;  /* 0x0000001820217210 */ /* 0x000fe20007b3e003 */
[----:B------:R-:W-:Y:S01]  /*6ab50*/  IMAD.MOV.U32 R52, RZ, RZ, R67 ;  /* 0x000000ffff347224 */ /* 0x000fe200078e0043 */
[----:B------:R-:W-:Y:S01]  /*6ab60*/  ISETP.GE.U32.AND.EX P0, PT, R77, R74, PT, P0 ;  /* 0x0000004a4d00720c */ /* 0x000fe20003f06100 */
[----:B------:R-:W-:Y:S01]  /*6ab70*/  IMAD.WIDE.U32.X R68, R5, R72, R68, P5 ;  /* 0x0000004805447225 */ /* 0x000fe200028e0444 */
[----:B------:R-:W-:-:S03]  /*6ab80*/  IADD3.X R24, PT, PT, R59, R25, RZ, P1, P3 ;  /* 0x000000193b187210 */ /* 0x000fc60000fe64ff */
[----:B------:R-:W-:-:S04]  /*6ab90*/  IMAD.WIDE.U32 R36, R4, R19, RZ ;  /* 0x0000001304247225 */ /* 0x000fc800078e00ff */
[----:B------:R-:W-:Y:S02]  /*6aba0*/  IMAD R5, R5, R21, RZ ;  /* 0x0000001505057224 */ /* 0x000fe400078e02ff */
[----:B------:R-:W-:-:S04]  /*6abb0*/  IMAD.WIDE.U32.X R70, R7, R72, R70, P4 ;  /* 0x0000004807467225 */ /* 0x000fc800020e0446 */
[-C--:B------:R-:W-:Y:S02]  /*6abc0*/  IMAD R7, R7, R21.reuse, RZ ;  /* 0x0000001507077224 */ /* 0x080fe400078e02ff */
[C---:B------:R-:W-:Y:S02]  /*6abd0*/  IMAD R63, R9.reuse, R21, RZ ;  /* 0x00000015093f7224 */ /* 0x040fe400078e02ff */
[----:B------:R-:W-:Y:S01]  /*6abe0*/  IMAD.WIDE.U32.X R52, R9, R72, R52, P2 ;  /* 0x0000004809347225 */ /* 0x000fe200010e0434 */
[C---:B------:R-:W-:Y:S02]  /*6abf0*/  IADD3 R9, P1, PT, R33.reuse, R36, RZ ;  /* 0x0000002421097210 */ /* 0x040fe40007f3e0ff */
[----:B------:R-:W-:Y:S01]  /*6ac00*/  ISETP.GE.U32.AND P2, PT, R33, R32, PT ;  /* 0x000000202100720c */ /* 0x000fe20003f46070 */
[-C--:B------:R-:W-:Y:S02]  /*6ac10*/  IMAD R58, R4, R72.reuse, R5 ;  /* 0x00000048043a7224 */ /* 0x080fe400078e0205 */
[----:B------:R-:W-:Y:S01]  /*6ac20*/  IMAD R5, R6, R72, R7 ;  /* 0x0000004806057224 */ /* 0x000fe200078e0207 */
[----:B------:R-:W-:Y:S01]  /*6ac30*/  SEL R7, RZ, 0x1, P0 ;  /* 0x00000001ff077807 */ /* 0x000fe20000000000 */
[----:B------:R-:W-:Y:S01]  /*6ac40*/  IMAD.IADD R43, R37, 0x1, R43 ;  /* 0x00000001252b7824 */ /* 0x000fe200078e022b */
[----:B------:R-:W-:Y:S01]  /*6ac50*/  ISETP.GE.U32.AND P0, PT, R9, R36, PT ;  /* 0x000000240900720c */ /* 0x000fe20003f06070 */
[----:B------:R-:W-:Y:S01]  /*6ac60*/  IMAD.WIDE.U32 R32, R8, R20, RZ ;  /* 0x0000001408207225 */ /* 0x000fe200078e00ff */
[----:B------:R-:W-:-:S02]  /*6ac70*/  ISETP.GE.U32.AND.EX P2, PT, R24, R59, PT, P2 ;  /* 0x0000003b1800720c */ /* 0x000fc40003f46120 */
[----:B------:R-:W-:Y:S01]  /*6ac80*/  IADD3 R7, P3, P5, R9, R34, R7 ;  /* 0x0000002209077210 */ /* 0x000fe20007d7e007 */
[----:B------:R-:W-:Y:S01]  /*6ac90*/  IMAD.X R36, R43, 0x1, R24, P1 ;  /* 0x000000012b247824 */ /* 0x000fe200008e0618 */
[----:B------:R-:W-:Y:S01]  /*6aca0*/  SEL R37, RZ, 0x1, P2 ;  /* 0x00000001ff257807 */ /* 0x000fe20001000000 */
[----:B------:R-:W-:Y:S01]  /*6acb0*/  IMAD.WIDE.U32 R24, R10, R23, RZ ;  /* 0x000000170a187225 */ /* 0x000fe200078e00ff */
[----:B------:R-:W-:Y:S02]  /*6acc0*/  ISETP.GE.U32.AND P1, PT, R7, R9, PT ;  /* 0x000000090700720c */ /* 0x000fe40003f26070 */
[----:B------:R-:W-:Y:S01]  /*6acd0*/  IADD3.X R9, PT, PT, R36, R35, RZ, P3, P5 ;  /* 0x0000002324097210 */ /* 0x000fe20001fea4ff */
[----:B------:R-:W-:Y:S01]  /*6ace0*/  IMAD.IADD R30, R25, 0x1, R45 ;  /* 0x00000001191e7824 */ /* 0x000fe200078e022d */
[----:B------:R-:W-:Y:S01]  /*6acf0*/  IADD3 R7, P4, PT, R7, R24, RZ ;  /* 0x0000001807077210 */ /* 0x000fe20007f9e0ff */
[----:B------:R-:W-:Y:S01]  /*6ad00*/  IMAD.IADD R79, R33, 0x1, R79 ;  /* 0x00000001214f7824 */ /* 0x000fe200078e024f */
[----:B------:R-:W-:Y:S01]  /*6ad10*/  IADD3 R35, P5, P3, R32, R48, R37 ;  /* 0x0000003020237210 */ /* 0x000fe20007bbe025 */
[----:B------:R-:W-:Y:S01]  /*6ad20*/  IMAD R3, R8, R72, R63 ;  /* 0x0000004808037224 */ /* 0x000fe200078e023f */
[----:B------:R-:W-:Y:S01]  /*6ad30*/  ISETP.GE.U32.AND P2, PT, R7, R24, PT ;  /* 0x000000180700720c */ /* 0x000fe20003f46070 */
[----:B------:R-:W-:Y:S01]  /*6ad40*/  IMAD.WIDE.U32 R24, R6, R19, RZ ;  /* 0x0000001306187225 */ /* 0x000fe200078e00ff */
[----:B------:R-:W-:-:S02]  /*6ad50*/  ISETP.GE.U32.AND.EX P0, PT, R36, R43, PT, P0 ;  /* 0x0000002b2400720c */ /* 0x000fc40003f06100 */
[----:B------:R-:W-:Y:S01]  /*6ad60*/  ISETP.GE.U32.AND.EX P6, PT, R9, R36, PT, P1 ;  /* 0x000000240900720c */ /* 0x000fe20003fc6110 */
[----:B------:R-:W-:Y:S01]  /*6ad70*/  IMAD.X R9, R30, 0x1, R9, P4 ;  /* 0x000000011e097824 */ /* 0x000fe200020e0609 */
[----:B------:R-:W-:Y:S01]  /*6ad80*/  ISETP.GE.U32.AND P1, PT, R35, R32, PT ;  /* 0x000000202300720c */ /* 0x000fe20003f26070 */
[----:B------:R-:W-:Y:S01]  /*6ad90*/  IMAD.IADD R75, R25, 0x1, R75 ;  /* 0x00000001194b7824 */ /* 0x000fe200078e024b */
[----:B------:R-:W-:Y:S02]  /*6ada0*/  IADD3.X R36, PT, PT, R79, R49, RZ, P5, P3 ;  /* 0x000000314f247210 */ /* 0x000fe40002fe64ff */
        /* <DEDUP_REMOVED lines=10> */
[----:B------:R-:W-:Y:S01]  /*6ae50*/  IADD3 R19, P3, PT, R34, R25, RZ ;  /* 0x0000001922137210 */ /* 0x000fe20007f7e0ff */
[----:B------:R-:W-:Y:S01]  /*6ae60*/  IMAD.WIDE.U32 R24, R4, R23, RZ ;  /* 0x0000001704187225 */ /* 0x000fe200078e00ff */
[----:B------:R-:W-:-:S02]  /*6ae70*/  IADD3.X R43, PT, PT, RZ, R47, RZ, P5, P6 ;  /* 0x0000002fff2b7210 */ /* 0x000fc40002fec4ff */
[----:B------:R-:W-:Y:S01]  /*6ae80*/  SEL R35, RZ, 0x1, P4 ;  /* 0x00000001ff237807 */ /* 0x000fe20002000000 */
[----:B------:R-:W-:Y:S01]  /*6ae90*/  IMAD.IADD R30, R25, 0x1, R31 ;  /* 0x00000001191e7824 */ /* 0x000fe200078e021f */
[C---:B------:R-:W-:Y:S01]  /*6aea0*/  ISETP.GE.U32.AND.EX P1, PT, R36.reuse, R75, PT, P2 ;  /* 0x0000004b2400720c */ /* 0x040fe20003f26120 */
[----:B------:R-:W-:Y:S01]  /*6aeb0*/  IMAD.X R43, R36, 0x1, R43, P3 ;  /* 0x00000001242b7824 */ /* 0x000fe200018e062b */
[C---:B------:R-:W-:Y:S02]  /*6aec0*/  ISETP.GE.U32.AND P2, PT, R19.reuse, R34, PT ;  /* 0x000000221300720c */ /* 0x040fe40003f46070 */
[----:B------:R-:W-:Y:S02]  /*6aed0*/  IADD3 R34, P4, P6, R32, R50, R35 ;  /* 0x0000003220227210 */ /* 0x000fe40007e9e023 */
[----:B------:R-:W-:Y:S02]  /*6aee0*/  IADD3 R33, P5, PT, R19, R24, RZ ;  /* 0x0000001813217210 */ /* 0x000fe40007fbe0ff */
[----:B------:R-:W-:-:S02]  /*6aef0*/  ISETP.GE.U32.AND P3, PT, R34, R32, PT ;  /* 0x000000202200720c */ /* 0x000fc40003f66070 */
[----:B------:R-:W-:Y:S01]  /*6af00*/  IADD3.X R50, PT, PT, R37, R51, RZ, P4, P6 ;  /* 0x0000003325327210 */ /* 0x000fe200027ec4ff */
[----:B------:R-:W-:Y:S01]  /*6af10*/  IMAD.X R35, R30, 0x1, R43, P5 ;  /* 0x000000011e237824 */ /* 0x000fe200028e062b */
[----:B------:R-:W-:Y:S02]  /*6af20*/  SEL R19, RZ, 0x1, P0 ;  /* 0x00000001ff137807 */ /* 0x000fe40000000000 */
[----:B------:R-:W-:Y:S02]  /*6af30*/  ISETP.GE.U32.AND.EX P2, PT, R43, R36, PT, P2 ;  /* 0x000000242b00720c */ /* 0x000fe40003f46120 */
[----:B------:R-:W-:Y:S02]  /*6af40*/  ISETP.GE.U32.AND.EX P0, PT, R50, R37, PT, P3 ;  /* 0x000000253200720c */ /* 0x000fe40003f06130 */
[C---:B------:R-:W-:Y:S02]  /*6af50*/  ISETP.GE.U32.AND P4, PT, R33.reuse, R24, PT ;  /* 0x000000182100720c */ /* 0x040fe40003f86070 */
[----:B------:R-:W-:-:S02]  /*6af60*/  IADD3 R19, P3, P5, R33, R40, R19 ;  /* 0x0000002821137210 */ /* 0x000fc40007d7e013 */
[----:B------:R-:W-:Y:S02]  /*6af70*/  SEL R24, RZ, 0x1, P1 ;  /* 0x00000001ff187807 */ /* 0x000fe40000800000 */
[----:B------:R-:W-:Y:S02]  /*6af80*/  SEL R25, RZ, 0x1, P2 ;  /* 0x00000001ff197807 */ /* 0x000fe40001000000 */
[----:B------:R-:W-:Y:S02]  /*6af90*/  IADD3.X R40, PT, PT, R35, R41, RZ, P3, P5 ;  /* 0x0000002923287210 */ /* 0x000fe40001fea4ff */
[----:B------:R-:W-:Y:S02]  /*6afa0*/  ISETP.GE.U32.AND P2, PT, R19, R33, PT ;  /* 0x000000211300720c */ /* 0x000fe40003f46070 */
[----:B------:R-:W-:Y:S01]  /*6afb0*/  ISETP.GE.U32.AND.EX P4, PT, R35, R30, PT, P4 ;  /* 0x0000001e2300720c */ /* 0x000fe20003f86140 */
[----:B------:R-:W-:Y:S01]  /*6afc0*/  IMAD.WIDE.U32 R30, R10, R21, RZ ;  /* 0x000000150a1e7225 */ /* 0x000fe200078e00ff */
[----:B------:R-:W-:-:S02]  /*6afd0*/  IADD3 R33, P3, P6, R25, R26, R24 ;  /* 0x0000001a19217210 */ /* 0x000fc40007e7e018 */
[----:B------:R-:W-:Y:S01]  /*6afe0*/  ISETP.GE.U32.AND.EX P2, PT, R40, R35, PT, P2 ;  /* 0x000000232800720c */ /* 0x000fe20003f46120 */
[----:B------:R-:W-:Y:S01]  /*6aff0*/  IMAD.WIDE.U32 R24, R6, R23, RZ ;  /* 0x0000001706187225 */ /* 0x000fe200078e00ff */
[----:B------:R-:W-:Y:S02]  /*6b000*/  IADD3.X R35, PT, PT, RZ, R27, RZ, P3, P6 ;  /* 0x0000001bff237210 */ /* 0x000fe40001fec4ff */
[----:B------:R-:W-:Y:S01]  /*6b010*/  IADD3 R33, P3, PT, R34, R33, RZ ;  /* 0x0000002122217210 */ /* 0x000fe20007f7e0ff */
[----:B------:R-:W-:Y:S01]  /*6b020*/  IMAD.IADD R31, R31, 0x1, R22 ;  /* 0x000000011f1f7824 */ /* 0x000fe200078e0216 */
[----:B------:R-:W-:Y:S01]  /*6b030*/  IADD3 R19, P5, PT, R19, R30, RZ ;  /* 0x0000001e13137210 */ /* 0x000fe20007fbe0ff */
[----:B------:R-:W-:Y:S01]  /*6b040*/  IMAD.IADD R42, R25, 0x1, R42 ;  /* 0x00000001192a7824 */ /* 0x000fe200078e022a */
[----:B------:R-:W-:Y:S01]  /*6b050*/  SEL R25, RZ, 0x1, P4 ;  /* 0x00000001ff197807 */ /* 0x000fe20002000000 */
[----:B------:R-:W-:Y:S01]  /*6b060*/  IMAD.X R35, R50, 0x1, R35, P3 ;  /* 0x0000000132237824 */ /* 0x000fe200018e0623 */
[----:B------:R-:W-:Y:S01]  /*6b070*/  SEL R27, RZ, 0x1, P2 ;  /* 0x00000001ff1b7807 */ /* 0x000fe20001000000 */
[----:B------:R-:W-:Y:S01]  /*6b080*/  IMAD.X R22, R31, 0x1, R40, P5 ;  /* 0x000000011f167824 */ /* 0x000fe200028e0628 */
[----:B------:R-:W-:-:S02]  /*6b090*/  IADD3 R26, P2, PT, R33, R24, RZ ;  /* 0x00000018211a7210 */ /* 0x000fc40007f5e0ff */
[----:B------:R-:W-:Y:S02]  /*6b0a0*/  ISETP.GE.U32.AND P3, PT, R33, R34, PT ;  /* 0x000000222100720c */ /* 0x000fe40003f66070 */
[----:B------:R-:W-:Y:S01]  /*6b0b0*/  IADD3 R27, P4, P5, R27, R28, R25 ;  /* 0x0000001c1b1b7210 */ /* 0x000fe20007d9e019 */
[----:B------:R-:W-:Y:S01]  /*6b0c0*/  IMAD.X R33, R42, 0x1, R35, P2 ;  /* 0x000000012a217824 */ /* 0x000fe200010e0623 */
[----:B------:R-:W-:Y:S02]  /*6b0d0*/  ISETP.GE.U32.AND.EX P3, PT, R35, R50, PT, P3 ;  /* 0x000000322300720c */ /* 0x000fe40003f66130 */
[----:B------:R-:W-:Y:S02]  /*6b0e0*/  IADD3.X R28, PT, PT, RZ, R29, RZ, P4, P5 ;  /* 0x0000001dff1c7210 */ /* 0x000fe400027ea4ff */
[----:B------:R-:W-:Y:S02]  /*6b0f0*/  ISETP.GE.U32.AND P1, PT, R19, R30, PT ;  /* 0x0000001e1300720c */ /* 0x000fe40003f26070 */
[----:B------:R-:W-:Y:S01]  /*6b100*/  ISETP.GE.U32.AND P2, PT, R26, R24, PT ;  /* 0x000000181a00720c */ /* 0x000fe20003f46070 */
[----:B------:R-:W-:Y:S01]  /*6b110*/  IMAD.WIDE.U32 R24, R4, R21, RZ ;  /* 0x0000001504187225 */ /* 0x000fe200078e00ff */
[----:B------:R-:W-:-:S02]  /*6b120*/  IADD3 R27, P4, PT, R26, R27, RZ ;  /* 0x0000001b1a1b7210 */ /* 0x000fc40007f9e0ff */
[----:B------:R-:W-:Y:S02]  /*6b130*/  SEL R29, RZ, 0x1, P0 ;  /* 0x00000001ff1d7807 */ /* 0x000fe40000000000 */
[----:B------:R-:W-:Y:S01]  /*6b140*/  SEL R35, RZ, 0x1, P3 ;  /* 0x00000001ff237807 */ /* 0x000fe20001800000 */
[----:B------:R-:W-:Y:S01]  /*6b150*/  IMAD.X R4, R33, 0x1, R28, P4 ;  /* 0x0000000121047824 */ /* 0x000fe200020e061c */
[----:B------:R-:W-:Y:S02]  /*6b160*/  ISETP.GE.U32.AND.EX P1, PT, R22, R31, PT, P1 ;  /* 0x0000001f1600720c */ /* 0x000fe40003f26110 */
[C---:B------:R-:W-:Y:S02]  /*6b170*/  ISETP.GE.U32.AND P0, PT, R27.reuse, R26, PT ;  /* 0x0000001a1b00720c */ /* 0x040fe40003f06070 */
[----:B------:R-:W-:Y:S02]  /*6b180*/  IADD3 R27, P3, PT, R27, R24, RZ ;  /* 0x000000181b1b7210 */ /* 0x000fe40007f7e0ff */
[----:B------:R-:W-:Y:S01]  /*6b190*/  IADD3 R35, P4, P5, R35, R38, R29 ;  /* 0x0000002623237210 */ /* 0x000fe20007d9e01d */
[----:B------:R-:W-:Y:S01]  /*6b1a0*/  IMAD.IADD R29, R25, 0x1, R58 ;  /* 0x00000001191d7824 */ /* 0x000fe200078e023a */
[----:B------:R-:W-:-:S02]  /*6b1b0*/  SEL R31, RZ, 0x1, P1 ;  /* 0x00000001ff1f7807 */ /* 0x000fc40000800000 */
[----:B------:R-:W-:Y:S01]  /*6b1c0*/  ISETP.GE.U32.AND P6, PT, R27, R24, PT ;  /* 0x000000181b00720c */ /* 0x000fe20003fc6070 */
[----:B------:R-:W-:Y:S01]  /*6b1d0*/  IMAD.WIDE.U32 R24, R8, R23, RZ ;  /* 0x0000001708187225 */ /* 0x000fe200078e00ff */
[----:B------:R-:W-:Y:S02]  /*6b1e0*/  ISETP.GE.U32.AND.EX P1, PT, R4, R33, PT, P0 ;  /* 0x000000210400720c */ /* 0x000fe40003f26100 */
[----:B------:R-:W-:Y:S01]  /*6b1f0*/  ISETP.GE.U32.AND.EX P2, PT, R33, R42, PT, P2 ;  /* 0x0000002a2100720c */ /* 0x000fe20003f46120 */
[----:B------:R-:W-:Y:S01]  /*6b200*/  IMAD.X R4, R29, 0x1, R4, P3 ;  /* 0x000000011d047824 */ /* 0x000fe200018e0604 */
[----:B------:R-:W-:Y:S01]  /*6b210*/  IADD3.X R39, PT, PT, RZ, R39, RZ, P4, P5 ;  /* 0x00000027ff277210 */ /* 0x000fe200027ea4ff */
[----:B------:R-:W-:Y:S01]  /*6b220*/  IMAD.IADD R54, R25, 0x1, R54 ;  /* 0x0000000119367824 */ /* 0x000fe200078e0236 */
[----:B------:R-:W-:Y:S02]  /*6b230*/  IADD3 R31, P3, P4, R27, R64, R31 ;  /* 0x000000401b1f7210 */ /* 0x000fe40007c7e01f */
        /* <DEDUP_REMOVED lines=8> */
[----:B------:R-:W-:Y:S01]  /*6b2c0*/  IMAD.WIDE.U32 R24, R65, 0x3d1, RZ ;  /* 0x000003d141187825 */ /* 0x000fe200078e00ff */
[----:B------:R-:W-:-:S02]  /*6b2d0*/  ISETP.GE.U32.AND.EX P0, PT, R4, R29, PT, P6 ;  /* 0x0000001d0400720c */ /* 0x000fc40003f06160 */
[----:B------:R-:W-:Y:S02]  /*6b2e0*/  ISETP.GE.U32.AND.EX P2, PT, R65, R4, PT, P2 ;  /* 0x000000044100720c */ /* 0x000fe40003f46120 */
[----:B------:R-:W-:Y:S02]  /*6b2f0*/  IADD3.X R32, PT, PT, RZ, R57, RZ, P3, P4 ;  /* 0x00000039ff207210 */ /* 0x000fe40001fe84ff */
[----:B------:R-:W-:Y:S02]  /*6b300*/  IADD3 R33, P3, PT, R26, R33, RZ ;  /* 0x000000211a217210 */ /* 0x000fe40007f7e0ff */
[----:B------:R-:W-:Y:S02]  /*6b310*/  SEL R4, RZ, 0x1, P0 ;  /* 0x00000001ff047807 */ /* 0x000fe40000000000 */
[----:B------:R-:W-:Y:S01]  /*6b320*/  ISETP.GE.U32.AND.EX P0, PT, R35, R54, PT, P1 ;  /* 0x000000362300720c */ /* 0x000fe20003f06110 */
[----:B------:R-:W-:Y:S01]  /*6b330*/  IMAD.WIDE.U32 R28, P1, R31, 0x1, R24 ;  /* 0x000000011f1c7825 */ /* 0x000fe20007820018 */
[----:B------:R-:W-:-:S02]  /*6b340*/  SEL R23, RZ, 0x1, P2 ;  /* 0x00000001ff177807 */ /* 0x000fc40001000000 */
[----:B------:R-:W-:Y:S01]  /*6b350*/  ISETP.GE.U32.AND P2, PT, R33, R26, PT ;  /* 0x0000001a2100720c */ /* 0x000fe20003f46070 */
[----:B------:R-:W-:Y:S01]  /*6b360*/  IMAD.WIDE.U32 R24, R31, 0x3d1, RZ ;  /* 0x000003d11f187825 */ /* 0x000fe200078e00ff */
[----:B------:R-:W-:-:S03]  /*6b370*/  IADD3 R23, P5, P6, R23, R68, R4 ;  /* 0x0000004417177210 */ /* 0x000fc60007ebe004 */
[----:B------:R-:W-:-:S04]  /*6b380*/  IMAD.WIDE.U32 R26, R6, R21, RZ ;  /* 0x00000015061a7225 */ /* 0x000fc800078e00ff */
[----:B------:R-:W-:Y:S01]  /*6b390*/  IMAD.X R32, R35, 0x1, R32, P3 ;  /* 0x0000000123207824 */ /* 0x000fe200018e0620 */
[----:B------:R-:W-:Y:S01]  /*6b3a0*/  IADD3 R25, P3, PT, R25, R28, RZ ;  /* 0x0000001c19197210 */ /* 0x000fe20007f7e0ff */
[----:B------:R-:W-:Y:S01]  /*6b3b0*/  IMAD.IADD R27, R27, 0x1, R5 ;  /* 0x000000011b1b7824 */ /* 0x000fe200078e0205 */
[----:B------:R-:W-:Y:S01]  /*6b3c0*/  IADD3 R6, P4, PT, R33, R26, RZ ;  /* 0x0000001a21067210 */ /* 0x000fe20007f9e0ff */
[----:B------:R-:W-:Y:S01]  /*6b3d0*/  IMAD.X R31, RZ, RZ, RZ, P1 ;  /* 0x000000ffff1f7224 */ /* 0x000fe200008e06ff */
[----:B------:R-:W-:Y:S01]  /*6b3e0*/  IADD3.X R33, PT, PT, RZ, R69, RZ, P5, P6 ;  /* 0x00000045ff217210 */ /* 0x000fe20002fec4ff */
[----:B------:R-:W-:Y:S01]  /*6b3f0*/  IMAD.WIDE.U32 R4, R10, R20, R24 ;  /* 0x000000140a047225 */ /* 0x000fe200078e0018 */
[----:B------:R-:W-:Y:S02]  /*6b400*/  ISETP.GE.U32.AND.EX P2, PT, R32, R35, PT, P2 ;  /* 0x000000232000720c */ /* 0x000fe40003f46120 */
[----:B------:R-:W-:Y:S01]  /*6b410*/  SEL R20, RZ, 0x1, P0 ;  /* 0x00000001ff147807 */ /* 0x000fe20000000000 */
[----:B------:R-:W-:Y:S01]  /*6b420*/  IMAD.X R10, R27, 0x1, R32, P4 ;  /* 0x000000011b0a7824 */ /* 0x000fe200020e0620 */
[C---:B------:R-:W-:Y:S01]  /*6b430*/  IADD3 R23, P4, PT, R6.reuse, R23, RZ ;  /* 0x0000001706177210 */ /* 0x040fe20007f9e0ff */
[----:B------:R-:W-:Y:S01]  /*6b440*/  IMAD.MOV.U32 R30, RZ, RZ, R29 ;  /* 0x000000ffff1e7224 */ /* 0x000fe200078e001d */
[----:B------:R-:W-:Y:S01]  /*6b450*/  ISETP.GE.U32.AND P1, PT, R6, R26, PT ;  /* 0x0000001a0600720c */ /* 0x000fe20003f26070 */
[----:B------:R-:W-:Y:S01]  /*6b460*/  IMAD.IADD R49, R5, 0x1, R44 ;  /* 0x0000000105317824 */ /* 0x000fe200078e022c */
[----:B------:R-:W-:Y:S01]  /*6b470*/  ISETP.GE.U32.AND P0, PT, R23, R6, PT ;  /* 0x000000061700720c */ /* 0x000fe20003f06070 */
[C---:B------:R-:W-:Y:S01]  /*6b480*/  IMAD.X R33, R10.reuse, 0x1, R33, P4 ;  /* 0x000000010a217824 */ /* 0x040fe200020e0621 */
[----:B------:R-:W-:Y:S01]  /*6b490*/  SEL R35, RZ, 0x1, P2 ;  /* 0x00000001ff237807 */ /* 0x000fe20001000000 */
[----:B------:R-:W-:Y:S01]  /*6b4a0*/  IMAD.WIDE.U32.X R30, R65, 0x1, R30, P3 ;  /* 0x00000001411e7825 */ /* 0x000fe200018e041e */
[----:B------:R-:W-:-:S02]  /*6b4b0*/  ISETP.GE.U32.AND.EX P1, PT, R10, R27, PT, P1 ;  /* 0x0000001b0a00720c */ /* 0x000fc40003f26110 */
[C---:B------:R-:W-:Y:S01]  /*6b4c0*/  ISETP.GE.U32.AND.EX P0, PT, R33.reuse, R10, PT, P0 ;  /* 0x0000000a2100720c */ /* 0x040fe20003f06100 */
[----:B------:R-:W-:Y:S01]  /*6b4d0*/  IMAD.WIDE.U32 R28, R33, 0x3d1, RZ ;  /* 0x000003d1211c7825 */ /* 0x000fe200078e00ff */
[----:B------:R-:W-:Y:S02]  /*6b4e0*/  IADD3 R35, P4, P5, R35, R60, R20 ;  /* 0x0000003c23237210 */ /* 0x000fe40007d9e014 */
[----:B------:R-:W-:Y:S01]  /*6b4f0*/  SEL R5, RZ, 0x1, P0 ;  /* 0x00000001ff057807 */ /* 0x000fe20000000000 */
[----:B------:R-:W-:Y:S01]  /*6b500*/  IMAD.WIDE.U32 R20, R8, R21, RZ ;  /* 0x0000001508147225 */ /* 0x000fe200078e00ff */
[----:B------:R-:W-:Y:S02]  /*6b510*/  SEL R8, RZ, 0x1, P1 ;  /* 0x00000001ff087807 */ /* 0x000fe40000800000 */
[----:B------:R-:W-:Y:S01]  /*6b520*/  ISETP.GE.U32.AND P2, PT, R4, R24, PT ;  /* 0x000000180400720c */ /* 0x000fe20003f46070 */
[----:B------:R-:W-:Y:S01]  /*6b530*/  IMAD.WIDE.U32 R26, R23, 0x3d1, RZ ;  /* 0x000003d1171a7825 */ /* 0x000fe200078e00ff */
[----:B------:R-:W-:-:S02]  /*6b540*/  IADD3.X R60, PT, PT, RZ, R61, RZ, P4, P5 ;  /* 0x0000003dff3c7210 */ /* 0x000fc400027ea4ff */
[----:B------:R-:W-:Y:S01]  /*6b550*/  IADD3 R6, P3, PT, R35, R20, RZ ;  /* 0x0000001423067210 */ /* 0x000fe20007f7e0ff */
[----:B------:R-:W-:Y:S01]  /*6b560*/  IMAD.WIDE.U32 R28, P4, R23, 0x1, R28 ;  /* 0x00000001171c7825 */ /* 0x000fe2000788001c */
[----:B------:R-:W-:Y:S02]  /*6b570*/  IADD3 R5, P0, P6, R5, R70, R8 ;  /* 0x0000004605057210 */ /* 0x000fe40007e1e008 */
[-C--:B------:R-:W-:Y:S01]  /*6b580*/  IADD3 R55, P5, PT, R55, R26.reuse, RZ ;  /* 0x0000001a37377210 */ /* 0x080fe20007fbe0ff */
[----:B------:R-:W-:Y:S01]  /*6b590*/  IMAD.IADD R3, R21, 0x1, R3 ;  /* 0x0000000115037824 */ /* 0x000fe200078e0203 */
[----:B------:R-:W-:Y:S01]  /*6b5a0*/  ISETP.GE.U32.AND.EX P2, PT, R49, R25, PT, P2 ;  /* 0x000000193100720c */ /* 0x000fe20003f46120 */
[----:B------:R-:W-:Y:S01]  /*6b5b0*/  IMAD.X R21, RZ, RZ, RZ, P4 ;  /* 0x000000ffff157224 */ /* 0x000fe200020e06ff */
[----:B------:R-:W-:Y:S01]  /*6b5c0*/  IADD3.X R71, PT, PT, RZ, R71, RZ, P0, P6 ;  /* 0x00000047ff477210 */ /* 0x000fe200007ec4ff */
[----:B------:R-:W-:Y:S01]  /*6b5d0*/  IMAD.X R8, R3, 0x1, R60, P3 ;  /* 0x0000000103087824 */ /* 0x000fe200018e063c */
[----:B------:R-:W-:-:S02]  /*6b5e0*/  ISETP.GE.U32.AND P0, PT, R55, R26, PT ;  /* 0x0000001a3700720c */ /* 0x000fc40003f06070 */
[----:B------:R-:W-:Y:S02]  /*6b5f0*/  IADD3 R26, P3, PT, R27, R28, RZ ;  /* 0x0000001c1b1a7210 */ /* 0x000fe40007f7e0ff */
[----:B------:R-:W-:Y:S02]  /*6b600*/  IADD3 R5, P4, PT, R6, R5, RZ ;  /* 0x0000000506057210 */ /* 0x000fe40007f9e0ff */
[----:B------:R-:W-:Y:S01]  /*6b610*/  SEL R70, RZ, 0x1, P2 ;  /* 0x00000001ff467807 */ /* 0x000fe20001000000 */
[----:B------:R-:W-:Y:S01]  /*6b620*/  IMAD.X R77, R26, 0x1, R77, P5 ;  /* 0x000000011a4d7824 */ /* 0x000fe200028e064d */
[----:B------:R-:W-:Y:S01]  /*6b630*/  ISETP.GE.U32.AND P1, PT, R6, R20, PT ;  /* 0x000000140600720c */ /* 0x000fe20003f26070 */
[----:B------:R-:W-:Y:S01]  /*6b640*/  IMAD.MOV.U32 R20, RZ, RZ, R29 ;  /* 0x000000ffff147224 */ /* 0x000fe200078e001d */
[----:B------:R-:W-:Y:S01]  /*6b650*/  IADD3 R70, P5, P6, R55, R30, R70 ;  /* 0x0000001e37467210 */ /* 0x000fe20007ebe046 */
[----:B------:R-:W-:Y:S01]  /*6b660*/  IMAD.X R29, R8, 0x1, R71, P4 ;  /* 0x00000001081d7824 */ /* 0x000fe200020e0647 */
[----:B------:R-:W-:Y:S01]  /*6b670*/  ISETP.GE.U32.AND P2, PT, R5, R6, PT ;  /* 0x000000060500720c */ /* 0x000fe20003f46070 */
[----:B------:R-:W-:Y:S01]  /*6b680*/  IMAD.WIDE.U32.X R20, R33, 0x1, R20, P3 ;  /* 0x0000000121147825 */ /* 0x000fe200018e0414 */
[----:B------:R-:W-:-:S02]  /*6b690*/  IADD3.X R30, PT, PT, R77, R31, RZ, P5, P6 ;  /* 0x0000001f4d1e7210 */ /* 0x000fc40002fec4ff */
[----:B------:R-:W-:Y:S01]  /*6b6a0*/  ISETP.GE.U32.AND P4, PT, R70, R55, PT ;  /* 0x000000374600720c */ /* 0x000fe20003f86070 */
[----:B------:R-:W-:Y:S01]  /*6b6b0*/  IMAD.WIDE.U32 R24, R5, 0x3d1, RZ ;  /* 0x000003d105187825 */ /* 0x000fe200078e00ff */
[----:B------:R-:W-:Y:S02]  /*6b6c0*/  ISETP.GE.U32.AND.EX P1, PT, R8, R3, PT, P1 ;  /* 0x000000030800720c */ /* 0x000fe40003f26110 */
[----:B------:R-:W-:Y:S02]  /*6b6d0*/  ISETP.GE.U32.AND.EX P2, PT, R29, R8, PT, P2 ;  /* 0x000000081d00720c */ /* 0x000fe40003f46120 */
[----:B------:R-:W-:Y:S01]  /*6b6e0*/  ISETP.GE.U32.AND.EX P0, PT, R77, R26, PT, P0 ;  /* 0x0000001a4d00720c */ /* 0x000fe20003f06100 */
[----:B------:R-:W-:Y:S01]  /*6b6f0*/  IMAD.WIDE.U32 R26, R29, 0x3d1, RZ ;  /* 0x000003d11d1a7825 */ /* 0x000fe200078e00ff */
[----:B------:R-:W-:Y:S02]  /*6b700*/  ISETP.GE.U32.AND.EX P3, PT, R30, R77, PT, P4 ;  /* 0x0000004d1e00720c */ /* 0x000fe40003f66140 */
[----:B------:R-:W-:-:S02]  /*6b710*/  SEL R8, RZ, 0x1, P1 ;  /* 0x00000001ff087807 */ /* 0x000fc40000800000 */
[----:B------:R-:W-:Y:S01]  /*6b720*/  SEL R23, RZ, 0x1, P2 ;  /* 0x00000001ff177807 */ /* 0x000fe20001000000 */
[----:B------:R-:W-:Y:S01]  /*6b730*/  IMAD.WIDE.U32 R26, P1, R5, 0x1, R26 ;  /* 0x00000001051a7825 */ /* 0x000fe2000782001a */
[----:B------:R-:W-:Y:S02]  /*6b740*/  SEL R3, RZ, 0x1, P3 ;  /* 0x00000001ff037807 */ /* 0x000fe40001800000 */
[----:B------:R-:W-:Y:S02]  /*6b750*/  SEL R6, RZ, 0x1, P0 ;  /* 0x00000001ff067807 */ /* 0x000fe40000000000 */
[----:B------:R-:W-:Y:S02]  /*6b760*/  IADD3 R23, P2, P3, R23, R52, R8 ;  /* 0x0000003417177210 */ /* 0x000fe40007b5e008 */
[----:B------:R-:W-:Y:S02]  /*6b770*/  IADD3 R6, P4, P5, R3, R20, R6 ;  /* 0x0000001403067210 */ /* 0x000fe40007d9e006 */
[----:B------:R-:W-:-:S02]  /*6b780*/  IADD3.X R53, PT, PT, RZ, R53, RZ, P2, P3 ;  /* 0x00000035ff357210 */ /* 0x000fc400017e64ff */
[----:B------:R-:W-:Y:S01]  /*6b790*/  IADD3 R3, P0, PT, R7, R24, RZ ;  /* 0x0000001807037210 */ /* 0x000fe20007f1e0ff */
[----:B------:R-:W-:Y:S01]  /*6b7a0*/  IMAD.X R7, RZ, RZ, RZ, P1 ;  /* 0x000000ffff077224 */ /* 0x000fe200008e06ff */
        /* <DEDUP_REMOVED lines=19> */
[----:B------:R-:W-:Y:S01]  /*6b8e0*/  IADD3 R19, P5, PT, R19, R8, RZ ;  /* 0x0000000813137210 */ /* 0x000fe20007fbe0ff */
[----:B------:R-:W-:Y:S01]  /*6b8f0*/  IMAD.MOV.U32 R10, RZ, RZ, R4 ;  /* 0x000000ffff0a7224 */ /* 0x000fe200078e0004 */
[----:B------:R-:W-:Y:S02]  /*6b900*/  IADD3 R5, P3, PT, R9, R20, RZ ;  /* 0x0000001409057210 */ /* 0x000fe40007f7e0ff */
[C---:B------:R-:W-:Y:S01]  /*6b910*/  IADD3 R3, P4, PT, R19.reuse, R6, RZ ;  /* 0x0000000613037210 */ /* 0x040fe20007f9e0ff */
[----:B------:R-:W-:Y:S01]  /*6b920*/  IMAD.MOV.U32 R6, RZ, RZ, R21 ;  /* 0x000000ffff067224 */ /* 0x000fe200078e0015 */
[----:B------:R-:W-:Y:S01]  /*6b930*/  ISETP.GE.U32.AND P0, PT, R19, R8, PT ;  /* 0x000000081300720c */ /* 0x000fe20003f06070 */
[----:B------:R-:W-:Y:S01]  /*6b940*/  IMAD.X R22, R5, 0x1, R22, P5 ;  /* 0x0000000105167824 */ /* 0x000fe200028e0616 */
[----:B------:R-:W-:Y:S01]  /*6b950*/  ISETP.GE.U32.AND P1, PT, R3, R19, PT ;  /* 0x000000130300720c */ /* 0x000fe20003f26070 */
[----:B------:R-:W-:-:S03]  /*6b960*/  IMAD.WIDE.U32.X R6, R53, 0x1, R6, P3 ;  /* 0x0000000135067825 */ /* 0x000fc600018e0406 */
[C---:B------:R-:W-:Y:S01]  /*6b970*/  ISETP.GE.U32.AND.EX P0, PT, R22.reuse, R5, PT, P0 ;  /* 0x000000051600720c */ /* 0x040fe20003f06100 */
[----:B------:R-:W-:-:S03]  /*6b980*/  IMAD.X R75, R22, 0x1, R75, P4 ;  /* 0x00000001164b7824 */ /* 0x000fc600020e064b */
[----:B------:R-:W-:Y:S02]  /*6b990*/  SEL R8, RZ, 0x1, P0 ;  /* 0x00000001ff087807 */ /* 0x000fe40000000000 */
[----:B------:R-:W-:-:S04]  /*6b9a0*/  ISETP.GE.U32.AND.EX P1, PT, R75, R22, PT, P1 ;  /* 0x000000164b00720c */ /* 0x000fc80003f26110 */
        /* <DEDUP_REMOVED lines=46> */
.L_x_358:
        /* <DEDUP_REMOVED lines=8> */
[----:B------:R-:W-:-:S02]  /*6bd10*/  ISETP.LT.U32.AND P1, PT, R10, UR13, PT ;  /* 0x0000000d0a007c0c */ /* 0x000fc4000bf21070 */
[----:B------:R-:W-:-:S04]  /*6bd20*/  ISETP.NE.OR.EX P0, PT, R30, UR12, P0, P2 ;  /* 0x0000000c1e007c0c */ /* 0x000fc80008705720 */
[----:B------:R-:W-:-:S13]  /*6bd30*/  ISETP.LT.U32.OR.EX P0, PT, R49, UR14, P0, P1 ;  /* 0x0000000e31007c0c */ /* 0x000fda0008701510 */
[----:B------:R-:W-:Y:S05]  /*6bd40*/  @P0 BRA `(.L_x_360) ;  /* 0x0000000000300947 */ /* 0x000fea0003800000 */
.L_x_359:
[----:B------:R-:W-:-:S04]  /*6bd50*/  IADD3 R10, P0, PT, R10, -UR13, RZ ;  /* 0x8000000d0a0a7c10 */ /* 0x000fc8000ff1e0ff */
[----:B------:R-:W-:-:S04]  /*6bd60*/  IADD3.X R49, P0, PT, R49, ~UR14, RZ, P0, !PT ;  /* 0x8000000e31317c10 */ /* 0x000fc8000871e4ff */
[----:B------:R-:W-:-:S04]  /*6bd70*/  IADD3.X R4, P0, PT, RZ, -0x1, RZ, P0, !PT ;  /* 0xffffffffff047810 */ /* 0x000fc8000071e4ff */
[C---:B------:R-:W-:Y:S02]  /*6bd80*/  IADD3 R70, P1, PT, -R4.reuse, R70, RZ ;  /* 0x0000004604467210 */ /* 0x040fe40007f3e1ff */
[----:B------:R-:W-:Y:S02]  /*6bd90*/  IADD3 R73, P2, PT, -R4, R73, RZ ;  /* 0x0000004904497210 */ /* 0x000fe40007f5e1ff */
[----:B------:R-:W-:Y:S01]  /*6bda0*/  IADD3 R3, P4, P5, R3, -UR24, -R4 ;  /* 0x8000001803037c10 */ /* 0x000fe2000fd9e804 */
[----:B------:R-:W-:Y:S01]  /*6bdb0*/  IMAD.X R4, RZ, RZ, -0x1, P0 ;  /* 0xffffffffff047424 */ /* 0x000fe200000e06ff */
[----:B------:R-:W-:Y:S02]  /*6bdc0*/  IADD3 R70, P0, PT, R70, -UR10, RZ ;  /* 0x8000000a46467c10 */ /* 0x000fe4000ff1e0ff */
[----:B------:R-:W-:Y:S02]  /*6bdd0*/  IADD3 R73, P3, PT, R73, -UR8, RZ ;  /* 0x8000000849497c10 */ /* 0x000fe4000ff7e0ff */
[----:B------:R-:W-:-:S02]  /*6bde0*/  IADD3.X R75, PT, PT, R75, ~UR25, ~R4, P4, P5 ;  /* 0x800000194b4b7c10 */ /* 0x000fc4000a7eac04 */
[--C-:B------:R-:W-:Y:S02]  /*6bdf0*/  IADD3.X R30, PT, PT, R30, ~UR12, ~R4.reuse, P0, P1 ;  /* 0x8000000c1e1e7c10 */ /* 0x100fe400087e2c04 */
[----:B------:R-:W-:-:S07]  /*6be00*/  IADD3.X R71, PT, PT, R71, ~UR9, ~R4, P3, P2 ;  /* 0x8000000947477c10 */ /* 0x000fce0009fe4c04 */
.L_x_360:
[----:B------:R-:W-:-:S05]  /*6be10*/  UMOV UR4, URZ ;  /* 0x000000ff00047c82 */ /* 0x000fca0008000000 */
.L_x_369:
        /* <DEDUP_REMOVED lines=8> */
[----:B------:R-:W-:Y:S01]  /*6bea0*/  IMAD.X R9, RZ, RZ, RZ, P0 ;  /* 0x000000ffff097224 */ /* 0x000fe200000e06ff */
[----:B------:R-:W-:Y:S01]  /*6beb0*/  IADD3 RZ, P0, PT, R7, R4, RZ ;  /* 0x0000000407ff7210 */ /* 0x000fe20007f1e0ff */
[----:B------:R-:W-:-:S04]  /*6bec0*/  IMAD.WIDE.U32 R24, R70, R10, RZ ;  /* 0x0000000a46187225 */ /* 0x000fc800078e00ff */
[----:B------:R-:W-:Y:S02]  /*6bed0*/  IMAD R19, R49, R70, R19 ;  /* 0x0000004631137224 */ /* 0x000fe400078e0213 */
[----:B------:R-:W-:Y:S02]  /*6bee0*/  IMAD.MOV.U32 R8, RZ, RZ, R5 ;  /* 0x000000ffff087224 */ /* 0x000fe400078e0005 */
[----:B------:R-:W-:Y:S02]  /*6bef0*/  IMAD.IADD R31, R25, 0x1, R19 ;  /* 0x00000001191f7824 */ /* 0x000fe400078e0213 */
[----:B------:R-:W-:-:S04]  /*6bf00*/  IMAD.WIDE.U32.X R6, R49, R49, R8, P0 ;  /* 0x0000003131067225 */ /* 0x000fc800000e0408 */
[C---:B------:R-:W-:Y:S01]  /*6bf10*/  IMAD.SHL.U32 R19, R24.reuse, 0x2, RZ ;  /* 0x0000000218137824 */ /* 0x040fe200078e00ff */
[----:B------:R-:W-:Y:S01]  /*6bf20*/  SHF.L.U64.HI R24, R24, 0x1, R31 ;  /* 0x0000000118187819 */ /* 0x000fe2000001021f */
[----:B------:R-:W-:-:S03]  /*6bf30*/  IMAD.WIDE.U32 R20, R10, R70, RZ ;  /* 0x000000460a147225 */ /* 0x000fc600078e00ff */
[----:B------:R-:W-:Y:S01]  /*6bf40*/  IADD3 R6, P0, PT, R19, R6, RZ ;  /* 0x0000000613067210 */ /* 0x000fe20007f1e0ff */
[----:B------:R-:W-:Y:S01]  /*6bf50*/  IMAD.WIDE.U32 R22, R71, R73, RZ ;  /* 0x0000004947167225 */ /* 0x000fe200078e00ff */
[----:B------:R-:W-:-:S03]  /*6bf60*/  IADD3 RZ, P3, PT, R21, R26, RZ ;  /* 0x0000001a15ff7210 */ /* 0x000fc60007f7e0ff */
[----:B------:R-:W-:Y:S02]  /*6bf70*/  IMAD.X R35, RZ, RZ, RZ, P1 ;  /* 0x000000ffff237224 */ /* 0x000fe400008e06ff */
[----:B------:R-:W-:Y:S01]  /*6bf80*/  IMAD.X R7, R24, 0x1, R7, P0 ;  /* 0x0000000118077824 */ /* 0x000fe200000e0607 */
[----:B------:R-:W-:Y:S01]  /*6bf90*/  ISETP.GE.U32.AND P0, PT, R6, R19, PT ;  /* 0x000000130600720c */ /* 0x000fe20003f06070 */
[----:B------:R-:W-:Y:S02]  /*6bfa0*/  IMAD.MOV.U32 R34, RZ, RZ, R27 ;  /* 0x000000ffff227224 */ /* 0x000fe400078e001b */
[----:B------:R-:W-:Y:S01]  /*6bfb0*/  IMAD.WIDE.U32 R32, R75, R3, RZ ;  /* 0x000000034b207225 */ /* 0x000fe200078e00ff */
[----:B------:R-:W-:-:S03]  /*6bfc0*/  ISETP.GE.U32.AND.EX P0, PT, R7, R24, PT, P0 ;  /* 0x000000180700720c */ /* 0x000fc60003f06100 */
[----:B------:R-:W-:-:S04]  /*6bfd0*/  IMAD.WIDE.U32 R26, R30, R70, RZ ;  /* 0x000000461e1a7225 */ /* 0x000fc800078e00ff */
[----:B------:R-:W-:-:S04]  /*6bfe0*/  IMAD.WIDE.U32 R20, R73, R73, RZ ;  /* 0x0000004949147225 */ /* 0x000fc800078e00ff */
[----:B------:R-:W-:-:S04]  /*6bff0*/  IMAD.WIDE.U32 R22, P2, R73, R71, R22 ;  /* 0x0000004749167225 */ /* 0x000fc80007840016 */
[----:B------:R-:W-:Y:S01]  /*6c000*/  IMAD.WIDE.U32.X R34, R49, R30, R34, P3 ;  /* 0x0000001e31227225 */ /* 0x000fe200018e0422 */
[----:B------:R-:W-:Y:S02]  /*6c010*/  IADD3 R9, P1, PT, R21, R22, RZ ;  /* 0x0000001615097210 */ /* 0x000fe40007f3e0ff */
[----:B------:R-:W-:Y:S01]  /*6c020*/  SEL R22, RZ, 0x1, P0 ;  /* 0x00000001ff167807 */ /* 0x000fe20000000000 */
[----:B------:R-:W-:Y:S01]  /*6c030*/  IMAD.WIDE.U32 R28, R3, R3, RZ ;  /* 0x00000003031c7225 */ /* 0x000fe200078e00ff */
[----:B------:R-:W-:Y:S02]  /*6c040*/  SHF.L.W.U32.HI R21, R31, 0x1, R34 ;  /* 0x000000011f157819 */ /* 0x000fe40000010e22 */
[----:B------:R-:W-:Y:S01]  /*6c050*/  SHF.L.W.U32.HI R34, R34, 0x1, R35 ;  /* 0x0000000122227819 */ /* 0x000fe20000010e23 */
        /* <DEDUP_REMOVED lines=12> */
[----:B------:R-:W-:Y:S02]  /*6c120*/  IMAD.MOV.U32 R24, RZ, RZ, R23 ;  /* 0x000000ffff187224 */ /* 0x000fe400078e0017 */
[----:B------:R-:W-:Y:S01]  /*6c130*/  IMAD.WIDE.U32.X R22, R30, R30, R28, P0 ;  /* 0x0000001e1e167225 */ /* 0x000fe200000e041c */
[----:B------:R-:W-:-:S03]  /*6c140*/  ISETP.GE.U32.AND.EX P0, PT, R38, R21, PT, P2 ;  /* 0x000000152600720c */ /* 0x000fc60003f06120 */
        /* <DEDUP_REMOVED lines=32> */
[----:B------:R-:W-:Y:S02]  /*6c350*/  CS2R R20, SRZ ;  /* 0x0000000000147805 */ /* 0x000fe4000001ff00 */
[----:B------:R-:W-:Y:S01]  /*6c360*/  CS2R R36, SRZ ;  /* 0x0000000000247805 */ /* 0x000fe2000001ff00 */
[----:B------:R-:W-:Y:S01]  /*6c370*/  IMAD.X R19, RZ, RZ, R19, P0 ;  /* 0x000000ffff137224 */ /* 0x000fe200000e0613 */
[----:B------:R-:W-:-:S04]  /*6c380*/  ISETP.NE.U32.AND P0, PT, R8, RZ, PT ;  /* 0x000000ff0800720c */ /* 0x000fc80003f05070 */
[----:B------:R-:W-:-:S04]  /*6c390*/  ISETP.NE.AND.EX P0, PT, R19, RZ, PT, P0 ;  /* 0x000000ff1300720c */ /* 0x000fc80003f05300 */
[----:B------:R-:W-:-:S04]  /*6c3a0*/  SEL R9, RZ, 0x1, P0 ;  /* 0x00000001ff097807 */ /* 0x000fc80000000000 */
[----:B------:R-:W-:Y:S01]  /*6c3b0*/  IADD3 R24, P0, PT, R9, R24, RZ ;  /* 0x0000001809187210 */ /* 0x000fe20007f1e0ff */
[----:B------:R-:W-:-:S04]  /*6c3c0*/  IMAD.MOV.U32 R9, RZ, RZ, RZ ;  /* 0x000000ffff097224 */ /* 0x000fc800078e00ff */
[----:B------:R-:W-:-:S08]  /*6c3d0*/  IMAD.X R23, RZ, RZ, R23, P0 ;  /* 0x000000ffff177224 */ /* 0x000fd000000e0617 */
.L_x_361:
        /* <DEDUP_REMOVED lines=47> */
.L_x_362:
        /* <DEDUP_REMOVED lines=13> */
[-C--:B------:R-:W-:Y:S01]  /*6c7a0*/  IMAD R45, R49, R3.reuse, R34 ;  /* 0x00000003312d7224 */ /* 0x080fe200078e0222 */
[----:B------:R-:W-:Y:S01]  /*6c7b0*/  IADD3 R29, P1, PT, R36, R42, RZ ;  /* 0x0000002a241d7210 */ /* 0x000fe20007f3e0ff */
[----:B------:R-:W-:Y:S02]  /*6c7c0*/  IMAD.IADD R43, R43, 0x1, R31 ;  /* 0x000000012b2b7824 */ /* 0x000fe400078e021f */
[----:B------:R-:W-:-:S04]  /*6c7d0*/  IMAD.WIDE.U32 R26, R30, R3, RZ ;  /* 0x000000031e1a7225 */ /* 0x000fc800078e00ff */
[----:B------:R-:W-:Y:S02]  /*6c7e0*/  IMAD.SHL.U32 R31, R36, 0x2, RZ ;  /* 0x00000002241f7824 */ /* 0x000fe400078e00ff */
[----:B------:R-:W-:Y:S02]  /*6c7f0*/  IMAD.IADD R45, R37, 0x1, R45 ;  /* 0x00000001252d7824 */ /* 0x000fe400078e022d */
[----:B------:R-:W-:Y:S01]  /*6c800*/  IMAD.WIDE.U32 R38, R70, R3, RZ ;  /* 0x0000000346267225 */ /* 0x000fe200078e00ff */
[----:B------:R-:W-:Y:S02]  /*6c810*/  IADD3 R37, P5, PT, R31, R44, RZ ;  /* 0x0000002c1f257210 */ /* 0x000fe40007fbe0ff */
[----:B------:R-:W-:Y:S01]  /*6c820*/  SHF.L.U64.HI R36, R36, 0x1, R45 ;  /* 0x0000000124247819 */ /* 0x000fe2000001022d */
[----:B------:R-:W-:-:S04]  /*6c830*/  IMAD.WIDE.U32 R26, P3, R70, R75, R26 ;  /* 0x0000004b461a7225 */ /* 0x000fc8000786001a */
[----:B------:R-:W-:Y:S02]  /*6c840*/  IMAD.MOV.U32 R40, RZ, RZ, R35 ;  /* 0x000000ffff287224 */ /* 0x000fe400078e0023 */
[----:B------:R-:W-:Y:S01]  /*6c850*/  IMAD.X R41, RZ, RZ, RZ, P2 ;  /* 0x000000ffff297224 */ /* 0x000fe200010e06ff */
[----:B------:R-:W-:Y:S01]  /*6c860*/  IADD3 RZ, P2, PT, R39, R26, RZ ;  /* 0x0000001a27ff7210 */ /* 0x000fe20007f5e0ff */
[----:B------:R-:W-:Y:S01]  /*6c870*/  IMAD.X R35, RZ, RZ, RZ, P0 ;  /* 0x000000ffff237224 */ /* 0x000fe200000e06ff */
[----:B------:R-:W-:Y:S01]  /*6c880*/  ISETP.GE.U32.AND P0, PT, R37, R31, PT ;  /* 0x0000001f2500720c */ /* 0x000fe20003f06070 */
[----:B------:R-:W-:Y:S01]  /*6c890*/  IMAD.X R38, R36, 0x1, R46, P5 ;  /* 0x0000000124267824 */ /* 0x000fe200028e062e */
[----:B------:R-:W-:Y:S01]  /*6c8a0*/  LEA R26, P5, R29, R44, 0x1 ;  /* 0x0000002c1d1a7211 */ /* 0x000fe200078a08ff */
[----:B------:R-:W-:Y:S02]  /*6c8b0*/  IMAD.X R32, R43, 0x1, R45, P1 ;  /* 0x000000012b207824 */ /* 0x000fe400008e062d */
[----:B------:R-:W-:Y:S01]  /*6c8c0*/  IMAD.WIDE.U32.X R40, R49, R75, R40, P6 ;  /* 0x0000004b31287225 */ /* 0x000fe200030e0428 */
[----:B------:R-:W-:-:S02]  /*6c8d0*/  ISETP.GE.U32.AND.EX P0, PT, R38, R36, PT, P0 ;  /* 0x000000242600720c */ /* 0x000fc40003f06100 */
[----:B------:R-:W-:Y:S01]  /*6c8e0*/  ISETP.GE.U32.AND P1, PT, R26, R37, PT ;  /* 0x000000251a00720c */ /* 0x000fe20003f26070 */
[----:B------:R-:W-:Y:S01]  /*6c8f0*/  IMAD.MOV.U32 R34, RZ, RZ, R33 ;  /* 0x000000ffff227224 */ /* 0x000fe200078e0021 */
[----:B------:R-:W-:Y:S01]  /*6c900*/  LEA.HI.X R29, R29, R46, R32, 0x1, P5 ;  /* 0x0000002e1d1d7211 */ /* 0x000fe200028f0c20 */
[----:B------:R-:W-:Y:S01]  /*6c910*/  IMAD R37, R75, R70, RZ ;  /* 0x000000464b257224 */ /* 0x000fe200078e02ff */
[----:B------:R-:W-:Y:S01]  /*6c920*/  SHF.L.W.U32.HI R31, R45, 0x1, R40 ;  /* 0x000000012d1f7819 */ /* 0x000fe20000010e28 */
[----:B------:R-:W-:Y:S01]  /*6c930*/  IMAD.WIDE.U32.X R32, R30, R71, R34, P4 ;  /* 0x000000471e207225 */ /* 0x000fe200020e0422 */
[----:B------:R-:W-:Y:S02]  /*6c940*/  SEL R36, RZ, 0x1, P0 ;  /* 0x00000001ff247807 */ /* 0x000fe40000000000 */
[----:B------:R-:W-:Y:S01]  /*6c950*/  ISETP.GE.U32.AND.EX P0, PT, R29, R38, PT, P1 ;  /* 0x000000261d00720c */ /* 0x000fe20003f06110 */
[----:B------:R-:W-:Y:S01]  /*6c960*/  IMAD.WIDE.U32 R34, R3, R70, RZ ;  /* 0x0000004603227225 */ /* 0x000fe200078e00ff */
[----:B------:R-:W-:-:S02]  /*6c970*/  IADD3 R45, P5, P1, R36, R20, R31 ;  /* 0x00000014242d7210 */ /* 0x000fc400079be01f */
[----:B------:R-:W-:Y:S01]  /*6c980*/  SHF.L.W.U32.HI R31, R43, 0x1, R32 ;  /* 0x000000012b1f7819 */ /* 0x000fe20000010e20 */
[-C--:B------:R-:W-:Y:S01]  /*6c990*/  IMAD R43, R30, R3.reuse, R37 ;  /* 0x000000031e2b7224 */ /* 0x080fe200078e0225 */
[----:B------:R-:W-:Y:S01]  /*6c9a0*/  SEL R36, RZ, 0x1, P0 ;  /* 0x00000001ff247807 */ /* 0x000fe20000000000 */
[----:B------:R-:W-:Y:S01]  /*6c9b0*/  IMAD.WIDE.U32 R38, R71, R3, RZ ;  /* 0x0000000347267225 */ /* 0x000fe200078e00ff */
[----:B------:R-:W-:Y:S02]  /*6c9c0*/  SHF.L.W.U32.HI R40, R40, 0x1, R41 ;  /* 0x0000000128287819 */ /* 0x000fe40000010e29 */
[----:B------:R-:W-:Y:S01]  /*6c9d0*/  IADD3 R42, P0, P6, R36, R45, R31 ;  /* 0x0000002d242a7210 */ /* 0x000fe20007e1e01f */
[----:B------:R-:W-:Y:S01]  /*6c9e0*/  IMAD.IADD R43, R35, 0x1, R43 ;  /* 0x00000001232b7824 */ /* 0x000fe200078e022b */
[----:B------:R-:W-:Y:S01]  /*6c9f0*/  SHF.L.W.U32.HI R41, R32, 0x1, R33 ;  /* 0x0000000120297819 */ /* 0x000fe20000010e21 */
        /* <DEDUP_REMOVED lines=16> */
[----:B------:R-:W-:Y:S01]  /*6cb00*/  ISETP.GE.U32.AND.EX P0, PT, R41, R40, PT, P0 ;  /* 0x000000282900720c */ /* 0x000fe20003f06100 */
[C---:B------:R-:W-:Y:S01]  /*6cb10*/  IMAD.WIDE.U32 R30, R47.reuse, 0x3d1, RZ ;  /* 0x000003d12f1e7825 */ /* 0x040fe200078e00ff */
[----:B------:R-:W-:Y:S02]  /*6cb20*/  ISETP.GE.U32.AND.EX P2, PT, R47, R36, PT, P2 ;  /* 0x000000242f00720c */ /* 0x000fe40003f46120 */
[----:B------:R-:W-:Y:S01]  /*6cb30*/  IADD3 RZ, P3, PT, R37, R32, RZ ;  /* 0x0000002025ff7210 */ /* 0x000fe20007f7e0ff */
[----:B------:R-:W-:Y:S01]  /*6cb40*/  IMAD R41, R71, R3, R20 ;  /* 0x0000000347297224 */ /* 0x000fe200078e0214 */
[----:B------:R-:W-:Y:S01]  /*6cb50*/  SHF.L.W.U32.HI R20, R34, 0x1, R35 ;  /* 0x0000000122147819 */ /* 0x000fe20000010e23 */
        /* <DEDUP_REMOVED lines=23> */
.L_x_363:
        /* <DEDUP_REMOVED lines=15> */
.L_x_364:
        /* <DEDUP_REMOVED lines=9> */
[----:B------:R-:W-:-:S03]  /*6ce50*/  ISETP.GE.U32.AND P1, PT, R9, R22, PT ;  /* 0x000000160900720c */ /* 0x000fc60003f26070 */
[----:B------:R-:W-:Y:S01]  /*6ce60*/  IMAD.MOV.U32 R38, RZ, RZ, R31 ;  /* 0x000000ffff267224 */ /* 0x000fe200078e001f */
[----:B------:R-:W-:Y:S01]  /*6ce70*/  ISETP.GE.U32.AND.EX P1, PT, R20, R21, PT, P1 ;  /* 0x000000151400720c */ /* 0x000fe20003f26110 */
[----:B------:R-:W-:Y:S01]  /*6ce80*/  IMAD.X R27, R42, 0x1, R20, P0 ;  /* 0x000000012a1b7824 */ /* 0x000fe200000e0614 */
[----:B------:R-:W-:Y:S01]  /*6ce90*/  ISETP.GE.U32.AND P0, PT, R32, R34, PT ;  /* 0x000000222000720c */ /* 0x000fe20003f06070 */
[----:B------:R-:W-:Y:S01]  /*6cea0*/  IMAD.WIDE.U32.X R30, R47, 0x1, R38, P2 ;  /* 0x000000012f1e7825 */ /* 0x000fe200010e0426 */
[----:B------:R-:W-:-:S03]  /*6ceb0*/  ISETP.GE.U32.AND P2, PT, R3, R40, PT ;  /* 0x000000280300720c */ /* 0x000fc60003f46070 */
[----:B------:R-:W-:Y:S01]  /*6cec0*/  IMAD.IADD R49, R4, 0x1, R33 ;  /* 0x0000000104317824 */ /* 0x000fe200078e0221 */
[C---:B------:R-:W-:Y:S01]  /*6ced0*/  ISETP.GE.U32.AND.EX P2, PT, R27.reuse, R42, PT, P2 ;  /* 0x0000002a1b00720c */ /* 0x040fe20003f46120 */
[----:B------:R-:W-:-:S03]  /*6cee0*/  IMAD.WIDE.U32 R38, R27, 0x3d1, RZ ;  /* 0x000003d11b267825 */ /* 0x000fc600078e00ff */
[----:B------:R-:W-:Y:S01]  /*6cef0*/  ISETP.GE.U32.AND.EX P0, PT, R49, R35, PT, P0 ;  /* 0x000000233100720c */ /* 0x000fe20003f06100 */
[C---:B------:R-:W-:Y:S01]  /*6cf00*/  IMAD.WIDE.U32 R4, R3.reuse, 0x3d1, RZ ;  /* 0x000003d103047825 */ /* 0x040fe200078e00ff */
[----:B------:R-:W-:Y:S02]  /*6cf10*/  SEL R21, RZ, 0x1, P2 ;  /* 0x00000001ff157807 */ /* 0x000fe40001000000 */
[----:B------:R-:W-:Y:S01]  /*6cf20*/  SEL R70, RZ, 0x1, P0 ;  /* 0x00000001ff467807 */ /* 0x000fe20000000000 */
[----:B------:R-:W-:Y:S01]  /*6cf30*/  IMAD.WIDE.U32 R38, P6, R3, 0x1, R38 ;  /* 0x0000000103267825 */ /* 0x000fe200078c0026 */
[----:B------:R-:W-:Y:S02]  /*6cf40*/  IADD3 R9, P5, PT, R6, R4, RZ ;  /* 0x0000000406097210 */ /* 0x000fe40007fbe0ff */
[----:B------:R-:W-:Y:S02]  /*6cf50*/  SHF.L.W.U32.HI R3, R41, 0x1, R36 ;  /* 0x0000000129037819 */ /* 0x000fe40000010e24 */
[----:B------:R-:W-:Y:S01]  /*6cf60*/  IADD3 R6, P4, PT, R5, R38, RZ ;  /* 0x0000002605067210 */ /* 0x000fe20007f9e0ff */
[----:B------:R-:W-:Y:S01]  /*6cf70*/  IMAD.X R5, RZ, RZ, RZ, P6 ;  /* 0x000000ffff057224 */ /* 0x000fe200030e06ff */
[----:B------:R-:W-:-:S02]  /*6cf80*/  ISETP.GE.U32.AND P0, PT, R9, R4, PT ;  /* 0x000000040900720c */ /* 0x000fc40003f06070 */
        /* <DEDUP_REMOVED lines=10> */
.L_x_365:
[----:B------:R-:W-:Y:S01]  /*6d030*/  IMAD.X R7, R6, 0x1, R7, P5 ;  /* 0x0000000106077824 */ /* 0x000fe200028e0607 */
[-C--:B------:R-:W-:Y:S01]  /*6d040*/  IADD3 R21, P5, P6, R21, R8.reuse, R3 ;  /* 0x0000000815157210 */ /* 0x080fe20007ebe003 */
[----:B------:R-:W-:Y:S01]  /*6d050*/  IMAD.MOV.U32 R4, RZ, RZ, R39 ;  /* 0x000000ffff047224 */ /* 0x000fe200078e0027 */
[----:B------:R-:W-:Y:S02]  /*6d060*/  ISETP.GE.U32.AND P1, PT, R70, R9, PT ;  /* 0x000000094600720c */ /* 0x000fe40003f26070 */
[----:B------:R-:W-:Y:S01]  /*6d070*/  IADD3.X R36, PT, PT, RZ, R19, R36, P5, P6 ;  /* 0x00000013ff247210 */ /* 0x000fe20002fec424 */
[----:B------:R-:W-:Y:S01]  /*6d080*/  IMAD.WIDE.U32.X R4, R27, 0x1, R4, P4 ;  /* 0x000000011b047825 */ /* 0x000fe200020e0404 */
[----:B------:R-:W-:Y:S02]  /*6d090*/  IADD3.X R30, PT, PT, R7, R31, RZ, P2, P3 ;  /* 0x0000001f071e7210 */ /* 0x000fe400017e64ff */
[----:B------:R-:W-:Y:S01]  /*6d0a0*/  ISETP.GE.U32.AND P3, PT, R21, R8, PT ;  /* 0x000000081500720c */ /* 0x000fe20003f66070 */
[----:B------:R-:W-:Y:S01]  /*6d0b0*/  IMAD.WIDE.U32 R8, R36, 0x3d1, RZ ;  /* 0x000003d124087825 */ /* 0x000fe200078e00ff */
[----:B------:R-:W-:-:S02]  /*6d0c0*/  ISETP.GE.U32.AND.EX P2, PT, R7, R6, PT, P0 ;  /* 0x000000060700720c */ /* 0x000fc40003f46100 */
[----:B------:R-:W-:Y:S01]  /*6d0d0*/  ISETP.GE.U32.AND.EX P1, PT, R30, R7, PT, P1 ;  /* 0x000000071e00720c */ /* 0x000fe20003f26110 */
[C---:B------:R-:W-:Y:S01]  /*6d0e0*/  IMAD.WIDE.U32 R6, R21.reuse, 0x3d1, RZ ;  /* 0x000003d115067825 */ /* 0x040fe200078e00ff */
[----:B------:R-:W-:Y:S02]  /*6d0f0*/  ISETP.GE.U32.AND.EX P0, PT, R36, R19, PT, P3 ;  /* 0x000000132400720c */ /* 0x000fe40003f06130 */
[----:B------:R-:W-:Y:S01]  /*6d100*/  SEL R10, RZ, 0x1, P2 ;  /* 0x00000001ff0a7807 */ /* 0x000fe20001000000 */
[----:B------:R-:W-:Y:S01]  /*6d110*/  IMAD.WIDE.U32 R8, P4, R21, 0x1, R8 ;  /* 0x0000000115087825 */ /* 0x000fe20007880008 */
[----:B------:R-:W-:Y:S02]  /*6d120*/  SEL R3, RZ, 0x1, P1 ;  /* 0x00000001ff037807 */ /* 0x000fe40000800000 */
        /* <DEDUP_REMOVED lines=22> */
[----:B------:R-:W-:-:S03]  /*6d290*/  IADD3 R3, P0, P1, R3, R4, R10 ;  /* 0x0000000403037210 */ /* 0x000fc6000791e00a */
[----:B------:R-:W-:Y:S01]  /*6d2a0*/  IMAD.MOV.U32 R10, RZ, RZ, R32 ;  /* 0x000000ffff0a7224 */ /* 0x000fe200078e0020 */
        /* <DEDUP_REMOVED lines=60> */
.L_x_366:
        /* <DEDUP_REMOVED lines=16> */
.L_x_367:
        /* <DEDUP_REMOVED lines=15> */
.L_x_368:
[----:B------:R-:W-:Y:S05]  /*6d860*/  BRA.U UP0, `(.L_x_369) ;  /* 0xffffffe5006c7547 */ /* 0x000fea000b83ffff */
        /* <DEDUP_REMOVED lines=8> */
[----:B------:R-:W-:Y:S01]  /*6d8f0*/  IMAD.MOV.U32 R26, RZ, RZ, R25 ;  /* 0x000000ffff1a7224 */ /* 0x000fe200078e0019 */
[----:B------:R-:W-:Y:S01]  /*6d900*/  IADD3 RZ, P5, PT, R29, R34, RZ ;  /* 0x000000221dff7210 */ /* 0x000fe20007fbe0ff */
[----:B------:R-:W-:-:S04]  /*6d910*/  IMAD.WIDE.U32 R38, R49, R14, RZ ;  /* 0x0000000e31267225 */ /* 0x000fc800078e00ff */
[-C--:B------:R-:W-:Y:S02]  /*6d920*/  IMAD R19, R13, R10.reuse, RZ ;  /* 0x0000000a0d137224 */ /* 0x080fe400078e02ff */
        /* <DEDUP_REMOVED lines=20> */
[----:B------:R-:W-:-:S04]  /*6da70*/  IMAD.WIDE.U32 R36, R30, R16, RZ ;  /* 0x000000101e247225 */ /* 0x000fc800078e00ff */
[----:B------:R-:W-:-:S04]  /*6da80*/  IMAD.WIDE.U32 R42, R70, R14, RZ ;  /* 0x0000000e462a7225 */ /* 0x000fc800078e00ff */
[----:B------:R-:W-:-:S04]  /*6da90*/  IMAD.WIDE.U32 R28, P3, R15, R70, R28 ;  /* 0x000000460f1c7225 */ /* 0x000fc8000786001c */
[----:B------:R-:W-:Y:S01]  /*6daa0*/  IMAD.X R47, RZ, RZ, RZ, P4 ;  /* 0x000000ffff2f7224 */ /* 0x000fe200020e06ff */
[----:B------:R-:W-:Y:S01]  /*6dab0*/  IADD3 RZ, P4, PT, R43, R28, RZ ;  /* 0x0000001c2bff7210 */ /* 0x000fe20007f9e0ff */
[----:B------:R-:W-:Y:S02]  /*6dac0*/  IMAD.X R45, RZ, RZ, RZ, P0 ;  /* 0x000000ffff2d7224 */ /* 0x000fe400000e06ff */
[----:B------:R-:W-:-:S04]  /*6dad0*/  IMAD.WIDE.U32 R50, R70, R16, RZ ;  /* 0x0000001046327225 */ /* 0x000fc800078e00ff */
[----:B------:R-:W-:-:S04]  /*6dae0*/  IMAD.WIDE.U32 R36, P0, R17, R70, R36 ;  /* 0x0000004611247225 */ /* 0x000fc80007800024 */
[----:B------:R-:W-:Y:S02]  /*6daf0*/  IMAD.MOV.U32 R24, RZ, RZ, R27 ;  /* 0x000000ffff187224 */ /* 0x000fe400078e001b */
[----:B------:R-:W-:-:S04]  /*6db00*/  IMAD.WIDE.U32 R42, R49, R16, RZ ;  /* 0x00000010312a7225 */ /* 0x000fc800078e00ff */
[----:B------:R-:W-:Y:S02]  /*6db10*/  IMAD.MOV.U32 R46, RZ, RZ, R41 ;  /* 0x000000ffff2e7224 */ /* 0x000fe400078e0029 */
[----:B------:R-:W-:Y:S01]  /*6db20*/  IMAD.WIDE.U32.X R24, R11, R30, R24, P6 ;  /* 0x0000001e0b187225 */ /* 0x000fe200030e0418 */
[----:B------:R-:W-:-:S03]  /*6db30*/  IADD3 RZ, P6, PT, R51, R36, RZ ;  /* 0x0000002433ff7210 */ /* 0x000fc60007fde0ff */
[----:B------:R-:W-:-:S04]  /*6db40*/  IMAD.WIDE.U32 R40, R71, R18, RZ ;  /* 0x0000001247287225 */ /* 0x000fc800078e00ff */
[----:B------:R-:W-:Y:S02]  /*6db50*/  IMAD.X R53, RZ, RZ, RZ, P3 ;  /* 0x000000ffff357224 */ /* 0x000fe400018e06ff */
[----:B------:R-:W-:-:S04]  /*6db60*/  IMAD.WIDE.U32 R50, R10, R16, RZ ;  /* 0x000000100a327225 */ /* 0x000fc800078e00ff */
[----:B------:R-:W-:-:S04]  /*6db70*/  IMAD.WIDE.U32 R42, P3, R17, R10, R42 ;  /* 0x0000000a112a7225 */ /* 0x000fc8000786002a */
[----:B------:R-:W-:Y:S02]  /*6db80*/  IMAD.MOV.U32 R52, RZ, RZ, R29 ;  /* 0x000000ffff347224 */ /* 0x000fe400078e001d */
[----:B------:R-:W-:-:S04]  /*6db90*/  IMAD.WIDE.U32.X R26, R13, R30, R46, P2 ;  /* 0x0000001e0d1a7225 */ /* 0x000fc800010e042e */
[----:B------:R-:W-:-:S04]  /*6dba0*/  IMAD.WIDE.U32 R46, P2, R11, R73, R40 ;  /* 0x000000490b2e7225 */ /* 0x000fc80007840028 */
[----:B------:R-:W-:Y:S01]  /*6dbb0*/  IMAD.WIDE.U32.X R28, R15, R30, R52, P4 ;  /* 0x0000001e0f1c7225 */ /* 0x000fe200020e0434 */
[----:B------:R-:W-:-:S03]  /*6dbc0*/  IADD3 RZ, P4, PT, R51, R42, RZ ;  /* 0x0000002a33ff7210 */ /* 0x000fc60007f9e0ff */
[----:B------:R-:W-:Y:S02]  /*6dbd0*/  IMAD.MOV.U32 R32, RZ, RZ, R35 ;  /* 0x000000ffff207224 */ /* 0x000fe400078e0023 */
[----:B------:R-:W-:Y:S02]  /*6dbe0*/  IMAD.MOV.U32 R40, RZ, RZ, R37 ;  /* 0x000000ffff287224 */ /* 0x000fe400078e0025 */
[-C--:B------:R-:W-:Y:S02]  /*6dbf0*/  IMAD R19, R11, R70.reuse, RZ ;  /* 0x000000460b137224 */ /* 0x080fe400078e02ff */
[-C--:B------:R-:W-:Y:S02]  /*6dc00*/  IMAD R31, R13, R70.reuse, RZ ;  /* 0x000000460d1f7224 */ /* 0x080fe400078e02ff */
[-C--:B------:R-:W-:Y:S02]  /*6dc10*/  IMAD R51, R15, R70.reuse, RZ ;  /* 0x000000460f337224 */ /* 0x080fe400078e02ff */
[----:B------:R-:W-:-:S02]  /*6dc20*/  IMAD R53, R17, R70, RZ ;  /* 0x0000004611357224 */ /* 0x000fc400078e02ff */
[----:B------:R-:W-:-:S04]  /*6dc30*/  IMAD.WIDE.U32 R34, R71, R12, RZ ;  /* 0x0000000c47227225 */ /* 0x000fc800078e00ff */
[----:B------:R-:W-:-:S04]  /*6dc40*/  IMAD.WIDE.U32 R36, R71, R14, RZ ;  /* 0x0000000e47247225 */ /* 0x000fc800078e00ff */
[----:B------:R-:W-:Y:S02]  /*6dc50*/  IMAD.X R41, RZ, RZ, RZ, P0 ;  /* 0x000000ffff297224 */ /* 0x000fe400000e06ff */
[-C--:B------:R-:W-:Y:S02]  /*6dc60*/  IMAD R72, R18, R30.reuse, R19 ;  /* 0x0000001e12487224 */ /* 0x080fe400078e0213 */
[-C--:B------:R-:W-:Y:S02]  /*6dc70*/  IMAD R19, R12, R30.reuse, R31 ;  /* 0x0000001e0c137224 */ /* 0x080fe400078e021f */
[-C--:B------:R-:W-:Y:S02]  /*6dc80*/  IMAD R74, R14, R30.reuse, R51 ;  /* 0x0000001e0e4a7224 */ /* 0x080fe400078e0233 */
[-C--:B------:R-:W-:Y:S02]  /*6dc90*/  IMAD R78, R16, R30.reuse, R53 ;  /* 0x0000001e104e7224 */ /* 0x080fe400078e0235 */
[----:B------:R-:W-:-:S04]  /*6dca0*/  IMAD.WIDE.U32.X R30, R17, R30, R40, P6 ;  /* 0x0000001e111e7225 */ /* 0x000fc800030e0428 */
[----:B------:R-:W-:-:S04]  /*6dcb0*/  IMAD.WIDE.U32.X R32, R13, R49, R32, P5 ;  /* 0x000000310d207225 */ /* 0x000fc800028e0420 */
[----:B------:R-:W-:-:S04]  /*6dcc0*/  IMAD.WIDE.U32 R50, R73, R12, RZ ;  /* 0x0000000c49327225 */ /* 0x000fc800078e00ff */
[----:B------:R-:W-:-:S04]  /*6dcd0*/  IMAD.WIDE.U32 R52, R73, R14, RZ ;  /* 0x0000000e49347225 */ /* 0x000fc800078e00ff */
[----:B------:R-:W-:-:S04]  /*6dce0*/  IMAD.WIDE.U32 R34, P6, R13, R73, R34 ;  /* 0x000000490d227225 */ /* 0x000fc800078c0022 */
[----:B------:R-:W-:-:S04]  /*6dcf0*/  IMAD.WIDE.U32 R36, P5, R15, R73, R36 ;  /* 0x000000490f247225 */ /* 0x000fc800078a0024 */
[----:B------:R-:W-:Y:S02]  /*6dd00*/  IMAD.MOV.U32 R44, RZ, RZ, R39 ;  /* 0x000000ffff2c7224 */ /* 0x000fe400078e0027 */
[----:B------:R-:W-:Y:S01]  /*6dd10*/  IMAD.X R41, RZ, RZ, RZ, P3 ;  /* 0x000000ffff297224 */ /* 0x000fe200018e06ff */
[----:B------:R-:W-:Y:S01]  /*6dd20*/  IADD3 RZ, P3, PT, R53, R36, RZ ;  /* 0x0000002435ff7210 */ /* 0x000fe20007f7e0ff */
[----:B------:R-:W-:Y:S01]  /*6dd30*/  IMAD.WIDE.U32.X R38, R15, R49, R44, P1 ;  /* 0x000000310f267225 */ /* 0x000fe200008e042c */
[----:B------:R-:W-:-:S03]  /*6dd40*/  IADD3 RZ, P1, PT, R51, R34, RZ ;  /* 0x0000002233ff7210 */ /* 0x000fc60007f3e0ff */
[----:B------:R-:W-:Y:S02]  /*6dd50*/  IMAD.MOV.U32 R40, RZ, RZ, R43 ;  /* 0x000000ffff287224 */ /* 0x000fe400078e002b */
[----:B------:R-:W-:-:S04]  /*6dd60*/  IMAD.WIDE.U32 R54, R73, R18, RZ ;  /* 0x0000001249367225 */ /* 0x000fc800078e00ff */
[----:B------:R-:W-:Y:S01]  /*6dd70*/  IMAD.WIDE.U32 R42, R71, R16, RZ ;  /* 0x00000010472a7225 */ /* 0x000fe200078e00ff */
[----:B------:R-:W-:-:S03]  /*6dd80*/  IADD3 RZ, P0, PT, R55, R46, RZ ;  /* 0x0000002e37ff7210 */ /* 0x000fc60007f1e0ff */
[-C--:B------:R-:W-:Y:S02]  /*6dd90*/  IMAD R34, R15, R10.reuse, RZ ;  /* 0x0000000a0f227224 */ /* 0x080fe400078e02ff */
[-C--:B------:R-:W-:Y:S02]  /*6dda0*/  IMAD R79, R17, R10.reuse, RZ ;  /* 0x0000000a114f7224 */ /* 0x080fe400078e02ff */
[----:B------:R-:W-:Y:S02]  /*6ddb0*/  IMAD R36, R11, R10, RZ ;  /* 0x0000000a0b247224 */ /* 0x000fe400078e02ff */
[-C--:B------:R-:W-:Y:S02]  /*6ddc0*/  IMAD R34, R14, R49.reuse, R34 ;  /* 0x000000310e227224 */ /* 0x080fe400078e0222 */
[-C--:B------:R-:W-:Y:S02]  /*6ddd0*/  IMAD R79, R16, R49.reuse, R79 ;  /* 0x00000031104f7224 */ /* 0x080fe400078e024f */
[----:B------:R-:W-:-:S02]  /*6dde0*/  IMAD R36, R18, R49, R36 ;  /* 0x0000003112247224 */ /* 0x000fc400078e0224 */
[----:B------:R-:W-:-:S04]  /*6ddf0*/  IMAD.WIDE.U32.X R40, R17, R49, R40, P4 ;  /* 0x0000003111287225 */ /* 0x000fc800020e0428 */
[----:B------:R-:W-:-:S04]  /*6de00*/  IMAD.WIDE.U32 R44, R75, R18, RZ ;  /* 0x000000124b2c7225 */ /* 0x000fc800078e00ff */
[----:B------:R-:W-:Y:S02]  /*6de10*/  IMAD.X R53, RZ, RZ, RZ, P2 ;  /* 0x000000ffff357224 */ /* 0x000fe400010e06ff */
[----:B------:R-:W-:-:S04]  /*6de20*/  IMAD.WIDE.U32 R48, R73, R16, RZ ;  /* 0x0000001049307225 */ /* 0x000fc800078e00ff */
[----:B------:R-:W-:-:S04]  /*6de30*/  IMAD.WIDE.U32 R42, P4, R17, R73, R42 ;  /* 0x00000049112a7225 */ /* 0x000fc8000788002a */
[----:B------:R-:W-:Y:S02]  /*6de40*/  IMAD.MOV.U32 R52, RZ, RZ, R47 ;  /* 0x000000ffff347224 */ /* 0x000fe400078e002f */
[----:B------:R-:W-:-:S04]  /*6de50*/  IMAD.WIDE.U32 R56, R75, R12, RZ ;  /* 0x0000000c4b387225 */ /* 0x000fc800078e00ff */
[----:B------:R-:W-:Y:S01]  /*6de60*/  IMAD.WIDE.U32.X R46, R11, R71, R52, P0 ;  /* 0x000000470b2e7225 */ /* 0x000fe200000e0434 */
[----:B------:R-:W-:-:S03]  /*6de70*/  IADD3 RZ, P0, PT, R49, R42, RZ ;  /* 0x0000002a31ff7210 */ /* 0x000fc60007f1e0ff */
[----:B------:R-:W-:-:S04]  /*6de80*/  IMAD.WIDE.U32 R62, R75, R14, RZ ;  /* 0x0000000e4b3e7225 */ /* 0x000fc800078e00ff */
[----:B------:R-:W-:-:S04]  /*6de90*/  IMAD.WIDE.U32 R50, R3, R18, RZ ;  /* 0x0000001203327225 */ /* 0x000fc800078e00ff */
[----:B------:R-:W-:-:S04]  /*6dea0*/  IMAD.WIDE.U32 R44, P2, R11, R3, R44 ;  /* 0x000000030b2c7225 */ /* 0x000fc8000784002c */
[----:B------:R-:W-:Y:S01]  /*6deb0*/  IMAD.X R49, RZ, RZ, RZ, P6 ;  /* 0x000000ffff317224 */ /* 0x000fe200030e06ff */
[----:B------:R-:W-:Y:S01]  /*6dec0*/  IADD3 RZ, P6, PT, R51, R44, RZ ;  /* 0x0000002c33ff7210 */ /* 0x000fe20007fde0ff */
[----:B------:R-:W-:-:S04]  /*6ded0*/  IMAD.WIDE.U32 R66, R75, R16, RZ ;  /* 0x000000104b427225 */ /* 0x000fc800078e00ff */
[----:B------:R-:W-:Y:S02]  /*6dee0*/  IMAD.MOV.U32 R48, RZ, RZ, R35 ;  /* 0x000000ffff307224 */ /* 0x000fe400078e0023 */
[----:B------:R-:W-:Y:S02]  /*6def0*/  IMAD.X R53, RZ, RZ, RZ, P5 ;  /* 0x000000ffff357224 */ /* 0x000fe400028e06ff */
[----:B------:R-:W-:-:S04]  /*6df00*/  IMAD.WIDE.U32 R60, R3, R12, RZ ;  /* 0x0000000c033c7225 */ /* 0x000fc800078e00ff */
[----:B------:R-:W-:-:S04]  /*6df10*/  IMAD.WIDE.U32 R56, P5, R13, R3, R56 ;  /* 0x000000030d387225 */ /* 0x000fc800078a0038 */
[----:B------:R-:W-:Y:S02]  /*6df20*/  IMAD.X R59, RZ, RZ, RZ, P4 ;  /* 0x000000ffff3b7224 */ /* 0x000fe400020e06ff */
[----:B------:R-:W-:-:S04]  /*6df30*/  IMAD.WIDE.U32 R54, R3, R14, RZ ;  /* 0x0000000e03367225 */ /* 0x000fc800078e00ff */
[----:B------:R-:W-:-:S04]  /*6df40*/  IMAD.WIDE.U32 R62, P4, R15, R3, R62 ;  /* 0x000000030f3e7225 */ /* 0x000fc8000788003e */
[----:B------:R-:W-:Y:S02]  /*6df50*/  IMAD.MOV.U32 R58, RZ, RZ, R43 ;  /* 0x000000ffff3a7224 */ /* 0x000fe400078e002b */
[----:B------:R-:W-:Y:S01]  /*6df60*/  IMAD.WIDE.U32.X R48, R13, R71, R48, P1 ;  /* 0x000000470d307225 */ /* 0x000fe200008e0430 */
[----:B------:R-:W-:-:S03]  /*6df70*/  ISETP.GE.U32.AND P1, PT, R77, R22, PT ;  /* 0x000000164d00720c */ /* 0x000fc60003f26070 */
[----:B------:R-:W-:Y:S01]  /*6df80*/  IMAD.X R65, RZ, RZ, RZ, P2 ;  /* 0x000000ffff417224 */ /* 0x000fe200010e06ff */
[----:B------:R-:W-:Y:S01]  /*6df90*/  ISETP.GE.U32.AND.EX P1, PT, R76, R23, PT, P1 ;  /* 0x000000174c00720c */ /* 0x000fe20003f26110 */
[----:B------:R-:W-:Y:S02]  /*6dfa0*/  IMAD.MOV.U32 R52, RZ, RZ, R37 ;  /* 0x000000ffff347224 */ /* 0x000fe400078e0025 */
        /* <DEDUP_REMOVED lines=8> */
[----:B------:R-:W-:Y:S01]  /*6e030*/  IMAD.WIDE.U32.X R52, R15, R71, R52, P3 ;  /* 0x000000470f347225 */ /* 0x000fe200018e0434 */
[----:B------:R-:W-:-:S03]  /*6e040*/  IADD3 R77, P3, PT, R77, R42, RZ ;  /* 0x0000002a4d4d7210 */ /* 0x000fc60007f7e0ff */
[----:B------:R-:W-:Y:S01]  /*6e050*/  IMAD.X R55, RZ, RZ, RZ, P2 ;  /* 0x000000ffff377224 */ /* 0x000fe200010e06ff */
[----:B------:R-:W-:Y:S01]  /*6e060*/  IADD3 RZ, P2, PT, R51, R66, RZ ;  /* 0x0000004233ff7210 */ /* 0x000fe20007f5e0ff */
[----:B------:R-:W-:Y:S02]  /*6e070*/  IMAD.MOV.U32 R68, RZ, RZ, R57 ;  /* 0x000000ffff447224 */ /* 0x000fe400078e0039 */
[----:B------:R-:W-:Y:S02]  /*6e080*/  IMAD.IADD R57, R43, 0x1, R72 ;  /* 0x000000012b397824 */ /* 0x000fe400078e0248 */
[C---:B------:R-:W-:Y:S02]  /*6e090*/  IMAD R45, R11.reuse, R73, RZ ;  /* 0x000000490b2d7224 */ /* 0x040fe400078e02ff */
[----:B------:R-:W-:-:S04]  /*6e0a0*/  IMAD.WIDE.U32.X R64, R11, R75, R64, P6 ;  /* 0x0000004b0b407225 */ /* 0x000fc800030e0440 */
[----:B------:R-:W-:Y:S01]  /*6e0b0*/  IMAD R51, R11, R3, RZ ;  /* 0x000000030b337224 */ /* 0x000fe200078e02ff */
[----:B------:R-:W-:Y:S01]  /*6e0c0*/  SEL R11, RZ, 0x1, P1 ;  /* 0x00000001ff0b7807 */ /* 0x000fe20000800000 */
[----:B------:R-:W-:-:S04]  /*6e0d0*/  IMAD.WIDE.U32 R22, R14, R10, RZ ;  /* 0x0000000a0e167225 */ /* 0x000fc800078e00ff */
[----:B------:R-:W-:Y:S02]  /*6e0e0*/  IMAD.MOV.U32 R60, RZ, RZ, R63 ;  /* 0x000000ffff3c7224 */ /* 0x000fe400078e003f */
[----:B------:R-:W-:Y:S01]  /*6e0f0*/  IMAD.WIDE.U32.X R58, R17, R71, R58, P0 ;  /* 0x00000047113a7225 */ /* 0x000fe200000e043a */
[----:B------:R-:W-:-:S03]  /*6e100*/  ISETP.GE.U32.AND P0, PT, R77, R42, PT ;  /* 0x0000002a4d00720c */ /* 0x000fc60003f06070 */
[----:B------:R-:W-:Y:S02]  /*6e110*/  IMAD.X R76, R57, 0x1, R76, P3 ;  /* 0x00000001394c7824 */ /* 0x000fe400018e064c */
[----:B------:R-:W-:Y:S01]  /*6e120*/  IMAD.IADD R34, R23, 0x1, R34 ;  /* 0x0000000117227824 */ /* 0x000fe200078e0222 */
[----:B------:R-:W-:Y:S01]  /*6e130*/  IADD3 R23, P1, P3, R22, R32, R11 ;  /* 0x0000002016177210 */ /* 0x000fe20007b3e00b */
[----:B------:R-:W-:Y:S01]  /*6e140*/  IMAD.MOV.U32 R54, RZ, RZ, R67 ;  /* 0x000000ffff367224 */ /* 0x000fe200078e0043 */
[----:B------:R-:W-:Y:S01]  /*6e150*/  ISETP.GE.U32.AND.EX P0, PT, R76, R57, PT, P0 ;  /* 0x000000394c00720c */ /* 0x000fe20003f06100 */
[C---:B------:R-:W-:Y:S01]  /*6e160*/  IMAD R37, R13.reuse, R73, RZ ;  /* 0x000000490d257224 */ /* 0x040fe200078e02ff */
[----:B------:R-:W-:Y:S01]  /*6e170*/  IADD3.X R33, PT, PT, R34, R33, RZ, P1, P3 ;  /* 0x0000002122217210 */ /* 0x000fe20000fe64ff */
[----:B------:R-:W-:-:S04]  /*6e180*/  IMAD.WIDE.U32.X R68, R13, R75, R68, P5 ;  /* 0x0000004b0d447225 */ /* 0x000fc800028e0444 */
[----:B------:R-:W-:Y:S02]  /*6e190*/  IMAD R50, R13, R3, RZ ;  /* 0x000000030d327224 */ /* 0x000fe400078e02ff */
[----:B------:R-:W-:-:S04]  /*6e1a0*/  IMAD.WIDE.U32 R42, R12, R70, RZ ;  /* 0x000000460c2a7225 */ /* 0x000fc800078e00ff */
[C---:B------:R-:W-:Y:S02]  /*6e1b0*/  IMAD R35, R15.reuse, R73, RZ ;  /* 0x000000490f237224 */ /* 0x040fe400078e02ff */
[----:B------:R-:W-:-:S04]  /*6e1c0*/  IMAD.WIDE.U32.X R60, R15, R75, R60, P4 ;  /* 0x0000004b0f3c7225 */ /* 0x000fc800020e043c */
[-C--:B------:R-:W-:Y:S02]  /*6e1d0*/  IMAD R13, R15, R3.reuse, RZ ;  /* 0x000000030f0d7224 */ /* 0x080fe400078e02ff */
[C---:B------:R-:W-:Y:S02]  /*6e1e0*/  IMAD R15, R17.reuse, R3, RZ ;  /* 0x00000003110f7224 */ /* 0x040fe400078e02ff */
[C---:B------:R-:W-:Y:S02]  /*6e1f0*/  IMAD R44, R17.reuse, R73, RZ ;  /* 0x00000049112c7224 */ /* 0x040fe400078e02ff */
[-C--:B------:R-:W-:Y:S01]  /*6e200*/  IMAD.WIDE.U32.X R54, R17, R75.reuse, R54, P2 ;  /* 0x0000004b11367225 */ /* 0x080fe200010e0436 */
[C---:B------:R-:W-:Y:S02]  /*6e210*/  IADD3 R17, P1, PT, R23.reuse, R42, RZ ;  /* 0x0000002a17117210 */ /* 0x040fe40007f3e0ff */
[----:B------:R-:W-:Y:S01]  /*6e220*/  ISETP.GE.U32.AND P2, PT, R23, R22, PT ;  /* 0x000000161700720c */ /* 0x000fe20003f46070 */
[----:B------:R-:W-:Y:S01]  /*6e230*/  IMAD R11, R16, R75, R15 ;  /* 0x0000004b100b7224 */ /* 0x000fe200078e020f */
[----:B------:R-:W-:Y:S01]  /*6e240*/  SEL R15, RZ, 0x1, P0 ;  /* 0x00000001ff0f7807 */ /* 0x000fe20000000000 */
[----:B------:R-:W-:Y:S01]  /*6e250*/  IMAD.IADD R32, R43, 0x1, R19 ;  /* 0x000000012b207824 */ /* 0x000fe200078e0213 */
[C---:B------:R-:W-:Y:S01]  /*6e260*/  ISETP.GE.U32.AND P0, PT, R17.reuse, R42, PT ;  /* 0x0000002a1100720c */ /* 0x040fe20003f06070 */
[----:B------:R-:W-:Y:S01]  /*6e270*/  IMAD.WIDE.U32 R22, R18, R73, RZ ;  /* 0x0000004912167225 */ /* 0x000fe200078e00ff */
[----:B------:R-:W-:-:S02]  /*6e280*/  IADD3 R15, P3, P5, R17, R24, R15 ;  /* 0x00000018110f7210 */ /* 0x000fc40007d7e00f */
[----:B------:R-:W-:Y:S01]  /*6e290*/  ISETP.GE.U32.AND.EX P2, PT, R33, R34, PT, P2 ;  /* 0x000000222100720c */ /* 0x000fe20003f46120 */
[----:B------:R-:W-:Y:S01]  /*6e2a0*/  IMAD.X R19, R32, 0x1, R33, P1 ;  /* 0x0000000120137824 */ /* 0x000fe200008e0621 */
[C---:B------:R-:W-:Y:S01]  /*6e2b0*/  ISETP.GE.U32.AND P1, PT, R15.reuse, R17, PT ;  /* 0x000000110f00720c */ /* 0x040fe20003f26070 */
[-C--:B------:R-:W-:Y:S01]  /*6e2c0*/  IMAD R45, R18, R71.reuse, R45 ;  /* 0x00000047122d7224 */ /* 0x080fe200078e022d */
[----:B------:R-:W-:Y:S01]  /*6e2d0*/  IADD3 R15, P4, PT, R15, R22, RZ ;  /* 0x000000160f0f7210 */ /* 0x000fe20007f9e0ff */
[----:B------:R-:W-:Y:S01]  /*6e2e0*/  IMAD R37, R12, R71, R37 ;  /* 0x000000470c257224 */ /* 0x000fe200078e0225 */
[C---:B------:R-:W-:Y:S01]  /*6e2f0*/  ISETP.GE.U32.AND.EX P0, PT, R19.reuse, R32, PT, P0 ;  /* 0x000000201300720c */ /* 0x040fe20003f06100 */
[----:B------:R-:W-:Y:S01]  /*6e300*/  IMAD.WIDE.U32 R32, R16, R10, RZ ;  /* 0x0000000a10207225 */ /* 0x000fe200078e00ff */
[----:B------:R-:W-:Y:S02]  /*6e310*/  SEL R43, RZ, 0x1, P2 ;  /* 0x00000001ff2b7807 */ /* 0x000fe40001000000 */
[----:B------:R-:W-:Y:S01]  /*6e320*/  IADD3.X R17, PT, PT, R19, R25, RZ, P3, P5 ;  /* 0x0000001913117210 */ /* 0x000fe20001fea4ff */
[----:B------:R-:W-:Y:S01]  /*6e330*/  IMAD.IADD R24, R23, 0x1, R45 ;  /* 0x0000000117187824 */ /* 0x000fe200078e022d */
[----:B------:R-:W-:Y:S01]  /*6e340*/  ISETP.GE.U32.AND P2, PT, R15, R22, PT ;  /* 0x000000160f00720c */ /* 0x000fe20003f46070 */
[----:B------:R-:W-:Y:S01]  /*6e350*/  IMAD.IADD R79, R33, 0x1, R79 ;  /* 0x00000001214f7824 */ /* 0x000fe200078e024f */
[----:B------:R-:W-:Y:S01]  /*6e360*/  IADD3 R43, P5, P3, R32, R38, R43 ;  /* 0x00000026202b7210 */ /* 0x000fe20007bbe02b */
[----:B------:R-:W-:Y:S01]  /*6e370*/  IMAD.WIDE.U32 R22, R14, R70, RZ ;  /* 0x000000460e167225 */ /* 0x000fe200078e00ff */
[----:B------:R-:W-:-:S02]  /*6e380*/  ISETP.GE.U32.AND.EX P6, PT, R17, R19, PT, P1 ;  /* 0x000000131100720c */ /* 0x000fc40003fc6110 */
[----:B------:R-:W-:Y:S01]  /*6e390*/  ISETP.GE.U32.AND P1, PT, R43, R32, PT ;  /* 0x000000202b00720c */ /* 0x000fe20003f26070 */
[----:B------:R-:W-:Y:S01]  /*6e3a0*/  IMAD.X R17, R24, 0x1, R17, P4 ;  /* 0x0000000118117824 */ /* 0x000fe200020e0611 */
[----:B------:R-:W-:Y:S01]  /*6e3b0*/  IADD3.X R38, PT, PT, R79, R39, RZ, P5, P3 ;  /* 0x000000274f267210 */ /* 0x000fe20002fe64ff */
[----:B------:R-:W-:Y:S01]  /*6e3c0*/  IMAD.IADD R23, R23, 0x1, R74 ;  /* 0x0000000117177824 */ /* 0x000fe200078e024a */
[----:B------:R-:W-:Y:S01]  /*6e3d0*/  SEL R32, RZ, 0x1, P0 ;  /* 0x00000001ff207807 */ /* 0x000fe20000000000 */
[-C--:B------:R-:W-:Y:S01]  /*6e3e0*/  IMAD R35, R14, R71.reuse, R35 ;  /* 0x000000470e237224 */ /* 0x080fe200078e0223 */
[----:B------:R-:W-:Y:S01]  /*6e3f0*/  SEL R25, RZ, 0x1, P6 ;  /* 0x00000001ff197807 */ /* 0x000fe20003000000 */
[C---:B------:R-:W-:Y:S01]  /*6e400*/  IMAD R44, R16.reuse, R71, R44 ;  /* 0x00000047102c7224 */ /* 0x040fe200078e022c */
[----:B------:R-:W-:Y:S01]  /*6e410*/  IADD3 R19, P3, PT, R43, R22, RZ ;  /* 0x000000162b137210 */ /* 0x000fe20007f7e0ff */
[----:B------:R-:W-:Y:S01]  /*6e420*/  IMAD.WIDE.U32 R70, R16, R70, RZ ;  /* 0x0000004610467225 */ /* 0x000fe200078e00ff */
[----:B------:R-:W-:-:S02]  /*6e430*/  ISETP.GE.U32.AND.EX P0, PT, R17, R24, PT, P2 ;  /* 0x000000181100720c */ /* 0x000fc40003f06120 */
[----:B------:R-:W-:Y:S01]  /*6e440*/  IADD3 R24, P5, P6, R25, R26, R32 ;  /* 0x0000001a19187210 */ /* 0x000fe20007ebe020 */
[----:B------:R-:W-:Y:S01]  /*6e450*/  IMAD.X R26, R23, 0x1, R38, P3 ;  /* 0x00000001171a7824 */ /* 0x000fe200018e0626 */
[----:B------:R-:W-:Y:S01]  /*6e460*/  ISETP.GE.U32.AND P2, PT, R19, R22, PT ;  /* 0x000000161300720c */ /* 0x000fe20003f46070 */
[----:B------:R-:W-:Y:S01]  /*6e470*/  IMAD.IADD R33, R71, 0x1, R78 ;  /* 0x0000000147217824 */ /* 0x000fe200078e024e */
[----:B------:R-:W-:Y:S01]  /*6e480*/  ISETP.GE.U32.AND.EX P4, PT, R38, R79, PT, P1 ;  /* 0x0000004f2600720c */ /* 0x000fe20003f86110 */
[----:B------:R-:W-:Y:S01]  /*6e490*/  IMAD R51, R18, R75, R51 ;  /* 0x0000004b12337224 */ /* 0x000fe200078e0233 */
[----:B------:R-:W-:Y:S01]  /*6e4a0*/  ISETP.GE.U32.AND.EX P1, PT, R26, R23, PT, P2 ;  /* 0x000000171a00720c */ /* 0x000fe20003f26120 */
[C---:B------:R-:W-:Y:S01]  /*6e4b0*/  IMAD.WIDE.U32 R22, R12.reuse, R73, RZ ;  /* 0x000000490c167225 */ /* 0x040fe200078e00ff */
[----:B------:R-:W-:Y:S02]  /*6e4c0*/  IADD3 R25, P3, PT, R19, R24, RZ ;  /* 0x0000001813197210 */ /* 0x000fe40007f7e0ff */
[----:B------:R-:W-:Y:S01]  /*6e4d0*/  IADD3.X R39, PT, PT, RZ, R27, RZ, P5, P6 ;  /* 0x0000001bff277210 */ /* 0x000fe20002fec4ff */
[----:B------:R-:W-:Y:S01]  /*6e4e0*/  IMAD.IADD R24, R23, 0x1, R37 ;  /* 0x0000000117187824 */ /* 0x000fe200078e0225 */
[----:B------:R-:W-:Y:S01]  /*6e4f0*/  SEL R27, RZ, 0x1, P4 ;  /* 0x00000001ff1b7807 */ /* 0x000fe20002000000 */
[----:B------:R-:W-:Y:S01]  /*6e500*/  IMAD R50, R12, R75, R50 ;  /* 0x0000004b0c327224 */ /* 0x000fe200078e0232 */
[C---:B------:R-:W-:Y:S01]  /*6e510*/  ISETP.GE.U32.AND P2, PT, R25.reuse, R19, PT ;  /* 0x000000131900720c */ /* 0x040fe20003f46070 */
[----:B------:R-:W-:Y:S01]  /*6e520*/  IMAD.X R39, R26, 0x1, R39, P3 ;  /* 0x000000011a277824 */ /* 0x000fe200018e0627 */
[----:B------:R-:W-:Y:S01]  /*6e530*/  IADD3 R25, P5, PT, R25, R22, RZ ;  /* 0x0000001619197210 */ /* 0x000fe20007fbe0ff */
[----:B------:R-:W-:Y:S01]  /*6e540*/  IMAD R13, R14, R75, R13 ;  /* 0x0000004b0e0d7224 */ /* 0x000fe200078e020d */
[----:B------:R-:W-:-:S02]  /*6e550*/  IADD3 R32, P4, P6, R70, R40, R27 ;  /* 0x0000002846207210 */ /* 0x000fc40007e9e01b */
[----:B------:R-:W-:Y:S01]  /*6e560*/  SEL R19, RZ, 0x1, P0 ;  /* 0x00000001ff137807 */ /* 0x000fe20000000000 */
[----:B------:R-:W-:Y:S01]  /*6e570*/  IMAD.X R27, R24, 0x1, R39, P5 ;  /* 0x00000001181b7824 */ /* 0x000fe200028e0627 */
[----:B------:R-:W-:Y:S02]  /*6e580*/  ISETP.GE.U32.AND P3, PT, R32, R70, PT ;  /* 0x000000462000720c */ /* 0x000fe40003f66070 */
[----:B------:R-:W-:Y:S02]  /*6e590*/  IADD3.X R40, PT, PT, R33, R41, RZ, P4, P6 ;  /* 0x0000002921287210 */ /* 0x000fe400027ec4ff */
[----:B------:R-:W-:Y:S01]  /*6e5a0*/  ISETP.GE.U32.AND P4, PT, R25, R22, PT ;  /* 0x000000161900720c */ /* 0x000fe20003f86070 */
[----:B------:R-:W-:Y:S01]  /*6e5b0*/  IMAD.WIDE.U32 R22, R18, R3, RZ ;  /* 0x0000000312167225 */ /* 0x000fe200078e00ff */
[----:B------:R-:W-:Y:S02]  /*6e5c0*/  ISETP.GE.U32.AND.EX P2, PT, R39, R26, PT, P2 ;  /* 0x0000001a2700720c */ /* 0x000fe40003f46120 */
[----:B------:R-:W-:Y:S01]  /*6e5d0*/  ISETP.GE.U32.AND.EX P0, PT, R40, R33, PT, P3 ;  /* 0x000000212800720c */ /* 0x000fe20003f06130 */
[----:B------:R-:W-:Y:S01]  /*6e5e0*/  IMAD.IADD R51, R23, 0x1, R51 ;  /* 0x0000000117337824 */ /* 0x000fe200078e0233 */
[----:B------:R-:W-:-:S02]  /*6e5f0*/  ISETP.GE.U32.AND.EX P4, PT, R27, R24, PT, P4 ;  /* 0x000000181b00720c */ /* 0x000fc40003f86140 */
[----:B------:R-:W-:Y:S02]  /*6e600*/  IADD3 R19, P3, P5, R25, R46, R19 ;  /* 0x0000002e19137210 */ /* 0x000fe40007d7e013 */
[----:B------:R-:W-:Y:S02]  /*6e610*/  SEL R24, RZ, 0x1, P1 ;  /* 0x00000001ff187807 */ /* 0x000fe40000800000 */
[----:B------:R-:W-:Y:S02]  /*6e620*/  SEL R33, RZ, 0x1, P2 ;  /* 0x00000001ff217807 */ /* 0x000fe40001000000 */
[----:B------:R-:W-:Y:S02]  /*6e630*/  IADD3.X R46, PT, PT, R27, R47, RZ, P3, P5 ;  /* 0x0000002f1b2e7210 */ /* 0x000fe40001fea4ff */
[----:B------:R-:W-:Y:S02]  /*6e640*/  ISETP.GE.U32.AND P2, PT, R19, R25, PT ;  /* 0x000000191300720c */ /* 0x000fe40003f46070 */
[----:B------:R-:W-:Y:S01]  /*6e650*/  IADD3 R33, P3, P6, R33, R28, R24 ;  /* 0x0000001c21217210 */ /* 0x000fe20007e7e018 */
[----:B------:R-:W-:Y:S01]  /*6e660*/  IMAD.WIDE.U32 R24, R14, R73, RZ ;  /* 0x000000490e187225 */ /* 0x000fe200078e00ff */
[----:B------:R-:W-:-:S02]  /*6e670*/  ISETP.GE.U32.AND.EX P2, PT, R46, R27, PT, P2 ;  /* 0x0000001b2e00720c */ /* 0x000fc40003f46120 */
[----:B------:R-:W-:Y:S01]  /*6e680*/  IADD3.X R29, PT, PT, RZ, R29, RZ, P3, P6 ;  /* 0x0000001dff1d7210 */ /* 0x000fe20001fec4ff */
[----:B------:R-:W-:Y:S01]  /*6e690*/  IMAD.IADD R28, R25, 0x1, R35 ;  /* 0x00000001191c7824 */ /* 0x000fe200078e0223 */
[----:B------:R-:W-:Y:S02]  /*6e6a0*/  IADD3 R27, P3, PT, R32, R33, RZ ;  /* 0x00000021201b7210 */ /* 0x000fe40007f7e0ff */
[-C--:B------:R-:W-:Y:S02]  /*6e6b0*/  IADD3 R19, P5, PT, R19, R22.reuse, RZ ;  /* 0x0000001613137210 */ /* 0x080fe40007fbe0ff */
[----:B------:R-:W-:Y:S01]  /*6e6c0*/  SEL R25, RZ, 0x1, P4 ;  /* 0x00000001ff197807 */ /* 0x000fe20002000000 */
[----:B------:R-:W-:Y:S01]  /*6e6d0*/  IMAD.X R29, R40, 0x1, R29, P3 ;  /* 0x00000001281d7824 */ /* 0x000fe200018e061d */
[----:B------:R-:W-:Y:S02]  /*6e6e0*/  SEL R23, RZ, 0x1, P2 ;  /* 0x00000001ff177807 */ /* 0x000fe40001000000 */
[----:B------:R-:W-:Y:S01]  /*6e6f0*/  ISETP.GE.U32.AND P1, PT, R19, R22, PT ;  /* 0x000000161300720c */ /* 0x000fe20003f26070 */
[----:B------:R-:W-:Y:S01]  /*6e700*/  IMAD.X R22, R51, 0x1, R46, P5 ;  /* 0x0000000133167824 */ /* 0x000fe200028e062e */
[----:B------:R-:W-:-:S02]  /*6e710*/  IADD3 R26, P2, PT, R27, R24, RZ ;  /* 0x000000181b1a7210 */ /* 0x000fc40007f5e0ff */
[----:B------:R-:W-:Y:S02]  /*6e720*/  ISETP.GE.U32.AND P3, PT, R27, R32, PT ;  /* 0x000000201b00720c */ /* 0x000fe40003f66070 */
[----:B------:R-:W-:Y:S01]  /*6e730*/  IADD3 R23, P4, P5, R23, R48, R25 ;  /* 0x0000003017177210 */ /* 0x000fe20007d9e019 */
[----:B------:R-:W-:Y:S01]  /*6e740*/  IMAD.X R33, R28, 0x1, R29, P2 ;  /* 0x000000011c217824 */ /* 0x000fe200010e061d */
[----:B------:R-:W-:Y:S02]  /*6e750*/  ISETP.GE.U32.AND.EX P3, PT, R29, R40, PT, P3 ;  /* 0x000000281d00720c */ /* 0x000fe40003f66130 */
[----:B------:R-:W-:Y:S02]  /*6e760*/  IADD3.X R48, PT, PT, RZ, R49, RZ, P4, P5 ;  /* 0x00000031ff307210 */ /* 0x000fe400027ea4ff */
        /* <DEDUP_REMOVED lines=12> */
[----:B------:R-:W-:Y:S02]  /*6e830*/  ISETP.GE.U32.AND.EX P2, PT, R33, R28, PT, P2 ;  /* 0x0000001c2100720c */ /* 0x000fe40003f46120 */
[----:B------:R-:W-:Y:S01]  /*6e840*/  ISETP.GE.U32.AND P6, PT, R23, R24, PT ;  /* 0x000000181700720c */ /* 0x000fe20003fc6070 */
[----:B------:R-:W-:Y:S01]  /*6e850*/  IMAD.WIDE.U32 R24, R16, R73, RZ ;  /* 0x0000004910187225 */ /* 0x000fe200078e00ff */
[----:B------:R-:W-:Y:S02]  /*6e860*/  ISETP.GE.U32.AND.EX P1, PT, R12, R33, PT, P0 ;  /* 0x000000210c00720c */ /* 0x000fe40003f26100 */
[----:B------:R-:W-:Y:S01]  /*6e870*/  IADD3.X R33, PT, PT, RZ, R31, RZ, P4, P5 ;  /* 0x0000001fff217210 */ /* 0x000fe200027ea4ff */
[----:B------:R-:W-:Y:S01]  /*6e880*/  IMAD.X R12, R27, 0x1, R12, P3 ;  /* 0x000000011b0c7824 */ /* 0x000fe200018e060c */
[----:B------:R-:W-:Y:S01]  /*6e890*/  IADD3 R29, P3, P4, R23, R64, R29 ;  /* 0x00000040171d7210 */ /* 0x000fe20007c7e01d */
[----:B------:R-:W-:Y:S01]  /*6e8a0*/  IMAD.IADD R44, R25, 0x1, R44 ;  /* 0x00000001192c7824 */ /* 0x000fe200078e022c */
[----:B------:R-:W-:-:S02]  /*6e8b0*/  SEL R26, RZ, 0x1, P2 ;  /* 0x00000001ff1a7807 */ /* 0x000fc40001000000 */
[----:B------:R-:W-:Y:S02]  /*6e8c0*/  SEL R31, RZ, 0x1, P1 ;  /* 0x00000001ff1f7807 */ /* 0x000fe40000800000 */
[----:B------:R-:W-:Y:S02]  /*6e8d0*/  IADD3.X R65, PT, PT, R12, R65, RZ, P3, P4 ;  /* 0x000000410c417210 */ /* 0x000fe40001fe84ff */
[----:B------:R-:W-:Y:S02]  /*6e8e0*/  IADD3 R28, P5, PT, R35, R24, RZ ;  /* 0x00000018231c7210 */ /* 0x000fe40007fbe0ff */
[----:B------:R-:W-:Y:S02]  /*6e8f0*/  ISETP.GE.U32.AND P2, PT, R29, R23, PT ;  /* 0x000000171d00720c */ /* 0x000fe40003f46070 */
[----:B------:R-:W-:Y:S01]  /*6e900*/  IADD3 R31, P3, P4, R31, R52, R26 ;  /* 0x000000341f1f7210 */ /* 0x000fe20007c7e01a */
[----:B------:R-:W-:Y:S01]  /*6e910*/  IMAD.X R33, R44, 0x1, R33, P5 ;  /* 0x000000012c217824 */ /* 0x000fe200028e0621 */
[----:B------:R-:W-:Y:S01]  /*6e920*/  ISETP.GE.U32.AND.EX P0, PT, R12, R27, PT, P6 ;  /* 0x0000001b0c00720c */ /* 0x000fe20003f06160 */
[----:B------:R-:W-:Y:S01]  /*6e930*/  IMAD.WIDE.U32 R26, R65, 0x3d1, RZ ;  /* 0x000003d1411a7825 */ /* 0x000fe200078e00ff */
[----:B------:R-:W-:-:S02]  /*6e940*/  ISETP.GE.U32.AND P1, PT, R28, R24, PT ;  /* 0x000000181c00720c */ /* 0x000fc40003f26070 */
[----:B------:R-:W-:Y:S01]  /*6e950*/  ISETP.GE.U32.AND.EX P2, PT, R65, R12, PT, P2 ;  /* 0x0000000c4100720c */ /* 0x000fe20003f46120 */
[----:B------:R-:W-:Y:S01]  /*6e960*/  IMAD.WIDE.U32 R24, R14, R3, RZ ;  /* 0x000000030e187225 */ /* 0x000fe200078e00ff */
        /* <DEDUP_REMOVED lines=8> */
[----:B------:R-:W-:Y:S01]  /*6e9f0*/  IADD3 R14, P4, PT, R31, R24, RZ ;  /* 0x000000181f0e7210 */ /* 0x000fe20007f9e0ff */
[----:B------:R-:W-:Y:S01]  /*6ea00*/  IMAD.WIDE.U32 R28, R29, 0x3d1, RZ ;  /* 0x000003d11d1c7825 */ /* 0x000fe200078e00ff */
[----:B------:R-:W-:Y:S02]  /*6ea10*/  IADD3 R23, P5, P6, R23, R68, R12 ;  /* 0x0000004417177210 */ /* 0x000fe40007ebe00c */
[----:B------:R-:W-:Y:S01]  /*6ea20*/  ISETP.GE.U32.AND.EX P2, PT, R30, R33, PT, P2 ;  /* 0x000000211e00720c */ /* 0x000fe20003f46120 */
[----:B------:R-:W-:Y:S01]  /*6ea30*/  IMAD.IADD R31, R25, 0x1, R13 ;  /* 0x00000001191f7824 */ /* 0x000fe200078e020d */
[----:B------:R-:W-:Y:S01]  /*6ea40*/  IADD3 R29, P3, PT, R29, R26, RZ ;  /* 0x0000001a1d1d7210 */ /* 0x000fe20007f7e0ff */
[----:B------:R-:W-:Y:S01]  /*6ea50*/  IMAD.X R25, RZ, RZ, RZ, P1 ;  /* 0x000000ffff197224 */ /* 0x000fe200008e06ff */
[----:B------:R-:W-:Y:S02]  /*6ea60*/  IADD3.X R37, PT, PT, RZ, R69, RZ, P5, P6 ;  /* 0x00000045ff257210 */ /* 0x000fe40002fec4ff */
[----:B------:R-:W-:Y:S01]  /*6ea70*/  ISETP.GE.U32.AND P1, PT, R14, R24, PT ;  /* 0x000000180e00720c */ /* 0x000fe20003f26070 */
[----:B------:R-:W-:Y:S01]  /*6ea80*/  IMAD.WIDE.U32 R12, R18, R10, R28 ;  /* 0x0000000a120c7225 */ /* 0x000fe200078e001c */
[----:B------:R-:W-:-:S02]  /*6ea90*/  SEL R18, RZ, 0x1, P0 ;  /* 0x00000001ff127807 */ /* 0x000fc40000000000 */
[----:B------:R-:W-:Y:S01]  /*6eaa0*/  SEL R39, RZ, 0x1, P2 ;  /* 0x00000001ff277807 */ /* 0x000fe20001000000 */
[----:B------:R-:W-:Y:S01]  /*6eab0*/  IMAD.X R10, R31, 0x1, R30, P4 ;  /* 0x000000011f0a7824 */ /* 0x000fe200020e061e */
[----:B------:R-:W-:Y:S01]  /*6eac0*/  IADD3 R23, P4, PT, R14, R23, RZ ;  /* 0x000000170e177210 */ /* 0x000fe20007f9e0ff */
[----:B------:R-:W-:Y:S01]  /*6ead0*/  IMAD.MOV.U32 R24, RZ, RZ, R27 ;  /* 0x000000ffff187224 */ /* 0x000fe200078e001b */
[----:B------:R-:W-:Y:S01]  /*6eae0*/  ISETP.GE.U32.AND P2, PT, R12, R28, PT ;  /* 0x0000001c0c00720c */ /* 0x000fe20003f46070 */
[----:B------:R-:W-:Y:S01]  /*6eaf0*/  IMAD.IADD R27, R13, 0x1, R36 ;  /* 0x000000010d1b7824 */ /* 0x000fe200078e0224 */
[----:B------:R-:W-:Y:S01]  /*6eb00*/  ISETP.GE.U32.AND P0, PT, R23, R14, PT ;  /* 0x0000000e1700720c */ /* 0x000fe20003f06070 */
[C---:B------:R-:W-:Y:S01]  /*6eb10*/  IMAD.X R37, R10.reuse, 0x1, R37, P4 ;  /* 0x000000010a257824 */ /* 0x040fe200020e0625 */
[----:B------:R-:W-:Y:S01]  /*6eb20*/  ISETP.GE.U32.AND.EX P1, PT, R10, R31, PT, P1 ;  /* 0x0000001f0a00720c */ /* 0x000fe20003f26110 */
[----:B------:R-:W-:Y:S01]  /*6eb30*/  IMAD.WIDE.U32 R30, R16, R3, RZ ;  /* 0x00000003101e7225 */ /* 0x000fe200078e00ff */
[----:B------:R-:W-:-:S02]  /*6eb40*/  IADD3 R39, P4, P5, R39, R58, R18 ;  /* 0x0000003a27277210 */ /* 0x000fc40007d9e012 */
[C---:B------:R-:W-:Y:S01]  /*6eb50*/  ISETP.GE.U32.AND.EX P0, PT, R37.reuse, R10, PT, P0 ;  /* 0x0000000a2500720c */ /* 0x040fe20003f06100 */
[----:B------:R-:W-:Y:S01]  /*6eb60*/  IMAD.WIDE.U32 R34, R37, 0x3d1, RZ ;  /* 0x000003d125227825 */ /* 0x000fe200078e00ff */
[----:B------:R-:W-:Y:S02]  /*6eb70*/  SEL R10, RZ, 0x1, P1 ;  /* 0x00000001ff0a7807 */ /* 0x000fe40000800000 */
[----:B------:R-:W-:Y:S01]  /*6eb80*/  SEL R3, RZ, 0x1, P0 ;  /* 0x00000001ff037807 */ /* 0x000fe20000000000 */
[----:B------:R-:W-:Y:S01]  /*6eb90*/  IMAD.WIDE.U32 R32, R23, 0x3d1, RZ ;  /* 0x000003d117207825 */ /* 0x000fe200078e00ff */
[----:B------:R-:W-:Y:S02]  /*6eba0*/  IADD3.X R14, PT, PT, RZ, R59, RZ, P4, P5 ;  /* 0x0000003bff0e7210 */ /* 0x000fe400027ea4ff */
[----:B------:R-:W-:Y:S01]  /*6ebb0*/  IADD3 R10, P0, P6, R3, R60, R10 ;  /* 0x0000003c030a7210 */ /* 0x000fe20007e1e00a */
[----:B------:R-:W-:Y:S01]  /*6ebc0*/  IMAD.WIDE.U32.X R24, R65, 0x1, R24, P3 ;  /* 0x0000000141187825 */ /* 0x000fe200018e0418 */
[----:B------:R-:W-:-:S02]  /*6ebd0*/  IADD3 R13, P3, PT, R39, R30, RZ ;  /* 0x0000001e270d7210 */ /* 0x000fc40007f7e0ff */
[-C--:B------:R-:W-:Y:S01]  /*6ebe0*/  IADD3 R77, P5, PT, R77, R32.reuse, RZ ;  /* 0x000000204d4d7210 */ /* 0x080fe20007fbe0ff */
[----:B------:R-:W-:Y:S01]  /*6ebf0*/  IMAD.WIDE.U32 R34, P4, R23, 0x1, R34 ;  /* 0x0000000117227825 */ /* 0x000fe20007880022 */
[----:B------:R-:W-:Y:S02]  /*6ec00*/  ISETP.GE.U32.AND.EX P2, PT, R27, R29, PT, P2 ;  /* 0x0000001d1b00720c */ /* 0x000fe40003f46120 */
[----:B------:R-:W-:Y:S01]  /*6ec10*/  IADD3.X R61, PT, PT, RZ, R61, RZ, P0, P6 ;  /* 0x0000003dff3d7210 */ /* 0x000fe200007ec4ff */
[----:B------:R-:W-:Y:S01]  /*6ec20*/  IMAD.IADD R23, R31, 0x1, R11 ;  /* 0x000000011f177824 */ /* 0x000fe200078e020b */
[----:B------:R-:W-:Y:S01]  /*6ec30*/  ISETP.GE.U32.AND P0, PT, R77, R32, PT ;  /* 0x000000204d00720c */ /* 0x000fe20003f06070 */
[----:B------:R-:W-:Y:S01]  /*6ec40*/  IMAD.X R11, RZ, RZ, RZ, P4 ;  /* 0x000000ffff0b7224 */ /* 0x000fe200020e06ff */
[----:B------:R-:W-:Y:S01]  /*6ec50*/  IADD3 R31, P4, PT, R13, R10, RZ ;  /* 0x0000000a0d1f7210 */ /* 0x000fe20007f9e0ff */
[----:B------:R-:W-:Y:S01]  /*6ec60*/  IMAD.X R14, R23, 0x1, R14, P3 ;  /* 0x00000001170e7824 */ /* 0x000fe200018e060e */
[----:B------:R-:W-:Y:S01]  /*6ec70*/  IADD3 R32, P3, PT, R33, R34, RZ ;  /* 0x0000002221207210 */ /* 0x000fe20007f7e0ff */
[----:B------:R-:W-:Y:S01]  /*6ec80*/  IMAD.MOV.U32 R10, RZ, RZ, R35 ;  /* 0x000000ffff0a7224 */ /* 0x000fe200078e0023 */
        /* <DEDUP_REMOVED lines=13> */
[----:B------:R-:W-:Y:S01]  /*6ed60*/  ISETP.GE.U32.AND.EX P3, PT, R26, R3, PT, P4 ;  /* 0x000000031a00720c */ /* 0x000fe20003f66140 */
[----:B------:R-:W-:Y:S01]  /*6ed70*/  IMAD.MOV.U32 R59, RZ, RZ, R12 ;  /* 0x000000ffff3b7224 */ /* 0x000fe200078e000c */
[----:B------:R-:W-:-:S02]  /*6ed80*/  ISETP.GE.U32.AND.EX P0, PT, R3, R32, PT, P0 ;  /* 0x000000200300720c */ /* 0x000fc40003f06100 */
[----:B------:R-:W-:Y:S01]  /*6ed90*/  SEL R14, RZ, 0x1, P1 ;  /* 0x00000001ff0e7807 */ /* 0x000fe20000800000 */
[----:B------:R-:W-:Y:S01]  /*6eda0*/  IMAD.WIDE.U32 R28, P1, R31, 0x1, R28 ;  /* 0x000000011f1c7825 */ /* 0x000fe2000782001c */
[----:B------:R-:W-:Y:S02]  /*6edb0*/  SEL R23, RZ, 0x1, P2 ;  /* 0x00000001ff177807 */ /* 0x000fe40001000000 */
[----:B------:R-:W-:Y:S02]  /*6edc0*/  SEL R3, RZ, 0x1, P3 ;  /* 0x00000001ff037807 */ /* 0x000fe40001800000 */
[----:B------:R-:W-:Y:S02]  /*6edd0*/  SEL R13, RZ, 0x1, P0 ;  /* 0x00000001ff0d7807 */ /* 0x000fe40000000000 */
[----:B------:R-:W-:Y:S02]  /*6ede0*/  IADD3 R23, P2, P3, R23, R54, R14 ;  /* 0x0000003617177210 */ /* 0x000fe40007b5e00e */
[----:B------:R-:W-:-:S02]  /*6edf0*/  IADD3 R10, P4, P5, R3, R10, R13 ;  /* 0x0000000a030a7210 */ /* 0x000fc40007d9e00d */
[----:B------:R-:W-:Y:S02]  /*6ee00*/  IADD3.X R55, PT, PT, RZ, R55, RZ, P2, P3 ;  /* 0x00000037ff377210 */ /* 0x000fe400017e64ff */
[----:B------:R-:W-:Y:S02]  /*6ee10*/  IADD3 R15, P0, PT, R15, R24, RZ ;  /* 0x000000180f0f7210 */ /* 0x000fe40007f1e0ff */
[----:B------:R-:W-:Y:S02]  /*6ee20*/  IADD3 R3, P2, PT, R25, R28, RZ ;  /* 0x0000001c19037210 */ /* 0x000fe40007f5e0ff */
        /* <DEDUP_REMOVED lines=78> */
.L_x_370:
        /* <DEDUP_REMOVED lines=12> */
.L_x_371:
        /* <DEDUP_REMOVED lines=12> */
.L_x_372:
[----:B------:R-:W-:-:S05]  /*6f490*/  UMOV UR4, URZ ;  /* 0x000000ff00047c82 */ /* 0x000fca0008000000 */
.L_x_381:
        /* <DEDUP_REMOVED lines=11> */
[-C--:B------:R-:W-:Y:S02]  /*6f550*/  IMAD R25, R27, R63.reuse, R16 ;  /* 0x0000003f1b197224 */ /* 0x080fe400078e0210 */
[----:B------:R-:W-:Y:S02]  /*6f560*/  IMAD.MOV.U32 R8, RZ, RZ, R5 ;  /* 0x000000ffff087224 */ /* 0x000fe400078e0005 */
[----:B------:R-:W-:-:S04]  /*6f570*/  IMAD.WIDE.U32 R10, R59, R63, RZ ;  /* 0x0000003f3b0a7225 */ /* 0x000fc800078e00ff */
[----:B------:R-:W-:Y:S01]  /*6f580*/  IMAD.IADD R25, R13, 0x1, R25 ;  /* 0x000000010d197824 */ /* 0x000fe200078e0219 */
[----:B------:R-:W-:Y:S01]  /*6f590*/  IADD3 RZ, P3, PT, R11, R14, RZ ;  /* 0x0000000e0bff7210 */ /* 0x000fe20007f7e0ff */
[----:B------:R-:W-:-:S04]  /*6f5a0*/  IMAD.WIDE.U32.X R6, R27, R27, R8, P0 ;  /* 0x0000001b1b067225 */ /* 0x000fc800000e0408 */
[C---:B------:R-:W-:Y:S01]  /*6f5b0*/  IMAD.SHL.U32 R13, R12.reuse, 0x2, RZ ;  /* 0x000000020c0d7824 */ /* 0x040fe200078e00ff */
[----:B------:R-:W-:Y:S01]  /*6f5c0*/  SHF.L.U64.HI R12, R12, 0x1, R25 ;  /* 0x000000010c0c7819 */ /* 0x000fe20000010219 */
[----:B------:R-:W-:-:S03]  /*6f5d0*/  IMAD.WIDE.U32 R10, R71, R61, RZ ;  /* 0x0000003d470a7225 */ /* 0x000fc600078e00ff */
[----:B------:R-:W-:Y:S01]  /*6f5e0*/  IADD3 R6, P0, PT, R13, R6, RZ ;  /* 0x000000060d067210 */ /* 0x000fe20007f1e0ff */
[----:B------:R-:W-:Y:S02]  /*6f5f0*/  IMAD.MOV.U32 R20, RZ, RZ, R15 ;  /* 0x000000ffff147224 */ /* 0x000fe400078e000f */
[----:B------:R-:W-:-:S04]  /*6f600*/  IMAD.WIDE.U32 R18, P2, R61, R71, R10 ;  /* 0x000000473d127225 */ /* 0x000fc8000784000a */
[----:B------:R-:W-:Y:S02]  /*6f610*/  IMAD.X R21, RZ, RZ, RZ, P1 ;  /* 0x000000ffff157224 */ /* 0x000fe400008e06ff */
[----:B------:R-:W-:Y:S01]  /*6f620*/  IMAD.X R7, R12, 0x1, R7, P0 ;  /* 0x000000010c077824 */ /* 0x000fe200000e0607 */
[----:B------:R-:W-:Y:S01]  /*6f630*/  ISETP.GE.U32.AND P0, PT, R6, R13, PT ;  /* 0x0000000d0600720c */ /* 0x000fe20003f06070 */
[----:B------:R-:W-:-:S03]  /*6f640*/  IMAD.WIDE.U32 R14, R65, R3, RZ ;  /* 0x00000003410e7225 */ /* 0x000fc600078e00ff */
[----:B------:R-:W-:Y:S01]  /*6f650*/  ISETP.GE.U32.AND.EX P0, PT, R7, R12, PT, P0 ;  /* 0x0000000c0700720c */ /* 0x000fe20003f06100 */
[----:B------:R-:W-:-:S04]  /*6f660*/  IMAD.WIDE.U32 R10, R26, R63, RZ ;  /* 0x0000003f1a0a7225 */ /* 0x000fc800078e00ff */
[----:B------:R-:W-:-:S04]  /*6f670*/  IMAD.WIDE.U32 R16, R3, R3, RZ ;  /* 0x0000000303107225 */ /* 0x000fc800078e00ff */
[----:B------:R-:W-:-:S04]  /*6f680*/  IMAD.WIDE.U32.X R20, R27, R26, R20, P3 ;  /* 0x0000001a1b147225 */ /* 0x000fc800018e0414 */
[----:B------:R-:W-:Y:S01]  /*6f690*/  IMAD.WIDE.U32 R22, P4, R3, R65, R14 ;  /* 0x0000004103167225 */ /* 0x000fe2000788000e */
[----:B------:R-:W-:Y:S02]  /*6f6a0*/  SHF.L.W.U32.HI R25, R25, 0x1, R20 ;  /* 0x0000000119197819 */ /* 0x000fe40000010e14 */
[----:B------:R-:W-:Y:S01]  /*6f6b0*/  SHF.L.W.U32.HI R20, R20, 0x1, R21 ;  /* 0x0000000114147819 */ /* 0x000fe20000010e15 */
[----:B------:R-:W-:Y:S01]  /*6f6c0*/  IMAD.WIDE.U32 R14, P5, R63, R26, R10 ;  /* 0x0000001a3f0e7225 */ /* 0x000fe200078a000a */
[----:B------:R-:W-:-:S03]  /*6f6d0*/  IADD3 R11, P3, PT, R17, R22, RZ ;  /* 0x00000016110b7210 */ /* 0x000fc60007f7e0ff */
[----:B------:R-:W-:-:S04]  /*6f6e0*/  IMAD.WIDE.U32 R12, R63, R63, RZ ;  /* 0x0000003f3f0c7225 */ /* 0x000fc800078e00ff */
[----:B------:R-:W-:Y:S01]  /*6f6f0*/  IMAD.MOV.U32 R10, RZ, RZ, R16 ;  /* 0x000000ffff0a7224 */ /* 0x000fe200078e0010 */
[----:B------:R-:W-:Y:S01]  /*6f700*/  SEL R16, RZ, 0x1, P0 ;  /* 0x00000001ff107807 */ /* 0x000fe20000000000 */
[----:B------:R-:W-:Y:S01]  /*6f710*/  IMAD.X R17, RZ, RZ, RZ, P5 ;  /* 0x000000ffff117224 */ /* 0x000fe200028e06ff */
[----:B------:R-:W-:Y:S01]  /*6f720*/  IADD3 R29, P0, PT, R13, R14, RZ ;  /* 0x0000000e0d1d7210 */ /* 0x000fe20007f1e0ff */
[----:B------:R-:W-:Y:S01]  /*6f730*/  IMAD.X R21, RZ, RZ, RZ, P2 ;  /* 0x000000ffff157224 */ /* 0x000fe200010e06ff */
[-C--:B------:R-:W-:Y:S01]  /*6f740*/  IADD3 R22, P5, P6, R16, R12.reuse, R25 ;  /* 0x0000000c10167210 */ /* 0x080fe20007ebe019 */
[----:B------:R-:W-:Y:S02]  /*6f750*/  IMAD.MOV.U32 R16, RZ, RZ, R15 ;  /* 0x000000ffff107224 */ /* 0x000fe400078e000f */
[----:B------:R-:W-:Y:S01]  /*6f760*/  IMAD.WIDE.U32 R8, R61, R61, RZ ;  /* 0x0000003d3d087225 */ /* 0x000fe200078e00ff */
[----:B------:R-:W-:Y:S02]  /*6f770*/  ISETP.GE.U32.AND P2, PT, R22, R12, PT ;  /* 0x0000000c1600720c */ /* 0x000fe40003f46070 */
[----:B------:R-:W-:Y:S01]  /*6f780*/  IADD3.X R30, PT, PT, RZ, R29, R20, P5, P6 ;  /* 0x0000001dff1e7210 */ /* 0x000fe20002fec414 */
[----:B------:R-:W-:Y:S01]  /*6f790*/  IMAD.WIDE.U32.X R12, R26, R26, R16, P0 ;  /* 0x0000001a1a0c7225 */ /* 0x000fe200000e0410 */
[----:B------:R-:W-:-:S02]  /*6f7a0*/  IADD3 R9, P1, PT, R9, R18, RZ ;  /* 0x0000001209097210 */ /* 0x000fc40007f3e0ff */
[----:B------:R-:W-:Y:S01]  /*6f7b0*/  ISETP.GE.U32.AND.EX P0, PT, R30, R29, PT, P2 ;  /* 0x0000001d1e00720c */ /* 0x000fe20003f06120 */
        /* <DEDUP_REMOVED lines=24> */
[----:B------:R-:W-:Y:S02]  /*6f940*/  CS2R R8, SRZ ;  /* 0x0000000000087805 */ /* 0x000fe4000001ff00 */
[----:B------:R-:W-:Y:S01]  /*6f950*/  CS2R R28, SRZ ;  /* 0x00000000001c7805 */ /* 0x000fe2000001ff00 */
        /* <DEDUP_REMOVED lines=9> */
[----:B------:R-:W-:-:S04]  /*6f9f0*/  ISETP.NE.AND.EX P0, PT, R11, RZ, PT, P0 ;  /* 0x000000ff0b00720c */ /* 0x000fc80003f05300 */
[----:B------:R-:W-:-:S04]  /*6fa00*/  SEL R9, RZ, 0x1, P0 ;  /* 0x00000001ff097807 */ /* 0x000fc80000000000 */
[----:B------:R-:W-:Y:S02]  /*6fa10*/  IADD3 R14, P0, PT, R9, R14, RZ ;  /* 0x0000000e090e7210 */ /* 0x000fe40007f1e0ff */
[----:B------:R-:W-:-:S03]  /*6fa20*/  CS2R R8, SRZ ;  /* 0x0000000000087805 */ /* 0x000fc6000001ff00 */
[----:B------:R-:W-:-:S08]  /*6fa30*/  IMAD.X R15, RZ, RZ, R15, P0 ;  /* 0x000000ffff0f7224 */ /* 0x000fd000000e060f */
.L_x_373:
[-C--:B------:R-:W-:Y:S02]  /*6fa40*/  IMAD R20, R71, R59.reuse, RZ ;  /* 0x0000003b47147224 */ /* 0x080fe400078e02ff */
[----:B------:R-:W-:-:S04]  /*6fa50*/  IMAD.WIDE.U32 R16, R61, R59, RZ ;  /* 0x0000003b3d107225 */ /* 0x000fc800078e00ff */
[CC--:B------:R-:W-:Y:S02]  /*6fa60*/  IMAD R25, R27.reuse, R61.reuse, R20 ;  /* 0x0000003d1b197224 */ /* 0x0c0fe400078e0214 */
        /* <DEDUP_REMOVED lines=42> */
.L_x_374:
        /* <DEDUP_REMOVED lines=22> */
[----:B------:R-:W-:Y:S01]  /*6fe70*/  IMAD.MOV.U32 R24, RZ, RZ, R23 ;  /* 0x000000ffff187224 */ /* 0x000fe200078e0017 */
[----:B------:R-:W-:Y:S01]  /*6fe80*/  IADD3 R31, P5, PT, R18, R39, RZ ;  /* 0x00000027121f7210 */ /* 0x000fe20007fbe0ff */
[----:B------:R-:W-:Y:S01]  /*6fe90*/  IMAD.IADD R29, R29, 0x1, R37 ;  /* 0x000000011d1d7824 */ /* 0x000fe200078e0225 */
[----:B------:R-:W-:Y:S01]  /*6fea0*/  SHF.L.U64.HI R32, R32, 0x1, R35 ;  /* 0x0000000120207819 */ /* 0x000fe20000010223 */
[----:B------:R-:W-:-:S04]  /*6feb0*/  IMAD.WIDE.U32.X R22, R27, R65, R24, P6 ;  /* 0x000000411b167225 */ /* 0x000fc800030e0418 */
[----:B------:R-:W-:Y:S01]  /*6fec0*/  IMAD.X R25, RZ, RZ, RZ, P0 ;  /* 0x000000ffff197224 */ /* 0x000fe200000e06ff */
[----:B------:R-:W-:Y:S01]  /*6fed0*/  ISETP.GE.U32.AND P0, PT, R31, R18, PT ;  /* 0x000000121f00720c */ /* 0x000fe20003f06070 */
[----:B------:R-:W-:Y:S01]  /*6fee0*/  IMAD.X R30, R32, 0x1, R34, P5 ;  /* 0x00000001201e7824 */ /* 0x000fe200028e0622 */
[----:B------:R-:W-:Y:S01]  /*6fef0*/  LEA R18, P5, R28, R39, 0x1 ;  /* 0x000000271c127211 */ /* 0x000fe200078a08ff */
[----:B------:R-:W-:Y:S01]  /*6ff00*/  IMAD.X R27, R29, 0x1, R35, P1 ;  /* 0x000000011d1b7824 */ /* 0x000fe200008e0623 */
[----:B------:R-:W-:Y:S01]  /*6ff10*/  SHF.L.W.U32.HI R20, R22, 0x1, R23 ;  /* 0x0000000116147819 */ /* 0x000fe20000010e17 */
[----:B------:R-:W-:Y:S01]  /*6ff20*/  IMAD.MOV.U32 R24, RZ, RZ, R19 ;  /* 0x000000ffff187224 */ /* 0x000fe200078e0013 */
[----:B------:R-:W-:Y:S01]  /*6ff30*/  ISETP.GE.U32.AND.EX P0, PT, R30, R32, PT, P0 ;  /* 0x000000201e00720c */ /* 0x000fe20003f06100 */
[----:B------:R-:W-:Y:S01]  /*6ff40*/  IMAD R32, R65, R63, RZ ;  /* 0x0000003f41207224 */ /* 0x000fe200078e02ff */
[----:B------:R-:W-:Y:S02]  /*6ff50*/  ISETP.GE.U32.AND P1, PT, R18, R31, PT ;  /* 0x0000001f1200720c */ /* 0x000fe40003f26070 */
[----:B------:R-:W-:Y:S01]  /*6ff60*/  LEA.HI.X R19, R28, R34, R27, 0x1, P5 ;  /* 0x000000221c137211 */ /* 0x000fe200028f0c1b */
[C---:B------:R-:W-:Y:S01]  /*6ff70*/  IMAD R33, R26.reuse, R3, R32 ;  /* 0x000000031a217224 */ /* 0x040fe200078e0220 */
[----:B------:R-:W-:Y:S01]  /*6ff80*/  SHF.L.W.U32.HI R27, R35, 0x1, R22 ;  /* 0x00000001231b7819 */ /* 0x000fe20000010e16 */
[----:B------:R-:W-:Y:S01]  /*6ff90*/  IMAD.WIDE.U32.X R22, R26, R71, R24, P4 ;  /* 0x000000471a167225 */ /* 0x000fe200020e0418 */
[----:B------:R-:W-:-:S02]  /*6ffa0*/  SEL R28, RZ, 0x1, P0 ;  /* 0x00000001ff1c7807 */ /* 0x000fc40000000000 */
[----:B------:R-:W-:Y:S01]  /*6ffb0*/  ISETP.GE.U32.AND.EX P0, PT, R19, R30, PT, P1 ;  /* 0x0000001e1300720c */ /* 0x000fe20003f06110 */
[----:B------:R-:W-:Y:S01]  /*6ffc0*/  IMAD.WIDE.U32 R30, R71, R3, RZ ;  /* 0x00000003471e7225 */ /* 0x000fe200078e00ff */
[----:B------:R-:W-:Y:S02]  /*6ffd0*/  IADD3 R35, P5, P1, R28, R8, R27 ;  /* 0x000000081c237210 */ /* 0x000fe400079be01b */
[----:B------:R-:W-:Y:S01]  /*6ffe0*/  SHF.L.W.U32.HI R27, R29, 0x1, R22 ;  /* 0x000000011d1b7819 */ /* 0x000fe20000010e16 */
[----:B------:R-:W-:Y:S01]  /*6fff0*/  IMAD.WIDE.U32 R24, R3, R63, RZ ;  /* 0x0000003f03187225 */ /* 0x000fe200078e00ff */
[----:B------:R-:W-:Y:S02]  /*70000*/  SEL R28, RZ, 0x1, P0 ;  /* 0x00000001ff1c7807 */ /* 0x000fe40000000000 */
[----:B------:R-:W-:Y:S01]  /*70010*/  SHF.L.W.U32.HI R32, R22, 0x1, R23 ;  /* 0x0000000116207819 */ /* 0x000fe20000010e17 */
[----:B------:R-:W-:Y:S01]  /*70020*/  IMAD.WIDE.U32 R22, P4, R61, R65, R30 ;  /* 0x000000413d167225 */ /* 0x000fe2000788001e */
[----:B------:R-:W-:-:S02]  /*70030*/  IADD3.X R30, PT, PT, RZ, R9, R20, P5, P1 ;  /* 0x00000009ff1e7210 */ /* 0x000fc40002fe2414 */
[----:B------:R-:W-:Y:S01]  /*70040*/  IADD3 R34, P0, P6, R28, R35, R27 ;  /* 0x000000231c227210 */ /* 0x000fe20007e1e01b */
[----:B------:R-:W-:Y:S01]  /*70050*/  IMAD.IADD R31, R25, 0x1, R33 ;  /* 0x00000001191f7824 */ /* 0x000fe200078e0221 */
[----:B------:R-:W-:Y:S01]  /*70060*/  ISETP.GE.U32.AND P1, PT, R35, R8, PT ;  /* 0x000000082300720c */ /* 0x000fe20003f26070 */
[C---:B------:R-:W-:Y:S01]  /*70070*/  IMAD.SHL.U32 R20, R24.reuse, 0x2, RZ ;  /* 0x0000000218147824 */ /* 0x040fe200078e00ff */
        /* <DEDUP_REMOVED lines=10> */
[----:B------:R-:W-:Y:S01]  /*70120*/  IMAD.WIDE.U32.X R26, R26, R65, R24, P2 ;  /* 0x000000411a1a7225 */ /* 0x000fe200010e0418 */
[----:B------:R-:W-:-:S02]  /*70130*/  ISETP.GE.U32.AND P2, PT, R37, R20, PT ;  /* 0x000000142500720c */ /* 0x000fc40003f46070 */
[----:B------:R-:W-:Y:S01]  /*70140*/  ISETP.GE.U32.AND.EX P0, PT, R33, R30, PT, P0 ;  /* 0x0000001e2100720c */ /* 0x000fe20003f06100 */
[----:B------:R-:W-:Y:S01]  /*70150*/  IMAD R8, R65, R61, RZ ;  /* 0x0000003d41087224 */ /* 0x000fe200078e02ff */
[C---:B------:R-:W-:Y:S01]  /*70160*/  ISETP.GE.U32.AND.EX P2, PT, R39.reuse, R28, PT, P2 ;  /* 0x0000001c2700720c */ /* 0x040fe20003f46120 */
[----:B------:R-:W-:-:S03]  /*70170*/  IMAD.WIDE.U32 R20, R39, 0x3d1, RZ ;  /* 0x000003d127147825 */ /* 0x000fc600078e00ff */
[----:B------:R-:W-:Y:S01]  /*70180*/  SEL R22, RZ, 0x1, P2 ;  /* 0x00000001ff167807 */ /* 0x000fe20001000000 */
[----:B------:R-:W-:Y:S02]  /*70190*/  IMAD R33, R71, R3, R8 ;  /* 0x0000000347217224 */ /* 0x000fe400078e0208 */
[----:B------:R-:W-:Y:S01]  /*701a0*/  IMAD.WIDE.U32 R8, R3, R61, RZ ;  /* 0x0000003d03087225 */ /* 0x000fe200078e00ff */
[----:B------:R-:W-:Y:S02]  /*701b0*/  SHF.L.W.U32.HI R3, R31, 0x1, R26 ;  /* 0x000000011f037819 */ /* 0x000fe40000010e1a */
[----:B------:R-:W-:Y:S01]  /*701c0*/  SHF.L.W.U32.HI R26, R26, 0x1, R27 ;  /* 0x000000011a1a7819 */ /* 0x000fe20000010e1b */
        /* <DEDUP_REMOVED lines=19> */
.L_x_375:
        /* <DEDUP_REMOVED lines=14> */
.L_x_376:
        /* <DEDUP_REMOVED lines=13> */
[----:B------:R-:W-:Y:S01]  /*704b0*/  IMAD.WIDE.U32 R4, R3, 0x3d1, RZ ;  /* 0x000003d103047825 */ /* 0x000fe200078e00ff */
[----:B------:R-:W-:-:S03]  /*704c0*/  ISETP.GE.U32.AND P0, PT, R8, R24, PT ;  /* 0x000000180800720c */ /* 0x000fc60003f06070 */
[----:B------:R-:W-:Y:S01]  /*704d0*/  IMAD.WIDE.U32 R28, R31, 0x3d1, RZ ;  /* 0x000003d11f1c7825 */ /* 0x000fe200078e00ff */
[----:B------:R-:W-:Y:S02]  /*704e0*/  ISETP.GE.U32.AND.EX P0, PT, R27, R25, PT, P0 ;  /* 0x000000191b00720c */ /* 0x000fe40003f06100 */
[----:B------:R-:W-:Y:S01]  /*704f0*/  IADD3 R25, P5, PT, R6, R4, RZ ;  /* 0x0000000406197210 */ /* 0x000fe20007fbe0ff */
[----:B------:R-:W-:Y:S01]  /*70500*/  IMAD.WIDE.U32.X R22, R39, 0x1, R22, P2 ;  /* 0x0000000127167825 */ /* 0x000fe200010e0416 */
[----:B------:R-:W-:Y:S02]  /*70510*/  ISETP.GE.U32.AND P2, PT, R3, R30, PT ;  /* 0x0000001e0300720c */ /* 0x000fe40003f46070 */
[----:B------:R-:W-:Y:S01]  /*70520*/  SEL R63, RZ, 0x1, P0 ;  /* 0x00000001ff3f7807 */ /* 0x000fe20000000000 */
[----:B------:R-:W-:Y:S01]  /*70530*/  IMAD.WIDE.U32.X R20, R71, R65, R20, P3 ;  /* 0x0000004147147225 */ /* 0x000fe200018e0414 */
[----:B------:R-:W-:Y:S02]  /*70540*/  ISETP.GE.U32.AND.EX P2, PT, R31, R32, PT, P2 ;  /* 0x000000201f00720c */ /* 0x000fe40003f46120 */
[----:B------:R-:W-:Y:S01]  /*70550*/  ISETP.GE.U32.AND P0, PT, R25, R4, PT ;  /* 0x000000041900720c */ /* 0x000fe20003f06070 */
[----:B------:R-:W-:Y:S01]  /*70560*/  IMAD.WIDE.U32 R28, P6, R3, 0x1, R28 ;  /* 0x00000001031c7825 */ /* 0x000fe200078c001c */
[----:B------:R-:W-:-:S02]  /*70570*/  SEL R4, RZ, 0x1, P2 ;  /* 0x00000001ff047807 */ /* 0x000fc40001000000 */
[----:B------:R-:W-:Y:S02]  /*70580*/  SHF.L.W.U32.HI R3, R33, 0x1, R20 ;  /* 0x0000000121037819 */ /* 0x000fe40000010e14 */
[----:B------:R-:W-:Y:S01]  /*70590*/  IADD3 R6, P4, PT, R5, R28, RZ ;  /* 0x0000001c05067210 */ /* 0x000fe20007f9e0ff */
[----:B------:R-:W-:Y:S01]  /*705a0*/  IMAD.X R5, RZ, RZ, RZ, P6 ;  /* 0x000000ffff057224 */ /* 0x000fe200030e06ff */
        /* <DEDUP_REMOVED lines=10> */
.L_x_377:
[----:B------:R-:W-:Y:S01]  /*70650*/  IMAD.X R7, R6, 0x1, R7, P5 ;  /* 0x0000000106077824 */ /* 0x000fe200028e0607 */
[-C--:B------:R-:W-:Y:S01]  /*70660*/  IADD3 R21, P5, P6, R4, R10.reuse, R3 ;  /* 0x0000000a04157210 */ /* 0x080fe20007ebe003 */
[----:B------:R-:W-:Y:S01]  /*70670*/  IMAD.MOV.U32 R4, RZ, RZ, R29 ;  /* 0x000000ffff047224 */ /* 0x000fe200078e001d */
[----:B------:R-:W-:Y:S01]  /*70680*/  ISETP.GE.U32.AND P1, PT, R63, R25, PT ;  /* 0x000000193f00720c */ /* 0x000fe20003f26070 */
[----:B------:R-:W-:Y:S01]  /*70690*/  IMAD.MOV.U32 R59, RZ, RZ, R8 ;  /* 0x000000ffff3b7224 */ /* 0x000fe200078e0008 */
        /* <DEDUP_REMOVED lines=29> */
[----:B------:R-:W-:-:S03]  /*70870*/  IMAD.WIDE.U32.X R4, R20, 0x1, R4, P5 ;  /* 0x0000000114047825 */ /* 0x000fc600028e0404 */
[----:B------:R-:W-:Y:S01]  /*70880*/  SEL R3, RZ, 0x1, P1 ;  /* 0x00000001ff037807 */ /* 0x000fe20000800000 */
        /* <DEDUP_REMOVED lines=65> */
.L_x_378:
[----:B------:R-:W0:Y:S08]  /*70ca0*/  LDC.64 R12, c[0x3][0x640] ;  /* 0x00c19000ff0c7b82 */ /* 0x000e300000000a00 */
[----:B------:R-:W1:Y:S01]  /*70cb0*/  LDC.64 R4, c[0x3][0x628] ;  /* 0x00c18a00ff047b82 */ /* 0x000e620000000a00 */
[----:B0-----:R-:W-:-:S04]  /*70cc0*/  ISETP.GT.U32.AND P0, PT, R3, R12, PT ;  /* 0x0000000c0300720c */ /* 0x001fc80003f04070 */
[----:B------:R-:W-:-:S13]  /*70cd0*/  ISETP.GT.U32.AND.EX P0, PT, R65, R13, PT, P0 ;  /* 0x0000000d4100720c */ /* 0x000fda0003f04100 */
[----:B-1----:R-:W-:Y:S05]  /*70ce0*/  @P0 BRA `(.L_x_379) ;  /* 0x0000000000340947 */ /* 0x002fea0003800000 */
[----:B------:R-:W0:Y:S01]  /*70cf0*/  LDC.64 R14, c[0x3][0x638] ;  /* 0x00c18e00ff0e7b82 */ /* 0x000e220000000a00 */
[----:B------:R-:W-:Y:S01]  /*70d00*/  ISETP.NE.U32.AND P1, PT, R3, R12, PT ;  /* 0x0000000c0300720c */ /* 0x000fe20003f25070 */
[----:B------:R-:W-:Y:S02]  /*70d10*/  IMAD.MOV.U32 R58, RZ, RZ, R4 ;  /* 0x000000ffff3a7224 */ /* 0x000fe400078e0004 */
[----:B------:R-:W-:-:S04]  /*70d20*/  IMAD.MOV.U32 R60, RZ, RZ, R5 ;  /* 0x000000ffff3c7224 */ /* 0x000fc800078e0005 */
[----:B------:R-:W1:Y:S01]  /*70d30*/  LDC.64 R16, c[0x3][0x630] ;  /* 0x00c18c00ff107b82 */ /* 0x000e620000000a00 */
[----:B0-----:R-:W-:-:S04]  /*70d40*/  ISETP.NE.U32.AND P0, PT, R61, R14, PT ;  /* 0x0000000e3d00720c */ /* 0x001fc80003f05070 */
[----:B------:R-:W-:Y:S02]  /*70d50*/  ISETP.NE.AND.EX P0, PT, R71, R15, PT, P0 ;  /* 0x0000000f4700720c */ /* 0x000fe40003f05300 */
[----:B-1----:R-:W-:Y:S02]  /*70d60*/  ISETP.NE.U32.AND P2, PT, R63, R16, PT ;  /* 0x000000103f00720c */ /* 0x002fe40003f45070 */
[----:B------:R-:W-:Y:S02]  /*70d70*/  ISETP.NE.OR.EX P0, PT, R65, R13, P0, P1 ;  /* 0x0000000d4100720c */ /* 0x000fe40000705710 */
[----:B------:R-:W-:Y:S02]  /*70d80*/  ISETP.LT.U32.AND P1, PT, R59, R58, PT ;  /* 0x0000003a3b00720c */ /* 0x000fe40003f21070 */
[----:B------:R-:W-:-:S04]  /*70d90*/  ISETP.NE.OR.EX P0, PT, R26, R17, P0, P2 ;  /* 0x000000111a00720c */ /* 0x000fc80000705720 */
[----:B------:R-:W-:-:S13]  /*70da0*/  ISETP.LT.U32.OR.EX P0, PT, R27, R60, P0, P1 ;  /* 0x0000003c1b00720c */ /* 0x000fda0000701510 */
[----:B------:R-:W-:Y:S05]  /*70db0*/  @P0 BRA `(.L_x_380) ;  /* 0x0000000000400947 */ /* 0x000fea0003800000 */
.L_x_379:
[----:B------:R-:W0:Y:S01]  /*70dc0*/  LDC.64 R16, c[0x3][0x630] ;  /* 0x00c18c00ff107b82 */ /* 0x000e220000000a00 */
[----:B------:R-:W-:Y:S02]  /*70dd0*/  IMAD.MOV.U32 R58, RZ, RZ, R4 ;  /* 0x000000ffff3a7224 */ /* 0x000fe400078e0004 */
[----:B------:R-:W-:-:S03]  /*70de0*/  IMAD.MOV.U32 R60, RZ, RZ, R5 ;  /* 0x000000ffff3c7224 */ /* 0x000fc600078e0005 */
[----:B------:R-:W-:Y:S02]  /*70df0*/  IADD3 R59, P0, PT, R59, -R58, RZ ;  /* 0x8000003a3b3b7210 */ /* 0x000fe40007f1e0ff */
[----:B------:R-:W1:Y:S02]  /*70e00*/  LDC.64 R14, c[0x3][0x638] ;  /* 0x00c18e00ff0e7b82 */ /* 0x000e640000000a00 */
[----:B------:R-:W-:-:S04]  /*70e10*/  IADD3.X R27, P0, PT, R27, ~R60, RZ, P0, !PT ;  /* 0x8000003c1b1b7210 */ /* 0x000fc8000071e4ff */
[----:B------:R-:W-:-:S04]  /*70e20*/  IADD3.X R4, P0, PT, RZ, -0x1, RZ, P0, !PT ;  /* 0xffffffffff047810 */ /* 0x000fc8000071e4ff */
[C---:B------:R-:W-:Y:S02]  /*70e30*/  IADD3 R63, P1, PT, -R4.reuse, R63, RZ ;  /* 0x0000003f043f7210 */ /* 0x040fe40007f3e1ff */
[----:B------:R-:W-:Y:S02]  /*70e40*/  IADD3 R61, P2, PT, -R4, R61, RZ ;  /* 0x0000003d043d7210 */ /* 0x000fe40007f5e1ff */
[----:B------:R-:W-:Y:S01]  /*70e50*/  IADD3 R3, P4, P5, R3, -R12, -R4 ;  /* 0x8000000c03037210 */ /* 0x000fe20007d9e804 */
[----:B------:R-:W-:Y:S01]  /*70e60*/  IMAD.X R4, RZ, RZ, -0x1, P0 ;  /* 0xffffffffff047424 */ /* 0x000fe200000e06ff */
[----:B0-----:R-:W-:-:S04]  /*70e70*/  IADD3 R63, P0, PT, R63, -R16, RZ ;  /* 0x800000103f3f7210 */ /* 0x001fc80007f1e0ff */
[----:B------:R-:W-:Y:S02]  /*70e80*/  IADD3.X R65, PT, PT, R65, ~R13, ~R4, P4, P5 ;  /* 0x8000000d41417210 */ /* 0x000fe400027eac04 */
[----:B------:R-:W-:Y:S02]  /*70e90*/  IADD3.X R26, PT, PT, R26, ~R4, ~R17, P0, P1 ;  /* 0x800000041a1a7210 */ /* 0x000fe400007e2c11 */
[----:B-1----:R-:W-:-:S04]  /*70ea0*/  IADD3 R61, P3, PT, R61, -R14, RZ ;  /* 0x8000000e3d3d7210 */ /* 0x002fc80007f7e0ff */
[----:B------:R-:W-:-:S09]  /*70eb0*/  IADD3.X R71, PT, PT, R71, ~R4, ~R15, P3, P2 ;  /* 0x8000000447477210 */ /* 0x000fd20001fe4c0f */
.L_x_380:
[----:B------:R-:W-:Y:S05]  /*70ec0*/  BRA.U UP0, `(.L_x_381) ;  /* 0xffffffe500747547 */ /* 0x000fea000b83ffff */
[----:B------:R-:W2:Y:S04]  /*70ed0*/  LDL.128 R8, [R2+0x40] ;  /* 0x0000400002087983 */ /* 0x000ea80000100c00 */
[----:B------:R-:W3:Y:S01]  /*70ee0*/  LDL.128 R4, [R2+0x50] ;  /* 0x0000500002047983 */ /* 0x000ee20000100c00 */
[----:B--2---:R-:W-:-:S04]  /*70ef0*/  IMAD.WIDE.U32 R18, R27, R8, RZ ;  /* 0x000000081b127225 */ /* 0x004fc800078e00ff */
[----:B------:R-:W-:-:S04]  /*70f00*/  IMAD.WIDE.U32 R22, R27, R10, RZ ;  /* 0x0000000a1b167225 */ /* 0x000fc800078e00ff */
[----:B------:R-:W-:-:S04]  /*70f10*/  IMAD.WIDE.U32 R20, P0, R9, R59, R18 ;  /* 0x0000003b09147225 */ /* 0x000fc80007800012 */
[----:B------:R-:W-:-:S04]  /*70f20*/  IMAD.WIDE.U32 R18, R59, R8, RZ ;  /* 0x000000083b127225 */ /* 0x000fc800078e00ff */
[----:B------:R-:W-:-:S04]  /*70f30*/  IMAD.WIDE.U32 R30, P1, R11, R59, R22 ;  /* 0x0000003b0b1e7225 */ /* 0x000fc80007820016 */
[----:B------:R-:W-:Y:S01]  /*70f40*/  IMAD.X R23, RZ, RZ, RZ, P0 ;  /* 0x000000ffff177224 */ /* 0x000fe200000e06ff */
[----:B------:R-:W-:Y:S01]  /*70f50*/  IADD3 RZ, P0, PT, R19, R20, RZ ;  /* 0x0000001413ff7210 */ /* 0x000fe20007f1e0ff */
[----:B------:R-:W-:Y:S02]  /*70f60*/  IMAD R20, R11, R59, RZ ;  /* 0x0000003b0b147224 */ /* 0x000fe400078e02ff */
[----:B------:R-:W-:-:S04]  /*70f70*/  IMAD.WIDE.U32 R24, R59, R10, RZ ;  /* 0x0000000a3b187225 */ /* 0x000fc800078e00ff */
[----:B------:R-:W-:Y:S01]  /*70f80*/  IMAD.MOV.U32 R22, RZ, RZ, R21 ;  /* 0x000000ffff167224 */ /* 0x000fe200078e0015 */
[----:B------:R-:W-:Y:S01]  /*70f90*/  IADD3 RZ, P5, PT, R25, R30, RZ ;  /* 0x0000001e19ff7210 */ /* 0x000fe20007fbe0ff */
[C---:B------:R-:W-:Y:S02]  /*70fa0*/  IMAD R41, R10.reuse, R27, R20 ;  /* 0x0000001b0a297224 */ /* 0x040fe400078e0214 */
[----:B------:R-:W-:-:S04]  /*70fb0*/  IMAD.WIDE.U32 R28, R10, R59, RZ ;  /* 0x0000003b0a1c7225 */ /* 0x000fc800078e00ff */
[----:B------:R-:W-:-:S04]  /*70fc0*/  IMAD.WIDE.U32 R18, R26, R8, RZ ;  /* 0x000000081a127225 */ /* 0x000fc800078e00ff */
[----:B------:R-:W-:-:S04]  /*70fd0*/  IMAD.WIDE.U32 R32, R71, R8, RZ ;  /* 0x0000000847207225 */ /* 0x000fc800078e00ff */
[----:B------:R-:W-:-:S04]  /*70fe0*/  IMAD.WIDE.U32.X R20, R9, R27, R22, P0 ;  /* 0x0000001b09147225 */ /* 0x000fc800000e0416 */
[----:B------:R-:W-:Y:S01]  /*70ff0*/  IMAD.WIDE.U32 R24, R26, R10, RZ ;  /* 0x0000000a1a187225 */ /* 0x000fe200078e00ff */
[----:B------:R-:W-:-:S03]  /*71000*/  IADD3 R43, P4, PT, R20, R28, RZ ;  /* 0x0000001c142b7210 */ /* 0x000fc60007f9e0ff */
[----:B------:R-:W-:Y:S02]  /*71010*/  IMAD.MOV.U32 R22, RZ, RZ, R31 ;  /* 0x000000ffff167224 */ /* 0x000fe400078e001f */
[----:B------:R-:W-:-:S04]  /*71020*/  IMAD.WIDE.U32 R34, R63, R8, RZ ;  /* 0x000000083f227225 */ /* 0x000fc800078e00ff */
[----:B------:R-:W-:-:S04]  /*71030*/  IMAD.WIDE.U32 R38, R61, R8, RZ ;  /* 0x000000083d267225 */ /* 0x000fc800078e00ff */
[----:B------:R-:W-:-:S04]  /*71040*/  IMAD.WIDE.U32 R18, P3, R9, R63, R18 ;  /* 0x0000003f09127225 */ /* 0x000fc80007860012 */
[----:B------:R-:W-:Y:S02]  /*71050*/  IMAD.IADD R29, R29, 0x1, R41 ;  /* 0x000000011d1d7824 */ /* 0x000fe400078e0229 */
[----:B------:R-:W-:-:S04]  /*71060*/  IMAD.WIDE.U32 R32, P2, R9, R61, R32 ;  /* 0x0000003d09207225 */ /* 0x000fc80007840020 */
[----:B------:R-:W-:-:S04]  /*71070*/  IMAD.WIDE.U32 R30, R71, R10, RZ ;  /* 0x0000000a471e7225 */ /* 0x000fc800078e00ff */
[----:B------:R-:W-:Y:S01]  /*71080*/  IMAD.X R23, RZ, RZ, RZ, P1 ;  /* 0x000000ffff177224 */ /* 0x000fe200008e06ff */
[----:B------:R-:W-:Y:S01]  /*71090*/  IADD3 RZ, P1, PT, R35, R18, RZ ;  /* 0x0000001223ff7210 */ /* 0x000fe20007f3e0ff */
[----:B------:R-:W-:-:S04]  /*710a0*/  IMAD.WIDE.U32 R36, R63, R10, RZ ;  /* 0x0000000a3f247225 */ /* 0x000fc800078e00ff */
[----:B------:R-:W-:-:S04]  /*710b0*/  IMAD.WIDE.U32 R24, P0, R11, R63, R24 ;  /* 0x0000003f0b187225 */ /* 0x000fc80007800018 */
[----:B------:R-:W-:Y:S01]  /*710c0*/  IMAD.X R42, R29, 0x1, R21, P4 ;  /* 0x000000011d2a7824 */ /* 0x000fe200020e0615 */
[----:B------:R-:W-:Y:S01]  /*710d0*/  IADD3 RZ, P4, PT, R39, R32, RZ ;  /* 0x0000002027ff7210 */ /* 0x000fe20007f9e0ff */
[----:B------:R-:W-:Y:S01]  /*710e0*/  IMAD.WIDE.U32.X R20, R11, R27, R22, P5 ;  /* 0x0000001b0b147225 */ /* 0x000fe200028e0416 */
[----:B------:R-:W-:-:S03]  /*710f0*/  IADD3 RZ, P6, PT, R37, R24, RZ ;  /* 0x0000001825ff7210 */ /* 0x000fc60007fde0ff */
[----:B------:R-:W-:-:S04]  /*71100*/  IMAD.WIDE.U32 R34, R61, R10, RZ ;  /* 0x0000000a3d227225 */ /* 0x000fc800078e00ff */
[----:B------:R-:W-:-:S04]  /*71110*/  IMAD.WIDE.U32 R38, R65, R8, RZ ;  /* 0x0000000841267225 */ /* 0x000fc800078e00ff */
[----:B------:R-:W-:-:S04]  /*71120*/  IMAD.WIDE.U32 R44, P5, R11, R61, R30 ;  /* 0x0000003d0b2c7225 */ /* 0x000fc800078a001e */
[----:B------:R-:W-:Y:S02]  /*71130*/  IMAD.MOV.U32 R40, RZ, RZ, R25 ;  /* 0x000000ffff287224 */ /* 0x000fe400078e0019 */
[----:B---3--:R-:W-:-:S04]  /*71140*/  IMAD.WIDE.U32 R24, R27, R4, RZ ;  /* 0x000000041b187225 */ /* 0x008fc800078e00ff */
[----:B------:R-:W-:Y:S02]  /*71150*/  IMAD.X R37, RZ, RZ, RZ, P3 ;  /* 0x000000ffff257224 */ /* 0x000fe400018e06ff */
[----:B------:R-:W-:Y:S02]  /*71160*/  IMAD.MOV.U32 R36, RZ, RZ, R19 ;  /* 0x000000ffff247224 */ /* 0x000fe400078e0013 */
[----:B------:R-:W-:-:S04]  /*71170*/  IMAD.WIDE.U32 R52, R65, R10, RZ ;  /* 0x0000000a41347225 */ /* 0x000fc800078e00ff */
[----:B------:R-:W-:Y:S01]  /*71180*/  IMAD.X R31, RZ, RZ, RZ, P2 ;  /* 0x000000ffff1f7224 */ /* 0x000fe200010e06ff */
[----:B------:R-:W-:Y:S01]  /*71190*/  IADD3 RZ, P2, PT, R35, R44, RZ ;  /* 0x0000002c23ff7210 */ /* 0x000fe20007f5e0ff */
[----:B------:R-:W-:Y:S02]  /*711a0*/  IMAD.MOV.U32 R34, RZ, RZ, R45 ;  /* 0x000000ffff227224 */ /* 0x000fe400078e002d */
[----:B------:R-:W-:-:S04]  /*711b0*/  IMAD.WIDE.U32 R46, R3, R8, RZ ;  /* 0x00000008032e7225 */ /* 0x000fc800078e00ff */
[----:B------:R-:W-:-:S04]  /*711c0*/  IMAD.WIDE.U32 R48, P3, R9, R3, R38 ;  /* 0x0000000309307225 */ /* 0x000fc80007860026 */
[----:B------:R-:W-:-:S04]  /*711d0*/  IMAD.WIDE.U32 R44, R26, R4, RZ ;  /* 0x000000041a2c7225 */ /* 0x000fc800078e00ff */
[----:B------:R-:W-:Y:S02]  /*711e0*/  IMAD.X R41, RZ, RZ, RZ, P0 ;  /* 0x000000ffff297224 */ /* 0x000fe400000e06ff */
[----:B------:R-:W-:Y:S02]  /*711f0*/  IMAD.MOV.U32 R30, RZ, RZ, R33 ;  /* 0x000000ffff1e7224 */ /* 0x000fe400078e0021 */
[----:B------:R-:W-:-:S04]  /*71200*/  IMAD.WIDE.U32.X R18, R9, R26, R36, P1 ;  /* 0x0000001a09127225 */ /* 0x000fc800008e0424 */
[----:B------:R-:W-:-:S04]  /*71210*/  IMAD.WIDE.U32 R32, P1, R5, R59, R24 ;  /* 0x0000003b05207225 */ /* 0x000fc80007820018 */
[----:B------:R-:W-:-:S04]  /*71220*/  IMAD.WIDE.U32 R24, R59, R4, RZ ;  /* 0x000000043b187225 */ /* 0x000fc800078e00ff */
[----:B------:R-:W-:-:S04]  /*71230*/  IMAD.WIDE.U32 R50, R3, R10, RZ ;  /* 0x0000000a03327225 */ /* 0x000fc800078e00ff */
[----:B------:R-:W-:-:S04]  /*71240*/  IMAD.WIDE.U32 R38, P0, R11, R3, R52 ;  /* 0x000000030b267225 */ /* 0x000fc80007800034 */
[----:B------:R-:W-:Y:S01]  /*71250*/  IMAD.X R35, RZ, RZ, RZ, P5 ;  /* 0x000000ffff237224 */ /* 0x000fe200028e06ff */
[----:B------:R-:W-:Y:S01]  /*71260*/  IADD3 RZ, P5, PT, R47, R48, RZ ;  /* 0x000000302fff7210 */ /* 0x000fe20007fbe0ff */
[----:B------:R-:W-:Y:S02]  /*71270*/  IMAD.MOV.U32 R22, RZ, RZ, R49 ;  /* 0x000000ffff167224 */ /* 0x000fe400078e0031 */
[----:B------:R-:W-:-:S04]  /*71280*/  IMAD.WIDE.U32.X R40, R11, R26, R40, P6 ;  /* 0x0000001a0b287225 */ /* 0x000fc800030e0428 */
[----:B------:R-:W-:-:S04]  /*71290*/  IMAD.WIDE.U32 R48, P6, R5, R63, R44 ;  /* 0x0000003f05307225 */ /* 0x000fc800078c002c */
[----:B------:R-:W-:-:S04]  /*712a0*/  IMAD.WIDE.U32 R46, R63, R4, RZ ;  /* 0x000000043f2e7225 */ /* 0x000fc800078e00ff */
[-C--:B------:R-:W-:Y:S02]  /*712b0*/  IMAD R53, R9, R63.reuse, RZ ;  /* 0x0000003f09357224 */ /* 0x080fe400078e02ff */
[----:B------:R-:W-:Y:S01]  /*712c0*/  IMAD.X R37, RZ, RZ, RZ, P1 ;  /* 0x000000ffff257224 */ /* 0x000fe200008e06ff */
[----:B------:R-:W-:Y:S01]  /*712d0*/  IADD3 RZ, P1, PT, R25, R32, RZ ;  /* 0x0000002019ff7210 */ /* 0x000fe20007f3e0ff */
[----:B------:R-:W-:Y:S01]  /*712e0*/  IMAD.X R23, RZ, RZ, RZ, P3 ;  /* 0x000000ffff177224 */ /* 0x000fe200018e06ff */
[----:B------:R-:W-:Y:S01]  /*712f0*/  IADD3 RZ, P3, PT, R51, R38, RZ ;  /* 0x0000002633ff7210 */ /* 0x000fe20007f7e0ff */
[----:B------:R-:W-:-:S04]  /*71300*/  IMAD.WIDE.U32 R44, R8, R63, RZ ;  /* 0x0000003f082c7225 */ /* 0x000fc800078e00ff */
[----:B------:R-:W-:Y:S02]  /*71310*/  IMAD.MOV.U32 R36, RZ, RZ, R33 ;  /* 0x000000ffff247224 */ /* 0x000fe400078e0021 */
[----:B------:R-:W-:Y:S01]  /*71320*/  IMAD.X R51, RZ, RZ, RZ, P6 ;  /* 0x000000ffff337224 */ /* 0x000fe200030e06ff */
[----:B------:R-:W-:Y:S01]  /*71330*/  IADD3 RZ, P6, PT, R47, R48, RZ ;  /* 0x000000302fff7210 */ /* 0x000fe20007fde0ff */
[----:B------:R-:W-:Y:S02]  /*71340*/  IMAD R53, R8, R26, R53 ;  /* 0x0000001a08357224 */ /* 0x000fe400078e0235 */
[----:B------:R-:W-:-:S04]  /*71350*/  IMAD.WIDE.U32 R32, R27, R6, RZ ;  /* 0x000000061b207225 */ /* 0x000fc800078e00ff */
[----:B------:R-:W-:Y:S02]  /*71360*/  IMAD.MOV.U32 R50, RZ, RZ, R49 ;  /* 0x000000ffff327224 */ /* 0x000fe400078e0031 */
[----:B------:R-:W-:Y:S01]  /*71370*/  IMAD.WIDE.U32.X R24, R5, R27, R36, P1 ;  /* 0x0000001b05187225 */ /* 0x000fe200008e0424 */
[----:B------:R-:W-:-:S03]  /*71380*/  IADD3 R66, P1, PT, R43, R44, RZ ;  /* 0x0000002c2b427210 */ /* 0x000fc60007f3e0ff */
[----:B------:R-:W-:Y:S02]  /*71390*/  IMAD.IADD R49, R45, 0x1, R53 ;  /* 0x000000012d317824 */ /* 0x000fe400078e0235 */
[----:B------:R-:W-:-:S04]  /*713a0*/  IMAD.WIDE.U32.X R36, R5, R26, R50, P6 ;  /* 0x0000001a05247225 */ /* 0x000fc800030e0432 */
[----:B------:R-:W-:-:S04]  /*713b0*/  IMAD.WIDE.U32 R46, P6, R7, R59, R32 ;  /* 0x0000003b072e7225 */ /* 0x000fc800078c0020 */
[----:B------:R-:W-:Y:S01]  /*713c0*/  IMAD.X R33, RZ, RZ, RZ, P0 ;  /* 0x000000ffff217224 */ /* 0x000fe200000e06ff */
[----:B------:R-:W-:Y:S01]  /*713d0*/  ISETP.GE.U32.AND P0, PT, R66, R44, PT ;  /* 0x0000002c4200720c */ /* 0x000fe20003f06070 */
[----:B------:R-:W-:Y:S01]  /*713e0*/  IMAD.X R64, R49, 0x1, R42, P1 ;  /* 0x0000000131407824 */ /* 0x000fe200008e062a */
[----:B------:R-:W-:Y:S01]  /*713f0*/  ISETP.GE.U32.AND P1, PT, R43, R28, PT ;  /* 0x0000001c2b00720c */ /* 0x000fe20003f26070 */
[----:B------:R-:W-:-:S03]  /*71400*/  IMAD.WIDE.U32 R44, R59, R6, RZ ;  /* 0x000000063b2c7225 */ /* 0x000fc600078e00ff */
[----:B------:R-:W-:Y:S01]  /*71410*/  ISETP.GE.U32.AND.EX P1, PT, R42, R29, PT, P1 ;  /* 0x0000001d2a00720c */ /* 0x000fe20003f26110 */
[----:B------:R-:W-:Y:S01]  /*71420*/  IMAD.MOV.U32 R32, RZ, RZ, R39 ;  /* 0x000000ffff207224 */ /* 0x000fe200078e0027 */
[----:B------:R-:W-:Y:S01]  /*71430*/  ISETP.GE.U32.AND.EX P0, PT, R64, R49, PT, P0 ;  /* 0x000000314000720c */ /* 0x000fe20003f06100 */
[----:B------:R-:W-:Y:S01]  /*71440*/  IMAD.X R39, RZ, RZ, RZ, P6 ;  /* 0x000000ffff277224 */ /* 0x000fe200030e06ff */
[----:B------:R-:W-:Y:S01]  /*71450*/  IADD3 RZ, P6, PT, R45, R46, RZ ;  /* 0x0000002e2dff7210 */ /* 0x000fe20007fde0ff */
[----:B------:R-:W-:-:S04]  /*71460*/  IMAD.WIDE.U32 R28, R26, R6, RZ ;  /* 0x000000061a1c7225 */ /* 0x000fc800078e00ff */
[----:B------:R-:W-:Y:S02]  /*71470*/  IMAD.MOV.U32 R38, RZ, RZ, R47 ;  /* 0x000000ffff267224 */ /* 0x000fe400078e002f */
[----:B------:R-:W-:Y:S02]  /*71480*/  IMAD R67, R9, R59, RZ ;  /* 0x0000003b09437224 */ /* 0x000fe400078e02ff */
[----:B------:R-:W-:-:S04]  /*71490*/  IMAD.WIDE.U32.X R38, R7, R27, R38, P6 ;  /* 0x0000001b07267225 */ /* 0x000fc800030e0426 */
[----:B------:R-:W-:-:S04]  /*714a0*/  IMAD.WIDE.U32 R42, P6, R7, R63, R28 ;  /* 0x0000003f072a7225 */ /* 0x000fc800078c001c */
[----:B------:R-:W-:-:S04]  /*714b0*/  IMAD.WIDE.U32 R28, R63, R6, RZ ;  /* 0x000000063f1c7225 */ /* 0x000fc800078e00ff */
[-C--:B------:R-:W-:Y:S02]  /*714c0*/  IMAD R73, R5, R59.reuse, RZ ;  /* 0x0000003b05497224 */ /* 0x080fe400078e02ff */
[----:B------:R-:W-:Y:S02]  /*714d0*/  IMAD R68, R7, R59, RZ ;  /* 0x0000003b07447224 */ /* 0x000fe400078e02ff */
[----:B------:R-:W-:Y:S01]  /*714e0*/  IMAD.X R45, RZ, RZ, RZ, P6 ;  /* 0x000000ffff2d7224 */ /* 0x000fe200030e06ff */
[----:B------:R-:W-:Y:S01]  /*714f0*/  IADD3 RZ, P6, PT, R29, R42, RZ ;  /* 0x0000002a1dff7210 */ /* 0x000fe20007fde0ff */
[-C--:B------:R-:W-:Y:S02]  /*71500*/  IMAD R67, R8, R27.reuse, R67 ;  /* 0x0000001b08437224 */ /* 0x080fe400078e0243 */
[-C--:B------:R-:W-:Y:S02]  /*71510*/  IMAD R73, R4, R27.reuse, R73 ;  /* 0x0000001b04497224 */ /* 0x080fe400078e0249 */
[----:B------:R-:W-:-:S02]  /*71520*/  IMAD R68, R6, R27, R68 ;  /* 0x0000001b06447224 */ /* 0x000fc400078e0244 */
[----:B------:R-:W-:Y:S02]  /*71530*/  IMAD.MOV.U32 R44, RZ, RZ, R43 ;  /* 0x000000ffff2c7224 */ /* 0x000fe400078e002b */
[-C--:B------:R-:W-:Y:S02]  /*71540*/  IMAD R69, R11, R63.reuse, RZ ;  /* 0x0000003f0b457224 */ /* 0x080fe400078e02ff */
[-C--:B------:R-:W-:Y:S02]  /*71550*/  IMAD R27, R5, R63.reuse, RZ ;  /* 0x0000003f051b7224 */ /* 0x080fe400078e02ff */
[----:B------:R-:W-:Y:S02]  /*71560*/  IMAD R29, R7, R63, RZ ;  /* 0x0000003f071d7224 */ /* 0x000fe400078e02ff */
[----:B------:R-:W-:-:S04]  /*71570*/  IMAD.WIDE.U32 R42, R71, R4, RZ ;  /* 0x00000004472a7225 */ /* 0x000fc800078e00ff */
[----:B------:R-:W-:-:S04]  /*71580*/  IMAD.WIDE.U32 R46, R71, R6, RZ ;  /* 0x00000006472e7225 */ /* 0x000fc800078e00ff */
[----:B------:R-:W-:-:S04]  /*71590*/  IMAD.WIDE.U32 R48, R65, R4, RZ ;  /* 0x0000000441307225 */ /* 0x000fc800078e00ff */
[-C--:B------:R-:W-:Y:S02]  /*715a0*/  IMAD R69, R10, R26.reuse, R69 ;  /* 0x0000001a0a457224 */ /* 0x080fe400078e0245 */
[-C--:B------:R-:W-:Y:S02]  /*715b0*/  IMAD R70, R4, R26.reuse, R27 ;  /* 0x0000001a04467224 */ /* 0x080fe400078e021b */
[-C--:B------:R-:W-:Y:S02]  /*715c0*/  IMAD R62, R6, R26.reuse, R29 ;  /* 0x0000001a063e7224 */ /* 0x080fe400078e021d */
[----:B------:R-:W-:-:S04]  /*715d0*/  IMAD.WIDE.U32.X R26, R7, R26, R44, P6 ;  /* 0x0000001a071a7225 */ /* 0x000fc800030e042c */
[----:B------:R-:W-:-:S04]  /*715e0*/  IMAD.WIDE.U32 R52, R65, R6, RZ ;  /* 0x0000000641347225 */ /* 0x000fc800078e00ff */
[----:B------:R-:W-:-:S04]  /*715f0*/  IMAD.WIDE.U32.X R30, R9, R71, R30, P4 ;  /* 0x00000047091e7225 */ /* 0x000fc800020e041e */
        /* <DEDUP_REMOVED lines=8> */
[----:B------:R-:W-:Y:S02]  /*71680*/  IMAD.X R51, RZ, RZ, RZ, P4 ;  /* 0x000000ffff337224 */ /* 0x000fe400020e06ff */
[----:B------:R-:W-:-:S04]  /*71690*/  IMAD.WIDE.U32 R52, P4, R7, R3, R52 ;  /* 0x0000000307347225 */ /* 0x000fc80007880034 */
[----:B------:R-:W-:Y:S01]  /*716a0*/  IMAD.X R29, RZ, RZ, RZ, P2 ;  /* 0x000000ffff1d7224 */ /* 0x000fe200010e06ff */
[----:B------:R-:W-:Y:S01]  /*716b0*/  IADD3 RZ, P2, PT, R55, R46, RZ ;  /* 0x0000002e37ff7210 */ /* 0x000fe20007f5e0ff */
[----:B------:R-:W-:-:S04]  /*716c0*/  IMAD.WIDE.U32 R54, R3, R4, RZ ;  /* 0x0000000403367225 */ /* 0x000fc800078e00ff */
[----:B------:R-:W-:Y:S02]  /*716d0*/  IMAD.MOV.U32 R44, RZ, RZ, R43 ;  /* 0x000000ffff2c7224 */ /* 0x000fe400078e002b */
[----:B------:R-:W-:Y:S02]  /*716e0*/  IMAD.MOV.U32 R42, RZ, RZ, R53 ;  /* 0x000000ffff2a7224 */ /* 0x000fe400078e0035 */
[----:B------:R-:W-:Y:S02]  /*716f0*/  IMAD.MOV.U32 R50, RZ, RZ, R47 ;  /* 0x000000ffff327224 */ /* 0x000fe400078e002f */
[-C--:B------:R-:W-:Y:S02]  /*71700*/  IMAD R75, R9, R61.reuse, RZ ;  /* 0x0000003d094b7224 */ /* 0x080fe400078e02ff */
[-C--:B------:R-:W-:Y:S02]  /*71710*/  IMAD R72, R11, R61.reuse, RZ ;  /* 0x0000003d0b487224 */ /* 0x080fe400078e02ff */
[----:B------:R-:W-:-:S02]  /*71720*/  IMAD R54, R5, R61, RZ ;  /* 0x0000003d05367224 */ /* 0x000fc400078e02ff */
[----:B------:R-:W-:Y:S02]  /*71730*/  IMAD R53, R7, R61, RZ ;  /* 0x0000003d07357224 */ /* 0x000fe400078e02ff */
[----:B------:R-:W-:Y:S01]  /*71740*/  IMAD.WIDE.U32.X R44, R5, R71, R44, P6 ;  /* 0x00000047052c7225 */ /* 0x000fe200030e042c */
[----:B------:R-:W-:-:S03]  /*71750*/  IADD3 RZ, P6, PT, R55, R48, RZ ;  /* 0x0000003037ff7210 */ /* 0x000fc60007fde0ff */
[----:B------:R-:W-:-:S04]  /*71760*/  IMAD.WIDE.U32 R56, R3, R6, RZ ;  /* 0x0000000603387225 */ /* 0x000fc800078e00ff */
[----:B------:R-:W-:Y:S02]  /*71770*/  IMAD.MOV.U32 R28, RZ, RZ, R49 ;  /* 0x000000ffff1c7224 */ /* 0x000fe400078e0031 */
[-C--:B------:R-:W-:Y:S02]  /*71780*/  IMAD R75, R8, R71.reuse, R75 ;  /* 0x00000047084b7224 */ /* 0x080fe400078e024b */
[-C--:B------:R-:W-:Y:S02]  /*71790*/  IMAD R72, R10, R71.reuse, R72 ;  /* 0x000000470a487224 */ /* 0x080fe400078e0248 */
[-C--:B------:R-:W-:Y:S02]  /*717a0*/  IMAD R54, R4, R71.reuse, R54 ;  /* 0x0000004704367224 */ /* 0x080fe400078e0236 */
[-C--:B------:R-:W-:Y:S02]  /*717b0*/  IMAD R53, R6, R71.reuse, R53 ;  /* 0x0000004706357224 */ /* 0x080fe400078e0235 */
[----:B------:R-:W-:Y:S01]  /*717c0*/  IMAD.WIDE.U32.X R50, R7, R71, R50, P2 ;  /* 0x0000004707327225 */ /* 0x000fe200010e0432 */
[----:B------:R-:W-:-:S03]  /*717d0*/  SEL R71, RZ, 0x1, P1 ;  /* 0x00000001ff477807 */ /* 0x000fc60000800000 */
[----:B------:R-:W-:-:S04]  /*717e0*/  IMAD.WIDE.U32 R48, R4, R59, RZ ;  /* 0x0000003b04307225 */ /* 0x000fc800078e00ff */
[----:B------:R-:W-:Y:S01]  /*717f0*/  IMAD.X R43, RZ, RZ, RZ, P4 ;  /* 0x000000ffff2b7224 */ /* 0x000fe200020e06ff */
[----:B------:R-:W-:Y:S01]  /*71800*/  IADD3 RZ, P4, PT, R57, R52, RZ ;  /* 0x0000003439ff7210 */ /* 0x000fe20007f9e0ff */
[----:B------:R-:W-:Y:S01]  /*71810*/  IMAD.IADD R73, R49, 0x1, R73 ;  /* 0x0000000131497824 */ /* 0x000fe200078e0249 */
[----:B------:R-:W-:Y:S01]  /*71820*/  IADD3 R49, P1, P2, R48, R20, R71 ;  /* 0x0000001430317210 */ /* 0x000fe20007a3e047 */
[-C--:B------:R-:W-:Y:S02]  /*71830*/  IMAD R57, R9, R3.reuse, RZ ;  /* 0x0000000309397224 */ /* 0x080fe400078e02ff */
[----:B------:R-:W-:Y:S01]  /*71840*/  IMAD R55, R11, R3, RZ ;  /* 0x000000030b377224 */ /* 0x000fe200078e02ff */
[----:B------:R-:W-:Y:S01]  /*71850*/  IADD3.X R71, PT, PT, R73, R21, RZ, P1, P2 ;  /* 0x0000001549477210 */ /* 0x000fe20000fe44ff */
[----:B------:R-:W-:Y:S01]  /*71860*/  IMAD.WIDE.U32 R46, R10, R63, RZ ;  /* 0x0000003f0a2e7225 */ /* 0x000fe200078e00ff */
[----:B------:R-:W-:Y:S02]  /*71870*/  SEL R21, RZ, 0x1, P0 ;  /* 0x00000001ff157807 */ /* 0x000fe40000000000 */
[----:B------:R-:W-:Y:S01]  /*71880*/  ISETP.GE.U32.AND P1, PT, R49, R48, PT ;  /* 0x000000303100720c */ /* 0x000fe20003f26070 */
[----:B------:R-:W-:-:S02]  /*71890*/  IMAD R56, R5, R3, RZ ;  /* 0x0000000305387224 */ /* 0x000fc400078e02ff */
[----:B------:R-:W-:Y:S01]  /*718a0*/  IMAD R52, R7, R3, RZ ;  /* 0x0000000307347224 */ /* 0x000fe200078e02ff */
[----:B------:R-:W-:Y:S01]  /*718b0*/  ISETP.GE.U32.AND.EX P1, PT, R71, R73, PT, P1 ;  /* 0x000000494700720c */ /* 0x000fe20003f26110 */
[-C--:B------:R-:W-:Y:S02]  /*718c0*/  IMAD R57, R8, R65.reuse, R57 ;  /* 0x0000004108397224 */ /* 0x080fe400078e0239 */
[-C--:B------:R-:W-:Y:S02]  /*718d0*/  IMAD R55, R10, R65.reuse, R55 ;  /* 0x000000410a377224 */ /* 0x080fe400078e0237 */
[-C--:B------:R-:W-:Y:S02]  /*718e0*/  IMAD R56, R4, R65.reuse, R56 ;  /* 0x0000004104387224 */ /* 0x080fe400078e0238 */
[-C--:B------:R-:W-:Y:S02]  /*718f0*/  IMAD R52, R6, R65.reuse, R52 ;  /* 0x0000004106347224 */ /* 0x080fe400078e0234 */
[----:B------:R-:W-:-:S04]  /*71900*/  IMAD.WIDE.U32.X R22, R9, R65, R22, P5 ;  /* 0x0000004109167225 */ /* 0x000fc800028e0416 */
[----:B------:R-:W-:-:S04]  /*71910*/  IMAD.WIDE.U32.X R32, R11, R65, R32, P3 ;  /* 0x000000410b207225 */ /* 0x000fc800018e0420 */
[----:B------:R-:W-:-:S04]  /*71920*/  IMAD.WIDE.U32.X R28, R5, R65, R28, P6 ;  /* 0x00000041051c7225 */ /* 0x000fc800030e041c */
[----:B------:R-:W-:Y:S01]  /*71930*/  IMAD.WIDE.U32.X R42, R7, R65, R42, P4 ;  /* 0x00000041072a7225 */ /* 0x000fe200020e042a */
[----:B------:R-:W-:-:S03]  /*71940*/  IADD3 R65, P2, PT, R49, R46, RZ ;  /* 0x0000002e31417210 */ /* 0x000fc60007f5e0ff */
[----:B------:R-:W-:Y:S01]  /*71950*/  IMAD.IADD R20, R47, 0x1, R69 ;  /* 0x000000012f147824 */ /* 0x000fe200078e0245 */
[----:B------:R-:W-:Y:S01]  /*71960*/  ISETP.GE.U32.AND P0, PT, R65, R46, PT ;  /* 0x0000002e4100720c */ /* 0x000fe20003f06070 */
[----:B------:R-:W-:-:S04]  /*71970*/  IMAD.WIDE.U32 R46, R8, R61, RZ ;  /* 0x0000003d082e7225 */ /* 0x000fc800078e00ff */
[----:B------:R-:W-:Y:S01]  /*71980*/  IMAD.X R69, R20, 0x1, R71, P2 ;  /* 0x0000000114457824 */ /* 0x000fe200010e0647 */
[----:B------:R-:W-:Y:S01]  /*71990*/  IADD3 R21, P2, P3, R65, R18, R21 ;  /* 0x0000001241157210 */ /* 0x000fe20007b5e015 */
[----:B------:R-:W-:-:S03]  /*719a0*/  IMAD.IADD R48, R47, 0x1, R75 ;  /* 0x000000012f307824 */ /* 0x000fc600078e024b */
[C---:B------:R-:W-:Y:S02]  /*719b0*/  ISETP.GE.U32.AND.EX P0, PT, R69.reuse, R20, PT, P0 ;  /* 0x000000144500720c */ /* 0x040fe40003f06100 */
[----:B------:R-:W-:Y:S01]  /*719c0*/  IADD3.X R49, PT, PT, R69, R19, RZ, P2, P3 ;  /* 0x0000001345317210 */ /* 0x000fe200017e64ff */
[----:B------:R-:W-:Y:S01]  /*719d0*/  IMAD.WIDE.U32 R18, R6, R59, RZ ;  /* 0x0000003b06127225 */ /* 0x000fe200078e00ff */
[C---:B------:R-:W-:Y:S02]  /*719e0*/  ISETP.GE.U32.AND P3, PT, R21.reuse, R65, PT ;  /* 0x000000411500720c */ /* 0x040fe40003f66070 */
[-C--:B------:R-:W-:Y:S02]  /*719f0*/  IADD3 R20, P2, PT, R21, R46.reuse, RZ ;  /* 0x0000002e15147210 */ /* 0x080fe40007f5e0ff */
[----:B------:R-:W-:Y:S02]  /*71a00*/  SEL R65, RZ, 0x1, P1 ;  /* 0x00000001ff417807 */ /* 0x000fe40000800000 */
[----:B------:R-:W-:Y:S01]  /*71a10*/  ISETP.GE.U32.AND P1, PT, R20, R46, PT ;  /* 0x0000002e1400720c */ /* 0x000fe20003f26070 */
[----:B------:R-:W-:Y:S01]  /*71a20*/  IMAD.WIDE.U32 R46, R4, R63, RZ ;  /* 0x0000003f042e7225 */ /* 0x000fe200078e00ff */
[----:B------:R-:W-:-:S02]  /*71a30*/  ISETP.GE.U32.AND.EX P3, PT, R49, R69, PT, P3 ;  /* 0x000000453100720c */ /* 0x000fc40003f66130 */
[----:B------:R-:W-:Y:S01]  /*71a40*/  IADD3 R65, P4, P5, R18, R24, R65 ;  /* 0x0000001812417210 */ /* 0x000fe20007d9e041 */
[----:B------:R-:W-:Y:S01]  /*71a50*/  IMAD.IADD R69, R19, 0x1, R68 ;  /* 0x0000000113457824 */ /* 0x000fe200078e0244 */
[----:B------:R-:W-:Y:S01]  /*71a60*/  SEL R24, RZ, 0x1, P0 ;  /* 0x00000001ff187807 */ /* 0x000fe20000000000 */
[----:B------:R-:W-:Y:S01]  /*71a70*/  IMAD.X R19, R48, 0x1, R49, P2 ;  /* 0x0000000130137824 */ /* 0x000fe200010e0631 */
[----:B------:R-:W-:Y:S02]  /*71a80*/  ISETP.GE.U32.AND P2, PT, R65, R18, PT ;  /* 0x000000124100720c */ /* 0x000fe40003f46070 */
[----:B------:R-:W-:Y:S02]  /*71a90*/  SEL R21, RZ, 0x1, P3 ;  /* 0x00000001ff157807 */ /* 0x000fe40001800000 */
[----:B------:R-:W-:Y:S01]  /*71aa0*/  IADD3.X R68, PT, PT, R69, R25, RZ, P4, P5 ;  /* 0x0000001945447210 */ /* 0x000fe200027ea4ff */
[----:B------:R-:W-:Y:S01]  /*71ab0*/  IMAD.IADD R25, R47, 0x1, R70 ;  /* 0x000000012f197824 */ /* 0x000fe200078e0246 */
[----:B------:R-:W-:-:S02]  /*71ac0*/  IADD3 R18, P3, PT, R65, R46, RZ ;  /* 0x0000002e41127210 */ /* 0x000fc40007f7e0ff */
[----:B------:R-:W-:Y:S02]  /*71ad0*/  ISETP.GE.U32.AND.EX P0, PT, R19, R48, PT, P1 ;  /* 0x000000301300720c */ /* 0x000fe40003f06110 */
[----:B------:R-:W-:Y:S02]  /*71ae0*/  IADD3 R21, P4, P5, R21, R40, R24 ;  /* 0x0000002815157210 */ /* 0x000fe40007d9e018 */
[----:B------:R-:W-:Y:S01]  /*71af0*/  ISETP.GE.U32.AND P1, PT, R18, R46, PT ;  /* 0x0000002e1200720c */ /* 0x000fe20003f26070 */
[----:B------:R-:W-:Y:S01]  /*71b00*/  IMAD.X R46, R25, 0x1, R68, P3 ;  /* 0x00000001192e7824 */ /* 0x000fe200018e0644 */
[----:B------:R-:W-:Y:S02]  /*71b10*/  ISETP.GE.U32.AND.EX P2, PT, R68, R69, PT, P2 ;  /* 0x000000454400720c */ /* 0x000fe40003f46120 */
[----:B------:R-:W-:Y:S01]  /*71b20*/  IADD3.X R49, PT, PT, RZ, R41, RZ, P4, P5 ;  /* 0x00000029ff317210 */ /* 0x000fe200027ea4ff */
[----:B------:R-:W-:Y:S01]  /*71b30*/  IMAD.WIDE.U32 R40, R6, R63, RZ ;  /* 0x0000003f06287225 */ /* 0x000fe200078e00ff */
[----:B------:R-:W-:-:S02]  /*71b40*/  IADD3 R21, P3, PT, R18, R21, RZ ;  /* 0x0000001512157210 */ /* 0x000fc40007f7e0ff */
[----:B------:R-:W-:Y:S02]  /*71b50*/  SEL R47, RZ, 0x1, P2 ;  /* 0x00000001ff2f7807 */ /* 0x000fe40001000000 */
[----:B------:R-:W-:Y:S01]  /*71b60*/  ISETP.GE.U32.AND.EX P1, PT, R46, R25, PT, P1 ;  /* 0x000000192e00720c */ /* 0x000fe20003f26110 */
[----:B------:R-:W-:Y:S01]  /*71b70*/  IMAD.WIDE.U32 R24, R10, R61, RZ ;  /* 0x0000003d0a187225 */ /* 0x000fe200078e00ff */
[----:B------:R-:W-:Y:S02]  /*71b80*/  ISETP.GE.U32.AND P2, PT, R21, R18, PT ;  /* 0x000000121500720c */ /* 0x000fe40003f46070 */
[----:B------:R-:W-:Y:S01]  /*71b90*/  IADD3 R38, P4, P6, R40, R38, R47 ;  /* 0x0000002628267210 */ /* 0x000fe20007e9e02f */
[----:B------:R-:W-:Y:S01]  /*71ba0*/  IMAD.X R49, R46, 0x1, R49, P3 ;  /* 0x000000012e317824 */ /* 0x000fe200018e0631 */
[----:B------:R-:W-:Y:S01]  /*71bb0*/  SEL R18, RZ, 0x1, P1 ;  /* 0x00000001ff127807 */ /* 0x000fe20000800000 */
[----:B------:R-:W-:Y:S01]  /*71bc0*/  IMAD.IADD R47, R41, 0x1, R62 ;  /* 0x00000001292f7824 */ /* 0x000fe200078e023e */
[----:B------:R-:W-:Y:S01]  /*71bd0*/  IADD3 R41, P5, PT, R21, R24, RZ ;  /* 0x0000001815297210 */ /* 0x000fe20007fbe0ff */
[----:B------:R-:W-:Y:S01]  /*71be0*/  IMAD.IADD R72, R25, 0x1, R72 ;  /* 0x0000000119487824 */ /* 0x000fe200078e0248 */
[----:B------:R-:W-:-:S02]  /*71bf0*/  ISETP.GE.U32.AND.EX P2, PT, R49, R46, PT, P2 ;  /* 0x0000002e3100720c */ /* 0x000fc40003f46120 */
[----:B------:R-:W-:Y:S02]  /*71c00*/  SEL R21, RZ, 0x1, P0 ;  /* 0x00000001ff157807 */ /* 0x000fe40000000000 */
[----:B------:R-:W-:Y:S02]  /*71c10*/  ISETP.GE.U32.AND P3, PT, R38, R40, PT ;  /* 0x000000282600720c */ /* 0x000fe40003f66070 */
[----:B------:R-:W-:Y:S01]  /*71c20*/  IADD3.X R40, PT, PT, R47, R39, RZ, P4, P6 ;  /* 0x000000272f287210 */ /* 0x000fe200027ec4ff */
[----:B------:R-:W-:Y:S01]  /*71c30*/  IMAD.X R39, R72, 0x1, R49, P5 ;  /* 0x0000000148277824 */ /* 0x000fe200028e0631 */
[----:B------:R-:W-:Y:S02]  /*71c40*/  SEL R25, RZ, 0x1, P2 ;  /* 0x00000001ff197807 */ /* 0x000fe40001000000 */
[----:B------:R-:W-:Y:S02]  /*71c50*/  IADD3 R21, P2, P6, R41, R30, R21 ;  /* 0x0000001e29157210 */ /* 0x000fe40007e5e015 */
[----:B------:R-:W-:-:S02]  /*71c60*/  ISETP.GE.U32.AND.EX P3, PT, R40, R47, PT, P3 ;  /* 0x0000002f2800720c */ /* 0x000fc40003f66130 */
[----:B------:R-:W-:Y:S02]  /*71c70*/  ISETP.GE.U32.AND P4, PT, R41, R24, PT ;  /* 0x000000182900720c */ /* 0x000fe40003f86070 */
[----:B------:R-:W-:Y:S01]  /*71c80*/  IADD3 R47, P1, P5, R25, R36, R18 ;  /* 0x00000024192f7210 */ /* 0x000fe20007d3e012 */
[----:B------:R-:W-:Y:S01]  /*71c90*/  IMAD.WIDE.U32 R24, R8, R3, RZ ;  /* 0x0000000308187225 */ /* 0x000fe200078e00ff */
[----:B------:R-:W-:Y:S02]  /*71ca0*/  IADD3.X R18, PT, PT, R39, R31, RZ, P2, P6 ;  /* 0x0000001f27127210 */ /* 0x000fe400017ec4ff */
[----:B------:R-:W-:Y:S01]  /*71cb0*/  ISETP.GE.U32.AND P2, PT, R21, R41, PT ;  /* 0x000000291500720c */ /* 0x000fe20003f46070 */
[----:B------:R-:W-:Y:S01]  /*71cc0*/  IMAD.WIDE.U32 R30, R4, R61, RZ ;  /* 0x0000003d041e7225 */ /* 0x000fe200078e00ff */
[----:B------:R-:W-:Y:S02]  /*71cd0*/  ISETP.GE.U32.AND.EX P0, PT, R39, R72, PT, P4 ;  /* 0x000000482700720c */ /* 0x000fe40003f06140 */
[----:B------:R-:W-:Y:S01]  /*71ce0*/  IADD3.X R41, PT, PT, RZ, R37, RZ, P1, P5 ;  /* 0x00000025ff297210 */ /* 0x000fe20000fea4ff */
[----:B------:R-:W-:Y:S01]  /*71cf0*/  IMAD.IADD R57, R25, 0x1, R57 ;  /* 0x0000000119397824 */ /* 0x000fe200078e0239 */
[----:B------:R-:W-:Y:S01]  /*71d00*/  IADD3 R21, P4, PT, R21, R24, RZ ;  /* 0x0000001815157210 */ /* 0x000fe20007f9e0ff */
[----:B------:R-:W-:Y:S01]  /*71d10*/  IMAD.IADD R54, R31, 0x1, R54 ;  /* 0x000000011f367824 */ /* 0x000fe200078e0236 */
[----:B------:R-:W-:-:S02]  /*71d20*/  IADD3 R37, P5, PT, R38, R47, RZ ;  /* 0x0000002f26257210 */ /* 0x000fc40007fbe0ff */
[----:B------:R-:W-:Y:S02]  /*71d30*/  ISETP.GE.U32.AND.EX P2, PT, R18, R39, PT, P2 ;  /* 0x000000271200720c */ /* 0x000fe40003f46120 */
[----:B------:R-:W-:Y:S01]  /*71d40*/  ISETP.GE.U32.AND P1, PT, R21, R24, PT ;  /* 0x000000181500720c */ /* 0x000fe20003f26070 */
[----:B------:R-:W-:Y:S01]  /*71d50*/  IMAD.X R24, R57, 0x1, R18, P4 ;  /* 0x0000000139187824 */ /* 0x000fe200020e0612 */
[----:B------:R-:W-:Y:S01]  /*71d60*/  SEL R31, RZ, 0x1, P0 ;  /* 0x00000001ff1f7807 */ /* 0x000fe20000000000 */
[----:B------:R-:W-:Y:S01]  /*71d70*/  IMAD.X R39, R40, 0x1, R41, P5 ;  /* 0x0000000128277824 */ /* 0x000fe200028e0629 */
[----:B------:R-:W-:Y:S02]  /*71d80*/  SEL R25, RZ, 0x1, P2 ;  /* 0x00000001ff197807 */ /* 0x000fe40001000000 */
[----:B------:R-:W-:Y:S02]  /*71d90*/  IADD3 R18, P5, PT, R37, R30, RZ ;  /* 0x0000001e25127210 */ /* 0x000fe40007fbe0ff */
[----:B------:R-:W-:-:S02]  /*71da0*/  IADD3 R25, P0, P2, R25, R34, R31 ;  /* 0x0000002219197210 */ /* 0x000fc40007a1e01f */
[----:B------:R-:W-:Y:S01]  /*71db0*/  ISETP.GE.U32.AND P4, PT, R37, R38, PT ;  /* 0x000000262500720c */ /* 0x000fe20003f86070 */
[----:B------:R-:W-:Y:S01]  /*71dc0*/  IMAD.X R37, R54, 0x1, R39, P5 ;  /* 0x0000000136257824 */ /* 0x000fe200028e0627 */
[----:B------:R-:W-:Y:S01]  /*71dd0*/  ISETP.GE.U32.AND P5, PT, R18, R30, PT ;  /* 0x0000001e1200720c */ /* 0x000fe20003fa6070 */
[----:B------:R-:W-:Y:S01]  /*71de0*/  IMAD.WIDE.U32 R30, R10, R3, RZ ;  /* 0x000000030a1e7225 */ /* 0x000fe200078e00ff */
[----:B------:R-:W-:Y:S02]  /*71df0*/  IADD3 R25, P6, PT, R18, R25, RZ ;  /* 0x0000001912197210 */ /* 0x000fe40007fde0ff */
[----:B------:R-:W-:Y:S01]  /*71e00*/  IADD3.X R34, PT, PT, RZ, R35, RZ, P0, P2 ;  /* 0x00000023ff227210 */ /* 0x000fe200007e44ff */
[----:B------:R-:W-:Y:S01]  /*71e10*/  IMAD.IADD R55, R31, 0x1, R55 ;  /* 0x000000011f377824 */ /* 0x000fe200078e0237 */
[----:B------:R-:W-:Y:S02]  /*71e20*/  ISETP.GE.U32.AND.EX P4, PT, R39, R40, PT, P4 ;  /* 0x000000282700720c */ /* 0x000fe40003f86140 */
[----:B------:R-:W-:-:S02]  /*71e30*/  ISETP.GE.U32.AND.EX P1, PT, R24, R57, PT, P1 ;  /* 0x000000391800720c */ /* 0x000fc40003f26110 */
[----:B------:R-:W-:Y:S01]  /*71e40*/  ISETP.GE.U32.AND P2, PT, R25, R18, PT ;  /* 0x000000121900720c */ /* 0x000fe20003f46070 */
[C---:B------:R-:W-:Y:S01]  /*71e50*/  IMAD.X R18, R37.reuse, 0x1, R34, P6 ;  /* 0x0000000125127824 */ /* 0x040fe200030e0622 */
[----:B------:R-:W-:Y:S02]  /*71e60*/  ISETP.GE.U32.AND.EX P0, PT, R37, R54, PT, P5 ;  /* 0x000000362500720c */ /* 0x000fe40003f06150 */
[----:B------:R-:W-:Y:S02]  /*71e70*/  SEL R36, RZ, 0x1, P3 ;  /* 0x00000001ff247807 */ /* 0x000fe40001800000 */
[----:B------:R-:W-:Y:S02]  /*71e80*/  IADD3 R35, P5, PT, R25, R30, RZ ;  /* 0x0000001e19237210 */ /* 0x000fe40007fbe0ff */
[----:B------:R-:W-:Y:S02]  /*71e90*/  SEL R39, RZ, 0x1, P4 ;  /* 0x00000001ff277807 */ /* 0x000fe40002000000 */
[----:B------:R-:W-:-:S02]  /*71ea0*/  SEL R31, RZ, 0x1, P1 ;  /* 0x00000001ff1f7807 */ /* 0x000fc40000800000 */
[----:B------:R-:W-:Y:S02]  /*71eb0*/  IADD3 R39, P1, P4, R39, R26, R36 ;  /* 0x0000001a27277210 */ /* 0x000fe40007c3e024 */
[----:B------:R-:W-:Y:S01]  /*71ec0*/  ISETP.GE.U32.AND.EX P2, PT, R18, R37, PT, P2 ;  /* 0x000000251200720c */ /* 0x000fe20003f46120 */
[----:B------:R-:W-:Y:S01]  /*71ed0*/  IMAD.X R18, R55, 0x1, R18, P5 ;  /* 0x0000000137127824 */ /* 0x000fe200028e0612 */
[----:B------:R-:W-:Y:S02]  /*71ee0*/  IADD3 R31, P5, P6, R35, R22, R31 ;  /* 0x00000016231f7210 */ /* 0x000fe40007ebe01f */
[----:B------:R-:W-:Y:S01]  /*71ef0*/  IADD3.X R37, PT, PT, RZ, R27, RZ, P1, P4 ;  /* 0x0000001bff257210 */ /* 0x000fe20000fe84ff */
[----:B------:R-:W-:Y:S01]  /*71f00*/  IMAD.WIDE.U32 R26, R6, R61, RZ ;  /* 0x0000003d061a7225 */ /* 0x000fe200078e00ff */
[----:B------:R-:W-:Y:S02]  /*71f10*/  IADD3.X R25, PT, PT, R18, R23, RZ, P5, P6 ;  /* 0x0000001712197210 */ /* 0x000fe40002fec4ff */
[----:B------:R-:W-:Y:S01]  /*71f20*/  SEL R34, RZ, 0x1, P0 ;  /* 0x00000001ff227807 */ /* 0x000fe20000000000 */
[----:B------:R-:W-:Y:S01]  /*71f30*/  IMAD.IADD R22, R27, 0x1, R53 ;  /* 0x000000011b167824 */ /* 0x000fe200078e0235 */
[----:B------:R-:W-:-:S02]  /*71f40*/  SEL R23, RZ, 0x1, P2 ;  /* 0x00000001ff177807 */ /* 0x000fc40001000000 */
[----:B------:R-:W-:Y:S02]  /*71f50*/  ISETP.GE.U32.AND P3, PT, R35, R30, PT ;  /* 0x0000001e2300720c */ /* 0x000fe40003f66070 */
[----:B------:R-:W-:Y:S02]  /*71f60*/  IADD3 R30, P5, PT, R39, R26, RZ ;  /* 0x0000001a271e7210 */ /* 0x000fe40007fbe0ff */
[----:B------:R-:W-:Y:S02]  /*71f70*/  ISETP.GE.U32.AND P2, PT, R31, R35, PT ;  /* 0x000000231f00720c */ /* 0x000fe40003f46070 */
[----:B------:R-:W-:Y:S01]  /*71f80*/  IADD3 R35, P1, P4, R23, R44, R34 ;  /* 0x0000002c17237210 */ /* 0x000fe20007c3e022 */
[----:B------:R-:W-:Y:S01]  /*71f90*/  IMAD.X R37, R22, 0x1, R37, P5 ;  /* 0x0000000116257824 */ /* 0x000fe200028e0625 */
[----:B------:R-:W-:Y:S01]  /*71fa0*/  ISETP.GE.U32.AND P0, PT, R30, R26, PT ;  /* 0x0000001a1e00720c */ /* 0x000fe20003f06070 */
[----:B------:R-:W-:Y:S01]  /*71fb0*/  IMAD.WIDE.U32 R26, R25, 0x3d1, RZ ;  /* 0x000003d1191a7825 */ /* 0x000fe200078e00ff */
[----:B------:R-:W-:-:S02]  /*71fc0*/  IADD3.X R34, PT, PT, RZ, R45, RZ, P1, P4 ;  /* 0x0000002dff227210 */ /* 0x000fc40000fe84ff */
[----:B------:R-:W-:Y:S02]  /*71fd0*/  IADD3 R35, P4, PT, R30, R35, RZ ;  /* 0x000000231e237210 */ /* 0x000fe40007f9e0ff */
[----:B------:R-:W-:Y:S01]  /*71fe0*/  ISETP.GE.U32.AND.EX P3, PT, R18, R55, PT, P3 ;  /* 0x000000371200720c */ /* 0x000fe20003f66130 */
[----:B------:R-:W-:Y:S01]  /*71ff0*/  IMAD.WIDE.U32 R26, P6, R31, 0x1, R26 ;  /* 0x000000011f1a7825 */ /* 0x000fe200078c001a */
[----:B------:R-:W-:Y:S02]  /*72000*/  ISETP.GE.U32.AND.EX P2, PT, R25, R18, PT, P2 ;  /* 0x000000121900720c */ /* 0x000fe40003f46120 */
[----:B------:R-:W-:Y:S01]  /*72010*/  ISETP.GE.U32.AND.EX P0, PT, R37, R22, PT, P0 ;  /* 0x000000162500720c */ /* 0x000fe20003f06100 */
[----:B------:R-:W-:Y:S01]  /*72020*/  IMAD.WIDE.U32 R22, R4, R3, RZ ;  /* 0x0000000304167225 */ /* 0x000fe200078e00ff */
[----:B------:R-:W-:Y:S02]  /*72030*/  ISETP.GE.U32.AND P1, PT, R35, R30, PT ;  /* 0x0000001e2300720c */ /* 0x000fe40003f26070 */
[----:B------:R-:W-:Y:S01]  /*72040*/  SEL R30, RZ, 0x1, P3 ;  /* 0x00000001ff1e7807 */ /* 0x000fe20001800000 */
[----:B------:R-:W-:Y:S01]  /*72050*/  IMAD.X R34, R37, 0x1, R34, P4 ;  /* 0x0000000125227824 */ /* 0x000fe200020e0622 */
[----:B------:R-:W-:Y:S01]  /*72060*/  SEL R39, RZ, 0x1, P2 ;  /* 0x00000001ff277807 */ /* 0x000fe20001000000 */
[----:B------:R-:W-:Y:S01]  /*72070*/  IMAD.IADD R23, R23, 0x1, R56 ;  /* 0x0000000117177824 */ /* 0x000fe200078e0238 */
[----:B------:R-:W-:Y:S01]  /*72080*/  IADD3 R18, P3, PT, R35, R22, RZ ;  /* 0x0000001623127210 */ /* 0x000fe20007f7e0ff */
[----:B------:R-:W-:Y:S01]  /*72090*/  IMAD.X R35, RZ, RZ, RZ, P6 ;  /* 0x000000ffff237224 */ /* 0x000fe200030e06ff */
[----:B------:R-:W-:Y:S01]  /*720a0*/  IADD3 R39, P4, P5, R39, R32, R30 ;  /* 0x0000002027277210 */ /* 0x000fe20007d9e01e */
[----:B------:R-:W-:Y:S01]  /*720b0*/  IMAD.WIDE.U32 R30, R31, 0x3d1, RZ ;  /* 0x000003d11f1e7825 */ /* 0x000fe200078e00ff */
[----:B------:R-:W-:-:S02]  /*720c0*/  ISETP.GE.U32.AND.EX P1, PT, R34, R37, PT, P1 ;  /* 0x000000252200720c */ /* 0x000fc40003f26110 */
[----:B------:R-:W-:Y:S01]  /*720d0*/  IADD3.X R41, PT, PT, RZ, R33, RZ, P4, P5 ;  /* 0x00000021ff297210 */ /* 0x000fe200027ea4ff */
[----:B------:R-:W-:Y:S01]  /*720e0*/  IMAD.X R32, R23, 0x1, R34, P3 ;  /* 0x0000000117207824 */ /* 0x000fe200018e0622 */
[C---:B------:R-:W-:Y:S01]  /*720f0*/  IADD3 R39, P4, PT, R18.reuse, R39, RZ ;  /* 0x0000002712277210 */ /* 0x040fe20007f9e0ff */
[----:B------:R-:W-:Y:S01]  /*72100*/  IMAD.MOV.U32 R34, RZ, RZ, R27 ;  /* 0x000000ffff227224 */ /* 0x000fe200078e001b */
[----:B------:R-:W-:Y:S02]  /*72110*/  ISETP.GE.U32.AND P2, PT, R18, R22, PT ;  /* 0x000000161200720c */ /* 0x000fe40003f46070 */
[----:B------:R-:W-:Y:S01]  /*72120*/  IADD3 R31, P3, PT, R31, R26, RZ ;  /* 0x0000001a1f1f7210 */ /* 0x000fe20007f7e0ff */
[----:B------:R-:W-:Y:S01]  /*72130*/  IMAD.X R41, R32, 0x1, R41, P4 ;  /* 0x0000000120297824 */ /* 0x000fe200020e0629 */
[----:B------:R-:W-:Y:S02]  /*72140*/  SEL R26, RZ, 0x1, P0 ;  /* 0x00000001ff1a7807 */ /* 0x000fe40000000000 */
[----:B------:R-:W-:Y:S01]  /*72150*/  ISETP.GE.U32.AND P0, PT, R39, R18, PT ;  /* 0x000000122700720c */ /* 0x000fe20003f06070 */
[----:B------:R-:W-:Y:S01]  /*72160*/  IMAD.WIDE.U32 R36, R41, 0x3d1, RZ ;  /* 0x000003d129247825 */ /* 0x000fe200078e00ff */
[----:B------:R-:W-:-:S02]  /*72170*/  SEL R45, RZ, 0x1, P1 ;  /* 0x00000001ff2d7807 */ /* 0x000fc40000800000 */
[----:B------:R-:W-:Y:S01]  /*72180*/  ISETP.GE.U32.AND.EX P2, PT, R32, R23, PT, P2 ;  /* 0x000000172000720c */ /* 0x000fe20003f46120 */
[----:B------:R-:W-:Y:S01]  /*72190*/  IMAD.WIDE.U32 R22, R8, R59, R30 ;  /* 0x0000003b08167225 */ /* 0x000fe200078e001e */
[----:B------:R-:W-:Y:S02]  /*721a0*/  ISETP.GE.U32.AND.EX P0, PT, R41, R32, PT, P0 ;  /* 0x000000202900720c */ /* 0x000fe40003f06100 */
[----:B------:R-:W-:Y:S01]  /*721b0*/  IADD3 R45, P4, P5, R45, R50, R26 ;  /* 0x000000322d2d7210 */ /* 0x000fe20007d9e01a */
[----:B------:R-:W-:Y:S01]  /*721c0*/  IMAD.WIDE.U32.X R26, R25, 0x1, R34, P3 ;  /* 0x00000001191a7825 */ /* 0x000fe200018e0422 */
[----:B------:R-:W-:Y:S02]  /*721d0*/  ISETP.GE.U32.AND P1, PT, R22, R30, PT ;  /* 0x0000001e1600720c */ /* 0x000fe40003f26070 */
[----:B------:R-:W-:Y:S01]  /*721e0*/  IADD3.X R30, PT, PT, RZ, R51, RZ, P4, P5 ;  /* 0x00000033ff1e7210 */ /* 0x000fe200027ea4ff */
[----:B------:R-:W-:Y:S01]  /*721f0*/  IMAD.WIDE.U32 R32, R6, R3, RZ ;  /* 0x0000000306207225 */ /* 0x000fe200078e00ff */
[----:B------:R-:W-:-:S03]  /*72200*/  SEL R3, RZ, 0x1, P2 ;  /* 0x00000001ff037807 */ /* 0x000fc60001000000 */
[----:B------:R-:W-:Y:S01]  /*72210*/  IMAD.IADD R25, R23, 0x1, R67 ;  /* 0x0000000117197824 */ /* 0x000fe200078e0243 */
[----:B------:R-:W-:Y:S01]  /*72220*/  SEL R23, RZ, 0x1, P0 ;  /* 0x00000001ff177807 */ /* 0x000fe20000000000 */
[----:B------:R-:W-:Y:S01]  /*72230*/  IMAD.WIDE.U32 R34, R39, 0x3d1, RZ ;  /* 0x000003d127227825 */ /* 0x000fe200078e00ff */
[----:B------:R-:W-:Y:S02]  /*72240*/  IADD3 R18, P3, PT, R45, R32, RZ ;  /* 0x000000202d127210 */ /* 0x000fe40007f7e0ff */
[----:B------:R-:W-:Y:S01]  /*72250*/  ISETP.GE.U32.AND.EX P2, PT, R25, R31, PT, P1 ;  /* 0x0000001f1900720c */ /* 0x000fe20003f46110 */
[----:B------:R-:W-:Y:S01]  /*72260*/  IMAD.WIDE.U32 R36, P4, R39, 0x1, R36 ;  /* 0x0000000127247825 */ /* 0x000fe20007880024 */
[----:B------:R-:W-:Y:S02]  /*72270*/  IADD3 R23, P0, P6, R23, R28, R3 ;  /* 0x0000001c17177210 */ /* 0x000fe40007e1e003 */
[-C--:B------:R-:W-:Y:S01]  /*72280*/  IADD3 R3, P5, PT, R66, R34.reuse, RZ ;  /* 0x0000002242037210 */ /* 0x080fe20007fbe0ff */
[----:B------:R-:W-:Y:S01]  /*72290*/  IMAD.IADD R31, R33, 0x1, R52 ;  /* 0x00000001211f7824 */ /* 0x000fe200078e0234 */
[----:B------:R-:W-:Y:S01]  /*722a0*/  IADD3.X R39, PT, PT, RZ, R29, RZ, P0, P6 ;  /* 0x0000001dff277210 */ /* 0x000fe200007ec4ff */
[----:B------:R-:W-:Y:S01]  /*722b0*/  IMAD.X R29, RZ, RZ, RZ, P4 ;  /* 0x000000ffff1d7224 */ /* 0x000fe200020e06ff */
[----:B------:R-:W-:Y:S01]  /*722c0*/  ISETP.GE.U32.AND P0, PT, R3, R34, PT ;  /* 0x000000220300720c */ /* 0x000fe20003f06070 */
[----:B------:R-:W-:Y:S01]  /*722d0*/  IMAD.X R30, R31, 0x1, R30, P3 ;  /* 0x000000011f1e7824 */ /* 0x000fe200018e061e */
[----:B------:R-:W-:Y:S01]  /*722e0*/  IADD3 R34, P3, PT, R35, R36, RZ ;  /* 0x0000002423227210 */ /* 0x000fe20007f7e0ff */
[----:B------:R-:W-:Y:S01]  /*722f0*/  IMAD.MOV.U32 R28, RZ, RZ, R37 ;  /* 0x000000ffff1c7224 */ /* 0x000fe200078e0025 */
[----:B------:R-:W-:Y:S01]  /*72300*/  IADD3 R33, P4, PT, R18, R23, RZ ;  /* 0x0000001712217210 */ /* 0x000fe20007f9e0ff */
        /* <DEDUP_REMOVED lines=21> */
[----:B------:R-:W-:Y:S02]  /*72460*/  IADD3 R23, P2, P3, R23, R42, R32 ;  /* 0x0000002a17177210 */ /* 0x000fe40007b5e020 */
[----:B------:R-:W-:Y:S01]  /*72470*/  IADD3 R69, P4, P5, R69, R26, R3 ;  /* 0x0000001a45457210 */ /* 0x000fe20007d9e003 */
[----:B------:R-:W-:Y:S01]  /*72480*/  IMAD.MOV.U32 R26, RZ, RZ, R31 ;  /* 0x000000ffff1a7224 */ /* 0x000fe200078e001f */
[----:B------:R-:W-:-:S02]  /*72490*/  IADD3.X R43, PT, PT, RZ, R43, RZ, P2, P3 ;  /* 0x0000002bff2b7210 */ /* 0x000fc400017e64ff */
[----:B------:R-:W-:Y:S02]  /*724a0*/  IADD3 R20, P0, PT, R20, R28, RZ ;  /* 0x0000001c14147210 */ /* 0x000fe40007f1e0ff */
[----:B------:R-:W-:Y:S02]  /*724b0*/  IADD3 R3, P2, PT, R29, R30, RZ ;  /* 0x0000001e1d037210 */ /* 0x000fe40007f5e0ff */
[----:B------:R-:W-:Y:S01]  /*724c0*/  IADD3.X R65, PT, PT, RZ, R27, RZ, P4, P5 ;  /* 0x0000001bff417210 */ /* 0x000fe200027ea4ff */
[----:B------:R-:W-:Y:S01]  /*724d0*/  IMAD.X R27, RZ, RZ, RZ, P1 ;  /* 0x000000ffff1b7224 */ /* 0x000fe200008e06ff */
        /* <DEDUP_REMOVED lines=16> */
[----:B------:R-:W-:Y:S01]  /*725e0*/  IADD3 R3, P4, PT, R21, R20, RZ ;  /* 0x0000001415037210 */ /* 0x000fe20007f9e0ff */
[----:B------:R-:W-:Y:S01]  /*725f0*/  IMAD.MOV.U32 R20, RZ, RZ, R31 ;  /* 0x000000ffff147224 */ /* 0x000fe200078e001f */
        /* <DEDUP_REMOVED lines=56> */
.L_x_382:
        /* <DEDUP_REMOVED lines=12> */
.L_x_383:
        /* <DEDUP_REMOVED lines=12> */
.L_x_384:
[----:B------:R-:W-:-:S05]  /*72b00*/  UMOV UR4, URZ ;  /* 0x000000ff00047c82 */ /* 0x000fca0008000000 */
.L_x_393:
        /* <DEDUP_REMOVED lines=22> */
[----:B------:R-:W-:Y:S02]  /*72c70*/  IMAD.X R33, RZ, RZ, RZ, P1 ;  /* 0x000000ffff217224 */ /* 0x000fe400008e06ff */
[----:B------:R-:W-:Y:S01]  /*72c80*/  IMAD.X R15, R22, 0x1, R15, P0 ;  /* 0x00000001160f7824 */ /* 0x000fe200000e060f */
[----:B------:R-:W-:Y:S01]  /*72c90*/  ISETP.GE.U32.AND P0, PT, R14, R19, PT ;  /* 0x000000130e00720c */ /* 0x000fe20003f06070 */
[----:B------:R-:W-:-:S03]  /*72ca0*/  IMAD.WIDE.U32 R26, R63, R3, RZ ;  /* 0x000000033f1a7225 */ /* 0x000fc600078e00ff */
[----:B------:R-:W-:Y:S01]  /*72cb0*/  ISETP.GE.U32.AND.EX P0, PT, R15, R22, PT, P0 ;  /* 0x000000160f00720c */ /* 0x000fe20003f06100 */
[----:B------:R-:W-:-:S03]  /*72cc0*/  IMAD.WIDE.U32 R30, P2, R69, R65, R20 ;  /* 0x00000041451e7225 */ /* 0x000fc60007840014 */
[----:B------:R-:W-:Y:S01]  /*72cd0*/  SEL R24, RZ, 0x1, P0 ;  /* 0x00000001ff187807 */ /* 0x000fe20000000000 */
[----:B------:R-:W-:-:S04]  /*72ce0*/  IMAD.WIDE.U32 R20, R18, R71, RZ ;  /* 0x0000004712147225 */ /* 0x000fc800078e00ff */
[----:B------:R-:W-:-:S04]  /*72cf0*/  IMAD.WIDE.U32.X R32, R25, R18, R32, P3 ;  /* 0x0000001219207225 */ /* 0x000fc800018e0420 */
[----:B------:R-:W-:-:S04]  /*72d00*/  IMAD.WIDE.U32 R28, R3, R3, RZ ;  /* 0x00000003031c7225 */ /* 0x000fc800078e00ff */
[----:B------:R-:W-:-:S04]  /*72d10*/  IMAD.WIDE.U32 R34, P4, R3, R63, R26 ;  /* 0x0000003f03227225 */ /* 0x000fc8000788001a */
[----:B------:R-:W-:Y:S01]  /*72d20*/  IMAD.WIDE.U32 R22, R71, R71, RZ ;  /* 0x0000004747167225 */ /* 0x000fe200078e00ff */
[----:B------:R-:W-:-:S03]  /*72d30*/  IADD3 R19, P3, PT, R29, R34, RZ ;  /* 0x000000221d137210 */ /* 0x000fc60007f7e0ff */
[----:B------:R-:W-:Y:S01]  /*72d40*/  IMAD.WIDE.U32 R26, P5, R71, R18, R20 ;  /* 0x00000012471a7225 */ /* 0x000fe200078a0014 */
[----:B------:R-:W-:Y:S02]  /*72d50*/  SHF.L.W.U32.HI R21, R37, 0x1, R32 ;  /* 0x0000000125157819 */ /* 0x000fe40000010e20 */
[----:B------:R-:W-:Y:S01]  /*72d60*/  SHF.L.W.U32.HI R32, R32, 0x1, R33 ;  /* 0x0000000120207819 */ /* 0x000fe20000010e21 */
[----:B------:R-:W-:Y:S01]  /*72d70*/  IMAD.X R29, RZ, RZ, RZ, P5 ;  /* 0x000000ffff1d7224 */ /* 0x000fe200028e06ff */
[----:B------:R-:W-:Y:S01]  /*72d80*/  IADD3 R38, P5, P6, R24, R22, R21 ;  /* 0x0000001618267210 */ /* 0x000fe20007ebe015 */
[----:B------:R-:W-:Y:S01]  /*72d90*/  IMAD.MOV.U32 R20, RZ, RZ, R28 ;  /* 0x000000ffff147224 */ /* 0x000fe200078e001c */
[----:B------:R-:W-:Y:S01]  /*72da0*/  IADD3 R21, P0, PT, R23, R26, RZ ;  /* 0x0000001a17157210 */ /* 0x000fe20007f1e0ff */
[----:B------:R-:W-:Y:S01]  /*72db0*/  IMAD.X R33, RZ, RZ, RZ, P2 ;  /* 0x000000ffff217224 */ /* 0x000fe200010e06ff */
[----:B------:R-:W-:Y:S01]  /*72dc0*/  ISETP.GE.U32.AND P2, PT, R38, R22, PT ;  /* 0x000000162600720c */ /* 0x000fe20003f46070 */
[----:B------:R-:W-:Y:S01]  /*72dd0*/  IMAD.MOV.U32 R28, RZ, RZ, R27 ;  /* 0x000000ffff1c7224 */ /* 0x000fe200078e001b */
[----:B------:R-:W-:Y:S01]  /*72de0*/  IADD3.X R39, PT, PT, RZ, R21, R32, P5, P6 ;  /* 0x00000015ff277210 */ /* 0x000fe20002fec420 */
[----:B------:R-:W-:-:S04]  /*72df0*/  IMAD.WIDE.U32 R16, R69, R69, RZ ;  /* 0x0000004545107225 */ /* 0x000fc800078e00ff */
[----:B------:R-:W-:Y:S01]  /*72e00*/  IMAD.WIDE.U32.X R22, R18, R18, R28, P0 ;  /* 0x0000001212167225 */ /* 0x000fe200000e041c */
[----:B------:R-:W-:Y:S02]  /*72e10*/  ISETP.GE.U32.AND.EX P0, PT, R39, R21, PT, P2 ;  /* 0x000000152700720c */ /* 0x000fe40003f06120 */
[----:B------:R-:W-:Y:S01]  /*72e20*/  IADD3 R17, P1, PT, R17, R30, RZ ;  /* 0x0000001e11117210 */ /* 0x000fe20007f3e0ff */
[----:B------:R-:W-:Y:S02]  /*72e30*/  IMAD.X R37, RZ, RZ, RZ, P4 ;  /* 0x000000ffff257224 */ /* 0x000fe400020e06ff */
[----:B------:R-:W-:Y:S02]  /*72e40*/  IMAD.MOV.U32 R32, RZ, RZ, R31 ;  /* 0x000000ffff207224 */ /* 0x000fe400078e001f */
        /* <DEDUP_REMOVED lines=39> */
.L_x_385:
        /* <DEDUP_REMOVED lines=46> */
.L_x_386:
        /* <DEDUP_REMOVED lines=21> */
[----:B------:R-:W-:-:S02]  /*734f0*/  IMAD.MOV.U32 R34, RZ, RZ, R33 ;  /* 0x000000ffff227224 */ /* 0x000fc400078e0021 */
[----:B------:R-:W-:-:S04]  /*73500*/  IMAD.WIDE.U32 R30, R18, R3, RZ ;  /* 0x00000003121e7225 */ /* 0x000fc800078e00ff */
[----:B------:R-:W-:-:S04]  /*73510*/  IMAD.WIDE.U32 R38, R71, R3, RZ ;  /* 0x0000000347267225 */ /* 0x000fc800078e00ff */
[----:B------:R-:W-:-:S04]  /*73520*/  IMAD.WIDE.U32.X R32, R25, R63, R34, P6 ;  /* 0x0000003f19207225 */ /* 0x000fc800030e0422 */
[----:B------:R-:W-:Y:S01]  /*73530*/  IMAD.X R35, RZ, RZ, RZ, P0 ;  /* 0x000000ffff237224 */ /* 0x000fe200000e06ff */
[----:B------:R-:W-:Y:S01]  /*73540*/  ISETP.GE.U32.AND P0, PT, R37, R28, PT ;  /* 0x0000001c2500720c */ /* 0x000fe20003f06070 */
[----:B------:R-:W-:Y:S01]  /*73550*/  IMAD.X R38, R40, 0x1, R42, P5 ;  /* 0x0000000128267824 */ /* 0x000fe200028e062a */
[----:B------:R-:W-:Y:S01]  /*73560*/  LEA R28, P5, R36, R47, 0x1 ;  /* 0x0000002f241c7211 */ /* 0x000fe200078a08ff */
[----:B------:R-:W-:Y:S02]  /*73570*/  IMAD.X R25, R43, 0x1, R45, P1 ;  /* 0x000000012b197824 */ /* 0x000fe400008e062d */
[----:B------:R-:W-:Y:S01]  /*73580*/  IMAD.WIDE.U32 R30, P3, R71, R63, R30 ;  /* 0x0000003f471e7225 */ /* 0x000fe2000786001e */
[----:B------:R-:W-:Y:S02]  /*73590*/  ISETP.GE.U32.AND.EX P0, PT, R38, R40, PT, P0 ;  /* 0x000000282600720c */ /* 0x000fe40003f06100 */
[----:B------:R-:W-:Y:S01]  /*735a0*/  ISETP.GE.U32.AND P1, PT, R28, R37, PT ;  /* 0x000000251c00720c */ /* 0x000fe20003f26070 */
[----:B------:R-:W-:Y:S01]  /*735b0*/  IMAD.MOV.U32 R34, RZ, RZ, R29 ;  /* 0x000000ffff227224 */ /* 0x000fe200078e001d */
[----:B------:R-:W-:-:S02]  /*735c0*/  LEA.HI.X R29, R36, R42, R25, 0x1, P5 ;  /* 0x0000002a241d7211 */ /* 0x000fc400028f0c19 */
[----:B------:R-:W-:Y:S01]  /*735d0*/  IADD3 RZ, P2, PT, R39, R30, RZ ;  /* 0x0000001e27ff7210 */ /* 0x000fe20007f5e0ff */
[----:B------:R-:W-:Y:S01]  /*735e0*/  IMAD R39, R63, R71, RZ ;  /* 0x000000473f277224 */ /* 0x000fe200078e02ff */
[----:B------:R-:W-:Y:S02]  /*735f0*/  SHF.L.W.U32.HI R25, R45, 0x1, R32 ;  /* 0x000000012d197819 */ /* 0x000fe40000010e20 */
        /* <DEDUP_REMOVED lines=13> */
[----:B------:R-:W-:Y:S01]  /*736d0*/  IADD3.X R35, PT, PT, RZ, R17, R30, P5, P1 ;  /* 0x00000011ff237210 */ /* 0x000fe20002fe241e */
[----:B------:R-:W-:Y:S01]  /*736e0*/  IMAD.SHL.U32 R25, R34, 0x2, RZ ;  /* 0x0000000222197824 */ /* 0x000fe200078e00ff */
[----:B------:R-:W-:Y:S01]  /*736f0*/  ISETP.GE.U32.AND P1, PT, R45, R16, PT ;  /* 0x000000102d00720c */ /* 0x000fe20003f26070 */
[----:B------:R-:W-:Y:S01]  /*73700*/  IMAD.WIDE.U32 R38, R69, R3, RZ ;  /* 0x0000000345267225 */ /* 0x000fe200078e00ff */
[----:B------:R-:W-:-:S02]  /*73710*/  IADD3.X R40, PT, PT, RZ, R35, R40, P0, P6 ;  /* 0x00000023ff287210 */ /* 0x000fc400007ec428 */
[----:B------:R-:W-:Y:S01]  /*73720*/  SHF.L.U64.HI R34, R34, 0x1, R41 ;  /* 0x0000000122227819 */ /* 0x000fe20000010229 */
[----:B------:R-:W-:Y:S01]  /*73730*/  IMAD.WIDE.U32 R32, P4, R69, R63, R36 ;  /* 0x0000003f45207225 */ /* 0x000fe20007880024 */
[----:B------:R-:W-:Y:S02]  /*73740*/  IADD3 R38, P0, PT, R25, R42, RZ ;  /* 0x0000002a19267210 */ /* 0x000fe40007f1e0ff */
[----:B------:R-:W-:Y:S01]  /*73750*/  ISETP.GE.U32.AND.EX P1, PT, R35, R17, PT, P1 ;  /* 0x000000112300720c */ /* 0x000fe20003f26110 */
[----:B------:R-:W-:Y:S01]  /*73760*/  IMAD.X R37, RZ, RZ, RZ, P3 ;  /* 0x000000ffff257224 */ /* 0x000fe200018e06ff */
[----:B------:R-:W-:Y:S01]  /*73770*/  IADD3 RZ, P3, PT, R39, R32, RZ ;  /* 0x0000002027ff7210 */ /* 0x000fe20007f7e0ff */
[----:B------:R-:W-:Y:S02]  /*73780*/  IMAD.MOV.U32 R36, RZ, RZ, R31 ;  /* 0x000000ffff247224 */ /* 0x000fe400078e001f */
        /* <DEDUP_REMOVED lines=9> */
[----:B------:R-:W-:Y:S02]  /*73820*/  IMAD R25, R65, R3, R16 ;  /* 0x0000000341197224 */ /* 0x000fe400078e0210 */
[----:B------:R-:W-:Y:S01]  /*73830*/  IMAD.WIDE.U32 R16, R3, R69, RZ ;  /* 0x0000004503107225 */ /* 0x000fe200078e00ff */
[----:B------:R-:W-:-:S03]  /*73840*/  SHF.L.W.U32.HI R3, R41, 0x1, R36 ;  /* 0x0000000129037819 */ /* 0x000fc60000010e24 */
        /* <DEDUP_REMOVED lines=21> */
.L_x_387:
        /* <DEDUP_REMOVED lines=15> */
.L_x_388:
        /* <DEDUP_REMOVED lines=10> */
[----:B------:R-:W-:Y:S01]  /*73b30*/  IMAD.WIDE.U32.X R30, R43, 0x1, R32, P2 ;  /* 0x000000012b1e7825 */ /* 0x000fe200010e0420 */
[----:B------:R-:W-:-:S02]  /*73b40*/  ISETP.GE.U32.AND P2, PT, R3, R38, PT ;  /* 0x000000260300720c */ /* 0x000fc40003f46070 */
[----:B------:R-:W-:Y:S01]  /*73b50*/  ISETP.GE.U32.AND.EX P1, PT, R18, R21, PT, P1 ;  /* 0x000000151200720c */ /* 0x000fe20003f26110 */
[----:B------:R-:W-:Y:S01]  /*73b60*/  IMAD.X R39, R40, 0x1, R18, P0 ;  /* 0x0000000128277824 */ /* 0x000fe200000e0612 */
[----:B------:R-:W-:Y:S01]  /*73b70*/  ISETP.GE.U32.AND P0, PT, R16, R36, PT ;  /* 0x000000241000720c */ /* 0x000fe20003f06070 */
[----:B------:R-:W-:Y:S02]  /*73b80*/  IMAD.IADD R25, R12, 0x1, R17 ;  /* 0x000000010c197824 */ /* 0x000fe400078e0211 */
[C---:B------:R-:W-:Y:S01]  /*73b90*/  IMAD.WIDE.U32 R32, R39.reuse, 0x3d1, RZ ;  /* 0x000003d127207825 */ /* 0x040fe200078e00ff */
[----:B------:R-:W-:Y:S02]  /*73ba0*/  ISETP.GE.U32.AND.EX P2, PT, R39, R40, PT, P2 ;  /* 0x000000282700720c */ /* 0x000fe40003f46120 */
[----:B------:R-:W-:Y:S01]  /*73bb0*/  ISETP.GE.U32.AND.EX P0, PT, R25, R37, PT, P0 ;  /* 0x000000251900720c */ /* 0x000fe20003f06100 */
[----:B------:R-:W-:-:S03]  /*73bc0*/  IMAD.WIDE.U32 R12, R3, 0x3d1, RZ ;  /* 0x000003d1030c7825 */ /* 0x000fc600078e00ff */
[----:B------:R-:W-:Y:S01]  /*73bd0*/  SEL R71, RZ, 0x1, P0 ;  /* 0x00000001ff477807 */ /* 0x000fe20000000000 */
[----:B------:R-:W-:Y:S01]  /*73be0*/  IMAD.WIDE.U32.X R34, R65, R63, R34, P3 ;  /* 0x0000003f41227225 */ /* 0x000fe200018e0422 */
[----:B------:R-:W-:-:S03]  /*73bf0*/  IADD3 R37, P5, PT, R14, R12, RZ ;  /* 0x0000000c0e257210 */ /* 0x000fc60007fbe0ff */
[----:B------:R-:W-:Y:S01]  /*73c00*/  IMAD.WIDE.U32 R32, P6, R3, 0x1, R32 ;  /* 0x0000000103207825 */ /* 0x000fe200078c0020 */
[----:B------:R-:W-:Y:S02]  /*73c10*/  ISETP.GE.U32.AND P0, PT, R37, R12, PT ;  /* 0x0000000c2500720c */ /* 0x000fe40003f06070 */
[----:B------:R-:W-:Y:S02]  /*73c20*/  SEL R12, RZ, 0x1, P2 ;  /* 0x00000001ff0c7807 */ /* 0x000fe40001000000 */
[----:B------:R-:W-:Y:S01]  /*73c30*/  IADD3 R14, P4, PT, R13, R32, RZ ;  /* 0x000000200d0e7210 */ /* 0x000fe20007f9e0ff */
[----:B------:R-:W-:Y:S01]  /*73c40*/  IMAD.X R13, RZ, RZ, RZ, P6 ;  /* 0x000000ffff0d7224 */ /* 0x000fe200030e06ff */
[----:B------:R-:W-:Y:S02]  /*73c50*/  SHF.L.W.U32.HI R3, R41, 0x1, R34 ;  /* 0x0000000129037819 */ /* 0x000fe40000010e22 */
        /* <DEDUP_REMOVED lines=10> */
.L_x_389:
        /* <DEDUP_REMOVED lines=100> */
.L_x_390:
        /* <DEDUP_REMOVED lines=16> */
.L_x_391:
        /* <DEDUP_REMOVED lines=15> */
.L_x_392:
[----:B------:R-:W-:Y:S05]  /*74530*/  BRA.U UP0, `(.L_x_393) ;  /* 0xffffffe500747547 */ /* 0x000fea000b83ffff */
        /* <DEDUP_REMOVED lines=9> */
[----:B------:R-:W-:Y:S02]  /*745d0*/  IMAD R12, R11, R67, RZ ;  /* 0x000000430b0c7224 */ /* 0x000fe400078e02ff */
[----:B------:R-:W-:-:S04]  /*745e0*/  IMAD.WIDE.U32 R22, R25, R4, RZ ;  /* 0x0000000419167225 */ /* 0x000fc800078e00ff */
[----:B------:R-:W-:Y:S02]  /*745f0*/  IMAD.MOV.U32 R16, RZ, RZ, R15 ;  /* 0x000000ffff107224 */ /* 0x000fe400078e000f */
[-C--:B------:R-:W-:Y:S02]  /*74600*/  IMAD R79, R10, R25.reuse, R12 ;  /* 0x000000190a4f7224 */ /* 0x080fe400078e020c */
[----:B------:R-:W-:-:S04]  /*74610*/  IMAD.WIDE.U32.X R12, R9, R25, R16, P1 ;  /* 0x00000019090c7225 */ /* 0x000fc800008e0410 */
[----:B------:R-:W-:-:S04]  /*74620*/  IMAD.WIDE.U32 R30, R18, R10, RZ ;  /* 0x0000000a121e7225 */ /* 0x000fc800078e00ff */
[----:B------:R-:W-:-:S04]  /*74630*/  IMAD.WIDE.U32 R14, R67, R4, RZ ;  /* 0x00000004430e7225 */ /* 0x000fc800078e00ff */
[----:B------:R-:W-:-:S04]  /*74640*/  IMAD.WIDE.U32 R22, P1, R5, R67, R22 ;  /* 0x0000004305167225 */ /* 0x000fc80007820016 */
[----:B------:R-:W-:Y:S01]  /*74650*/  IMAD.WIDE.U32 R58, R10, R67, RZ ;  /* 0x000000430a3a7225 */ /* 0x000fe200078e00ff */
[----:B------:R-:W-:-:S03]  /*74660*/  IADD3 RZ, P3, PT, R15, R22, RZ ;  /* 0x000000160fff7210 */ /* 0x000fc60007f7e0ff */
[----:B------:R-:W-:Y:S01]  /*74670*/  IMAD.WIDE.U32 R28, R18, R8, RZ ;  /* 0x00000008121c7225 */ /* 0x000fe200078e00ff */
[----:B------:R-:W-:-:S03]  /*74680*/  IADD3 R77, P6, PT, R12, R58, RZ ;  /* 0x0000003a0c4d7210 */ /* 0x000fc60007fde0ff */
[----:B------:R-:W-:-:S04]  /*74690*/  IMAD.WIDE.U32 R16, R71, R10, RZ ;  /* 0x0000000a47107225 */ /* 0x000fc800078e00ff */
[----:B------:R-:W-:-:S04]  /*746a0*/  IMAD.WIDE.U32 R40, P2, R11, R71, R30 ;  /* 0x000000470b287225 */ /* 0x000fc8000784001e */
[----:B------:R-:W-:-:S04]  /*746b0*/  IMAD.WIDE.U32 R14, R18, R4, RZ ;  /* 0x00000004120e7225 */ /* 0x000fc800078e00ff */
[----:B------:R-:W-:-:S04]  /*746c0*/  IMAD.WIDE.U32 R26, R71, R8, RZ ;  /* 0x00000008471a7225 */ /* 0x000fc800078e00ff */
[----:B------:R-:W-:-:S04]  /*746d0*/  IMAD.WIDE.U32 R28, P5, R9, R71, R28 ;  /* 0x00000047091c7225 */ /* 0x000fc800078a001c */
[----:B------:R-:W-:Y:S02]  /*746e0*/  IMAD.IADD R79, R59, 0x1, R79 ;  /* 0x000000013b4f7824 */ /* 0x000fe400078e024f */
[----:B------:R-:W-:-:S04]  /*746f0*/  IMAD.WIDE.U32 R46, R18, R6, RZ ;  /* 0x00000006122e7225 */ /* 0x000fc800078e00ff */
[----:B------:R-:W-:Y:S01]  /*74700*/  IMAD.X R31, RZ, RZ, RZ, P0 ;  /* 0x000000ffff1f7224 */ /* 0x000fe200000e06ff */
[----:B------:R-:W-:Y:S01]  /*74710*/  IADD3 RZ, P0, PT, R17, R40, RZ ;  /* 0x0000002811ff7210 */ /* 0x000fe20007f1e0ff */
[----:B------:R-:W-:Y:S01]  /*74720*/  IMAD.X R70, R79, 0x1, R13, P6 ;  /* 0x000000014f467824 */ /* 0x000fe200030e060d */
[----:B------:R-:W-:Y:S01]  /*74730*/  IADD3 RZ, P6, PT, R27, R28, RZ ;  /* 0x0000001c1bff7210 */ /* 0x000fe20007fde0ff */
[----:B------:R-:W-:Y:S02]  /*74740*/  IMAD.X R17, RZ, RZ, RZ, P5 ;  /* 0x000000ffff117224 */ /* 0x000fe400028e06ff */
[----:B------:R-:W-:-:S04]  /*74750*/  IMAD.WIDE.U32 R44, P5, R5, R71, R14 ;  /* 0x00000047052c7225 */ /* 0x000fc800078a000e */
[----:B------:R-:W-:-:S04]  /*74760*/  IMAD.WIDE.U32 R12, R71, R4, RZ ;  /* 0x00000004470c7225 */ /* 0x000fc800078e00ff */
[----:B------:R-:W-:Y:S02]  /*74770*/  IMAD.X R27, RZ, RZ, RZ, P1 ;  /* 0x000000ffff1b7224 */ /* 0x000fe400008e06ff */
[----:B------:R-:W-:Y:S02]  /*74780*/  IMAD.MOV.U32 R16, RZ, RZ, R29 ;  /* 0x000000ffff107224 */ /* 0x000fe400078e001d */
[----:B------:R-:W-:Y:S02]  /*74790*/  IMAD.MOV.U32 R14, RZ, RZ, R41 ;  /* 0x000000ffff0e7224 */ /* 0x000fe400078e0029 */
[----:B------:R-:W-:-:S04]  /*747a0*/  IMAD.WIDE.U32 R42, R71, R6, RZ ;  /* 0x00000006472a7225 */ /* 0x000fc800078e00ff */
[----:B------:R-:W-:-:S04]  /*747b0*/  IMAD.WIDE.U32 R46, P1, R7, R71, R46 ;  /* 0x00000047072e7225 */ /* 0x000fc8000782002e */
[----:B------:R-:W-:-:S04]  /*747c0*/  IMAD.WIDE.U32 R40, R25, R6, RZ ;  /* 0x0000000619287225 */ /* 0x000fc800078e00ff */
[----:B------:R-:W-:-:S04]  /*747d0*/  IMAD.WIDE.U32 R28, R65, R8, RZ ;  /* 0x00000008411c7225 */ /* 0x000fc800078e00ff */
[----:B------:R-:W-:Y:S01]  /*747e0*/  IMAD.X R15, RZ, RZ, RZ, P2 ;  /* 0x000000ffff0f7224 */ /* 0x000fe200010e06ff */
[----:B------:R-:W-:Y:S01]  /*747f0*/  IADD3 RZ, P2, PT, R13, R44, RZ ;  /* 0x0000002c0dff7210 */ /* 0x000fe20007f5e0ff */
[----:B------:R-:W-:Y:S01]  /*74800*/  IMAD.WIDE.U32.X R16, R9, R18, R16, P6 ;  /* 0x0000001209107225 */ /* 0x000fe200030e0410 */
[----:B------:R-:W-:-:S03]  /*74810*/  IADD3 RZ, P6, PT, R43, R46, RZ ;  /* 0x0000002e2bff7210 */ /* 0x000fc60007fde0ff */
[----:B------:R-:W-:Y:S02]  /*74820*/  IMAD.X R13, RZ, RZ, RZ, P5 ;  /* 0x000000ffff0d7224 */ /* 0x000fe400028e06ff */
        /* <DEDUP_REMOVED lines=18> */
[-C--:B------:R-:W-:Y:S02]  /*74950*/  IMAD R76, R8, R18.reuse, R19 ;  /* 0x00000012084c7224 */ /* 0x080fe400078e0213 */
[-C--:B------:R-:W-:Y:S02]  /*74960*/  IMAD R62, R10, R18.reuse, R21 ;  /* 0x000000120a3e7224 */ /* 0x080fe400078e0215 */
[-C--:B------:R-:W-:Y:S02]  /*74970*/  IMAD R74, R4, R18.reuse, R47 ;  /* 0x00000012044a7224 */ /* 0x080fe400078e022f */
[-C--:B------:R-:W-:Y:S02]  /*74980*/  IMAD R64, R6, R18.reuse, R49 ;  /* 0x0000001206407224 */ /* 0x080fe400078e0231 */
[----:B------:R-:W-:Y:S02]  /*74990*/  IMAD.MOV.U32 R26, RZ, RZ, R23 ;  /* 0x000000ffff1a7224 */ /* 0x000fe400078e0017 */
[----:B------:R-:W-:-:S04]  /*749a0*/  IMAD.WIDE.U32.X R18, R7, R18, R44, P6 ;  /* 0x0000001207127225 */ /* 0x000fc800030e042c */
[----:B------:R-:W-:-:S04]  /*749b0*/  IMAD.WIDE.U32.X R20, R11, R25, R30, P4 ;  /* 0x000000190b147225 */ /* 0x000fc800020e041e */
[----:B------:R-:W-:-:S04]  /*749c0*/  IMAD.WIDE.U32 R30, P6, R11, R69, R42 ;  /* 0x000000450b1e7225 */ /* 0x000fc800078c002a */
[-C--:B------:R-:W-:Y:S02]  /*749d0*/  IMAD R66, R5, R67.reuse, RZ ;  /* 0x0000004305427224 */ /* 0x080fe400078e02ff */
[-C--:B------:R-:W-:Y:S02]  /*749e0*/  IMAD R75, R7, R67.reuse, RZ ;  /* 0x00000043074b7224 */ /* 0x080fe400078e02ff */
[----:B------:R-:W-:Y:S02]  /*749f0*/  IMAD R68, R9, R67, RZ ;  /* 0x0000004309447224 */ /* 0x000fe400078e02ff */
[----:B------:R-:W-:-:S04]  /*74a00*/  IMAD.WIDE.U32 R44, R69, R10, RZ ;  /* 0x0000000a452c7225 */ /* 0x000fc800078e00ff */
[----:B------:R-:W-:Y:S02]  /*74a10*/  IMAD.X R43, RZ, RZ, RZ, P5 ;  /* 0x000000ffff2b7224 */ /* 0x000fe400028e06ff */
[----:B------:R-:W-:Y:S02]  /*74a20*/  IMAD.MOV.U32 R42, RZ, RZ, R41 ;  /* 0x000000ffff2a7224 */ /* 0x000fe400078e0029 */
[----:B------:R-:W-:-:S04]  /*74a30*/  IMAD.WIDE.U32 R54, R65, R6, RZ ;  /* 0x0000000641367225 */ /* 0x000fc800078e00ff */
[----:B------:R-:W-:Y:S01]  /*74a40*/  IMAD.WIDE.U32.X R22, R5, R25, R26, P3 ;  /* 0x0000001905167225 */ /* 0x000fe200018e041a */
[----:B------:R-:W-:-:S03]  /*74a50*/  IADD3 RZ, P3, PT, R45, R30, RZ ;  /* 0x0000001e2dff7210 */ /* 0x000fc60007f7e0ff */
[----:B------:R-:W-:-:S04]  /*74a60*/  IMAD.WIDE.U32 R46, R69, R4, RZ ;  /* 0x00000004452e7225 */ /* 0x000fc800078e00ff */
[----:B------:R-:W-:-:S04]  /*74a70*/  IMAD.WIDE.U32 R52, P4, R5, R69, R52 ;  /* 0x0000004505347225 */ /* 0x000fc80007880034 */
[----:B------:R-:W-:Y:S01]  /*74a80*/  IMAD.WIDE.U32 R26, R63, R8, RZ ;  /* 0x000000083f1a7225 */ /* 0x000fe200078e00ff */
[----:B------:R-:W-:-:S03]  /*74a90*/  IADD3 RZ, P5, PT, R47, R52, RZ ;  /* 0x000000342fff7210 */ /* 0x000fc60007fbe0ff */
[-C--:B------:R-:W-:Y:S02]  /*74aa0*/  IMAD R66, R4, R25.reuse, R66 ;  /* 0x0000001904427224 */ /* 0x080fe400078e0242 */
[-C--:B------:R-:W-:Y:S02]  /*74ab0*/  IMAD R75, R6, R25.reuse, R75 ;  /* 0x00000019064b7224 */ /* 0x080fe400078e024b */
[-C--:B------:R-:W-:Y:S02]  /*74ac0*/  IMAD R68, R8, R25.reuse, R68 ;  /* 0x0000001908447224 */ /* 0x080fe400078e0244 */
[----:B------:R-:W-:-:S04]  /*74ad0*/  IMAD.WIDE.U32.X R24, R7, R25, R42, P2 ;  /* 0x0000001907187225 */ /* 0x000fc800010e042a */
[----:B------:R-:W-:Y:S02]  /*74ae0*/  IMAD.X R43, RZ, RZ, RZ, P0 ;  /* 0x000000ffff2b7224 */ /* 0x000fe400000e06ff */
        /* <DEDUP_REMOVED lines=8> */
[----:B------:R-:W-:Y:S01]  /*74b70*/  IMAD.X R41, RZ, RZ, RZ, P6 ;  /* 0x000000ffff297224 */ /* 0x000fe200030e06ff */
[----:B------:R-:W-:Y:S01]  /*74b80*/  IADD3 RZ, P6, PT, R45, R54, RZ ;  /* 0x000000362dff7210 */ /* 0x000fe20007fde0ff */
[----:B------:R-:W-:-:S04]  /*74b90*/  IMAD.WIDE.U32 R42, R63, R10, RZ ;  /* 0x0000000a3f2a7225 */ /* 0x000fc800078e00ff */
[----:B------:R-:W-:Y:S02]  /*74ba0*/  IMAD.MOV.U32 R40, RZ, RZ, R31 ;  /* 0x000000ffff287224 */ /* 0x000fe400078e001f */
[----:B------:R-:W-:-:S04]  /*74bb0*/  IMAD.WIDE.U32 R44, R63, R4, RZ ;  /* 0x000000043f2c7225 */ /* 0x000fc800078e00ff */
[----:B------:R-:W-:Y:S02]  /*74bc0*/  IMAD.X R47, RZ, RZ, RZ, P0 ;  /* 0x000000ffff2f7224 */ /* 0x000fe400000e06ff */
[----:B------:R-:W-:-:S04]  /*74bd0*/  IMAD.WIDE.U32.X R30, R11, R65, R40, P3 ;  /* 0x000000410b1e7225 */ /* 0x000fc800018e0428 */
[----:B------:R-:W-:-:S04]  /*74be0*/  IMAD.WIDE.U32 R48, P0, R7, R3, R48 ;  /* 0x0000000307307225 */ /* 0x000fc80007800030 */
[----:B------:R-:W-:-:S04]  /*74bf0*/  IMAD.WIDE.U32 R40, P3, R11, R3, R42 ;  /* 0x000000030b287225 */ /* 0x000fc8000786002a */
[----:B------:R-:W-:Y:S02]  /*74c00*/  IMAD.X R43, RZ, RZ, RZ, P4 ;  /* 0x000000ffff2b7224 */ /* 0x000fe400020e06ff */
[----:B------:R-:W-:-:S04]  /*74c10*/  IMAD.WIDE.U32 R60, R3, R4, RZ ;  /* 0x00000004033c7225 */ /* 0x000fc800078e00ff */
[----:B------:R-:W-:-:S04]  /*74c20*/  IMAD.WIDE.U32 R44, P4, R5, R3, R44 ;  /* 0x00000003052c7225 */ /* 0x000fc8000788002c */
[----:B------:R-:W-:Y:S02]  /*74c30*/  IMAD.MOV.U32 R42, RZ, RZ, R53 ;  /* 0x000000ffff2a7224 */ /* 0x000fe400078e0035 */
[----:B------:R-:W-:Y:S01]  /*74c40*/  IMAD.X R53, RZ, RZ, RZ, P0 ;  /* 0x000000ffff357224 */ /* 0x000fe200000e06ff */
[----:B------:R-:W-:Y:S01]  /*74c50*/  ISETP.GE.U32.AND P0, PT, R77, R58, PT ;  /* 0x0000003a4d00720c */ /* 0x000fe20003f06070 */
[----:B------:R-:W-:Y:S02]  /*74c60*/  IMAD.MOV.U32 R50, RZ, RZ, R27 ;  /* 0x000000ffff327224 */ /* 0x000fe400078e001b */
[----:B------:R-:W-:Y:S01]  /*74c70*/  IMAD.WIDE.U32 R26, R8, R71, RZ ;  /* 0x00000047081a7225 */ /* 0x000fe200078e00ff */
[----:B------:R-:W-:-:S03]  /*74c80*/  ISETP.GE.U32.AND.EX P0, PT, R70, R79, PT, P0 ;  /* 0x0000004f4600720c */ /* 0x000fc60003f06100 */
[----:B------:R-:W-:Y:S01]  /*74c90*/  IMAD.X R59, RZ, RZ, RZ, P3 ;  /* 0x000000ffff3b7224 */ /* 0x000fe200018e06ff */
[----:B------:R-:W-:Y:S01]  /*74ca0*/  IADD3 RZ, P3, PT, R61, R44, RZ ;  /* 0x0000002c3dff7210 */ /* 0x000fe20007f7e0ff */
[----:B------:R-:W-:Y:S01]  /*74cb0*/  IMAD.MOV.U32 R60, RZ, RZ, R45 ;  /* 0x000000ffff3c7224 */ /* 0x000fe200078e002d */
[----:B------:R-:W-:Y:S01]  /*74cc0*/  SEL R79, RZ, 0x1, P0 ;  /* 0x00000001ff4f7807 */ /* 0x000fe20000000000 */
[----:B------:R-:W-:Y:S02]  /*74cd0*/  IMAD.MOV.U32 R52, RZ, RZ, R49 ;  /* 0x000000ffff347224 */ /* 0x000fe400078e0031 */
[----:B------:R-:W-:-:S04]  /*74ce0*/  IMAD.WIDE.U32 R72, R3, R10, RZ ;  /* 0x0000000a03487225 */ /* 0x000fc800078e00ff */
[----:B------:R-:W-:Y:S02]  /*74cf0*/  IMAD.MOV.U32 R46, RZ, RZ, R55 ;  /* 0x000000ffff2e7224 */ /* 0x000fe400078e0037 */
[-C--:B------:R-:W-:Y:S02]  /*74d00*/  IMAD R54, R9, R69.reuse, RZ ;  /* 0x0000004509367224 */ /* 0x080fe400078e02ff */
[-C--:B------:R-:W-:Y:S02]  /*74d10*/  IMAD R49, R11, R69.reuse, RZ ;  /* 0x000000450b317224 */ /* 0x080fe400078e02ff */
[-C--:B------:R-:W-:Y:S02]  /*74d20*/  IMAD R45, R5, R69.reuse, RZ ;  /* 0x00000045052d7224 */ /* 0x080fe400078e02ff */
[----:B------:R-:W-:Y:S02]  /*74d30*/  IMAD R44, R7, R69, RZ ;  /* 0x00000045072c7224 */ /* 0x000fe400078e02ff */
[----:B------:R-:W-:Y:S01]  /*74d40*/  IMAD.WIDE.U32.X R42, R5, R65, R42, P5 ;  /* 0x00000041052a7225 */ /* 0x000fe200028e042a */
[----:B------:R-:W-:-:S03]  /*74d50*/  IADD3 R77, P5, PT, R77, R26, RZ ;  /* 0x0000001a4d4d7210 */ /* 0x000fc60007fbe0ff */
[----:B------:R-:W-:Y:S01]  /*74d60*/  IMAD.X R51, RZ, RZ, RZ, P2 ;  /* 0x000000ffff337224 */ /* 0x000fe200010e06ff */
[----:B------:R-:W-:Y:S01]  /*74d70*/  IADD3 RZ, P2, PT, R73, R40, RZ ;  /* 0x0000002849ff7210 */ /* 0x000fe20007f5e0ff */
[-C--:B------:R-:W-:Y:S01]  /*74d80*/  IMAD R54, R8, R65.reuse, R54 ;  /* 0x0000004108367224 */ /* 0x080fe200078e0236 */
[----:B------:R-:W-:Y:S01]  /*74d90*/  ISETP.GE.U32.AND P0, PT, R77, R26, PT ;  /* 0x0000001a4d00720c */ /* 0x000fe20003f06070 */
[-C--:B------:R-:W-:Y:S02]  /*74da0*/  IMAD R49, R10, R65.reuse, R49 ;  /* 0x000000410a317224 */ /* 0x080fe400078e0231 */
[-C--:B------:R-:W-:Y:S02]  /*74db0*/  IMAD R45, R4, R65.reuse, R45 ;  /* 0x00000041042d7224 */ /* 0x080fe400078e022d */
[-C--:B------:R-:W-:Y:S02]  /*74dc0*/  IMAD R44, R6, R65.reuse, R44 ;  /* 0x00000041062c7224 */ /* 0x080fe400078e022c */
[----:B------:R-:W-:-:S04]  /*74dd0*/  IMAD.WIDE.U32.X R46, R7, R65, R46, P6 ;  /* 0x00000041072e7225 */ /* 0x000fc800030e042e */
[----:B------:R-:W-:-:S04]  /*74de0*/  IMAD.WIDE.U32 R56, R3, R6, RZ ;  /* 0x0000000603387225 */ /* 0x000fc800078e00ff */
[----:B------:R-:W-:Y:S02]  /*74df0*/  IMAD.IADD R65, R27, 0x1, R76 ;  /* 0x000000011b417824 */ /* 0x000fe400078e024c */
[----:B------:R-:W-:Y:S02]  /*74e00*/  IMAD.MOV.U32 R58, RZ, RZ, R41 ;  /* 0x000000ffff3a7224 */ /* 0x000fe400078e0029 */
        /* <DEDUP_REMOVED lines=9> */
[----:B------:R-:W-:Y:S01]  /*74ea0*/  IMAD R57, R9, R3, RZ ;  /* 0x0000000309397224 */ /* 0x000fe200078e02ff */
[----:B------:R-:W-:Y:S01]  /*74eb0*/  IADD3.X R20, PT, PT, R73, R21, RZ, P1, P2 ;  /* 0x0000001549147210 */ /* 0x000fe20000fe44ff */
[-C--:B------:R-:W-:Y:S01]  /*74ec0*/  IMAD R55, R11, R3.reuse, RZ ;  /* 0x000000030b377224 */ /* 0x080fe200078e02ff */
[----:B------:R-:W-:Y:S01]  /*74ed0*/  SEL R21, RZ, 0x1, P0 ;  /* 0x00000001ff157807 */ /* 0x000fe20000000000 */
[-C--:B------:R-:W-:Y:S01]  /*74ee0*/  IMAD R56, R5, R3.reuse, RZ ;  /* 0x0000000305387224 */ /* 0x080fe200078e02ff */
[----:B------:R-:W-:Y:S01]  /*74ef0*/  ISETP.GE.U32.AND P1, PT, R27, R26, PT ;  /* 0x0000001a1b00720c */ /* 0x000fe20003f26070 */
[----:B------:R-:W-:Y:S02]  /*74f00*/  IMAD R48, R7, R3, RZ ;  /* 0x0000000307307224 */ /* 0x000fe400078e02ff */
[----:B------:R-:W-:Y:S01]  /*74f10*/  IMAD.WIDE.U32 R40, R10, R71, RZ ;  /* 0x000000470a287225 */ /* 0x000fe200078e00ff */
[----:B------:R-:W-:-:S03]  /*74f20*/  ISETP.GE.U32.AND.EX P1, PT, R20, R73, PT, P1 ;  /* 0x000000491400720c */ /* 0x000fc60003f26110 */
[-C--:B------:R-:W-:Y:S02]  /*74f30*/  IMAD R57, R8, R63.reuse, R57 ;  /* 0x0000003f08397224 */ /* 0x080fe400078e0239 */
[-C--:B------:R-:W-:Y:S02]  /*74f40*/  IMAD R55, R10, R63.reuse, R55 ;  /* 0x0000003f0a377224 */ /* 0x080fe400078e0237 */
[-C--:B------:R-:W-:Y:S02]  /*74f50*/  IMAD R56, R4, R63.reuse, R56 ;  /* 0x0000003f04387224 */ /* 0x080fe400078e0238 */
[-C--:B------:R-:W-:Y:S02]  /*74f60*/  IMAD R48, R6, R63.reuse, R48 ;  /* 0x0000003f06307224 */ /* 0x080fe400078e0230 */
        /* <DEDUP_REMOVED lines=9> */
[----:B------:R-:W-:Y:S02]  /*75000*/  IADD3.X R17, PT, PT, R40, R17, RZ, P2, P3 ;  /* 0x0000001128117210 */ /* 0x000fe400017e64ff */
[C---:B------:R-:W-:Y:S02]  /*75010*/  ISETP.GE.U32.AND P3, PT, R21.reuse, R63, PT ;  /* 0x0000003f1500720c */ /* 0x040fe40003f66070 */
[-C--:B------:R-:W-:Y:S01]  /*75020*/  IADD3 R16, P2, PT, R21, R26.reuse, RZ ;  /* 0x0000001a15107210 */ /* 0x080fe20007f5e0ff */
[----:B------:R-:W-:Y:S01]  /*75030*/  IMAD.WIDE.U32 R20, R6, R67, RZ ;  /* 0x0000004306147225 */ /* 0x000fe200078e00ff */
[----:B------:R-:W-:Y:S02]  /*75040*/  ISETP.GE.U32.AND.EX P0, PT, R40, R41, PT, P0 ;  /* 0x000000292800720c */ /* 0x000fe40003f06100 */
[----:B------:R-:W-:Y:S01]  /*75050*/  SEL R41, RZ, 0x1, P1 ;  /* 0x00000001ff297807 */ /* 0x000fe20000800000 */
[----:B------:R-:W-:Y:S01]  /*75060*/  IMAD.IADD R75, R21, 0x1, R75 ;  /* 0x00000001154b7824 */ /* 0x000fe200078e024b */
[----:B------:R-:W-:Y:S01]  /*75070*/  ISETP.GE.U32.AND P1, PT, R16, R26, PT ;  /* 0x0000001a1000720c */ /* 0x000fe20003f26070 */
[----:B------:R-:W-:Y:S01]  /*75080*/  IMAD.WIDE.U32 R26, R4, R71, RZ ;  /* 0x00000047041a7225 */ /* 0x000fe200078e00ff */
[----:B------:R-:W-:-:S02]  /*75090*/  IADD3 R41, P4, P5, R20, R22, R41 ;  /* 0x0000001614297210 */ /* 0x000fc40007d9e029 */
[----:B------:R-:W-:Y:S01]  /*750a0*/  ISETP.GE.U32.AND.EX P3, PT, R17, R40, PT, P3 ;  /* 0x000000281100720c */ /* 0x000fe20003f66130 */
[----:B------:R-:W-:Y:S01]  /*750b0*/  IMAD.X R17, R54, 0x1, R17, P2 ;  /* 0x0000000136117824 */ /* 0x000fe200010e0611 */
[----:B------:R-:W-:Y:S01]  /*750c0*/  ISETP.GE.U32.AND P2, PT, R41, R20, PT ;  /* 0x000000142900720c */ /* 0x000fe20003f46070 */
[----:B------:R-:W-:Y:S01]  /*750d0*/  IMAD.IADD R74, R27, 0x1, R74 ;  /* 0x000000011b4a7824 */ /* 0x000fe200078e024a */
[----:B------:R-:W-:Y:S02]  /*750e0*/  SEL R20, RZ, 0x1, P0 ;  /* 0x00000001ff147807 */ /* 0x000fe40000000000 */
[----:B------:R-:W-:Y:S02]  /*750f0*/  SEL R21, RZ, 0x1, P3 ;  /* 0x00000001ff157807 */ /* 0x000fe40001800000 */
[----:B------:R-:W-:Y:S02]  /*75100*/  IADD3.X R63, PT, PT, R75, R23, RZ, P4, P5 ;  /* 0x000000174b3f7210 */ /* 0x000fe400027ea4ff */
[----:B------:R-:W-:-:S02]  /*75110*/  IADD3 R22, P3, PT, R41, R26, RZ ;  /* 0x0000001a29167210 */ /* 0x000fc40007f7e0ff */
[----:B------:R-:W-:Y:S01]  /*75120*/  IADD3 R23, P4, P5, R21, R14, R20 ;  /* 0x0000000e15177210 */ /* 0x000fe20007d9e014 */
[----:B------:R-:W-:Y:S01]  /*75130*/  IMAD.WIDE.U32 R20, R6, R71, RZ ;  /* 0x0000004706147225 */ /* 0x000fe200078e00ff */
[----:B------:R-:W-:Y:S02]  /*75140*/  ISETP.GE.U32.AND.EX P2, PT, R63, R75, PT, P2 ;  /* 0x0000004b3f00720c */ /* 0x000fe40003f46120 */
[----:B------:R-:W-:Y:S01]  /*75150*/  IADD3.X R40, PT, PT, RZ, R15, RZ, P4, P5 ;  /* 0x0000000fff287210 */ /* 0x000fe200027ea4ff */
[----:B------:R-:W-:Y:S01]  /*75160*/  IMAD.X R27, R74, 0x1, R63, P3 ;  /* 0x000000014a1b7824 */ /* 0x000fe200018e063f */
[----:B------:R-:W-:Y:S01]  /*75170*/  SEL R41, RZ, 0x1, P2 ;  /* 0x00000001ff297807 */ /* 0x000fe20001000000 */
[----:B------:R-:W-:Y:S01]  /*75180*/  IMAD.WIDE.U32 R14, R10, R69, RZ ;  /* 0x000000450a0e7225 */ /* 0x000fe200078e00ff */
[C---:B------:R-:W-:Y:S02]  /*75190*/  IADD3 R23, P3, PT, R22.reuse, R23, RZ ;  /* 0x0000001716177210 */ /* 0x040fe40007f7e0ff */
[----:B------:R-:W-:Y:S01]  /*751a0*/  ISETP.GE.U32.AND.EX P0, PT, R17, R54, PT, P1 ;  /* 0x000000361100720c */ /* 0x000fe20003f06110 */
[----:B------:R-:W-:Y:S01]  /*751b0*/  IMAD.IADD R21, R21, 0x1, R64 ;  /* 0x0000000115157824 */ /* 0x000fe200078e0240 */
[----:B------:R-:W-:Y:S01]  /*751c0*/  ISETP.GE.U32.AND P1, PT, R22, R26, PT ;  /* 0x0000001a1600720c */ /* 0x000fe20003f26070 */
[----:B------:R-:W-:Y:S01]  /*751d0*/  IMAD.IADD R49, R15, 0x1, R49 ;  /* 0x000000010f317824 */ /* 0x000fe200078e0231 */
[----:B------:R-:W-:Y:S01]  /*751e0*/  IADD3 R26, P4, P6, R20, R24, R41 ;  /* 0x00000018141a7210 */ /* 0x000fe20007e9e029 */
[----:B------:R-:W-:Y:S01]  /*751f0*/  IMAD.X R24, R27, 0x1, R40, P3 ;  /* 0x000000011b187824 */ /* 0x000fe200018e0628 */
[----:B------:R-:W-:-:S02]  /*75200*/  ISETP.GE.U32.AND P2, PT, R23, R22, PT ;  /* 0x000000161700720c */ /* 0x000fc40003f46070 */
[----:B------:R-:W-:Y:S02]  /*75210*/  IADD3 R23, P5, PT, R23, R14, RZ ;  /* 0x0000000e17177210 */ /* 0x000fe40007fbe0ff */
[----:B------:R-:W-:Y:S02]  /*75220*/  ISETP.GE.U32.AND.EX P2, PT, R24, R27, PT, P2 ;  /* 0x0000001b1800720c */ /* 0x000fe40003f46120 */
[----:B------:R-:W-:Y:S01]  /*75230*/  SEL R15, RZ, 0x1, P0 ;  /* 0x00000001ff0f7807 */ /* 0x000fe20000000000 */
[----:B------:R-:W-:Y:S01]  /*75240*/  IMAD.X R24, R49, 0x1, R24, P5 ;  /* 0x0000000131187824 */ /* 0x000fe200028e0618 */
[----:B------:R-:W-:Y:S02]  /*75250*/  ISETP.GE.U32.AND.EX P1, PT, R27, R74, PT, P1 ;  /* 0x0000004a1b00720c */ /* 0x000fe40003f26110 */
[----:B------:R-:W-:Y:S02]  /*75260*/  ISETP.GE.U32.AND P3, PT, R26, R20, PT ;  /* 0x000000141a00720c */ /* 0x000fe40003f66070 */
[----:B------:R-:W-:-:S02]  /*75270*/  IADD3.X R40, PT, PT, R21, R25, RZ, P4, P6 ;  /* 0x0000001915287210 */ /* 0x000fc400027ec4ff */
[----:B------:R-:W-:Y:S02]  /*75280*/  SEL R25, RZ, 0x1, P2 ;  /* 0x00000001ff197807 */ /* 0x000fe40001000000 */
[C---:B------:R-:W-:Y:S02]  /*75290*/  ISETP.GE.U32.AND P4, PT, R23.reuse, R14, PT ;  /* 0x0000000e1700720c */ /* 0x040fe40003f86070 */
[----:B------:R-:W-:Y:S02]  /*752a0*/  IADD3 R15, P2, P6, R23, R28, R15 ;  /* 0x0000001c170f7210 */ /* 0x000fe40007e5e00f */
[----:B------:R-:W-:Y:S02]  /*752b0*/  SEL R14, RZ, 0x1, P1 ;  /* 0x00000001ff0e7807 */ /* 0x000fe40000800000 */
[----:B------:R-:W-:Y:S01]  /*752c0*/  ISETP.GE.U32.AND.EX P3, PT, R40, R21, PT, P3 ;  /* 0x000000152800720c */ /* 0x000fe20003f66130 */
[----:B------:R-:W-:Y:S01]  /*752d0*/  IMAD.WIDE.U32 R20, R8, R3, RZ ;  /* 0x0000000308147225 */ /* 0x000fe200078e00ff */
[----:B------:R-:W-:-:S02]  /*752e0*/  IADD3.X R29, PT, PT, R24, R29, RZ, P2, P6 ;  /* 0x0000001d181d7210 */ /* 0x000fc400017ec4ff */
[----:B------:R-:W-:Y:S01]  /*752f0*/  IADD3 R25, P1, P5, R25, R12, R14 ;  /* 0x0000000c19197210 */ /* 0x000fe20007d3e00e */
[----:B------:R-:W-:Y:S01]  /*75300*/  IMAD.IADD R22, R21, 0x1, R57 ;  /* 0x0000000115167824 */ /* 0x000fe200078e0239 */
[C---:B------:R-:W-:Y:S02]  /*75310*/  ISETP.GE.U32.AND P2, PT, R15.reuse, R23, PT ;  /* 0x000000170f00720c */ /* 0x040fe40003f46070 */
[----:B------:R-:W-:Y:S02]  /*75320*/  ISETP.GE.U32.AND.EX P0, PT, R24, R49, PT, P4 ;  /* 0x000000311800720c */ /* 0x000fe40003f06140 */
[----:B------:R-:W-:Y:S01]  /*75330*/  IADD3 R12, P4, PT, R15, R20, RZ ;  /* 0x000000140f0c7210 */ /* 0x000fe20007f9e0ff */
[----:B------:R-:W-:Y:S01]  /*75340*/  IMAD.WIDE.U32 R14, R4, R69, RZ ;  /* 0x00000045040e7225 */ /* 0x000fe200078e00ff */
[----:B------:R-:W-:Y:S02]  /*75350*/  IADD3.X R27, PT, PT, RZ, R13, RZ, P1, P5 ;  /* 0x0000000dff1b7210 */ /* 0x000fe40000fea4ff */
[----:B------:R-:W-:Y:S01]  /*75360*/  ISETP.GE.U32.AND.EX P2, PT, R29, R24, PT, P2 ;  /* 0x000000181d00720c */ /* 0x000fe20003f46120 */
[----:B------:R-:W-:Y:S01]  /*75370*/  IMAD.IADD R24, R15, 0x1, R45 ;  /* 0x000000010f187824 */ /* 0x000fe200078e022d */
[----:B------:R-:W-:Y:S01]  /*75380*/  IADD3 R21, P5, PT, R26, R25, RZ ;  /* 0x000000191a157210 */ /* 0x000fe20007fbe0ff */
[----:B------:R-:W-:Y:S01]  /*75390*/  IMAD.X R13, R22, 0x1, R29, P4 ;  /* 0x00000001160d7824 */ /* 0x000fe200020e061d */
[----:B------:R-:W-:-:S02]  /*753a0*/  SEL R15, RZ, 0x1, P0 ;  /* 0x00000001ff0f7807 */ /* 0x000fc40000000000 */
[----:B------:R-:W-:Y:S01]  /*753b0*/  SEL R23, RZ, 0x1, P2 ;  /* 0x00000001ff177807 */ /* 0x000fe20001000000 */
[----:B------:R-:W-:Y:S01]  /*753c0*/  IMAD.X R25, R40, 0x1, R27, P5 ;  /* 0x0000000128197824 */ /* 0x000fe200028e061b */
[----:B------:R-:W-:Y:S02]  /*753d0*/  ISETP.GE.U32.AND P1, PT, R12, R20, PT ;  /* 0x000000140c00720c */ /* 0x000fe40003f26070 */
[C---:B------:R-:W-:Y:S02]  /*753e0*/  ISETP.GE.U32.AND P4, PT, R21.reuse, R26, PT ;  /* 0x0000001a1500720c */ /* 0x040fe40003f86070 */
[----:B------:R-:W-:Y:S02]  /*753f0*/  IADD3 R20, P5, PT, R21, R14, RZ ;  /* 0x0000000e15147210 */ /* 0x000fe40007fbe0ff */
[----:B------:R-:W-:Y:S02]  /*75400*/  IADD3 R23, P0, P2, R23, R30, R15 ;  /* 0x0000001e17177210 */ /* 0x000fe40007a1e00f */
[----:B------:R-:W-:Y:S01]  /*75410*/  ISETP.GE.U32.AND.EX P4, PT, R25, R40, PT, P4 ;  /* 0x000000281900720c */ /* 0x000fe20003f86140 */
[----:B------:R-:W-:Y:S01]  /*75420*/  IMAD.X R25, R24, 0x1, R25, P5 ;  /* 0x0000000118197824 */ /* 0x000fe200028e0619 */
[----:B------:R-:W-:-:S02]  /*75430*/  IADD3 R23, P6, PT, R20, R23, RZ ;  /* 0x0000001714177210 */ /* 0x000fc40007fde0ff */
[----:B------:R-:W-:Y:S02]  /*75440*/  IADD3.X R30, PT, PT, RZ, R31, RZ, P0, P2 ;  /* 0x0000001fff1e7210 */ /* 0x000fe400007e44ff */
[----:B------:R-:W-:Y:S01]  /*75450*/  ISETP.GE.U32.AND P5, PT, R20, R14, PT ;  /* 0x0000000e1400720c */ /* 0x000fe20003fa6070 */
[----:B------:R-:W-:Y:S01]  /*75460*/  IMAD.WIDE.U32 R14, R10, R3, RZ ;  /* 0x000000030a0e7225 */ /* 0x000fe200078e00ff */
[----:B------:R-:W-:Y:S02]  /*75470*/  ISETP.GE.U32.AND.EX P1, PT, R13, R22, PT, P1 ;  /* 0x000000160d00720c */ /* 0x000fe40003f26110 */
[----:B------:R-:W-:Y:S01]  /*75480*/  ISETP.GE.U32.AND P2, PT, R23, R20, PT ;  /* 0x000000141700720c */ /* 0x000fe20003f46070 */
[----:B------:R-:W-:Y:S01]  /*75490*/  IMAD.X R20, R25, 0x1, R30, P6 ;  /* 0x0000000119147824 */ /* 0x000fe200030e061e */
[----:B------:R-:W-:Y:S01]  /*754a0*/  SEL R22, RZ, 0x1, P3 ;  /* 0x00000001ff167807 */ /* 0x000fe20001800000 */
[----:B------:R-:W-:Y:S01]  /*754b0*/  IMAD.IADD R55, R15, 0x1, R55 ;  /* 0x000000010f377824 */ /* 0x000fe200078e0237 */
[----:B------:R-:W-:-:S02]  /*754c0*/  SEL R27, RZ, 0x1, P4 ;  /* 0x00000001ff1b7807 */ /* 0x000fc40002000000 */
[----:B------:R-:W-:Y:S02]  /*754d0*/  ISETP.GE.U32.AND.EX P0, PT, R25, R24, PT, P5 ;  /* 0x000000181900720c */ /* 0x000fe40003f06150 */
[----:B------:R-:W-:Y:S02]  /*754e0*/  IADD3 R23, P5, PT, R23, R14, RZ ;  /* 0x0000000e17177210 */ /* 0x000fe40007fbe0ff */
[----:B------:R-:W-:Y:S02]  /*754f0*/  SEL R21, RZ, 0x1, P1 ;  /* 0x00000001ff157807 */ /* 0x000fe40000800000 */
[----:B------:R-:W-:Y:S01]  /*75500*/  IADD3 R27, P1, P4, R27, R18, R22 ;  /* 0x000000121b1b7210 */ /* 0x000fe20007c3e016 */
[----:B------:R-:W-:Y:S01]  /*75510*/  IMAD.X R18, R55, 0x1, R20, P5 ;  /* 0x0000000137127824 */ /* 0x000fe200028e0614 */
[----:B------:R-:W-:Y:S02]  /*75520*/  ISETP.GE.U32.AND.EX P2, PT, R20, R25, PT, P2 ;  /* 0x000000191400720c */ /* 0x000fe40003f46120 */
[C---:B------:R-:W-:Y:S01]  /*75530*/  ISETP.GE.U32.AND P3, PT, R23.reuse, R14, PT ;  /* 0x0000000e1700720c */ /* 0x040fe20003f66070 */
[----:B------:R-:W-:Y:S01]  /*75540*/  IMAD.WIDE.U32 R14, R6, R69, RZ ;  /* 0x00000045060e7225 */ /* 0x000fe200078e00ff */
[----:B------:R-:W-:-:S02]  /*75550*/  IADD3 R21, P5, P6, R23, R50, R21 ;  /* 0x0000003217157210 */ /* 0x000fc40007ebe015 */
[----:B------:R-:W-:Y:S01]  /*75560*/  IADD3.X R25, PT, PT, RZ, R19, RZ, P1, P4 ;  /* 0x00000013ff197210 */ /* 0x000fe20000fe84ff */
[----:B------:R-:W-:Y:S01]  /*75570*/  IMAD.IADD R44, R15, 0x1, R44 ;  /* 0x000000010f2c7824 */ /* 0x000fe200078e022c */
[----:B------:R-:W-:Y:S02]  /*75580*/  SEL R22, RZ, 0x1, P0 ;  /* 0x00000001ff167807 */ /* 0x000fe40000000000 */
[----:B------:R-:W-:Y:S02]  /*75590*/  SEL R19, RZ, 0x1, P2 ;  /* 0x00000001ff137807 */ /* 0x000fe40001000000 */
        /* <DEDUP_REMOVED lines=31> */
[----:B------:R-:W-:Y:S01]  /*75790*/  IMAD.MOV.U32 R22, RZ, RZ, R19 ;  /* 0x000000ffff167224 */ /* 0x000fe200078e0013 */
[C---:B------:R-:W-:Y:S01]  /*757a0*/  ISETP.GE.U32.AND P0, PT, R31.reuse, R24, PT ;  /* 0x000000181f00720c */ /* 0x040fe20003f06070 */
[----:B------:R-:W-:Y:S01]  /*757b0*/  IMAD.WIDE.U32 R24, R31, 0x3d1, RZ ;  /* 0x000003d11f187825 */ /* 0x000fe200078e00ff */
[----:B------:R-:W-:-:S02]  /*757c0*/  SEL R43, RZ, 0x1, P1 ;  /* 0x00000001ff2b7807 */ /* 0x000fc40000800000 */
[----:B------:R-:W-:Y:S01]  /*757d0*/  ISETP.GE.U32.AND.EX P2, PT, R26, R15, PT, P2 ;  /* 0x0000000f1a00720c */ /* 0x000fe20003f46120 */
[----:B------:R-:W-:Y:S01]  /*757e0*/  IMAD.WIDE.U32 R14, R8, R67, R20 ;  /* 0x00000043080e7225 */ /* 0x000fe200078e0014 */
[----:B------:R-:W-:Y:S02]  /*757f0*/  ISETP.GE.U32.AND.EX P0, PT, R41, R26, PT, P0 ;  /* 0x0000001a2900720c */ /* 0x000fe40003f06100 */
[----:B------:R-:W-:Y:S01]  /*75800*/  IADD3 R43, P4, P5, R43, R46, R18 ;  /* 0x0000002e2b2b7210 */ /* 0x000fe20007d9e012 */
[----:B------:R-:W-:Y:S01]  /*75810*/  IMAD.WIDE.U32.X R18, R51, 0x1, R22, P3 ;  /* 0x0000000133127825 */ /* 0x000fe200018e0416 */
[----:B------:R-:W-:Y:S02]  /*75820*/  SEL R29, RZ, 0x1, P0 ;  /* 0x00000001ff1d7807 */ /* 0x000fe40000000000 */
[----:B------:R-:W-:Y:S01]  /*75830*/  ISETP.GE.U32.AND P1, PT, R14, R20, PT ;  /* 0x000000140e00720c */ /* 0x000fe20003f26070 */
[----:B------:R-:W-:Y:S01]  /*75840*/  IMAD.WIDE.U32 R26, R41, 0x3d1, RZ ;  /* 0x000003d1291a7825 */ /* 0x000fe200078e00ff */
[----:B------:R-:W-:-:S02]  /*75850*/  IADD3.X R46, PT, PT, RZ, R47, RZ, P4, P5 ;  /* 0x0000002fff2e7210 */ /* 0x000fc400027ea4ff */
[----:B------:R-:W-:Y:S01]  /*75860*/  IADD3 R77, P5, PT, R77, R24, RZ ;  /* 0x000000184d4d7210 */ /* 0x000fe20007fbe0ff */
[----:B------:R-:W-:Y:S01]  /*75870*/  IMAD.WIDE.U32 R22, R6, R3, RZ ;  /* 0x0000000306167225 */ /* 0x000fe200078e00ff */
[----:B------:R-:W-:-:S03]  /*75880*/  SEL R3, RZ, 0x1, P2 ;  /* 0x00000001ff037807 */ /* 0x000fc60001000000 */
[----:B------:R-:W-:Y:S01]  /*75890*/  IMAD.IADD R68, R15, 0x1, R68 ;  /* 0x000000010f447824 */ /* 0x000fe200078e0244 */
[----:B------:R-:W-:Y:S01]  /*758a0*/  IADD3 R28, P3, PT, R43, R22, RZ ;  /* 0x000000162b1c7210 */ /* 0x000fe20007f7e0ff */
[----:B------:R-:W-:Y:S01]  /*758b0*/  IMAD.WIDE.U32 R26, P4, R31, 0x1, R26 ;  /* 0x000000011f1a7825 */ /* 0x000fe2000788001a */
[----:B------:R-:W-:Y:S02]  /*758c0*/  IADD3 R29, P0, P6, R29, R60, R3 ;  /* 0x0000003c1d1d7210 */ /* 0x000fe40007e1e003 */
[----:B------:R-:W-:Y:S01]  /*758d0*/  ISETP.GE.U32.AND.EX P2, PT, R68, R21, PT, P1 ;  /* 0x000000154400720c */ /* 0x000fe20003f46110 */
[----:B------:R-:W-:Y:S01]  /*758e0*/  IMAD.IADD R23, R23, 0x1, R48 ;  /* 0x0000000117177824 */ /* 0x000fe200078e0230 */
[----:B------:R-:W-:Y:S01]  /*758f0*/  ISETP.GE.U32.AND P1, PT, R28, R22, PT ;  /* 0x000000161c00720c */ /* 0x000fe20003f26070 */
        /* <DEDUP_REMOVED lines=10> */
[C---:B------:R-:W-:Y:S01]  /*759a0*/  IMAD.X R31, R22.reuse, 0x1, R31, P4 ;  /* 0x00000001161f7824 */ /* 0x040fe200020e061f */
[----:B------:R-:W-:Y:S01]  /*759b0*/  IADD3 R3, P5, P6, R77, R18, R3 ;  /* 0x000000124d037210 */ /* 0x000fe20007ebe003 */
[----:B------:R-:W-:Y:S01]  /*759c0*/  IMAD.WIDE.U32.X R20, R41, 0x1, R20, P3 ;  /* 0x0000000129147825 */ /* 0x000fe200018e0414 */
[----:B------:R-:W-:Y:S02]  /*759d0*/  ISETP.GE.U32.AND.EX P1, PT, R22, R23, PT, P1 ;  /* 0x000000171600720c */ /* 0x000fe40003f26110 */
[----:B------:R-:W-:-:S02]  /*759e0*/  IADD3.X R18, PT, PT, R15, R19, RZ, P5, P6 ;  /* 0x000000130f127210 */ /* 0x000fc40002fec4ff */
[----:B------:R-:W-:Y:S02]  /*759f0*/  ISETP.GE.U32.AND P4, PT, R3, R77, PT ;  /* 0x0000004d0300720c */ /* 0x000fe40003f86070 */
[----:B------:R-:W-:Y:S01]  /*75a00*/  ISETP.GE.U32.AND.EX P2, PT, R31, R22, PT, P2 ;  /* 0x000000161f00720c */ /* 0x000fe20003f46120 */
[----:B------:R-:W-:Y:S01]  /*75a10*/  IMAD.WIDE.U32 R22, R29, 0x3d1, RZ ;  /* 0x000003d11d167825 */ /* 0x000fe200078e00ff */
[----:B------:R-:W-:Y:S02]  /*75a20*/  ISETP.GE.U32.AND.EX P0, PT, R15, R24, PT, P0 ;  /* 0x000000180f00720c */ /* 0x000fe40003f06100 */
[----:B------:R-:W-:Y:S01]  /*75a30*/  ISETP.GE.U32.AND.EX P3, PT, R18, R15, PT, P4 ;  /* 0x0000000f1200720c */ /* 0x000fe20003f66140 */
[----:B------:R-:W-:Y:S01]  /*75a40*/  IMAD.WIDE.U32 R24, R31, 0x3d1, RZ ;  /* 0x000003d11f187825 */ /* 0x000fe200078e00ff */
[----:B------:R-:W-:Y:S02]  /*75a50*/  SEL R26, RZ, 0x1, P1 ;  /* 0x00000001ff1a7807 */ /* 0x000fe40000800000 */
[----:B------:R-:W-:-:S02]  /*75a60*/  SEL R27, RZ, 0x1, P2 ;  /* 0x00000001ff1b7807 */ /* 0x000fc40001000000 */
[----:B------:R-:W-:Y:S01]  /*75a70*/  SEL R15, RZ, 0x1, P3 ;  /* 0x00000001ff0f7807 */ /* 0x000fe20001800000 */
[----:B------:R-:W-:Y:S01]  /*75a80*/  IMAD.WIDE.U32 R24, P1, R29, 0x1, R24 ;  /* 0x000000011d187825 */ /* 0x000fe20007820018 */
[----:B------:R-:W-:Y:S02]  /*75a90*/  IADD3 R27, P2, P3, R27, R52, R26 ;  /* 0x000000341b1b7210 */ /* 0x000fe40007b5e01a */
[----:B------:R-:W-:Y:S02]  /*75aa0*/  SEL R19, RZ, 0x1, P0 ;  /* 0x00000001ff137807 */ /* 0x000fe40000000000 */
[----:B------:R-:W-:Y:S02]  /*75ab0*/  IADD3.X R53, PT, PT, RZ, R53, RZ, P2, P3 ;  /* 0x00000035ff357210 */ /* 0x000fe400017e64ff */
[----:B------:R-:W-:Y:S02]  /*75ac0*/  IADD3 R15, P4, P5, R15, R20, R19 ;  /* 0x000000140f0f7210 */ /* 0x000fe40007d9e013 */
        /* <DEDUP_REMOVED lines=19> */
[----:B------:R-:W-:Y:S02]  /*75c00*/  IADD3.X R20, PT, PT, RZ, R21, RZ, P0, P1 ;  /* 0x00000015ff147210 */ /* 0x000fe400007e24ff */
[----:B------:R-:W-:Y:S02]  /*75c10*/  IADD3 R12, P5, PT, R12, R22, RZ ;  /* 0x000000160c0c7210 */ /* 0x000fe40007fbe0ff */
[----:B------:R-:W-:Y:S02]  /*75c20*/  IADD3 R24, P3, PT, R23, R24, RZ ;  /* 0x0000001817187210 */ /* 0x000fe40007f7e0ff */
[C---:B------:R-:W-:Y:S02]  /*75c30*/  IADD3 R17, P4, PT, R12.reuse, R17, RZ ;  /* 0x000000110c117210 */ /* 0x040fe40007f9e0ff */
[----:B------:R-:W-:Y:S01]  /*75c40*/  ISETP.GE.U32.AND P0, PT, R12, R22, PT ;  /* 0x000000160c00720c */ /* 0x000fe20003f06070 */
[----:B------:R-:W-:Y:S01]  /*75c50*/  IMAD.X R19, R24, 0x1, R13, P5 ;  /* 0x0000000118137824 */ /* 0x000fe200028e060d */
[----:B------:R-:W-:Y:S01]  /*75c60*/  ISETP.GE.U32.AND P1, PT, R17, R12, PT ;  /* 0x0000000c1100720c */ /* 0x000fe20003f26070 */
[----:B------:R-:W-:-:S02]  /*75c70*/  IMAD.X R13, RZ, RZ, RZ, P2 ;  /* 0x000000ffff0d7224 */ /* 0x000fc400010e06ff */
        /* <DEDUP_REMOVED lines=53> */
.L_x_394:
        /* <DEDUP_REMOVED lines=12> */
.L_x_395:
        /* <DEDUP_REMOVED lines=12> */
.L_x_396:
[----:B------:R-:W-:-:S04]  /*76150*/  IMAD.WIDE.U32 R12, R68, R14, RZ ;  /* 0x0000000e440c7225 */ /* 0x000fc800078e00ff */
[----:B------:R-:W-:Y:S02]  /*76160*/  IMAD R19, R18, R14, RZ ;  /* 0x0000000e12137224 */ /* 0x000fe400078e02ff */
[----:B------:R-:W-:-:S04]  /*76170*/  IMAD.WIDE.U32 R12, P0, R14, R68, R12 ;  /* 0x000000440e0c7225 */ /* 0x000fc8000780000c */
[----:B------:R-:W-:-:S04]  /*76180*/  IMAD.WIDE.U32 R22, R14, R14, RZ ;  /* 0x0000000e0e167225 */ /* 0x000fc800078e00ff */
[----:B------:R-:W-:-:S04]  /*76190*/  IMAD.WIDE.U32 R26, R3, R14, RZ ;  /* 0x0000000e031a7225 */ /* 0x000fc800078e00ff */
[CC--:B------:R-:W-:Y:S02]  /*761a0*/  IMAD R19, R68.reuse, R3.reuse, R19 ;  /* 0x0000000344137224 */ /* 0x0c0fe400078e0213 */
[----:B------:R-:W-:Y:S01]  /*761b0*/  IMAD.X R25, RZ, RZ, RZ, P0 ;  /* 0x000000ffff197224 */ /* 0x000fe200000e06ff */
[----:B------:R-:W-:Y:S01]  /*761c0*/  IADD3 RZ, P0, PT, R23, R12, RZ ;  /* 0x0000000c17ff7210 */ /* 0x000fe20007f1e0ff */
[----:B------:R-:W-:Y:S02]  /*761d0*/  IMAD.MOV.U32 R24, RZ, RZ, R13 ;  /* 0x000000ffff187224 */ /* 0x000fe400078e000d */
[----:B------:R-:W-:Y:S02]  /*761e0*/  IMAD.IADD R49, R27, 0x1, R19 ;  /* 0x000000011b317824 */ /* 0x000fe400078e0213 */
[----:B------:R-:W-:-:S03]  /*761f0*/  IMAD.WIDE.U32 R28, R68, R3, RZ ;  /* 0x00000003441c7225 */ /* 0x000fc600078e00ff */
[----:B------:R-:W-:Y:S01]  /*76200*/  SHF.L.U64.HI R31, R26, 0x1, R49 ;  /* 0x000000011a1f7819 */ /* 0x000fe20000010231 */
[----:B------:R-:W-:-:S04]  /*76210*/  IMAD.WIDE.U32.X R22, R68, R68, R24, P0 ;  /* 0x0000004444167225 */ /* 0x000fc800000e0418 */
[----:B------:R-:W-:Y:S02]  /*76220*/  IMAD.SHL.U32 R30, R26, 0x2, RZ ;  /* 0x000000021a1e7824 */ /* 0x000fe400078e00ff */
[----:B------:R-:W-:-:S03]  /*76230*/  IMAD.WIDE.U32 R26, R16, R15, RZ ;  /* 0x0000000f101a7225 */ /* 0x000fc600078e00ff */
[----:B------:R-:W-:Y:S01]  /*76240*/  IADD3 R21, P0, PT, R30, R22, RZ ;  /* 0x000000161e157210 */ /* 0x000fe20007f1e0ff */
[----:B------:R-:W-:-:S04]  /*76250*/  IMAD.WIDE.U32 R24, R14, R3, RZ ;  /* 0x000000030e187225 */ /* 0x000fc800078e00ff */
[----:B------:R-:W-:-:S04]  /*76260*/  IMAD.WIDE.U32 R28, P1, R14, R18, R28 ;  /* 0x000000120e1c7225 */ /* 0x000fc8000782001c */
        /* <DEDUP_REMOVED lines=27> */
[----:B------:R-:W-:Y:S01]  /*76420*/  IMAD.MOV.U32 R42, RZ, RZ, R41 ;  /* 0x000000ffff2a7224 */ /* 0x000fe200078e0029 */
[----:B------:R-:W-:Y:S01]  /*76430*/  IADD3.X R50, PT, PT, RZ, R51, R46, P3, P6 ;  /* 0x00000033ff327210 */ /* 0x000fe20001fec42e */
[----:B------:R-:W-:-:S02]  /*76440*/  IMAD.X R47, RZ, RZ, RZ, P4 ;  /* 0x000000ffff2f7224 */ /* 0x000fc400020e06ff */
        /* <DEDUP_REMOVED lines=40> */
.L_x_397:
        /* <DEDUP_REMOVED lines=45> */
.L_x_398:
        /* <DEDUP_REMOVED lines=10> */
[----:B------:R-:W-:-:S04]  /*76a40*/  IMAD.WIDE.U32 R46, R17, R14, RZ ;  /* 0x0000000e112e7225 */ /* 0x000fc800078e00ff */
[----:B------:R-:W-:Y:S02]  /*76a50*/  IMAD R55, R68, R17, R44 ;  /* 0x0000001144377224 */ /* 0x000fe400078e022c */
[-C--:B------:R-:W-:Y:S02]  /*76a60*/  IMAD R42, R16, R3.reuse, RZ ;  /* 0x00000003102a7224 */ /* 0x080fe400078e02ff */
[----:B------:R-:W-:-:S04]  /*76a70*/  IMAD.WIDE.U32 R52, R15, R3, RZ ;  /* 0x000000030f347225 */ /* 0x000fc800078e00ff */
[----:B------:R-:W-:-:S04]  /*76a80*/  IMAD.WIDE.U32 R48, R3, R17, RZ ;  /* 0x0000001103307225 */ /* 0x000fc800078e00ff */
[----:B------:R-:W-:-:S04]  /*76a90*/  IMAD.WIDE.U32 R40, P3, R3, R20, R40 ;  /* 0x0000001403287225 */ /* 0x000fc80007860028 */
[----:B------:R-:W-:Y:S02]  /*76aa0*/  IMAD.SHL.U32 R44, R46, 0x2, RZ ;  /* 0x000000022e2c7824 */ /* 0x000fe400078e00ff */
[----:B------:R-:W-:Y:S02]  /*76ab0*/  IMAD.IADD R55, R47, 0x1, R55 ;  /* 0x000000012f377824 */ /* 0x000fe400078e0237 */
[----:B------:R-:W-:Y:S01]  /*76ac0*/  IMAD R57, R18, R15, R42 ;  /* 0x0000000f12397224 */ /* 0x000fe200078e022a */
[----:B------:R-:W-:Y:S01]  /*76ad0*/  IADD3 R42, P1, PT, R46, R52, RZ ;  /* 0x000000342e2a7210 */ /* 0x000fe20007f3e0ff */
        /* <DEDUP_REMOVED lines=19> */
[----:B------:R-:W-:Y:S02]  /*76c10*/  SEL R46, RZ, 0x1, P0 ;  /* 0x00000001ff2e7807 */ /* 0x000fe40000000000 */
[----:B------:R-:W-:-:S02]  /*76c20*/  ISETP.GE.U32.AND.EX P0, PT, R42, R57, PT, P1 ;  /* 0x000000392a00720c */ /* 0x000fc40003f06110 */
[-C--:B------:R-:W-:Y:S01]  /*76c30*/  IADD3 R55, P5, P1, R46, R24.reuse, R43 ;  /* 0x000000182e377210 */ /* 0x080fe200079be02b */
[----:B------:R-:W-:Y:S01]  /*76c40*/  IMAD.WIDE.U32 R46, R17, R3, RZ ;  /* 0x00000003112e7225 */ /* 0x000fe200078e00ff */
[----:B------:R-:W-:Y:S02]  /*76c50*/  SHF.L.W.U32.HI R43, R53, 0x1, R44 ;  /* 0x00000001352b7819 */ /* 0x000fe40000010e2c */
[----:B------:R-:W-:Y:S01]  /*76c60*/  SEL R48, RZ, 0x1, P0 ;  /* 0x00000001ff307807 */ /* 0x000fe20000000000 */
[-C--:B------:R-:W-:Y:S01]  /*76c70*/  IMAD R53, R18, R17.reuse, R49 ;  /* 0x0000001112357224 */ /* 0x080fe200078e0231 */
[----:B------:R-:W-:Y:S01]  /*76c80*/  SHF.L.W.U32.HI R52, R50, 0x1, R51 ;  /* 0x0000000132347819 */ /* 0x000fe20000010e33 */
[----:B------:R-:W-:Y:S01]  /*76c90*/  IMAD.WIDE.U32 R50, R16, R17, RZ ;  /* 0x0000001110327225 */ /* 0x000fe200078e00ff */
[----:B------:R-:W-:Y:S02]  /*76ca0*/  IADD3 R54, P0, P6, R48, R55, R43 ;  /* 0x0000003730367210 */ /* 0x000fe40007e1e02b */
[----:B------:R-:W-:Y:S01]  /*76cb0*/  SHF.L.W.U32.HI R3, R44, 0x1, R45 ;  /* 0x000000012c037819 */ /* 0x000fe20000010e2d */
[----:B------:R-:W-:Y:S01]  /*76cc0*/  IMAD.IADD R53, R47, 0x1, R53 ;  /* 0x000000012f357824 */ /* 0x000fe200078e0235 */
[----:B------:R-:W-:Y:S01]  /*76cd0*/  IADD3.X R52, PT, PT, RZ, R25, R52, P5, P1 ;  /* 0x00000019ff347210 */ /* 0x000fe20002fe2434 */
[----:B------:R-:W-:Y:S01]  /*76ce0*/  IMAD.SHL.U32 R43, R46, 0x2, RZ ;  /* 0x000000022e2b7824 */ /* 0x000fe200078e00ff */
[----:B------:R-:W-:Y:S01]  /*76cf0*/  ISETP.GE.U32.AND P1, PT, R55, R24, PT ;  /* 0x000000183700720c */ /* 0x000fe20003f26070 */
[----:B------:R-:W-:Y:S01]  /*76d00*/  IMAD.WIDE.U32 R44, P4, R15, R20, R50 ;  /* 0x000000140f2c7225 */ /* 0x000fe20007880032 */
[----:B------:R-:W-:-:S02]  /*76d10*/  IADD3.X R51, PT, PT, RZ, R52, R3, P0, P6 ;  /* 0x00000034ff337210 */ /* 0x000fc400007ec403 */
[----:B------:R-:W-:Y:S01]  /*76d20*/  SHF.L.U64.HI R50, R46, 0x1, R53 ;  /* 0x000000012e327819 */ /* 0x000fe20000010235 */
[----:B------:R-:W-:Y:S01]  /*76d30*/  IMAD.WIDE.U32 R48, R15, R17, RZ ;  /* 0x000000110f307225 */ /* 0x000fe200078e00ff */
[----:B------:R-:W-:Y:S02]  /*76d40*/  IADD3 R56, P0, PT, R43, R54, RZ ;  /* 0x000000362b387210 */ /* 0x000fe40007f1e0ff */
[----:B------:R-:W-:Y:S01]  /*76d50*/  ISETP.GE.U32.AND.EX P1, PT, R52, R25, PT, P1 ;  /* 0x000000193400720c */ /* 0x000fe20003f26110 */
[----:B------:R-:W-:Y:S01]  /*76d60*/  IMAD.X R47, RZ, RZ, RZ, P3 ;  /* 0x000000ffff2f7224 */ /* 0x000fe200018e06ff */
[----:B------:R-:W-:Y:S01]  /*76d70*/  IADD3 RZ, P3, PT, R49, R44, RZ ;  /* 0x0000002c31ff7210 */ /* 0x000fe20007f7e0ff */
[----:B------:R-:W-:Y:S02]  /*76d80*/  IMAD.MOV.U32 R46, RZ, RZ, R41 ;  /* 0x000000ffff2e7224 */ /* 0x000fe400078e0029 */
[----:B------:R-:W-:Y:S01]  /*76d90*/  IMAD.X R57, R50, 0x1, R51, P0 ;  /* 0x0000000132397824 */ /* 0x000fe200000e0633 */
[----:B------:R-:W-:Y:S01]  /*76da0*/  ISETP.GE.U32.AND P0, PT, R54, R55, PT ;  /* 0x000000373600720c */ /* 0x000fe20003f06070 */
[----:B------:R-:W-:Y:S01]  /*76db0*/  IMAD.WIDE.U32.X R48, R18, R20, R46, P2 ;  /* 0x0000001412307225 */ /* 0x000fe200010e042e */
[----:B------:R-:W-:-:S02]  /*76dc0*/  ISETP.GE.U32.AND P2, PT, R56, R43, PT ;  /* 0x0000002b3800720c */ /* 0x000fc40003f46070 */
[----:B------:R-:W-:Y:S01]  /*76dd0*/  ISETP.GE.U32.AND.EX P0, PT, R51, R52, PT, P0 ;  /* 0x000000343300720c */ /* 0x000fe20003f06100 */
[----:B------:R-:W-:Y:S01]  /*76de0*/  IMAD R3, R20, R15, RZ ;  /* 0x0000000f14037224 */ /* 0x000fe200078e02ff */
[C---:B------:R-:W-:Y:S01]  /*76df0*/  ISETP.GE.U32.AND.EX P2, PT, R57.reuse, R50, PT, P2 ;  /* 0x000000323900720c */ /* 0x040fe20003f46120 */
[----:B------:R-:W-:Y:S01]  /*76e00*/  IMAD.WIDE.U32 R46, R57, 0x3d1, RZ ;  /* 0x000003d1392e7825 */ /* 0x000fe200078e00ff */
[----:B------:R-:W-:-:S03]  /*76e10*/  SHF.L.W.U32.HI R18, R48, 0x1, R49 ;  /* 0x0000000130127819 */ /* 0x000fc60000010e31 */
[----:B------:R-:W-:Y:S01]  /*76e20*/  IMAD R43, R16, R17, R3 ;  /* 0x00000011102b7224 */ /* 0x000fe200078e0203 */
[----:B------:R-:W-:Y:S01]  /*76e30*/  SHF.L.W.U32.HI R3, R53, 0x1, R48 ;  /* 0x0000000135037819 */ /* 0x000fe20000010e30 */
[----:B------:R-:W-:Y:S01]  /*76e40*/  IMAD.WIDE.U32 R24, R17, R15, RZ ;  /* 0x0000000f11187225 */ /* 0x000fe200078e00ff */
[----:B------:R-:W-:-:S03]  /*76e50*/  SEL R15, RZ, 0x1, P2 ;  /* 0x00000001ff0f7807 */ /* 0x000fc60001000000 */
        /* <DEDUP_REMOVED lines=19> */
.L_x_399:
        /* <DEDUP_REMOVED lines=14> */
.L_x_400:
        /* <DEDUP_REMOVED lines=9> */
[----:B------:R-:W-:-:S02]  /*77100*/  IMAD.X R17, RZ, RZ, RZ, P5 ;  /* 0x000000ffff117224 */ /* 0x000fc400028e06ff */
[----:B------:R-:W-:Y:S01]  /*77110*/  IMAD.X R41, R46, 0x1, R18, P0 ;  /* 0x000000012e297824 */ /* 0x000fe200000e0612 */
[----:B------:R-:W-:Y:S01]  /*77120*/  ISETP.GE.U32.AND.EX P1, PT, R18, R27, PT, P1 ;  /* 0x0000001b1200720c */ /* 0x000fe20003f26110 */
[----:B------:R-:W-:Y:S01]  /*77130*/  IMAD.MOV.U32 R16, RZ, RZ, R47 ;  /* 0x000000ffff107224 */ /* 0x000fe200078e002f */
[----:B------:R-:W-:Y:S01]  /*77140*/  ISETP.GE.U32.AND P0, PT, R24, R48, PT ;  /* 0x000000301800720c */ /* 0x000fe20003f06070 */
[----:B------:R-:W-:Y:S02]  /*77150*/  IMAD.IADD R15, R12, 0x1, R25 ;  /* 0x000000010c0f7824 */ /* 0x000fe400078e0219 */
[----:B------:R-:W-:-:S03]  /*77160*/  IMAD.WIDE.U32 R44, R41, 0x3d1, RZ ;  /* 0x000003d1292c7825 */ /* 0x000fc600078e00ff */
[----:B------:R-:W-:Y:S01]  /*77170*/  ISETP.GE.U32.AND.EX P0, PT, R15, R49, PT, P0 ;  /* 0x000000310f00720c */ /* 0x000fe20003f06100 */
[----:B------:R-:W-:-:S03]  /*77180*/  IMAD.WIDE.U32 R12, R3, 0x3d1, RZ ;  /* 0x000003d1030c7825 */ /* 0x000fc600078e00ff */
[----:B------:R-:W-:Y:S01]  /*77190*/  SEL R71, RZ, 0x1, P0 ;  /* 0x00000001ff477807 */ /* 0x000fe20000000000 */
[----:B------:R-:W-:Y:S01]  /*771a0*/  IMAD.WIDE.U32.X R16, R57, 0x1, R16, P2 ;  /* 0x0000000139107825 */ /* 0x000fe200010e0410 */
[----:B------:R-:W-:Y:S02]  /*771b0*/  ISETP.GE.U32.AND P2, PT, R3, R52, PT ;  /* 0x000000340300720c */ /* 0x000fe40003f46070 */
[----:B------:R-:W-:Y:S01]  /*771c0*/  IADD3 R21, P5, PT, R21, R12, RZ ;  /* 0x0000000c15157210 */ /* 0x000fe20007fbe0ff */
[----:B------:R-:W-:Y:S01]  /*771d0*/  IMAD.WIDE.U32 R44, P6, R3, 0x1, R44 ;  /* 0x00000001032c7825 */ /* 0x000fe200078c002c */
[----:B------:R-:W-:Y:S02]  /*771e0*/  ISETP.GE.U32.AND.EX P2, PT, R41, R46, PT, P2 ;  /* 0x0000002e2900720c */ /* 0x000fe40003f46120 */
[----:B------:R-:W-:Y:S02]  /*771f0*/  ISETP.GE.U32.AND P0, PT, R21, R12, PT ;  /* 0x0000000c1500720c */ /* 0x000fe40003f06070 */
[----:B------:R-:W-:Y:S01]  /*77200*/  IADD3 R14, P4, PT, R13, R44, RZ ;  /* 0x0000002c0d0e7210 */ /* 0x000fe20007f9e0ff */
[----:B------:R-:W-:Y:S01]  /*77210*/  IMAD.X R13, RZ, RZ, RZ, P6 ;  /* 0x000000ffff0d7224 */ /* 0x000fe200030e06ff */
[----:B------:R-:W-:-:S02]  /*77220*/  SEL R12, RZ, 0x1, P2 ;  /* 0x00000001ff0c7807 */ /* 0x000fc40001000000 */
        /* <DEDUP_REMOVED lines=11> */
.L_x_401:
        /* <DEDUP_REMOVED lines=44> */
[C---:B------:R-:W-:Y:S02]  /*775a0*/  IADD3 R67, P4, PT, R40.reuse, R67, RZ ;  /* 0x0000004328437210 */ /* 0x040fe40007f9e0ff */
        /* <DEDUP_REMOVED lines=55> */
.L_x_402:
        /* <DEDUP_REMOVED lines=12> */
.L_x_403:
        /* <DEDUP_REMOVED lines=12> */
.L_x_404:
        /* <DEDUP_REMOVED lines=12> */
[----:B------:R-:W-:-:S04]  /*77b60*/  IMAD.WIDE.U32 R24, R15, R4, RZ ;  /* 0x000000040f187225 */ /* 0x000fc800078e00ff */
[----:B------:R-:W-:-:S04]  /*77b70*/  IMAD.WIDE.U32 R22, R21, R8, RZ ;  /* 0x0000000815167225 */ /* 0x000fc800078e00ff */
[----:B------:R-:W-:-:S04]  /*77b80*/  IMAD.WIDE.U32.X R68, R9, R15, R68, P1 ;  /* 0x0000000f09447225 */ /* 0x000fc800008e0444 */
[----:B------:R-:W-:Y:S01]  /*77b90*/  IMAD R81, R10, R15, R14 ;  /* 0x0000000f0a517224 */ /* 0x000fe200078e020e */
[----:B------:R-:W-:Y:S01]  /*77ba0*/  IADD3 R77, P6, PT, R68, R60, RZ ;  /* 0x0000003c444d7210 */ /* 0x000fe20007fde0ff */
[----:B------:R-:W-:-:S04]  /*77bb0*/  IMAD.WIDE.U32 R28, R21, R10, RZ ;  /* 0x0000000a151c7225 */ /* 0x000fc800078e00ff */
[----:B------:R-:W-:-:S04]  /*77bc0*/  IMAD.WIDE.U32 R12, R3, R4, RZ ;  /* 0x00000004030c7225 */ /* 0x000fc800078e00ff */
[----:B------:R-:W-:-:S04]  /*77bd0*/  IMAD.WIDE.U32 R18, R71, R8, RZ ;  /* 0x0000000847127225 */ /* 0x000fc800078e00ff */
[----:B------:R-:W-:-:S04]  /*77be0*/  IMAD.WIDE.U32 R24, P1, R5, R3, R24 ;  /* 0x0000000305187225 */ /* 0x000fc80007820018 */
[----:B------:R-:W-:Y:S01]  /*77bf0*/  IMAD.WIDE.U32 R22, P5, R9, R71, R22 ;  /* 0x0000004709167225 */ /* 0x000fe200078a0016 */
[----:B------:R-:W-:-:S03]  /*77c00*/  IADD3 RZ, P3, PT, R13, R24, RZ ;  /* 0x000000180dff7210 */ /* 0x000fc60007f7e0ff */
[----:B------:R-:W-:Y:S02]  /*77c10*/  IMAD.IADD R81, R61, 0x1, R81 ;  /* 0x000000013d517824 */ /* 0x000fe400078e0251 */
[----:B------:R-:W-:-:S04]  /*77c20*/  IMAD.WIDE.U32 R40, R21, R4, RZ ;  /* 0x0000000415287225 */ /* 0x000fc800078e00ff */
        /* <DEDUP_REMOVED lines=21> */
[----:B------:R-:W-:Y:S02]  /*77d80*/  IMAD.MOV.U32 R18, RZ, RZ, R17 ;  /* 0x000000ffff127224 */ /* 0x000fe400078e0011 */
[----:B------:R-:W-:-:S04]  /*77d90*/  IMAD.WIDE.U32 R42, R3, R6, RZ ;  /* 0x00000006032a7225 */ /* 0x000fc800078e00ff */
[----:B------:R-:W-:-:S04]  /*77da0*/  IMAD.WIDE.U32 R30, P5, R7, R3, R30 ;  /* 0x00000003071e7225 */ /* 0x000fc800078a001e */
[----:B------:R-:W-:Y:S02]  /*77db0*/  IMAD.MOV.U32 R26, RZ, RZ, R45 ;  /* 0x000000ffff1a7224 */ /* 0x000fe400078e002d */
[-C--:B------:R-:W-:Y:S02]  /*77dc0*/  IMAD R75, R9, R71.reuse, RZ ;  /* 0x00000047094b7224 */ /* 0x080fe400078e02ff */
[-C--:B------:R-:W-:Y:S02]  /*77dd0*/  IMAD R72, R11, R71.reuse, RZ ;  /* 0x000000470b487224 */ /* 0x080fe400078e02ff */
[-C--:B------:R-:W-:Y:S02]  /*77de0*/  IMAD R64, R5, R71.reuse, RZ ;  /* 0x0000004705407224 */ /* 0x080fe400078e02ff */
[----:B------:R-:W-:Y:S02]  /*77df0*/  IMAD R70, R7, R71, RZ ;  /* 0x0000004707467224 */ /* 0x000fe400078e02ff */
[----:B------:R-:W-:-:S04]  /*77e00*/  IMAD.WIDE.U32 R16, R79, R10, RZ ;  /* 0x0000000a4f107225 */ /* 0x000fc800078e00ff */
[----:B------:R-:W-:-:S04]  /*77e10*/  IMAD.WIDE.U32 R12, R79, R8, RZ ;  /* 0x000000084f0c7225 */ /* 0x000fc800078e00ff */
[----:B------:R-:W-:Y:S02]  /*77e20*/  IMAD.X R45, RZ, RZ, RZ, P1 ;  /* 0x000000ffff2d7224 */ /* 0x000fe400008e06ff */
[----:B------:R-:W-:Y:S02]  /*77e30*/  IMAD.MOV.U32 R44, RZ, RZ, R47 ;  /* 0x000000ffff2c7224 */ /* 0x000fe400078e002f */
[----:B------:R-:W-:-:S04]  /*77e40*/  IMAD.WIDE.U32.X R40, R11, R21, R40, P0 ;  /* 0x000000150b287225 */ /* 0x000fc800000e0428 */
[----:B------:R-:W-:Y:S01]  /*77e50*/  IMAD.WIDE.U32.X R26, R5, R21, R26, P2 ;  /* 0x00000015051a7225 */ /* 0x000fe200010e041a */
[----:B------:R-:W-:-:S03]  /*77e60*/  IADD3 RZ, P2, PT, R43, R30, RZ ;  /* 0x0000001e2bff7210 */ /* 0x000fc60007f5e0ff */
        /* <DEDUP_REMOVED lines=8> */
[----:B------:R-:W-:Y:S02]  /*77ef0*/  IMAD.X R43, RZ, RZ, RZ, P5 ;  /* 0x000000ffff2b7224 */ /* 0x000fe400028e06ff */
[----:B------:R-:W-:Y:S02]  /*77f00*/  IMAD.MOV.U32 R28, RZ, RZ, R25 ;  /* 0x000000ffff1c7224 */ /* 0x000fe400078e0019 */
[----:B------:R-:W-:Y:S02]  /*77f10*/  IMAD.MOV.U32 R42, RZ, RZ, R31 ;  /* 0x000000ffff2a7224 */ /* 0x000fe400078e001f */
[-C--:B------:R-:W-:Y:S02]  /*77f20*/  IMAD R74, R5, R3.reuse, RZ ;  /* 0x00000003054a7224 */ /* 0x080fe400078e02ff */
[-C--:B------:R-:W-:Y:S02]  /*77f30*/  IMAD R69, R7, R3.reuse, RZ ;  /* 0x0000000307457224 */ /* 0x080fe400078e02ff */
[----:B------:R-:W-:-:S02]  /*77f40*/  IMAD R66, R9, R3, RZ ;  /* 0x0000000309427224 */ /* 0x000fc400078e02ff */
[----:B------:R-:W-:-:S04]  /*77f50*/  IMAD.WIDE.U32 R54, R79, R6, RZ ;  /* 0x000000064f367225 */ /* 0x000fc800078e00ff */
[----:B------:R-:W-:-:S04]  /*77f60*/  IMAD.WIDE.U32 R12, P0, R9, R65, R12 ;  /* 0x00000041090c7225 */ /* 0x000fc8000780000c */
[----:B------:R-:W-:-:S04]  /*77f70*/  IMAD.WIDE.U32 R24, R73, R10, RZ ;  /* 0x0000000a49187225 */ /* 0x000fc800078e00ff */
[----:B------:R-:W-:-:S04]  /*77f80*/  IMAD.WIDE.U32.X R18, R11, R15, R18, P4 ;  /* 0x0000000f0b127225 */ /* 0x000fc800020e0412 */
[----:B------:R-:W-:-:S04]  /*77f90*/  IMAD.WIDE.U32 R48, R65, R8, RZ ;  /* 0x0000000841307225 */ /* 0x000fc800078e00ff */
[----:B------:R-:W-:Y:S01]  /*77fa0*/  IMAD.WIDE.U32 R46, R65, R4, RZ ;  /* 0x00000004412e7225 */ /* 0x000fe200078e00ff */
[----:B------:R-:W-:-:S03]  /*77fb0*/  IADD3 RZ, P1, PT, R49, R12, RZ ;  /* 0x0000000c31ff7210 */ /* 0x000fc60007f3e0ff */
[----:B------:R-:W-:-:S04]  /*77fc0*/  IMAD.WIDE.U32 R52, P4, R5, R65, R52 ;  /* 0x0000004105347225 */ /* 0x000fc80007880034 */
[-C--:B------:R-:W-:Y:S01]  /*77fd0*/  IMAD.WIDE.U32.X R28, R5, R15.reuse, R28, P3 ;  /* 0x0000000f051c7225 */ /* 0x080fe200018e041c */
[----:B------:R-:W-:Y:S02]  /*77fe0*/  IADD3 RZ, P3, PT, R45, R16, RZ ;  /* 0x000000102dff7210 */ /* 0x000fe40007f7e0ff */
[----:B------:R-:W-:Y:S01]  /*77ff0*/  IADD3 RZ, P5, PT, R47, R52, RZ ;  /* 0x000000342fff7210 */ /* 0x000fe20007fbe0ff */
[-C--:B------:R-:W-:Y:S02]  /*78000*/  IMAD R74, R4, R15.reuse, R74 ;  /* 0x0000000f044a7224 */ /* 0x080fe400078e024a */
[-C--:B------:R-:W-:Y:S02]  /*78010*/  IMAD R69, R6, R15.reuse, R69 ;  /* 0x0000000f06457224 */ /* 0x080fe400078e0245 */
[-C--:B------:R-:W-:Y:S02]  /*78020*/  IMAD R66, R8, R15.reuse, R66 ;  /* 0x0000000f08427224 */ /* 0x080fe400078e0242 */
[----:B------:R-:W-:-:S04]  /*78030*/  IMAD.WIDE.U32.X R30, R7, R15, R42, P2 ;  /* 0x0000000f071e7225 */ /* 0x000fc800010e042a */
[----:B------:R-:W-:Y:S02]  /*78040*/  IMAD.X R15, RZ, RZ, RZ, P0 ;  /* 0x000000ffff0f7224 */ /* 0x000fe400000e06ff */
[----:B------:R-:W-:-:S04]  /*78050*/  IMAD.WIDE.U32 R50, R73, R6, RZ ;  /* 0x0000000649327225 */ /* 0x000fc800078e00ff */
[----:B------:R-:W-:-:S04]  /*78060*/  IMAD.WIDE.U32 R44, R65, R6, RZ ;  /* 0x00000006412c7225 */ /* 0x000fc800078e00ff */
[----:B------:R-:W-:-:S04]  /*78070*/  IMAD.WIDE.U32 R54, P0, R7, R65, R54 ;  /* 0x0000004107367225 */ /* 0x000fc80007800036 */
[----:B------:R-:W-:-:S04]  /*78080*/  IMAD.WIDE.U32 R42, P2, R11, R67, R24 ;  /* 0x000000430b2a7225 */ /* 0x000fc80007840018 */
[----:B------:R-:W-:Y:S02]  /*78090*/  IMAD.MOV.U32 R24, RZ, RZ, R17 ;  /* 0x000000ffff187224 */ /* 0x000fe400078e0011 */
[----:B------:R-:W-:-:S04]  /*780a0*/  IMAD.WIDE.U32 R46, R67, R10, RZ ;  /* 0x0000000a432e7225 */ /* 0x000fc800078e00ff */
[----:B------:R-:W-:Y:S01]  /*780b0*/  IMAD.X R25, RZ, RZ, RZ, P6 ;  /* 0x000000ffff197224 */ /* 0x000fe200030e06ff */
[----:B------:R-:W-:Y:S01]  /*780c0*/  IADD3 RZ, P6, PT, R45, R54, RZ ;  /* 0x000000362dff7210 */ /* 0x000fe20007fde0ff */
[----:B------:R-:W-:Y:S02]  /*780d0*/  IMAD.MOV.U32 R14, RZ, RZ, R13 ;  /* 0x000000ffff0e7224 */ /* 0x000fe400078e000d */
[----:B------:R-:W-:Y:S02]  /*780e0*/  IMAD.X R17, RZ, RZ, RZ, P0 ;  /* 0x000000ffff117224 */ /* 0x000fe400000e06ff */
[----:B------:R-:W-:-:S04]  /*780f0*/  IMAD.WIDE.U32 R50, P0, R7, R67, R50 ;  /* 0x0000004307327225 */ /* 0x000fc80007800032 */
[----:B------:R-:W-:-:S04]  /*78100*/  IMAD.WIDE.U32 R44, R73, R8, RZ ;  /* 0x00000008492c7225 */ /* 0x000fc800078e00ff */
[----:B------:R-:W-:Y:S01]  /*78110*/  IMAD.WIDE.U32.X R14, R9, R79, R14, P1 ;  /* 0x0000004f090e7225 */ /* 0x000fe200008e040e */
[----:B------:R-:W-:-:S03]  /*78120*/  IADD3 RZ, P1, PT, R47, R42, RZ ;  /* 0x0000002a2fff7210 */ /* 0x000fc60007f3e0ff */
[----:B------:R-:W-:Y:S02]  /*78130*/  IMAD.MOV.U32 R46, RZ, RZ, R53 ;  /* 0x000000ffff2e7224 */ /* 0x000fe400078e0035 */
[----:B------:R-:W-:Y:S01]  /*78140*/  IMAD.X R53, RZ, RZ, RZ, P0 ;  /* 0x000000ffff357224 */ /* 0x000fe200000e06ff */
[----:B------:R-:W-:Y:S01]  /*78150*/  ISETP.GE.U32.AND P0, PT, R77, R60, PT ;  /* 0x0000003c4d00720c */ /* 0x000fe20003f06070 */
[----:B------:R-:W-:Y:S02]  /*78160*/  IMAD.MOV.U32 R12, RZ, RZ, R43 ;  /* 0x000000ffff0c7224 */ /* 0x000fe400078e002b */
[----:B------:R-:W-:Y:S01]  /*78170*/  IMAD.X R47, RZ, RZ, RZ, P4 ;  /* 0x000000ffff2f7224 */ /* 0x000fe200020e06ff */
[----:B------:R-:W-:Y:S01]  /*78180*/  ISETP.GE.U32.AND.EX P0, PT, R68, R81, PT, P0 ;  /* 0x000000514400720c */ /* 0x000fe20003f06100 */
[----:B------:R-:W-:-:S04]  /*78190*/  IMAD.WIDE.U32 R42, R8, R71, RZ ;  /* 0x00000047082a7225 */ /* 0x000fc800078e00ff */
[----:B------:R-:W-:-:S04]  /*781a0*/  IMAD.WIDE.U32.X R24, R11, R79, R24, P3 ;  /* 0x0000004f0b187225 */ /* 0x000fc800018e0418 */
[----:B------:R-:W-:-:S04]  /*781b0*/  IMAD.WIDE.U32 R62, R67, R8, RZ ;  /* 0x00000008433e7225 */ /* 0x000fc800078e00ff */
[----:B------:R-:W-:-:S04]  /*781c0*/  IMAD.WIDE.U32 R44, P3, R9, R67, R44 ;  /* 0x00000043092c7225 */ /* 0x000fc8000786002c */
[----:B------:R-:W-:Y:S01]  /*781d0*/  IMAD.WIDE.U32.X R46, R5, R79, R46, P5 ;  /* 0x0000004f052e7225 */ /* 0x000fe200028e042e */
[----:B------:R-:W-:-:S03]  /*781e0*/  IADD3 R77, P5, PT, R77, R42, RZ ;  /* 0x0000002a4d4d7210 */ /* 0x000fc60007fbe0ff */
[----:B------:R-:W-:-:S04]  /*781f0*/  IMAD.WIDE.U32 R48, R73, R4, RZ ;  /* 0x0000000449307225 */ /* 0x000fc800078e00ff */
[----:B------:R-:W-:Y:S01]  /*78200*/  IMAD.X R13, RZ, RZ, RZ, P2 ;  /* 0x000000ffff0d7224 */ /* 0x000fe200010e06ff */
[----:B------:R-:W-:Y:S01]  /*78210*/  IADD3 RZ, P2, PT, R63, R44, RZ ;  /* 0x0000002c3fff7210 */ /* 0x000fe20007f5e0ff */
[----:B------:R-:W-:Y:S01]  /*78220*/  IMAD.IADD R75, R43, 0x1, R75 ;  /* 0x000000012b4b7824 */ /* 0x000fe200078e024b */
[----:B------:R-:W-:Y:S01]  /*78230*/  SEL R63, RZ, 0x1, P0 ;  /* 0x00000001ff3f7807 */ /* 0x000fe20000000000 */
[----:B------:R-:W-:Y:S01]  /*78240*/  IMAD.X R61, RZ, RZ, RZ, P3 ;  /* 0x000000ffff3d7224 */ /* 0x000fe200018e06ff */
[----:B------:R-:W-:Y:S01]  /*78250*/  ISETP.GE.U32.AND P0, PT, R77, R42, PT ;  /* 0x0000002a4d00720c */ /* 0x000fe20003f06070 */
[----:B------:R-:W-:Y:S02]  /*78260*/  IMAD.MOV.U32 R60, RZ, RZ, R45 ;  /* 0x000000ffff3c7224 */ /* 0x000fe400078e002d */
[----:B------:R-:W-:-:S04]  /*78270*/  IMAD.WIDE.U32 R42, R4, R3, RZ ;  /* 0x00000003042a7225 */ /* 0x000fc800078e00ff */
[----:B------:R-:W-:-:S04]  /*78280*/  IMAD.WIDE.U32 R58, R67, R4, RZ ;  /* 0x00000004433a7225 */ /* 0x000fc800078e00ff */
[----:B------:R-:W-:-:S04]  /*78290*/  IMAD.WIDE.U32 R48, P4, R5, R67, R48 ;  /* 0x0000004305307225 */ /* 0x000fc80007880030 */
[----:B------:R-:W-:Y:S01]  /*782a0*/  IMAD.WIDE.U32 R56, R67, R6, RZ ;  /* 0x0000000643387225 */ /* 0x000fe200078e00ff */
[----:B------:R-:W-:-:S03]  /*782b0*/  IADD3 RZ, P3, PT, R59, R48, RZ ;  /* 0x000000303bff7210 */ /* 0x000fc60007f7e0ff */
[----:B------:R-:W-:Y:S02]  /*782c0*/  IMAD.X R68, R75, 0x1, R68, P5 ;  /* 0x000000014b447824 */ /* 0x000fe400028e0644 */
[C---:B------:R-:W-:Y:S02]  /*782d0*/  IMAD R56, R11.reuse, R65, RZ ;  /* 0x000000410b387224 */ /* 0x040fe400078e02ff */
[----:B------:R-:W-:Y:S01]  /*782e0*/  IMAD R54, R11, R67, RZ ;  /* 0x000000430b367224 */ /* 0x000fe200078e02ff */
[----:B------:R-:W-:Y:S01]  /*782f0*/  ISETP.GE.U32.AND.EX P0, PT, R68, R75, PT, P0 ;  /* 0x0000004b4400720c */ /* 0x000fe20003f06100 */
[----:B------:R-:W-:Y:S02]  /*78300*/  IMAD.IADD R74, R43, 0x1, R74 ;  /* 0x000000012b4a7824 */ /* 0x000fe400078e024a */
[----:B------:R-:W-:-:S04]  /*78310*/  IMAD.WIDE.U32.X R12, R11, R73, R12, P1 ;  /* 0x000000490b0c7225 */ /* 0x000fc800008e040c */
[----:B------:R-:W-:Y:S01]  /*78320*/  IMAD.WIDE.U32.X R60, R9, R73, R60, P2 ;  /* 0x00000049093c7225 */ /* 0x000fe200010e043c */
[----:B------:R-:W-:-:S03]  /*78330*/  IADD3 R11, P1, P2, R42, R18, R63 ;  /* 0x000000122a0b7210 */ /* 0x000fc60007a3e03f */
[----:B------:R-:W-:Y:S01]  /*78340*/  IMAD.WIDE.U32 R44, R10, R71, RZ ;  /* 0x000000470a2c7225 */ /* 0x000fe200078e00ff */
[----:B------:R-:W-:Y:S02]  /*78350*/  IADD3.X R19, PT, PT, R74, R19, RZ, P1, P2 ;  /* 0x000000134a137210 */ /* 0x000fe40000fe44ff */
[----:B------:R-:W-:Y:S01]  /*78360*/  ISETP.GE.U32.AND P1, PT, R11, R42, PT ;  /* 0x0000002a0b00720c */ /* 0x000fe20003f26070 */
[----:B------:R-:W-:Y:S01]  /*78370*/  IMAD.X R59, RZ, RZ, RZ, P4 ;  /* 0x000000ffff3b7224 */ /* 0x000fe200020e06ff */
[----:B------:R-:W-:Y:S01]  /*78380*/  IADD3 RZ, P4, PT, R57, R50, RZ ;  /* 0x0000003239ff7210 */ /* 0x000fe20007f9e0ff */
[----:B------:R-:W-:Y:S01]  /*78390*/  IMAD.MOV.U32 R58, RZ, RZ, R49 ;  /* 0x000000ffff3a7224 */ /* 0x000fe200078e0031 */
[----:B------:R-:W-:Y:S01]  /*783a0*/  ISETP.GE.U32.AND.EX P1, PT, R19, R74, PT, P1 ;  /* 0x0000004a1300720c */ /* 0x000fe20003f26110 */
[----:B------:R-:W-:Y:S02]  /*783b0*/  IMAD.MOV.U32 R16, RZ, RZ, R55 ;  /* 0x000000ffff107224 */ /* 0x000fe400078e0037 */
[----:B------:R-:W-:-:S02]  /*783c0*/  IMAD R57, R9, R65, RZ ;  /* 0x0000004109397224 */ /* 0x000fc400078e02ff */
[----:B------:R-:W-:Y:S01]  /*783d0*/  IMAD R55, R9, R67, RZ ;  /* 0x0000004309377224 */ /* 0x000fe200078e02ff */
[-C--:B------:R-:W-:Y:S01]  /*783e0*/  IADD3 R9, P2, PT, R11, R44.reuse, RZ ;  /* 0x0000002c0b097210 */ /* 0x080fe20007f5e0ff */
[----:B------:R-:W-:Y:S02]  /*783f0*/  IMAD.MOV.U32 R52, RZ, RZ, R51 ;  /* 0x000000ffff347224 */ /* 0x000fe400078e0033 */
[C---:B------:R-:W-:Y:S02]  /*78400*/  IMAD R49, R5.reuse, R65, RZ ;  /* 0x0000004105317224 */ /* 0x040fe400078e02ff */
[C---:B------:R-:W-:Y:S02]  /*78410*/  IMAD R51, R5.reuse, R67, RZ ;  /* 0x0000004305337224 */ /* 0x040fe400078e02ff */
[----:B------:R-:W-:Y:S01]  /*78420*/  IMAD.WIDE.U32.X R58, R5, R73, R58, P3 ;  /* 0x00000049053a7225 */ /* 0x000fe200018e043a */
[----:B------:R-:W-:Y:S02]  /*78430*/  SEL R5, RZ, 0x1, P0 ;  /* 0x00000001ff057807 */ /* 0x000fe40000000000 */
[----:B------:R-:W-:Y:S01]  /*78440*/  ISETP.GE.U32.AND P0, PT, R9, R44, PT ;  /* 0x0000002c0900720c */ /* 0x000fe20003f06070 */
[----:B------:R-:W-:-:S02]  /*78450*/  IMAD.IADD R72, R45, 0x1, R72 ;  /* 0x000000012d487824 */ /* 0x000fc400078e0248 */
[----:B------:R-:W-:Y:S02]  /*78460*/  IMAD R48, R7, R65, RZ ;  /* 0x0000004107307224 */ /* 0x000fe400078e02ff */
[----:B------:R-:W-:Y:S01]  /*78470*/  IMAD.X R11, R72, 0x1, R19, P2 ;  /* 0x00000001480b7824 */ /* 0x000fe200010e0613 */
[----:B------:R-:W-:Y:S01]  /*78480*/  IADD3 R5, P2, P3, R9, R22, R5 ;  /* 0x0000001609057210 */ /* 0x000fe20007b5e005 */
[----:B------:R-:W-:-:S03]  /*78490*/  IMAD.WIDE.U32.X R16, R7, R79, R16, P6 ;  /* 0x0000004f07107225 */ /* 0x000fc600030e0410 */
[----:B------:R-:W-:Y:S01]  /*784a0*/  ISETP.GE.U32.AND.EX P0, PT, R11, R72, PT, P0 ;  /* 0x000000480b00720c */ /* 0x000fe20003f06100 */
[C---:B------:R-:W-:Y:S02]  /*784b0*/  IMAD R50, R7.reuse, R67, RZ ;  /* 0x0000004307327224 */ /* 0x040fe400078e02ff */
[----:B------:R-:W-:Y:S01]  /*784c0*/  IMAD.WIDE.U32.X R52, R7, R73, R52, P4 ;  /* 0x0000004907347225 */ /* 0x000fe200020e0434 */
[----:B------:R-:W-:Y:S02]  /*784d0*/  IADD3.X R7, PT, PT, R11, R23, RZ, P2, P3 ;  /* 0x000000170b077210 */ /* 0x000fe400017e64ff */
[----:B------:R-:W-:Y:S01]  /*784e0*/  ISETP.GE.U32.AND P2, PT, R5, R9, PT ;  /* 0x000000090500720c */ /* 0x000fe20003f46070 */
[----:B------:R-:W-:Y:S01]  /*784f0*/  IMAD.WIDE.U32 R18, R6, R3, RZ ;  /* 0x0000000306127225 */ /* 0x000fe200078e00ff */
[----:B------:R-:W-:Y:S02]  /*78500*/  SEL R9, RZ, 0x1, P1 ;  /* 0x00000001ff097807 */ /* 0x000fe40000800000 */
[----:B------:R-:W-:Y:S01]  /*78510*/  ISETP.GE.U32.AND.EX P2, PT, R7, R11, PT, P2 ;  /* 0x0000000b0700720c */ /* 0x000fe20003f46120 */
[----:B------:R-:W-:Y:S01]  /*78520*/  IMAD.WIDE.U32 R42, R8, R65, RZ ;  /* 0x00000041082a7225 */ /* 0x000fe200078e00ff */
[----:B------:R-:W-:-:S02]  /*78530*/  IADD3 R9, P5, P6, R18, R28, R9 ;  /* 0x0000001c12097210 */ /* 0x000fc40007ebe009 */
[----:B------:R-:W-:Y:S01]  /*78540*/  SEL R11, RZ, 0x1, P2 ;  /* 0x00000001ff0b7807 */ /* 0x000fe20001000000 */
[----:B------:R-:W-:Y:S01]  /*78550*/  IMAD R57, R8, R79, R57 ;  /* 0x0000004f08397224 */ /* 0x000fe200078e0239 */
[----:B------:R-:W-:Y:S01]  /*78560*/  IADD3 R5, P3, PT, R5, R42, RZ ;  /* 0x0000002a05057210 */ /* 0x000fe20007f7e0ff */
[----:B------:R-:W-:Y:S01]  /*78570*/  IMAD.IADD R69, R19, 0x1, R69 ;  /* 0x0000000113457824 */ /* 0x000fe200078e0245 */
[----:B------:R-:W-:Y:S01]  /*78580*/  ISETP.GE.U32.AND P1, PT, R9, R18, PT ;  /* 0x000000120900720c */ /* 0x000fe20003f26070 */
[----:B------:R-:W-:Y:S01]  /*78590*/  IMAD.IADD R44, R43, 0x1, R57 ;  /* 0x000000012b2c7824 */ /* 0x000fe200078e0239 */
[----:B------:R-:W-:Y:S01]  /*785a0*/  SEL R18, RZ, 0x1, P0 ;  /* 0x00000001ff127807 */ /* 0x000fe20000000000 */
[----:B------:R-:W-:Y:S01]  /*785b0*/  IMAD.WIDE.U32 R22, R4, R71, RZ ;  /* 0x0000004704167225 */ /* 0x000fe200078e00ff */
[----:B------:R-:W-:Y:S02]  /*785c0*/  IADD3.X R28, PT, PT, R69, R29, RZ, P5, P6 ;  /* 0x0000001d451c7210 */ /* 0x000fe40002fec4ff */
[----:B------:R-:W-:Y:S01]  /*785d0*/  ISETP.GE.U32.AND P4, PT, R5, R42, PT ;  /* 0x0000002a0500720c */ /* 0x000fe20003f86070 */
[----:B------:R-:W-:Y:S01]  /*785e0*/  IMAD.X R7, R44, 0x1, R7, P3 ;  /* 0x000000012c077824 */ /* 0x000fe200018e0607 */
[----:B------:R-:W-:Y:S01]  /*785f0*/  IADD3 R18, P3, P5, R11, R40, R18 ;  /* 0x000000280b127210 */ /* 0x000fe20007d7e012 */
[----:B------:R-:W-:Y:S01]  /*78600*/  IMAD.IADD R11, R23, 0x1, R64 ;  /* 0x00000001170b7824 */ /* 0x000fe200078e0240 */
[----:B------:R-:W-:Y:S01]  /*78610*/  IADD3 R9, P2, PT, R9, R22, RZ ;  /* 0x0000001609097210 */ /* 0x000fe20007f5e0ff */
[----:B------:R-:W-:Y:S01]  /*78620*/  IMAD R56, R10, R79, R56 ;  /* 0x0000004f0a387224 */ /* 0x000fe200078e0238 */
[----:B------:R-:W-:Y:S01]  /*78630*/  IADD3.X R57, PT, PT, RZ, R41, RZ, P3, P5 ;  /* 0x00000029ff397210 */ /* 0x000fe20001fea4ff */
[----:B------:R-:W-:Y:S01]  /*78640*/  IMAD.WIDE.U32 R40, R8, R67, RZ ;  /* 0x0000004308287225 */ /* 0x000fe200078e00ff */
[----:B------:R-:W-:-:S02]  /*78650*/  ISETP.GE.U32.AND.EX P1, PT, R28, R69, PT, P1 ;  /* 0x000000451c00720c */ /* 0x000fc40003f26110 */
[----:B------:R-:W-:Y:S01]  /*78660*/  IADD3 R45, P5, PT, R9, R18, RZ ;  /* 0x00000012092d7210 */ /* 0x000fe20007fbe0ff */
[----:B------:R-:W-:Y:S01]  /*78670*/  IMAD.X R28, R11, 0x1, R28, P2 ;  /* 0x000000010b1c7824 */ /* 0x000fe200010e061c */
[----:B------:R-:W-:Y:S01]  /*78680*/  ISETP.GE.U32.AND P0, PT, R9, R22, PT ;  /* 0x000000160900720c */ /* 0x000fe20003f06070 */
[----:B------:R-:W-:Y:S01]  /*78690*/  IMAD.WIDE.U32 R18, R10, R65, RZ ;  /* 0x000000410a127225 */ /* 0x000fe200078e00ff */
[----:B------:R-:W-:Y:S02]  /*786a0*/  ISETP.GE.U32.AND.EX P4, PT, R7, R44, PT, P4 ;  /* 0x0000002c0700720c */ /* 0x000fe40003f86140 */
[----:B------:R-:W-:Y:S01]  /*786b0*/  SEL R29, RZ, 0x1, P1 ;  /* 0x00000001ff1d7807 */ /* 0x000fe20000800000 */
[----:B------:R-:W-:Y:S01]  /*786c0*/  IMAD.WIDE.U32 R22, R6, R71, RZ ;  /* 0x0000004706167225 */ /* 0x000fe200078e00ff */
[C---:B------:R-:W-:Y:S02]  /*786d0*/  ISETP.GE.U32.AND P2, PT, R45.reuse, R9, PT ;  /* 0x000000092d00720c */ /* 0x040fe40003f46070 */
[C---:B------:R-:W-:Y:S01]  /*786e0*/  ISETP.GE.U32.AND.EX P1, PT, R28.reuse, R11, PT, P0 ;  /* 0x0000000b1c00720c */ /* 0x040fe20003f26100 */
[----:B------:R-:W-:Y:S01]  /*786f0*/  IMAD.X R57, R28, 0x1, R57, P5 ;  /* 0x000000011c397824 */ /* 0x000fe200028e0639 */
[----:B------:R-:W-:Y:S01]  /*78700*/  IADD3 R45, P5, PT, R45, R18, RZ ;  /* 0x000000122d2d7210 */ /* 0x000fe20007fbe0ff */
[----:B------:R-:W-:Y:S01]  /*78710*/  IMAD.IADD R56, R19, 0x1, R56 ;  /* 0x0000000113387824 */ /* 0x000fe200078e0238 */
[----:B------:R-:W-:Y:S01]  /*78720*/  SEL R43, RZ, 0x1, P4 ;  /* 0x00000001ff2b7807 */ /* 0x000fe20002000000 */
[----:B------:R-:W-:Y:S01]  /*78730*/  IMAD.IADD R11, R23, 0x1, R70 ;  /* 0x00000001170b7824 */ /* 0x000fe200078e0246 */
[----:B------:R-:W-:Y:S01]  /*78740*/  IADD3 R9, P3, P6, R22, R30, R29 ;  /* 0x0000001e16097210 */ /* 0x000fe20007e7e01d */
[----:B------:R-:W-:Y:S01]  /*78750*/  IMAD R55, R8, R73, R55 ;  /* 0x0000004908377224 */ /* 0x000fe200078e0237 */
[----:B------:R-:W-:Y:S01]  /*78760*/  ISETP.GE.U32.AND.EX P2, PT, R57, R28, PT, P2 ;  /* 0x0000001c3900720c */ /* 0x000fe20003f46120 */
[----:B------:R-:W-:Y:S01]  /*78770*/  IMAD.X R57, R56, 0x1, R57, P5 ;  /* 0x0000000138397824 */ /* 0x000fe200028e0639 */
[----:B------:R-:W-:Y:S01]  /*78780*/  IADD3 R43, P5, P4, R45, R14, R43 ;  /* 0x0000000e2d2b7210 */ /* 0x000fe20007cbe02b */
[C---:B------:R-:W-:Y:S01]  /*78790*/  IMAD R48, R6.reuse, R79, R48 ;  /* 0x0000004f06307224 */ /* 0x040fe200078e0230 */
[----:B------:R-:W-:Y:S01]  /*787a0*/  IADD3.X R42, PT, PT, R11, R31, RZ, P3, P6 ;  /* 0x0000001f0b2a7210 */ /* 0x000fe20001fec4ff */
[C---:B------:R-:W-:Y:S01]  /*787b0*/  IMAD R50, R6.reuse, R73, R50 ;  /* 0x0000004906327224 */ /* 0x040fe200078e0232 */
[----:B------:R-:W-:Y:S01]  /*787c0*/  ISETP.GE.U32.AND P3, PT, R45, R18, PT ;  /* 0x000000122d00720c */ /* 0x000fe20003f66070 */
[----:B------:R-:W-:Y:S01]  /*787d0*/  IMAD.WIDE.U32 R28, R6, R65, RZ ;  /* 0x00000041061c7225 */ /* 0x000fe200078e00ff */
[----:B------:R-:W-:-:S02]  /*787e0*/  ISETP.GE.U32.AND P0, PT, R9, R22, PT ;  /* 0x000000160900720c */ /* 0x000fc40003f06070 */
[----:B------:R-:W-:Y:S01]  /*787f0*/  SEL R14, RZ, 0x1, P1 ;  /* 0x00000001ff0e7807 */ /* 0x000fe20000800000 */
[----:B------:R-:W-:Y:S01]  /*78800*/  IMAD.WIDE.U32 R18, R6, R67, RZ ;  /* 0x0000004306127225 */ /* 0x000fe200078e00ff */
[----:B------:R-:W-:Y:S02]  /*78810*/  SEL R63, RZ, 0x1, P2 ;  /* 0x00000001ff3f7807 */ /* 0x000fe40001000000 */
[----:B------:R-:W-:Y:S01]  /*78820*/  ISETP.GE.U32.AND P1, PT, R43, R45, PT ;  /* 0x0000002d2b00720c */ /* 0x000fe20003f26070 */
[C---:B------:R-:W-:Y:S01]  /*78830*/  IMAD R49, R4.reuse, R79, R49 ;  /* 0x0000004f04317224 */ /* 0x040fe200078e0231 */
[----:B------:R-:W-:Y:S01]  /*78840*/  IADD3.X R6, PT, PT, R57, R15, RZ, P5, P4 ;  /* 0x0000000f39067210 */ /* 0x000fe20002fe84ff */
[C---:B------:R-:W-:Y:S01]  /*78850*/  IMAD R51, R4.reuse, R73, R51 ;  /* 0x0000004904337224 */ /* 0x040fe200078e0233 */
[----:B------:R-:W-:Y:S01]  /*78860*/  IADD3 R14, P4, P5, R63, R26, R14 ;  /* 0x0000001a3f0e7210 */ /* 0x000fe20007d9e00e */
[----:B------:R-:W-:Y:S01]  /*78870*/  IMAD.WIDE.U32 R30, R4, R65, RZ ;  /* 0x00000041041e7225 */ /* 0x000fe200078e00ff */
[----:B------:R-:W-:-:S02]  /*78880*/  ISETP.GE.U32.AND.EX P3, PT, R57, R56, PT, P3 ;  /* 0x000000383900720c */ /* 0x000fc40003f66130 */
[----:B------:R-:W-:Y:S01]  /*78890*/  ISETP.GE.U32.AND.EX P1, PT, R6, R57, PT, P1 ;  /* 0x000000390600720c */ /* 0x000fe20003f26110 */
[----:B------:R-:W-:Y:S01]  /*788a0*/  IMAD.WIDE.U32 R22, R4, R67, RZ ;  /* 0x0000004304167225 */ /* 0x000fe200078e00ff */
[-C--:B------:R-:W-:Y:S02]  /*788b0*/  IADD3 R4, P6, PT, R43, R40.reuse, RZ ;  /* 0x000000282b047210 */ /* 0x080fe40007fde0ff */
[----:B------:R-:W-:Y:S01]  /*788c0*/  SEL R15, RZ, 0x1, P3 ;  /* 0x00000001ff0f7807 */ /* 0x000fe20001800000 */
[----:B------:R-:W-:Y:S01]  /*788d0*/  IMAD.IADD R55, R41, 0x1, R55 ;  /* 0x0000000129377824 */ /* 0x000fe200078e0237 */
[----:B------:R-:W-:Y:S01]  /*788e0*/  ISETP.GE.U32.AND P2, PT, R4, R40, PT ;  /* 0x000000280400720c */ /* 0x000fe20003f46070 */
[----:B------:R-:W-:Y:S01]  /*788f0*/  IMAD.IADD R26, R31, 0x1, R49 ;  /* 0x000000011f1a7824 */ /* 0x000fe200078e0231 */
[----:B------:R-:W-:Y:S01]  /*78900*/  IADD3.X R41, PT, PT, RZ, R27, RZ, P4, P5 ;  /* 0x0000001bff297210 */ /* 0x000fe200027ea4ff */
[----:B------:R-:W-:Y:S01]  /*78910*/  IMAD.X R6, R55, 0x1, R6, P6 ;  /* 0x0000000137067824 */ /* 0x000fe200030e0606 */
[----:B------:R-:W-:Y:S01]  /*78920*/  IADD3 R31, P4, PT, R9, R14, RZ ;  /* 0x0000000e091f7210 */ /* 0x000fe20007f9e0ff */
[----:B------:R-:W-:Y:S01]  /*78930*/  IMAD R54, R10, R73, R54 ;  /* 0x000000490a367224 */ /* 0x000fe200078e0236 */
[----:B------:R-:W-:Y:S01]  /*78940*/  SEL R27, RZ, 0x1, P1 ;  /* 0x00000001ff1b7807 */ /* 0x000fe20000800000 */
[----:B------:R-:W-:Y:S01]  /*78950*/  IMAD.IADD R48, R29, 0x1, R48 ;  /* 0x000000011d307824 */ /* 0x000fe200078e0230 */
[----:B------:R-:W-:Y:S01]  /*78960*/  ISETP.GE.U32.AND.EX P3, PT, R6, R55, PT, P2 ;  /* 0x000000370600720c */ /* 0x000fe20003f66120 */
[----:B------:R-:W-:Y:S01]  /*78970*/  IMAD.X R41, R42, 0x1, R41, P4 ;  /* 0x000000012a297824 */ /* 0x000fe200020e0629 */
[----:B------:R-:W-:Y:S01]  /*78980*/  IADD3 R14, P1, PT, R31, R30, RZ ;  /* 0x0000001e1f0e7210 */ /* 0x000fe20007f3e0ff */
[----:B------:R-:W-:Y:S01]  /*78990*/  IMAD.IADD R51, R23, 0x1, R51 ;  /* 0x0000000117337824 */ /* 0x000fe200078e0233 */
[----:B------:R-:W-:-:S02]  /*789a0*/  IADD3 R27, P5, P2, R27, R24, R15 ;  /* 0x000000181b1b7210 */ /* 0x000fc40007abe00f */
[----:B------:R-:W-:Y:S01]  /*789b0*/  ISETP.GE.U32.AND.EX P0, PT, R42, R11, PT, P0 ;  /* 0x0000000b2a00720c */ /* 0x000fe20003f06100 */
[----:B------:R-:W-:Y:S01]  /*789c0*/  IMAD.WIDE.U32 R10, R10, R67, RZ ;  /* 0x000000430a0a7225 */ /* 0x000fe200078e00ff */
[----:B------:R-:W-:Y:S02]  /*789d0*/  ISETP.GE.U32.AND P4, PT, R31, R9, PT ;  /* 0x000000091f00720c */ /* 0x000fe40003f86070 */
[----:B------:R-:W-:Y:S01]  /*789e0*/  IADD3 R9, P6, PT, R14, R27, RZ ;  /* 0x0000001b0e097210 */ /* 0x000fe20007fde0ff */
[----:B------:R-:W-:Y:S01]  /*789f0*/  IMAD.X R15, R26, 0x1, R41, P1 ;  /* 0x000000011a0f7824 */ /* 0x000fe200008e0629 */
[----:B------:R-:W-:Y:S01]  /*78a00*/  IADD3.X R24, PT, PT, RZ, R25, RZ, P5, P2 ;  /* 0x00000019ff187210 */ /* 0x000fe20002fe44ff */
[----:B------:R-:W-:Y:S01]  /*78a10*/  IMAD.IADD R11, R11, 0x1, R54 ;  /* 0x000000010b0b7824 */ /* 0x000fe200078e0236 */
[----:B------:R-:W-:Y:S02]  /*78a20*/  ISETP.GE.U32.AND P1, PT, R14, R30, PT ;  /* 0x0000001e0e00720c */ /* 0x000fe40003f26070 */
[----:B------:R-:W-:-:S02]  /*78a30*/  ISETP.GE.U32.AND.EX P4, PT, R41, R42, PT, P4 ;  /* 0x0000002a2900720c */ /* 0x000fc40003f86140 */
[----:B------:R-:W-:Y:S01]  /*78a40*/  ISETP.GE.U32.AND P2, PT, R9, R14, PT ;  /* 0x0000000e0900720c */ /* 0x000fe20003f46070 */
[----:B------:R-:W-:Y:S01]  /*78a50*/  IMAD.X R14, R15, 0x1, R24, P6 ;  /* 0x000000010f0e7824 */ /* 0x000fe200030e0618 */
[----:B------:R-:W-:Y:S02]  /*78a60*/  IADD3 R9, P5, PT, R9, R10, RZ ;  /* 0x0000000a09097210 */ /* 0x000fe40007fbe0ff */
[----:B------:R-:W-:Y:S02]  /*78a70*/  ISETP.GE.U32.AND.EX P1, PT, R15, R26, PT, P1 ;  /* 0x0000001a0f00720c */ /* 0x000fe40003f26110 */
[----:B------:R-:W-:Y:S02]  /*78a80*/  SEL R26, RZ, 0x1, P0 ;  /* 0x00000001ff1a7807 */ /* 0x000fe40000000000 */
[----:B------:R-:W-:Y:S02]  /*78a90*/  SEL R27, RZ, 0x1, P4 ;  /* 0x00000001ff1b7807 */ /* 0x000fe40002000000 */
[----:B------:R-:W-:Y:S01]  /*78aa0*/  ISETP.GE.U32.AND P0, PT, R9, R10, PT ;  /* 0x0000000a0900720c */ /* 0x000fe20003f06070 */
[----:B------:R-:W-:Y:S01]  /*78ab0*/  IMAD.X R10, R11, 0x1, R14, P5 ;  /* 0x000000010b0a7824 */ /* 0x000fe200028e060e */
[----:B------:R-:W-:-:S02]  /*78ac0*/  SEL R25, RZ, 0x1, P3 ;  /* 0x00000001ff197807 */ /* 0x000fc40001800000 */
[----:B------:R-:W-:Y:S02]  /*78ad0*/  IADD3 R27, P4, P3, R27, R20, R26 ;  /* 0x000000141b1b7210 */ /* 0x000fe40007b9e01a */
[----:B------:R-:W-:Y:S02]  /*78ae0*/  ISETP.GE.U32.AND.EX P2, PT, R14, R15, PT, P2 ;  /* 0x0000000f0e00720c */ /* 0x000fe40003f46120 */
[----:B------:R-:W-:Y:S02]  /*78af0*/  IADD3 R25, P6, P5, R9, R60, R25 ;  /* 0x0000003c09197210 */ /* 0x000fe40007dde019 */
[----:B------:R-:W-:Y:S02]  /*78b00*/  IADD3.X R15, PT, PT, RZ, R21, RZ, P4, P3 ;  /* 0x00000015ff0f7210 */ /* 0x000fe400027e64ff */
        /* <DEDUP_REMOVED lines=8> */
[C---:B------:R-:W-:Y:S01]  /*78b90*/  ISETP.GE.U32.AND.EX P2, PT, R61.reuse, R10, PT, P2 ;  /* 0x0000000a3d00720c */ /* 0x040fe20003f46120 */
[----:B------:R-:W-:Y:S01]  /*78ba0*/  IMAD.WIDE.U32 R10, R61, 0x3d1, RZ ;  /* 0x000003d13d0a7825 */ /* 0x000fe200078e00ff */
[----:B------:R-:W-:-:S02]  /*78bb0*/  ISETP.GE.U32.AND P1, PT, R14, R28, PT ;  /* 0x0000001c0e00720c */ /* 0x000fc40003f26070 */
[----:B------:R-:W-:Y:S02]  /*78bc0*/  IADD3 R21, P3, PT, R14, R21, RZ ;  /* 0x000000150e157210 */ /* 0x000fe40007f7e0ff */
[----:B------:R-:W-:Y:S02]  /*78bd0*/  SEL R24, RZ, 0x1, P0 ;  /* 0x00000001ff187807 */ /* 0x000fe40000000000 */
[----:B------:R-:W-:Y:S02]  /*78be0*/  SEL R9, RZ, 0x1, P2 ;  /* 0x00000001ff097807 */ /* 0x000fe40001000000 */
[----:B------:R-:W-:Y:S02]  /*78bf0*/  IADD3.X R26, PT, PT, RZ, R47, RZ, P4, P5 ;  /* 0x0000002fff1a7210 */ /* 0x000fe400027ea4ff */
[----:B------:R-:W-:Y:S02]  /*78c00*/  ISETP.GE.U32.AND.EX P0, PT, R27, R48, PT, P1 ;  /* 0x000000301b00720c */ /* 0x000fe40003f06110 */
[----:B------:R-:W-:Y:S01]  /*78c10*/  ISETP.GE.U32.AND P2, PT, R21, R14, PT ;  /* 0x0000000e1500720c */ /* 0x000fe20003f46070 */
[----:B------:R-:W-:Y:S01]  /*78c20*/  IMAD.WIDE.U32 R14, P1, R25, 0x1, R10 ;  /* 0x00000001190e7825 */ /* 0x000fe2000782000a */
[----:B------:R-:W-:-:S02]  /*78c30*/  IADD3 R24, P5, P6, R9, R12, R24 ;  /* 0x0000000c09187210 */ /* 0x000fc40007ebe018 */
[----:B------:R-:W-:Y:S01]  /*78c40*/  IADD3 R9, P4, PT, R21, R22, RZ ;  /* 0x0000001615097210 */ /* 0x000fe20007f9e0ff */
[----:B------:R-:W-:Y:S01]  /*78c50*/  IMAD.WIDE.U32 R10, R25, 0x3d1, RZ ;  /* 0x000003d1190a7825 */ /* 0x000fe200078e00ff */
[----:B------:R-:W-:-:S03]  /*78c60*/  IADD3.X R25, PT, PT, RZ, R13, RZ, P5, P6 ;  /* 0x0000000dff197210 */ /* 0x000fc60002fec4ff */
[----:B------:R-:W-:Y:S01]  /*78c70*/  IMAD.X R26, R27, 0x1, R26, P3 ;  /* 0x000000011b1a7824 */ /* 0x000fe200018e061a */
[----:B------:R-:W-:Y:S01]  /*78c80*/  IADD3 R11, P3, PT, R11, R14, RZ ;  /* 0x0000000e0b0b7210 */ /* 0x000fe20007f7e0ff */
[----:B------:R-:W-:Y:S01]  /*78c90*/  IMAD.X R21, RZ, RZ, RZ, P1 ;  /* 0x000000ffff157224 */ /* 0x000fe200008e06ff */
[----:B------:R-:W-:Y:S01]  /*78ca0*/  ISETP.GE.U32.AND P1, PT, R9, R22, PT ;  /* 0x000000160900720c */ /* 0x000fe20003f26070 */
[----:B------:R-:W-:Y:S01]  /*78cb0*/  IMAD.X R14, R51, 0x1, R26, P4 ;  /* 0x00000001330e7824 */ /* 0x000fe200020e061a */
[----:B------:R-:W-:Y:S01]  /*78cc0*/  ISETP.GE.U32.AND.EX P2, PT, R26, R27, PT, P2 ;  /* 0x0000001b1a00720c */ /* 0x000fe20003f46120 */
[----:B------:R-:W-:Y:S01]  /*78cd0*/  IMAD.WIDE.U32 R12, R8, R3, R10 ;  /* 0x00000003080c7225 */ /* 0x000fe200078e000a */
[----:B------:R-:W-:Y:S02]  /*78ce0*/  IADD3 R23, P4, PT, R9, R24, RZ ;  /* 0x0000001809177210 */ /* 0x000fe40007f9e0ff */
[----:B------:R-:W-:Y:S01]  /*78cf0*/  SEL R3, RZ, 0x1, P0 ;  /* 0x00000001ff037807 */ /* 0x000fe20000000000 */
[----:B------:R-:W-:Y:S01]  /*78d00*/  IMAD.MOV.U32 R20, RZ, RZ, R15 ;  /* 0x000000ffff147224 */ /* 0x000fe200078e000f */
[----:B------:R-:W-:Y:S01]  /*78d10*/  SEL R27, RZ, 0x1, P2 ;  /* 0x00000001ff1b7807 */ /* 0x000fe20001000000 */
[----:B------:R-:W-:Y:S01]  /*78d20*/  IMAD.X R25, R14, 0x1, R25, P4 ;  /* 0x000000010e197824 */ /* 0x000fe200020e0619 */
[----:B------:R-:W-:Y:S01]  /*78d30*/  ISETP.GE.U32.AND P0, PT, R23, R9, PT ;  /* 0x000000091700720c */ /* 0x000fe20003f06070 */
[----:B------:R-:W-:Y:S01]  /*78d40*/  IMAD.WIDE.U32.X R8, R61, 0x1, R20, P3 ;  /* 0x000000013d087825 */ /* 0x000fe200018e0414 */
[----:B------:R-:W-:-:S02]  /*78d50*/  IADD3 R27, P4, P5, R27, R16, R3 ;  /* 0x000000101b1b7210 */ /* 0x000fc40007d9e003 */
[----:B------:R-:W-:Y:S01]  /*78d60*/  ISETP.GE.U32.AND.EX P1, PT, R14, R51, PT, P1 ;  /* 0x000000330e00720c */ /* 0x000fe20003f26110 */
[----:B------:R-:W-:Y:S01]  /*78d70*/  IMAD.IADD R66, R13, 0x1, R66 ;  /* 0x000000010d427824 */ /* 0x000fe200078e0242 */
[----:B------:R-:W-:Y:S01]  /*78d80*/  ISETP.GE.U32.AND.EX P0, PT, R25, R14, PT, P0 ;  /* 0x0000000e1900720c */ /* 0x000fe20003f06100 */
[----:B------:R-:W-:Y:S01]  /*78d90*/  IMAD.WIDE.U32 R14, R23, 0x3d1, RZ ;  /* 0x000003d1170e7825 */ /* 0x000fe200078e00ff */
[----:B------:R-:W-:Y:S02]  /*78da0*/  IADD3.X R20, PT, PT, RZ, R17, RZ, P4, P5 ;  /* 0x00000011ff147210 */ /* 0x000fe400027ea4ff */
[----:B------:R-:W-:Y:S01]  /*78db0*/  ISETP.GE.U32.AND P2, PT, R12, R10, PT ;  /* 0x0000000a0c00720c */ /* 0x000fe20003f46070 */
[----:B------:R-:W-:Y:S01]  /*78dc0*/  IMAD.WIDE.U32 R16, R25, 0x3d1, RZ ;  /* 0x000003d119107825 */ /* 0x000fe200078e00ff */
[----:B------:R-:W-:Y:S02]  /*78dd0*/  SEL R10, RZ, 0x1, P1 ;  /* 0x00000001ff0a7807 */ /* 0x000fe40000800000 */
[----:B------:R-:W-:Y:S01]  /*78de0*/  SEL R3, RZ, 0x1, P0 ;  /* 0x00000001ff037807 */ /* 0x000fe20000000000 */
[----:B------:R-:W-:Y:S01]  /*78df0*/  IMAD.IADD R21, R19, 0x1, R50 ;  /* 0x0000000113157824 */ /* 0x000fe200078e0232 */
[----:B------:R-:W-:Y:S01]  /*78e00*/  IADD3 R13, P3, PT, R27, R18, RZ ;  /* 0x000000121b0d7210 */ /* 0x000fe20007f7e0ff */
[----:B------:R-:W-:Y:S01]  /*78e10*/  IMAD.WIDE.U32 R16, P4, R23, 0x1, R16 ;  /* 0x0000000117107825 */ /* 0x000fe20007880010 */
[----:B------:R-:W-:-:S02]  /*78e20*/  IADD3 R10, P0, P6, R3, R58, R10 ;  /* 0x0000003a030a7210 */ /* 0x000fc40007e1e00a */
[----:B------:R-:W-:Y:S02]  /*78e30*/  IADD3 R77, P5, PT, R77, R14, RZ ;  /* 0x0000000e4d4d7210 */ /* 0x000fe40007fbe0ff */
[----:B------:R-:W-:Y:S01]  /*78e40*/  ISETP.GE.U32.AND.EX P2, PT, R66, R11, PT, P2 ;  /* 0x0000000b4200720c */ /* 0x000fe20003f46120 */
[----:B------:R-:W-:Y:S01]  /*78e50*/  IMAD.X R11, RZ, RZ, RZ, P4 ;  /* 0x000000ffff0b7224 */ /* 0x000fe200020e06ff */
[----:B------:R-:W-:Y:S01]  /*78e60*/  ISETP.GE.U32.AND P1, PT, R13, R18, PT ;  /* 0x000000120d00720c */ /* 0x000fe20003f26070 */
[----:B------:R-:W-:Y:S01]  /*78e70*/  IMAD.X R18, R21, 0x1, R20, P3 ;  /* 0x0000000115127824 */ /* 0x000fe200018e0614 */
[----:B------:R-:W-:Y:S02]  /*78e80*/  IADD3.X R59, PT, PT, RZ, R59, RZ, P0, P6 ;  /* 0x0000003bff3b7210 */ /* 0x000fe400007ec4ff */
[----:B------:R-:W-:Y:S02]  /*78e90*/  ISETP.GE.U32.AND P0, PT, R77, R14, PT ;  /* 0x0000000e4d00720c */ /* 0x000fe40003f06070 */
[----:B------:R-:W-:-:S02]  /*78ea0*/  IADD3 R14, P3, PT, R15, R16, RZ ;  /* 0x000000100f0e7210 */ /* 0x000fc40007f7e0ff */
[----:B------:R-:W-:Y:S01]  /*78eb0*/  IADD3 R19, P4, PT, R13, R10, RZ ;  /* 0x0000000a0d137210 */ /* 0x000fe20007f9e0ff */
[----:B------:R-:W-:Y:S01]  /*78ec0*/  IMAD.MOV.U32 R10, RZ, RZ, R17 ;  /* 0x000000ffff0a7224 */ /* 0x000fe200078e0011 */
[----:B------:R-:W-:Y:S01]  /*78ed0*/  SEL R41, RZ, 0x1, P2 ;  /* 0x00000001ff297807 */ /* 0x000fe20001000000 */
[----:B------:R-:W-:Y:S01]  /*78ee0*/  IMAD.X R3, R14, 0x1, R68, P5 ;  /* 0x000000010e037824 */ /* 0x000fe200028e0644 */
[C---:B------:R-:W-:Y:S01]  /*78ef0*/  ISETP.GE.U32.AND.EX P1, PT, R18.reuse, R21, PT, P1 ;  /* 0x000000151200720c */ /* 0x040fe20003f26110 */
[----:B------:R-:W-:Y:S01]  /*78f00*/  IMAD.X R21, R18, 0x1, R59, P4 ;  /* 0x0000000112157824 */ /* 0x000fe200020e063b */
[----:B------:R-:W-:Y:S01]  /*78f10*/  IADD3 R41, P5, P6, R77, R8, R41 ;  /* 0x000000084d297210 */ /* 0x000fe20007ebe029 */
[----:B------:R-:W-:Y:S01]  /*78f20*/  IMAD.WIDE.U32.X R10, R25, 0x1, R10, P3 ;  /* 0x00000001190a7825 */ /* 0x000fe200018e040a */
[----:B------:R-:W-:Y:S02]  /*78f30*/  ISETP.GE.U32.AND P2, PT, R19, R13, PT ;  /* 0x0000000d1300720c */ /* 0x000fe40003f46070 */
[----:B------:R-:W-:Y:S01]  /*78f40*/  IADD3.X R8, PT, PT, R3, R9, RZ, P5, P6 ;  /* 0x0000000903087210 */ /* 0x000fe20002fec4ff */
[----:B------:R-:W-:Y:S01]  /*78f50*/  IMAD.WIDE.U32 R16, R21, 0x3d1, RZ ;  /* 0x000003d115107825 */ /* 0x000fe200078e00ff */
[----:B------:R-:W-:-:S02]  /*78f60*/  ISETP.GE.U32.AND P4, PT, R41, R77, PT ;  /* 0x0000004d2900720c */ /* 0x000fc40003f86070 */
        /* <DEDUP_REMOVED lines=34> */
[C---:B------:R-:W-:Y:S02]  /*79190*/  IADD3 R3, P4, PT, R4.reuse, R3, RZ ;  /* 0x0000000304037210 */ /* 0x040fe40007f9e0ff */
[----:B------:R-:W-:Y:S01]  /*791a0*/  IADD3.X R14, PT, PT, RZ, R15, RZ, P0, P1 ;  /* 0x0000000fff0e7210 */ /* 0x000fe200007e24ff */
[----:B------:R-:W-:Y:S01]  /*791b0*/  IMAD.X R9, R11, 0x1, R6, P5 ;  /* 0x000000010b097824 */ /* 0x000fe200028e0606 */
        /* <DEDUP_REMOVED lines=55> */
.L_x_405:
        /* <DEDUP_REMOVED lines=12> */
.L_x_406:
        /* <DEDUP_REMOVED lines=12> */
.L_x_407:
        /* <DEDUP_REMOVED lines=21> */
[----:B------:R-:W-:-:S03]  /*79800*/  IMAD.WIDE.U32 R24, P3, R5, R10, R18 ;  /* 0x0000000a05187225 */ /* 0x000fc60007860012 */
[----:B------:R-:W-:Y:S01]  /*79810*/  ISETP.GE.U32.AND.EX P0, PT, R9, R26, PT, P0 ;  /* 0x0000001a0900720c */ /* 0x000fe20003f06100 */
[----:B------:R-:W-:Y:S02]  /*79820*/  IMAD.X R31, RZ, RZ, RZ, P1 ;  /* 0x000000ffff1f7224 */ /* 0x000fe400008e06ff */
[----:B------:R-:W-:-:S04]  /*79830*/  IMAD.WIDE.U32 R20, R4, R3, RZ ;  /* 0x0000000304147225 */ /* 0x000fc800078e00ff */
        /* <DEDUP_REMOVED lines=67> */
.L_x_408:
        /* <DEDUP_REMOVED lines=47> */
.L_x_409:
        /* <DEDUP_REMOVED lines=13> */
[----:B------:R-:W-:Y:S02]  /*7a030*/  IMAD.SHL.U32 R25, R42, 0x2, RZ ;  /* 0x000000022a197824 */ /* 0x000fe400078e00ff */
[----:B------:R-:W-:Y:S02]  /*7a040*/  IMAD.IADD R53, R43, 0x1, R47 ;  /* 0x000000012b357824 */ /* 0x000fe400078e022f */
[----:B------:R-:W-:-:S04]  /*7a050*/  IMAD.WIDE.U32 R30, R5, R41, RZ ;  /* 0x00000029051e7225 */ /* 0x000fc800078e00ff */
[----:B------:R-:W-:Y:S01]  /*7a060*/  IMAD R49, R8, R5, R26 ;  /* 0x0000000508317224 */ /* 0x000fe200078e021a */
[C---:B------:R-:W-:Y:S01]  /*7a070*/  SHF.L.U64.HI R26, R42.reuse, 0x1, R53 ;  /* 0x000000012a1a7819 */ /* 0x040fe20000010235 */
[----:B------:R-:W-:Y:S01]  /*7a080*/  IMAD.WIDE.U32 R44, R41, R3, RZ ;  /* 0x00000003292c7225 */ /* 0x000fe200078e00ff */
[----:B------:R-:W-:Y:S02]  /*7a090*/  IADD3 R44, P5, PT, R25, R51, RZ ;  /* 0x00000033192c7210 */ /* 0x000fe40007fbe0ff */
[----:B------:R-:W-:Y:S01]  /*7a0a0*/  IADD3 R28, P6, PT, R42, R30, RZ ;  /* 0x0000001e2a1c7210 */ /* 0x000fe20007fde0ff */
        /* <DEDUP_REMOVED lines=15> */
[----:B------:R-:W-:Y:S01]  /*7a1a0*/  SEL R26, RZ, 0x1, P0 ;  /* 0x00000001ff1a7807 */ /* 0x000fe20000000000 */
[----:B------:R-:W-:Y:S01]  /*7a1b0*/  IMAD.WIDE.U32.X R30, R8, R10, R30, P4 ;  /* 0x0000000a081e7225 */ /* 0x000fe200020e041e */
[----:B------:R-:W-:Y:S02]  /*7a1c0*/  SHF.L.W.U32.HI R27, R53, 0x1, R42 ;  /* 0x00000001351b7819 */ /* 0x000fe40000010e2a */
        /* <DEDUP_REMOVED lines=17> */
[----:B------:R-:W-:Y:S01]  /*7a2e0*/  IMAD.WIDE.U32 R42, R5, R3, RZ ;  /* 0x00000003052a7225 */ /* 0x000fe200078e00ff */
[----:B------:R-:W-:Y:S02]  /*7a2f0*/  SHF.L.U64.HI R44, R30, 0x1, R45 ;  /* 0x000000011e2c7819 */ /* 0x000fe4000001022d */
[----:B------:R-:W-:Y:S01]  /*7a300*/  IADD3 R50, P1, PT, R29, R48, RZ ;  /* 0x000000301d327210 */ /* 0x000fe20007f3e0ff */
[----:B------:R-:W-:Y:S01]  /*7a310*/  IMAD.WIDE.U32 R26, P4, R5, R4, R26 ;  /* 0x00000004051a7225 */ /* 0x000fe2000788001a */
[----:B------:R-:W-:-:S02]  /*7a320*/  ISETP.GE.U32.AND.EX P0, PT, R46, R13, PT, P0 ;  /* 0x0000000d2e00720c */ /* 0x000fc40003f06100 */
[----:B------:R-:W-:Y:S01]  /*7a330*/  ISETP.GE.U32.AND P5, PT, R50, R29, PT ;  /* 0x0000001d3200720c */ /* 0x000fe20003fa6070 */
[----:B------:R-:W-:Y:S01]  /*7a340*/  IMAD R14, R4, R5, RZ ;  /* 0x00000005040e7224 */ /* 0x000fe200078e02ff */
[----:B------:R-:W-:Y:S01]  /*7a350*/  IADD3 RZ, P3, PT, R43, R26, RZ ;  /* 0x0000001a2bff7210 */ /* 0x000fe20007f7e0ff */
[----:B------:R-:W-:Y:S01]  /*7a360*/  IMAD.X R51, R44, 0x1, R47, P1 ;  /* 0x000000012c337824 */ /* 0x000fe200008e062f */
[----:B------:R-:W-:Y:S01]  /*7a370*/  ISETP.GE.U32.AND P1, PT, R48, R49, PT ;  /* 0x000000313000720c */ /* 0x000fe20003f26070 */
[----:B------:R-:W-:Y:S02]  /*7a380*/  IMAD.MOV.U32 R30, RZ, RZ, R21 ;  /* 0x000000ffff1e7224 */ /* 0x000fe400078e0015 */
[----:B------:R-:W-:Y:S01]  /*7a390*/  IMAD.WIDE.U32 R42, R3, R5, RZ ;  /* 0x00000005032a7225 */ /* 0x000fe200078e00ff */
[----:B------:R-:W-:-:S03]  /*7a3a0*/  ISETP.GE.U32.AND.EX P1, PT, R47, R46, PT, P1 ;  /* 0x0000002e2f00720c */ /* 0x000fc60003f26110 */
[----:B------:R-:W-:Y:S02]  /*7a3b0*/  IMAD R49, R10, R3, R14 ;  /* 0x000000030a317224 */ /* 0x000fe400078e020e */
[----:B------:R-:W-:-:S04]  /*7a3c0*/  IMAD.WIDE.U32 R20, R51, 0x3d1, RZ ;  /* 0x000003d133147825 */ /* 0x000fc800078e00ff */
[----:B------:R-:W-:Y:S01]  /*7a3d0*/  IMAD.WIDE.U32.X R30, R8, R4, R30, P2 ;  /* 0x00000004081e7225 */ /* 0x000fe200010e041e */
[----:B------:R-:W-:-:S03]  /*7a3e0*/  ISETP.GE.U32.AND.EX P2, PT, R51, R44, PT, P5 ;  /* 0x0000002c3300720c */ /* 0x000fc60003f46150 */
[----:B------:R-:W-:Y:S01]  /*7a3f0*/  IMAD.IADD R49, R43, 0x1, R49 ;  /* 0x000000012b317824 */ /* 0x000fe200078e0231 */
[----:B------:R-:W-:Y:S01]  /*7a400*/  SHF.L.W.U32.HI R13, R45, 0x1, R30 ;  /* 0x000000012d0d7819 */ /* 0x000fe20000010e1e */
[----:B------:R-:W-:Y:S01]  /*7a410*/  IMAD.SHL.U32 R14, R42, 0x2, RZ ;  /* 0x000000022a0e7824 */ /* 0x000fe200078e00ff */
[----:B------:R-:W-:Y:S01]  /*7a420*/  SHF.L.W.U32.HI R30, R30, 0x1, R31 ;  /* 0x000000011e1e7819 */ /* 0x000fe20000010e1f */
[----:B------:R-:W-:Y:S01]  /*7a430*/  IMAD.WIDE.U32 R20, P6, R50, 0x1, R20 ;  /* 0x0000000132147825 */ /* 0x000fe200078c0014 */
[----:B------:R-:W-:Y:S02]  /*7a440*/  SHF.L.U64.HI R40, R42, 0x1, R49 ;  /* 0x000000012a287819 */ /* 0x000fe40000010231 */
        /* <DEDUP_REMOVED lines=17> */
.L_x_410:
        /* <DEDUP_REMOVED lines=15> */
.L_x_411:
[----:B------:R-:W-:Y:S01]  /*7a650*/  IADD3 R17, P0, P1, R29, R18, R13 ;  /* 0x000000121d117210 */ /* 0x000fe2000791e00d */
[----:B------:R-:W-:Y:S01]  /*7a660*/  IMAD.MOV.U32 R42, RZ, RZ, R27 ;  /* 0x000000ffff2a7224 */ /* 0x000fe200078e001b */
[----:B------:R-:W-:Y:S01]  /*7a670*/  IADD3 R45, P2, PT, R45, R20, RZ ;  /* 0x000000142d2d7210 */ /* 0x000fe20007f5e0ff */
[----:B------:R-:W-:Y:S01]  /*7a680*/  IMAD.X R31, RZ, RZ, RZ, P6 ;  /* 0x000000ffff1f7224 */ /* 0x000fe200030e06ff */
        /* <DEDUP_REMOVED lines=11> */
[----:B------:R-:W-:Y:S01]  /*7a740*/  IMAD.WIDE.U32.X R30, R51, 0x1, R30, P2 ;  /* 0x00000001331e7825 */ /* 0x000fe200010e041e */
[----:B------:R-:W-:-:S03]  /*7a750*/  ISETP.GE.U32.AND P2, PT, R13, R14, PT ;  /* 0x0000000e0d00720c */ /* 0x000fc60003f46070 */
[----:B------:R-:W-:Y:S01]  /*7a760*/  IMAD.WIDE.U32 R20, R13, 0x3d1, RZ ;  /* 0x000003d10d147825 */ /* 0x000fe200078e00ff */
[----:B------:R-:W-:-:S03]  /*7a770*/  ISETP.GE.U32.AND.EX P2, PT, R29, R40, PT, P2 ;  /* 0x000000281d00720c */ /* 0x000fc60003f46120 */
[----:B------:R-:W-:Y:S01]  /*7a780*/  IMAD.X R43, RZ, RZ, RZ, P4 ;  /* 0x000000ffff2b7224 */ /* 0x000fe200020e06ff */
[----:B------:R-:W-:Y:S01]  /*7a790*/  SEL R17, RZ, 0x1, P2 ;  /* 0x00000001ff117807 */ /* 0x000fe20001000000 */
[----:B------:R-:W-:Y:S01]  /*7a7a0*/  IMAD.WIDE.U32 R46, P5, R13, 0x1, R46 ;  /* 0x000000010d2e7825 */ /* 0x000fe200078a002e */
[----:B------:R-:W-:Y:S02]  /*7a7b0*/  IADD3 R13, P4, PT, R7, R20, RZ ;  /* 0x00000014070d7210 */ /* 0x000fe40007f9e0ff */
[----:B------:R-:W-:Y:S01]  /*7a7c0*/  SEL R7, RZ, 0x1, P0 ;  /* 0x00000001ff077807 */ /* 0x000fe20000000000 */
[----:B------:R-:W-:Y:S01]  /*7a7d0*/  IMAD.WIDE.U32.X R42, R10, R4, R42, P3 ;  /* 0x000000040a2a7225 */ /* 0x000fe200018e042a */
[----:B------:R-:W-:Y:S02]  /*7a7e0*/  IADD3 R14, P3, PT, R21, R46, RZ ;  /* 0x0000002e150e7210 */ /* 0x000fe40007f7e0ff */
[----:B------:R-:W-:Y:S01]  /*7a7f0*/  IADD3 R21, P2, P6, R13, R30, R7 ;  /* 0x0000001e0d157210 */ /* 0x000fe20007e5e007 */
[----:B------:R-:W-:Y:S01]  /*7a800*/  IMAD.X R15, RZ, RZ, RZ, P5 ;  /* 0x000000ffff0f7224 */ /* 0x000fe200028e06ff */
[----:B------:R-:W-:-:S02]  /*7a810*/  SHF.L.W.U32.HI R7, R49, 0x1, R42 ;  /* 0x0000000131077819 */ /* 0x000fc40000010e2a */
[----:B------:R-:W-:Y:S02]  /*7a820*/  ISETP.GE.U32.AND P0, PT, R13, R20, PT ;  /* 0x000000140d00720c */ /* 0x000fe40003f06070 */
        /* <DEDUP_REMOVED lines=9> */
.L_x_412:
[----:B------:R-:W-:Y:S01]  /*7a8c0*/  IMAD.X R9, R14, 0x1, R9, P4 ;  /* 0x000000010e097824 */ /* 0x000fe200020e0609 */
[-C--:B------:R-:W-:Y:S01]  /*7a8d0*/  IADD3 R17, P4, P5, R17, R12.reuse, R7 ;  /* 0x0000000c11117210 */ /* 0x080fe20007d9e007 */
[----:B------:R-:W-:Y:S01]  /*7a8e0*/  IMAD.MOV.U32 R46, RZ, RZ, R47 ;  /* 0x000000ffff2e7224 */ /* 0x000fe200078e002f */
[----:B------:R-:W-:Y:S01]  /*7a8f0*/  ISETP.GE.U32.AND P1, PT, R21, R13, PT ;  /* 0x0000000d1500720c */ /* 0x000fe20003f26070 */
[----:B------:R-:W-:Y:S01]  /*7a900*/  IMAD.MOV.U32 R47, RZ, RZ, R15 ;  /* 0x000000ffff2f7224 */ /* 0x000fe200078e000f */
[----:B------:R-:W-:Y:S02]  /*7a910*/  IADD3.X R42, PT, PT, RZ, R11, R42, P4, P5 ;  /* 0x0000000bff2a7210 */ /* 0x000fe400027ea42a */
[----:B------:R-:W-:Y:S02]  /*7a920*/  IADD3.X R20, PT, PT, R9, R31, RZ, P2, P6 ;  /* 0x0000001f09147210 */ /* 0x000fe400017ec4ff */
[----:B------:R-:W-:Y:S01]  /*7a930*/  ISETP.GE.U32.AND P4, PT, R17, R12, PT ;  /* 0x0000000c1100720c */ /* 0x000fe20003f86070 */
[----:B------:R-:W-:Y:S01]  /*7a940*/  IMAD.WIDE.U32 R30, R42, 0x3d1, RZ ;  /* 0x000003d12a1e7825 */ /* 0x000fe200078e00ff */
[----:B------:R-:W-:-:S02]  /*7a950*/  ISETP.GE.U32.AND.EX P2, PT, R9, R14, PT, P0 ;  /* 0x0000000e0900720c */ /* 0x000fc40003f46100 */
[----:B------:R-:W-:Y:S01]  /*7a960*/  ISETP.GE.U32.AND.EX P1, PT, R20, R9, PT, P1 ;  /* 0x000000091400720c */ /* 0x000fe20003f26110 */
[----:B------:R-:W-:Y:S01]  /*7a970*/  IMAD.WIDE.U32.X R12, R29, 0x1, R46, P3 ;  /* 0x000000011d0c7825 */ /* 0x000fe200018e042e */
[----:B------:R-:W-:Y:S02]  /*7a980*/  ISETP.GE.U32.AND.EX P0, PT, R42, R11, PT, P4 ;  /* 0x0000000b2a00720c */ /* 0x000fe40003f06140 */
[----:B------:R-:W-:Y:S01]  /*7a990*/  SEL R9, RZ, 0x1, P2 ;  /* 0x00000001ff097807 */ /* 0x000fe20001000000 */
[C---:B------:R-:W-:Y:S01]  /*7a9a0*/  IMAD.WIDE.U32 R14, R17.reuse, 0x3d1, RZ ;  /* 0x000003d1110e7825 */ /* 0x040fe200078e00ff */
[----:B------:R-:W-:Y:S02]  /*7a9b0*/  SEL R7, RZ, 0x1, P1 ;  /* 0x00000001ff077807 */ /* 0x000fe40000800000 */
[----:B------:R-:W-:Y:S01]  /*7a9c0*/  SEL R11, RZ, 0x1, P0 ;  /* 0x00000001ff0b7807 */ /* 0x000fe20000000000 */
[----:B------:R-:W-:Y:S01]  /*7a9d0*/  IMAD.WIDE.U32 R30, P4, R17, 0x1, R30 ;  /* 0x00000001111e7825 */ /* 0x000fe2000788001e */
[----:B------:R-:W-:-:S02]  /*7a9e0*/  IADD3 R12, P1, P2, R7, R12, R9 ;  /* 0x0000000c070c7210 */ /* 0x000fc40007a3e009 */
[----:B------:R-:W-:Y:S02]  /*7a9f0*/  IADD3 R9, P0, PT, R22, R11, RZ ;  /* 0x0000000b16097210 */ /* 0x000fe40007f1e0ff */
[----:B------:R-:W-:Y:S02]  /*7aa00*/  IADD3 R23, P3, PT, R23, R14, RZ ;  /* 0x0000000e17177210 */ /* 0x000fe40007f7e0ff */
[----:B------:R-:W-:Y:S01]  /*7aa10*/  IADD3 R7, P5, PT, R15, R30, RZ ;  /* 0x0000001e0f077210 */ /* 0x000fe20007fbe0ff */
[----:B------:R-:W-:Y:S01]  /*7aa20*/  IMAD.X R17, RZ, RZ, R19, P0 ;  /* 0x000000ffff117224 */ /* 0x000fe200000e0613 */
[----:B------:R-:W-:Y:S01]  /*7aa30*/  IADD3.X R11, PT, PT, RZ, R13, RZ, P1, P2 ;  /* 0x0000000dff0b7210 */ /* 0x000fe20000fe44ff */
[----:B------:R-:W-:Y:S01]  /*7aa40*/  IMAD.X R13, RZ, RZ, RZ, P4 ;  /* 0x000000ffff0d7224 */ /* 0x000fe200020e06ff */
[----:B------:R-:W-:Y:S01]  /*7aa50*/  IADD3 R19, P2, PT, R23, R12, RZ ;  /* 0x0000000c17137210 */ /* 0x000fe20007f5e0ff */
[----:B------:R-:W-:Y:S01]  /*7aa60*/  IMAD.X R24, R7, 0x1, R24, P3 ;  /* 0x0000000107187824 */ /* 0x000fe200018e0618 */
[----:B------:R-:W-:Y:S01]  /*7aa70*/  ISETP.GE.U32.AND P0, PT, R23, R14, PT ;  /* 0x0000000e1700720c */ /* 0x000fe20003f06070 */
[----:B------:R-:W-:Y:S01]  /*7aa80*/  IMAD.WIDE.U32 R14, R17, 0x3d1, RZ ;  /* 0x000003d1110e7825 */ /* 0x000fe200078e00ff */
[----:B------:R-:W-:-:S02]  /*7aa90*/  ISETP.GE.U32.AND P1, PT, R19, R23, PT ;  /* 0x000000171300720c */ /* 0x000fc40003f26070 */
[C---:B------:R-:W-:Y:S01]  /*7aaa0*/  ISETP.GE.U32.AND.EX P0, PT, R24.reuse, R7, PT, P0 ;  /* 0x000000071800720c */ /* 0x040fe20003f06100 */
[----:B------:R-:W-:Y:S02]  /*7aab0*/  IMAD.X R11, R24, 0x1, R11, P2 ;  /* 0x00000001180b7824 */ /* 0x000fe400010e060b */
[----:B------:R-:W-:Y:S02]  /*7aac0*/  IMAD.MOV.U32 R12, RZ, RZ, R31 ;  /* 0x000000ffff0c7224 */ /* 0x000fe400078e001f */
[----:B------:R-:W-:Y:S01]  /*7aad0*/  IMAD.WIDE.U32 R14, P2, R9, 0x1, R14 ;  /* 0x00000001090e7825 */ /* 0x000fe2000784000e */
[----:B------:R-:W-:-:S03]  /*7aae0*/  ISETP.GE.U32.AND.EX P1, PT, R11, R24, PT, P1 ;  /* 0x000000180b00720c */ /* 0x000fc60003f26110 */
[----:B------:R-:W-:Y:S01]  /*7aaf0*/  IMAD.WIDE.U32.X R12, R42, 0x1, R12, P5 ;  /* 0x000000012a0c7825 */ /* 0x000fe200028e040c */
[----:B------:R-:W-:-:S03]  /*7ab00*/  SEL R7, RZ, 0x1, P1 ;  /* 0x00000001ff077807 */ /* 0x000fc60000800000 */
[----:B------:R-:W-:Y:S01]  /*7ab10*/  IMAD.WIDE.U32 R22, R9, 0x3d1, RZ ;  /* 0x000003d109167825 */ /* 0x000fe200078e00ff */
[----:B------:R-:W-:Y:S02]  /*7ab20*/  SEL R9, RZ, 0x1, P0 ;  /* 0x00000001ff097807 */ /* 0x000fe40000000000 */
[----:B------:R-:W-:Y:S02]  /*7ab30*/  IADD3 R25, P5, PT, R25, R22, RZ ;  /* 0x0000001619197210 */ /* 0x000fe40007fbe0ff */
[----:B------:R-:W-:Y:S02]  /*7ab40*/  IADD3 R12, P0, P1, R7, R12, R9 ;  /* 0x0000000c070c7210 */ /* 0x000fe4000791e009 */
[----:B------:R-:W-:Y:S01]  /*7ab50*/  IADD3 R9, P3, PT, R23, R14, RZ ;  /* 0x0000000e17097210 */ /* 0x000fe20007f7e0ff */
[----:B------:R-:W-:Y:S01]  /*7ab60*/  IMAD.X R23, RZ, RZ, RZ, P2 ;  /* 0x000000ffff177224 */ /* 0x000fe200010e06ff */
[----:B------:R-:W-:Y:S02]  /*7ab70*/  IADD3 R14, P4, PT, R25, R12, RZ ;  /* 0x0000000c190e7210 */ /* 0x000fe40007f9e0ff */
        /* <DEDUP_REMOVED lines=58> */
.L_x_413:
        /* <DEDUP_REMOVED lines=12> */
.L_x_414:
        /* <DEDUP_REMOVED lines=12> */
.L_x_415:
[----:B------:R-:W-:-:S04]  /*7b0a0*/  IMAD.WIDE.U32 R22, R16, R6, RZ ;  /* 0x0000000610167225 */ /* 0x000fc800078e00ff */
[----:B------:R-:W-:-:S04]  /*7b0b0*/  IMAD.WIDE.U32 R28, R16, R41, RZ ;  /* 0x00000029101c7225 */ /* 0x000fc800078e00ff */
[----:B------:R-:W-:-:S04]  /*7b0c0*/  IMAD.WIDE.U32 R24, R17, R6, RZ ;  /* 0x0000000611187225 */ /* 0x000fc800078e00ff */
[----:B------:R-:W-:-:S04]  /*7b0d0*/  IMAD.WIDE.U32 R26, P0, R66, R17, R22 ;  /* 0x00000011421a7225 */ /* 0x000fc80007800016 */
[----:B------:R-:W-:-:S04]  /*7b0e0*/  IMAD.WIDE.U32 R42, P2, R8, R17, R28 ;  /* 0x00000011082a7225 */ /* 0x000fc8000784001c */
[----:B------:R-:W-:Y:S01]  /*7b0f0*/  IMAD.X R29, RZ, RZ, RZ, P0 ;  /* 0x000000ffff1d7224 */ /* 0x000fe200000e06ff */
[----:B------:R-:W-:Y:S01]  /*7b100*/  IADD3 RZ, P0, PT, R25, R26, RZ ;  /* 0x0000001a19ff7210 */ /* 0x000fe20007f1e0ff */
[----:B------:R-:W-:Y:S02]  /*7b110*/  IMAD.MOV.U32 R28, RZ, RZ, R27 ;  /* 0x000000ffff1c7224 */ /* 0x000fe400078e001b */
[-C--:B------:R-:W-:Y:S02]  /*7b120*/  IMAD R7, R8, R17.reuse, RZ ;  /* 0x0000001108077224 */ /* 0x080fe400078e02ff */
[----:B------:R-:W-:-:S04]  /*7b130*/  IMAD.WIDE.U32 R26, R41, R17, RZ ;  /* 0x00000011291a7225 */ /* 0x000fc800078e00ff */
[----:B------:R-:W-:-:S04]  /*7b140*/  IMAD.WIDE.U32.X R24, R66, R16, R28, P0 ;  /* 0x0000001042187225 */ /* 0x000fc800000e041c */
[----:B------:R-:W-:Y:S01]  /*7b150*/  IMAD R7, R41, R16, R7 ;  /* 0x0000001029077224 */ /* 0x000fe200078e0207 */
[----:B------:R-:W-:Y:S01]  /*7b160*/  IADD3 R9, P0, PT, R24, R26, RZ ;  /* 0x0000001a18097210 */ /* 0x000fe20007f1e0ff */
[----:B------:R-:W-:-:S04]  /*7b170*/  IMAD.WIDE.U32 R30, R17, R41, RZ ;  /* 0x00000029111e7225 */ /* 0x000fc800078e00ff */
[-C--:B------:R-:W-:Y:S01]  /*7b180*/  IMAD R13, R66, R21.reuse, RZ ;  /* 0x00000015420d7224 */ /* 0x080fe200078e02ff */
[----:B------:R-:W-:Y:S01]  /*7b190*/  IADD3 RZ, P4, PT, R31, R42, RZ ;  /* 0x0000002a1fff7210 */ /* 0x000fe20007f9e0ff */
[----:B------:R-:W-:Y:S02]  /*7b1a0*/  IMAD.IADD R24, R27, 0x1, R7 ;  /* 0x000000011b187824 */ /* 0x000fe400078e0207 */
[----:B------:R-:W-:Y:S01]  /*7b1b0*/  IMAD.X R29, RZ, RZ, RZ, P2 ;  /* 0x000000ffff1d7224 */ /* 0x000fe200010e06ff */
[----:B------:R-:W-:Y:S01]  /*7b1c0*/  ISETP.GE.U32.AND P2, PT, R9, R26, PT ;  /* 0x0000001a0900720c */ /* 0x000fe20003f46070 */
[----:B------:R-:W-:-:S04]  /*7b1d0*/  IMAD.WIDE.U32 R30, R6, R21, RZ ;  /* 0x00000015061e7225 */ /* 0x000fc800078e00ff */
[----:B------:R-:W-:Y:S01]  /*7b1e0*/  IMAD R13, R6, R20, R13 ;  /* 0x00000014060d7224 */ /* 0x000fe200078e020d */
[----:B------:R-:W-:Y:S01]  /*7b1f0*/  IADD3 R9, P5, PT, R9, R30, RZ ;  /* 0x0000001e09097210 */ /* 0x000fe20007fbe0ff */
[----:B------:R-:W-:Y:S02]  /*7b200*/  IMAD.X R7, R24, 0x1, R25, P0 ;  /* 0x0000000118077824 */ /* 0x000fe400000e0619 */
[----:B------:R-:W-:Y:S01]  /*7b210*/  IMAD.WIDE.U32 R26, R20, R6, RZ ;  /* 0x00000006141a7225 */ /* 0x000fe200078e00ff */
[----:B------:R-:W-:Y:S02]  /*7b220*/  ISETP.GE.U32.AND P0, PT, R9, R30, PT ;  /* 0x0000001e0900720c */ /* 0x000fe40003f06070 */
[----:B------:R-:W-:Y:S01]  /*7b230*/  ISETP.GE.U32.AND.EX P2, PT, R7, R24, PT, P2 ;  /* 0x000000180700720c */ /* 0x000fe20003f46120 */
[----:B------:R-:W-:Y:S02]  /*7b240*/  IMAD.IADD R18, R31, 0x1, R13 ;  /* 0x000000011f127824 */ /* 0x000fe400078e020d */
[----:B------:R-:W-:Y:S01]  /*7b250*/  IMAD.MOV.U32 R28, RZ, RZ, R43 ;  /* 0x000000ffff1c7224 */ /* 0x000fe200078e002b */
[----:B------:R-:W-:Y:S01]  /*7b260*/  SEL R59, RZ, 0x1, P2 ;  /* 0x00000001ff3b7807 */ /* 0x000fe20001000000 */
[----:B------:R-:W-:-:S02]  /*7b270*/  IMAD R13, R10, R17, RZ ;  /* 0x000000110a0d7224 */ /* 0x000fc400078e02ff */
[----:B------:R-:W-:-:S04]  /*7b280*/  IMAD.WIDE.U32 R46, R16, R5, RZ ;  /* 0x00000005102e7225 */ /* 0x000fc800078e00ff */
[----:B------:R-:W-:-:S04]  /*7b290*/  IMAD.WIDE.U32 R42, P6, R66, R21, R26 ;  /* 0x00000015422a7225 */ /* 0x000fc800078c001a */
[----:B------:R-:W-:-:S04]  /*7b2a0*/  IMAD.WIDE.U32 R24, R5, R17, RZ ;  /* 0x0000001105187225 */ /* 0x000fc800078e00ff */
[-C--:B------:R-:W-:Y:S02]  /*7b2b0*/  IMAD R13, R5, R16.reuse, R13 ;  /* 0x00000010050d7224 */ /* 0x080fe400078e020d */
[----:B------:R-:W-:-:S04]  /*7b2c0*/  IMAD.WIDE.U32.X R26, R8, R16, R28, P4 ;  /* 0x00000010081a7225 */ /* 0x000fc800020e041c */
[----:B------:R-:W-:Y:S01]  /*7b2d0*/  IMAD.WIDE.U32 R44, R17, R5, RZ ;  /* 0x00000005112c7225 */ /* 0x000fe200078e00ff */
[----:B------:R-:W-:-:S03]  /*7b2e0*/  IADD3 R59, P2, P4, R24, R26, R59 ;  /* 0x0000001a183b7210 */ /* 0x000fc60007c5e03b */
[----:B------:R-:W-:-:S04]  /*7b2f0*/  IMAD.WIDE.U32 R22, P3, R10, R17, R46 ;  /* 0x000000110a167225 */ /* 0x000fc8000786002e */
[----:B------:R-:W-:Y:S01]  /*7b300*/  IMAD.IADD R61, R25, 0x1, R13 ;  /* 0x00000001193d7824 */ /* 0x000fe200078e020d */
[----:B------:R-:W-:Y:S01]  /*7b310*/  IADD3 RZ, P1, PT, R45, R22, RZ ;  /* 0x000000162dff7210 */ /* 0x000fe20007f3e0ff */
[----:B------:R-:W-:Y:S02]  /*7b320*/  IMAD.X R7, R18, 0x1, R7, P5 ;  /* 0x0000000112077824 */ /* 0x000fe400028e0607 */
[----:B------:R-:W-:Y:S01]  /*7b330*/  IMAD.WIDE.U32 R30, R21, R6, RZ ;  /* 0x00000006151e7225 */ /* 0x000fe200078e00ff */
[----:B------:R-:W-:Y:S02]  /*7b340*/  IADD3.X R22, PT, PT, R61, R27, RZ, P2, P4 ;  /* 0x0000001b3d167210 */ /* 0x000fe400017e84ff */
[----:B------:R-:W-:Y:S01]  /*7b350*/  ISETP.GE.U32.AND.EX P0, PT, R7, R18, PT, P0 ;  /* 0x000000120700720c */ /* 0x000fe20003f06100 */
[-C--:B------:R-:W-:Y:S01]  /*7b360*/  IMAD R13, R8, R21.reuse, RZ ;  /* 0x00000015080d7224 */ /* 0x080fe200078e02ff */
[----:B------:R-:W-:Y:S01]  /*7b370*/  IADD3 RZ, P5, PT, R31, R42, RZ ;  /* 0x0000002a1fff7210 */ /* 0x000fe20007fbe0ff */
[----:B------:R-:W-:Y:S01]  /*7b380*/  IMAD.WIDE.U32 R26, R41, R21, RZ ;  /* 0x00000015291a7225 */ /* 0x000fe200078e00ff */
[----:B------:R-:W-:-:S03]  /*7b390*/  SEL R15, RZ, 0x1, P0 ;  /* 0x00000001ff0f7807 */ /* 0x000fc60000000000 */
[----:B------:R-:W-:Y:S01]  /*7b3a0*/  IMAD R13, R41, R20, R13 ;  /* 0x00000014290d7224 */ /* 0x000fe200078e020d */
[----:B------:R-:W-:Y:S01]  /*7b3b0*/  IADD3 R55, P0, PT, R59, R26, RZ ;  /* 0x0000001a3b377210 */ /* 0x000fe20007f1e0ff */
[----:B------:R-:W-:-:S04]  /*7b3c0*/  IMAD.WIDE.U32 R30, R20, R41, RZ ;  /* 0x00000029141e7225 */ /* 0x000fc800078e00ff */
[----:B------:R-:W-:Y:S02]  /*7b3d0*/  IMAD.X R29, RZ, RZ, RZ, P6 ;  /* 0x000000ffff1d7224 */ /* 0x000fe400030e06ff */
[----:B------:R-:W-:Y:S02]  /*7b3e0*/  IMAD.MOV.U32 R28, RZ, RZ, R43 ;  /* 0x000000ffff1c7224 */ /* 0x000fe400078e002b */
[----:B------:R-:W-:-:S04]  /*7b3f0*/  IMAD.WIDE.U32 R48, R20, R5, RZ ;  /* 0x0000000514307225 */ /* 0x000fc800078e00ff */
[----:B------:R-:W-:Y:S02]  /*7b400*/  IMAD.IADD R57, R27, 0x1, R13 ;  /* 0x000000011b397824 */ /* 0x000fe400078e020d */
[----:B------:R-:W-:-:S04]  /*7b410*/  IMAD.WIDE.U32.X R42, R66, R20, R28, P5 ;  /* 0x00000014422a7225 */ /* 0x000fc800028e041c */
[----:B------:R-:W-:Y:S01]  /*7b420*/  IMAD.WIDE.U32 R28, P5, R8, R21, R30 ;  /* 0x00000015081c7225 */ /* 0x000fe200078a001e */
[----:B------:R-:W-:-:S03]  /*7b430*/  IADD3 R15, P4, P6, R55, R42, R15 ;  /* 0x0000002a370f7210 */ /* 0x000fc60007e9e00f */
[----:B------:R-:W-:Y:S02]  /*7b440*/  IMAD.X R18, R57, 0x1, R22, P0 ;  /* 0x0000000139127824 */ /* 0x000fe400000e0616 */
[----:B------:R-:W-:-:S03]  /*7b450*/  IMAD.WIDE.U32 R30, P0, R10, R21, R48 ;  /* 0x000000150a1e7225 */ /* 0x000fc60007800030 */
[----:B------:R-:W-:Y:S01]  /*7b460*/  IADD3.X R13, PT, PT, R18, R43, RZ, P4, P6 ;  /* 0x0000002b120d7210 */ /* 0x000fe200027ec4ff */
[----:B------:R-:W-:Y:S01]  /*7b470*/  IMAD.X R25, RZ, RZ, RZ, P0 ;  /* 0x000000ffff197224 */ /* 0x000fe200000e06ff */
[----:B------:R-:W-:Y:S01]  /*7b480*/  ISETP.GE.U32.AND P0, PT, R59, R24, PT ;  /* 0x000000183b00720c */ /* 0x000fe20003f06070 */
[----:B------:R-:W-:-:S03]  /*7b490*/  IMAD.WIDE.U32 R48, R16, R3, RZ ;  /* 0x0000000310307225 */ /* 0x000fc600078e00ff */
[----:B------:R-:W-:Y:S01]  /*7b4a0*/  ISETP.GE.U32.AND.EX P0, PT, R22, R61, PT, P0 ;  /* 0x0000003d1600720c */ /* 0x000fe20003f06100 */
[----:B------:R-:W-:-:S04]  /*7b4b0*/  IMAD.WIDE.U32 R46, R21, R5, RZ ;  /* 0x00000005152e7225 */ /* 0x000fc800078e00ff */
[----:B------:R-:W-:Y:S01]  /*7b4c0*/  IMAD.WIDE.U32 R50, R11, R6, RZ ;  /* 0x000000060b327225 */ /* 0x000fe200078e00ff */
[----:B------:R-:W-:-:S03]  /*7b4d0*/  IADD3 RZ, P4, PT, R47, R30, RZ ;  /* 0x0000001e2fff7210 */ /* 0x000fc60007f9e0ff */
[----:B------:R-:W-:-:S04]  /*7b4e0*/  IMAD.WIDE.U32 R44, R21, R41, RZ ;  /* 0x00000029152c7225 */ /* 0x000fc800078e00ff */
[----:B------:R-:W-:Y:S01]  /*7b4f0*/  IMAD.WIDE.U32 R42, R17, R3, RZ ;  /* 0x00000003112a7225 */ /* 0x000fe200078e00ff */
[----:B------:R-:W-:-:S03]  /*7b500*/  IADD3 RZ, P2, PT, R45, R28, RZ ;  /* 0x0000001c2dff7210 */ /* 0x000fc60007f5e0ff */
[----:B------:R-:W-:-:S04]  /*7b510*/  IMAD.WIDE.U32 R48, P6, R4, R17, R48 ;  /* 0x0000001104307225 */ /* 0x000fc800078c0030 */
[----:B------:R-:W-:Y:S02]  /*7b520*/  IMAD.X R47, RZ, RZ, RZ, P3 ;  /* 0x000000ffff2f7224 */ /* 0x000fe400018e06ff */
[----:B------:R-:W-:Y:S01]  /*7b530*/  IMAD.MOV.U32 R24, RZ, RZ, R31 ;  /* 0x000000ffff187224 */ /* 0x000fe200078e001f */
[----:B------:R-:W-:Y:S01]  /*7b540*/  SEL R31, RZ, 0x1, P0 ;  /* 0x00000001ff1f7807 */ /* 0x000fe20000000000 */
[----:B------:R-:W-:Y:S01]  /*7b550*/  IMAD.WIDE.U32 R50, P3, R66, R19, R50 ;  /* 0x0000001342327225 */ /* 0x000fe20007860032 */
[----:B------:R-:W-:-:S03]  /*7b560*/  ISETP.GE.U32.AND P0, PT, R55, R26, PT ;  /* 0x0000001a3700720c */ /* 0x000fc60003f06070 */
[----:B------:R-:W-:Y:S01]  /*7b570*/  IMAD.MOV.U32 R46, RZ, RZ, R23 ;  /* 0x000000ffff2e7224 */ /* 0x000fe200078e0017 */
[----:B------:R-:W-:Y:S01]  /*7b580*/  ISETP.GE.U32.AND.EX P0, PT, R18, R57, PT, P0 ;  /* 0x000000391200720c */ /* 0x000fe20003f06100 */
[----:B------:R-:W-:Y:S02]  /*7b590*/  IMAD R28, R4, R17, RZ ;  /* 0x00000011041c7224 */ /* 0x000fe400078e02ff */
[----:B------:R-:W-:Y:S01]  /*7b5a0*/  IMAD.X R45, RZ, RZ, RZ, P5 ;  /* 0x000000ffff2d7224 */ /* 0x000fe200028e06ff */
[----:B------:R-:W-:Y:S01]  /*7b5b0*/  IADD3 RZ, P5, PT, R43, R48, RZ ;  /* 0x000000302bff7210 */ /* 0x000fe20007fbe0ff */
[----:B------:R-:W-:Y:S01]  /*7b5c0*/  IMAD.WIDE.U32 R52, R19, R6, RZ ;  /* 0x0000000613347225 */ /* 0x000fe200078e00ff */
[----:B------:R-:W-:-:S03]  /*7b5d0*/  SEL R40, RZ, 0x1, P0 ;  /* 0x00000001ff287807 */ /* 0x000fc60000000000 */
[----:B------:R-:W-:Y:S01]  /*7b5e0*/  IMAD.X R43, RZ, RZ, RZ, P3 ;  /* 0x000000ffff2b7224 */ /* 0x000fe200018e06ff */
[----:B------:R-:W-:Y:S01]  /*7b5f0*/  ISETP.GE.U32.AND P3, PT, R15, R55, PT ;  /* 0x000000370f00720c */ /* 0x000fe20003f66070 */
[----:B------:R-:W-:Y:S02]  /*7b600*/  IMAD.MOV.U32 R26, RZ, RZ, R49 ;  /* 0x000000ffff1a7224 */ /* 0x000fe400078e0031 */
[----:B------:R-:W-:Y:S01]  /*7b610*/  IMAD.WIDE.U32 R22, R3, R17, RZ ;  /* 0x0000001103167225 */ /* 0x000fe200078e00ff */
[----:B------:R-:W-:-:S03]  /*7b620*/  ISETP.GE.U32.AND.EX P3, PT, R13, R18, PT, P3 ;  /* 0x000000120d00720c */ /* 0x000fc60003f66130 */
[-C--:B------:R-:W-:Y:S02]  /*7b630*/  IMAD R49, R3, R16.reuse, R28 ;  /* 0x0000001003317224 */ /* 0x080fe400078e021c */
[----:B------:R-:W-:-:S04]  /*7b640*/  IMAD.WIDE.U32.X R46, R10, R16, R46, P1 ;  /* 0x000000100a2e7225 */ /* 0x000fc800008e042e */
[----:B------:R-:W-:Y:S01]  /*7b650*/  IMAD.X R27, RZ, RZ, RZ, P6 ;  /* 0x000000ffff1b7224 */ /* 0x000fe200030e06ff */
[----:B------:R-:W-:Y:S01]  /*7b660*/  IADD3 RZ, P6, PT, R53, R50, RZ ;  /* 0x0000003235ff7210 */ /* 0x000fe20007fde0ff */
[----:B------:R-:W-:Y:S02]  /*7b670*/  IMAD.MOV.U32 R44, RZ, RZ, R29 ;  /* 0x000000ffff2c7224 */ /* 0x000fe400078e001d */
[----:B------:R-:W-:Y:S02]  /*7b680*/  IMAD R50, R66, R19, RZ ;  /* 0x0000001342327224 */ /* 0x000fe400078e02ff */
[----:B------:R-:W-:Y:S01]  /*7b690*/  IMAD.IADD R48, R23, 0x1, R49 ;  /* 0x0000000117307824 */ /* 0x000fe200078e0231 */
[----:B------:R-:W-:Y:S01]  /*7b6a0*/  IADD3 R49, P0, P1, R22, R46, R31 ;  /* 0x0000002e16317210 */ /* 0x000fe2000791e01f */
[----:B------:R-:W-:Y:S01]  /*7b6b0*/  IMAD R18, R10, R21, RZ ;  /* 0x000000150a127224 */ /* 0x000fe200078e02ff */
[----:B------:R-:W-:Y:S01]  /*7b6c0*/  SEL R23, RZ, 0x1, P3 ;  /* 0x00000001ff177807 */ /* 0x000fe20001800000 */
[----:B------:R-:W-:Y:S01]  /*7b6d0*/  IMAD.WIDE.U32 R30, R6, R19, RZ ;  /* 0x00000013061e7225 */ /* 0x000fe200078e00ff */
[----:B------:R-:W-:-:S03]  /*7b6e0*/  IADD3.X R47, PT, PT, R48, R47, RZ, P0, P1 ;  /* 0x0000002f302f7210 */ /* 0x000fc600007e24ff */
[----:B------:R-:W-:Y:S01]  /*7b6f0*/  IMAD.WIDE.U32.X R44, R8, R20, R44, P2 ;  /* 0x00000014082c7225 */ /* 0x000fe200010e042c */
[----:B------:R-:W-:-:S03]  /*7b700*/  IADD3 R15, P1, PT, R15, R30, RZ ;  /* 0x0000001e0f0f7210 */ /* 0x000fc60007f3e0ff */
[----:B------:R-:W-:Y:S01]  /*7b710*/  IMAD.WIDE.U32 R28, R5, R21, RZ ;  /* 0x00000015051c7225 */ /* 0x000fe200078e00ff */
[----:B------:R-:W-:-:S03]  /*7b720*/  IADD3 R40, P0, P3, R23, R44, R40 ;  /* 0x0000002c17287210 */ /* 0x000fc60007b1e028 */
[----:B------:R-:W-:Y:S01]  /*7b730*/  IMAD R53, R6, R11, R50 ;  /* 0x0000000b06357224 */ /* 0x000fe200078e0232 */
[----:B------:R-:W-:Y:S01]  /*7b740*/  IADD3 R23, P2, PT, R49, R28, RZ ;  /* 0x0000001c31177210 */ /* 0x000fe20007f5e0ff */
[----:B------:R-:W-:Y:S01]  /*7b750*/  IMAD.MOV.U32 R42, RZ, RZ, R51 ;  /* 0x000000ffff2a7224 */ /* 0x000fe200078e0033 */
[----:B------:R-:W-:Y:S01]  /*7b760*/  IADD3.X R46, PT, PT, RZ, R45, RZ, P0, P3 ;  /* 0x0000002dff2e7210 */ /* 0x000fe200007e64ff */
[----:B------:R-:W-:Y:S01]  /*7b770*/  IMAD R51, R5, R20, R18 ;  /* 0x0000001405337224 */ /* 0x000fe200078e0212 */
[----:B------:R-:W-:Y:S01]  /*7b780*/  ISETP.GE.U32.AND P0, PT, R15, R30, PT ;  /* 0x0000001e0f00720c */ /* 0x000fe20003f06070 */
[----:B------:R-:W-:Y:S01]  /*7b790*/  IMAD.IADD R18, R31, 0x1, R53 ;  /* 0x000000011f127824 */ /* 0x000fe200078e0235 */
[----:B------:R-:W-:Y:S01]  /*7b7a0*/  ISETP.GE.U32.AND P3, PT, R49, R22, PT ;  /* 0x000000163100720c */ /* 0x000fe20003f66070 */
[----:B------:R-:W-:Y:S02]  /*7b7b0*/  IMAD.IADD R44, R29, 0x1, R51 ;  /* 0x000000011d2c7824 */ /* 0x000fe400078e0233 */
[----:B------:R-:W-:Y:S01]  /*7b7c0*/  IMAD.X R13, R18, 0x1, R13, P1 ;  /* 0x00000001120d7824 */ /* 0x000fe200008e060d */
[C---:B------:R-:W-:Y:S01]  /*7b7d0*/  ISETP.GE.U32.AND P1, PT, R23.reuse, R28, PT ;  /* 0x0000001c1700720c */ /* 0x040fe20003f26070 */
[----:B------:R-:W-:Y:S01]  /*7b7e0*/  IMAD.X R31, R44, 0x1, R47, P2 ;  /* 0x000000012c1f7824 */ /* 0x000fe200010e062f */
[----:B------:R-:W-:Y:S01]  /*7b7f0*/  IADD3 R53, P2, PT, R23, R40, RZ ;  /* 0x0000002817357210 */ /* 0x000fe20007f5e0ff */
[----:B------:R-:W-:Y:S01]  /*7b800*/  IMAD R30, R8, R19, RZ ;  /* 0x00000013081e7224 */ /* 0x000fe200078e02ff */
[----:B------:R-:W-:Y:S01]  /*7b810*/  ISETP.GE.U32.AND.EX P0, PT, R13, R18, PT, P0 ;  /* 0x000000120d00720c */ /* 0x000fe20003f06100 */
[----:B------:R-:W-:Y:S01]  /*7b820*/  IMAD R18, R4, R21, RZ ;  /* 0x0000001504127224 */ /* 0x000fe200078e02ff */
[----:B------:R-:W-:Y:S01]  /*7b830*/  ISETP.GE.U32.AND.EX P3, PT, R47, R48, PT, P3 ;  /* 0x000000302f00720c */ /* 0x000fe20003f66130 */
[----:B------:R-:W-:Y:S01]  /*7b840*/  IMAD.X R40, R31, 0x1, R46, P2 ;  /* 0x000000011f287824 */ /* 0x000fe200010e062e */
[----:B------:R-:W-:Y:S01]  /*7b850*/  ISETP.GE.U32.AND P2, PT, R53, R23, PT ;  /* 0x000000173500720c */ /* 0x000fe20003f46070 */
[----:B------:R-:W-:Y:S01]  /*7b860*/  IMAD.WIDE.U32 R22, R3, R21, RZ ;  /* 0x0000001503167225 */ /* 0x000fe200078e00ff */
[----:B------:R-:W-:-:S02]  /*7b870*/  ISETP.GE.U32.AND.EX P1, PT, R31, R44, PT, P1 ;  /* 0x0000002c1f00720c */ /* 0x000fc40003f26110 */
[----:B------:R-:W-:Y:S01]  /*7b880*/  ISETP.GE.U32.AND.EX P2, PT, R40, R31, PT, P2 ;  /* 0x0000001f2800720c */ /* 0x000fe20003f46120 */
[----:B------:R-:W-:-:S04]  /*7b890*/  IMAD.WIDE.U32 R28, R41, R19, RZ ;  /* 0x00000013291c7225 */ /* 0x000fc800078e00ff */
[-C--:B------:R-:W-:Y:S01]  /*7b8a0*/  IMAD R45, R3, R20.reuse, R18 ;  /* 0x00000014032d7224 */ /* 0x080fe200078e0212 */
[----:B------:R-:W-:Y:S01]  /*7b8b0*/  SEL R18, RZ, 0x1, P0 ;  /* 0x00000001ff127807 */ /* 0x000fe20000000000 */
[----:B------:R-:W-:Y:S02]  /*7b8c0*/  IMAD R49, R41, R11, R30 ;  /* 0x0000000b29317224 */ /* 0x000fe400078e021e */
[----:B------:R-:W-:Y:S01]  /*7b8d0*/  IMAD.IADD R54, R23, 0x1, R45 ;  /* 0x0000000117367824 */ /* 0x000fe200078e022d */
[----:B------:R-:W-:Y:S01]  /*7b8e0*/  SEL R23, RZ, 0x1, P3 ;  /* 0x00000001ff177807 */ /* 0x000fe20001800000 */
[----:B------:R-:W-:Y:S01]  /*7b8f0*/  IMAD.WIDE.U32.X R30, R10, R20, R24, P4 ;  /* 0x000000140a1e7225 */ /* 0x000fe200020e0418 */
[----:B------:R-:W-:-:S03]  /*7b900*/  IADD3 R53, P4, PT, R53, R28, RZ ;  /* 0x0000001c35357210 */ /* 0x000fc60007f9e0ff */
[----:B------:R-:W-:-:S04]  /*7b910*/  IMAD.WIDE.U32.X R26, R4, R16, R26, P5 ;  /* 0x00000010041a7225 */ /* 0x000fc800028e041a */
[----:B------:R-:W-:Y:S01]  /*7b920*/  IMAD.IADD R29, R29, 0x1, R49 ;  /* 0x000000011d1d7824 */ /* 0x000fe200078e0231 */
[----:B------:R-:W-:Y:S01]  /*7b930*/  IADD3 R52, P0, P3, R22, R26, R23 ;  /* 0x0000001a16347210 */ /* 0x000fe20007b1e017 */
[----:B------:R-:W-:Y:S01]  /*7b940*/  IMAD.WIDE.U32.X R24, R66, R11, R42, P6 ;  /* 0x0000000b42187225 */ /* 0x000fe200030e042a */
[----:B------:R-:W-:Y:S02]  /*7b950*/  SEL R23, RZ, 0x1, P1 ;  /* 0x00000001ff177807 */ /* 0x000fe40000800000 */
[----:B------:R-:W-:Y:S01]  /*7b960*/  SEL R49, RZ, 0x1, P2 ;  /* 0x00000001ff317807 */ /* 0x000fe20001000000 */
[----:B------:R-:W-:Y:S01]  /*7b970*/  IMAD.X R55, R29, 0x1, R40, P4 ;  /* 0x000000011d377824 */ /* 0x000fe200020e0628 */
[----:B------:R-:W-:Y:S01]  /*7b980*/  IADD3 R18, P1, P4, R53, R24, R18 ;  /* 0x0000001835127210 */ /* 0x000fe20007c3e012 */
[----:B------:R-:W-:Y:S01]  /*7b990*/  IMAD.WIDE.U32 R42, R20, R3, RZ ;  /* 0x00000003142a7225 */ /* 0x000fe200078e00ff */
[----:B------:R-:W-:Y:S02]  /*7b9a0*/  IADD3.X R57, PT, PT, R54, R27, RZ, P0, P3 ;  /* 0x0000001b36397210 */ /* 0x000fe400007e64ff */
[----:B------:R-:W-:Y:S01]  /*7b9b0*/  IADD3.X R40, PT, PT, R55, R25, RZ, P1, P4 ;  /* 0x0000001937287210 */ /* 0x000fe20000fe84ff */
[----:B------:R-:W-:Y:S01]  /*7b9c0*/  IMAD.WIDE.U32 R26, R11, R41, RZ ;  /* 0x000000290b1a7225 */ /* 0x000fe200078e00ff */
[----:B------:R-:W-:-:S03]  /*7b9d0*/  IADD3 R49, P1, P3, R49, R30, R23 ;  /* 0x0000001e31317210 */ /* 0x000fc60007b3e017 */
[----:B------:R-:W-:Y:S01]  /*7b9e0*/  IMAD.WIDE.U32 R42, P0, R4, R21, R42 ;  /* 0x00000015042a7225 */ /* 0x000fe2000780002a */
[----:B------:R-:W-:Y:S02]  /*7b9f0*/  IADD3.X R48, PT, PT, RZ, R31, RZ, P1, P3 ;  /* 0x0000001fff307210 */ /* 0x000fe40000fe64ff */
[C---:B------:R-:W-:Y:S01]  /*7ba00*/  IADD3 R49, P1, PT, R52.reuse, R49, RZ ;  /* 0x0000003134317210 */ /* 0x040fe20007f3e0ff */
[----:B------:R-:W-:Y:S01]  /*7ba10*/  IMAD.X R23, RZ, RZ, RZ, P0 ;  /* 0x000000ffff177224 */ /* 0x000fe200000e06ff */
[----:B------:R-:W-:Y:S01]  /*7ba20*/  ISETP.GE.U32.AND P0, PT, R52, R22, PT ;  /* 0x000000163400720c */ /* 0x000fe20003f06070 */
[----:B------:R-:W-:-:S03]  /*7ba30*/  IMAD.WIDE.U32 R44, R21, R3, RZ ;  /* 0x00000003152c7225 */ /* 0x000fc600078e00ff */
[C---:B------:R-:W-:Y:S01]  /*7ba40*/  ISETP.GE.U32.AND.EX P0, PT, R57.reuse, R54, PT, P0 ;  /* 0x000000363900720c */ /* 0x040fe20003f06100 */
[----:B------:R-:W-:Y:S01]  /*7ba50*/  IMAD.X R48, R57, 0x1, R48, P1 ;  /* 0x0000000139307824 */ /* 0x000fe200008e0630 */
[----:B------:R-:W-:Y:S01]  /*7ba60*/  ISETP.GE.U32.AND P1, PT, R49, R52, PT ;  /* 0x000000343100720c */ /* 0x000fe20003f26070 */
[----:B------:R-:W-:Y:S01]  /*7ba70*/  IMAD.WIDE.U32 R46, R19, R41, RZ ;  /* 0x00000029132e7225 */ /* 0x000fe200078e00ff */
[----:B------:R-:W-:Y:S02]  /*7ba80*/  IADD3 RZ, P6, PT, R45, R42, RZ ;  /* 0x0000002a2dff7210 */ /* 0x000fe40007fde0ff */
[----:B------:R-:W-:Y:S01]  /*7ba90*/  ISETP.GE.U32.AND.EX P1, PT, R48, R57, PT, P1 ;  /* 0x000000393000720c */ /* 0x000fe20003f26110 */
[----:B------:R-:W-:-:S04]  /*7baa0*/  IMAD.WIDE.U32 R26, P4, R8, R19, R26 ;  /* 0x00000013081a7225 */ /* 0x000fc8000788001a */
[----:B------:R-:W-:Y:S01]  /*7bab0*/  IMAD.WIDE.U32 R24, R11, R5, RZ ;  /* 0x000000050b187225 */ /* 0x000fe200078e00ff */
[----:B------:R-:W-:Y:S02]  /*7bac0*/  IADD3 RZ, P5, PT, R47, R26, RZ ;  /* 0x0000001a2fff7210 */ /* 0x000fe40007fbe0ff */
[----:B------:R-:W-:Y:S01]  /*7bad0*/  SEL R26, RZ, 0x1, P0 ;  /* 0x00000001ff1a7807 */ /* 0x000fe20000000000 */
[----:B------:R-:W-:Y:S01]  /*7bae0*/  IMAD.WIDE.U32 R30, R11, R3, RZ ;  /* 0x000000030b1e7225 */ /* 0x000fe200078e00ff */
[----:B------:R-:W-:Y:S02]  /*7baf0*/  ISETP.GE.U32.AND P0, PT, R53, R28, PT ;  /* 0x0000001c3500720c */ /* 0x000fe40003f06070 */
[----:B------:R-:W-:Y:S01]  /*7bb00*/  SEL R47, RZ, 0x1, P1 ;  /* 0x00000001ff2f7807 */ /* 0x000fe20000800000 */
[----:B------:R-:W-:Y:S01]  /*7bb10*/  IMAD.MOV.U32 R22, RZ, RZ, R43 ;  /* 0x000000ffff167224 */ /* 0x000fe200078e002b */
[----:B------:R-:W-:Y:S01]  /*7bb20*/  ISETP.GE.U32.AND P1, PT, R18, R53, PT ;  /* 0x000000351200720c */ /* 0x000fe20003f26070 */
[----:B------:R-:W-:Y:S01]  /*7bb30*/  IMAD.WIDE.U32 R50, R19, R5, RZ ;  /* 0x0000000513327225 */ /* 0x000fe200078e00ff */
[----:B------:R-:W-:-:S02]  /*7bb40*/  ISETP.GE.U32.AND.EX P0, PT, R55, R29, PT, P0 ;  /* 0x0000001d3700720c */ /* 0x000fc40003f06100 */
[----:B------:R-:W-:Y:S01]  /*7bb50*/  ISETP.GE.U32.AND.EX P1, PT, R40, R55, PT, P1 ;  /* 0x000000372800720c */ /* 0x000fe20003f26110 */
[----:B------:R-:W-:-:S03]  /*7bb60*/  IMAD.WIDE.U32 R24, P2, R10, R19, R24 ;  /* 0x000000130a187225 */ /* 0x000fc60007840018 */
[----:B------:R-:W-:Y:S01]  /*7bb70*/  SEL R57, RZ, 0x1, P1 ;  /* 0x00000001ff397807 */ /* 0x000fe20000800000 */
[----:B------:R-:W-:Y:S01]  /*7bb80*/  IMAD.WIDE.U32.X R42, R4, R20, R22, P6 ;  /* 0x00000014042a7225 */ /* 0x000fe200030e0416 */
[----:B------:R-:W-:Y:S02]  /*7bb90*/  IADD3 RZ, P3, PT, R51, R24, RZ ;  /* 0x0000001833ff7210 */ /* 0x000fe40007f7e0ff */
[----:B------:R-:W-:Y:S01]  /*7bba0*/  SEL R24, RZ, 0x1, P0 ;  /* 0x00000001ff187807 */ /* 0x000fe20000000000 */
[----:B------:R-:W-:-:S04]  /*7bbb0*/  IMAD.WIDE.U32 R44, R19, R3, RZ ;  /* 0x00000003132c7225 */ /* 0x000fc800078e00ff */
[----:B------:R-:W-:-:S04]  /*7bbc0*/  IMAD.WIDE.U32 R22, P6, R4, R19, R30 ;  /* 0x0000001304167225 */ /* 0x000fc800078c001e */
[----:B------:R-:W-:Y:S01]  /*7bbd0*/  IMAD.X R31, RZ, RZ, RZ, P4 ;  /* 0x000000ffff1f7224 */ /* 0x000fe200020e06ff */
[----:B------:R-:W-:Y:S01]  /*7bbe0*/  IADD3 RZ, P4, PT, R45, R22, RZ ;  /* 0x000000162dff7210 */ /* 0x000fe20007f9e0ff */
[----:B------:R-:W-:Y:S02]  /*7bbf0*/  IMAD.MOV.U32 R30, RZ, RZ, R27 ;  /* 0x000000ffff1e7224 */ /* 0x000fe400078e001b */
[----:B------:R-:W-:Y:S01]  /*7bc00*/  IMAD.X R27, RZ, RZ, RZ, P2 ;  /* 0x000000ffff1b7224 */ /* 0x000fe200010e06ff */
[----:B------:R-:W-:Y:S01]  /*7bc10*/  IADD3 R22, P0, P2, R47, R42, R26 ;  /* 0x0000002a2f167210 */ /* 0x000fe20007a1e01a */
[----:B------:R-:W-:-:S03]  /*7bc20*/  IMAD.WIDE.U32 R28, R6, R14, RZ ;  /* 0x0000000e061c7225 */ /* 0x000fc600078e00ff */
[----:B------:R-:W-:Y:S01]  /*7bc30*/  IADD3.X R42, PT, PT, RZ, R43, RZ, P0, P2 ;  /* 0x0000002bff2a7210 */ /* 0x000fe200007e44ff */
[----:B------:R-:W-:Y:S01]  /*7bc40*/  IMAD.WIDE.U32.X R30, R8, R11, R30, P5 ;  /* 0x0000000b081e7225 */ /* 0x000fe200028e041e */
[----:B------:R-:W-:-:S03]  /*7bc50*/  IADD3 R18, P5, PT, R18, R28, RZ ;  /* 0x0000001c12127210 */ /* 0x000fc60007fbe0ff */
[----:B------:R-:W-:Y:S01]  /*7bc60*/  IMAD R45, R66, R14, RZ ;  /* 0x0000000e422d7224 */ /* 0x000fe200078e02ff */
[----:B------:R-:W-:Y:S01]  /*7bc70*/  IADD3 R57, P0, P2, R57, R30, R24 ;  /* 0x0000001e39397210 */ /* 0x000fe20007a1e018 */
[----:B------:R-:W-:Y:S01]  /*7bc80*/  IMAD R24, R10, R19, RZ ;  /* 0x000000130a187224 */ /* 0x000fe200078e02ff */
[----:B------:R-:W-:Y:S01]  /*7bc90*/  ISETP.GE.U32.AND P1, PT, R18, R28, PT ;  /* 0x0000001c1200720c */ /* 0x000fe20003f26070 */
[----:B------:R-:W-:Y:S01]  /*7bca0*/  IMAD R45, R6, R12, R45 ;  /* 0x0000000c062d7224 */ /* 0x000fe200078e022d */
[----:B------:R-:W-:Y:S01]  /*7bcb0*/  IADD3.X R54, PT, PT, RZ, R31, RZ, P0, P2 ;  /* 0x0000001fff367210 */ /* 0x000fe200007e44ff */
[----:B------:R-:W-:Y:S02]  /*7bcc0*/  IMAD.MOV.U32 R26, RZ, RZ, R25 ;  /* 0x000000ffff1a7224 */ /* 0x000fe400078e0019 */
[----:B------:R-:W-:Y:S02]  /*7bcd0*/  IMAD.IADD R43, R29, 0x1, R45 ;  /* 0x000000011d2b7824 */ /* 0x000fe400078e022d */
[----:B------:R-:W-:-:S04]  /*7bce0*/  IMAD.WIDE.U32 R28, R5, R19, RZ ;  /* 0x00000013051c7225 */ /* 0x000fc800078e00ff */
[----:B------:R-:W-:Y:S02]  /*7bcf0*/  IMAD R25, R5, R11, R24 ;  /* 0x0000000b05197224 */ /* 0x000fe400078e0218 */
[----:B------:R-:W-:-:S04]  /*7bd00*/  IMAD.WIDE.U32 R30, R12, R6, RZ ;  /* 0x000000060c1e7225 */ /* 0x000fc800078e00ff */
[----:B------:R-:W-:-:S04]  /*7bd10*/  IMAD.WIDE.U32 R50, R12, R41, RZ ;  /* 0x000000290c327225 */ /* 0x000fc800078e00ff */
[----:B------:R-:W-:Y:S02]  /*7bd20*/  IMAD.IADD R58, R29, 0x1, R25 ;  /* 0x000000011d3a7824 */ /* 0x000fe400078e0219 */
[----:B------:R-:W-:Y:S01]  /*7bd30*/  IMAD.WIDE.U32.X R24, R10, R11, R26, P3 ;  /* 0x0000000b0a187225 */ /* 0x000fe200018e041a */
[----:B------:R-:W-:-:S03]  /*7bd40*/  IADD3 R56, P3, PT, R49, R28, RZ ;  /* 0x0000001c31387210 */ /* 0x000fc60007f7e0ff */
[----:B------:R-:W-:Y:S02]  /*7bd50*/  IMAD R29, R8, R14, RZ ;  /* 0x0000000e081d7224 */ /* 0x000fe400078e02ff */
[----:B------:R-:W-:-:S04]  /*7bd60*/  IMAD.WIDE.U32 R44, R14, R6, RZ ;  /* 0x000000060e2c7225 */ /* 0x000fc800078e00ff */
[----:B------:R-:W-:-:S04]  /*7bd70*/  IMAD.WIDE.U32 R46, R14, R41, RZ ;  /* 0x000000290e2e7225 */ /* 0x000fc800078e00ff */
[----:B------:R-:W-:-:S04]  /*7bd80*/  IMAD.WIDE.U32 R30, P2, R66, R14, R30 ;  /* 0x0000000e421e7225 */ /* 0x000fc8000784001e */
[----:B------:R-:W-:-:S04]  /*7bd90*/  IMAD.WIDE.U32 R26, P0, R8, R14, R50 ;  /* 0x0000000e081a7225 */ /* 0x000fc80007800032 */
[----:B------:R-:W-:Y:S01]  /*7bda0*/  IMAD.X R40, R43, 0x1, R40, P5 ;  /* 0x000000012b287824 */ /* 0x000fe200028e0628 */
[----:B------:R-:W-:Y:S01]  /*7bdb0*/  IADD3 RZ, P5, PT, R47, R26, RZ ;  /* 0x0000001a2fff7210 */ /* 0x000fe20007fbe0ff */
[----:B------:R-:W-:Y:S02]  /*7bdc0*/  IMAD R61, R41, R12, R29 ;  /* 0x0000000c293d7224 */ /* 0x000fe400078e021d */
[----:B------:R-:W-:Y:S01]  /*7bdd0*/  IMAD.X R59, R58, 0x1, R48, P3 ;  /* 0x000000013a3b7824 */ /* 0x000fe200018e0630 */
[----:B------:R-:W-:Y:S01]  /*7bde0*/  IADD3 RZ, P3, PT, R45, R30, RZ ;  /* 0x0000001e2dff7210 */ /* 0x000fe20007f7e0ff */
[----:B------:R-:W-:Y:S01]  /*7bdf0*/  IMAD.X R29, RZ, RZ, RZ, P6 ;  /* 0x000000ffff1d7224 */ /* 0x000fe200030e06ff */
[----:B------:R-:W-:Y:S01]  /*7be00*/  IADD3 R57, P6, PT, R56, R57, RZ ;  /* 0x0000003938397210 */ /* 0x000fe20007fde0ff */
[----:B------:R-:W-:Y:S01]  /*7be10*/  IMAD.WIDE.U32 R48, R12, R5, RZ ;  /* 0x000000050c307225 */ /* 0x000fe200078e00ff */
[----:B------:R-:W-:-:S03]  /*7be20*/  ISETP.GE.U32.AND.EX P1, PT, R40, R43, PT, P1 ;  /* 0x0000002b2800720c */ /* 0x000fc60003f26110 */
[----:B------:R-:W-:Y:S01]  /*7be30*/  IMAD.WIDE.U32 R46, R41, R14, RZ ;  /* 0x0000000e292e7225 */ /* 0x000fe200078e00ff */
[----:B------:R-:W-:-:S03]  /*7be40*/  SEL R43, RZ, 0x1, P1 ;  /* 0x00000001ff2b7807 */ /* 0x000fc60000800000 */
[----:B------:R-:W-:-:S04]  /*7be50*/  IMAD.WIDE.U32 R44, R12, R3, RZ ;  /* 0x000000030c2c7225 */ /* 0x000fc800078e00ff */
[----:B------:R-:W-:Y:S02]  /*7be60*/  IMAD.X R26, R59, 0x1, R54, P6 ;  /* 0x000000013b1a7824 */ /* 0x000fe400030e0636 */
[----:B------:R-:W-:-:S04]  /*7be70*/  IMAD.WIDE.U32 R52, R14, R5, RZ ;  /* 0x000000050e347225 */ /* 0x000fc800078e00ff */
[----:B------:R-:W-:-:S04]  /*7be80*/  IMAD.WIDE.U32 R48, P1, R10, R14, R48 ;  /* 0x0000000e0a307225 */ /* 0x000fc80007820030 */
[----:B------:R-:W-:Y:S01]  /*7be90*/  IMAD.X R55, RZ, RZ, RZ, P2 ;  /* 0x000000ffff377224 */ /* 0x000fe200010e06ff */
[----:B------:R-:W-:Y:S01]  /*7bea0*/  IADD3 R41, P2, PT, R57, R46, RZ ;  /* 0x0000002e39297210 */ /* 0x000fe20007f5e0ff */
[----:B------:R-:W-:Y:S02]  /*7beb0*/  IMAD.MOV.U32 R54, RZ, RZ, R31 ;  /* 0x000000ffff367224 */ /* 0x000fe400078e001f */
[----:B------:R-:W-:-:S04]  /*7bec0*/  IMAD.WIDE.U32 R50, R14, R3, RZ ;  /* 0x000000030e327225 */ /* 0x000fc800078e00ff */
[----:B------:R-:W-:-:S04]  /*7bed0*/  IMAD.WIDE.U32 R44, P6, R4, R14, R44 ;  /* 0x0000000e042c7225 */ /* 0x000fc800078c002c */
[----:B------:R-:W-:Y:S02]  /*7bee0*/  IMAD.IADD R47, R47, 0x1, R61 ;  /* 0x000000012f2f7824 */ /* 0x000fe400078e023d */
[----:B------:R-:W-:Y:S01]  /*7bef0*/  IMAD.WIDE.U32.X R30, R66, R12, R54, P3 ;  /* 0x0000000c421e7225 */ /* 0x000fe200018e0436 */
[----:B------:R-:W-:-:S03]  /*7bf00*/  IADD3 RZ, P3, PT, R53, R48, RZ ;  /* 0x0000003035ff7210 */ /* 0x000fc60007f7e0ff */
[----:B------:R-:W-:Y:S01]  /*7bf10*/  IMAD.X R48, R47, 0x1, R26, P2 ;  /* 0x000000012f307824 */ /* 0x000fe200010e061a */
[----:B------:R-:W-:Y:S01]  /*7bf20*/  IADD3 RZ, P2, PT, R51, R44, RZ ;  /* 0x0000002c33ff7210 */ /* 0x000fe20007f5e0ff */
[----:B------:R-:W-:Y:S01]  /*7bf30*/  IMAD.X R53, RZ, RZ, RZ, P0 ;  /* 0x000000ffff357224 */ /* 0x000fe200000e06ff */
[----:B------:R-:W-:Y:S01]  /*7bf40*/  ISETP.GE.U32.AND P0, PT, R56, R28, PT ;  /* 0x0000001c3800720c */ /* 0x000fe20003f06070 */
[----:B------:R-:W-:Y:S01]  /*7bf50*/  IMAD.X R51, RZ, RZ, RZ, P1 ;  /* 0x000000ffff337224 */ /* 0x000fe200008e06ff */
[----:B------:R-:W-:Y:S01]  /*7bf60*/  ISETP.GE.U32.AND P1, PT, R57, R56, PT ;  /* 0x000000383900720c */ /* 0x000fe20003f26070 */
[----:B------:R-:W-:Y:S01]  /*7bf70*/  IMAD.MOV.U32 R28, RZ, RZ, R23 ;  /* 0x000000ffff1c7224 */ /* 0x000fe200078e0017 */
[----:B------:R-:W-:Y:S01]  /*7bf80*/  ISETP.GE.U32.AND.EX P0, PT, R59, R58, PT, P0 ;  /* 0x0000003a3b00720c */ /* 0x000fe20003f06100 */
[----:B------:R-:W-:Y:S01]  /*7bf90*/  IMAD.MOV.U32 R52, RZ, RZ, R27 ;  /* 0x000000ffff347224 */ /* 0x000fe200078e001b */
[----:B------:R-:W-:Y:S01]  /*7bfa0*/  ISETP.GE.U32.AND.EX P1, PT, R26, R59, PT, P1 ;  /* 0x0000003b1a00720c */ /* 0x000fe20003f26110 */
[----:B------:R-:W-:Y:S01]  /*7bfb0*/  IMAD.MOV.U32 R50, RZ, RZ, R49 ;  /* 0x000000ffff327224 */ /* 0x000fe200078e0031 */
[----:B------:R-:W-:Y:S01]  /*7bfc0*/  SEL R49, RZ, 0x1, P0 ;  /* 0x00000001ff317807 */ /* 0x000fe20000000000 */
[----:B------:R-:W-:Y:S01]  /*7bfd0*/  IMAD.X R27, RZ, RZ, RZ, P6 ;  /* 0x000000ffff1b7224 */ /* 0x000fe200030e06ff */
[----:B------:R-:W-:Y:S01]  /*7bfe0*/  SEL R23, RZ, 0x1, P1 ;  /* 0x00000001ff177807 */ /* 0x000fe20000800000 */
[----:B------:R-:W-:Y:S01]  /*7bff0*/  IMAD.MOV.U32 R26, RZ, RZ, R45 ;  /* 0x000000ffff1a7224 */ /* 0x000fe200078e002d */
[C---:B------:R-:W-:Y:S01]  /*7c000*/  ISETP.GE.U32.AND P0, PT, R41.reuse, R46, PT ;  /* 0x0000002e2900720c */ /* 0x040fe20003f06070 */
[----:B------:R-:W-:Y:S01]  /*7c010*/  IMAD.WIDE.U32.X R44, R8, R12, R52, P5 ;  /* 0x0000000c082c7225 */ /* 0x000fe200028e0434 */
[----:B------:R-:W-:-:S02]  /*7c020*/  IADD3 R43, P1, P6, R41, R30, R43 ;  /* 0x0000001e292b7210 */ /* 0x000fc40007e3e02b */
[----:B------:R-:W-:Y:S01]  /*7c030*/  ISETP.GE.U32.AND.EX P0, PT, R48, R47, PT, P0 ;  /* 0x0000002f3000720c */ /* 0x000fe20003f06100 */
[----:B------:R-:W-:Y:S01]  /*7c040*/  IMAD R8, R4, R19, RZ ;  /* 0x0000001304087224 */ /* 0x000fe200078e02ff */
[----:B------:R-:W-:Y:S01]  /*7c050*/  IADD3.X R53, PT, PT, R48, R31, RZ, P1, P6 ;  /* 0x0000001f30357210 */ /* 0x000fe20000fec4ff */
[----:B------:R-:W-:Y:S01]  /*7c060*/  IMAD.WIDE.U32 R46, R3, R19, RZ ;  /* 0x00000013032e7225 */ /* 0x000fe200078e00ff */
[----:B------:R-:W-:Y:S02]  /*7c070*/  ISETP.GE.U32.AND P1, PT, R43, R41, PT ;  /* 0x000000292b00720c */ /* 0x000fe40003f26070 */
[----:B------:R-:W-:Y:S01]  /*7c080*/  IADD3 R41, P5, P6, R23, R24, R49 ;  /* 0x0000001817297210 */ /* 0x000fe20007ebe031 */
[----:B------:R-:W-:Y:S01]  /*7c090*/  IMAD R49, R3, R11, R8 ;  /* 0x0000000b03317224 */ /* 0x000fe200078e0208 */
[----:B------:R-:W-:Y:S01]  /*7c0a0*/  ISETP.GE.U32.AND.EX P1, PT, R53, R48, PT, P1 ;  /* 0x000000303500720c */ /* 0x000fe20003f26110 */
[----:B------:R-:W-:Y:S01]  /*7c0b0*/  IMAD.WIDE.U32.X R30, R10, R12, R50, P3 ;  /* 0x0000000c0a1e7225 */ /* 0x000fe200018e0432 */
[----:B------:R-:W-:-:S02]  /*7c0c0*/  IADD3 R48, P3, PT, R22, R46, RZ ;  /* 0x0000002e16307210 */ /* 0x000fc40007f7e0ff */
[----:B------:R-:W-:Y:S01]  /*7c0d0*/  SEL R8, RZ, 0x1, P0 ;  /* 0x00000001ff087807 */ /* 0x000fe20000000000 */
[----:B------:R-:W-:Y:S01]  /*7c0e0*/  IMAD.IADD R49, R47, 0x1, R49 ;  /* 0x000000012f317824 */ /* 0x000fe200078e0231 */
[----:B------:R-:W-:Y:S01]  /*7c0f0*/  SEL R23, RZ, 0x1, P1 ;  /* 0x00000001ff177807 */ /* 0x000fe20000800000 */
[----:B------:R-:W-:Y:S01]  /*7c100*/  IMAD R22, R10, R14, RZ ;  /* 0x0000000e0a167224 */ /* 0x000fe200078e02ff */
[C---:B------:R-:W-:Y:S01]  /*7c110*/  ISETP.GE.U32.AND P0, PT, R48.reuse, R46, PT ;  /* 0x0000002e3000720c */ /* 0x040fe20003f06070 */
[----:B------:R-:W-:Y:S01]  /*7c120*/  IMAD.X R47, R49, 0x1, R42, P3 ;  /* 0x00000001312f7824 */ /* 0x000fe200018e062a */
[----:B------:R-:W-:Y:S01]  /*7c130*/  IADD3.X R46, PT, PT, RZ, R25, RZ, P5, P6 ;  /* 0x00000019ff2e7210 */ /* 0x000fe20002fec4ff */
[----:B------:R-:W-:Y:S01]  /*7c140*/  IMAD.WIDE.U32 R24, R53, 0x3d1, RZ ;  /* 0x000003d135187825 */ /* 0x000fe200078e00ff */
[----:B------:R-:W-:Y:S02]  /*7c150*/  IADD3 R41, P3, PT, R48, R41, RZ ;  /* 0x0000002930297210 */ /* 0x000fe40007f7e0ff */
[----:B------:R-:W-:Y:S01]  /*7c160*/  IADD3 R10, P5, P1, R23, R44, R8 ;  /* 0x0000002c170a7210 */ /* 0x000fe200079be008 */
[----:B------:R-:W-:Y:S01]  /*7c170*/  IMAD R51, R5, R12, R22 ;  /* 0x0000000c05337224 */ /* 0x000fe200078e0216 */
[----:B------:R-:W-:Y:S01]  /*7c180*/  ISETP.GE.U32.AND.EX P0, PT, R47, R49, PT, P0 ;  /* 0x000000312f00720c */ /* 0x000fe20003f06100 */
[----:B------:R-:W-:Y:S01]  /*7c190*/  IMAD.WIDE.U32 R22, R5, R14, RZ ;  /* 0x0000000e05167225 */ /* 0x000fe200078e00ff */
[----:B------:R-:W-:-:S02]  /*7c1a0*/  ISETP.GE.U32.AND P6, PT, R41, R48, PT ;  /* 0x000000302900720c */ /* 0x000fc40003fc6070 */
[----:B------:R-:W-:Y:S01]  /*7c1b0*/  IADD3.X R49, PT, PT, RZ, R45, RZ, P5, P1 ;  /* 0x0000002dff317210 */ /* 0x000fe20002fe24ff */
[----:B------:R-:W-:Y:S01]  /*7c1c0*/  IMAD.X R8, R47, 0x1, R46, P3 ;  /* 0x000000012f087824 */ /* 0x000fe200018e062e */
[----:B------:R-:W-:Y:S01]  /*7c1d0*/  IADD3 R5, P5, PT, R41, R22, RZ ;  /* 0x0000001629057210 */ /* 0x000fe20007fbe0ff */
[----:B------:R-:W-:-:S03]  /*7c1e0*/  IMAD.WIDE.U32 R24, P3, R43, 0x1, R24 ;  /* 0x000000012b187825 */ /* 0x000fc60007860018 */
[----:B------:R-:W-:Y:S01]  /*7c1f0*/  ISETP.GE.U32.AND.EX P6, PT, R8, R47, PT, P6 ;  /* 0x0000002f0800720c */ /* 0x000fe20003fc6160 */
[----:B------:R-:W-:Y:S01]  /*7c200*/  IMAD.IADD R41, R23, 0x1, R51 ;  /* 0x0000000117297824 */ /* 0x000fe200078e0233 */
[----:B------:R-:W-:Y:S01]  /*7c210*/  ISETP.GE.U32.AND P1, PT, R5, R22, PT ;  /* 0x000000160500720c */ /* 0x000fe20003f26070 */
[----:B------:R-:W-:Y:S01]  /*7c220*/  IMAD.WIDE.U32 R44, R43, 0x3d1, RZ ;  /* 0x000003d12b2c7825 */ /* 0x000fe200078e00ff */
[----:B------:R-:W-:-:S03]  /*7c230*/  SEL R51, RZ, 0x1, P6 ;  /* 0x00000001ff337807 */ /* 0x000fc60003000000 */
[----:B------:R-:W-:Y:S01]  /*7c240*/  IMAD.X R23, RZ, RZ, RZ, P3 ;  /* 0x000000ffff177224 */ /* 0x000fe200018e06ff */
[----:B------:R-:W-:Y:S01]  /*7c250*/  IADD3 R47, P3, PT, R5, R10, RZ ;  /* 0x0000000a052f7210 */ /* 0x000fe20007f7e0ff */
[----:B------:R-:W-:Y:S02]  /*7c260*/  IMAD.X R8, R41, 0x1, R8, P5 ;  /* 0x0000000129087824 */ /* 0x000fe400028e0608 */
[----:B------:R-:W-:Y:S01]  /*7c270*/  IMAD.WIDE.U32.X R42, R4, R11, R28, P4 ;  /* 0x0000000b042a7225 */ /* 0x000fe200020e041c */
[----:B------:R-:W-:Y:S02]  /*7c280*/  IADD3 R29, P4, PT, R45, R24, RZ ;  /* 0x000000182d1d7210 */ /* 0x000fe40007f9e0ff */
[----:B------:R-:W-:Y:S01]  /*7c290*/  ISETP.GE.U32.AND P5, PT, R47, R5, PT ;  /* 0x000000052f00720c */ /* 0x000fe20003fa6070 */
[----:B------:R-:W-:Y:S01]  /*7c2a0*/  IMAD.MOV.U32 R22, RZ, RZ, R25 ;  /* 0x000000ffff167224 */ /* 0x000fe200078e0019 */
[----:B------:R-:W-:Y:S01]  /*7c2b0*/  SEL R5, RZ, 0x1, P0 ;  /* 0x00000001ff057807 */ /* 0x000fe20000000000 */
[----:B------:R-:W-:Y:S01]  /*7c2c0*/  IMAD.MOV.U32 R28, RZ, RZ, R44 ;  /* 0x000000ffff1c7224 */ /* 0x000fe200078e002c */
[----:B------:R-:W-:Y:S01]  /*7c2d0*/  ISETP.GE.U32.AND.EX P1, PT, R8, R41, PT, P1 ;  /* 0x000000290800720c */ /* 0x000fe20003f26110 */
[----:B------:R-:W-:-:S02]  /*7c2e0*/  IMAD R41, R66, R17, RZ ;  /* 0x0000001142297224 */ /* 0x000fc400078e02ff */
[----:B------:R-:W-:Y:S02]  /*7c2f0*/  IMAD.X R49, R8, 0x1, R49, P3 ;  /* 0x0000000108317824 */ /* 0x000fe400018e0631 */
[----:B------:R-:W-:Y:S01]  /*7c300*/  IMAD.WIDE.U32.X R24, R53, 0x1, R22, P4 ;  /* 0x0000000135187825 */ /* 0x000fe200020e0416 */
[----:B------:R-:W-:Y:S02]  /*7c310*/  IADD3 R51, P4, P0, R51, R42, R5 ;  /* 0x0000002a33337210 */ /* 0x000fe4000789e005 */
[----:B------:R-:W-:Y:S01]  /*7c320*/  ISETP.GE.U32.AND.EX P5, PT, R49, R8, PT, P5 ;  /* 0x000000083100720c */ /* 0x000fe20003fa6150 */
[----:B------:R-:W-:Y:S01]  /*7c330*/  IMAD.WIDE.U32.X R26, R4, R12, R26, P2 ;  /* 0x0000000c041a7225 */ /* 0x000fe200010e041a */
[----:B------:R-:W-:-:S03]  /*7c340*/  SEL R8, RZ, 0x1, P1 ;  /* 0x00000001ff087807 */ /* 0x000fc60000800000 */
[----:B------:R-:W-:Y:S01]  /*7c350*/  IMAD.WIDE.U32 R22, R6, R17, R28 ;  /* 0x0000001106167225 */ /* 0x000fe200078e001c */
[----:B------:R-:W-:-:S03]  /*7c360*/  IADD3.X R28, PT, PT, RZ, R43, RZ, P4, P0 ;  /* 0x0000002bff1c7210 */ /* 0x000fc600027e04ff */
[----:B------:R-:W-:Y:S01]  /*7c370*/  IMAD R4, R4, R14, RZ ;  /* 0x0000000e04047224 */ /* 0x000fe200078e02ff */
[----:B------:R-:W-:Y:S01]  /*7c380*/  ISETP.GE.U32.AND P2, PT, R22, R44, PT ;  /* 0x0000002c1600720c */ /* 0x000fe20003f46070 */
[----:B------:R-:W-:Y:S02]  /*7c390*/  IMAD R41, R6, R16, R41 ;  /* 0x0000001006297224 */ /* 0x000fe400078e0229 */
[C---:B------:R-:W-:Y:S02]  /*7c3a0*/  IMAD R53, R3.reuse, R12, R4 ;  /* 0x0000000c03357224 */ /* 0x040fe400078e0204 */
[----:B------:R-:W-:-:S04]  /*7c3b0*/  IMAD.WIDE.U32 R42, R3, R14, RZ ;  /* 0x0000000e032a7225 */ /* 0x000fc800078e00ff */
[----:B------:R-:W-:Y:S01]  /*7c3c0*/  IMAD.WIDE.U32 R4, R49, 0x3d1, RZ ;  /* 0x000003d131047825 */ /* 0x000fe200078e00ff */
[----:B------:R-:W-:-:S03]  /*7c3d0*/  IADD3 R6, P3, PT, R51, R42, RZ ;  /* 0x0000002a33067210 */ /* 0x000fc60007f7e0ff */
[----:B------:R-:W-:Y:S01]  /*7c3e0*/  IMAD.IADD R3, R23, 0x1, R41 ;  /* 0x0000000117037824 */ /* 0x000fe200078e0229 */
[----:B------:R-:W-:Y:S01]  /*7c3f0*/  SEL R41, RZ, 0x1, P5 ;  /* 0x00000001ff297807 */ /* 0x000fe20002800000 */
[----:B------:R-:W-:Y:S01]  /*7c400*/  IMAD.WIDE.U32 R44, R47, 0x3d1, RZ ;  /* 0x000003d12f2c7825 */ /* 0x000fe200078e00ff */
[C---:B------:R-:W-:Y:S02]  /*7c410*/  ISETP.GE.U32.AND P1, PT, R6.reuse, R42, PT ;  /* 0x0000002a0600720c */ /* 0x040fe40003f26070 */
        /* <DEDUP_REMOVED lines=115> */
.L_x_416:
        /* <DEDUP_REMOVED lines=12> */
.L_x_417:
        /* <DEDUP_REMOVED lines=12> */
.L_x_418:
[----:B------:R-:W2:Y:S04]  /*7ccd0*/  LDL.128 R24, [R2] ;  /* 0x0000000002187983 */ /* 0x000ea80000100c00 */
        /* <DEDUP_REMOVED lines=15> */
[----:B------:R-:W-:Y:S01]  /*7cdd0*/  IMAD R18, R16, R26, RZ ;  /* 0x0000001a10127224 */ /* 0x000fe200078e02ff */
[----:B------:R-:W-:Y:S01]  /*7cde0*/  IADD3 RZ, P2, PT, R45, R46, RZ ;  /* 0x0000002e2dff7210 */ /* 0x000fe20007f5e0ff */
[----:B------:R-:W-:Y:S02]  /*7cdf0*/  IMAD.IADD R41, R41, 0x1, R15 ;  /* 0x0000000129297824 */ /* 0x000fe400078e020f */
[----:B------:R-:W-:-:S04]  /*7ce00*/  IMAD.WIDE.U32 R44, R17, R26, RZ ;  /* 0x0000001a112c7225 */ /* 0x000fc800078e00ff */
[----:B------:R-:W-:Y:S01]  /*7ce10*/  IMAD.X R43, RZ, RZ, RZ, P1 ;  /* 0x000000ffff2b7224 */ /* 0x000fe200008e06ff */
[----:B------:R-:W-:Y:S01]  /*7ce20*/  ISETP.GE.U32.AND P1, PT, R13, R40, PT ;  /* 0x000000280d00720c */ /* 0x000fe20003f26070 */
[----:B------:R-:W-:Y:S02]  /*7ce30*/  IMAD.X R15, R41, 0x1, R23, P0 ;  /* 0x00000001290f7824 */ /* 0x000fe400000e0617 */
[----:B------:R-:W-:Y:S02]  /*7ce40*/  IMAD.MOV.U32 R42, RZ, RZ, R47 ;  /* 0x000000ffff2a7224 */ /* 0x000fe400078e002f */
[----:B------:R-:W-:Y:S01]  /*7ce50*/  IMAD.WIDE.U32 R22, R27, R17, RZ ;  /* 0x000000111b167225 */ /* 0x000fe200078e00ff */
[----:B------:R-:W-:-:S03]  /*7ce60*/  ISETP.GE.U32.AND.EX P1, PT, R15, R41, PT, P1 ;  /* 0x000000290f00720c */ /* 0x000fc60003f26110 */
[----:B------:R-:W-:Y:S01]  /*7ce70*/  IMAD R47, R27, R17, R18 ;  /* 0x000000111b2f7224 */ /* 0x000fe200078e0212 */
[----:B------:R-:W-:Y:S01]  /*7ce80*/  IADD3 R18, P4, PT, R13, R44, RZ ;  /* 0x0000002c0d127210 */ /* 0x000fe20007f9e0ff */
[----:B------:R-:W-:Y:S02]  /*7ce90*/  IMAD R13, R11, R24, RZ ;  /* 0x000000180b0d7224 */ /* 0x000fe400078e02ff */
[----:B------:R-:W-:Y:S01]  /*7cea0*/  IMAD.IADD R48, R45, 0x1, R47 ;  /* 0x000000012d307824 */ /* 0x000fe200078e022f */
[----:B------:R-:W-:Y:S01]  /*7ceb0*/  ISETP.GE.U32.AND P0, PT, R18, R44, PT ;  /* 0x0000002c1200720c */ /* 0x000fe20003f06070 */
[----:B------:R-:W-:-:S04]  /*7cec0*/  IMAD.WIDE.U32 R46, P3, R26, R16, R22 ;  /* 0x000000101a2e7225 */ /* 0x000fc80007860016 */
[----:B------:R-:W-:-:S04]  /*7ced0*/  IMAD.WIDE.U32 R44, R19, R24, RZ ;  /* 0x00000018132c7225 */ /* 0x000fc800078e00ff */
[C---:B------:R-:W-:Y:S02]  /*7cee0*/  IMAD R13, R25.reuse, R19, R13 ;  /* 0x00000013190d7224 */ /* 0x040fe400078e020d */
[----:B------:R-:W-:Y:S01]  /*7cef0*/  IMAD.WIDE.U32.X R22, R25, R20, R42, P2 ;  /* 0x0000001419167225 */ /* 0x000fe200010e042a */
[----:B------:R-:W-:-:S03]  /*7cf00*/  SEL R43, RZ, 0x1, P1 ;  /* 0x00000001ff2b7807 */ /* 0x000fc60000800000 */
[----:B------:R-:W-:-:S04]  /*7cf10*/  IMAD.WIDE.U32 R40, R26, R17, RZ ;  /* 0x000000111a287225 */ /* 0x000fc800078e00ff */
[----:B------:R-:W-:Y:S01]  /*7cf20*/  IMAD.IADD R13, R45, 0x1, R13 ;  /* 0x000000012d0d7824 */ /* 0x000fe200078e020d */
[----:B------:R-:W-:Y:S01]  /*7cf30*/  IADD3 R45, P1, P2, R44, R22, R43 ;  /* 0x000000162c2d7210 */ /* 0x000fe20007a3e02b */
[----:B------:R-:W-:Y:S01]  /*7cf40*/  IMAD.X R55, RZ, RZ, RZ, P3 ;  /* 0x000000ffff377224 */ /* 0x000fe200018e06ff */
[----:B------:R-:W-:Y:S01]  /*7cf50*/  IADD3 RZ, P3, PT, R41, R46, RZ ;  /* 0x0000002e29ff7210 */ /* 0x000fe20007f7e0ff */
[----:B------:R-:W-:Y:S01]  /*7cf60*/  IMAD.X R15, R48, 0x1, R15, P4 ;  /* 0x00000001300f7824 */ /* 0x000fe200020e060f */
[----:B------:R-:W-:Y:S01]  /*7cf70*/  IADD3.X R60, PT, PT, R13, R23, RZ, P1, P2 ;  /* 0x000000170d3c7210 */ /* 0x000fe20000fe44ff */
[----:B------:R-:W-:Y:S02]  /*7cf80*/  IMAD R56, R20, R26, RZ ;  /* 0x0000001a14387224 */ /* 0x000fe400078e02ff */
[----:B------:R-:W-:Y:S01]  /*7cf90*/  IMAD.WIDE.U32 R40, R25, R19, RZ ;  /* 0x0000001319287225 */ /* 0x000fe200078e00ff */
[----:B------:R-:W-:-:S03]  /*7cfa0*/  ISETP.GE.U32.AND.EX P0, PT, R15, R48, PT, P0 ;  /* 0x000000300f00720c */ /* 0x000fc60003f06100 */
[----:B------:R-:W-:-:S04]  /*7cfb0*/  IMAD.WIDE.U32 R22, R21, R26, RZ ;  /* 0x0000001a15167225 */ /* 0x000fc800078e00ff */
[----:B------:R-:W-:Y:S01]  /*7cfc0*/  IMAD.WIDE.U32 R42, R27, R21, RZ ;  /* 0x000000151b2a7225 */ /* 0x000fe200078e00ff */
[----:B------:R-:W-:-:S03]  /*7cfd0*/  IADD3 R59, P4, PT, R45, R22, RZ ;  /* 0x000000162d3b7210 */ /* 0x000fc60007f9e0ff */
[----:B------:R-:W-:Y:S02]  /*7cfe0*/  IMAD R61, R27, R21, R56 ;  /* 0x000000151b3d7224 */ /* 0x000fe400078e0238 */
[----:B------:R-:W-:Y:S02]  /*7cff0*/  IMAD.MOV.U32 R54, RZ, RZ, R47 ;  /* 0x000000ffff367224 */ /* 0x000fe400078e002f */
[----:B------:R-:W-:-:S04]  /*7d000*/  IMAD.WIDE.U32 R52, R24, R19, RZ ;  /* 0x0000001318347225 */ /* 0x000fc800078e00ff */
[----:B------:R-:W-:Y:S01]  /*7d010*/  IMAD.WIDE.U32 R46, R26, R19, RZ ;  /* 0x000000131a2e7225 */ /* 0x000fe200078e00ff */
[----:B------:R-:W-:-:S03]  /*7d020*/  SEL R46, RZ, 0x1, P0 ;  /* 0x00000001ff2e7807 */ /* 0x000fc60000000000 */
[----:B------:R-:W-:-:S04]  /*7d030*/  IMAD.WIDE.U32 R40, P1, R24, R11, R40 ;  /* 0x0000000b18287225 */ /* 0x000fc80007820028 */
[----:B------:R-:W-:Y:S02]  /*7d040*/  IMAD.IADD R61, R23, 0x1, R61 ;  /* 0x00000001173d7824 */ /* 0x000fe400078e023d */
[----:B------:R-:W-:-:S04]  /*7d050*/  IMAD.WIDE.U32.X R54, R27, R16, R54, P3 ;  /* 0x000000101b367225 */ /* 0x000fc800018e0436 */
[----:B------:R-:W-:Y:S01]  /*7d060*/  IMAD.WIDE.U32 R42, P0, R26, R20, R42 ;  /* 0x000000141a2a7225 */ /* 0x000fe2000780002a */
[----:B------:R-:W-:-:S03]  /*7d070*/  IADD3 R46, P2, P5, R59, R54, R46 ;  /* 0x000000363b2e7210 */ /* 0x000fc60007d5e02e */
[----:B------:R-:W-:-:S04]  /*7d080*/  IMAD.WIDE.U32 R50, R27, R19, RZ ;  /* 0x000000131b327225 */ /* 0x000fc800078e00ff */
[----:B------:R-:W-:Y:S01]  /*7d090*/  IMAD.X R58, R61, 0x1, R60, P4 ;  /* 0x000000013d3a7824 */ /* 0x000fe200020e063c */
[----:B------:R-:W-:Y:S01]  /*7d0a0*/  IADD3 RZ, P4, PT, R53, R40, RZ ;  /* 0x0000002835ff7210 */ /* 0x000fe20007f9e0ff */
[----:B------:R-:W-:-:S03]  /*7d0b0*/  IMAD.WIDE.U32 R48, R26, R21, RZ ;  /* 0x000000151a307225 */ /* 0x000fc600078e00ff */
[----:B------:R-:W-:Y:S01]  /*7d0c0*/  IADD3.X R23, PT, PT, R58, R55, RZ, P2, P5 ;  /* 0x000000373a177210 */ /* 0x000fe200017ea4ff */
[----:B------:R-:W-:Y:S01]  /*7d0d0*/  IMAD.WIDE.U32 R56, R25, R14, RZ ;  /* 0x0000000e19387225 */ /* 0x000fe200078e00ff */
[----:B------:R-:W-:-:S03]  /*7d0e0*/  IADD3 RZ, P6, PT, R49, R42, RZ ;  /* 0x0000002a31ff7210 */ /* 0x000fc60007fde0ff */
[----:B------:R-:W-:Y:S01]  /*7d0f0*/  IMAD.X R53, RZ, RZ, RZ, P0 ;  /* 0x000000ffff357224 */ /* 0x000fe200000e06ff */
[----:B------:R-:W-:Y:S01]  /*7d100*/  ISETP.GE.U32.AND P0, PT, R45, R44, PT ;  /* 0x0000002c2d00720c */ /* 0x000fe20003f06070 */
[----:B------:R-:W-:-:S03]  /*7d110*/  IMAD.WIDE.U32 R50, P3, R26, R11, R50 ;  /* 0x0000000b1a327225 */ /* 0x000fc60007860032 */
[----:B------:R-:W-:Y:S01]  /*7d120*/  ISETP.GE.U32.AND.EX P0, PT, R60, R13, PT, P0 ;  /* 0x0000000d3c00720c */ /* 0x000fe20003f06100 */
[----:B------:R-:W-:Y:S01]  /*7d130*/  IMAD.WIDE.U32 R48, P5, R24, R12, R56 ;  /* 0x0000000c18307225 */ /* 0x000fe200078a0038 */
[----:B------:R-:W-:Y:S02]  /*7d140*/  IADD3 RZ, P2, PT, R47, R50, RZ ;  /* 0x000000322fff7210 */ /* 0x000fe40007f5e0ff */
[----:B------:R-:W-:Y:S01]  /*7d150*/  SEL R47, RZ, 0x1, P0 ;  /* 0x00000001ff2f7807 */ /* 0x000fe20000000000 */
[----:B------:R-:W-:Y:S01]  /*7d160*/  IMAD.X R57, RZ, RZ, RZ, P1 ;  /* 0x000000ffff397224 */ /* 0x000fe200008e06ff */
[----:B------:R-:W-:Y:S01]  /*7d170*/  ISETP.GE.U32.AND P1, PT, R59, R22, PT ;  /* 0x000000163b00720c */ /* 0x000fe20003f26070 */
[----:B------:R-:W-:Y:S01]  /*7d180*/  IMAD.MOV.U32 R56, RZ, RZ, R41 ;  /* 0x000000ffff387224 */ /* 0x000fe200078e0029 */
[----:B------:R-:W-:Y:S01]  /*7d190*/  ISETP.GE.U32.AND P0, PT, R46, R59, PT ;  /* 0x0000003b2e00720c */ /* 0x000fe20003f06070 */
[----:B------:R-:W-:Y:S01]  /*7d1a0*/  IMAD R13, R12, R24, RZ ;  /* 0x000000180c0d7224 */ /* 0x000fe200078e02ff */
[----:B------:R-:W-:Y:S01]  /*7d1b0*/  ISETP.GE.U32.AND.EX P1, PT, R58, R61, PT, P1 ;  /* 0x0000003d3a00720c */ /* 0x000fe20003f26110 */
[----:B------:R-:W-:Y:S01]  /*7d1c0*/  IMAD.WIDE.U32 R54, R24, R14, RZ ;  /* 0x0000000e18367225 */ /* 0x000fe200078e00ff */
[----:B------:R-:W-:-:S03]  /*7d1d0*/  ISETP.GE.U32.AND.EX P0, PT, R23, R58, PT, P0 ;  /* 0x0000003a1700720c */ /* 0x000fc60003f06100 */
[----:B------:R-:W-:-:S04]  /*7d1e0*/  IMAD.WIDE.U32 R40, R14, R24, RZ ;  /* 0x000000180e287225 */ /* 0x000fc800078e00ff */
[C---:B------:R-:W-:Y:S02]  /*7d1f0*/  IMAD R13, R25.reuse, R14, R13 ;  /* 0x0000000e190d7224 */ /* 0x040fe400078e020d */
[----:B------:R-:W-:-:S04]  /*7d200*/  IMAD.WIDE.U32.X R56, R25, R11, R56, P4 ;  /* 0x0000000b19387225 */ /* 0x000fc800020e0438 */
[----:B------:R-:W-:Y:S02]  /*7d210*/  IMAD.MOV.U32 R52, RZ, RZ, R43 ;  /* 0x000000ffff347224 */ /* 0x000fe400078e002b */
[----:B------:R-:W-:Y:S01]  /*7d220*/  IMAD.X R45, RZ, RZ, RZ, P3 ;  /* 0x000000ffff2d7224 */ /* 0x000fe200018e06ff */
[----:B------:R-:W-:Y:S01]  /*7d230*/  IADD3 RZ, P3, PT, R55, R48, RZ ;  /* 0x0000003037ff7210 */ /* 0x000fe20007f7e0ff */
[----:B------:R-:W-:Y:S01]  /*7d240*/  IMAD R22, R11, R26, RZ ;  /* 0x0000001a0b167224 */ /* 0x000fe200078e02ff */
[----:B------:R-:W-:Y:S01]  /*7d250*/  SEL R48, RZ, 0x1, P1 ;  /* 0x00000001ff307807 */ /* 0x000fe20000800000 */
[----:B------:R-:W-:Y:S01]  /*7d260*/  IMAD.IADD R58, R41, 0x1, R13 ;  /* 0x00000001293a7824 */ /* 0x000fe200078e020d */
[----:B------:R-:W-:Y:S01]  /*7d270*/  IADD3 R47, P1, P4, R40, R56, R47 ;  /* 0x00000038282f7210 */ /* 0x000fe20007c3e02f */
[----:B------:R-:W-:Y:S01]  /*7d280*/  IMAD.MOV.U32 R44, RZ, RZ, R51 ;  /* 0x000000ffff2c7224 */ /* 0x000fe200078e0033 */
[----:B------:R-:W-:Y:S01]  /*7d290*/  SEL R13, RZ, 0x1, P0 ;  /* 0x00000001ff0d7807 */ /* 0x000fe20000000000 */
[----:B------:R-:W-:Y:S01]  /*7d2a0*/  IMAD.WIDE.U32.X R52, R27, R20, R52, P6 ;  /* 0x000000141b347225 */ /* 0x000fe200030e0434 */
[----:B------:R-:W-:-:S03]  /*7d2b0*/  IADD3.X R57, PT, PT, R58, R57, RZ, P1, P4 ;  /* 0x000000393a397210 */ /* 0x000fc60000fe84ff */
[----:B------:R-:W-:Y:S01]  /*7d2c0*/  IMAD.WIDE.U32 R50, R19, R26, RZ ;  /* 0x0000001a13327225 */ /* 0x000fe200078e00ff */
[----:B------:R-:W-:-:S03]  /*7d2d0*/  IADD3 R48, P0, P1, R13, R52, R48 ;  /* 0x000000340d307210 */ /* 0x000fc6000791e030 */
[----:B------:R-:W-:Y:S01]  /*7d2e0*/  IMAD R41, R27, R19, R22 ;  /* 0x000000131b297224 */ /* 0x000fe200078e0216 */
[----:B------:R-:W-:Y:S01]  /*7d2f0*/  IADD3 R13, P4, PT, R47, R50, RZ ;  /* 0x000000322f0d7210 */ /* 0x000fe20007f9e0ff */
[----:B------:R-:W-:Y:S01]  /*7d300*/  IMAD.X R43, RZ, RZ, RZ, P5 ;  /* 0x000000ffff2b7224 */ /* 0x000fe200028e06ff */
[----:B------:R-:W-:Y:S01]  /*7d310*/  IADD3.X R54, PT, PT, RZ, R53, RZ, P0, P1 ;  /* 0x00000035ff367210 */ /* 0x000fe200007e24ff */
[----:B------:R-:W-:Y:S01]  /*7d320*/  IMAD.IADD R22, R51, 0x1, R41 ;  /* 0x0000000133167824 */ /* 0x000fe200078e0229 */
[----:B------:R-:W-:Y:S01]  /*7d330*/  IADD3 R55, P5, PT, R13, R48, RZ ;  /* 0x000000300d377210 */ /* 0x000fe20007fbe0ff */
[----:B------:R-:W-:Y:S01]  /*7d340*/  IMAD.MOV.U32 R42, RZ, RZ, R49 ;  /* 0x000000ffff2a7224 */ /* 0x000fe200078e0031 */
[----:B------:R-:W-:Y:S01]  /*7d350*/  ISETP.GE.U32.AND P1, PT, R47, R40, PT ;  /* 0x000000282f00720c */ /* 0x000fe20003f26070 */
[----:B------:R-:W-:Y:S01]  /*7d360*/  IMAD.X R41, R22, 0x1, R57, P4 ;  /* 0x0000000116297824 */ /* 0x000fe200020e0639 */
[----:B------:R-:W-:Y:S01]  /*7d370*/  ISETP.GE.U32.AND P4, PT, R13, R50, PT ;  /* 0x000000320d00720c */ /* 0x000fe20003f86070 */
[----:B------:R-:W-:Y:S01]  /*7d380*/  IMAD.WIDE.U32.X R42, R25, R12, R42, P3 ;  /* 0x0000000c192a7225 */ /* 0x000fe200018e042a */
[----:B------:R-:W-:-:S02]  /*7d390*/  ISETP.GE.U32.AND P0, PT, R55, R13, PT ;  /* 0x0000000d3700720c */ /* 0x000fc40003f06070 */
[----:B------:R-:W-:Y:S01]  /*7d3a0*/  ISETP.GE.U32.AND.EX P1, PT, R57, R58, PT, P1 ;  /* 0x0000003a3900720c */ /* 0x000fe20003f26110 */
[C---:B------:R-:W-:Y:S01]  /*7d3b0*/  IMAD.X R54, R41.reuse, 0x1, R54, P5 ;  /* 0x0000000129367824 */ /* 0x040fe200028e0636 */
[----:B------:R-:W-:Y:S01]  /*7d3c0*/  ISETP.GE.U32.AND.EX P4, PT, R41, R22, PT, P4 ;  /* 0x000000162900720c */ /* 0x000fe20003f86140 */
[-C--:B------:R-:W-:Y:S01]  /*7d3d0*/  IMAD R13, R12, R26.reuse, RZ ;  /* 0x0000001a0c0d7224 */ /* 0x080fe200078e02ff */
[----:B------:R-:W-:Y:S01]  /*7d3e0*/  SEL R51, RZ, 0x1, P1 ;  /* 0x00000001ff337807 */ /* 0x000fe20000800000 */
[----:B------:R-:W-:Y:S01]  /*7d3f0*/  IMAD.WIDE.U32.X R44, R27, R11, R44, P2 ;  /* 0x0000000b1b2c7225 */ /* 0x000fe200010e042c */
[----:B------:R-:W-:Y:S02]  /*7d400*/  ISETP.GE.U32.AND.EX P0, PT, R54, R41, PT, P0 ;  /* 0x000000293600720c */ /* 0x000fe40003f06100 */
[----:B------:R-:W-:Y:S01]  /*7d410*/  SEL R50, RZ, 0x1, P4 ;  /* 0x00000001ff327807 */ /* 0x000fe20002000000 */
[----:B------:R-:W-:-:S04]  /*7d420*/  IMAD.WIDE.U32 R40, R14, R26, RZ ;  /* 0x0000001a0e287225 */ /* 0x000fc800078e00ff */
[CC--:B------:R-:W-:Y:S01]  /*7d430*/  IMAD R47, R27.reuse, R14.reuse, R13 ;  /* 0x0000000e1b2f7224 */ /* 0x0c0fe200078e020d */
[----:B------:R-:W-:Y:S01]  /*7d440*/  SEL R13, RZ, 0x1, P0 ;  /* 0x00000001ff0d7807 */ /* 0x000fe20000000000 */
[----:B------:R-:W-:Y:S01]  /*7d450*/  IMAD.WIDE.U32 R48, R27, R14, RZ ;  /* 0x0000000e1b307225 */ /* 0x000fe200078e00ff */
[----:B------:R-:W-:Y:S02]  /*7d460*/  IADD3 R22, P2, P3, R40, R42, R51 ;  /* 0x0000002a28167210 */ /* 0x000fe40007b5e033 */
[----:B------:R-:W-:Y:S01]  /*7d470*/  IADD3 R13, P0, P1, R13, R44, R50 ;  /* 0x0000002c0d0d7210 */ /* 0x000fe2000791e032 */
[----:B------:R-:W-:Y:S02]  /*7d480*/  IMAD.IADD R47, R41, 0x1, R47 ;  /* 0x00000001292f7824 */ /* 0x000fe400078e022f */
[----:B---3--:R-:W-:Y:S01]  /*7d490*/  IMAD.WIDE.U32 R52, R29, R21, RZ ;  /* 0x000000151d347225 */ /* 0x008fe200078e00ff */
[----:B------:R-:W-:Y:S02]  /*7d4a0*/  IADD3.X R44, PT, PT, RZ, R45, RZ, P0, P1 ;  /* 0x0000002dff2c7210 */ /* 0x000fe400007e24ff */
[----:B------:R-:W-:Y:S01]  /*7d4b0*/  IADD3.X R41, PT, PT, R47, R43, RZ, P2, P3 ;  /* 0x0000002b2f297210 */ /* 0x000fe200017e64ff */
[----:B------:R-:W-:Y:S01]  /*7d4c0*/  IMAD.WIDE.U32 R48, P2, R26, R12, R48 ;  /* 0x0000000c1a307225 */ /* 0x000fe20007840030 */
[----:B------:R-:W-:-:S02]  /*7d4d0*/  IADD3 R13, P3, PT, R22, R13, RZ ;  /* 0x0000000d160d7210 */ /* 0x000fc40007f7e0ff */
[----:B------:R-:W-:Y:S01]  /*7d4e0*/  ISETP.GE.U32.AND P0, PT, R22, R40, PT ;  /* 0x000000281600720c */ /* 0x000fe20003f06070 */
[----:B------:R-:W-:Y:S01]  /*7d4f0*/  IMAD.WIDE.U32 R42, R26, R14, RZ ;  /* 0x0000000e1a2a7225 */ /* 0x000fe200078e00ff */
[----:B------:R-:W-:Y:S02]  /*7d500*/  ISETP.GE.U32.AND P1, PT, R13, R22, PT ;  /* 0x000000160d00720c */ /* 0x000fe40003f26070 */
[C---:B------:R-:W-:Y:S01]  /*7d510*/  ISETP.GE.U32.AND.EX P0, PT, R41.reuse, R47, PT, P0 ;  /* 0x0000002f2900720c */ /* 0x040fe20003f06100 */
[----:B------:R-:W-:Y:S02]  /*7d520*/  IMAD.X R22, R41, 0x1, R44, P3 ;  /* 0x0000000129167824 */ /* 0x000fe400018e062c */
[----:B------:R-:W-:Y:S01]  /*7d530*/  IMAD.X R69, RZ, RZ, RZ, P2 ;  /* 0x000000ffff457224 */ /* 0x000fe200010e06ff */
[----:B------:R-:W-:Y:S01]  /*7d540*/  IADD3 RZ, P2, PT, R43, R48, RZ ;  /* 0x000000302bff7210 */ /* 0x000fe20007f5e0ff */
[----:B------:R-:W-:Y:S01]  /*7d550*/  IMAD.MOV.U32 R68, RZ, RZ, R49 ;  /* 0x000000ffff447224 */ /* 0x000fe200078e0031 */
[----:B------:R-:W-:Y:S01]  /*7d560*/  ISETP.GE.U32.AND.EX P1, PT, R22, R41, PT, P1 ;  /* 0x000000291600720c */ /* 0x000fe20003f26110 */
[----:B------:R-:W-:Y:S01]  /*7d570*/  IMAD.WIDE.U32 R42, R29, R17, RZ ;  /* 0x000000111d2a7225 */ /* 0x000fe200078e00ff */
[----:B------:R-:W-:-:S03]  /*7d580*/  SEL R26, RZ, 0x1, P0 ;  /* 0x00000001ff1a7807 */ /* 0x000fc60000000000 */
[----:B------:R-:W-:Y:S01]  /*7d590*/  IMAD.WIDE.U32.X R68, R27, R12, R68, P2 ;  /* 0x0000000c1b447225 */ /* 0x000fe200010e0444 */
[----:B------:R-:W-:-:S03]  /*7d5a0*/  SEL R27, RZ, 0x1, P1 ;  /* 0x00000001ff1b7807 */ /* 0x000fc60000800000 */
[----:B------:R-:W-:Y:S01]  /*7d5b0*/  IMAD.WIDE.U32 R44, R17, R28, RZ ;  /* 0x0000001c112c7225 */ /* 0x000fe200078e00ff */
[----:B------:R-:W-:-:S03]  /*7d5c0*/  IADD3 R27, P0, P1, R27, R68, R26 ;  /* 0x000000441b1b7210 */ /* 0x000fc6000791e01a */
[----:B------:R-:W-:Y:S01]  /*7d5d0*/  IMAD R26, R16, R28, RZ ;  /* 0x0000001c101a7224 */ /* 0x000fe200078e02ff */
[----:B------:R-:W-:Y:S01]  /*7d5e0*/  IADD3.X R68, PT, PT, RZ, R69, RZ, P0, P1 ;  /* 0x00000045ff447210 */ /* 0x000fe200007e24ff */
[----:B------:R-:W-:-:S04]  /*7d5f0*/  IMAD.WIDE.U32 R40, R28, R17, RZ ;  /* 0x000000111c287225 */ /* 0x000fc800078e00ff */
[----:B------:R-:W-:Y:S01]  /*7d600*/  IMAD R47, R29, R17, R26 ;  /* 0x000000111d2f7224 */ /* 0x000fe200078e021a */
[----:B------:R-:W-:Y:S01]  /*7d610*/  IADD3 R26, P1, PT, R46, R44, RZ ;  /* 0x0000002c2e1a7210 */ /* 0x000fe20007f3e0ff */
[----:B------:R-:W-:-:S04]  /*7d620*/  IMAD.WIDE.U32 R48, P0, R28, R16, R42 ;  /* 0x000000101c307225 */ /* 0x000fc8000780002a */
[----:B------:R-:W-:Y:S02]  /*7d630*/  IMAD.IADD R40, R45, 0x1, R47 ;  /* 0x000000012d287824 */ /* 0x000fe400078e022f */
[----:B------:R-:W-:-:S04]  /*7d640*/  IMAD.WIDE.U32 R50, R28, R21, RZ ;  /* 0x000000151c327225 */ /* 0x000fc800078e00ff */
[----:B------:R-:W-:-:S04]  /*7d650*/  IMAD.WIDE.U32 R42, P2, R28, R20, R52 ;  /* 0x000000141c2a7225 */ /* 0x000fc80007840034 */
[----:B------:R-:W-:Y:S01]  /*7d660*/  IMAD.X R53, RZ, RZ, RZ, P0 ;  /* 0x000000ffff357224 */ /* 0x000fe200000e06ff */
[----:B------:R-:W-:Y:S01]  /*7d670*/  ISETP.GE.U32.AND P0, PT, R26, R44, PT ;  /* 0x0000002c1a00720c */ /* 0x000fe20003f06070 */
[----:B------:R-:W-:Y:S01]  /*7d680*/  IMAD.X R23, R40, 0x1, R23, P1 ;  /* 0x0000000128177824 */ /* 0x000fe200008e0617 */
[----:B------:R-:W-:Y:S01]  /*7d690*/  IADD3 RZ, P5, PT, R51, R42, RZ ;  /* 0x0000002a33ff7210 */ /* 0x000fe20007fbe0ff */
[----:B------:R-:W-:Y:S01]  /*7d6a0*/  IMAD R42, R20, R28, RZ ;  /* 0x0000001c142a7224 */ /* 0x000fe200078e02ff */
[----:B------:R-:W-:Y:S01]  /*7d6b0*/  IADD3 RZ, P1, PT, R41, R48, RZ ;  /* 0x0000003029ff7210 */ /* 0x000fe20007f3e0ff */
[----:B------:R-:W-:Y:S01]  /*7d6c0*/  IMAD.MOV.U32 R52, RZ, RZ, R49 ;  /* 0x000000ffff347224 */ /* 0x000fe200078e0031 */
[----:B------:R-:W-:Y:S01]  /*7d6d0*/  ISETP.GE.U32.AND.EX P0, PT, R23, R40, PT, P0 ;  /* 0x000000281700720c */ /* 0x000fe20003f06100 */
[----:B------:R-:W-:-:S04]  /*7d6e0*/  IMAD.WIDE.U32 R40, R21, R28, RZ ;  /* 0x0000001c15287225 */ /* 0x000fc800078e00ff */
[----:B------:R-:W-:Y:S01]  /*7d6f0*/  IMAD R69, R29, R21, R42 ;  /* 0x000000151d457224 */ /* 0x000fe200078e022a */
[----:B------:R-:W-:Y:S01]  /*7d700*/  IADD3 R70, P4, PT, R55, R40, RZ ;  /* 0x0000002837467210 */ /* 0x000fe20007f9e0ff */
[----:B------:R-:W-:-:S04]  /*7d710*/  IMAD.WIDE.U32 R62, R31, R17, RZ ;  /* 0x000000111f3e7225 */ /* 0x000fc800078e00ff */
[----:B------:R-:W-:Y:S01]  /*7d720*/  IMAD.IADD R69, R41, 0x1, R69 ;  /* 0x0000000129457824 */ /* 0x000fe200078e0245 */
[----:B------:R-:W-:Y:S01]  /*7d730*/  SEL R41, RZ, 0x1, P0 ;  /* 0x00000001ff297807 */ /* 0x000fe20000000000 */
[----:B------:R-:W-:-:S04]  /*7d740*/  IMAD.WIDE.U32.X R52, R29, R16, R52, P1 ;  /* 0x000000101d347225 */ /* 0x000fc800008e0434 */
[----:B------:R-:W-:Y:S01]  /*7d750*/  IMAD.WIDE.U32 R50, R30, R17, RZ ;  /* 0x000000111e327225 */ /* 0x000fe200078e00ff */
[----:B------:R-:W-:-:S03]  /*7d760*/  IADD3 R72, P0, P6, R70, R52, R41 ;  /* 0x0000003446487210 */ /* 0x000fc60007e1e029 */
[----:B------:R-:W-:-:S04]  /*7d770*/  IMAD.WIDE.U32 R58, R29, R19, RZ ;  /* 0x000000131d3a7225 */ /* 0x000fc800078e00ff */
[----:B------:R-:W-:-:S04]  /*7d780*/  IMAD.WIDE.U32 R62, P3, R30, R16, R62 ;  /* 0x000000101e3e7225 */ /* 0x000fc8000786003e */
[----:B------:R-:W-:-:S04]  /*7d790*/  IMAD.WIDE.U32 R60, R31, R21, RZ ;  /* 0x000000151f3c7225 */ /* 0x000fc800078e00ff */
[----:B------:R-:W-:Y:S02]  /*7d7a0*/  IMAD.X R71, R69, 0x1, R54, P4 ;  /* 0x0000000145477824 */ /* 0x000fe400020e0636 */
[----:B------:R-:W-:-:S04]  /*7d7b0*/  IMAD.WIDE.U32 R56, R31, R19, RZ ;  /* 0x000000131f387225 */ /* 0x000fc800078e00ff */
[----:B------:R-:W-:Y:S01]  /*7d7c0*/  IMAD.X R45, RZ, RZ, RZ, P2 ;  /* 0x000000ffff2d7224 */ /* 0x000fe200010e06ff */
[----:B------:R-:W-:Y:S01]  /*7d7d0*/  IADD3 RZ, P2, PT, R51, R62, RZ ;  /* 0x0000003e33ff7210 */ /* 0x000fe20007f5e0ff */
[----:B------:R-:W-:Y:S01]  /*7d7e0*/  IMAD.MOV.U32 R44, RZ, RZ, R43 ;  /* 0x000000ffff2c7224 */ /* 0x000fe200078e002b */
[----:B------:R-:W-:Y:S01]  /*7d7f0*/  IADD3.X R62, PT, PT, R71, R53, RZ, P0, P6 ;  /* 0x00000035473e7210 */ /* 0x000fe200007ec4ff */
[----:B------:R-:W-:-:S04]  /*7d800*/  IMAD.WIDE.U32 R48, R28, R19, RZ ;  /* 0x000000131c307225 */ /* 0x000fc800078e00ff */
[----:B------:R-:W-:-:S04]  /*7d810*/  IMAD.WIDE.U32 R58, P4, R28, R11, R58 ;  /* 0x0000000b1c3a7225 */ /* 0x000fc8000788003a */
[----:B------:R-:W-:Y:S01]  /*7d820*/  IMAD.WIDE.U32 R46, R30, R21, RZ ;  /* 0x000000151e2e7225 */ /* 0x000fe200078e00ff */
[----:B------:R-:W-:-:S03]  /*7d830*/  IADD3 RZ, P6, PT, R49, R58, RZ ;  /* 0x0000003a31ff7210 */ /* 0x000fc60007fde0ff */
[----:B------:R-:W-:-:S04]  /*7d840*/  IMAD.WIDE.U32 R60, P1, R30, R20, R60 ;  /* 0x000000141e3c7225 */ /* 0x000fc8000782003c */
[----:B------:R-:W-:Y:S01]  /*7d850*/  IMAD.WIDE.U32 R52, R29, R14, RZ ;  /* 0x0000000e1d347225 */ /* 0x000fe200078e00ff */
[----:B------:R-:W-:-:S03]  /*7d860*/  IADD3 RZ, P0, PT, R47, R60, RZ ;  /* 0x0000003c2fff7210 */ /* 0x000fc60007f1e0ff */
[----:B------:R-:W-:-:S04]  /*7d870*/  IMAD.WIDE.U32.X R44, R29, R20, R44, P5 ;  /* 0x000000141d2c7225 */ /* 0x000fc800028e042c */
[----:B------:R-:W-:-:S04]  /*7d880*/  IMAD.WIDE.U32 R66, R30, R19, RZ ;  /* 0x000000131e427225 */ /* 0x000fc800078e00ff */
[----:B------:R-:W-:-:S04]  /*7d890*/  IMAD.WIDE.U32 R50, R31, R14, RZ ;  /* 0x0000000e1f327225 */ /* 0x000fc800078e00ff */
[----:B------:R-:W-:-:S04]  /*7d8a0*/  IMAD.WIDE.U32 R56, P5, R30, R11, R56 ;  /* 0x0000000b1e387225 */ /* 0x000fc800078a0038 */
[----:B------:R-:W-:Y:S02]  /*7d8b0*/  IMAD.X R49, RZ, RZ, RZ, P3 ;  /* 0x000000ffff317224 */ /* 0x000fe400018e06ff */
[----:B------:R-:W-:-:S04]  /*7d8c0*/  IMAD.WIDE.U32 R64, R28, R14, RZ ;  /* 0x0000000e1c407225 */ /* 0x000fc800078e00ff */
[----:B------:R-:W-:-:S04]  /*7d8d0*/  IMAD.WIDE.U32 R52, P3, R28, R12, R52 ;  /* 0x0000000c1c347225 */ /* 0x000fc80007860034 */
[----:B------:R-:W-:Y:S01]  /*7d8e0*/  IMAD.X R47, RZ, RZ, RZ, P4 ;  /* 0x000000ffff2f7224 */ /* 0x000fe200020e06ff */
[----:B------:R-:W-:Y:S01]  /*7d8f0*/  IADD3 RZ, P4, PT, R67, R56, RZ ;  /* 0x0000003843ff7210 */ /* 0x000fe20007f9e0ff */
[----:B------:R-:W-:Y:S02]  /*7d900*/  IMAD.X R43, RZ, RZ, RZ, P1 ;  /* 0x000000ffff2b7224 */ /* 0x000fe400008e06ff */
[----:B------:R-:W-:-:S04]  /*7d910*/  IMAD.WIDE.U32 R54, R30, R14, RZ ;  /* 0x0000000e1e367225 */ /* 0x000fc800078e00ff */
[----:B------:R-:W-:-:S04]  /*7d920*/  IMAD.WIDE.U32 R50, P1, R30, R12, R50 ;  /* 0x0000000c1e327225 */ /* 0x000fc80007820032 */
[----:B------:R-:W-:Y:S01]  /*7d930*/  IMAD.X R67, RZ, RZ, RZ, P5 ;  /* 0x000000ffff437224 */ /* 0x000fe200028e06ff */
[----:B------:R-:W-:Y:S01]  /*7d940*/  IADD3 RZ, P5, PT, R65, R52, RZ ;  /* 0x0000003441ff7210 */ /* 0x000fe20007fbe0ff */
[----:B------:R-:W-:Y:S02]  /*7d950*/  IMAD.MOV.U32 R42, RZ, RZ, R61 ;  /* 0x000000ffff2a7224 */ /* 0x000fe400078e003d */
[----:B------:R-:W-:Y:S02]  /*7d960*/  IMAD.MOV.U32 R46, RZ, RZ, R59 ;  /* 0x000000ffff2e7224 */ /* 0x000fe400078e003b */
[----:B------:R-:W-:Y:S02]  /*7d970*/  IMAD.MOV.U32 R66, RZ, RZ, R57 ;  /* 0x000000ffff427224 */ /* 0x000fe400078e0039 */
[----:B------:R-:W-:Y:S01]  /*7d980*/  IMAD.X R41, RZ, RZ, RZ, P3 ;  /* 0x000000ffff297224 */ /* 0x000fe200018e06ff */
[----:B------:R-:W-:Y:S01]  /*7d990*/  IADD3 RZ, P3, PT, R55, R50, RZ ;  /* 0x0000003237ff7210 */ /* 0x000fe20007f7e0ff */
[----:B------:R-:W-:Y:S01]  /*7d9a0*/  IMAD.WIDE.U32.X R42, R31, R20, R42, P0 ;  /* 0x000000141f2a7225 */ /* 0x000fe200000e042a */
[----:B------:R-:W-:-:S03]  /*7d9b0*/  ISETP.GE.U32.AND P0, PT, R70, R40, PT ;  /* 0x000000284600720c */ /* 0x000fc60003f06070 */
[----:B------:R-:W-:Y:S01]  /*7d9c0*/  IMAD R65, R11, R28, RZ ;  /* 0x0000001c0b417224 */ /* 0x000fe200078e02ff */
[----:B------:R-:W-:Y:S01]  /*7d9d0*/  ISETP.GE.U32.AND.EX P0, PT, R71, R69, PT, P0 ;  /* 0x000000454700720c */ /* 0x000fe20003f06100 */
[----:B------:R-:W-:-:S04]  /*7d9e0*/  IMAD.WIDE.U32.X R46, R29, R11, R46, P6 ;  /* 0x0000000b1d2e7225 */ /* 0x000fc800030e042e */
[----:B------:R-:W-:-:S04]  /*7d9f0*/  IMAD.WIDE.U32.X R66, R31, R11, R66, P4 ;  /* 0x0000000b1f427225 */ /* 0x000fc800020e0442 */
[-C--:B------:R-:W-:Y:S02]  /*7da00*/  IMAD R61, R11, R30.reuse, RZ ;  /* 0x0000001e0b3d7224 */ /* 0x080fe400078e02ff */
[----:B------:R-:W-:Y:S02]  /*7da10*/  IMAD R11, R16, R30, RZ ;  /* 0x0000001e100b7224 */ /* 0x000fe400078e02ff */
[----:B------:R-:W-:Y:S01]  /*7da20*/  IMAD.X R55, RZ, RZ, RZ, P1 ;  /* 0x000000ffff377224 */ /* 0x000fe200008e06ff */
[----:B------:R-:W-:Y:S01]  /*7da30*/  ISETP.GE.U32.AND P1, PT, R72, R70, PT ;  /* 0x000000464800720c */ /* 0x000fe20003f26070 */
[----:B------:R-:W-:Y:S02]  /*7da40*/  IMAD.MOV.U32 R54, RZ, RZ, R51 ;  /* 0x000000ffff367224 */ /* 0x000fe400078e0033 */
[----:B------:R-:W-:Y:S01]  /*7da50*/  IMAD.WIDE.U32 R58, R17, R30, RZ ;  /* 0x0000001e113a7225 */ /* 0x000fe200078e00ff */
[----:B------:R-:W-:-:S03]  /*7da60*/  ISETP.GE.U32.AND.EX P1, PT, R62, R71, PT, P1 ;  /* 0x000000473e00720c */ /* 0x000fc60003f26110 */
[----:B------:R-:W-:Y:S02]  /*7da70*/  IMAD R11, R31, R17, R11 ;  /* 0x000000111f0b7224 */ /* 0x000fe400078e020b */
[----:B------:R-:W-:Y:S02]  /*7da80*/  IMAD.MOV.U32 R40, RZ, RZ, R53 ;  /* 0x000000ffff287224 */ /* 0x000fe400078e0035 */
[-C--:B------:R-:W-:Y:S02]  /*7da90*/  IMAD R69, R12, R30.reuse, RZ ;  /* 0x0000001e0c457224 */ /* 0x080fe400078e02ff */
[----:B------:R-:W-:Y:S02]  /*7daa0*/  IMAD R20, R20, R30, RZ ;  /* 0x0000001e14147224 */ /* 0x000fe400078e02ff */
[----:B------:R-:W-:Y:S02]  /*7dab0*/  IMAD.MOV.U32 R48, RZ, RZ, R63 ;  /* 0x000000ffff307224 */ /* 0x000fe400078e003f */
[----:B------:R-:W-:-:S04]  /*7dac0*/  IMAD.WIDE.U32 R50, R19, R28, RZ ;  /* 0x0000001c13327225 */ /* 0x000fc800078e00ff */
[----:B------:R-:W-:Y:S02]  /*7dad0*/  IMAD R65, R29, R19, R65 ;  /* 0x000000131d417224 */ /* 0x000fe400078e0241 */
[----:B------:R-:W-:-:S04]  /*7dae0*/  IMAD.WIDE.U32.X R54, R31, R12, R54, P3 ;  /* 0x0000000c1f367225 */ /* 0x000fc800018e0436 */
[----:B------:R-:W-:Y:S02]  /*7daf0*/  IMAD R61, R31, R19, R61 ;  /* 0x000000131f3d7224 */ /* 0x000fe400078e023d */
[----:B------:R-:W-:-:S04]  /*7db00*/  IMAD.WIDE.U32 R56, R19, R30, RZ ;  /* 0x0000001e13387225 */ /* 0x000fc800078e00ff */
[----:B------:R-:W-:Y:S01]  /*7db10*/  IMAD.IADD R59, R59, 0x1, R11 ;  /* 0x000000013b3b7824 */ /* 0x000fe200078e020b */
[----:B------:R-:W-:Y:S01]  /*7db20*/  IADD3 R11, P3, PT, R72, R58, RZ ;  /* 0x0000003a480b7210 */ /* 0x000fe20007f7e0ff */
[----:B------:R-:W-:Y:S02]  /*7db30*/  IMAD R63, R12, R28, RZ ;  /* 0x0000001c0c3f7224 */ /* 0x000fe400078e02ff */
[----:B------:R-:W-:Y:S01]  /*7db40*/  IMAD.WIDE.U32.X R40, R29, R12, R40, P5 ;  /* 0x0000000c1d287225 */ /* 0x000fe200028e0428 */
[----:B------:R-:W-:-:S03]  /*7db50*/  SEL R12, RZ, 0x1, P0 ;  /* 0x00000001ff0c7807 */ /* 0x000fc60000000000 */
[C---:B------:R-:W-:Y:S01]  /*7db60*/  IMAD R19, R31.reuse, R14, R69 ;  /* 0x0000000e1f137224 */ /* 0x040fe200078e0245 */
[----:B------:R-:W-:Y:S01]  /*7db70*/  SEL R69, RZ, 0x1, P1 ;  /* 0x00000001ff457807 */ /* 0x000fe20000800000 */
[----:B------:R-:W-:Y:S01]  /*7db80*/  IMAD R71, R31, R21, R20 ;  /* 0x000000151f477224 */ /* 0x000fe200078e0214 */
[----:B------:R-:W-:Y:S01]  /*7db90*/  ISETP.GE.U32.AND P1, PT, R11, R58, PT ;  /* 0x0000003a0b00720c */ /* 0x000fe20003f26070 */
[----:B------:R-:W-:-:S04]  /*7dba0*/  IMAD.WIDE.U32 R52, R21, R30, RZ ;  /* 0x0000001e15347225 */ /* 0x000fc800078e00ff */
[----:B------:R-:W-:-:S04]  /*7dbb0*/  IMAD.WIDE.U32 R20, R14, R30, RZ ;  /* 0x0000001e0e147225 */ /* 0x000fc800078e00ff */
[----:B------:R-:W-:Y:S01]  /*7dbc0*/  IMAD.WIDE.U32.X R30, R31, R16, R48, P2 ;  /* 0x000000101f1e7225 */ /* 0x000fe200010e0430 */
[----:B------:R-:W-:-:S03]  /*7dbd0*/  IADD3 R49, P0, P2, R69, R44, R12 ;  /* 0x0000002c45317210 */ /* 0x000fc60007a1e00c */
[----:B------:R-:W-:Y:S01]  /*7dbe0*/  IMAD.X R62, R59, 0x1, R62, P3 ;  /* 0x000000013b3e7824 */ /* 0x000fe200018e063e */
[----:B------:R-:W-:Y:S01]  /*7dbf0*/  IADD3 R12, P3, PT, R13, R50, RZ ;  /* 0x000000320d0c7210 */ /* 0x000fe20007f7e0ff */
[----:B------:R-:W-:Y:S02]  /*7dc00*/  IMAD R63, R29, R14, R63 ;  /* 0x0000000e1d3f7224 */ /* 0x000fe400078e023f */
[----:B------:R-:W-:Y:S01]  /*7dc10*/  IMAD.IADD R65, R51, 0x1, R65 ;  /* 0x0000000133417824 */ /* 0x000fe200078e0241 */
[----:B------:R-:W-:Y:S01]  /*7dc20*/  ISETP.GE.U32.AND.EX P1, PT, R62, R59, PT, P1 ;  /* 0x0000003b3e00720c */ /* 0x000fe20003f26110 */
[----:B------:R-:W-:Y:S01]  /*7dc30*/  IMAD.WIDE.U32 R28, R14, R28, RZ ;  /* 0x0000001c0e1c7225 */ /* 0x000fe200078e00ff */
[----:B------:R-:W-:Y:S02]  /*7dc40*/  IADD3.X R14, PT, PT, RZ, R45, RZ, P0, P2 ;  /* 0x0000002dff0e7210 */ /* 0x000fe400007e44ff */
[C---:B------:R-:W-:Y:S01]  /*7dc50*/  IADD3 R51, P2, PT, R12.reuse, R49, RZ ;  /* 0x000000310c337210 */ /* 0x040fe20007f5e0ff */
[----:B------:R-:W-:Y:S01]  /*7dc60*/  IMAD.X R59, R65, 0x1, R22, P3 ;  /* 0x00000001413b7824 */ /* 0x000fe200018e0616 */
[----:B------:R-:W-:Y:S01]  /*7dc70*/  SEL R13, RZ, 0x1, P1 ;  /* 0x00000001ff0d7807 */ /* 0x000fe20000800000 */
[----:B------:R-:W-:Y:S01]  /*7dc80*/  IMAD.IADD R45, R53, 0x1, R71 ;  /* 0x00000001352d7824 */ /* 0x000fe200078e0247 */
[----:B------:R-:W-:Y:S01]  /*7dc90*/  IADD3 R49, P4, PT, R51, R52, RZ ;  /* 0x0000003433317210 */ /* 0x000fe20007f9e0ff */
[----:B------:R-:W-:Y:S01]  /*7dca0*/  IMAD.X R14, R59, 0x1, R14, P2 ;  /* 0x000000013b0e7824 */ /* 0x000fe200010e060e */
[----:B------:R-:W-:Y:S01]  /*7dcb0*/  ISETP.GE.U32.AND P0, PT, R12, R50, PT ;  /* 0x000000320c00720c */ /* 0x000fe20003f06070 */
[----:B------:R-:W-:Y:S01]  /*7dcc0*/  IMAD.IADD R63, R29, 0x1, R63 ;  /* 0x000000011d3f7824 */ /* 0x000fe200078e023f */
[----:B------:R-:W-:Y:S01]  /*7dcd0*/  ISETP.GE.U32.AND P3, PT, R51, R12, PT ;  /* 0x0000000c3300720c */ /* 0x000fe20003f66070 */
[----:B------:R-:W-:Y:S01]  /*7dce0*/  IMAD.X R12, R45, 0x1, R14, P4 ;  /* 0x000000012d0c7824 */ /* 0x000fe200020e060e */
[----:B------:R-:W-:Y:S01]  /*7dcf0*/  ISETP.GE.U32.AND P1, PT, R49, R52, PT ;  /* 0x000000343100720c */ /* 0x000fe20003f26070 */
[----:B------:R-:W-:Y:S01]  /*7dd00*/  IMAD.IADD R61, R57, 0x1, R61 ;  /* 0x00000001393d7824 */ /* 0x000fe200078e023d */
[----:B------:R-:W-:Y:S01]  /*7dd10*/  IADD3 R13, P4, P5, R49, R30, R13 ;  /* 0x0000001e310d7210 */ /* 0x000fe20007d9e00d */
[----:B------:R-:W-:Y:S01]  /*7dd20*/  IMAD R16, R16, R24, RZ ;  /* 0x0000001810107224 */ /* 0x000fe200078e02ff */
[----:B------:R-:W-:Y:S01]  /*7dd30*/  ISETP.GE.U32.AND.EX P2, PT, R59, R65, PT, P0 ;  /* 0x000000413b00720c */ /* 0x000fe20003f46100 */
[----:B------:R-:W-:Y:S01]  /*7dd40*/  IMAD.IADD R19, R21, 0x1, R19 ;  /* 0x0000000115137824 */ /* 0x000fe200078e0213 */
[----:B------:R-:W-:-:S02]  /*7dd50*/  ISETP.GE.U32.AND.EX P3, PT, R14, R59, PT, P3 ;  /* 0x0000003b0e00720c */ /* 0x000fc40003f66130 */
[C---:B------:R-:W-:Y:S02]  /*7dd60*/  ISETP.GE.U32.AND.EX P0, PT, R12.reuse, R45, PT, P1 ;  /* 0x0000002d0c00720c */ /* 0x040fe40003f06110 */
[----:B------:R-:W-:Y:S02]  /*7dd70*/  IADD3.X R45, PT, PT, R12, R31, RZ, P4, P5 ;  /* 0x0000001f0c2d7210 */ /* 0x000fe400027ea4ff */
[----:B------:R-:W-:Y:S02]  /*7dd80*/  SEL R14, RZ, 0x1, P2 ;  /* 0x00000001ff0e7807 */ /* 0x000fe40001000000 */
[----:B------:R-:W-:Y:S02]  /*7dd90*/  SEL R31, RZ, 0x1, P3 ;  /* 0x00000001ff1f7807 */ /* 0x000fe40001800000 */
[----:B------:R-:W-:Y:S02]  /*7dda0*/  IADD3 R27, P4, PT, R27, R28, RZ ;  /* 0x0000001c1b1b7210 */ /* 0x000fe40007f9e0ff */
[----:B------:R-:W-:Y:S01]  /*7ddb0*/  IADD3 R14, P2, P5, R31, R46, R14 ;  /* 0x0000002e1f0e7210 */ /* 0x000fe20007d5e00e */
[----:B------:R-:W-:Y:S01]  /*7ddc0*/  IMAD.WIDE.U32 R30, R45, 0x3d1, RZ ;  /* 0x000003d12d1e7825 */ /* 0x000fe200078e00ff */
[----:B------:R-:W-:-:S02]  /*7ddd0*/  ISETP.GE.U32.AND P3, PT, R13, R49, PT ;  /* 0x000000310d00720c */ /* 0x000fc40003f66070 */
[----:B------:R-:W-:Y:S01]  /*7dde0*/  IADD3.X R22, PT, PT, RZ, R47, RZ, P2, P5 ;  /* 0x0000002fff167210 */ /* 0x000fe200017ea4ff */
[----:B------:R-:W-:Y:S01]  /*7ddf0*/  IMAD.X R49, R63, 0x1, R68, P4 ;  /* 0x000000013f317824 */ /* 0x000fe200020e0644 */
[----:B------:R-:W-:Y:S02]  /*7de00*/  IADD3 R29, P4, PT, R27, R14, RZ ;  /* 0x0000000e1b1d7210 */ /* 0x000fe40007f9e0ff */
[----:B------:R-:W-:Y:S02]  /*7de10*/  ISETP.GE.U32.AND.EX P3, PT, R45, R12, PT, P3 ;  /* 0x0000000c2d00720c */ /* 0x000fe40003f66130 */
[----:B------:R-:W-:Y:S01]  /*7de20*/  ISETP.GE.U32.AND P1, PT, R27, R28, PT ;  /* 0x0000001c1b00720c */ /* 0x000fe20003f26070 */
[----:B------:R-:W-:Y:S01]  /*7de30*/  IMAD.X R22, R49, 0x1, R22, P4 ;  /* 0x0000000131167824 */ /* 0x000fe200020e0616 */
[----:B------:R-:W-:Y:S02]  /*7de40*/  ISETP.GE.U32.AND P2, PT, R29, R27, PT ;  /* 0x0000001b1d00720c */ /* 0x000fe40003f46070 */
[----:B------:R-:W-:-:S02]  /*7de50*/  SEL R12, RZ, 0x1, P0 ;  /* 0x00000001ff0c7807 */ /* 0x000fc40000000000 */
[----:B------:R-:W-:Y:S01]  /*7de60*/  SEL R27, RZ, 0x1, P3 ;  /* 0x00000001ff1b7807 */ /* 0x000fe20001800000 */
[----:B------:R-:W-:Y:S01]  /*7de70*/  IMAD.WIDE.U32 R30, P3, R13, 0x1, R30 ;  /* 0x000000010d1e7825 */ /* 0x000fe2000786001e */
[----:B------:R-:W-:Y:S02]  /*7de80*/  IADD3 R14, P4, PT, R29, R56, RZ ;  /* 0x000000381d0e7210 */ /* 0x000fe40007f9e0ff */
[----:B------:R-:W-:Y:S01]  /*7de90*/  IADD3 R27, P5, P6, R27, R42, R12 ;  /* 0x0000002a1b1b7210 */ /* 0x000fe20007ebe00c */
[----:B------:R-:W-:Y:S01]  /*7dea0*/  IMAD.WIDE.U32 R12, R13, 0x3d1, RZ ;  /* 0x000003d10d0c7825 */ /* 0x000fe200078e00ff */
[----:B------:R-:W-:Y:S02]  /*7deb0*/  ISETP.GE.U32.AND.EX P2, PT, R22, R49, PT, P2 ;  /* 0x000000311600720c */ /* 0x000fe40003f46120 */
[----:B------:R-:W-:Y:S01]  /*7dec0*/  IADD3.X R43, PT, PT, RZ, R43, RZ, P5, P6 ;  /* 0x0000002bff2b7210 */ /* 0x000fe20002fec4ff */
[----:B------:R-:W-:Y:S01]  /*7ded0*/  IMAD.X R22, R61, 0x1, R22, P4 ;  /* 0x000000013d167824 */ /* 0x000fe200020e0616 */
[----:B------:R-:W-:Y:S01]  /*7dee0*/  IADD3 R27, P4, PT, R14, R27, RZ ;  /* 0x0000001b0e1b7210 */ /* 0x000fe20007f9e0ff */
[----:B------:R-:W-:Y:S01]  /*7def0*/  IMAD.X R29, RZ, RZ, RZ, P3 ;  /* 0x000000ffff1d7224 */ /* 0x000fe200018e06ff */
[----:B------:R-:W-:Y:S01]  /*7df00*/  ISETP.GE.U32.AND.EX P1, PT, R49, R63, PT, P1 ;  /* 0x0000003f3100720c */ /* 0x000fe20003f26110 */
[-C--:B------:R-:W-:Y:S01]  /*7df10*/  IMAD R49, R25, R17.reuse, R16 ;  /* 0x0000001119317224 */ /* 0x080fe200078e0210 */
[----:B------:R-:W-:Y:S01]  /*7df20*/  IADD3 R13, P3, PT, R13, R30, RZ ;  /* 0x0000001e0d0d7210 */ /* 0x000fe20007f7e0ff */
[----:B------:R-:W-:Y:S01]  /*7df30*/  IMAD.X R43, R22, 0x1, R43, P4 ;  /* 0x00000001162b7824 */ /* 0x000fe200020e062b */
[----:B------:R-:W-:Y:S01]  /*7df40*/  SEL R16, RZ, 0x1, P1 ;  /* 0x00000001ff107807 */ /* 0x000fe20000800000 */
[----:B------:R-:W-:Y:S01]  /*7df50*/  IMAD.MOV.U32 R28, RZ, RZ, R31 ;  /* 0x000000ffff1c7224 */ /* 0x000fe200078e001f */
[----:B------:R-:W-:Y:S01]  /*7df60*/  ISETP.GE.U32.AND P0, PT, R14, R56, PT ;  /* 0x000000380e00720c */ /* 0x000fe20003f06070 */
[----:B------:R-:W-:Y:S01]  /*7df70*/  IMAD.WIDE.U32 R24, R24, R17, R12 ;  /* 0x0000001118187225 */ /* 0x000fe200078e000c */
[----:B------:R-:W-:-:S02]  /*7df80*/  ISETP.GE.U32.AND P1, PT, R27, R14, PT ;  /* 0x0000000e1b00720c */ /* 0x000fc40003f26070 */
[----:B------:R-:W-:Y:S01]  /*7df90*/  SEL R47, RZ, 0x1, P2 ;  /* 0x00000001ff2f7807 */ /* 0x000fe20001000000 */
[C---:B------:R-:W-:Y:S01]  /*7dfa0*/  IMAD.WIDE.U32 R30, R43.reuse, 0x3d1, RZ ;  /* 0x000003d12b1e7825 */ /* 0x040fe200078e00ff */
[----:B------:R-:W-:Y:S02]  /*7dfb0*/  ISETP.GE.U32.AND.EX P0, PT, R22, R61, PT, P0 ;  /* 0x0000003d1600720c */ /* 0x000fe40003f06100 */
[----:B------:R-:W-:Y:S02]  /*7dfc0*/  ISETP.GE.U32.AND.EX P1, PT, R43, R22, PT, P1 ;  /* 0x000000162b00720c */ /* 0x000fe40003f26110 */
[----:B------:R-:W-:Y:S01]  /*7dfd0*/  ISETP.GE.U32.AND P2, PT, R24, R12, PT ;  /* 0x0000000c1800720c */ /* 0x000fe20003f46070 */
[----:B------:R-:W-:Y:S01]  /*7dfe0*/  IMAD.IADD R12, R25, 0x1, R49 ;  /* 0x00000001190c7824 */ /* 0x000fe200078e0231 */
[----:B------:R-:W-:Y:S01]  /*7dff0*/  IADD3 R47, P4, P5, R47, R40, R16 ;  /* 0x000000282f2f7210 */ /* 0x000fe20007d9e010 */
[----:B------:R-:W-:Y:S01]  /*7e000*/  IMAD.WIDE.U32.X R16, R45, 0x1, R28, P3 ;  /* 0x000000012d107825 */ /* 0x000fe200018e041c */
[----:B------:R-:W-:-:S02]  /*7e010*/  SEL R14, RZ, 0x1, P0 ;  /* 0x00000001ff0e7807 */ /* 0x000fc40000000000 */
[----:B------:R-:W-:Y:S01]  /*7e020*/  SEL R25, RZ, 0x1, P1 ;  /* 0x00000001ff197807 */ /* 0x000fe20000800000 */
[----:B------:R-:W-:Y:S01]  /*7e030*/  IMAD.WIDE.U32 R28, R27, 0x3d1, RZ ;  /* 0x000003d11b1c7825 */ /* 0x000fe200078e00ff */
[----:B------:R-:W-:Y:S02]  /*7e040*/  IADD3.X R40, PT, PT, RZ, R41, RZ, P4, P5 ;  /* 0x00000029ff287210 */ /* 0x000fe400027ea4ff */
[----:B------:R-:W-:Y:S01]  /*7e050*/  IADD3 R25, P0, P1, R25, R66, R14 ;  /* 0x0000004219197210 */ /* 0x000fe2000791e00e */
[----:B------:R-:W-:Y:S01]  /*7e060*/  IMAD.WIDE.U32 R30, P4, R27, 0x1, R30 ;  /* 0x000000011b1e7825 */ /* 0x000fe2000788001e */
[----:B------:R-:W-:Y:S02]  /*7e070*/  ISETP.GE.U32.AND.EX P2, PT, R12, R13, PT, P2 ;  /* 0x0000000d0c00720c */ /* 0x000fe40003f46120 */
[----:B------:R-:W-:Y:S01]  /*7e080*/  IADD3 R14, P3, PT, R47, R20, RZ ;  /* 0x000000142f0e7210 */ /* 0x000fe20007f7e0ff */
[----:B------:R-:W-:Y:S01]  /*7e090*/  IMAD.X R21, RZ, RZ, RZ, P4 ;  /* 0x000000ffff157224 */ /* 0x000fe200020e06ff */
[----:B------:R-:W-:-:S02]  /*7e0a0*/  IADD3 R13, P5, PT, R18, R28, RZ ;  /* 0x0000001c120d7210 */ /* 0x000fc40007fbe0ff */
[----:B------:R-:W-:Y:S01]  /*7e0b0*/  IADD3.X R67, PT, PT, RZ, R67, RZ, P0, P1 ;  /* 0x00000043ff437210 */ /* 0x000fe200007e24ff */
[----:B------:R-:W-:Y:S01]  /*7e0c0*/  IMAD.X R40, R19, 0x1, R40, P3 ;  /* 0x0000000113287824 */ /* 0x000fe200018e0628 */
[----:B------:R-:W-:Y:S02]  /*7e0d0*/  ISETP.GE.U32.AND P0, PT, R13, R28, PT ;  /* 0x0000001c0d00720c */ /* 0x000fe40003f06070 */
[----:B------:R-:W-:Y:S02]  /*7e0e0*/  IADD3 R28, P3, PT, R29, R30, RZ ;  /* 0x0000001e1d1c7210 */ /* 0x000fe40007f7e0ff */
[----:B------:R-:W-:Y:S02]  /*7e0f0*/  IADD3 R25, P4, PT, R14, R25, RZ ;  /* 0x000000190e197210 */ /* 0x000fe40007f9e0ff */
[----:B------:R-:W-:Y:S01]  /*7e100*/  SEL R18, RZ, 0x1, P2 ;  /* 0x00000001ff127807 */ /* 0x000fe20001000000 */
[----:B------:R-:W-:Y:S01]  /*7e110*/  IMAD.X R22, R28, 0x1, R15, P5 ;  /* 0x000000011c167824 */ /* 0x000fe200028e060f */
[----:B------:R-:W-:Y:S01]  /*7e120*/  ISETP.GE.U32.AND P1, PT, R14, R20, PT ;  /* 0x000000140e00720c */ /* 0x000fe20003f26070 */
[----:B------:R-:W-:Y:S01]  /*7e130*/  IMAD.X R29, R40, 0x1, R67, P4 ;  /* 0x00000001281d7824 */ /* 0x000fe200020e0643 */
[----:B------:R-:W-:Y:S01]  /*7e140*/  IADD3 R18, P5, P6, R13, R16, R18 ;  /* 0x000000100d127210 */ /* 0x000fe20007ebe012 */
[----:B------:R-:W-:Y:S01]  /*7e150*/  IMAD.MOV.U32 R20, RZ, RZ, R31 ;  /* 0x000000ffff147224 */ /* 0x000fe200078e001f */
[----:B------:R-:W-:-:S02]  /*7e160*/  ISETP.GE.U32.AND P2, PT, R25, R14, PT ;  /* 0x0000000e1900720c */ /* 0x000fc40003f46070 */
[----:B------:R-:W-:Y:S01]  /*7e170*/  ISETP.GE.U32.AND.EX P1, PT, R40, R19, PT, P1 ;  /* 0x000000132800720c */ /* 0x000fe20003f26110 */
[----:B------:R-:W-:Y:S01]  /*7e180*/  IMAD.WIDE.U32.X R14, R43, 0x1, R20, P3 ;  /* 0x000000012b0e7825 */ /* 0x000fe200018e0414 */
[----:B------:R-:W-:Y:S02]  /*7e190*/  IADD3.X R19, PT, PT, R22, R17, RZ, P5, P6 ;  /* 0x0000001116137210 */ /* 0x000fe40002fec4ff */
        /* <DEDUP_REMOVED lines=32> */
[----:B------:R-:W-:Y:S01]  /*7e3a0*/  IADD3 R26, P0, P1, R23, R14, R26 ;  /* 0x0000000e171a7210 */ /* 0x000fe2000791e01a */
[----:B------:R-:W-:Y:S01]  /*7e3b0*/  IMAD.MOV.U32 R14, RZ, RZ, R21 ;  /* 0x000000ffff0e7224 */ /* 0x000fe200078e0015 */
        /* <DEDUP_REMOVED lines=61> */
.L_x_419:
[----:B------:R-:W0:Y:S01]  /*7e790*/  LDC.64 R20, c[0x0][0x380] ;  /* 0x0000e000ff147b82 */ /* 0x000e220000000a00 */
[----:B------:R-:W-:Y:S01]  /*7e7a0*/  ISETP.GT.U32.AND P0, PT, R26, R32, PT ;  /* 0x000000201a00720c */ /* 0x000fe20003f04070 */
[----:B------:R-:W-:Y:S02]  /*7e7b0*/  IMAD.MOV.U32 R16, RZ, RZ, R11 ;  /* 0x000000ffff107224 */ /* 0x000fe400078e000b */
[----:B------:R-:W-:Y:S01]  /*7e7c0*/  IMAD.MOV.U32 R17, RZ, RZ, R12 ;  /* 0x000000ffff117224 */ /* 0x000fe200078e000c */
[----:B------:R-:W-:Y:S01]  /*7e7d0*/  ISETP.GT.U32.AND.EX P0, PT, R27, R33, PT, P0 ;  /* 0x000000211b00720c */ /* 0x000fe20003f04100 */
[----:B------:R-:W-:Y:S02]  /*7e7e0*/  IMAD.MOV.U32 R24, RZ, RZ, R13 ;  /* 0x000000ffff187224 */ /* 0x000fe400078e000d */
[----:B0-----:R-:W-:-:S05]  /*7e7f0*/  IMAD.WIDE.U32 R20, R0, 0x40, R20 ;  /* 0x0000004000147825 */ /* 0x001fca00078e0014 */
[----:B------:R0:W-:Y:S05]  /*7e800*/  STG.E.ENL2.256 desc[UR6][R20.64], R16, R24 ;  /* 0xf80000101418797f */ /* 0x0001ea000f121806 */
        /* <DEDUP_REMOVED lines=10> */
.L_x_420:
[----:B------:R-:W-:-:S04]  /*7e8b0*/  IADD3 R22, P0, PT, R11, -R38, RZ ;  /* 0x800000260b167210 */ /* 0x000fc80007f1e0ff */
[----:B------:R-:W-:-:S04]  /*7e8c0*/  IADD3.X R23, P0, PT, R12, ~R39, RZ, P0, !PT ;  /* 0x800000270c177210 */ /* 0x000fc8000071e4ff */
[----:B------:R-:W-:-:S04]  /*7e8d0*/  IADD3.X R15, P0, PT, RZ, -0x1, RZ, P0, !PT ;  /* 0xffffffffff0f7810 */ /* 0x000fc8000071e4ff */
[-C--:B------:R-:W-:Y:S01]  /*7e8e0*/  IADD3 R11, P1, PT, R18, -R15.reuse, RZ ;  /* 0x8000000f120b7210 */ /* 0x080fe20007f3e0ff */
[----:B------:R-:W-:Y:S01]  /*7e8f0*/  IMAD.X R12, RZ, RZ, -0x1, P0 ;  /* 0xffffffffff0c7424 */ /* 0x000fe200000e06ff */
[----:B------:R-:W-:Y:S02]  /*7e900*/  IADD3 R13, P2, PT, R13, -R15, RZ ;  /* 0x8000000f0d0d7210 */ /* 0x000fe40007f5e0ff */
[----:B0-----:R-:W-:Y:S02]  /*7e910*/  IADD3 R18, P4, P5, R26, -R32, -R15 ;  /* 0x800000201a127210 */ /* 0x001fe40007d9e80f */
[----:B------:R-:W-:Y:S02]  /*7e920*/  IADD3 R14, P0, PT, R11, -R36, RZ ;  /* 0x800000240b0e7210 */ /* 0x000fe40007f1e0ff */
[----:B------:R-:W-:Y:S01]  /*7e930*/  IADD3 R16, P3, PT, R13, -R34, RZ ;  /* 0x800000220d107210 */ /* 0x000fe20007f7e0ff */
[----:B------:R-:W-:Y:S01]  /*7e940*/  IMAD.MOV.U32 R13, RZ, RZ, R23 ;  /* 0x000000ffff0d7224 */ /* 0x000fe200078e0017 */
[----:B------:R-:W-:-:S02]  /*7e950*/  IADD3.X R11, PT, PT, R27, ~R33, ~R12, P4, P5 ;  /* 0x800000211b0b7210 */ /* 0x000fc400027eac0c */
[--C-:B------:R-:W-:Y:S02]  /*7e960*/  IADD3.X R15, PT, PT, ~R37, R19, ~R12.reuse, P0, P1 ;  /* 0x00000013250f7210 */ /* 0x100fe400007e2d0c */
[----:B------:R-:W-:Y:S01]  /*7e970*/  IADD3.X R17, PT, PT, ~R35, R25, ~R12, P3, P2 ;  /* 0x0000001923117210 */ /* 0x000fe20001fe4d0c */
[----:B------:R-:W-:Y:S02]  /*7e980*/  IMAD.MOV.U32 R12, RZ, RZ, R22 ;  /* 0x000000ffff0c7224 */ /* 0x000fe400078e0016 */
[----:B------:R-:W-:-:S05]  /*7e990*/  IMAD.MOV.U32 R19, RZ, RZ, R11 ;  /* 0x000000ffff137224 */ /* 0x000fca00078e000b */
[----:B------:R1:W-:Y:S02]  /*7e9a0*/  STG.E.ENL2.256 desc[UR6][R20.64], R12, R16 ;  /* 0xf800000c1410797f */ /* 0x0003e4000f121806 */
.L_x_421:
[----:B-1----:R-:W2:Y:S04]  /*7e9b0*/  LDL.128 R12, [R2+0x20] ;  /* 0x00002000020c7983 */ /* 0x002ea80000100c00 */
[----:B0-----:R0:W3:Y:S01]  /*7e9c0*/  LDL.128 R16, [R2+0x30] ;  /* 0x0000300002107983 */ /* 0x0010e20000100c00 */
        /* <DEDUP_REMOVED lines=16> */
[----:B------:R-:W-:Y:S02]  /*7ead0*/  IMAD.MOV.U32 R26, RZ, RZ, R31 ;  /* 0x000000ffff1a7224 */ /* 0x000fe400078e001f */
[----:B------:R-:W-:-:S04]  /*7eae0*/  IMAD.WIDE.U32 R28, R10, R14, RZ ;  /* 0x0000000e0a1c7225 */ /* 0x000fc800078e00ff */
[----:B------:R-:W-:Y:S02]  /*7eaf0*/  IMAD.IADD R31, R25, 0x1, R41 ;  /* 0x00000001191f7824 */ /* 0x000fe400078e0229 */
[----:B------:R-:W-:Y:S02]  /*7eb00*/  IMAD R43, R15, R10, R43 ;  /* 0x0000000a0f2b7224 */ /* 0x000fe400078e022b */
[----:B------:R-:W-:Y:S01]  /*7eb10*/  IMAD.X R27, RZ, RZ, RZ, P1 ;  /* 0x000000ffff1b7224 */ /* 0x000fe200008e06ff */
[----:B------:R-:W-:Y:S01]  /*7eb20*/  ISETP.GE.U32.AND P1, PT, R11, R24, PT ;  /* 0x000000180b00720c */ /* 0x000fe20003f26070 */
[----:B0-----:R-:W-:Y:S01]  /*7eb30*/  IMAD.X R2, R31, 0x1, R23, P0 ;  /* 0x000000011f027824 */ /* 0x001fe200000e0617 */
[----:B------:R-:W-:Y:S01]  /*7eb40*/  IADD3 R11, P4, PT, R11, R28, RZ ;  /* 0x0000001c0b0b7210 */ /* 0x000fe20007f9e0ff */
[----:B------:R-:W-:-:S03]  /*7eb50*/  IMAD.WIDE.U32 R24, R15, R10, RZ ;  /* 0x0000000a0f187225 */ /* 0x000fc600078e00ff */
[----:B------:R-:W-:Y:S01]  /*7eb60*/  ISETP.GE.U32.AND P0, PT, R11, R28, PT ;  /* 0x0000001c0b00720c */ /* 0x000fe20003f06070 */
[----:B------:R-:W-:Y:S01]  /*7eb70*/  IMAD.IADD R43, R29, 0x1, R43 ;  /* 0x000000011d2b7824 */ /* 0x000fe200078e022b */
[----:B------:R-:W-:Y:S01]  /*7eb80*/  ISETP.GE.U32.AND.EX P1, PT, R2, R31, PT, P1 ;  /* 0x0000001f0200720c */ /* 0x000fe20003f26110 */
[-C--:B------:R-:W-:Y:S02]  /*7eb90*/  IMAD R29, R7, R12.reuse, RZ ;  /* 0x0000000c071d7224 */ /* 0x080fe400078e02ff */
[----:B------:R-:W-:Y:S01]  /*7eba0*/  IMAD.WIDE.U32 R22, R6, R12, RZ ;  /* 0x0000000c06167225 */ /* 0x000fe200078e00ff */
[----:B------:R-:W-:-:S03]  /*7ebb0*/  SEL R53, RZ, 0x1, P1 ;  /* 0x00000001ff357807 */ /* 0x000fc60000800000 */
[----:B------:R-:W-:Y:S02]  /*7ebc0*/  IMAD R45, R13, R6, R29 ;  /* 0x000000060d2d7224 */ /* 0x000fe400078e021d */
[----:B------:R-:W-:-:S04]  /*7ebd0*/  IMAD.WIDE.U32 R30, P3, R14, R3, R24 ;  /* 0x000000030e1e7225 */ /* 0x000fc80007860018 */
[----:B------:R-:W-:-:S04]  /*7ebe0*/  IMAD.WIDE.U32 R28, R14, R10, RZ ;  /* 0x0000000a0e1c7225 */ /* 0x000fc800078e00ff */
[----:B------:R-:W-:-:S04]  /*7ebf0*/  IMAD.WIDE.U32.X R24, R13, R5, R26, P2 ;  /* 0x000000050d187225 */ /* 0x000fc800010e041a */
[----:B------:R-:W-:Y:S01]  /*7ec00*/  IMAD.IADD R54, R23, 0x1, R45 ;  /* 0x0000000117367824 */ /* 0x000fe200078e022d */
[----:B------:R-:W-:Y:S01]  /*7ec10*/  IADD3 R53, P1, P2, R22, R24, R53 ;  /* 0x0000001816357210 */ /* 0x000fe20007a3e035 */
[----:B------:R-:W-:Y:S01]  /*7ec20*/  IMAD.X R41, RZ, RZ, RZ, P3 ;  /* 0x000000ffff297224 */ /* 0x000fe200018e06ff */
[----:B------:R-:W-:Y:S01]  /*7ec30*/  IADD3 RZ, P3, PT, R29, R30, RZ ;  /* 0x0000001e1dff7210 */ /* 0x000fe20007f7e0ff */
[----:B------:R-:W-:Y:S01]  /*7ec40*/  IMAD.X R2, R43, 0x1, R2, P4 ;  /* 0x000000012b027824 */ /* 0x000fe200020e0602 */
[----:B------:R-:W-:Y:S01]  /*7ec50*/  IADD3.X R55, PT, PT, R54, R25, RZ, P1, P2 ;  /* 0x0000001936377210 */ /* 0x000fe20000fe44ff */
[-C--:B------:R-:W-:Y:S02]  /*7ec60*/  IMAD R23, R5, R14.reuse, RZ ;  /* 0x0000000e05177224 */ /* 0x080fe400078e02ff */
[----:B------:R-:W-:Y:S01]  /*7ec70*/  IMAD.WIDE.U32 R28, R4, R14, RZ ;  /* 0x0000000e041c7225 */ /* 0x000fe200078e00ff */
[----:B------:R-:W-:-:S03]  /*7ec80*/  ISETP.GE.U32.AND.EX P0, PT, R2, R43, PT, P0 ;  /* 0x0000002b0200720c */ /* 0x000fc60003f06100 */
[----:B------:R-:W-:Y:S01]  /*7ec90*/  IMAD.MOV.U32 R40, RZ, RZ, R31 ;  /* 0x000000ffff287224 */ /* 0x000fe200078e001f */
[----:B------:R-:W-:Y:S01]  /*7eca0*/  SEL R50, RZ, 0x1, P0 ;  /* 0x00000001ff327807 */ /* 0x000fe20000000000 */
[----:B------:R-:W-:Y:S01]  /*7ecb0*/  IMAD R45, R15, R4, R23 ;  /* 0x000000040f2d7224 */ /* 0x000fe200078e0217 */
[----:B------:R-:W-:Y:S01]  /*7ecc0*/  IADD3 R23, P4, PT, R53, R28, RZ ;  /* 0x0000001c35177210 */ /* 0x000fe20007f9e0ff */
[----:B------:R-:W-:-:S04]  /*7ecd0*/  IMAD.WIDE.U32 R48, R15, R6, RZ ;  /* 0x000000060f307225 */ /* 0x000fc800078e00ff */
        /* <DEDUP_REMOVED lines=10> */
[----:B------:R-:W-:-:S04]  /*7ed80*/  IMAD.WIDE.U32 R44, P0, R14, R5, R26 ;  /* 0x000000050e2c7225 */ /* 0x000fc8000780001a */
[----:B------:R-:W-:Y:S01]  /*7ed90*/  IMAD.X R47, RZ, RZ, RZ, P0 ;  /* 0x000000ffff2f7224 */ /* 0x000fe200000e06ff */
[----:B------:R-:W-:Y:S01]  /*7eda0*/  ISETP.GE.U32.AND P0, PT, R53, R22, PT ;  /* 0x000000163500720c */ /* 0x000fe20003f06070 */
[----:B------:R-:W-:-:S03]  /*7edb0*/  IMAD.WIDE.U32 R24, R12, R6, RZ ;  /* 0x000000060c187225 */ /* 0x000fc600078e00ff */
[----:B------:R-:W-:Y:S01]  /*7edc0*/  ISETP.GE.U32.AND.EX P0, PT, R55, R54, PT, P0 ;  /* 0x000000363700720c */ /* 0x000fe20003f06100 */
[----:B------:R-:W-:-:S04]  /*7edd0*/  IMAD.WIDE.U32 R30, P1, R12, R7, R30 ;  /* 0x000000070c1e7225 */ /* 0x000fc8000782001e */
[----:B------:R-:W-:Y:S01]  /*7ede0*/  IMAD.WIDE.U32 R42, R14, R4, RZ ;  /* 0x000000040e2a7225 */ /* 0x000fe200078e00ff */
[----:B------:R-:W-:-:S03]  /*7edf0*/  IADD3 RZ, P4, PT, R25, R30, RZ ;  /* 0x0000001e19ff7210 */ /* 0x000fc60007f9e0ff */
[----:B------:R-:W-:Y:S01]  /*7ee00*/  IMAD.WIDE.U32 R26, R13, R8, RZ ;  /* 0x000000080d1a7225 */ /* 0x000fe200078e00ff */
[----:B------:R-:W-:-:S03]  /*7ee10*/  IADD3 RZ, P6, PT, R43, R44, RZ ;  /* 0x0000002c2bff7210 */ /* 0x000fc60007fde0ff */
[----:B------:R-:W-:Y:S02]  /*7ee20*/  IMAD.MOV.U32 R40, RZ, RZ, R31 ;  /* 0x000000ffff287224 */ /* 0x000fe400078e001f */
[----:B------:R-:W-:Y:S01]  /*7ee30*/  IMAD.X R41, RZ, RZ, RZ, P1 ;  /* 0x000000ffff297224 */ /* 0x000fe200008e06ff */
[----:B------:R-:W-:Y:S01]  /*7ee40*/  ISETP.GE.U32.AND P1, PT, R23, R28, PT ;  /* 0x0000001c1700720c */ /* 0x000fe20003f26070 */
[----:B------:R-:W-:Y:S02]  /*7ee50*/  IMAD R31, R9, R12, RZ ;  /* 0x0000000c091f7224 */ /* 0x000fe400078e02ff */
[----:B------:R-:W-:Y:S01]  /*7ee60*/  IMAD.MOV.U32 R46, RZ, RZ, R45 ;  /* 0x000000ffff2e7224 */ /* 0x000fe200078e002d */
[----:B------:R-:W-:Y:S01]  /*7ee70*/  SEL R45, RZ, 0x1, P0 ;  /* 0x00000001ff2d7807 */ /* 0x000fe20000000000 */
[----:B------:R-:W-:Y:S01]  /*7ee80*/  IMAD.WIDE.U32 R42, R12, R8, RZ ;  /* 0x000000080c2a7225 */ /* 0x000fe200078e00ff */
[----:B------:R-:W-:Y:S02]  /*7ee90*/  ISETP.GE.U32.AND P0, PT, R50, R23, PT ;  /* 0x000000173200720c */ /* 0x000fe40003f06070 */
[----:B------:R-:W-:Y:S01]  /*7eea0*/  ISETP.GE.U32.AND.EX P1, PT, R29, R52, PT, P1 ;  /* 0x000000341d00720c */ /* 0x000fe20003f26110 */
[----:B------:R-:W-:Y:S01]  /*7eeb0*/  IMAD.WIDE.U32 R26, P5, R12, R9, R26 ;  /* 0x000000090c1a7225 */ /* 0x000fe200078a001a */
[----:B------:R-:W-:-:S03]  /*7eec0*/  ISETP.GE.U32.AND.EX P0, PT, R51, R29, PT, P0 ;  /* 0x0000001d3300720c */ /* 0x000fc60003f06100 */
[----:B------:R-:W-:Y:S02]  /*7eed0*/  IMAD.MOV.U32 R24, RZ, RZ, R49 ;  /* 0x000000ffff187224 */ /* 0x000fe400078e0031 */
[----:B------:R-:W-:Y:S02]  /*7eee0*/  IMAD R49, R13, R8, R31 ;  /* 0x000000080d317224 */ /* 0x000fe400078e021f */
[----:B------:R-:W-:-:S04]  /*7eef0*/  IMAD.WIDE.U32 R22, R8, R12, RZ ;  /* 0x0000000c08167225 */ /* 0x000fc800078e00ff */
[----:B------:R-:W-:-:S04]  /*7ef00*/  IMAD.WIDE.U32.X R30, R13, R7, R40, P4 ;  /* 0x000000070d1e7225 */ /* 0x000fc800020e0428 */
[----:B------:R-:W-:Y:S01]  /*7ef10*/  IMAD.X R25, RZ, RZ, RZ, P3 ;  /* 0x000000ffff197224 */ /* 0x000fe200018e06ff */
[----:B------:R-:W-:Y:S01]  /*7ef20*/  IADD3 RZ, P3, PT, R43, R26, RZ ;  /* 0x0000001a2bff7210 */ /* 0x000fe20007f7e0ff */
[----:B------:R-:W-:Y:S01]  /*7ef30*/  IMAD R29, R7, R14, RZ ;  /* 0x0000000e071d7224 */ /* 0x000fe200078e02ff */
[----:B------:R-:W-:Y:S01]  /*7ef40*/  SEL R26, RZ, 0x1, P1 ;  /* 0x00000001ff1a7807 */ /* 0x000fe20000800000 */
[----:B------:R-:W-:Y:S01]  /*7ef50*/  IMAD.IADD R44, R23, 0x1, R49 ;  /* 0x00000001172c7824 */ /* 0x000fe200078e0231 */
[----:B------:R-:W-:Y:S01]  /*7ef60*/  IADD3 R45, P1, P4, R22, R30, R45 ;  /* 0x0000001e162d7210 */ /* 0x000fe20007c3e02d */
[----:B------:R-:W-:Y:S01]  /*7ef70*/  IMAD.WIDE.U32.X R40, R15, R5, R46, P6 ;  /* 0x000000050f287225 */ /* 0x000fe200030e042e */
[----:B------:R-:W-:Y:S02]  /*7ef80*/  SEL R23, RZ, 0x1, P0 ;  /* 0x00000001ff177807 */ /* 0x000fe40000000000 */
[----:B------:R-:W-:Y:S01]  /*7ef90*/  IADD3.X R31, PT, PT, R44, R31, RZ, P1, P4 ;  /* 0x0000001f2c1f7210 */ /* 0x000fe20000fe84ff */
        /* <DEDUP_REMOVED lines=12> */
[----:B------:R-:W-:Y:S01]  /*7f060*/  IMAD R41, R9, R14, RZ ;  /* 0x0000000e09297224 */ /* 0x000fe200078e02ff */
[----:B------:R-:W-:Y:S01]  /*7f070*/  ISETP.GE.U32.AND P0, PT, R23, R26, PT ;  /* 0x0000001a1700720c */ /* 0x000fe20003f06070 */
[----:B------:R-:W-:Y:S01]  /*7f080*/  IMAD.X R22, R27, 0x1, R40, P5 ;  /* 0x000000011b167824 */ /* 0x000fe200028e0628 */
[----:B------:R-:W-:Y:S01]  /*7f090*/  ISETP.GE.U32.AND.EX P1, PT, R31, R44, PT, P1 ;  /* 0x0000002c1f00720c */ /* 0x000fe20003f26110 */
[----:B------:R-:W-:Y:S01]  /*7f0a0*/  IMAD R41, R15, R8, R41 ;  /* 0x000000080f297224 */ /* 0x000fe200078e0229 */
[----:B------:R-:W-:Y:S01]  /*7f0b0*/  ISETP.GE.U32.AND.EX P4, PT, R27, R30, PT, P4 ;  /* 0x0000001e1b00720c */ /* 0x000fe20003f86140 */
[----:B------:R-:W-:Y:S01]  /*7f0c0*/  IMAD.WIDE.U32.X R28, R13, R9, R28, P3 ;  /* 0x000000090d1c7225 */ /* 0x000fe200018e041c */
[----:B------:R-:W-:-:S02]  /*7f0d0*/  ISETP.GE.U32.AND.EX P0, PT, R22, R27, PT, P0 ;  /* 0x0000001b1600720c */ /* 0x000fc40003f06100 */
[----:B------:R-:W-:Y:S01]  /*7f0e0*/  SEL R45, RZ, 0x1, P1 ;  /* 0x00000001ff2d7807 */ /* 0x000fe20000800000 */
[----:B------:R-:W-:Y:S01]  /*7f0f0*/  IMAD.WIDE.U32 R26, R8, R14, RZ ;  /* 0x0000000e081a7225 */ /* 0x000fe200078e00ff */
[----:B------:R-:W-:Y:S02]  /*7f100*/  SEL R46, RZ, 0x1, P4 ;  /* 0x00000001ff2e7807 */ /* 0x000fe40002000000 */
[----:B------:R-:W-:Y:S01]  /*7f110*/  SEL R43, RZ, 0x1, P0 ;  /* 0x00000001ff2b7807 */ /* 0x000fe20000000000 */
[----:B------:R-:W-:-:S04]  /*7f120*/  IMAD.WIDE.U32.X R24, R15, R7, R24, P2 ;  /* 0x000000070f187225 */ /* 0x000fc800010e0418 */
[----:B------:R-:W-:Y:S01]  /*7f130*/  IMAD.IADD R41, R27, 0x1, R41 ;  /* 0x000000011b297824 */ /* 0x000fe200078e0229 */
[----:B------:R-:W-:Y:S01]  /*7f140*/  IADD3 R27, P2, P3, R26, R28, R45 ;  /* 0x0000001c1a1b7210 */ /* 0x000fe20007b5e02d */
[----:B------:R-:W-:Y:S01]  /*7f150*/  IMAD.WIDE.U32 R30, R15, R8, RZ ;  /* 0x000000080f1e7225 */ /* 0x000fe200078e00ff */
[----:B------:R-:W-:Y:S02]  /*7f160*/  IADD3 R46, P0, P1, R43, R24, R46 ;  /* 0x000000182b2e7210 */ /* 0x000fe4000791e02e */
[----:B------:R-:W-:Y:S01]  /*7f170*/  IADD3.X R28, PT, PT, R41, R29, RZ, P2, P3 ;  /* 0x0000001d291c7210 */ /* 0x000fe200017e64ff */
[----:B---3--:R-:W-:Y:S01]  /*7f180*/  IMAD.WIDE.U32 R44, R18, R10, RZ ;  /* 0x0000000a122c7225 */ /* 0x008fe200078e00ff */
[C---:B------:R-:W-:Y:S02]  /*7f190*/  IADD3 R46, P3, PT, R27.reuse, R46, RZ ;  /* 0x0000002e1b2e7210 */ /* 0x040fe40007f7e0ff */
[----:B------:R-:W-:Y:S01]  /*7f1a0*/  IADD3.X R47, PT, PT, RZ, R25, RZ, P0, P1 ;  /* 0x00000019ff2f7210 */ /* 0x000fe200007e24ff */
[----:B------:R-:W-:Y:S01]  /*7f1b0*/  IMAD.WIDE.U32 R30, P2, R14, R9, R30 ;  /* 0x000000090e1e7225 */ /* 0x000fe2000784001e */
[----:B------:R-:W-:-:S02]  /*7f1c0*/  ISETP.GE.U32.AND P0, PT, R27, R26, PT ;  /* 0x0000001a1b00720c */ /* 0x000fc40003f06070 */
[----:B------:R-:W-:Y:S01]  /*7f1d0*/  ISETP.GE.U32.AND P1, PT, R46, R27, PT ;  /* 0x0000001b2e00720c */ /* 0x000fe20003f26070 */
[----:B------:R-:W-:Y:S01]  /*7f1e0*/  IMAD.WIDE.U32 R24, R14, R8, RZ ;  /* 0x000000080e187225 */ /* 0x000fe200078e00ff */
[----:B------:R-:W-:-:S03]  /*7f1f0*/  ISETP.GE.U32.AND.EX P0, PT, R28, R41, PT, P0 ;  /* 0x000000291c00720c */ /* 0x000fc60003f06100 */
[----:B------:R-:W-:Y:S01]  /*7f200*/  IMAD.X R47, R28, 0x1, R47, P3 ;  /* 0x000000011c2f7824 */ /* 0x000fe200018e062f */
[----:B------:R-:W-:Y:S01]  /*7f210*/  SEL R48, RZ, 0x1, P0 ;  /* 0x00000001ff307807 */ /* 0x000fe20000000000 */
[----:B------:R-:W-:Y:S01]  /*7f220*/  IMAD.X R27, RZ, RZ, RZ, P2 ;  /* 0x000000ffff1b7224 */ /* 0x000fe200010e06ff */
[----:B------:R-:W-:Y:S01]  /*7f230*/  IADD3 RZ, P2, PT, R25, R30, RZ ;  /* 0x0000001e19ff7210 */ /* 0x000fe20007f5e0ff */
[----:B------:R-:W-:Y:S01]  /*7f240*/  IMAD.MOV.U32 R26, RZ, RZ, R31 ;  /* 0x000000ffff1a7224 */ /* 0x000fe200078e001f */
[----:B------:R-:W-:Y:S01]  /*7f250*/  ISETP.GE.U32.AND.EX P1, PT, R47, R28, PT, P1 ;  /* 0x0000001c2f00720c */ /* 0x000fe20003f26110 */
[----:B------:R-:W-:-:S03]  /*7f260*/  IMAD.WIDE.U32 R28, R17, R10, RZ ;  /* 0x0000000a111c7225 */ /* 0x000fc600078e00ff */
[----:B------:R-:W-:Y:S01]  /*7f270*/  SEL R25, RZ, 0x1, P1 ;  /* 0x00000001ff197807 */ /* 0x000fe20000800000 */
[----:B------:R-:W-:-:S04]  /*7f280*/  IMAD.WIDE.U32.X R14, R15, R9, R26, P2 ;  /* 0x000000090f0e7225 */ /* 0x000fc800010e041a */
[----:B------:R-:W-:Y:S01]  /*7f290*/  IMAD R27, R3, R16, RZ ;  /* 0x00000010031b7224 */ /* 0x000fe200078e02ff */
[----:B------:R-:W-:Y:S01]  /*7f2a0*/  IADD3 R48, P0, P1, R25, R14, R48 ;  /* 0x0000000e19307210 */ /* 0x000fe2000791e030 */
[----:B------:R-:W-:-:S03]  /*7f2b0*/  IMAD.WIDE.U32 R24, R10, R16, RZ ;  /* 0x000000100a187225 */ /* 0x000fc600078e00ff */
[----:B------:R-:W-:Y:S01]  /*7f2c0*/  IADD3.X R49, PT, PT, RZ, R15, RZ, P0, P1 ;  /* 0x0000000fff317210 */ /* 0x000fe200007e24ff */
[----:B------:R-:W-:Y:S01]  /*7f2d0*/  IMAD R41, R17, R10, R27 ;  /* 0x0000000a11297224 */ /* 0x000fe200078e021b */
[----:B------:R-:W-:Y:S01]  /*7f2e0*/  IADD3 R50, P1, PT, R50, R24, RZ ;  /* 0x0000001832327210 */ /* 0x000fe20007f3e0ff */
[----:B------:R-:W-:-:S04]  /*7f2f0*/  IMAD.WIDE.U32 R26, R16, R10, RZ ;  /* 0x0000000a101a7225 */ /* 0x000fc800078e00ff */
[----:B------:R-:W-:-:S04]  /*7f300*/  IMAD.WIDE.U32 R28, P0, R16, R3, R28 ;  /* 0x00000003101c7225 */ /* 0x000fc8000780001c */
[----:B------:R-:W-:Y:S02]  /*7f310*/  IMAD.IADD R26, R25, 0x1, R41 ;  /* 0x00000001191a7824 */ /* 0x000fe400078e0229 */
[----:B------:R-:W-:Y:S01]  /*7f320*/  IMAD.X R55, RZ, RZ, RZ, P0 ;  /* 0x000000ffff377224 */ /* 0x000fe200000e06ff */
[----:B------:R-:W-:Y:S01]  /*7f330*/  ISETP.GE.U32.AND P0, PT, R50, R24, PT ;  /* 0x000000183200720c */ /* 0x000fe20003f06070 */
[----:B------:R-:W-:Y:S01]  /*7f340*/  IMAD.X R51, R26, 0x1, R51, P1 ;  /* 0x000000011a337824 */ /* 0x000fe200008e0633 */
[----:B------:R-:W-:Y:S01]  /*7f350*/  IADD3 RZ, P1, PT, R27, R28, RZ ;  /* 0x0000001c1bff7210 */ /* 0x000fe20007f3e0ff */
[----:B------:R-:W-:Y:S02]  /*7f360*/  IMAD R27, R5, R16, RZ ;  /* 0x00000010051b7224 */ /* 0x000fe400078e02ff */
[----:B------:R-:W-:Y:S01]  /*7f370*/  IMAD.WIDE.U32 R14, R17, R4, RZ ;  /* 0x00000004110e7225 */ /* 0x000fe200078e00ff */
[----:B------:R-:W-:-:S03]  /*7f380*/  ISETP.GE.U32.AND.EX P0, PT, R51, R26, PT, P0 ;  /* 0x0000001a3300720c */ /* 0x000fc60003f06100 */
[----:B------:R-:W-:Y:S01]  /*7f390*/  IMAD.WIDE.U32 R24, R4, R16, RZ ;  /* 0x0000001004187225 */ /* 0x000fe200078e00ff */
[----:B------:R-:W-:-:S03]  /*7f3a0*/  SEL R53, RZ, 0x1, P0 ;  /* 0x00000001ff357807 */ /* 0x000fc60000000000 */
[----:B------:R-:W-:Y:S01]  /*7f3b0*/  IMAD.MOV.U32 R54, RZ, RZ, R29 ;  /* 0x000000ffff367224 */ /* 0x000fe200078e001d */
[----:B------:R-:W-:Y:S01]  /*7f3c0*/  IADD3 R60, P5, PT, R23, R24, RZ ;  /* 0x00000018173c7210 */ /* 0x000fe20007fbe0ff */
[-C--:B------:R-:W-:Y:S02]  /*7f3d0*/  IMAD R61, R17, R4.reuse, R27 ;  /* 0x00000004113d7224 */ /* 0x080fe400078e021b */
[----:B------:R-:W-:-:S04]  /*7f3e0*/  IMAD.WIDE.U32 R30, R16, R4, RZ ;  /* 0x00000004101e7225 */ /* 0x000fc800078e00ff */
[----:B------:R-:W-:-:S04]  /*7f3f0*/  IMAD.WIDE.U32 R14, P2, R16, R5, R14 ;  /* 0x00000005100e7225 */ /* 0x000fc8000784000e */
[----:B------:R-:W-:Y:S01]  /*7f400*/  IMAD.WIDE.U32 R28, R19, R10, RZ ;  /* 0x0000000a131c7225 */ /* 0x000fe200078e00ff */
[----:B------:R-:W-:-:S03]  /*7f410*/  IADD3 RZ, P4, PT, R31, R14, RZ ;  /* 0x0000000e1fff7210 */ /* 0x000fc60007f9e0ff */
[----:B------:R-:W-:-:S04]  /*7f420*/  IMAD.WIDE.U32 R40, R17, R8, RZ ;  /* 0x0000000811287225 */ /* 0x000fc800078e00ff */
[----:B------:R-:W-:Y:S02]  /*7f430*/  IMAD.IADD R61, R25, 0x1, R61 ;  /* 0x00000001193d7824 */ /* 0x000fe400078e023d */
[----:B------:R-:W-:-:S04]  /*7f440*/  IMAD.WIDE.U32.X R54, R17, R3, R54, P1 ;  /* 0x0000000311367225 */ /* 0x000fc800008e0436 */
[----:B------:R-:W-:Y:S01]  /*7f450*/  IMAD.X R66, R61, 0x1, R22, P5 ;  /* 0x000000013d427824 */ /* 0x000fe200028e0616 */
[----:B------:R-:W-:Y:S01]  /*7f460*/  IADD3 R53, P0, P5, R60, R54, R53 ;  /* 0x000000363c357210 */ /* 0x000fe20007d1e035 */
[----:B------:R-:W-:-:S03]  /*7f470*/  IMAD.WIDE.U32 R30, R17, R6, RZ ;  /* 0x00000006111e7225 */ /* 0x000fc600078e00ff */
[----:B------:R-:W-:Y:S01]  /*7f480*/  IADD3.X R52, PT, PT, R66, R55, RZ, P0, P5 ;  /* 0x0000003742347210 */ /* 0x000fe200007ea4ff */
[----:B------:R-:W-:-:S04]  /*7f490*/  IMAD.WIDE.U32 R42, R16, R8, RZ ;  /* 0x00000008102a7225 */ /* 0x000fc800078e00ff */
[----:B------:R-:W-:-:S04]  /*7f4a0*/  IMAD.WIDE.U32 R28, P3, R18, R3, R28 ;  /* 0x00000003121c7225 */ /* 0x000fc8000786001c */
[----:B------:R-:W-:-:S04]  /*7f4b0*/  IMAD.WIDE.U32 R40, P6, R16, R9, R40 ;  /* 0x0000000910287225 */ /* 0x000fc800078c0028 */
[----:B------:R-:W-:Y:S01]  /*7f4c0*/  IMAD.X R23, RZ, RZ, RZ, P2 ;  /* 0x000000ffff177224 */ /* 0x000fe200010e06ff */
[----:B------:R-:W-:Y:S01]  /*7f4d0*/  IADD3 RZ, P2, PT, R45, R28, RZ ;  /* 0x0000001c2dff7210 */ /* 0x000fe20007f5e0ff */
[----:B------:R-:W-:Y:S01]  /*7f4e0*/  IMAD.WIDE.U32 R64, R19, R4, RZ ;  /* 0x0000000413407225 */ /* 0x000fe200078e00ff */
[----:B------:R-:W-:-:S03]  /*7f4f0*/  IADD3 RZ, P5, PT, R43, R40, RZ ;  /* 0x000000282bff7210 */ /* 0x000fc60007fbe0ff */
[----:B------:R-:W-:Y:S02]  /*7f500*/  IMAD.MOV.U32 R22, RZ, RZ, R15 ;  /* 0x000000ffff167224 */ /* 0x000fe400078e000f */
[----:B------:R-:W-:-:S04]  /*7f510*/  IMAD.WIDE.U32 R26, R16, R6, RZ ;  /* 0x00000006101a7225 */ /* 0x000fc800078e00ff */
[----:B------:R-:W-:-:S04]  /*7f520*/  IMAD.WIDE.U32 R30, P1, R16, R7, R30 ;  /* 0x00000007101e7225 */ /* 0x000fc8000782001e */
[----:B------:R-:W-:Y:S01]  /*7f530*/  IMAD.WIDE.U32 R42, R19, R6, RZ ;  /* 0x00000006132a7225 */ /* 0x000fe200078e00ff */
[----:B------:R-:W-:-:S03]  /*7f540*/  IADD3 RZ, P0, PT, R27, R30, RZ ;  /* 0x0000001e1bff7210 */ /* 0x000fc60007f1e0ff */
[----:B------:R-:W-:-:S04]  /*7f550*/  IMAD.WIDE.U32 R44, R19, R8, RZ ;  /* 0x00000008132c7225 */ /* 0x000fc800078e00ff */
[----:B------:R-:W-:-:S04]  /*7f560*/  IMAD.WIDE.U32.X R14, R17, R5, R22, P4 ;  /* 0x00000005110e7225 */ /* 0x000fc800020e0416 */
[----:B------:R-:W-:-:S04]  /*7f570*/  IMAD.WIDE.U32 R54, R18, R4, RZ ;  /* 0x0000000412367225 */ /* 0x000fc800078e00ff */
[----:B------:R-:W-:-:S04]  /*7f580*/  IMAD.WIDE.U32 R64, P4, R18, R5, R64 ;  /* 0x0000000512407225 */ /* 0x000fc80007880040 */
[----:B------:R-:W-:Y:S02]  /*7f590*/  IMAD.X R23, RZ, RZ, RZ, P3 ;  /* 0x000000ffff177224 */ /* 0x000fe400018e06ff */
[----:B------:R-:W-:Y:S02]  /*7f5a0*/  IMAD.X R57, RZ, RZ, RZ, P1 ;  /* 0x000000ffff397224 */ /* 0x000fe400008e06ff */
        /* <DEDUP_REMOVED lines=8> */
[----:B------:R-:W-:Y:S02]  /*7f630*/  IMAD.MOV.U32 R26, RZ, RZ, R41 ;  /* 0x000000ffff1a7224 */ /* 0x000fe400078e0029 */
[----:B------:R-:W-:Y:S01]  /*7f640*/  IMAD.X R55, RZ, RZ, RZ, P4 ;  /* 0x000000ffff377224 */ /* 0x000fe200020e06ff */
[----:B------:R-:W-:Y:S01]  /*7f650*/  IADD3 RZ, P4, PT, R63, R42, RZ ;  /* 0x0000002a3fff7210 */ /* 0x000fe20007f9e0ff */
[----:B------:R-:W-:Y:S01]  /*7f660*/  IMAD.X R25, RZ, RZ, RZ, P3 ;  /* 0x000000ffff197224 */ /* 0x000fe200018e06ff */
[----:B------:R-:W-:Y:S01]  /*7f670*/  IADD3 RZ, P3, PT, R59, R44, RZ ;  /* 0x0000002c3bff7210 */ /* 0x000fe20007f7e0ff */
[----:B------:R-:W-:-:S02]  /*7f680*/  IMAD.MOV.U32 R54, RZ, RZ, R65 ;  /* 0x000000ffff367224 */ /* 0x000fc400078e0041 */
[----:B------:R-:W-:Y:S01]  /*7f690*/  IMAD.WIDE.U32.X R28, R17, R7, R56, P0 ;  /* 0x00000007111c7225 */ /* 0x000fe200000e0438 */
[----:B------:R-:W-:-:S03]  /*7f6a0*/  ISETP.GE.U32.AND P0, PT, R60, R24, PT ;  /* 0x000000183c00720c */ /* 0x000fc60003f06070 */
[-C--:B------:R-:W-:Y:S01]  /*7f6b0*/  IMAD R41, R7, R16.reuse, RZ ;  /* 0x0000001007297224 */ /* 0x080fe200078e02ff */
[----:B------:R-:W-:Y:S01]  /*7f6c0*/  ISETP.GE.U32.AND.EX P0, PT, R66, R61, PT, P0 ;  /* 0x0000003d4200720c */ /* 0x000fe20003f06100 */
[----:B------:R-:W-:Y:S02]  /*7f6d0*/  IMAD R57, R9, R16, RZ ;  /* 0x0000001009397224 */ /* 0x000fe400078e02ff */
[----:B------:R-:W-:Y:S01]  /*7f6e0*/  IMAD.X R59, RZ, RZ, RZ, P1 ;  /* 0x000000ffff3b7224 */ /* 0x000fe200008e06ff */
[----:B------:R-:W-:Y:S01]  /*7f6f0*/  ISETP.GE.U32.AND P1, PT, R53, R60, PT ;  /* 0x0000003c3500720c */ /* 0x000fe20003f26070 */
[----:B------:R-:W-:Y:S02]  /*7f700*/  IMAD.MOV.U32 R58, RZ, RZ, R45 ;  /* 0x000000ffff3a7224 */ /* 0x000fe400078e002d */
[----:B------:R-:W-:Y:S01]  /*7f710*/  IMAD.MOV.U32 R24, RZ, RZ, R43 ;  /* 0x000000ffff187224 */ /* 0x000fe200078e002b */
[----:B------:R-:W-:Y:S01]  /*7f720*/  ISETP.GE.U32.AND.EX P1, PT, R52, R66, PT, P1 ;  /* 0x000000423400720c */ /* 0x000fe20003f26110 */
[----:B------:R-:W-:-:S04]  /*7f730*/  IMAD.WIDE.U32.X R54, R19, R5, R54, P6 ;  /* 0x0000000513367225 */ /* 0x000fc800030e0436 */
[----:B------:R-:W-:Y:S02]  /*7f740*/  IMAD R43, R5, R18, RZ ;  /* 0x00000012052b7224 */ /* 0x000fe400078e02ff */
[----:B------:R-:W-:Y:S02]  /*7f750*/  IMAD R63, R17, R6, R41 ;  /* 0x00000006113f7224 */ /* 0x000fe400078e0229 */
[----:B------:R-:W-:-:S04]  /*7f760*/  IMAD.WIDE.U32 R30, R6, R16, RZ ;  /* 0x00000010061e7225 */ /* 0x000fc800078e00ff */
[C---:B------:R-:W-:Y:S02]  /*7f770*/  IMAD R57, R17.reuse, R8, R57 ;  /* 0x0000000811397224 */ /* 0x040fe400078e0239 */
[----:B------:R-:W-:-:S04]  /*7f780*/  IMAD.WIDE.U32.X R26, R17, R9, R26, P5 ;  /* 0x00000009111a7225 */ /* 0x000fc800028e041a */
[----:B------:R-:W-:-:S04]  /*7f790*/  IMAD.WIDE.U32 R40, R8, R16, RZ ;  /* 0x0000001008287225 */ /* 0x000fc800078e00ff */
[----:B------:R-:W-:Y:S02]  /*7f7a0*/  IMAD R5, R3, R18, RZ ;  /* 0x0000001203057224 */ /* 0x000fe400078e02ff */
[----:B------:R-:W-:-:S04]  /*7f7b0*/  IMAD.WIDE.U32.X R16, R19, R9, R58, P3 ;  /* 0x0000000913107225 */ /* 0x000fc800018e043a */
[----:B------:R-:W-:-:S04]  /*7f7c0*/  IMAD.WIDE.U32 R58, R10, R18, RZ ;  /* 0x000000120a3a7225 */ /* 0x000fc800078e00ff */
[----:B------:R-:W-:Y:S01]  /*7f7d0*/  IMAD R61, R19, R10, R5 ;  /* 0x0000000a133d7224 */ /* 0x000fe200078e0205 */
[----:B------:R-:W-:Y:S01]  /*7f7e0*/  IADD3 R53, P3, PT, R53, R58, RZ ;  /* 0x0000003a35357210 */ /* 0x000fe20007f7e0ff */
[-C--:B------:R-:W-:Y:S02]  /*7f7f0*/  IMAD R45, R7, R18.reuse, RZ ;  /* 0x00000012072d7224 */ /* 0x080fe400078e02ff */
[----:B------:R-:W-:Y:S02]  /*7f800*/  IMAD R9, R9, R18, RZ ;  /* 0x0000001209097224 */ /* 0x000fe400078e02ff */
[----:B------:R-:W-:Y:S02]  /*7f810*/  IMAD R65, R19, R4, R43 ;  /* 0x0000000413417224 */ /* 0x000fe400078e022b */
[----:B------:R-:W-:Y:S01]  /*7f820*/  IMAD.WIDE.U32 R42, R4, R18, RZ ;  /* 0x00000012042a7225 */ /* 0x000fe200078e00ff */
[----:B------:R-:W-:Y:S02]  /*7f830*/  SEL R4, RZ, 0x1, P0 ;  /* 0x00000001ff047807 */ /* 0x000fe40000000000 */
[----:B------:R-:W-:Y:S01]  /*7f840*/  ISETP.GE.U32.AND P0, PT, R53, R58, PT ;  /* 0x0000003a3500720c */ /* 0x000fe20003f06070 */
[----:B------:R-:W-:Y:S01]  /*7f850*/  IMAD.IADD R59, R59, 0x1, R61 ;  /* 0x000000013b3b7824 */ /* 0x000fe200078e023d */
[----:B------:R-:W-:Y:S01]  /*7f860*/  SEL R61, RZ, 0x1, P1 ;  /* 0x00000001ff3d7807 */ /* 0x000fe20000800000 */
[----:B------:R-:W-:-:S04]  /*7f870*/  IMAD.WIDE.U32.X R24, R19, R7, R24, P4 ;  /* 0x0000000713187225 */ /* 0x000fc800020e0418 */
[C---:B------:R-:W-:Y:S02]  /*7f880*/  IMAD R45, R19.reuse, R6, R45 ;  /* 0x00000006132d7224 */ /* 0x040fe400078e022d */
[----:B------:R-:W-:Y:S02]  /*7f890*/  IMAD R5, R19, R8, R9 ;  /* 0x0000000813057224 */ /* 0x000fe400078e0209 */
[----:B------:R-:W-:-:S04]  /*7f8a0*/  IMAD.WIDE.U32 R6, R6, R18, RZ ;  /* 0x0000001206067225 */ /* 0x000fc800078e00ff */
[----:B------:R-:W-:-:S04]  /*7f8b0*/  IMAD.WIDE.U32 R8, R8, R18, RZ ;  /* 0x0000001208087225 */ /* 0x000fc800078e00ff */
[----:B------:R-:W-:Y:S01]  /*7f8c0*/  IMAD.WIDE.U32.X R18, R19, R3, R22, P2 ;  /* 0x0000000313127225 */ /* 0x000fe200010e0416 */
[----:B------:R-:W-:-:S03]  /*7f8d0*/  IADD3 R23, P1, P2, R61, R14, R4 ;  /* 0x0000000e3d177210 */ /* 0x000fc60007a3e004 */
[----:B------:R-:W-:Y:S01]  /*7f8e0*/  IMAD.X R52, R59, 0x1, R52, P3 ;  /* 0x000000013b347824 */ /* 0x000fe200018e0634 */
[----:B------:R-:W-:Y:S01]  /*7f8f0*/  IADD3 R46, P3, PT, R46, R30, RZ ;  /* 0x0000001e2e2e7210 */ /* 0x000fe20007f7e0ff */
[----:B------:R-:W-:Y:S01]  /*7f900*/  IMAD.IADD R22, R31, 0x1, R63 ;  /* 0x000000011f167824 */ /* 0x000fe200078e023f */
[----:B------:R-:W-:Y:S01]  /*7f910*/  IADD3.X R14, PT, PT, RZ, R15, RZ, P1, P2 ;  /* 0x0000000fff0e7210 */ /* 0x000fe20000fe44ff */
[----:B------:R-:W-:Y:S01]  /*7f920*/  IMAD R3, R3, R12, RZ ;  /* 0x0000000c03037224 */ /* 0x000fe200078e02ff */
[----:B------:R-:W-:Y:S01]  /*7f930*/  ISETP.GE.U32.AND.EX P0, PT, R52, R59, PT, P0 ;  /* 0x0000003b3400720c */ /* 0x000fe20003f06100 */
[----:B------:R-:W-:Y:S01]  /*7f940*/  IMAD.X R47, R22, 0x1, R47, P3 ;  /* 0x00000001162f7824 */ /* 0x000fe200018e062f */
[C---:B------:R-:W-:Y:S01]  /*7f950*/  IADD3 R59, P2, PT, R46.reuse, R23, RZ ;  /* 0x000000172e3b7210 */ /* 0x040fe20007f5e0ff */
[----:B------:R-:W-:Y:S01]  /*7f960*/  IMAD.IADD R23, R43, 0x1, R65 ;  /* 0x000000012b177824 */ /* 0x000fe200078e0241 */
[----:B------:R-:W-:Y:S01]  /*7f970*/  SEL R31, RZ, 0x1, P0 ;  /* 0x00000001ff1f7807 */ /* 0x000fe20000000000 */
[----:B------:R-:W-:Y:S01]  /*7f980*/  IMAD.IADD R45, R7, 0x1, R45 ;  /* 0x00000001072d7824 */ /* 0x000fe200078e022d */
[----:B------:R-:W-:Y:S01]  /*7f990*/  IADD3 R15, P3, PT, R59, R42, RZ ;  /* 0x0000002a3b0f7210 */ /* 0x000fe20007f7e0ff */
[----:B------:R-:W-:Y:S01]  /*7f9a0*/  IMAD.X R14, R47, 0x1, R14, P2 ;  /* 0x000000012f0e7824 */ /* 0x000fe200010e060e */
[----:B------:R-:W-:Y:S01]  /*7f9b0*/  ISETP.GE.U32.AND P1, PT, R46, R30, PT ;  /* 0x0000001e2e00720c */ /* 0x000fe20003f26070 */
[----:B------:R-:W-:Y:S01]  /*7f9c0*/  IMAD R3, R13, R10, R3 ;  /* 0x0000000a0d037224 */ /* 0x000fe200078e0203 */
[----:B------:R-:W-:Y:S01]  /*7f9d0*/  ISETP.GE.U32.AND P2, PT, R59, R46, PT ;  /* 0x0000002e3b00720c */ /* 0x000fe20003f46070 */
[----:B------:R-:W-:Y:S01]  /*7f9e0*/  IMAD.X R4, R23, 0x1, R14, P3 ;  /* 0x0000000117047824 */ /* 0x000fe200018e060e */
[----:B------:R-:W-:-:S02]  /*7f9f0*/  IADD3 R31, P3, P4, R15, R18, R31 ;  /* 0x000000120f1f7210 */ /* 0x000fc40007c7e01f */
[----:B------:R-:W-:Y:S01]  /*7fa00*/  ISETP.GE.U32.AND.EX P1, PT, R47, R22, PT, P1 ;  /* 0x000000162f00720c */ /* 0x000fe20003f26110 */
[----:B------:R-:W-:Y:S01]  /*7fa10*/  IMAD.IADD R22, R41, 0x1, R57 ;  /* 0x0000000129167824 */ /* 0x000fe200078e0239 */
[----:B------:R-:W-:Y:S02]  /*7fa20*/  IADD3.X R43, PT, PT, R4, R19, RZ, P3, P4 ;  /* 0x00000013042b7210 */ /* 0x000fe40001fe84ff */
[----:B------:R-:W-:Y:S02]  /*7fa30*/  ISETP.GE.U32.AND.EX P2, PT, R14, R47, PT, P2 ;  /* 0x0000002f0e00720c */ /* 0x000fe40003f46120 */
[----:B------:R-:W-:Y:S02]  /*7fa40*/  ISETP.GE.U32.AND P0, PT, R15, R42, PT ;  /* 0x0000002a0f00720c */ /* 0x000fe40003f06070 */
[----:B------:R-:W-:Y:S01]  /*7fa50*/  ISETP.GE.U32.AND P4, PT, R31, R15, PT ;  /* 0x0000000f1f00720c */ /* 0x000fe20003f86070 */
[----:B------:R-:W-:Y:S01]  /*7fa60*/  IMAD.WIDE.U32 R14, R43, 0x3d1, RZ ;  /* 0x000003d12b0e7825 */ /* 0x000fe200078e00ff */
[----:B------:R-:W-:-:S02]  /*7fa70*/  IADD3 R48, P3, PT, R48, R40, RZ ;  /* 0x0000002830307210 */ /* 0x000fc40007f7e0ff */
[----:B------:R-:W-:Y:S02]  /*7fa80*/  SEL R18, RZ, 0x1, P1 ;  /* 0x00000001ff127807 */ /* 0x000fe40000800000 */
[----:B------:R-:W-:Y:S01]  /*7fa90*/  SEL R41, RZ, 0x1, P2 ;  /* 0x00000001ff297807 */ /* 0x000fe20001000000 */
[----:B------:R-:W-:Y:S01]  /*7faa0*/  IMAD.X R49, R22, 0x1, R49, P3 ;  /* 0x0000000116317824 */ /* 0x000fe200018e0631 */
[----:B------:R-:W-:Y:S02]  /*7fab0*/  ISETP.GE.U32.AND.EX P0, PT, R4, R23, PT, P0 ;  /* 0x000000170400720c */ /* 0x000fe40003f06100 */
[----:B------:R-:W-:Y:S02]  /*7fac0*/  ISETP.GE.U32.AND.EX P2, PT, R43, R4, PT, P4 ;  /* 0x000000042b00720c */ /* 0x000fe40003f46140 */
[----:B------:R-:W-:Y:S01]  /*7fad0*/  IADD3 R41, P4, P5, R41, R28, R18 ;  /* 0x0000001c29297210 */ /* 0x000fe20007d9e012 */
[----:B------:R-:W-:Y:S01]  /*7fae0*/  IMAD.WIDE.U32 R18, P3, R31, 0x1, R14 ;  /* 0x000000011f127825 */ /* 0x000fe2000786000e */
[----:B------:R-:W-:-:S02]  /*7faf0*/  SEL R4, RZ, 0x1, P0 ;  /* 0x00000001ff047807 */ /* 0x000fc40000000000 */
[----:B------:R-:W-:Y:S01]  /*7fb00*/  SEL R15, RZ, 0x1, P2 ;  /* 0x00000001ff0f7807 */ /* 0x000fe20001000000 */
[----:B------:R-:W-:Y:S01]  /*7fb10*/  IMAD.X R23, RZ, RZ, RZ, P3 ;  /* 0x000000ffff177224 */ /* 0x000fe200018e06ff */
[----:B------:R-:W-:Y:S02]  /*7fb20*/  IADD3.X R28, PT, PT, RZ, R29, RZ, P4, P5 ;  /* 0x0000001dff1c7210 */ /* 0x000fe400027ea4ff */
[----:B------:R-:W-:Y:S01]  /*7fb30*/  IADD3 R29, P5, P6, R15, R54, R4 ;  /* 0x000000360f1d7210 */ /* 0x000fe20007ebe004 */
[----:B------:R-:W-:Y:S01]  /*7fb40*/  IMAD.WIDE.U32 R14, R31, 0x3d1, RZ ;  /* 0x000003d11f0e7825 */ /* 0x000fe200078e00ff */
[C---:B------:R-:W-:Y:S02]  /*7fb50*/  IADD3 R41, P2, PT, R48.reuse, R41, RZ ;  /* 0x0000002930297210 */ /* 0x040fe40007f5e0ff */
[----:B------:R-:W-:Y:S02]  /*7fb60*/  ISETP.GE.U32.AND P1, PT, R48, R40, PT ;  /* 0x000000283000720c */ /* 0x000fe40003f26070 */
[----:B------:R-:W-:Y:S01]  /*7fb70*/  IADD3 R4, P3, PT, R41, R6, RZ ;  /* 0x0000000629047210 */ /* 0x000fe20007f7e0ff */
[C---:B------:R-:W-:Y:S01]  /*7fb80*/  IMAD.X R28, R49.reuse, 0x1, R28, P2 ;  /* 0x00000001311c7824 */ /* 0x040fe200010e061c */
[----:B------:R-:W-:Y:S01]  /*7fb90*/  ISETP.GE.U32.AND.EX P0, PT, R49, R22, PT, P1 ;  /* 0x000000163100720c */ /* 0x000fe20003f06110 */
[----:B------:R-:W-:Y:S01]  /*7fba0*/  IMAD.MOV.U32 R22, RZ, RZ, R19 ;  /* 0x000000ffff167224 */ /* 0x000fe200078e0013 */
[----:B------:R-:W-:-:S02]  /*7fbb0*/  IADD3 R15, P4, PT, R15, R18, RZ ;  /* 0x000000120f0f7210 */ /* 0x000fc40007f9e0ff */
[----:B------:R-:W-:Y:S02]  /*7fbc0*/  ISETP.GE.U32.AND P1, PT, R41, R48, PT ;  /* 0x000000302900720c */ /* 0x000fe40003f26070 */
[----:B------:R-:W-:Y:S01]  /*7fbd0*/  IADD3.X R31, PT, PT, RZ, R55, RZ, P5, P6 ;  /* 0x00000037ff1f7210 */ /* 0x000fe20002fec4ff */
[----:B------:R-:W-:Y:S01]  /*7fbe0*/  IMAD.WIDE.U32 R12, R12, R10, R14 ;  /* 0x0000000a0c0c7225 */ /* 0x000fe200078e000e */
[----:B------:R-:W-:Y:S02]  /*7fbf0*/  IADD3 R29, P5, PT, R4, R29, RZ ;  /* 0x0000001d041d7210 */ /* 0x000fe40007fbe0ff */
[----:B------:R-:W-:Y:S01]  /*7fc00*/  ISETP.GE.U32.AND.EX P1, PT, R28, R49, PT, P1 ;  /* 0x000000311c00720c */ /* 0x000fe20003f26110 */
[----:B------:R-:W-:Y:S01]  /*7fc10*/  IMAD.X R28, R45, 0x1, R28, P3 ;  /* 0x000000012d1c7824 */ /* 0x000fe200018e061c */
[----:B------:R-:W-:Y:S01]  /*7fc20*/  ISETP.GE.U32.AND P2, PT, R4, R6, PT ;  /* 0x000000060400720c */ /* 0x000fe20003f46070 */
[----:B------:R-:W-:Y:S01]  /*7fc30*/  IMAD.WIDE.U32.X R6, R43, 0x1, R22, P4 ;  /* 0x000000012b067825 */ /* 0x000fe200020e0416 */
[----:B------:R-:W-:-:S02]  /*7fc40*/  ISETP.GE.U32.AND P3, PT, R29, R4, PT ;  /* 0x000000041d00720c */ /* 0x000fc40003f66070 */
[----:B------:R-:W-:Y:S01]  /*7fc50*/  SEL R4, RZ, 0x1, P0 ;  /* 0x00000001ff047807 */ /* 0x000fe20000000000 */
[----:B------:R-:W-:Y:S01]  /*7fc60*/  IMAD.IADD R3, R13, 0x1, R3 ;  /* 0x000000010d037824 */ /* 0x000fe200078e0203 */
[----:B------:R-:W-:Y:S01]  /*7fc70*/  SEL R23, RZ, 0x1, P1 ;  /* 0x00000001ff177807 */ /* 0x000fe20000800000 */
[----:B------:R-:W-:Y:S01]  /*7fc80*/  IMAD.X R31, R28, 0x1, R31, P5 ;  /* 0x000000011c1f7824 */ /* 0x000fe200028e061f */
[----:B------:R-:W-:Y:S02]  /*7fc90*/  ISETP.GE.U32.AND P1, PT, R12, R14, PT ;  /* 0x0000000e0c00720c */ /* 0x000fe40003f26070 */
[----:B------:R-:W-:Y:S01]  /*7fca0*/  IADD3 R13, P0, P5, R23, R26, R4 ;  /* 0x0000001a170d7210 */ /* 0x000fe20007d1e004 */
[----:B------:R-:W-:Y:S01]  /*7fcb0*/  IMAD.WIDE.U32 R18, R31, 0x3d1, RZ ;  /* 0x000003d11f127825 */ /* 0x000fe200078e00ff */
[----:B------:R-:W-:Y:S02]  /*7fcc0*/  ISETP.GE.U32.AND.EX P1, PT, R3, R15, PT, P1 ;  /* 0x0000000f0300720c */ /* 0x000fe40003f26110 */
[----:B------:R-:W-:Y:S01]  /*7fcd0*/  IADD3 R4, P4, PT, R13, R8, RZ ;  /* 0x000000080d047210 */ /* 0x000fe20007f9e0ff */
[----:B------:R-:W-:Y:S01]  /*7fce0*/  IMAD.WIDE.U32 R14, R29, 0x3d1, RZ ;  /* 0x000003d11d0e7825 */ /* 0x000fe200078e00ff */
[----:B------:R-:W-:-:S02]  /*7fcf0*/  ISETP.GE.U32.AND.EX P2, PT, R28, R45, PT, P2 ;  /* 0x0000002d1c00720c */ /* 0x000fc40003f46120 */
[----:B------:R-:W-:Y:S01]  /*7fd00*/  ISETP.GE.U32.AND.EX P3, PT, R31, R28, PT, P3 ;  /* 0x0000001c1f00720c */ /* 0x000fe20003f66130 */
[----:B------:R-:W-:Y:S01]  /*7fd10*/  IMAD.WIDE.U32 R18, P6, R29, 0x1, R18 ;  /* 0x000000011d127825 */ /* 0x000fe200078c0012 */
[----:B------:R-:W-:Y:S02]  /*7fd20*/  IADD3.X R10, PT, PT, RZ, R27, RZ, P0, P5 ;  /* 0x0000001bff0a7210 */ /* 0x000fe400007ea4ff */
[----:B------:R-:W-:Y:S01]  /*7fd30*/  IADD3 R11, P5, PT, R11, R14, RZ ;  /* 0x0000000e0b0b7210 */ /* 0x000fe20007fbe0ff */
[----:B------:R-:W-:Y:S01]  /*7fd40*/  IMAD.IADD R23, R9, 0x1, R5 ;  /* 0x0000000109177824 */ /* 0x000fe200078e0205 */
[----:B------:R-:W-:Y:S01]  /*7fd50*/  ISETP.GE.U32.AND P0, PT, R4, R8, PT ;  /* 0x000000080400720c */ /* 0x000fe20003f06070 */
[----:B------:R-:W-:Y:S01]  /*7fd60*/  IMAD.X R9, RZ, RZ, RZ, P6 ;  /* 0x000000ffff097224 */ /* 0x000fe200030e06ff */
[----:B------:R-:W-:Y:S01]  /*7fd70*/  SEL R8, RZ, 0x1, P2 ;  /* 0x00000001ff087807 */ /* 0x000fe20001000000 */
[----:B------:R-:W-:Y:S01]  /*7fd80*/  IMAD.X R10, R23, 0x1, R10, P4 ;  /* 0x00000001170a7824 */ /* 0x000fe200020e060a */
[----:B------:R-:W-:-:S02]  /*7fd90*/  SEL R13, RZ, 0x1, P3 ;  /* 0x00000001ff0d7807 */ /* 0x000fc40001800000 */
[----:B------:R-:W-:Y:S02]  /*7fda0*/  ISETP.GE.U32.AND P2, PT, R11, R14, PT ;  /* 0x0000000e0b00720c */ /* 0x000fe40003f46070 */
[----:B------:R-:W-:Y:S02]  /*7fdb0*/  IADD3 R14, P3, PT, R15, R18, RZ ;  /* 0x000000120f0e7210 */ /* 0x000fe40007f7e0ff */
[----:B------:R-:W-:Y:S02]  /*7fdc0*/  SEL R5, RZ, 0x1, P1 ;  /* 0x00000001ff057807 */ /* 0x000fe40000800000 */
[----:B------:R-:W-:Y:S01]  /*7fdd0*/  IADD3 R15, P1, P6, R13, R24, R8 ;  /* 0x000000180d0f7210 */ /* 0x000fe20007e3e008 */
[----:B------:R-:W-:Y:S01]  /*7fde0*/  IMAD.MOV.U32 R8, RZ, RZ, R19 ;  /* 0x000000ffff087224 */ /* 0x000fe200078e0013 */
[----:B------:R-:W-:Y:S01]  /*7fdf0*/  ISETP.GE.U32.AND.EX P0, PT, R10, R23, PT, P0 ;  /* 0x000000170a00720c */ /* 0x000fe20003f06100 */
[----:B------:R-:W-:Y:S01]  /*7fe00*/  IMAD.X R13, R14, 0x1, R2, P5 ;  /* 0x000000010e0d7824 */ /* 0x000fe200028e0602 */
[----:B------:R-:W-:-:S02]  /*7fe10*/  IADD3.X R25, PT, PT, RZ, R25, RZ, P1, P6 ;  /* 0x00000019ff197210 */ /* 0x000fc40000fec4ff */
[----:B------:R-:W-:Y:S02]  /*7fe20*/  IADD3 R19, P1, PT, R4, R15, RZ ;  /* 0x0000000f04137210 */ /* 0x000fe40007f3e0ff */
[----:B------:R-:W-:Y:S02]  /*7fe30*/  IADD3 R5, P4, P5, R11, R6, R5 ;  /* 0x000000060b057210 */ /* 0x000fe40007d9e005 */
[C---:B------:R-:W-:Y:S01]  /*7fe40*/  ISETP.GE.U32.AND.EX P2, PT, R13.reuse, R14, PT, P2 ;  /* 0x0000000e0d00720c */ /* 0x040fe20003f46120 */
[----:B------:R-:W-:Y:S01]  /*7fe50*/  IMAD.X R23, R10, 0x1, R25, P1 ;  /* 0x000000010a177824 */ /* 0x000fe200008e0619 */
[----:B------:R-:W-:Y:S01]  /*7fe60*/  IADD3.X R2, PT, PT, R13, R7, RZ, P4, P5 ;  /* 0x000000070d027210 */ /* 0x000fe200027ea4ff */
[----:B------:R-:W-:Y:S01]  /*7fe70*/  IMAD.WIDE.U32.X R6, R31, 0x1, R8, P3 ;  /* 0x000000011f067825 */ /* 0x000fe200018e0408 */
[----:B------:R-:W-:Y:S02]  /*7fe80*/  ISETP.GE.U32.AND P4, PT, R19, R4, PT ;  /* 0x000000041300720c */ /* 0x000fe40003f86070 */
[----:B------:R-:W-:Y:S01]  /*7fe90*/  ISETP.GE.U32.AND P5, PT, R5, R11, PT ;  /* 0x0000000b0500720c */ /* 0x000fe20003fa6070 */
[----:B------:R-:W-:Y:S01]  /*7fea0*/  IMAD.WIDE.U32 R8, R19, 0x3d1, RZ ;  /* 0x000003d113087825 */ /* 0x000fe200078e00ff */
[----:B------:R-:W-:-:S02]  /*7feb0*/  ISETP.GE.U32.AND.EX P4, PT, R23, R10, PT, P4 ;  /* 0x0000000a1700720c */ /* 0x000fc40003f86140 */
[----:B------:R-:W-:Y:S01]  /*7fec0*/  ISETP.GE.U32.AND.EX P1, PT, R2, R13, PT, P5 ;  /* 0x0000000d0200720c */ /* 0x000fe20003f26150 */
[----:B------:R-:W-:Y:S01]  /*7fed0*/  IMAD.WIDE.U32 R10, R23, 0x3d1, RZ ;  /* 0x000003d1170a7825 */ /* 0x000fe200078e00ff */
[----:B------:R-:W-:Y:S02]  /*7fee0*/  SEL R14, RZ, 0x1, P0 ;  /* 0x00000001ff0e7807 */ /* 0x000fe40000000000 */
[----:B------:R-:W-:Y:S02]  /*7fef0*/  SEL R15, RZ, 0x1, P4 ;  /* 0x00000001ff0f7807 */ /* 0x000fe40002000000 */
[----:B------:R-:W-:Y:S02]  /*7ff00*/  SEL R4, RZ, 0x1, P2 ;  /* 0x00000001ff047807 */ /* 0x000fe40001000000 */
[----:B------:R-:W-:Y:S01]  /*7ff10*/  SEL R13, RZ, 0x1, P1 ;  /* 0x00000001ff0d7807 */ /* 0x000fe20000800000 */
[----:B------:R-:W-:Y:S01]  /*7ff20*/  IMAD.WIDE.U32 R10, P1, R19, 0x1, R10 ;  /* 0x00000001130a7825 */ /* 0x000fe2000782000a */
[----:B------:R-:W-:-:S02]  /*7ff30*/  IADD3 R15, P2, P3, R15, R16, R14 ;  /* 0x000000100f0f7210 */ /* 0x000fc40007b5e00e */
[----:B------:R-:W-:Y:S01]  /*7ff40*/  IADD3 R13, P4, P5, R13, R6, R4 ;  /* 0x000000060d0d7210 */ /* 0x000fe20007d9e004 */
[----:B------:R-:W-:Y:S01]  /*7ff50*/  IMAD.MOV.U32 R6, RZ, RZ, R11 ;  /* 0x000000ffff067224 */ /* 0x000fe200078e000b */
        /* <DEDUP_REMOVED lines=81> */
.L_x_422:
[----:B------:R-:W-:Y:S01]  /*80470*/  ISETP.GT.U32.AND P0, PT, R14, R32, PT ;  /* 0x000000200e00720c */ /* 0x000fe20003f04070 */
[----:B------:R-:W-:Y:S02]  /*80480*/  IMAD.MOV.U32 R8, RZ, RZ, R19 ;  /* 0x000000ffff087224 */ /* 0x000fe400078e0013 */
[----:B------:R-:W-:Y:S01]  /*80490*/  IMAD.MOV.U32 R9, RZ, RZ, R3 ;  /* 0x000000ffff097224 */ /* 0x000fe200078e0003 */
[----:B------:R-:W-:Y:S01]  /*804a0*/  ISETP.GT.U32.AND.EX P0, PT, R15, R33, PT, P0 ;  /* 0x000000210f00720c */ /* 0x000fe20003f04100 */
[----:B------:R-:W-:Y:S02]  /*804b0*/  IMAD.MOV.U32 R10, RZ, RZ, R5 ;  /* 0x000000ffff0a7224 */ /* 0x000fe400078e0005 */
[----:B------:R-:W-:Y:S02]  /*804c0*/  IMAD.MOV.U32 R11, RZ, RZ, R2 ;  /* 0x000000ffff0b7224 */ /* 0x000fe400078e0002 */
[----:B------:R-:W-:Y:S02]  /*804d0*/  IMAD.MOV.U32 R12, RZ, RZ, R17 ;  /* 0x000000ffff0c7224 */ /* 0x000fe400078e0011 */
[----:B------:R-:W-:-:S05]  /*804e0*/  IMAD.MOV.U32 R13, RZ, RZ, R4 ;  /* 0x000000ffff0d7224 */ /* 0x000fca00078e0004 */
[----:B------:R0:W-:Y:S01]  /*804f0*/  STG.E.ENL2.256 desc[UR6][R20.64+0x20], R8, R12 ;  /* 0xf8000108140c797f */ /* 0x0001e2000f121806 */
        /* <DEDUP_REMOVED lines=10> */
.L_x_423:
[----:B------:R-:W-:-:S04]  /*805a0*/  IADD3 R38, P0, PT, R19, -R38, RZ ;  /* 0x8000002613267210 */ /* 0x000fc80007f1e0ff */
[----:B------:R-:W-:-:S04]  /*805b0*/  IADD3.X R39, P0, PT, R3, ~R39, RZ, P0, !PT ;  /* 0x8000002703277210 */ /* 0x000fc8000071e4ff */
[----:B0-----:R-:W-:-:S04]  /*805c0*/  IADD3.X R10, P0, PT, RZ, -0x1, RZ, P0, !PT ;  /* 0xffffffffff0a7810 */ /* 0x001fc8000071e4ff */
[-C--:B------:R-:W-:Y:S01]  /*805d0*/  IADD3 R3, P2, PT, R17, -R10.reuse, RZ ;  /* 0x8000000a11037210 */ /* 0x080fe20007f5e0ff */
[----:B------:R-:W-:Y:S01]  /*805e0*/  IMAD.X R12, RZ, RZ, -0x1, P0 ;  /* 0xffffffffff0c7424 */ /* 0x000fe200000e06ff */
[----:B------:R-:W-:Y:S02]  /*805f0*/  IADD3 R5, P1, PT, R5, -R10, RZ ;  /* 0x8000000a05057210 */ /* 0x000fe40007f3e0ff */
[----:B------:R-:W-:Y:S02]  /*80600*/  IADD3 R8, P3, PT, R3, -R34, RZ ;  /* 0x8000002203087210 */ /* 0x000fe40007f7e0ff */
[----:B------:R-:W-:Y:S02]  /*80610*/  IADD3 R10, P4, P5, R14, -R32, -R10 ;  /* 0x800000200e0a7210 */ /* 0x000fe40007d9e80a */
[----:B------:R-:W-:Y:S01]  /*80620*/  IADD3 R6, P0, PT, R5, -R36, RZ ;  /* 0x8000002405067210 */ /* 0x000fe20007f1e0ff */
[----:B------:R-:W-:Y:S01]  /*80630*/  IMAD.MOV.U32 R5, RZ, RZ, R39 ;  /* 0x000000ffff057224 */ /* 0x000fe200078e0027 */
[----:B------:R-:W-:Y:S01]  /*80640*/  IADD3.X R9, PT, PT, ~R35, R4, ~R12, P3, P2 ;  /* 0x0000000423097210 */ /* 0x000fe20001fe4d0c */
[----:B------:R-:W-:Y:S01]  /*80650*/  IMAD.MOV.U32 R4, RZ, RZ, R38 ;  /* 0x000000ffff047224 */ /* 0x000fe200078e0026 */
[----:B------:R-:W-:-:S02]  /*80660*/  IADD3.X R11, PT, PT, R15, ~R33, ~R12, P4, P5 ;  /* 0x800000210f0b7210 */ /* 0x000fc400027eac0c */
[----:B------:R-:W-:-:S05]  /*80670*/  IADD3.X R7, PT, PT, ~R37, R2, ~R12, P0, P1 ;  /* 0x0000000225077210 */ /* 0x000fca00007e2d0c */
[----:B------:R1:W-:Y:S02]  /*80680*/  STG.E.ENL2.256 desc[UR6][R20.64+0x20], R4, R8 ;  /* 0xf80001041408797f */ /* 0x0003e4000f121806 */
.L_x_230:
[----:B------:R-:W-:-:S04]  /*80690*/  IMAD.MOV.U32 R3, RZ, RZ, 0x60 ;  /* 0x00000060ff037424 */ /* 0x000fc800078e00ff */
[----:B------:R-:W-:-:S05]  /*806a0*/  IMAD R2, R0, R3, UR11 ;  /* 0x0000000b00027e24 */ /* 0x000fca000f8e0203 */
[----:B------:R-:W2:Y:S04]  /*806b0*/  LDL.128 R32, [R2+0x40] ;  /* 0x0000400002207983 */ /* 0x000ea80000100c00 */
[----:B------:R-:W2:Y:S02]  /*806c0*/  LDL.128 R28, [R2+0x50] ;  /* 0x00005000021c7983 */ /* 0x000ea40000100c00 */
[----:B--2---:R-:W-:Y:S02]  /*806d0*/  LOP3.LUT R3, R28, R34, R32, 0xfe, !PT ;  /* 0x000000221c037212 */ /* 0x004fe400078efe20 */
[----:B01----:R-:W-:Y:S02]  /*806e0*/  LOP3.LUT R5, R29, R35, R33, 0xfe, !PT ;  /* 0x000000231d057212 */ /* 0x003fe400078efe21 */
[----:B------:R-:W-:-:S04]  /*806f0*/  LOP3.LUT P0, RZ, R3, R30, RZ, 0xfc, !PT ;  /* 0x0000001e03ff7212 */ /* 0x000fc8000780fcff */
[----:B------:R-:W-:-:S13]  /*80700*/  LOP3.LUT P0, RZ, R5, R31, RZ, 0xfc, P0 ;  /* 0x0000001f05ff7212 */ /* 0x000fda000000fcff */
[----:B------:R-:W0:Y:S02]  /*80710*/  @!P0 LDC.64 R4, c[0x0][0x388] ;  /* 0x0000e200ff048b82 */ /* 0x000e240000000a00 */
[----:B0-----:R-:W-:-:S05]  /*80720*/  @!P0 IMAD.WIDE.U32 R4, R0, 0x40, R4 ;  /* 0x0000004000048825 */ /* 0x001fca00078e0004 */
[----:B------:R0:W-:Y:S04]  /*80730*/  @!P0 STG.E.ENL2.256 desc[UR6][R4.64], RZ, RZ ;  /* 0xf80000ff04ff897f */ /* 0x0001e8000f121806 */
        /* <DEDUP_REMOVED lines=95> */
.L_x_425:
        /* <DEDUP_REMOVED lines=48> */
.L_x_426:
        /* <DEDUP_REMOVED lines=96> */
.L_x_427:
        /* <DEDUP_REMOVED lines=15> */
.L_x_428:
        /* <DEDUP_REMOVED lines=39> */
.L_x_429:
        /* <DEDUP_REMOVED lines=100> */
.L_x_430:
        /* <DEDUP_REMOVED lines=16> */
.L_x_431:
        /* <DEDUP_REMOVED lines=15> */
.L_x_432:
        /* <DEDUP_REMOVED lines=424> */
.L_x_433:
        /* <DEDUP_REMOVED lines=12> */
.L_x_434:
        /* <DEDUP_REMOVED lines=12> */
.L_x_435:
        /* <DEDUP_REMOVED lines=91> */
.L_x_436:
        /* <DEDUP_REMOVED lines=47> */
.L_x_437:
        /* <DEDUP_REMOVED lines=95> */
.L_x_438:
        /* <DEDUP_REMOVED lines=14> */
.L_x_439:
        /* <DEDUP_REMOVED lines=39> */
.L_x_440:
        /* <DEDUP_REMOVED lines=101> */
.L_x_441:
        /* <DEDUP_REMOVED lines=12> */
.L_x_442:
        /* <DEDUP_REMOVED lines=12> */
.L_x_443:
        /* <DEDUP_REMOVED lines=426> */
.L_x_444:
        /* <DEDUP_REMOVED lines=12> */
.L_x_445:
        /* <DEDUP_REMOVED lines=12> */
.L_x_446:
        /* <DEDUP_REMOVED lines=9> */
.L_x_455:
        /* <DEDUP_REMOVED lines=92> */
.L_x_447:
        /* <DEDUP_REMOVED lines=46> */
.L_x_448:
        /* <DEDUP_REMOVED lines=96> */
.L_x_449:
        /* <DEDUP_REMOVED lines=15> */
.L_x_450:
        /* <DEDUP_REMOVED lines=39> */
.L_x_451:
        /* <DEDUP_REMOVED lines=101> */
.L_x_452:
        /* <DEDUP_REMOVED lines=16> */
.L_x_453:
        /* <DEDUP_REMOVED lines=15> */
.L_x_454:
        /* <DEDUP_REMOVED lines=427> */
.L_x_456:
        /* <DEDUP_REMOVED lines=12> */
.L_x_457:
        /* <DEDUP_REMOVED lines=12> */
.L_x_458:
[----:B------:R-:W-:-:S05]  /*8aa90*/  UMOV UR4, URZ ;  /* 0x000000ff00047c82 */ /* 0x000fca0008000000 */
.L_x_467:
        /* <DEDUP_REMOVED lines=92> */
.L_x_459:
        /* <DEDUP_REMOVED lines=46> */
.L_x_460:
        /* <DEDUP_REMOVED lines=96> */
.L_x_461:
        /* <DEDUP_REMOVED lines=15> */
.L_x_462:
        /* <DEDUP_REMOVED lines=39> */
.L_x_463:
        /* <DEDUP_REMOVED lines=102> */
.L_x_464:
        /* <DEDUP_REMOVED lines=16> */
.L_x_465:
        /* <DEDUP_REMOVED lines=15> */
.L_x_466:
        /* <DEDUP_REMOVED lines=427> */
.L_x_468:
        /* <DEDUP_REMOVED lines=12> */
.L_x_469:
        /* <DEDUP_REMOVED lines=12> */
.L_x_470:
[----:B------:R-:W-:-:S11]  /*8e120*/  UPLOP3.LUT UP0, UPT, UPT, UPT, UPT, 0x80, 0x8 ;  /* 0x000000000008789c */ /* 0x000fd60003f0f070 */
.L_x_479:
        /* <DEDUP_REMOVED lines=91> */
.L_x_471:
        /* <DEDUP_REMOVED lines=46> */
.L_x_472:
        /* <DEDUP_REMOVED lines=96> */
.L_x_473:
        /* <DEDUP_REMOVED lines=15> */
.L_x_474:
        /* <DEDUP_REMOVED lines=39> */
.L_x_475:
        /* <DEDUP_REMOVED lines=102> */
.L_x_476:
        /* <DEDUP_REMOVED lines=16> */
.L_x_477:
        /* <DEDUP_REMOVED lines=15> */
.L_x_478:
        /* <DEDUP_REMOVED lines=428> */
.L_x_480:
        /* <DEDUP_REMOVED lines=12> */
.L_x_481:
        /* <DEDUP_REMOVED lines=12> */
.L_x_482:
        /* <DEDUP_REMOVED lines=9> */
.L_x_491:
        /* <DEDUP_REMOVED lines=92> */
.L_x_483:
        /* <DEDUP_REMOVED lines=46> */
.L_x_484:
        /* <DEDUP_REMOVED lines=96> */
.L_x_485:
        /* <DEDUP_REMOVED lines=15> */
.L_x_486:
        /* <DEDUP_REMOVED lines=39> */
.L_x_487:
        /* <DEDUP_REMOVED lines=102> */
.L_x_488:
        /* <DEDUP_REMOVED lines=16> */
.L_x_489:
        /* <DEDUP_REMOVED lines=15> */
.L_x_490:
        /* <DEDUP_REMOVED lines=426> */
.L_x_492:
        /* <DEDUP_REMOVED lines=12> */
.L_x_493:
        /* <DEDUP_REMOVED lines=12> */
.L_x_494:
        /* <DEDUP_REMOVED lines=9> */
.L_x_503:
        /* <DEDUP_REMOVED lines=92> */
.L_x_495:
        /* <DEDUP_REMOVED lines=46> */
.L_x_496:
        /* <DEDUP_REMOVED lines=96> */
.L_x_497:
        /* <DEDUP_REMOVED lines=15> */
.L_x_498:
        /* <DEDUP_REMOVED lines=39> */
.L_x_499:
        /* <DEDUP_REMOVED lines=101> */
.L_x_500:
        /* <DEDUP_REMOVED lines=16> */
.L_x_501:
        /* <DEDUP_REMOVED lines=15> */
.L_x_502:
        /* <DEDUP_REMOVED lines=426> */
.L_x_504:
        /* <DEDUP_REMOVED lines=12> */
.L_x_505:
        /* <DEDUP_REMOVED lines=12> */
.L_x_506:
        /* <DEDUP_REMOVED lines=9> */
.L_x_515:
        /* <DEDUP_REMOVED lines=93> */
.L_x_507:
        /* <DEDUP_REMOVED lines=46> */
.L_x_508:
        /* <DEDUP_REMOVED lines=96> */
.L_x_509:
        /* <DEDUP_REMOVED lines=15> */
.L_x_510:
        /* <DEDUP_REMOVED lines=39> */
.L_x_511:
        /* <DEDUP_REMOVED lines=102> */
.L_x_512:
        /* <DEDUP_REMOVED lines=16> */
.L_x_513:
        /* <DEDUP_REMOVED lines=15> */
.L_x_514:
        /* <DEDUP_REMOVED lines=426> */
.L_x_516:
        /* <DEDUP_REMOVED lines=12> */
.L_x_517:
        /* <DEDUP_REMOVED lines=12> */
.L_x_518:
        /* <DEDUP_REMOVED lines=9> */
.L_x_527:
        /* <DEDUP_REMOVED lines=92> */
.L_x_519:
        /* <DEDUP_REMOVED lines=48> */
.L_x_520:
        /* <DEDUP_REMOVED lines=96> */
.L_x_521:
        /* <DEDUP_REMOVED lines=15> */
.L_x_522:
        /* <DEDUP_REMOVED lines=39> */
.L_x_523:
        /* <DEDUP_REMOVED lines=101> */
.L_x_524:
        /* <DEDUP_REMOVED lines=16> */
.L_x_525:
        /* <DEDUP_REMOVED lines=15> */
.L_x_526:
        /* <DEDUP_REMOVED lines=427> */
.L_x_528:
        /* <DEDUP_REMOVED lines=12> */
.L_x_529:
        /* <DEDUP_REMOVED lines=12> */
.L_x_530:
[----:B------:R-:W-:-:S05]  /*9f3d0*/  UMOV UR4, URZ ;  /* 0x000000ff00047c82 */ /* 0x000fca0008000000 */
.L_x_539:
        /* <DEDUP_REMOVED lines=93> */
.L_x_531:
        /* <DEDUP_REMOVED lines=46> */
.L_x_532:
        /* <DEDUP_REMOVED lines=96> */
.L_x_533:
        /* <DEDUP_REMOVED lines=15> */
.L_x_534:
        /* <DEDUP_REMOVED lines=39> */
.L_x_535:
        /* <DEDUP_REMOVED lines=102> */
.L_x_536:
        /* <DEDUP_REMOVED lines=16> */
.L_x_537:
        /* <DEDUP_REMOVED lines=15> */
.L_x_538:
        /* <DEDUP_REMOVED lines=425> */
.L_x_540:
        /* <DEDUP_REMOVED lines=12> */
.L_x_541:
        /* <DEDUP_REMOVED lines=12> */
.L_x_542:
[----:B------:R-:W0:Y:S01]  /*a2a50*/  LDCU.64 UR18, c[0x3][0x628] ;  /* 0x00c0c500ff1277ac */ /* 0x000e220008000a00 */
[----:B------:R-:W1:Y:S01]  /*a2a60*/  LDCU.64 UR24, c[0x3][0x640] ;  /* 0x00c0c800ff1877ac */ /* 0x000e620008000a00 */
[----:B------:R-:W2:Y:S01]  /*a2a70*/  LDCU.128 UR20, c[0x3][0x630] ;  /* 0x00c0c600ff1477ac */ /* 0x000ea20008000c00 */
[----:B------:R-:W-:-:S05]  /*a2a80*/  UMOV UR4, URZ ;  /* 0x000000ff00047c82 */ /* 0x000fca0008000000 */
.L_x_551:
        /* <DEDUP_REMOVED lines=92> */
.L_x_543:
        /* <DEDUP_REMOVED lines=47> */
.L_x_544:
        /* <DEDUP_REMOVED lines=96> */
.L_x_545:
        /* <DEDUP_REMOVED lines=15> */
.L_x_546:
        /* <DEDUP_REMOVED lines=39> */
.L_x_547:
        /* <DEDUP_REMOVED lines=100> */
.L_x_548:
        /* <DEDUP_REMOVED lines=18> */
.L_x_549:
        /* <DEDUP_REMOVED lines=18> */
.L_x_550:
        /* <DEDUP_REMOVED lines=426> */
.L_x_552:
        /* <DEDUP_REMOVED lines=12> */
.L_x_553:
        /* <DEDUP_REMOVED lines=12> */
.L_x_554:
[----:B------:R-:W-:-:S05]  /*a6140*/  UMOV UR4, URZ ;  /* 0x000000ff00047c82 */ /* 0x000fca0008000000 */
.L_x_563:
        /* <DEDUP_REMOVED lines=92> */
.L_x_555:
        /* <DEDUP_REMOVED lines=47> */
.L_x_556:
        /* <DEDUP_REMOVED lines=96> */
.L_x_557:
        /* <DEDUP_REMOVED lines=15> */
.L_x_558:
        /* <DEDUP_REMOVED lines=39> */
.L_x_559:
        /* <DEDUP_REMOVED lines=100> */
.L_x_560:
        /* <DEDUP_REMOVED lines=16> */
.L_x_561:
        /* <DEDUP_REMOVED lines=15> */
.L_x_562:
        /* <DEDUP_REMOVED lines=427> */
.L_x_564:
        /* <DEDUP_REMOVED lines=12> */
.L_x_565:
        /* <DEDUP_REMOVED lines=12> */
.L_x_566:
[----:B------:R-:W-:-:S05]  /*a97c0*/  UMOV UR4, URZ ;  /* 0x000000ff00047c82 */ /* 0x000fca0008000000 */
.L_x_575:
        /* <DEDUP_REMOVED lines=90> */
.L_x_567:
        /* <DEDUP_REMOVED lines=45> */
.L_x_568:
        /* <DEDUP_REMOVED lines=95> */
.L_x_569:
        /* <DEDUP_REMOVED lines=14> */
.L_x_570:
        /* <DEDUP_REMOVED lines=39> */
.L_x_571:
        /* <DEDUP_REMOVED lines=101> */
.L_x_572:
        /* <DEDUP_REMOVED lines=18> */
.L_x_573:
        /* <DEDUP_REMOVED lines=16> */
.L_x_574:
        /* <DEDUP_REMOVED lines=428> */
.L_x_576:
        /* <DEDUP_REMOVED lines=12> */
.L_x_577:
        /* <DEDUP_REMOVED lines=12> */
.L_x_578:
[----:B------:R-:W-:-:S05]  /*ace30*/  UMOV UR4, URZ ;  /* 0x000000ff00047c82 */ /* 0x000fca0008000000 */
.L_x_587:
        /* <DEDUP_REMOVED lines=91> */
.L_x_579:
        /* <DEDUP_REMOVED lines=46> */
.L_x_580:
        /* <DEDUP_REMOVED lines=96> */
.L_x_581:
        /* <DEDUP_REMOVED lines=15> */
.L_x_582:
        /* <DEDUP_REMOVED lines=39> */
.L_x_583:
        /* <DEDUP_REMOVED lines=100> */
.L_x_584:
        /* <DEDUP_REMOVED lines=16> */
.L_x_585:
        /* <DEDUP_REMOVED lines=15> */
.L_x_586:
        /* <DEDUP_REMOVED lines=426> */
.L_x_588:
        /* <DEDUP_REMOVED lines=12> */
.L_x_589:
        /* <DEDUP_REMOVED lines=12> */
.L_x_590:
        /* <DEDUP_REMOVED lines=88> */
.L_x_591:
        /* <DEDUP_REMOVED lines=45> */
.L_x_592:
        /* <DEDUP_REMOVED lines=95> */
.L_x_593:
        /* <DEDUP_REMOVED lines=14> */
.L_x_594:
        /* <DEDUP_REMOVED lines=39> */
.L_x_595:
        /* <DEDUP_REMOVED lines=100> */
.L_x_596:
        /* <DEDUP_REMOVED lines=12> */
.L_x_597:
        /* <DEDUP_REMOVED lines=12> */
.L_x_598:
        /* <DEDUP_REMOVED lines=425> */
.L_x_599:
        /* <DEDUP_REMOVED lines=12> */
.L_x_600:
        /* <DEDUP_REMOVED lines=12> */
.L_x_601:
        /* <DEDUP_REMOVED lines=92> */
.L_x_602:
        /* <DEDUP_REMOVED lines=47> */
.L_x_603:
        /* <DEDUP_REMOVED lines=96> */
.L_x_604:
        /* <DEDUP_REMOVED lines=15> */
.L_x_605:
        /* <DEDUP_REMOVED lines=39> */
.L_x_606:
        /* <DEDUP_REMOVED lines=102> */
.L_x_607:
        /* <DEDUP_REMOVED lines=12> */
.L_x_608:
        /* <DEDUP_REMOVED lines=12> */
.L_x_609:
        /* <DEDUP_REMOVED lines=427> */
.L_x_610:
        /* <DEDUP_REMOVED lines=12> */
.L_x_611:
        /* <DEDUP_REMOVED lines=12> */
.L_x_612:
        /* <DEDUP_REMOVED lines=428> */
.L_x_613:
        /* <DEDUP_REMOVED lines=18> */
.L_x_614:
        /* <DEDUP_REMOVED lines=16> */
.L_x_615:
        /* <DEDUP_REMOVED lines=428> */
.L_x_616:
        /* <DEDUP_REMOVED lines=19> */
.L_x_617:
        /* <DEDUP_REMOVED lines=15> */
.L_x_424:
[----:B------:R-:W-:-:S05]  /*ba9c0*/  VIADD R0, R0, 0x1 ;  /* 0x0000000100007836 */ /* 0x000fca0000000000 */
[----:B------:R-:W-:-:S13]  /*ba9d0*/  ISETP.NE.AND P0, PT, R0, 0x10, PT ;  /* 0x000000100000780c */ /* 0x000fda0003f05270 */
[----:B------:R-:W-:Y:S05]  /*ba9e0*/  @P0 BRA `(.L_x_618) ;  /* 0xfffff8b8005c0947 */ /* 0x000fea000383ffff */
[----:B------:R-:W-:Y:S02]  /*ba9f0*/  UIADD3 UR8, UPT, UPT, UR5, 0x6b0, URZ ;  /* 0x000006b005087890 */ /* 0x000fe4000fffe0ff */
[----:B------:R-:W-:Y:S01]  /*baa00*/  UIADD3 UR9, UPT, UPT, UR5, 0xb0, URZ ;  /* 0x000000b005097890 */ /* 0x000fe2000fffe0ff */
[----:B------:R-:W-:-:S11]  /*baa10*/  UMOV UR21, 0x1 ;  /* 0x0000000100157882 */ /* 0x000fd60000000000 */
.L_x_1117:
[----:B0123--:R-:W-:-:S05]  /*baa20*/  UMOV UR4, URZ ;  /* 0x000000ff00047c82 */ /* 0x00ffca0008000000 */
.L_x_727:
[----:B------:R-:W-:Y:S01]  /*baa30*/  UIADD3 UR4, UPT, UPT, UR4, 0x1, URZ ;  /* 0x0000000104047890 */ /* 0x000fe2000fffe0ff */
[----:B------:R-:W-:Y:S01]  /*baa40*/  UMOV UR5, URZ ;  /* 0x000000ff00057c82 */ /* 0x000fe20008000000 */
[----:B------:R-:W-:Y:S02]  /*baa50*/  UMOV UR12, UR8 ;  /* 0x00000008000c7c82 */ /* 0x000fe40008000000 */
[----:B------:R-:W-:Y:S01]  /*baa60*/  UISETP.NE.AND UP1, UPT, UR4, 0x4, UPT ;  /* 0x000000040400788c */ /* 0x000fe2000bf25270 */
[----:B-12---:R-:W-:-:S10]  /*baa70*/  UMOV UR10, UR9 ;  /* 0x00000009000a7c82 */ /* 0x006fd40008000000 */
.L_x_726:
[----:B--2---:R-:W2:Y:S04]  /*baa80*/  LDL.128 R32, [UR10+-0x10] ;  /* 0xfffff00aff207983 */ /* 0x004ea80008100c00 */
[----:B------:R-:W2:Y:S01]  /*baa90*/  LDL.128 R28, [UR10] ;  /* 0x0000000aff1c7983 */ /* 0x000ea20008100c00 */
[----:B------:R-:W-:Y:S01]  /*baaa0*/  UIADD3 UR5, UPT, UPT, UR5, 0x1, URZ ;  /* 0x0000000105057890 */ /* 0x000fe2000fffe0ff */
[----:B------:R-:W-:Y:S01]  /*baab0*/  IMAD.MOV.U32 R41, RZ, RZ, 0x1 ;  /* 0x00000001ff297424 */ /* 0x000fe200078e00ff */
[----:B-1----:R-:W-:Y:S02]  /*baac0*/  CS2R R38, SRZ ;  /* 0x0000000000267805 */ /* 0x002fe4000001ff00 */
[----:B------:R-:W-:Y:S01]  /*baad0*/  CS2R R52, SRZ ;  /* 0x0000000000347805 */ /* 0x000fe2000001ff00 */
[----:B------:R-:W-:Y:S01]  /*baae0*/  UISETP.NE.AND UP2, UPT, UR5, 0xf, UPT ;  /* 0x0000000f0500788c */ /* 0x000fe2000bf45270 */
[----:B------:R-:W-:Y:S01]  /*baaf0*/  IMAD.MOV.U32 R54, RZ, RZ, RZ ;  /* 0x000000ffff367224 */ /* 0x000fe200078e00ff */
[----:B------:R-:W-:-:S02]  /*bab00*/  CS2R R16, SRZ ;  /* 0x0000000000107805 */ /* 0x000fc4000001ff00 */
[----:B------:R-:W-:Y:S02]  /*bab10*/  CS2R R42, SRZ ;  /* 0x00000000002a7805 */ /* 0x000fe4000001ff00 */
[----:B0-----:R-:W-:Y:S01]  /*bab20*/  CS2R R12, SRZ ;  /* 0x00000000000c7805 */ /* 0x001fe2000001ff00 */
[----:B------:R-:W-:Y:S01]  /*bab30*/  IMAD.MOV.U32 R40, RZ, RZ, RZ ;  /* 0x000000ffff287224 */ /* 0x000fe200078e00ff */
[----:B------:R-:W-:Y:S01]  /*bab40*/  CS2R R14, SRZ ;  /* 0x00000000000e7805 */ /* 0x000fe2000001ff00 */
[----:B------:R-:W-:Y:S02]  /*bab50*/  IMAD.MOV.U32 R23, RZ, RZ, RZ ;  /* 0x000000ffff177224 */ /* 0x000fe400078e00ff */
[----:B------:R-:W-:Y:S02]  /*bab60*/  IMAD.MOV.U32 R0, RZ, RZ, RZ ;  /* 0x000000ffff007224 */ /* 0x000fe400078e00ff */
[----:B-1----:R-:W-:Y:S02]  /*bab70*/  IMAD.MOV.U32 R6, RZ, RZ, RZ ;  /* 0x000000ffff067224 */ /* 0x002fe400078e00ff */
[----:B------:R-:W-:-:S02]  /*bab80*/  IMAD.MOV.U32 R7, RZ, RZ, 0x1 ;  /* 0x00000001ff077424 */ /* 0x000fc400078e00ff */
[----:B------:R-:W-:Y:S01]  /*bab90*/  IMAD.MOV.U32 R8, RZ, RZ, RZ ;  /* 0x000000ffff087224 */ /* 0x000fe200078e00ff */
[----:B--2---:R-:W-:Y:S02]  /*baba0*/  LOP3.LUT R3, R28, R34, R32, 0xfe, !PT ;  /* 0x000000221c037212 */ /* 0x004fe400078efe20 */
[----:B------:R-:W-:Y:S02]  /*babb0*/  LOP3.LUT R5, R29, R35, R33, 0xfe, !PT ;  /* 0x000000231d057212 */ /* 0x000fe400078efe21 */
[----:B------:R-:W-:Y:S02]  /*babc0*/  LOP3.LUT P0, RZ, R3, R30, RZ, 0xfc, !PT ;  /* 0x0000001e03ff7212 */ /* 0x000fe4000780fcff */
[----:B------:R-:W-:Y:S02]  /*babd0*/  CS2R R2, SRZ ;  /* 0x0000000000027805 */ /* 0x000fe4000001ff00 */
[----:B------:R-:W-:Y:S02]  /*babe0*/  LOP3.LUT P0, RZ, R5, R31, RZ, 0xfc, P0 ;  /* 0x0000001f05ff7212 */ /* 0x000fe4000000fcff */
[----:B------:R-:W-:-:S11]  /*babf0*/  CS2R R4, SRZ ;  /* 0x0000000000047805 */ /* 0x000fd6000001ff00 */
[----:B------:R-:W-:Y:S05]  /*bac00*/  @!P0 BRA `(.L_x_619) ;  /* 0x000000d400108947 */ /* 0x000fea0003800000 */
[----:B------:R-:W2:Y:S04]  /*bac10*/  LDL.128 R24, [UR10+-0x30] ;  /* 0xffffd00aff187983 */ /* 0x000ea80008100c00 */
[----:B------:R-:W3:Y:S01]  /*bac20*/  LDL.128 R20, [UR10+-0x20] ;  /* 0xffffe00aff147983 */ /* 0x000ee20008100c00 */
[----:B--2---:R-:W-:-:S04]  /*bac30*/  IMAD.WIDE.U32 R2, R25, R24, RZ ;  /* 0x0000001819027225 */ /* 0x004fc800078e00ff */
        /* <DEDUP_REMOVED lines=18> */
[----:B------:R-:W-:Y:S02]  /*bad60*/  IMAD.X R15, RZ, RZ, RZ, P1 ;  /* 0x000000ffff0f7224 */ /* 0x000fe400008e06ff */
[----:B------:R-:W-:Y:S01]  /*bad70*/  IMAD.X R4, R19, 0x1, R5, P0 ;  /* 0x0000000113047824 */ /* 0x000fe200000e0605 */
[----:B------:R-:W-:Y:S01]  /*bad80*/  ISETP.GE.U32.AND P0, PT, R0, R17, PT ;  /* 0x000000110000720c */ /* 0x000fe20003f06070 */
[----:B------:R-:W-:Y:S02]  /*bad90*/  IMAD.MOV.U32 R14, RZ, RZ, R13 ;  /* 0x000000ffff0e7224 */ /* 0x000fe400078e000d */
[----:B------:R-:W-:Y:S01]  /*bada0*/  IMAD.WIDE.U32 R8, P1, R26, R27, R6 ;  /* 0x0000001b1a087225 */ /* 0x000fe20007820006 */
[----:B------:R-:W-:-:S03]  /*badb0*/  ISETP.GE.U32.AND.EX P0, PT, R4, R19, PT, P0 ;  /* 0x000000130400720c */ /* 0x000fc60003f06100 */
[----:B------:R-:W-:-:S04]  /*badc0*/  IMAD.WIDE.U32 R6, R26, R26, RZ ;  /* 0x0000001a1a067225 */ /* 0x000fc800078e00ff */
[----:B------:R-:W-:Y:S01]  /*badd0*/  IMAD.WIDE.U32.X R12, R25, R27, R14, P2 ;  /* 0x0000001b190c7225 */ /* 0x000fe200010e040e */
[----:B------:R-:W-:-:S03]  /*bade0*/  SEL R14, RZ, 0x1, P0 ;  /* 0x00000001ff0e7807 */ /* 0x000fc60000000000 */
[----:B------:R-:W-:Y:S01]  /*badf0*/  IMAD.X R11, RZ, RZ, RZ, P1 ;  /* 0x000000ffff0b7224 */ /* 0x000fe200008e06ff */
[----:B------:R-:W-:Y:S01]  /*bae00*/  IADD3 R16, P1, PT, R7, R8, RZ ;  /* 0x0000000807107210 */ /* 0x000fe20007f3e0ff */
[----:B------:R-:W-:Y:S01]  /*bae10*/  IMAD.MOV.U32 R10, RZ, RZ, R9 ;  /* 0x000000ffff0a7224 */ /* 0x000fe200078e0009 */
[----:B------:R-:W-:Y:S01]  /*bae20*/  SHF.L.W.U32.HI R5, R37, 0x1, R12 ;  /* 0x0000000125057819 */ /* 0x000fe20000010e0c */
[----:B---3--:R-:W-:Y:S01]  /*bae30*/  IMAD.WIDE.U32 R18, R20, R20, RZ ;  /* 0x0000001414127225 */ /* 0x008fe200078e00ff */
[----:B------:R-:W-:-:S03]  /*bae40*/  SHF.L.W.U32.HI R7, R12, 0x1, R13 ;  /* 0x000000010c077819 */ /* 0x000fc60000010e0d */
[----:B------:R-:W-:Y:S01]  /*bae50*/  IMAD.WIDE.U32.X R8, R27, R27, R10, P1 ;  /* 0x0000001b1b087225 */ /* 0x000fe200008e040a */
[----:B------:R-:W-:-:S03]  /*bae60*/  IADD3 R38, P1, P2, R14, R6, R5 ;  /* 0x000000060e267210 */ /* 0x000fc60007a3e005 */
[----:B------:R-:W-:Y:S01]  /*bae70*/  IMAD.WIDE.U32 R12, R23, R22, RZ ;  /* 0x00000016170c7225 */ /* 0x000fe200078e00ff */
[----:B------:R-:W-:Y:S02]  /*bae80*/  ISETP.GE.U32.AND P0, PT, R38, R6, PT ;  /* 0x000000062600720c */ /* 0x000fe40003f06070 */
[----:B------:R-:W-:Y:S01]  /*bae90*/  IADD3.X R45, PT, PT, RZ, R16, R7, P1, P2 ;  /* 0x00000010ff2d7210 */ /* 0x000fe20000fe4407 */
[----:B------:R-:W-:-:S03]  /*baea0*/  IMAD.WIDE.U32 R10, R21, R20, RZ ;  /* 0x00000014150a7225 */ /* 0x000fc600078e00ff */
[----:B------:R-:W-:Y:S01]  /*baeb0*/  ISETP.GE.U32.AND.EX P0, PT, R45, R16, PT, P0 ;  /* 0x000000102d00720c */ /* 0x000fe20003f06100 */
[----:B------:R-:W-:-:S04]  /*baec0*/  IMAD.WIDE.U32 R14, P4, R22, R23, R12 ;  /* 0x00000017160e7225 */ /* 0x000fc8000788000c */
[----:B------:R-:W-:-:S04]  /*baed0*/  IMAD.WIDE.U32 R12, R22, R22, RZ ;  /* 0x00000016160c7225 */ /* 0x000fc800078e00ff */
[----:B------:R-:W-:Y:S01]  /*baee0*/  IMAD.WIDE.U32 R10, P3, R20, R21, R10 ;  /* 0x00000015140a7225 */ /* 0x000fe2000786000a */
[----:B------:R-:W-:-:S03]  /*baef0*/  IADD3 R5, P2, PT, R13, R14, RZ ;  /* 0x0000000e0d057210 */ /* 0x000fc60007f5e0ff */
[----:B------:R-:W-:Y:S01]  /*baf00*/  IMAD.X R17, RZ, RZ, RZ, P4 ;  /* 0x000000ffff117224 */ /* 0x000fe200020e06ff */
[----:B------:R-:W-:Y:S01]  /*baf10*/  IADD3 R6, P1, PT, R19, R10, RZ ;  /* 0x0000000a13067210 */ /* 0x000fe20007f3e0ff */
[----:B------:R-:W-:Y:S02]  /*baf20*/  IMAD.MOV.U32 R16, RZ, RZ, R15 ;  /* 0x000000ffff107224 */ /* 0x000fe400078e000f */
[----:B------:R-:W-:Y:S02]  /*baf30*/  IMAD.MOV.U32 R41, RZ, RZ, R8 ;  /* 0x000000ffff297224 */ /* 0x000fe400078e0008 */
[----:B------:R-:W-:Y:S02]  /*baf40*/  IMAD.MOV.U32 R43, RZ, RZ, R9 ;  /* 0x000000ffff2b7224 */ /* 0x000fe400078e0009 */
[----:B------:R-:W-:Y:S02]  /*baf50*/  IMAD.X R9, RZ, RZ, RZ, P3 ;  /* 0x000000ffff097224 */ /* 0x000fe400018e06ff */
[----:B------:R-:W-:-:S02]  /*baf60*/  IMAD.MOV.U32 R8, RZ, RZ, R11 ;  /* 0x000000ffff087224 */ /* 0x000fc400078e000b */
        /* <DEDUP_REMOVED lines=39> */
.L_x_620:
        /* <DEDUP_REMOVED lines=47> */
.L_x_621:
        /* <DEDUP_REMOVED lines=13> */
[----:B------:R-:W-:Y:S02]  /*bb5a0*/  IMAD R47, R27, R20, R15 ;  /* 0x000000141b2f7224 */ /* 0x000fe400078e020f */
[----:B------:R-:W-:Y:S02]  /*bb5b0*/  IMAD.SHL.U32 R15, R40, 0x2, RZ ;  /* 0x00000002280f7824 */ /* 0x000fe400078e00ff */
[----:B------:R-:W-:Y:S02]  /*bb5c0*/  IMAD.IADD R49, R41, 0x1, R9 ;  /* 0x0000000129317824 */ /* 0x000fe400078e0209 */
[----:B------:R-:W-:Y:S01]  /*bb5d0*/  IMAD.WIDE.U32 R42, R20, R26, RZ ;  /* 0x0000001a142a7225 */ /* 0x000fe200078e00ff */
[----:B------:R-:W-:Y:S02]  /*bb5e0*/  IADD3 R36, P5, PT, R15, R46, RZ ;  /* 0x0000002e0f247210 */ /* 0x000fe40007fbe0ff */
[----:B------:R-:W-:Y:S01]  /*bb5f0*/  SHF.L.U64.HI R19, R40, 0x1, R49 ;  /* 0x0000000128137819 */ /* 0x000fe20000010231 */
[----:B------:R-:W-:Y:S01]  /*bb600*/  IMAD.WIDE.U32 R44, R26, R22, RZ ;  /* 0x000000161a2c7225 */ /* 0x000fe200078e00ff */
[----:B------:R-:W-:-:S03]  /*bb610*/  IADD3 R9, P6, PT, R40, R42, RZ ;  /* 0x0000002a28097210 */ /* 0x000fc60007fde0ff */
        /* <DEDUP_REMOVED lines=23> */
[----:B------:R-:W-:Y:S01]  /*bb790*/  IMAD.WIDE.U32 R38, R22, R26, RZ ;  /* 0x0000001a16267225 */ /* 0x000fe200078e00ff */
        /* <DEDUP_REMOVED lines=10> */
[----:B------:R-:W-:Y:S01]  /*bb840*/  IMAD.X R39, RZ, RZ, RZ, P1 ;  /* 0x000000ffff277224 */ /* 0x000fe200008e06ff */
[----:B------:R-:W-:Y:S01]  /*bb850*/  ISETP.GE.U32.AND P0, PT, R49, R18, PT ;  /* 0x000000123100720c */ /* 0x000fe20003f06070 */
[----:B------:R-:W-:Y:S01]  /*bb860*/  IMAD.WIDE.U32 R40, R20, R22, RZ ;  /* 0x0000001614287225 */ /* 0x000fe200078e00ff */
[----:B------:R-:W-:Y:S02]  /*bb870*/  SHF.L.U64.HI R45, R38, 0x1, R47 ;  /* 0x00000001262d7819 */ /* 0x000fe4000001022f */
[----:B------:R-:W-:Y:S01]  /*bb880*/  IADD3 R48, P1, PT, R9, R46, RZ ;  /* 0x0000002e09307210 */ /* 0x000fe20007f3e0ff */
[----:B------:R-:W-:Y:S01]  /*bb890*/  IMAD.MOV.U32 R38, RZ, RZ, R17 ;  /* 0x000000ffff267224 */ /* 0x000fe200078e0011 */
[----:B------:R-:W-:Y:S01]  /*bb8a0*/  ISETP.GE.U32.AND.EX P0, PT, R19, R6, PT, P0 ;  /* 0x000000061300720c */ /* 0x000fe20003f06100 */
[----:B------:R-:W-:Y:S01]  /*bb8b0*/  IMAD R17, R23, R20, RZ ;  /* 0x0000001417117224 */ /* 0x000fe200078e02ff */
[----:B------:R-:W-:Y:S01]  /*bb8c0*/  IADD3 RZ, P3, PT, R41, R36, RZ ;  /* 0x0000002429ff7210 */ /* 0x000fe20007f7e0ff */
[----:B------:R-:W-:Y:S01]  /*bb8d0*/  IMAD.X R50, R45, 0x1, R44, P1 ;  /* 0x000000012d327824 */ /* 0x000fe200008e062c */
[----:B------:R-:W-:Y:S01]  /*bb8e0*/  ISETP.GE.U32.AND P1, PT, R46, R49, PT ;  /* 0x000000312e00720c */ /* 0x000fe20003f26070 */
[----:B------:R-:W-:Y:S01]  /*bb8f0*/  IMAD.WIDE.U32 R40, R22, R20, RZ ;  /* 0x0000001416287225 */ /* 0x000fe200078e00ff */
[----:B------:R-:W-:-:S02]  /*bb900*/  ISETP.GE.U32.AND P5, PT, R48, R9, PT ;  /* 0x000000093000720c */ /* 0x000fc40003fa6070 */
        /* <DEDUP_REMOVED lines=27> */
.L_x_622:
        /* <DEDUP_REMOVED lines=14> */
.L_x_623:
        /* <DEDUP_REMOVED lines=39> */
.L_x_624:
[----:B------:R-:W-:Y:S01]  /*bbe10*/  IMAD.X R36, R43, 0x1, R4, P4 ;  /* 0x000000012b247824 */ /* 0x000fe200020e0604 */
[----:B------:R-:W-:Y:S01]  /*bbe20*/  IADD3 R19, P4, P5, R6, R8, R11 ;  /* 0x0000000806137210 */ /* 0x000fe20007d9e00b */
[----:B------:R-:W-:Y:S01]  /*bbe30*/  IMAD.MOV.U32 R2, RZ, RZ, R45 ;  /* 0x000000ffff027224 */ /* 0x000fe200078e002d */
[----:B------:R-:W-:Y:S02]  /*bbe40*/  ISETP.GE.U32.AND P1, PT, R10, R17, PT ;  /* 0x000000110a00720c */ /* 0x000fe40003f26070 */
        /* <DEDUP_REMOVED lines=14> */
[----:B------:R-:W-:Y:S01]  /*bbf30*/  IADD3 R17, P3, PT, R14, R4, RZ ;  /* 0x000000040e117210 */ /* 0x000fe20007f7e0ff */
[----:B------:R-:W-:Y:S01]  /*bbf40*/  IMAD.MOV.U32 R2, RZ, RZ, R37 ;  /* 0x000000ffff027224 */ /* 0x000fe200078e0025 */
[----:B------:R-:W-:-:S02]  /*bbf50*/  IADD3 R6, P5, PT, R5, R36, RZ ;  /* 0x0000002405067210 */ /* 0x000fc40007fbe0ff */
[----:B------:R-:W-:Y:S02]  /*bbf60*/  IADD3 R39, P0, PT, R12, R39, RZ ;  /* 0x000000270c277210 */ /* 0x000fe40007f1e0ff */
[----:B------:R-:W-:Y:S01]  /*bbf70*/  IADD3.X R19, PT, PT, RZ, R3, RZ, P1, P2 ;  /* 0x00000003ff137210 */ /* 0x000fe20000fe44ff */
[----:B------:R-:W-:Y:S01]  /*bbf80*/  IMAD.X R3, RZ, RZ, RZ, P4 ;  /* 0x000000ffff037224 */ /* 0x000fe200020e06ff */
[C---:B------:R-:W-:Y:S01]  /*bbf90*/  IADD3 R12, P2, PT, R17.reuse, R0, RZ ;  /* 0x00000000110c7210 */ /* 0x040fe20007f5e0ff */
[----:B------:R-:W-:Y:S02]  /*bbfa0*/  IMAD.X R0, R6, 0x1, R13, P3 ;  /* 0x0000000106007824 */ /* 0x000fe400018e060d */
[----:B------:R-:W-:Y:S01]  /*bbfb0*/  IMAD.X R41, RZ, RZ, R7, P0 ;  /* 0x000000ffff297224 */ /* 0x000fe200000e0607 */
[----:B------:R-:W-:Y:S01]  /*bbfc0*/  ISETP.GE.U32.AND P0, PT, R17, R4, PT ;  /* 0x000000041100720c */ /* 0x000fe20003f06070 */
[----:B------:R-:W-:Y:S01]  /*bbfd0*/  IMAD.X R13, R0, 0x1, R19, P2 ;  /* 0x00000001000d7824 */ /* 0x000fe200010e0613 */
[----:B------:R-:W-:Y:S01]  /*bbfe0*/  ISETP.GE.U32.AND P1, PT, R12, R17, PT ;  /* 0x000000110c00720c */ /* 0x000fe20003f26070 */
[----:B------:R-:W-:Y:S01]  /*bbff0*/  IMAD.WIDE.U32 R4, R41, 0x3d1, RZ ;  /* 0x000003d129047825 */ /* 0x000fe200078e00ff */
[----:B------:R-:W-:-:S02]  /*bc000*/  ISETP.GE.U32.AND.EX P0, PT, R0, R6, PT, P0 ;  /* 0x000000060000720c */ /* 0x000fc40003f06100 */
        /* <DEDUP_REMOVED lines=20> */
[----:B------:R-:W-:Y:S01]  /*bc150*/  ISETP.GE.U32.AND.EX P1, PT, R15, R16, PT, P1 ;  /* 0x000000100f00720c */ /* 0x000fe20003f26110 */
[----:B------:R-:W-:-:S03]  /*bc160*/  IMAD.MOV.U32 R16, RZ, RZ, R18 ;  /* 0x000000ffff107224 */ /* 0x000fc600078e0012 */
        /* <DEDUP_REMOVED lines=46> */
.L_x_625:
        /* <DEDUP_REMOVED lines=16> */
.L_x_626:
        /* <DEDUP_REMOVED lines=15> */
.L_x_627:
[----:B------:R-:W2:Y:S04]  /*bc640*/  LDL.128 R40, [UR10+-0x50] ;  /* 0xffffb00aff287983 */ /* 0x000ea80008100c00 */
[----:B------:R-:W3:Y:S01]  /*bc650*/  LDL.128 R4, [UR10+-0x40] ;  /* 0xffffc00aff047983 */ /* 0x000ee20008100c00 */
        /* <DEDUP_REMOVED lines=16> */
[----:B------:R-:W-:-:S04]  /*bc760*/  IMAD.WIDE.U32 R38, R16, R42, RZ ;  /* 0x0000002a10267225 */ /* 0x000fc800078e00ff */
[----:B------:R-:W-:Y:S01]  /*bc770*/  IMAD.IADD R19, R19, 0x1, R55 ;  /* 0x0000000113137824 */ /* 0x000fe200078e0237 */
[----:B------:R-:W-:Y:S01]  /*bc780*/  IADD3 R8, P4, PT, R17, R38, RZ ;  /* 0x0000002611087210 */ /* 0x000fe20007f9e0ff */
[----:B------:R-:W-:Y:S02]  /*bc790*/  IMAD R57, R43, R16, R57 ;  /* 0x000000102b397224 */ /* 0x000fe400078e0239 */
[----:B------:R-:W-:Y:S01]  /*bc7a0*/  IMAD.X R37, RZ, RZ, RZ, P1 ;  /* 0x000000ffff257224 */ /* 0x000fe200008e06ff */
[----:B------:R-:W-:Y:S01]  /*bc7b0*/  ISETP.GE.U32.AND P1, PT, R17, R18, PT ;  /* 0x000000121100720c */ /* 0x000fe20003f26070 */
[----:B------:R-:W-:Y:S01]  /*bc7c0*/  IMAD.X R0, R19, 0x1, R3, P0 ;  /* 0x0000000113007824 */ /* 0x000fe200000e0603 */
[----:B------:R-:W-:Y:S01]  /*bc7d0*/  ISETP.GE.U32.AND P0, PT, R8, R38, PT ;  /* 0x000000260800720c */ /* 0x000fe20003f06070 */
[----:B------:R-:W-:-:S03]  /*bc7e0*/  IMAD.WIDE.U32 R2, R43, R16, RZ ;  /* 0x000000102b027225 */ /* 0x000fc600078e00ff */
[----:B------:R-:W-:Y:S01]  /*bc7f0*/  ISETP.GE.U32.AND.EX P1, PT, R0, R19, PT, P1 ;  /* 0x000000130000720c */ /* 0x000fe20003f26110 */
[----:B------:R-:W-:Y:S02]  /*bc800*/  IMAD.IADD R17, R39, 0x1, R57 ;  /* 0x0000000127117824 */ /* 0x000fe400078e0239 */
[----:B------:R-:W-:Y:S02]  /*bc810*/  IMAD R39, R13, R40, RZ ;  /* 0x000000280d277224 */ /* 0x000fe400078e02ff */
[----:B------:R-:W-:Y:S02]  /*bc820*/  IMAD.MOV.U32 R36, RZ, RZ, R53 ;  /* 0x000000ffff247224 */ /* 0x000fe400078e0035 */
[----:B------:R-:W-:Y:S02]  /*bc830*/  IMAD R57, R41, R12, R39 ;  /* 0x0000000c29397224 */ /* 0x000fe400078e0227 */
[----:B------:R-:W-:-:S04]  /*bc840*/  IMAD.WIDE.U32 R54, P3, R42, R9, R2 ;  /* 0x000000092a367225 */ /* 0x000fc80007860002 */
[----:B------:R-:W-:-:S04]  /*bc850*/  IMAD.WIDE.U32 R38, R42, R16, RZ ;  /* 0x000000102a267225 */ /* 0x000fc800078e00ff */
[----:B------:R-:W-:Y:S02]  /*bc860*/  IMAD.X R0, R17, 0x1, R0, P4 ;  /* 0x0000000111007824 */ /* 0x000fe400020e0600 */
[----:B------:R-:W-:-:S03]  /*bc870*/  IMAD.WIDE.U32 R18, R12, R40, RZ ;  /* 0x000000280c127225 */ /* 0x000fc600078e00ff */
[----:B------:R-:W-:Y:S01]  /*bc880*/  ISETP.GE.U32.AND.EX P0, PT, R0, R17, PT, P0 ;  /* 0x000000110000720c */ /* 0x000fe20003f06100 */
[----:B------:R-:W-:Y:S01]  /*bc890*/  IMAD.WIDE.U32.X R2, R41, R11, R36, P2 ;  /* 0x0000000b29027225 */ /* 0x000fe200010e0424 */
[----:B------:R-:W-:-:S03]  /*bc8a0*/  SEL R37, RZ, 0x1, P1 ;  /* 0x00000001ff257807 */ /* 0x000fc60000800000 */
[----:B------:R-:W-:Y:S01]  /*bc8b0*/  IMAD.X R53, RZ, RZ, RZ, P3 ;  /* 0x000000ffff357224 */ /* 0x000fe200018e06ff */
[----:B------:R-:W-:Y:S01]  /*bc8c0*/  IADD3 RZ, P3, PT, R39, R54, RZ ;  /* 0x0000003627ff7210 */ /* 0x000fe20007f7e0ff */
[----:B------:R-:W-:Y:S01]  /*bc8d0*/  IMAD.IADD R56, R19, 0x1, R57 ;  /* 0x0000000113387824 */ /* 0x000fe200078e0239 */
[----:B------:R-:W-:Y:S01]  /*bc8e0*/  IADD3 R19, P1, P2, R18, R2, R37 ;  /* 0x0000000212137210 */ /* 0x000fe20007a3e025 */
[----:B------:R-:W-:Y:S02]  /*bc8f0*/  IMAD.MOV.U32 R52, RZ, RZ, R55 ;  /* 0x000000ffff347224 */ /* 0x000fe400078e0037 */
[----:B------:R-:W-:Y:S01]  /*bc900*/  IMAD R17, R11, R42, RZ ;  /* 0x0000002a0b117224 */ /* 0x000fe200078e02ff */
[----:B------:R-:W-:Y:S01]  /*bc910*/  IADD3.X R71, PT, PT, R56, R3, RZ, P1, P2 ;  /* 0x0000000338477210 */ /* 0x000fe20000fe44ff */
[----:B------:R-:W-:-:S04]  /*bc920*/  IMAD.WIDE.U32 R54, R43, R10, RZ ;  /* 0x0000000a2b367225 */ /* 0x000fc800078e00ff */
[----:B------:R-:W-:Y:S01]  /*bc930*/  IMAD R67, R43, R10, R17 ;  /* 0x0000000a2b437224 */ /* 0x000fe200078e0211 */
[----:B------:R-:W-:Y:S01]  /*bc940*/  SEL R17, RZ, 0x1, P0 ;  /* 0x00000001ff117807 */ /* 0x000fe20000000000 */
[----:B------:R-:W-:-:S04]  /*bc950*/  IMAD.WIDE.U32 R2, R10, R42, RZ ;  /* 0x0000002a0a027225 */ /* 0x000fc800078e00ff */
[----:B------:R-:W-:Y:S01]  /*bc960*/  IMAD.WIDE.U32.X R64, R43, R9, R52, P3 ;  /* 0x000000092b407225 */ /* 0x000fe200018e0434 */
[----:B------:R-:W-:-:S03]  /*bc970*/  IADD3 R57, P4, PT, R19, R2, RZ ;  /* 0x0000000213397210 */ /* 0x000fc60007f9e0ff */
[----:B------:R-:W-:Y:S01]  /*bc980*/  IMAD.WIDE.U32 R58, R42, R10, RZ ;  /* 0x0000000a2a3a7225 */ /* 0x000fe200078e00ff */
[----:B------:R-:W-:-:S03]  /*bc990*/  IADD3 R17, P2, P5, R57, R64, R17 ;  /* 0x0000004039117210 */ /* 0x000fc60007d5e011 */
[----:B------:R-:W-:-:S04]  /*bc9a0*/  IMAD.WIDE.U32 R52, P0, R42, R11, R54 ;  /* 0x0000000b2a347225 */ /* 0x000fc80007800036 */
[----:B------:R-:W-:Y:S01]  /*bc9b0*/  IMAD.WIDE.U32 R36, R41, R12, RZ ;  /* 0x0000000c29247225 */ /* 0x000fe200078e00ff */
[----:B------:R-:W-:-:S03]  /*bc9c0*/  IADD3 RZ, P6, PT, R59, R52, RZ ;  /* 0x000000343bff7210 */ /* 0x000fc60007fde0ff */
[----:B------:R-:W-:-:S04]  /*bc9d0*/  IMAD.WIDE.U32 R62, R43, R12, RZ ;  /* 0x0000000c2b3e7225 */ /* 0x000fc800078e00ff */
[----:B------:R-:W-:Y:S02]  /*bc9e0*/  IMAD.IADD R68, R3, 0x1, R67 ;  /* 0x0000000103447824 */ /* 0x000fe400078e0243 */
[----:B------:R-:W-:Y:S01]  /*bc9f0*/  IMAD.X R59, RZ, RZ, RZ, P0 ;  /* 0x000000ffff3b7224 */ /* 0x000fe200000e06ff */
[----:B------:R-:W-:Y:S01]  /*bca00*/  ISETP.GE.U32.AND P0, PT, R19, R18, PT ;  /* 0x000000121300720c */ /* 0x000fe20003f06070 */
[----:B------:R-:W-:-:S03]  /*bca10*/  IMAD.WIDE.U32 R60, R40, R12, RZ ;  /* 0x0000000c283c7225 */ /* 0x000fc600078e00ff */
[----:B------:R-:W-:Y:S01]  /*bca20*/  ISETP.GE.U32.AND.EX P0, PT, R71, R56, PT, P0 ;  /* 0x000000384700720c */ /* 0x000fe20003f06100 */
[----:B------:R-:W-:-:S04]  /*bca30*/  IMAD.WIDE.U32 R36, P1, R40, R13, R36 ;  /* 0x0000000d28247225 */ /* 0x000fc80007820024 */
[----:B------:R-:W-:Y:S01]  /*bca40*/  IMAD.X R69, R68, 0x1, R71, P4 ;  /* 0x0000000144457824 */ /* 0x000fe200020e0647 */
[----:B------:R-:W-:Y:S01]  /*bca50*/  IADD3 RZ, P4, PT, R61, R36, RZ ;  /* 0x000000243dff7210 */ /* 0x000fe20007f9e0ff */
[----:B------:R-:W-:-:S03]  /*bca60*/  IMAD.WIDE.U32 R38, R42, R12, RZ ;  /* 0x0000000c2a267225 */ /* 0x000fc600078e00ff */
[----:B------:R-:W-:Y:S01]  /*bca70*/  IADD3.X R64, PT, PT, R69, R65, RZ, P2, P5 ;  /* 0x0000004145407210 */ /* 0x000fe200017ea4ff */
[----:B------:R-:W-:-:S04]  /*bca80*/  IMAD.WIDE.U32 R54, P3, R42, R13, R62 ;  /* 0x0000000d2a367225 */ /* 0x000fc8000786003e */
[----:B------:R-:W-:Y:S01]  /*bca90*/  IMAD.WIDE.U32 R66, R41, R14, RZ ;  /* 0x0000000e29427225 */ /* 0x000fe200078e00ff */
[----:B------:R-:W-:-:S03]  /*bcaa0*/  IADD3 RZ, P2, PT, R39, R54, RZ ;  /* 0x0000003627ff7210 */ /* 0x000fc60007f5e0ff */
[----:B------:R-:W-:Y:S01]  /*bcab0*/  IMAD.X R61, RZ, RZ, RZ, P1 ;  /* 0x000000ffff3d7224 */ /* 0x000fe200008e06ff */
[----:B------:R-:W-:Y:S01]  /*bcac0*/  ISETP.GE.U32.AND P1, PT, R57, R2, PT ;  /* 0x000000023900720c */ /* 0x000fe20003f26070 */
[----:B------:R-:W-:Y:S02]  /*bcad0*/  IMAD.MOV.U32 R60, RZ, RZ, R37 ;  /* 0x000000ffff3c7224 */ /* 0x000fe400078e0025 */
[----:B------:R-:W-:Y:S01]  /*bcae0*/  IMAD.MOV.U32 R18, RZ, RZ, R55 ;  /* 0x000000ffff127224 */ /* 0x000fe200078e0037 */
[----:B------:R-:W-:Y:S01]  /*bcaf0*/  SEL R55, RZ, 0x1, P0 ;  /* 0x00000001ff377807 */ /* 0x000fe20000000000 */
[----:B------:R-:W-:Y:S01]  /*bcb00*/  IMAD R37, R15, R40, RZ ;  /* 0x000000280f257224 */ /* 0x000fe200078e02ff */
[----:B------:R-:W-:Y:S01]  /*bcb10*/  ISETP.GE.U32.AND P0, PT, R17, R57, PT ;  /* 0x000000391100720c */ /* 0x000fe20003f06070 */
[----:B------:R-:W-:Y:S01]  /*bcb20*/  IMAD.WIDE.U32 R62, R40, R14, RZ ;  /* 0x0000000e283e7225 */ /* 0x000fe200078e00ff */
[----:B------:R-:W-:Y:S02]  /*bcb30*/  ISETP.GE.U32.AND.EX P1, PT, R69, R68, PT, P1 ;  /* 0x000000444500720c */ /* 0x000fe40003f26110 */
[----:B------:R-:W-:Y:S01]  /*bcb40*/  ISETP.GE.U32.AND.EX P0, PT, R64, R69, PT, P0 ;  /* 0x000000454000720c */ /* 0x000fe20003f06100 */
[----:B------:R-:W-:-:S04]  /*bcb50*/  IMAD.WIDE.U32 R38, P5, R40, R15, R66 ;  /* 0x0000000f28267225 */ /* 0x000fc800078a0042 */
[----:B------:R-:W-:Y:S02]  /*bcb60*/  IMAD.MOV.U32 R58, RZ, RZ, R53 ;  /* 0x000000ffff3a7224 */ /* 0x000fe400078e0035 */
[----:B------:R-:W-:-:S04]  /*bcb70*/  IMAD.WIDE.U32 R2, R14, R40, RZ ;  /* 0x000000280e027225 */ /* 0x000fc800078e00ff */
[C---:B------:R-:W-:Y:S02]  /*bcb80*/  IMAD R53, R41.reuse, R14, R37 ;  /* 0x0000000e29357224 */ /* 0x040fe400078e0225 */
        /* <DEDUP_REMOVED lines=26> */
[----:B------:R-:W-:Y:S01]  /*bcd30*/  IMAD.WIDE.U32 R38, R14, R42, RZ ;  /* 0x0000002a0e267225 */ /* 0x000fe200078e00ff */
[----:B------:R-:W-:-:S02]  /*bcd40*/  ISETP.GE.U32.AND.EX P4, PT, R37, R54, PT, P4 ;  /* 0x000000362500720c */ /* 0x000fc40003f86140 */
[----:B------:R-:W-:Y:S01]  /*bcd50*/  ISETP.GE.U32.AND.EX P0, PT, R36, R37, PT, P0 ;  /* 0x000000252400720c */ /* 0x000fe20003f06100 */
[----:B------:R-:W-:Y:S01]  /*bcd60*/  IMAD R59, R43, R14, R57 ;  /* 0x0000000e2b3b7224 */ /* 0x000fe200078e0239 */
[----:B------:R-:W-:Y:S01]  /*bcd70*/  SEL R37, RZ, 0x1, P1 ;  /* 0x00000001ff257807 */ /* 0x000fe20000800000 */
[----:B------:R-:W-:Y:S01]  /*bcd80*/  IMAD.WIDE.U32.X R52, R41, R15, R52, P3 ;  /* 0x0000000f29347225 */ /* 0x000fe200018e0434 */
[----:B------:R-:W-:Y:S02]  /*bcd90*/  SEL R2, RZ, 0x1, P4 ;  /* 0x00000001ff027807 */ /* 0x000fe40002000000 */
[----:B------:R-:W-:Y:S01]  /*bcda0*/  SEL R57, RZ, 0x1, P0 ;  /* 0x00000001ff397807 */ /* 0x000fe20000000000 */
[----:B------:R-:W-:Y:S01]  /*bcdb0*/  IMAD.WIDE.U32.X R18, R43, R13, R18, P2 ;  /* 0x0000000d2b127225 */ /* 0x000fe200010e0412 */
[----:B------:R-:W-:-:S03]  /*bcdc0*/  IADD3 R37, P3, P4, R38, R52, R37 ;  /* 0x0000003426257210 */ /* 0x000fc60007c7e025 */
[----:B------:R-:W-:Y:S01]  /*bcdd0*/  IMAD.IADD R39, R39, 0x1, R59 ;  /* 0x0000000127277824 */ /* 0x000fe200078e023b */
[----:B------:R-:W-:Y:S01]  /*bcde0*/  IADD3 R2, P0, P1, R57, R18, R2 ;  /* 0x0000001239027210 */ /* 0x000fe2000791e002 */
[----:B------:R-:W-:-:S03]  /*bcdf0*/  IMAD.WIDE.U32 R54, R43, R14, RZ ;  /* 0x0000000e2b367225 */ /* 0x000fc600078e00ff */
[----:B------:R-:W-:Y:S01]  /*bce00*/  IADD3.X R53, PT, PT, R39, R53, RZ, P3, P4 ;  /* 0x0000003527357210 */ /* 0x000fe20001fe84ff */
[----:B---3--:R-:W-:Y:S01]  /*bce10*/  IMAD.WIDE.U32 R58, R4, R10, RZ ;  /* 0x0000000a043a7225 */ /* 0x008fe200078e00ff */
[----:B------:R-:W-:Y:S02]  /*bce20*/  IADD3.X R52, PT, PT, RZ, R19, RZ, P0, P1 ;  /* 0x00000013ff347210 */ /* 0x000fe400007e24ff */
[C---:B------:R-:W-:Y:S01]  /*bce30*/  IADD3 R2, P3, PT, R37.reuse, R2, RZ ;  /* 0x0000000225027210 */ /* 0x040fe20007f7e0ff */
[----:B------:R-:W-:Y:S01]  /*bce40*/  IMAD.WIDE.U32 R54, P2, R42, R15, R54 ;  /* 0x0000000f2a367225 */ /* 0x000fe20007840036 */
[----:B------:R-:W-:Y:S02]  /*bce50*/  ISETP.GE.U32.AND P0, PT, R37, R38, PT ;  /* 0x000000262500720c */ /* 0x000fe40003f06070 */
        /* <DEDUP_REMOVED lines=14> */
[----:B------:R-:W-:-:S03]  /*bcf40*/  IMAD.WIDE.U32 R56, P2, R4, R9, R38 ;  /* 0x0000000904387225 */ /* 0x000fc60007840026 */
[----:B------:R-:W-:Y:S01]  /*bcf50*/  IADD3.X R66, PT, PT, RZ, R67, RZ, P0, P1 ;  /* 0x00000043ff427210 */ /* 0x000fe200007e24ff */
[----:B------:R-:W-:-:S04]  /*bcf60*/  IMAD.WIDE.U32 R38, R16, R4, RZ ;  /* 0x0000000410267225 */ /* 0x000fc800078e00ff */
[----:B------:R-:W-:Y:S01]  /*bcf70*/  IMAD R19, R5, R16, R37 ;  /* 0x0000001005137224 */ /* 0x000fe200078e0225 */
[----:B------:R-:W-:Y:S01]  /*bcf80*/  IADD3 R17, P1, PT, R17, R38, RZ ;  /* 0x0000002611117210 */ /* 0x000fe20007f3e0ff */
[----:B------:R-:W-:-:S03]  /*bcf90*/  IMAD.WIDE.U32 R52, R4, R16, RZ ;  /* 0x0000001004347225 */ /* 0x000fc600078e00ff */
[----:B------:R-:W-:Y:S01]  /*bcfa0*/  ISETP.GE.U32.AND P0, PT, R17, R38, PT ;  /* 0x000000261100720c */ /* 0x000fe20003f06070 */
[----:B------:R-:W-:Y:S02]  /*bcfb0*/  IMAD.IADD R19, R39, 0x1, R19 ;  /* 0x0000000127137824 */ /* 0x000fe400078e0213 */
[----:B------:R-:W-:Y:S01]  /*bcfc0*/  IMAD.X R55, RZ, RZ, RZ, P2 ;  /* 0x000000ffff377224 */ /* 0x000fe200010e06ff */
[----:B------:R-:W-:Y:S01]  /*bcfd0*/  IADD3 RZ, P2, PT, R53, R56, RZ ;  /* 0x0000003835ff7210 */ /* 0x000fe20007f5e0ff */
[-C--:B------:R-:W-:Y:S02]  /*bcfe0*/  IMAD R37, R11, R4.reuse, RZ ;  /* 0x000000040b257224 */ /* 0x080fe400078e02ff */
[----:B------:R-:W-:Y:S02]  /*bcff0*/  IMAD.X R64, R19, 0x1, R64, P1 ;  /* 0x0000000113407824 */ /* 0x000fe400008e0640 */
[----:B------:R-:W-:-:S03]  /*bd000*/  IMAD.WIDE.U32 R52, R10, R4, RZ ;  /* 0x000000040a347225 */ /* 0x000fc600078e00ff */
[----:B------:R-:W-:Y:S01]  /*bd010*/  ISETP.GE.U32.AND.EX P0, PT, R64, R19, PT, P0 ;  /* 0x000000134000720c */ /* 0x000fe20003f06100 */
[----:B------:R-:W-:Y:S01]  /*bd020*/  IMAD.MOV.U32 R54, RZ, RZ, R57 ;  /* 0x000000ffff367224 */ /* 0x000fe200078e0039 */
[----:B------:R-:W-:Y:S01]  /*bd030*/  IADD3 R3, P3, PT, R3, R52, RZ ;  /* 0x0000003403037210 */ /* 0x000fe20007f7e0ff */
[CC--:B------:R-:W-:Y:S01]  /*bd040*/  IMAD R37, R5.reuse, R10.reuse, R37 ;  /* 0x0000000a05257224 */ /* 0x0c0fe200078e0225 */
[----:B------:R-:W-:Y:S01]  /*bd050*/  SEL R65, RZ, 0x1, P0 ;  /* 0x00000001ff417807 */ /* 0x000fe20000000000 */
[----:B------:R-:W-:Y:S01]  /*bd060*/  IMAD.WIDE.U32 R38, R5, R10, RZ ;  /* 0x0000000a05267225 */ /* 0x000fe200078e00ff */
[----:B------:R-:W-:-:S03]  /*bd070*/  ISETP.GE.U32.AND P0, PT, R3, R52, PT ;  /* 0x000000340300720c */ /* 0x000fc60003f06070 */
[----:B------:R-:W-:Y:S02]  /*bd080*/  IMAD.IADD R60, R53, 0x1, R37 ;  /* 0x00000001353c7824 */ /* 0x000fe400078e0225 */
[----:B------:R-:W-:-:S04]  /*bd090*/  IMAD.WIDE.U32.X R54, R5, R9, R54, P2 ;  /* 0x0000000905367225 */ /* 0x000fc800010e0436 */
[----:B------:R-:W-:-:S04]  /*bd0a0*/  IMAD.WIDE.U32 R56, R5, R12, RZ ;  /* 0x0000000c05387225 */ /* 0x000fc800078e00ff */
[----:B------:R-:W-:-:S04]  /*bd0b0*/  IMAD.WIDE.U32 R38, P1, R4, R11, R38 ;  /* 0x0000000b04267225 */ /* 0x000fc80007820026 */
[----:B------:R-:W-:Y:S01]  /*bd0c0*/  IMAD.X R19, R60, 0x1, R36, P3 ;  /* 0x000000013c137824 */ /* 0x000fe200018e0624 */
[----:B------:R-:W-:Y:S01]  /*bd0d0*/  IADD3 R65, P3, P5, R3, R54, R65 ;  /* 0x0000003603417210 */ /* 0x000fe20007d7e041 */
[C---:B------:R-:W-:Y:S01]  /*bd0e0*/  IMAD.WIDE.U32 R36, P4, R4.reuse, R13, R56 ;  /* 0x0000000d04247225 */ /* 0x040fe20007880038 */
[----:B------:R-:W-:Y:S02]  /*bd0f0*/  IADD3 RZ, P2, PT, R59, R38, RZ ;  /* 0x000000263bff7210 */ /* 0x000fe40007f5e0ff */
[----:B------:R-:W-:Y:S01]  /*bd100*/  IADD3.X R56, PT, PT, R19, R55, RZ, P3, P5 ;  /* 0x0000003713387210 */ /* 0x000fe20001fea4ff */
[----:B------:R-:W-:Y:S01]  /*bd110*/  IMAD.X R53, RZ, RZ, RZ, P1 ;  /* 0x000000ffff357224 */ /* 0x000fe200008e06ff */
[----:B------:R-:W-:Y:S01]  /*bd120*/  ISETP.GE.U32.AND P1, PT, R65, R3, PT ;  /* 0x000000034100720c */ /* 0x000fe20003f26070 */
[----:B------:R-:W-:Y:S01]  /*bd130*/  IMAD.WIDE.U32 R58, R4, R12, RZ ;  /* 0x0000000c043a7225 */ /* 0x000fe200078e00ff */
[----:B------:R-:W-:Y:S02]  /*bd140*/  ISETP.GE.U32.AND.EX P0, PT, R19, R60, PT, P0 ;  /* 0x0000003c1300720c */ /* 0x000fe40003f06100 */
[----:B------:R-:W-:Y:S01]  /*bd150*/  ISETP.GE.U32.AND.EX P1, PT, R56, R19, PT, P1 ;  /* 0x000000133800720c */ /* 0x000fe20003f26110 */
[----:B------:R-:W-:Y:S01]  /*bd160*/  IMAD.WIDE.U32 R60, R5, R14, RZ ;  /* 0x0000000e053c7225 */ /* 0x000fe200078e00ff */
[----:B------:R-:W-:-:S02]  /*bd170*/  IADD3 RZ, P3, PT, R59, R36, RZ ;  /* 0x000000243bff7210 */ /* 0x000fc40007f7e0ff */
[----:B------:R-:W-:Y:S01]  /*bd180*/  SEL R36, RZ, 0x1, P0 ;  /* 0x00000001ff247807 */ /* 0x000fe20000000000 */
[----:B------:R-:W-:Y:S01]  /*bd190*/  IMAD.MOV.U32 R52, RZ, RZ, R39 ;  /* 0x000000ffff347224 */ /* 0x000fe200078e0027 */
[----:B------:R-:W-:Y:S01]  /*bd1a0*/  SEL R19, RZ, 0x1, P1 ;  /* 0x00000001ff137807 */ /* 0x000fe20000800000 */
[----:B------:R-:W-:Y:S02]  /*bd1b0*/  IMAD R57, R13, R4, RZ ;  /* 0x000000040d397224 */ /* 0x000fe400078e02ff */
[----:B------:R-:W-:-:S04]  /*bd1c0*/  IMAD.WIDE.U32.X R54, R5, R11, R52, P2 ;  /* 0x0000000b05367225 */ /* 0x000fc800010e0434 */
[----:B------:R-:W-:Y:S01]  /*bd1d0*/  IMAD.WIDE.U32 R38, R12, R4, RZ ;  /* 0x000000040c267225 */ /* 0x000fe200078e00ff */
[----:B------:R-:W-:-:S03]  /*bd1e0*/  IADD3 R19, P0, P6, R19, R54, R36 ;  /* 0x0000003613137210 */ /* 0x000fc60007e1e024 */
[----:B------:R-:W-:Y:S01]  /*bd1f0*/  IMAD.WIDE.U32 R58, R4, R14, RZ ;  /* 0x0000000e043a7225 */ /* 0x000fe200078e00ff */
[-C--:B------:R-:W-:Y:S02]  /*bd200*/  IADD3 R36, P1, PT, R2, R38.reuse, RZ ;  /* 0x0000002602247210 */ /* 0x080fe40007f3e0ff */
[----:B------:R-:W-:Y:S01]  /*bd210*/  IADD3.X R54, PT, PT, RZ, R55, RZ, P0, P6 ;  /* 0x00000037ff367210 */ /* 0x000fe200007ec4ff */
[----:B------:R-:W-:Y:S01]  /*bd220*/  IMAD.WIDE.U32 R52, P2, R4, R15, R60 ;  /* 0x0000000f04347225 */ /* 0x000fe2000784003c */
[----:B------:R-:W-:-:S03]  /*bd230*/  ISETP.GE.U32.AND P0, PT, R36, R38, PT ;  /* 0x000000262400720c */ /* 0x000fc60003f06070 */
[----:B------:R-:W-:Y:S01]  /*bd240*/  IMAD R57, R5, R12, R57 ;  /* 0x0000000c05397224 */ /* 0x000fe200078e0239 */
[----:B------:R-:W-:Y:S01]  /*bd250*/  IADD3 RZ, P5, PT, R59, R52, RZ ;  /* 0x000000343bff7210 */ /* 0x000fe20007fbe0ff */
[----:B------:R-:W-:Y:S01]  /*bd260*/  IMAD.X R3, RZ, RZ, RZ, P4 ;  /* 0x000000ffff037224 */ /* 0x000fe200020e06ff */
[----:B------:R-:W-:Y:S01]  /*bd270*/  IADD3 R19, P4, PT, R36, R19, RZ ;  /* 0x0000001324137210 */ /* 0x000fe20007f9e0ff */
[----:B------:R-:W-:Y:S02]  /*bd280*/  IMAD.IADD R52, R39, 0x1, R57 ;  /* 0x0000000127347824 */ /* 0x000fe400078e0239 */
[----:B------:R-:W-:Y:S02]  /*bd290*/  IMAD.MOV.U32 R2, RZ, RZ, R37 ;  /* 0x000000ffff027224 */ /* 0x000fe400078e0025 */
[----:B------:R-:W-:Y:S01]  /*bd2a0*/  IMAD.X R37, R52, 0x1, R18, P1 ;  /* 0x0000000134257824 */ /* 0x000fe200008e0612 */
[----:B------:R-:W-:Y:S01]  /*bd2b0*/  ISETP.GE.U32.AND P1, PT, R19, R36, PT ;  /* 0x000000241300720c */ /* 0x000fe20003f26070 */
[----:B------:R-:W-:-:S03]  /*bd2c0*/  IMAD.WIDE.U32 R38, R7, R16, RZ ;  /* 0x0000001007267225 */ /* 0x000fc600078e00ff */
[C---:B------:R-:W-:Y:S01]  /*bd2d0*/  ISETP.GE.U32.AND.EX P0, PT, R37.reuse, R52, PT, P0 ;  /* 0x000000342500720c */ /* 0x040fe20003f06100 */
[----:B------:R-:W-:Y:S02]  /*bd2e0*/  IMAD.X R18, R37, 0x1, R54, P4 ;  /* 0x0000000125127824 */ /* 0x000fe400020e0636 */
[----:B------:R-:W-:Y:S02]  /*bd2f0*/  IMAD R57, R9, R6, RZ ;  /* 0x0000000609397224 */ /* 0x000fe400078e02ff */
[----:B------:R-:W-:Y:S01]  /*bd300*/  IMAD.WIDE.U32 R38, P4, R6, R9, R38 ;  /* 0x0000000906267225 */ /* 0x000fe20007880026 */
[----:B------:R-:W-:-:S03]  /*bd310*/  ISETP.GE.U32.AND.EX P1, PT, R18, R37, PT, P1 ;  /* 0x000000251200720c */ /* 0x000fc60003f26110 */
[----:B------:R-:W-:Y:S01]  /*bd320*/  IMAD.WIDE.U32 R36, R6, R16, RZ ;  /* 0x0000001006247225 */ /* 0x000fe200078e00ff */
[----:B------:R-:W-:Y:S02]  /*bd330*/  SEL R36, RZ, 0x1, P0 ;  /* 0x00000001ff247807 */ /* 0x000fe40000000000 */
[----:B------:R-:W-:Y:S01]  /*bd340*/  SEL R69, RZ, 0x1, P1 ;  /* 0x00000001ff457807 */ /* 0x000fe20000800000 */
[----:B------:R-:W-:-:S04]  /*bd350*/  IMAD.WIDE.U32.X R2, R5, R13, R2, P3 ;  /* 0x0000000d05027225 */ /* 0x000fc800018e0402 */
[----:B------:R-:W-:-:S04]  /*bd360*/  IMAD.WIDE.U32 R54, R16, R6, RZ ;  /* 0x0000000610367225 */ /* 0x000fc800078e00ff */
[----:B------:R-:W-:Y:S01]  /*bd370*/  IMAD R57, R7, R16, R57 ;  /* 0x0000001007397224 */ /* 0x000fe200078e0239 */
[----:B------:R-:W-:Y:S01]  /*bd380*/  IADD3 R65, P3, PT, R65, R54, RZ ;  /* 0x0000003641417210 */ /* 0x000fe20007f7e0ff */
[----:B------:R-:W-:Y:S01]  /*bd390*/  IMAD.X R63, RZ, RZ, RZ, P4 ;  /* 0x000000ffff3f7224 */ /* 0x000fe200020e06ff */
[----:B------:R-:W-:Y:S01]  /*bd3a0*/  IADD3 R69, P0, P4, R69, R2, R36 ;  /* 0x0000000245457210 */ /* 0x000fe20007c1e024 */
[----:B------:R-:W-:Y:S01]  /*bd3b0*/  IMAD.IADD R55, R55, 0x1, R57 ;  /* 0x0000000137377824 */ /* 0x000fe200078e0239 */
[----:B------:R-:W-:Y:S01]  /*bd3c0*/  ISETP.GE.U32.AND P1, PT, R65, R54, PT ;  /* 0x000000364100720c */ /* 0x000fe20003f26070 */
[----:B------:R-:W-:Y:S01]  /*bd3d0*/  IMAD.WIDE.U32 R58, R10, R6, RZ ;  /* 0x000000060a3a7225 */ /* 0x000fe200078e00ff */
[----:B------:R-:W-:-:S03]  /*bd3e0*/  IADD3.X R67, PT, PT, RZ, R3, RZ, P0, P4 ;  /* 0x00000003ff437210 */ /* 0x000fc600007e84ff */
[----:B------:R-:W-:Y:S02]  /*bd3f0*/  IMAD R3, R11, R6, RZ ;  /* 0x000000060b037224 */ /* 0x000fe400078e02ff */
[----:B------:R-:W-:Y:S01]  /*bd400*/  IMAD.X R52, R55, 0x1, R56, P3 ;  /* 0x0000000137347824 */ /* 0x000fe200018e0638 */
[----:B------:R-:W-:Y:S01]  /*bd410*/  IADD3 RZ, P3, PT, R37, R38, RZ ;  /* 0x0000002625ff7210 */ /* 0x000fe20007f7e0ff */
[----:B------:R-:W-:Y:S02]  /*bd420*/  IMAD R71, R7, R10, R3 ;  /* 0x0000000a07477224 */ /* 0x000fe400078e0203 */
[----:B------:R-:W-:Y:S01]  /*bd430*/  IMAD.MOV.U32 R62, RZ, RZ, R39 ;  /* 0x000000ffff3e7224 */ /* 0x000fe200078e0027 */
[----:B------:R-:W-:Y:S01]  /*bd440*/  ISETP.GE.U32.AND.EX P1, PT, R52, R55, PT, P1 ;  /* 0x000000373400720c */ /* 0x000fe20003f26110 */
[----:B------:R-:W-:-:S04]  /*bd450*/  IMAD.WIDE.U32 R38, R6, R12, RZ ;  /* 0x0000000c06267225 */ /* 0x000fc800078e00ff */
[----:B------:R-:W-:Y:S01]  /*bd460*/  IMAD.IADD R38, R59, 0x1, R71 ;  /* 0x000000013b267824 */ /* 0x000fe200078e0247 */
[----:B------:R-:W-:Y:S01]  /*bd470*/  IADD3 R71, P6, PT, R19, R58, RZ ;  /* 0x0000003a13477210 */ /* 0x000fe20007fde0ff */
[----:B------:R-:W-:-:S04]  /*bd480*/  IMAD.WIDE.U32 R56, R7, R10, RZ ;  /* 0x0000000a07387225 */ /* 0x000fc800078e00ff */
[----:B------:R-:W-:Y:S01]  /*bd490*/  IMAD.WIDE.U32 R60, R6, R10, RZ ;  /* 0x0000000a063c7225 */ /* 0x000fe200078e00ff */
[----:B------:R-:W-:-:S03]  /*bd4a0*/  SEL R60, RZ, 0x1, P1 ;  /* 0x00000001ff3c7807 */ /* 0x000fc60000800000 */
[----:B------:R-:W-:-:S04]  /*bd4b0*/  IMAD.WIDE.U32 R36, R7, R12, RZ ;  /* 0x0000000c07247225 */ /* 0x000fc800078e00ff */
[----:B------:R-:W-:-:S04]  /*bd4c0*/  IMAD.WIDE.U32.X R62, R7, R9, R62, P3 ;  /* 0x00000009073e7225 */ /* 0x000fc800018e043e */
[----:B------:R-:W-:-:S04]  /*bd4d0*/  IMAD.WIDE.U32 R2, R7, R14, RZ ;  /* 0x0000000e07027225 */ /* 0x000fc800078e00ff */
[----:B------:R-:W-:Y:S01]  /*bd4e0*/  IMAD.X R19, RZ, RZ, RZ, P2 ;  /* 0x000000ffff137224 */ /* 0x000fe200010e06ff */
[----:B------:R-:W-:Y:S01]  /*bd4f0*/  IADD3 R60, P1, P2, R71, R62, R60 ;  /* 0x0000003e473c7210 */ /* 0x000fe20007a3e03c */
[----:B------:R-:W-:Y:S02]  /*bd500*/  IMAD.X R73, R38, 0x1, R18, P6 ;  /* 0x0000000126497824 */ /* 0x000fe400030e0612 */
[----:B------:R-:W-:-:S03]  /*bd510*/  IMAD.WIDE.U32 R56, P4, R6, R11, R56 ;  /* 0x0000000b06387225 */ /* 0x000fc60007880038 */
[----:B------:R-:W-:Y:S01]  /*bd520*/  IADD3.X R62, PT, PT, R73, R63, RZ, P1, P2 ;  /* 0x0000003f493e7210 */ /* 0x000fe20000fe44ff */
[C---:B------:R-:W-:Y:S01]  /*bd530*/  IMAD.WIDE.U32 R36, P0, R6.reuse, R13, R36 ;  /* 0x0000000d06247225 */ /* 0x040fe20007800024 */
[----:B------:R-:W-:Y:S02]  /*bd540*/  ISETP.GE.U32.AND P2, PT, R71, R58, PT ;  /* 0x0000003a4700720c */ /* 0x000fe40003f46070 */
[----:B------:R-:W-:Y:S01]  /*bd550*/  IADD3 RZ, P6, PT, R61, R56, RZ ;  /* 0x000000383dff7210 */ /* 0x000fe20007fde0ff */
[----:B------:R-:W-:Y:S01]  /*bd560*/  IMAD.WIDE.U32 R54, R6, R14, RZ ;  /* 0x0000000e06367225 */ /* 0x000fe200078e00ff */
[----:B------:R-:W-:-:S03]  /*bd570*/  ISETP.GE.U32.AND.EX P2, PT, R73, R38, PT, P2 ;  /* 0x000000264900720c */ /* 0x000fc60003f46120 */
[----:B------:R-:W-:-:S04]  /*bd580*/  IMAD.WIDE.U32 R2, P3, R6, R15, R2 ;  /* 0x0000000f06027225 */ /* 0x000fc80007860002 */
[----:B------:R-:W-:Y:S01]  /*bd590*/  IMAD.X R59, RZ, RZ, RZ, P4 ;  /* 0x000000ffff3b7224 */ /* 0x000fe200020e06ff */
[----:B------:R-:W-:Y:S01]  /*bd5a0*/  IADD3 RZ, P4, PT, R39, R36, RZ ;  /* 0x0000002427ff7210 */ /* 0x000fe20007f9e0ff */
[----:B------:R-:W-:Y:S01]  /*bd5b0*/  IMAD.MOV.U32 R18, RZ, RZ, R53 ;  /* 0x000000ffff127224 */ /* 0x000fe200078e0035 */
[----:B------:R-:W-:Y:S01]  /*bd5c0*/  IADD3 RZ, P1, PT, R55, R2, RZ ;  /* 0x0000000237ff7210 */ /* 0x000fe20007f3e0ff */
[-C--:B------:R-:W-:Y:S01]  /*bd5d0*/  IMAD R53, R15, R4.reuse, RZ ;  /* 0x000000040f357224 */ /* 0x080fe200078e02ff */
[----:B------:R-:W-:Y:S01]  /*bd5e0*/  SEL R2, RZ, 0x1, P2 ;  /* 0x00000001ff027807 */ /* 0x000fe20001000000 */
[----:B------:R-:W-:Y:S01]  /*bd5f0*/  IMAD.X R39, RZ, RZ, RZ, P0 ;  /* 0x000000ffff277224 */ /* 0x000fe200000e06ff */
[----:B------:R-:W-:Y:S01]  /*bd600*/  ISETP.GE.U32.AND P0, PT, R60, R71, PT ;  /* 0x000000473c00720c */ /* 0x000fe20003f06070 */
[----:B------:R-:W-:-:S03]  /*bd610*/  IMAD.WIDE.U32 R54, R14, R4, RZ ;  /* 0x000000040e367225 */ /* 0x000fc600078e00ff */
[----:B------:R-:W-:Y:S01]  /*bd620*/  ISETP.GE.U32.AND.EX P0, PT, R62, R73, PT, P0 ;  /* 0x000000493e00720c */ /* 0x000fe20003f06100 */
[----:B------:R-:W-:Y:S01]  /*bd630*/  IMAD.MOV.U32 R58, RZ, RZ, R57 ;  /* 0x000000ffff3a7224 */ /* 0x000fe200078e0039 */
[----:B------:R-:W-:Y:S01]  /*bd640*/  IADD3 R70, P2, PT, R68, R54, RZ ;  /* 0x0000003644467210 */ /* 0x000fe20007f5e0ff */
[----:B------:R-:W-:Y:S02]  /*bd650*/  IMAD R53, R5, R14, R53 ;  /* 0x0000000e05357224 */ /* 0x000fe400078e0235 */
[----:B------:R-:W-:Y:S01]  /*bd660*/  IMAD.WIDE.U32.X R58, R7, R11, R58, P6 ;  /* 0x0000000b073a7225 */ /* 0x000fe200030e043a */
[----:B------:R-:W-:-:S03]  /*bd670*/  IADD3 R69, P6, PT, R70, R69, RZ ;  /* 0x0000004546457210 */ /* 0x000fc60007fde0ff */
[----:B------:R-:W-:Y:S01]  /*bd680*/  IMAD.IADD R61, R55, 0x1, R53 ;  /* 0x00000001373d7824 */ /* 0x000fe200078e0235 */
[----:B------:R-:W-:Y:S01]  /*bd690*/  SEL R53, RZ, 0x1, P0 ;  /* 0x00000001ff357807 */ /* 0x000fe20000000000 */
[----:B------:R-:W-:Y:S01]  /*bd6a0*/  IMAD R57, R13, R6, RZ ;  /* 0x000000060d397224 */ /* 0x000fe200078e02ff */
[----:B------:R-:W-:Y:S01]  /*bd6b0*/  ISETP.GE.U32.AND P0, PT, R70, R54, PT ;  /* 0x000000364600720c */ /* 0x000fe20003f06070 */
[----:B------:R-:W-:Y:S02]  /*bd6c0*/  IMAD.MOV.U32 R38, RZ, RZ, R37 ;  /* 0x000000ffff267224 */ /* 0x000fe400078e0025 */
[----:B------:R-:W-:Y:S02]  /*bd6d0*/  IMAD.X R37, RZ, RZ, RZ, P3 ;  /* 0x000000ffff257224 */ /* 0x000fe400018e06ff */
[----:B------:R-:W-:Y:S01]  /*bd6e0*/  IMAD.X R71, R61, 0x1, R66, P2 ;  /* 0x000000013d477824 */ /* 0x000fe200010e0642 */
[----:B------:R-:W-:Y:S01]  /*bd6f0*/  IADD3 R68, P2, P3, R53, R58, R2 ;  /* 0x0000003a35447210 */ /* 0x000fe20007b5e002 */
[----:B------:R-:W-:-:S02]  /*bd700*/  IMAD R53, R7, R12, R57 ;  /* 0x0000000c07357224 */ /* 0x000fc400078e0239 */
[----:B------:R-:W-:Y:S01]  /*bd710*/  IMAD.WIDE.U32 R56, R62, 0x3d1, RZ ;  /* 0x000003d13e387825 */ /* 0x000fe200078e00ff */
[----:B------:R-:W-:Y:S02]  /*bd720*/  ISETP.GE.U32.AND.EX P0, PT, R71, R61, PT, P0 ;  /* 0x0000003d4700720c */ /* 0x000fe40003f06100 */
[----:B------:R-:W-:Y:S01]  /*bd730*/  IADD3.X R63, PT, PT, RZ, R59, RZ, P2, P3 ;  /* 0x0000003bff3f7210 */ /* 0x000fe200017e64ff */
[----:B------:R-:W-:Y:S01]  /*bd740*/  IMAD.WIDE.U32 R54, R12, R6, RZ ;  /* 0x000000060c367225 */ /* 0x000fe200078e00ff */
[----:B------:R-:W-:-:S03]  /*bd750*/  ISETP.GE.U32.AND P3, PT, R69, R70, PT ;  /* 0x000000464500720c */ /* 0x000fc60003f66070 */
[----:B------:R-:W-:Y:S02]  /*bd760*/  IMAD.MOV.U32 R36, RZ, RZ, R3 ;  /* 0x000000ffff247224 */ /* 0x000fe400078e0003 */
[----:B------:R-:W-:Y:S02]  /*bd770*/  IMAD.IADD R61, R55, 0x1, R53 ;  /* 0x00000001373d7824 */ /* 0x000fe400078e0235 */
[----:B------:R-:W-:Y:S01]  /*bd780*/  IMAD.X R58, R71, 0x1, R67, P6 ;  /* 0x00000001473a7824 */ /* 0x000fe200030e0643 */
[----:B------:R-:W-:Y:S01]  /*bd790*/  IADD3 R53, P6, PT, R69, R54, RZ ;  /* 0x0000003645357210 */ /* 0x000fe20007fde0ff */
[----:B------:R-:W-:-:S03]  /*bd7a0*/  IMAD.WIDE.U32 R2, P2, R60, 0x1, R56 ;  /* 0x000000013c027825 */ /* 0x000fc60007840038 */
[----:B------:R-:W-:Y:S01]  /*bd7b0*/  ISETP.GE.U32.AND.EX P3, PT, R58, R71, PT, P3 ;  /* 0x000000473a00720c */ /* 0x000fe20003f66130 */
[----:B------:R-:W-:-:S03]  /*bd7c0*/  IMAD.WIDE.U32 R56, R60, 0x3d1, RZ ;  /* 0x000003d13c387825 */ /* 0x000fc600078e00ff */
[----:B------:R-:W-:Y:S01]  /*bd7d0*/  SEL R71, RZ, 0x1, P3 ;  /* 0x00000001ff477807 */ /* 0x000fe20001800000 */
[----:B------:R-:W-:Y:S01]  /*bd7e0*/  IMAD.X R59, RZ, RZ, RZ, P2 ;  /* 0x000000ffff3b7224 */ /* 0x000fe200010e06ff */
[----:B------:R-:W-:Y:S01]  /*bd7f0*/  ISETP.GE.U32.AND P2, PT, R53, R54, PT ;  /* 0x000000363500720c */ /* 0x000fe20003f46070 */
[----:B------:R-:W-:Y:S01]  /*bd800*/  IMAD.X R66, R61, 0x1, R58, P6 ;  /* 0x000000013d427824 */ /* 0x000fe200030e063a */
[----:B------:R-:W-:Y:S01]  /*bd810*/  IADD3 R55, P6, PT, R57, R2, RZ ;  /* 0x0000000239377210 */ /* 0x000fe20007fde0ff */
[----:B------:R-:W-:Y:S01]  /*bd820*/  IMAD.MOV.U32 R58, RZ, RZ, R3 ;  /* 0x000000ffff3a7224 */ /* 0x000fe200078e0003 */
[----:B------:R-:W-:Y:S01]  /*bd830*/  SEL R57, RZ, 0x1, P0 ;  /* 0x00000001ff397807 */ /* 0x000fe20000000000 */
[----:B------:R-:W-:Y:S01]  /*bd840*/  IMAD.MOV.U32 R54, RZ, RZ, R56 ;  /* 0x000000ffff367224 */ /* 0x000fe200078e0038 */
[----:B------:R-:W-:Y:S02]  /*bd850*/  IADD3 R67, P0, PT, R53, R68, RZ ;  /* 0x0000004435437210 */ /* 0x000fe40007f1e0ff */
[----:B------:R-:W-:Y:S01]  /*bd860*/  ISETP.GE.U32.AND.EX P2, PT, R66, R61, PT, P2 ;  /* 0x0000003d4200720c */ /* 0x000fe20003f46120 */
[----:B------:R-:W-:Y:S01]  /*bd870*/  IMAD.WIDE.U32.X R60, R5, R15, R18, P5 ;  /* 0x0000000f053c7225 */ /* 0x000fe200028e0412 */
[----:B------:R-:W-:-:S03]  /*bd880*/  ISETP.GE.U32.AND P3, PT, R67, R53, PT ;  /* 0x000000354300720c */ /* 0x000fc60003f66070 */
[----:B------:R-:W-:Y:S02]  /*bd890*/  IMAD.X R53, R66, 0x1, R63, P0 ;  /* 0x0000000142357824 */ /* 0x000fe400000e063f */
[----:B------:R-:W-:Y:S01]  /*bd8a0*/  IMAD.WIDE.U32.X R18, R62, 0x1, R58, P6 ;  /* 0x000000013e127825 */ /* 0x000fe200030e043a */
[----:B------:R-:W-:Y:S02]  /*bd8b0*/  IADD3 R71, P5, P6, R71, R60, R57 ;  /* 0x0000003c47477210 */ /* 0x000fe40007ebe039 */
[----:B------:R-:W-:Y:S01]  /*bd8c0*/  ISETP.GE.U32.AND.EX P3, PT, R53, R66, PT, P3 ;  /* 0x000000423500720c */ /* 0x000fe20003f66130 */
[----:B------:R-:W-:Y:S01]  /*bd8d0*/  IMAD R63, R9, R40, RZ ;  /* 0x00000028093f7224 */ /* 0x000fe200078e02ff */
[----:B------:R-:W-:Y:S01]  /*bd8e0*/  IADD3.X R66, PT, PT, RZ, R61, RZ, P5, P6 ;  /* 0x0000003dff427210 */ /* 0x000fe20002fec4ff */
[----:B------:R-:W-:Y:S01]  /*bd8f0*/  IMAD.WIDE.U32 R2, R40, R16, R54 ;  /* 0x0000001028027225 */ /* 0x000fe200078e0036 */
[----:B------:R-:W-:Y:S02]  /*bd900*/  SEL R54, RZ, 0x1, P2 ;  /* 0x00000001ff367807 */ /* 0x000fe40001000000 */
[----:B------:R-:W-:Y:S01]  /*bd910*/  SEL R69, RZ, 0x1, P3 ;  /* 0x00000001ff457807 */ /* 0x000fe20001800000 */
[----:B------:R-:W-:Y:S01]  /*bd920*/  IMAD.WIDE.U32.X R60, R7, R13, R38, P4 ;  /* 0x0000000d073c7225 */ /* 0x000fe200020e0426 */
[----:B------:R-:W-:-:S03]  /*bd930*/  ISETP.GE.U32.AND P0, PT, R2, R56, PT ;  /* 0x000000380200720c */ /* 0x000fc60003f06070 */
[----:B------:R-:W-:Y:S01]  /*bd940*/  IMAD R75, R41, R16, R63 ;  /* 0x00000010294b7224 */ /* 0x000fe200078e023f */
[----:B------:R-:W-:Y:S01]  /*bd950*/  IADD3 R69, P3, P4, R69, R60, R54 ;  /* 0x0000003c45457210 */ /* 0x000fe20007c7e036 */
[----:B------:R-:W-:Y:S02]  /*bd960*/  IMAD R59, R15, R6, RZ ;  /* 0x000000060f3b7224 */ /* 0x000fe400078e02ff */
[----:B------:R-:W-:-:S04]  /*bd970*/  IMAD.WIDE.U32 R62, R53, 0x3d1, RZ ;  /* 0x000003d1353e7825 */ /* 0x000fc800078e00ff */
[----:B------:R-:W-:Y:S02]  /*bd980*/  IMAD R73, R7, R14, R59 ;  /* 0x0000000e07497224 */ /* 0x000fe400078e023b */
[----:B------:R-:W-:Y:S02]  /*bd990*/  IMAD.IADD R54, R3, 0x1, R75 ;  /* 0x0000000103367824 */ /* 0x000fe400078e024b */
[----:B------:R-:W-:-:S03]  /*bd9a0*/  IMAD.WIDE.U32 R56, R14, R6, RZ ;  /* 0x000000060e387225 */ /* 0x000fc600078e00ff */
[----:B------:R-:W-:Y:S01]  /*bd9b0*/  ISETP.GE.U32.AND.EX P0, PT, R54, R55, PT, P0 ;  /* 0x000000373600720c */ /* 0x000fe20003f06100 */
[----:B------:R-:W-:Y:S01]  /*bd9c0*/  IMAD.WIDE.U32 R58, R67, 0x3d1, RZ ;  /* 0x000003d1433a7825 */ /* 0x000fe200078e00ff */
[----:B------:R-:W-:Y:S02]  /*bd9d0*/  IADD3 R60, P6, PT, R71, R56, RZ ;  /* 0x00000038473c7210 */ /* 0x000fe40007fde0ff */
[----:B------:R-:W-:Y:S01]  /*bd9e0*/  IADD3.X R55, PT, PT, RZ, R61, RZ, P3, P4 ;  /* 0x0000003dff377210 */ /* 0x000fe20001fe84ff */
[----:B------:R-:W-:Y:S01]  /*bd9f0*/  IMAD.WIDE.U32 R38, P2, R67, 0x1, R62 ;  /* 0x0000000143267825 */ /* 0x000fe2000784003e */
[----:B------:R-:W-:Y:S02]  /*bda00*/  IADD3 R63, P5, PT, R8, R58, RZ ;  /* 0x0000003a083f7210 */ /* 0x000fe40007fbe0ff */
[----:B------:R-:W-:Y:S01]  /*bda10*/  SEL R3, RZ, 0x1, P0 ;  /* 0x00000001ff037807 */ /* 0x000fe20000000000 */
[----:B------:R-:W-:Y:S01]  /*bda20*/  IMAD.IADD R67, R57, 0x1, R73 ;  /* 0x0000000139437824 */ /* 0x000fe200078e0249 */
[----:B------:R-:W-:Y:S01]  /*bda30*/  IADD3 R59, P4, PT, R59, R38, RZ ;  /* 0x000000263b3b7210 */ /* 0x000fe20007f9e0ff */
[----:B------:R-:W-:Y:S01]  /*bda40*/  IMAD.X R57, RZ, RZ, RZ, P2 ;  /* 0x000000ffff397224 */ /* 0x000fe200010e06ff */
[----:B------:R-:W-:Y:S01]  /*bda50*/  ISETP.GE.U32.AND P3, PT, R63, R58, PT ;  /* 0x0000003a3f00720c */ /* 0x000fe20003f66070 */
[----:B------:R-:W-:Y:S01]  /*bda60*/  IMAD.X R58, R67, 0x1, R66, P6 ;  /* 0x00000001433a7824 */ /* 0x000fe200030e0642 */
[C---:B------:R-:W-:Y:S01]  /*bda70*/  ISETP.GE.U32.AND P0, PT, R60.reuse, R56, PT ;  /* 0x000000383c00720c */ /* 0x040fe20003f06070 */
[----:B------:R-:W-:Y:S01]  /*bda80*/  IMAD.X R8, R59, 0x1, R0, P5 ;  /* 0x000000013b087824 */ /* 0x000fe200028e0600 */
[----:B------:R-:W-:Y:S01]  /*bda90*/  IADD3 R61, P2, PT, R60, R69, RZ ;  /* 0x000000453c3d7210 */ /* 0x000fe20007f5e0ff */
[----:B------:R-:W-:Y:S01]  /*bdaa0*/  IMAD.MOV.U32 R56, RZ, RZ, R39 ;  /* 0x000000ffff387224 */ /* 0x000fe200078e0027 */
[----:B------:R-:W-:-:S02]  /*bdab0*/  IADD3 R0, P5, P6, R63, R18, R3 ;  /* 0x000000123f007210 */ /* 0x000fc40007ebe003 */
[C---:B------:R-:W-:Y:S01]  /*bdac0*/  ISETP.GE.U32.AND.EX P0, PT, R58.reuse, R67, PT, P0 ;  /* 0x000000433a00720c */ /* 0x040fe20003f06100 */
[----:B------:R-:W-:Y:S01]  /*bdad0*/  IMAD.X R67, R58, 0x1, R55, P2 ;  /* 0x000000013a437824 */ /* 0x000fe200010e0637 */
[----:B------:R-:W-:Y:S01]  /*bdae0*/  IADD3.X R3, PT, PT, R8, R19, RZ, P5, P6 ;  /* 0x0000001308037210 */ /* 0x000fe20002fec4ff */
[----:B------:R-:W-:Y:S01]  /*bdaf0*/  IMAD.WIDE.U32.X R18, R53, 0x1, R56, P4 ;  /* 0x0000000135127825 */ /* 0x000fe200020e0438 */
[----:B------:R-:W-:Y:S02]  /*bdb00*/  ISETP.GE.U32.AND P5, PT, R61, R60, PT ;  /* 0x0000003c3d00720c */ /* 0x000fe40003fa6070 */
[----:B------:R-:W-:Y:S01]  /*bdb10*/  ISETP.GE.U32.AND P2, PT, R0, R63, PT ;  /* 0x0000003f0000720c */ /* 0x000fe20003f46070 */
[----:B------:R-:W-:Y:S01]  /*bdb20*/  IMAD.WIDE.U32.X R56, R7, R15, R36, P1 ;  /* 0x0000000f07387225 */ /* 0x000fe200008e0424 */
[C---:B------:R-:W-:Y:S02]  /*bdb30*/  ISETP.GE.U32.AND.EX P5, PT, R67.reuse, R58, PT, P5 ;  /* 0x0000003a4300720c */ /* 0x040fe40003fa6150 */
[----:B------:R-:W-:Y:S01]  /*bdb40*/  ISETP.GE.U32.AND.EX P3, PT, R8, R59, PT, P3 ;  /* 0x0000003b0800720c */ /* 0x000fe20003f66130 */
[----:B------:R-:W-:Y:S01]  /*bdb50*/  IMAD.WIDE.U32 R36, R67, 0x3d1, RZ ;  /* 0x000003d143247825 */ /* 0x000fe200078e00ff */
[----:B------:R-:W-:-:S02]  /*bdb60*/  ISETP.GE.U32.AND.EX P2, PT, R3, R8, PT, P2 ;  /* 0x000000080300720c */ /* 0x000fc40003f46120 */
[----:B------:R-:W-:Y:S01]  /*bdb70*/  SEL R58, RZ, 0x1, P0 ;  /* 0x00000001ff3a7807 */ /* 0x000fe20000000000 */
[C---:B------:R-:W-:Y:S01]  /*bdb80*/  IMAD.WIDE.U32 R38, R61.reuse, 0x3d1, RZ ;  /* 0x000003d13d267825 */ /* 0x040fe200078e00ff */
[----:B------:R-:W-:Y:S02]  /*bdb90*/  SEL R55, RZ, 0x1, P5 ;  /* 0x00000001ff377807 */ /* 0x000fe40002800000 */
[----:B------:R-:W-:Y:S01]  /*bdba0*/  SEL R8, RZ, 0x1, P3 ;  /* 0x00000001ff087807 */ /* 0x000fe20001800000 */
[----:B------:R-:W-:Y:S01]  /*bdbb0*/  IMAD.WIDE.U32 R36, P1, R61, 0x1, R36 ;  /* 0x000000013d247825 */ /* 0x000fe20007820024 */
[----:B------:R-:W-:Y:S02]  /*bdbc0*/  SEL R53, RZ, 0x1, P2 ;  /* 0x00000001ff357807 */ /* 0x000fe40001000000 */
[----:B------:R-:W-:Y:S02]  /*bdbd0*/  IADD3 R55, P2, P3, R55, R56, R58 ;  /* 0x0000003837377210 */ /* 0x000fe40007b5e03a */
[----:B------:R-:W-:-:S02]  /*bdbe0*/  IADD3 R8, P4, P5, R53, R18, R8 ;  /* 0x0000001235087210 */ /* 0x000fc40007d9e008 */
        /* <DEDUP_REMOVED lines=19> */
[----:B------:R-:W-:Y:S02]  /*bdd20*/  IADD3 R65, P5, PT, R65, R38, RZ ;  /* 0x0000002641417210 */ /* 0x000fe40007fbe0ff */
[----:B------:R-:W-:Y:S01]  /*bdd30*/  IADD3 R36, P0, P1, R17, R36, R18 ;  /* 0x0000002411247210 */ /* 0x000fe2000791e012 */
[----:B------:R-:W-:Y:S01]  /*bdd40*/  IMAD.X R53, RZ, RZ, RZ, P2 ;  /* 0x000000ffff357224 */ /* 0x000fe200010e06ff */
[----:B------:R-:W-:Y:S01]  /*bdd50*/  IADD3 R18, P3, PT, R39, R56, RZ ;  /* 0x0000003827127210 */ /* 0x000fe20007f7e0ff */
[----:B------:R-:W-:Y:S01]  /*bdd60*/  IMAD.MOV.U32 R55, RZ, RZ, R2 ;  /* 0x000000ffff377224 */ /* 0x000fe200078e0002 */
[----:B------:R-:W-:-:S02]  /*bdd70*/  IADD3 R39, P4, PT, R65, R36, RZ ;  /* 0x0000002441277210 */ /* 0x000fc40007f9e0ff */
        /* <DEDUP_REMOVED lines=57> */
.L_x_628:
        /* <DEDUP_REMOVED lines=12> */
.L_x_629:
        /* <DEDUP_REMOVED lines=12> */
.L_x_630:
[----:B------:R-:W-:Y:S01]  /*be290*/  IADD3 R37, P0, PT, R55, R55, RZ ;  /* 0x0000003737257210 */ /* 0x000fe20007f1e0ff */
[----:B------:R-:W-:-:S03]  /*be2a0*/  IMAD.WIDE.U32 R56, R41, R40, RZ ;  /* 0x0000002829387225 */ /* 0x000fc600078e00ff */
[----:B------:R-:W-:Y:S01]  /*be2b0*/  IADD3.X R72, P0, PT, R54, R54, RZ, P0, !PT ;  /* 0x0000003636487210 */ /* 0x000fe2000071e4ff */
[----:B------:R-:W-:-:S04]  /*be2c0*/  IMAD.WIDE.U32 R52, R41, R42, RZ ;  /* 0x0000002a29347225 */ /* 0x000fc800078e00ff */
[-C--:B------:R-:W-:Y:S02]  /*be2d0*/  IMAD R17, R43, R40.reuse, RZ ;  /* 0x000000282b117224 */ /* 0x080fe400078e02ff */
[----:B------:R-:W-:-:S04]  /*be2e0*/  IMAD.WIDE.U32 R58, R40, R40, RZ ;  /* 0x00000028283a7225 */ /* 0x000fc800078e00ff */
[----:B------:R-:W-:-:S04]  /*be2f0*/  IMAD.WIDE.U32 R56, P1, R40, R41, R56 ;  /* 0x0000002928387225 */ /* 0x000fc80007820038 */
[----:B------:R-:W-:Y:S01]  /*be300*/  IMAD R71, R41, R42, R17 ;  /* 0x0000002a29477224 */ /* 0x000fe200078e0211 */
[----:B------:R-:W-:Y:S01]  /*be310*/  IADD3.X R17, P0, PT, RZ, RZ, RZ, P0, !PT ;  /* 0x000000ffff117210 */ /* 0x000fe2000071e4ff */
[----:B------:R-:W-:Y:S01]  /*be320*/  IMAD.WIDE.U32 R62, P2, R40, R43, R52 ;  /* 0x0000002b283e7225 */ /* 0x000fe20007840034 */
[----:B------:R-:W-:Y:S02]  /*be330*/  IADD3 RZ, P3, PT, R59, R56, RZ ;  /* 0x000000383bff7210 */ /* 0x000fe40007f7e0ff */
[-C--:B------:R-:W-:Y:S01]  /*be340*/  IADD3 RZ, P4, PT, R39, R17.reuse, RZ ;  /* 0x0000001127ff7210 */ /* 0x080fe20007f9e0ff */
[----:B------:R-:W-:Y:S01]  /*be350*/  IMAD.X R55, RZ, RZ, RZ, P2 ;  /* 0x000000ffff377224 */ /* 0x000fe200010e06ff */
[-C--:B------:R-:W-:Y:S01]  /*be360*/  IADD3 RZ, P2, PT, R8, R17.reuse, RZ ;  /* 0x0000001108ff7210 */ /* 0x080fe20007f5e0ff */
[----:B------:R-:W-:Y:S01]  /*be370*/  IMAD.X R59, RZ, RZ, RZ, P1 ;  /* 0x000000ffff3b7224 */ /* 0x000fe200008e06ff */
[----:B------:R-:W-:Y:S01]  /*be380*/  IADD3 RZ, P1, PT, R0, R17, RZ ;  /* 0x0000001100ff7210 */ /* 0x000fe20007f3e0ff */
[----:B------:R-:W-:-:S02]  /*be390*/  IMAD.X R18, RZ, RZ, RZ, P0 ;  /* 0x000000ffff127224 */ /* 0x000fc400000e06ff */
[----:B------:R-:W-:Y:S02]  /*be3a0*/  IMAD.MOV.U32 R58, RZ, RZ, R57 ;  /* 0x000000ffff3a7224 */ /* 0x000fe400078e0039 */
[----:B------:R-:W-:Y:S01]  /*be3b0*/  IMAD.WIDE.U32 R60, R40, R42, RZ ;  /* 0x0000002a283c7225 */ /* 0x000fe200078e00ff */
[-C--:B------:R-:W-:Y:S02]  /*be3c0*/  IADD3.X RZ, P0, PT, R3, R18.reuse, RZ, P1, !PT ;  /* 0x0000001203ff7210 */ /* 0x080fe40000f1e4ff */
[-C--:B------:R-:W-:Y:S01]  /*be3d0*/  IADD3.X RZ, P2, PT, R19, R18.reuse, RZ, P2, !PT ;  /* 0x0000001213ff7210 */ /* 0x080fe2000175e4ff */
[----:B------:R-:W-:Y:S01]  /*be3e0*/  IMAD.WIDE.U32.X R58, R41, R41, R58, P3 ;  /* 0x00000029293a7225 */ /* 0x000fe200018e043a */
[----:B------:R-:W-:Y:S02]  /*be3f0*/  IADD3.X RZ, P4, PT, R36, R18, RZ, P4, !PT ;  /* 0x0000001224ff7210 */ /* 0x000fe4000279e4ff */
[--C-:B------:R-:W-:Y:S01]  /*be400*/  IADD3.X R68, P0, P1, R0, R0, R17.reuse, P0, !PT ;  /* 0x0000000000447210 */ /* 0x100fe2000011e411 */
[----:B------:R-:W-:Y:S01]  /*be410*/  IMAD.WIDE.U32 R52, R42, R40, RZ ;  /* 0x000000282a347225 */ /* 0x000fe200078e00ff */
[----:B------:R-:W-:-:S02]  /*be420*/  IADD3.X R66, P2, P3, R8, R8, R17, P2, !PT ;  /* 0x0000000808427210 */ /* 0x000fc4000135e411 */
[----:B------:R-:W-:Y:S01]  /*be430*/  IADD3.X R38, P4, P6, R39, R39, R17, P4, !PT ;  /* 0x0000002727267210 */ /* 0x000fe2000269e411 */
[----:B------:R-:W-:Y:S01]  /*be440*/  IMAD.IADD R71, R53, 0x1, R71 ;  /* 0x0000000135477824 */ /* 0x000fe200078e0247 */
[----:B------:R-:W-:Y:S01]  /*be450*/  IADD3 RZ, P5, PT, R61, R62, RZ ;  /* 0x0000003e3dff7210 */ /* 0x000fe20007fbe0ff */
[----:B------:R-:W-:Y:S01]  /*be460*/  IMAD.SHL.U32 R39, R52, 0x2, RZ ;  /* 0x0000000234277824 */ /* 0x000fe200078e00ff */
[----:B------:R-:W-:Y:S01]  /*be470*/  IADD3.X R67, PT, PT, R3, R3, R18, P0, P1 ;  /* 0x0000000303437210 */ /* 0x000fe200007e2412 */
[----:B------:R-:W-:Y:S01]  /*be480*/  IMAD.MOV.U32 R54, RZ, RZ, R63 ;  /* 0x000000ffff367224 */ /* 0x000fe200078e003f */
[----:B------:R-:W-:Y:S02]  /*be490*/  LOP3.LUT R0, R68, R38, R66, 0x80, !PT ;  /* 0x0000002644007212 */ /* 0x000fe400078e8042 */
[----:B------:R-:W-:Y:S01]  /*be4a0*/  IADD3.X R61, PT, PT, R19, R19, R18, P2, P3 ;  /* 0x00000013133d7210 */ /* 0x000fe200017e6412 */
[----:B------:R-:W-:Y:S01]  /*be4b0*/  IMAD.WIDE.U32.X R54, R41, R43, R54, P5 ;  /* 0x0000002b29367225 */ /* 0x000fe200028e0436 */
[----:B------:R-:W-:-:S02]  /*be4c0*/  ISETP.GE.U32.AND P0, PT, R37, -0x3d1, PT ;  /* 0xfffffc2f2500780c */ /* 0x000fc40003f06070 */
[----:B------:R-:W-:Y:S02]  /*be4d0*/  IADD3.X R19, PT, PT, R36, R36, R18, P4, P6 ;  /* 0x0000002424137210 */ /* 0x000fe400027ec412 */
[----:B------:R-:W-:Y:S02]  /*be4e0*/  ISETP.NE.U32.AND P2, PT, R0, -0x1, PT ;  /* 0xffffffff0000780c */ /* 0x000fe40003f45070 */
[----:B------:R-:W-:Y:S02]  /*be4f0*/  ISETP.GE.U32.AND.EX P0, PT, R72, -0x2, PT, P0 ;  /* 0xfffffffe4800780c */ /* 0x000fe40003f06100 */
[----:B------:R-:W-:Y:S02]  /*be500*/  LOP3.LUT R0, R67, R19, R61, 0x80, !PT ;  /* 0x0000001343007212 */ /* 0x000fe400078e803d */
[----:B------:R-:W-:Y:S02]  /*be510*/  ISETP.NE.U32.AND P1, PT, R17, RZ, PT ;  /* 0x000000ff1100720c */ /* 0x000fe40003f25070 */
[----:B------:R-:W-:-:S02]  /*be520*/  ISETP.NE.OR.EX P2, PT, R0, -0x1, !P0, P2 ;  /* 0xffffffff0000780c */ /* 0x000fc40004745720 */
[----:B------:R-:W-:Y:S02]  /*be530*/  ISETP.NE.AND.EX P0, PT, R18, RZ, PT, P1 ;  /* 0x000000ff1200720c */ /* 0x000fe40003f05310 */
[----:B------:R-:W-:Y:S02]  /*be540*/  SHF.L.U64.HI R53, R52, 0x1, R71 ;  /* 0x0000000134357819 */ /* 0x000fe40000010247 */
[----:B------:R-:W-:Y:S02]  /*be550*/  IADD3 R36, P3, PT, R39, R58, RZ ;  /* 0x0000003a27247210 */ /* 0x000fe40007f7e0ff */
[----:B------:R-:W-:-:S03]  /*be560*/  SHF.L.W.U32.HI R71, R71, 0x1, R54 ;  /* 0x0000000147477819 */ /* 0x000fc60000010e36 */
[----:B------:R-:W-:Y:S01]  /*be570*/  IMAD.X R52, R53, 0x1, R59, P3 ;  /* 0x0000000135347824 */ /* 0x000fe200018e063b */
[----:B------:R-:W-:Y:S01]  /*be580*/  ISETP.GE.U32.AND P3, PT, R36, R39, PT ;  /* 0x000000272400720c */ /* 0x000fe20003f66070 */
[----:B------:R-:W-:-:S03]  /*be590*/  IMAD.WIDE.U32 R58, R42, R42, RZ ;  /* 0x0000002a2a3a7225 */ /* 0x000fc600078e00ff */
[----:B------:R-:W-:-:S04]  /*be5a0*/  ISETP.GE.U32.AND.EX P1, PT, R52, R53, PT, P3 ;  /* 0x000000353400720c */ /* 0x000fc80003f26130 */
[----:B------:R-:W-:Y:S01]  /*be5b0*/  SEL R0, RZ, 0x1, P1 ;  /* 0x00000001ff007807 */ /* 0x000fe20000800000 */
[----:B------:R-:W-:Y:S08]  /*be5c0*/  @!P0 BRA P2, `(.L_x_631) ;  /* 0x0000000000388947 */ /* 0x000ff00001000000 */
[----:B------:R-:W-:-:S04]  /*be5d0*/  IADD3 R37, P1, PT, R37, -R50, RZ ;  /* 0x8000003225257210 */ /* 0x000fc80007f3e0ff */
[----:B------:R-:W-:-:S04]  /*be5e0*/  IADD3.X R72, P1, PT, R72, ~R51, RZ, P1, !PT ;  /* 0x8000003348487210 */ /* 0x000fc80000f3e4ff */
[----:B------:R-:W-:-:S04]  /*be5f0*/  IADD3.X R53, P1, PT, RZ, -0x1, RZ, P1, !PT ;  /* 0xffffffffff357810 */ /* 0x000fc80000f3e4ff */
[C---:B------:R-:W-:Y:S01]  /*be600*/  IADD3 R39, P2, PT, -R53.reuse, R68, RZ ;  /* 0x0000004435277210 */ /* 0x040fe20007f5e1ff */
[----:B------:R-:W-:Y:S01]  /*be610*/  IMAD.X R60, RZ, RZ, -0x1, P1 ;  /* 0xffffffffff3c7424 */ /* 0x000fe200008e06ff */
[----:B------:R-:W-:Y:S02]  /*be620*/  IADD3 R3, P1, PT, -R53, R66, RZ ;  /* 0x0000004235037210 */ /* 0x000fe40007f3e1ff */
[----:B------:R-:W-:Y:S02]  /*be630*/  IADD3 R38, P4, P5, R38, -R44, -R53 ;  /* 0x8000002c26267210 */ /* 0x000fe40007d9e835 */
[C---:B------:R-:W-:Y:S02]  /*be640*/  IADD3.X R8, P2, PT, ~R60.reuse, R67, RZ, P2, !PT ;  /* 0x000000433c087210 */ /* 0x040fe4000175e5ff */
[----:B------:R-:W-:Y:S02]  /*be650*/  IADD3.X R2, P3, PT, ~R60, R61, RZ, P1, !PT ;  /* 0x0000003d3c027210 */ /* 0x000fe40000f7e5ff */
[----:B------:R-:W-:-:S02]  /*be660*/  IADD3.X R68, P1, PT, R39, ~R48, RZ, P2, !PT ;  /* 0x8000003027447210 */ /* 0x000fc4000173e4ff */
[----:B------:R-:W-:Y:S02]  /*be670*/  IADD3.X R66, P2, PT, R3, ~R46, RZ, P3, !PT ;  /* 0x8000002e03427210 */ /* 0x000fe40001f5e4ff */
[----:B------:R-:W-:Y:S01]  /*be680*/  IADD3.X R19, PT, PT, R19, ~R45, ~R60, P4, P5 ;  /* 0x8000002d13137210 */ /* 0x000fe200027eac3c */
[----:B------:R-:W-:Y:S02]  /*be690*/  IMAD.X R67, R8, 0x1, ~R49, P1 ;  /* 0x0000000108437824 */ /* 0x000fe400008e0e31 */
[----:B------:R-:W-:-:S08]  /*be6a0*/  IMAD.X R61, R2, 0x1, ~R47, P2 ;  /* 0x00000001023d7824 */ /* 0x000fd000010e0e2f */
.L_x_631:
[-C--:B------:R-:W-:Y:S01]  /*be6b0*/  IADD3 RZ, P1, PT, R68, R17.reuse, RZ ;  /* 0x0000001144ff7210 */ /* 0x080fe20007f3e0ff */
[----:B------:R-:W-:Y:S01]  /*be6c0*/  IMAD.WIDE.U32 R64, R43, R42, RZ ;  /* 0x0000002a2b407225 */ /* 0x000fe200078e00ff */
[-C--:B------:R-:W-:Y:S02]  /*be6d0*/  IADD3 RZ, P6, PT, R66, R17.reuse, RZ ;  /* 0x0000001142ff7210 */ /* 0x080fe40007fde0ff */
[----:B------:R-:W-:Y:S01]  /*be6e0*/  IADD3.X RZ, P1, PT, R67, R18, RZ, P1, !PT ;  /* 0x0000001243ff7210 */ /* 0x000fe20000f3e4ff */
[----:B------:R-:W-:Y:S01]  /*be6f0*/  IMAD.WIDE.U32 R62, R5, R4, RZ ;  /* 0x00000004053e7225 */ /* 0x000fe200078e00ff */
[----:B------:R-:W-:Y:S02]  /*be700*/  IADD3.X RZ, P6, PT, R61, R18, RZ, P6, !PT ;  /* 0x000000123dff7210 */ /* 0x000fe400037de4ff */
[----:B------:R-:W-:Y:S01]  /*be710*/  IADD3.X R3, P1, P2, R68, R68, R17, P1, !PT ;  /* 0x0000004444037210 */ /* 0x000fe20000a3e411 */
[----:B------:R-:W-:Y:S01]  /*be720*/  IMAD.WIDE.U32 R78, R4, R4, RZ ;  /* 0x00000004044e7225 */ /* 0x000fe200078e00ff */
[----:B------:R-:W-:-:S02]  /*be730*/  IADD3 RZ, P3, PT, R38, R17, RZ ;  /* 0x0000001126ff7210 */ /* 0x000fc40007f7e0ff */
[----:B------:R-:W-:Y:S02]  /*be740*/  IADD3 R71, P5, P4, R0, R58, R71 ;  /* 0x0000003a00477210 */ /* 0x000fe40007cbe047 */
[--C-:B------:R-:W-:Y:S02]  /*be750*/  IADD3.X R0, PT, PT, R67, R67, R18.reuse, P1, P2 ;  /* 0x0000004343007210 */ /* 0x100fe40000fe4412 */
[----:B------:R-:W-:Y:S01]  /*be760*/  IADD3.X R39, P2, P1, R66, R66, R17, P6, !PT ;  /* 0x0000004242277210 */ /* 0x000fe2000315e411 */
[----:B------:R-:W-:Y:S01]  /*be770*/  IMAD.WIDE.U32 R66, R6, R6, RZ ;  /* 0x0000000606427225 */ /* 0x000fe200078e00ff */
[----:B------:R-:W-:Y:S02]  /*be780*/  IADD3.X RZ, P3, PT, R19, R18, RZ, P3, !PT ;  /* 0x0000001213ff7210 */ /* 0x000fe40001f7e4ff */
[----:B------:R-:W-:Y:S01]  /*be790*/  IADD3.X R8, PT, PT, R61, R61, R18, P2, P1 ;  /* 0x0000003d3d087210 */ /* 0x000fe200017e2412 */
[----:B------:R-:W-:Y:S01]  /*be7a0*/  IMAD.WIDE.U32 R64, P2, R42, R43, R64 ;  /* 0x0000002b2a407225 */ /* 0x000fe20007840040 */
[----:B------:R-:W-:-:S02]  /*be7b0*/  IADD3.X R38, P3, P6, R38, R38, R17, P3, !PT ;  /* 0x0000002626267210 */ /* 0x000fc40001e7e411 */
[----:B------:R-:W-:Y:S01]  /*be7c0*/  SHF.L.W.U32.HI R73, R54, 0x1, R55 ;  /* 0x0000000136497819 */ /* 0x000fe20000010e37 */
[----:B------:R-:W-:Y:S01]  /*be7d0*/  IMAD.X R61, RZ, RZ, RZ, P2 ;  /* 0x000000ffff3d7224 */ /* 0x000fe200010e06ff */
[----:B------:R-:W-:Y:S01]  /*be7e0*/  IADD3.X R2, PT, PT, R19, R19, R18, P3, P6 ;  /* 0x0000001313027210 */ /* 0x000fe20001fec412 */
[----:B------:R-:W-:Y:S01]  /*be7f0*/  IMAD.MOV.U32 R60, RZ, RZ, R65 ;  /* 0x000000ffff3c7224 */ /* 0x000fe200078e0041 */
[----:B------:R-:W-:Y:S01]  /*be800*/  IADD3 R68, P3, PT, R59, R64, RZ ;  /* 0x000000403b447210 */ /* 0x000fe20007f7e0ff */
[----:B------:R-:W-:Y:S01]  /*be810*/  IMAD.WIDE.U32 R54, R7, R6, RZ ;  /* 0x0000000607367225 */ /* 0x000fe200078e00ff */
[----:B------:R-:W-:Y:S02]  /*be820*/  LOP3.LUT R19, R3, R38, R39, 0x80, !PT ;  /* 0x0000002603137212 */ /* 0x000fe400078e8027 */
[----:B------:R-:W-:Y:S01]  /*be830*/  IADD3.X R73, PT, PT, RZ, R68, R73, P5, P4 ;  /* 0x00000044ff497210 */ /* 0x000fe20002fe8449 */
[----:B------:R-:W-:Y:S01]  /*be840*/  IMAD.WIDE.U32.X R60, R43, R43, R60, P3 ;  /* 0x0000002b2b3c7225 */ /* 0x000fe200018e043c */
[----:B------:R-:W-:-:S02]  /*be850*/  IADD3 R37, P4, PT, R37, R37, RZ ;  /* 0x0000002525257210 */ /* 0x000fc40007f9e0ff */
[----:B------:R-:W-:Y:S01]  /*be860*/  ISETP.NE.U32.AND P3, PT, R19, -0x1, PT ;  /* 0xffffffff1300780c */ /* 0x000fe20003f65070 */
[----:B------:R-:W-:Y:S01]  /*be870*/  IMAD.WIDE.U32 R62, P1, R4, R5, R62 ;  /* 0x00000005043e7225 */ /* 0x000fe2000782003e */
[----:B------:R-:W-:-:S03]  /*be880*/  LOP3.LUT R19, R0, R2, R8, 0x80, !PT ;  /* 0x0000000200137212 */ /* 0x000fc600078e8008 */
[----:B------:R-:W-:Y:S01]  /*be890*/  IMAD.X R72, R72, 0x1, R72, P4 ;  /* 0x0000000148487824 */ /* 0x000fe200020e0648 */
[----:B------:R-:W-:Y:S01]  /*be8a0*/  ISETP.GE.U32.AND P4, PT, R37, -0x3d1, PT ;  /* 0xfffffc2f2500780c */ /* 0x000fe20003f86070 */
[----:B------:R-:W-:Y:S01]  /*be8b0*/  IMAD.WIDE.U32 R54, P6, R6, R7, R54 ;  /* 0x0000000706367225 */ /* 0x000fe200078c0036 */
[----:B------:R-:W-:Y:S02]  /*be8c0*/  IADD3 R75, P2, PT, R79, R62, RZ ;  /* 0x0000003e4f4b7210 */ /* 0x000fe40007f5e0ff */
[----:B------:R-:W-:Y:S01]  /*be8d0*/  ISETP.GE.U32.AND.EX P4, PT, R72, -0x2, PT, P4 ;  /* 0xfffffffe4800780c */ /* 0x000fe20003f86140 */
[----:B------:R-:W-:Y:S01]  /*be8e0*/  IMAD.X R65, RZ, RZ, RZ, P1 ;  /* 0x000000ffff417224 */ /* 0x000fe200008e06ff */
[----:B------:R-:W-:Y:S01]  /*be8f0*/  IADD3 R54, P5, PT, R67, R54, RZ ;  /* 0x0000003643367210 */ /* 0x000fe20007fbe0ff */
[----:B------:R-:W-:Y:S01]  /*be900*/  IMAD.MOV.U32 R64, RZ, RZ, R63 ;  /* 0x000000ffff407224 */ /* 0x000fe200078e003f */
[----:B------:R-:W-:Y:S01]  /*be910*/  ISETP.NE.OR.EX P3, PT, R19, -0x1, !P4, P3 ;  /* 0xffffffff1300780c */ /* 0x000fe20006765730 */
[----:B------:R-:W-:Y:S01]  /*be920*/  IMAD.X R59, RZ, RZ, RZ, P6 ;  /* 0x000000ffff3b7224 */ /* 0x000fe200030e06ff */
[----:B------:R-:W-:Y:S01]  /*be930*/  ISETP.GE.U32.AND P1, PT, R71, R58, PT ;  /* 0x0000003a4700720c */ /* 0x000fe20003f26070 */
[----:B------:R-:W-:-:S03]  /*be940*/  IMAD.WIDE.U32.X R64, R5, R5, R64, P2 ;  /* 0x0000000505407225 */ /* 0x000fc600010e0440 */
[----:B------:R-:W-:Y:S01]  /*be950*/  ISETP.GE.U32.AND.EX P1, PT, R73, R68, PT, P1 ;  /* 0x000000444900720c */ /* 0x000fe20003f26110 */
[----:B------:R-:W-:Y:S02]  /*be960*/  IMAD.MOV.U32 R58, RZ, RZ, R55 ;  /* 0x000000ffff3a7224 */ /* 0x000fe400078e0037 */
[----:B------:R-:W-:Y:S02]  /*be970*/  IMAD.MOV.U32 R53, RZ, RZ, R66 ;  /* 0x000000ffff357224 */ /* 0x000fe400078e0042 */
[----:B------:R-:W-:Y:S02]  /*be980*/  IMAD.MOV.U32 R19, RZ, RZ, R60 ;  /* 0x000000ffff137224 */ /* 0x000fe400078e003c */
[----:B------:R-:W-:Y:S02]  /*be990*/  IMAD.MOV.U32 R66, RZ, RZ, R61 ;  /* 0x000000ffff427224 */ /* 0x000fe400078e003d */
[----:B------:R-:W-:Y:S02]  /*be9a0*/  IMAD.MOV.U32 R55, RZ, RZ, R64 ;  /* 0x000000ffff377224 */ /* 0x000fe400078e0040 */
[----:B------:R-:W-:-:S02]  /*be9b0*/  IMAD.MOV.U32 R68, RZ, RZ, R65 ;  /* 0x000000ffff447224 */ /* 0x000fc400078e0041 */
[----:B------:R-:W-:Y:S01]  /*be9c0*/  IMAD.WIDE.U32.X R58, R7, R7, R58, P5 ;  /* 0x00000007073a7225 */ /* 0x000fe200028e043a */
[----:B------:R-:W-:Y:S06]  /*be9d0*/  @!P0 BRA P3, `(.L_x_632) ;  /* 0x0000000000388947 */ /* 0x000fec0001800000 */
        /* <DEDUP_REMOVED lines=14> */
.L_x_632:
        /* <DEDUP_REMOVED lines=32> */
[----:B------:R-:W-:-:S02]  /*becc0*/  IMAD.MOV.U32 R19, RZ, RZ, RZ ;  /* 0x000000ffff137224 */ /* 0x000fc400078e00ff */
[----:B------:R-:W-:Y:S01]  /*becd0*/  IMAD.MOV.U32 R66, RZ, RZ, RZ ;  /* 0x000000ffff427224 */ /* 0x000fe200078e00ff */
[----:B------:R-:W-:-:S04]  /*bece0*/  SEL R58, RZ, 0x1, P1 ;  /* 0x00000001ff3a7807 */ /* 0x000fc80000800000 */
[----:B------:R-:W-:-:S05]  /*becf0*/  IADD3 R69, P1, PT, R58, R69, RZ ;  /* 0x000000453a457210 */ /* 0x000fca0007f3e0ff */
[----:B------:R-:W-:-:S08]  /*bed00*/  IMAD.X R70, RZ, RZ, R70, P1 ;  /* 0x000000ffff467224 */ /* 0x000fd000008e0646 */
.L_x_633:
        /* <DEDUP_REMOVED lines=48> */
.L_x_634:
[----:B------:R-:W-:-:S04]  /*bf010*/  IMAD.WIDE.U32 R64, R41, R6, RZ ;  /* 0x0000000629407225 */ /* 0x000fc800078e00ff */
[----:B------:R-:W-:-:S04]  /*bf020*/  IMAD.WIDE.U32 R58, R40, R6, RZ ;  /* 0x00000006283a7225 */ /* 0x000fc800078e00ff */
[----:B------:R-:W-:-:S04]  /*bf030*/  IMAD.WIDE.U32 R64, P1, R40, R7, R64 ;  /* 0x0000000728407225 */ /* 0x000fc80007820040 */
[----:B------:R-:W-:Y:S01]  /*bf040*/  IMAD R79, R5, R42, RZ ;  /* 0x0000002a054f7224 */ /* 0x000fe200078e02ff */
[----:B------:R-:W-:Y:S01]  /*bf050*/  IADD3 RZ, P5, PT, R59, R64, RZ ;  /* 0x000000403bff7210 */ /* 0x000fe20007fbe0ff */
[----:B------:R-:W-:-:S04]  /*bf060*/  IMAD.WIDE.U32 R60, R43, R4, RZ ;  /* 0x000000042b3c7225 */ /* 0x000fc800078e00ff */
[----:B------:R-:W-:Y:S02]  /*bf070*/  IMAD R77, R7, R40, RZ ;  /* 0x00000028074d7224 */ /* 0x000fe400078e02ff */
[----:B------:R-:W-:Y:S02]  /*bf080*/  IMAD R81, R43, R4, R79 ;  /* 0x000000042b517224 */ /* 0x000fe400078e024f */
[----:B------:R-:W-:-:S04]  /*bf090*/  IMAD.WIDE.U32 R58, R6, R40, RZ ;  /* 0x00000028063a7225 */ /* 0x000fc800078e00ff */
[----:B------:R-:W-:Y:S02]  /*bf0a0*/  IMAD R79, R41, R6, R77 ;  /* 0x00000006294f7224 */ /* 0x000fe400078e024d */
[----:B------:R-:W-:-:S04]  /*bf0b0*/  IMAD.WIDE.U32 R62, R42, R4, RZ ;  /* 0x000000042a3e7225 */ /* 0x000fc800078e00ff */
[----:B------:R-:W-:-:S04]  /*bf0c0*/  IMAD.WIDE.U32 R60, P2, R42, R5, R60 ;  /* 0x000000052a3c7225 */ /* 0x000fc8000784003c */
[----:B------:R-:W-:Y:S01]  /*bf0d0*/  IMAD.WIDE.U32 R66, R4, R42, RZ ;  /* 0x0000002a04427225 */ /* 0x000fe200078e00ff */
[----:B------:R-:W-:-:S03]  /*bf0e0*/  IADD3 RZ, P3, PT, R63, R60, RZ ;  /* 0x0000003c3fff7210 */ /* 0x000fc60007f7e0ff */
[C---:B------:R-:W-:Y:S01]  /*bf0f0*/  IMAD.SHL.U32 R77, R58.reuse, 0x2, RZ ;  /* 0x000000023a4d7824 */ /* 0x040fe200078e00ff */
[C---:B------:R-:W-:Y:S01]  /*bf100*/  IADD3 R64, P4, PT, R58.reuse, R66, RZ ;  /* 0x000000423a407210 */ /* 0x040fe20007f9e0ff */
[----:B------:R-:W-:Y:S02]  /*bf110*/  IMAD.IADD R79, R59, 0x1, R79 ;  /* 0x000000013b4f7824 */ /* 0x000fe400078e024f */
[----:B------:R-:W-:Y:S01]  /*bf120*/  IMAD.X R63, RZ, RZ, RZ, P1 ;  /* 0x000000ffff3f7224 */ /* 0x000fe200008e06ff */
[-C--:B------:R-:W-:Y:S01]  /*bf130*/  IADD3 R60, P1, PT, R77, R74.reuse, RZ ;  /* 0x0000004a4d3c7210 */ /* 0x080fe20007f3e0ff */
[----:B------:R-:W-:Y:S01]  /*bf140*/  IMAD.IADD R67, R67, 0x1, R81 ;  /* 0x0000000143437824 */ /* 0x000fe200078e0251 */
[----:B------:R-:W-:Y:S01]  /*bf150*/  SHF.L.U64.HI R66, R58, 0x1, R79 ;  /* 0x000000013a427819 */ /* 0x000fe2000001024f */
[----:B------:R-:W-:Y:S01]  /*bf160*/  IMAD.X R59, RZ, RZ, RZ, P2 ;  /* 0x000000ffff3b7224 */ /* 0x000fe200010e06ff */
[----:B------:R-:W-:Y:S01]  /*bf170*/  ISETP.GE.U32.AND P2, PT, R60, R77, PT ;  /* 0x0000004d3c00720c */ /* 0x000fe20003f46070 */
[----:B------:R-:W-:Y:S01]  /*bf180*/  IMAD.MOV.U32 R62, RZ, RZ, R65 ;  /* 0x000000ffff3e7224 */ /* 0x000fe200078e0041 */
[----:B------:R-:W-:Y:S01]  /*bf190*/  LEA R74, P6, R64, R74, 0x1 ;  /* 0x0000004a404a7211 */ /* 0x000fe200078c08ff */
[----:B------:R-:W-:-:S02]  /*bf1a0*/  IMAD R77, R7, R42, RZ ;  /* 0x0000002a074d7224 */ /* 0x000fc400078e02ff */
[----:B------:R-:W-:Y:S01]  /*bf1b0*/  IMAD.X R82, R66, 0x1, R19, P1 ;  /* 0x0000000142527824 */ /* 0x000fe200008e0613 */
[----:B------:R-:W-:Y:S01]  /*bf1c0*/  ISETP.GE.U32.AND P1, PT, R74, R60, PT ;  /* 0x0000003c4a00720c */ /* 0x000fe20003f26070 */
[----:B------:R-:W-:Y:S02]  /*bf1d0*/  IMAD.X R65, R67, 0x1, R79, P4 ;  /* 0x0000000143417824 */ /* 0x000fe400020e064f */
[----:B------:R-:W-:Y:S01]  /*bf1e0*/  IMAD.MOV.U32 R58, RZ, RZ, R61 ;  /* 0x000000ffff3a7224 */ /* 0x000fe200078e003d */
[----:B------:R-:W-:Y:S01]  /*bf1f0*/  ISETP.GE.U32.AND.EX P2, PT, R82, R66, PT, P2 ;  /* 0x000000425200720c */ /* 0x000fe20003f46120 */
[----:B------:R-:W-:Y:S01]  /*bf200*/  IMAD.WIDE.U32 R60, R6, R42, RZ ;  /* 0x0000002a063c7225 */ /* 0x000fe200078e00ff */
[----:B------:R-:W-:Y:S02]  /*bf210*/  LEA.HI.X R19, R64, R19, R65, 0x1, P6 ;  /* 0x0000001340137211 */ /* 0x000fe400030f0c41 */
[----:B------:R-:W-:Y:S01]  /*bf220*/  SEL R80, RZ, 0x1, P2 ;  /* 0x00000001ff507807 */ /* 0x000fe20001000000 */
[----:B------:R-:W-:Y:S01]  /*bf230*/  IMAD R81, R43, R6, R77 ;  /* 0x000000062b517224 */ /* 0x000fe200078e024d */
[----:B------:R-:W-:Y:S01]  /*bf240*/  ISETP.GE.U32.AND.EX P1, PT, R19, R82, PT, P1 ;  /* 0x000000521300720c */ /* 0x000fe20003f26110 */
[----:B------:R-:W-:-:S03]  /*bf250*/  IMAD.WIDE.U32.X R62, R41, R7, R62, P5 ;  /* 0x00000007293e7225 */ /* 0x000fc600028e043e */
[----:B------:R-:W-:Y:S01]  /*bf260*/  SEL R65, RZ, 0x1, P1 ;  /* 0x00000001ff417807 */ /* 0x000fe20000800000 */
[----:B------:R-:W-:Y:S01]  /*bf270*/  IMAD.IADD R76, R61, 0x1, R81 ;  /* 0x000000013d4c7824 */ /* 0x000fe200078e0251 */
[----:B------:R-:W-:Y:S01]  /*bf280*/  SHF.L.W.U32.HI R61, R79, 0x1, R62 ;  /* 0x000000014f3d7819 */ /* 0x000fe20000010e3e */
[C---:B------:R-:W-:Y:S01]  /*bf290*/  IMAD.WIDE.U32.X R58, R43.reuse, R5, R58, P3 ;  /* 0x000000052b3a7225 */ /* 0x040fe200018e043a */
[----:B------:R-:W-:Y:S02]  /*bf2a0*/  SHF.L.W.U32.HI R64, R62, 0x1, R63 ;  /* 0x000000013e407819 */ /* 0x000fe40000010e3f */
[C---:B------:R-:W-:Y:S01]  /*bf2b0*/  SHF.L.U64.HI R79, R60.reuse, 0x1, R76 ;  /* 0x000000013c4f7819 */ /* 0x040fe2000001024c */
[----:B------:R-:W-:Y:S01]  /*bf2c0*/  IMAD.SHL.U32 R77, R60, 0x2, RZ ;  /* 0x000000023c4d7824 */ /* 0x000fe200078e00ff */
[----:B------:R-:W-:Y:S01]  /*bf2d0*/  IADD3 R80, P2, P3, R80, R78, R61 ;  /* 0x0000004e50507210 */ /* 0x000fe20007b5e03d */
[----:B------:R-:W-:Y:S01]  /*bf2e0*/  IMAD.WIDE.U32 R60, R43, R6, RZ ;  /* 0x000000062b3c7225 */ /* 0x000fe200078e00ff */
[----:B------:R-:W-:-:S02]  /*bf2f0*/  SHF.L.W.U32.HI R83, R67, 0x1, R58 ;  /* 0x0000000143537819 */ /* 0x000fc40000010e3a */
[----:B------:R-:W-:Y:S01]  /*bf300*/  SHF.L.W.U32.HI R82, R58, 0x1, R59 ;  /* 0x000000013a527819 */ /* 0x000fe20000010e3b */
[C---:B------:R-:W-:Y:S01]  /*bf310*/  IMAD.WIDE.U32 R62, R42.reuse, R6, RZ ;  /* 0x000000062a3e7225 */ /* 0x040fe200078e00ff */
[----:B------:R-:W-:Y:S02]  /*bf320*/  IADD3 R83, P1, P4, R65, R80, R83 ;  /* 0x0000005041537210 */ /* 0x000fe40007c3e053 */
[----:B------:R-:W-:Y:S01]  /*bf330*/  IADD3.X R81, PT, PT, RZ, R75, R64, P2, P3 ;  /* 0x0000004bff517210 */ /* 0x000fe200017e6440 */
[----:B------:R-:W-:Y:S01]  /*bf340*/  IMAD.WIDE.U32 R60, P6, R42, R7, R60 ;  /* 0x000000072a3c7225 */ /* 0x000fe200078c003c */
[----:B------:R-:W-:Y:S02]  /*bf350*/  IADD3 R84, P2, PT, R77, R83, RZ ;  /* 0x000000534d547210 */ /* 0x000fe40007f5e0ff */
[----:B------:R-:W-:Y:S01]  /*bf360*/  IADD3.X R82, PT, PT, RZ, R81, R82, P1, P4 ;  /* 0x00000051ff527210 */ /* 0x000fe20000fe8452 */
[----:B------:R-:W-:Y:S01]  /*bf370*/  IMAD.WIDE.U32 R58, R5, R6, RZ ;  /* 0x00000006053a7225 */ /* 0x000fe200078e00ff */
[----:B------:R-:W-:-:S02]  /*bf380*/  ISETP.GE.U32.AND P3, PT, R80, R78, PT ;  /* 0x0000004e5000720c */ /* 0x000fc40003f66070 */
[----:B------:R-:W-:Y:S01]  /*bf390*/  IADD3 RZ, P1, PT, R63, R60, RZ ;  /* 0x0000003c3fff7210 */ /* 0x000fe20007f3e0ff */
[----:B------:R-:W-:Y:S01]  /*bf3a0*/  IMAD.WIDE.U32 R64, R4, R6, RZ ;  /* 0x0000000604407225 */ /* 0x000fe200078e00ff */
[----:B------:R-:W-:-:S03]  /*bf3b0*/  ISETP.GE.U32.AND.EX P3, PT, R81, R75, PT, P3 ;  /* 0x0000004b5100720c */ /* 0x000fc60003f66130 */
[----:B------:R-:W-:Y:S02]  /*bf3c0*/  IMAD.X R67, RZ, RZ, RZ, P6 ;  /* 0x000000ffff437224 */ /* 0x000fe400030e06ff */
[----:B------:R-:W-:Y:S02]  /*bf3d0*/  IMAD.MOV.U32 R66, RZ, RZ, R61 ;  /* 0x000000ffff427224 */ /* 0x000fe400078e003d */
[----:B------:R-:W-:-:S04]  /*bf3e0*/  IMAD.WIDE.U32 R58, P5, R4, R7, R58 ;  /* 0x00000007043a7225 */ /* 0x000fc800078a003a */
[----:B------:R-:W-:Y:S01]  /*bf3f0*/  IMAD.X R64, R79, 0x1, R82, P2 ;  /* 0x000000014f407824 */ /* 0x000fe200010e0652 */
[----:B------:R-:W-:Y:S01]  /*bf400*/  IADD3 RZ, P6, PT, R65, R58, RZ ;  /* 0x0000003a41ff7210 */ /* 0x000fe20007fde0ff */
[----:B------:R-:W-:Y:S01]  /*bf410*/  IMAD R61, R7, R4, RZ ;  /* 0x00000004073d7224 */ /* 0x000fe200078e02ff */
[----:B------:R-:W-:Y:S01]  /*bf420*/  ISETP.GE.U32.AND P2, PT, R84, R77, PT ;  /* 0x0000004d5400720c */ /* 0x000fe20003f46070 */
[----:B------:R-:W-:Y:S01]  /*bf430*/  IMAD.WIDE.U32.X R66, R43, R7, R66, P1 ;  /* 0x000000072b427225 */ /* 0x000fe200008e0442 */
[----:B------:R-:W-:Y:S02]  /*bf440*/  ISETP.GE.U32.AND P1, PT, R83, R80, PT ;  /* 0x000000505300720c */ /* 0x000fe40003f26070 */
[C---:B------:R-:W-:Y:S01]  /*bf450*/  ISETP.GE.U32.AND.EX P2, PT, R64.reuse, R79, PT, P2 ;  /* 0x0000004f4000720c */ /* 0x040fe20003f46120 */
[----:B------:R-:W-:Y:S01]  /*bf460*/  IMAD.WIDE.U32 R42, R64, 0x3d1, RZ ;  /* 0x000003d1402a7825 */ /* 0x000fe200078e00ff */
[----:B------:R-:W-:Y:S02]  /*bf470*/  ISETP.GE.U32.AND.EX P1, PT, R82, R81, PT, P1 ;  /* 0x000000515200720c */ /* 0x000fe40003f26110 */
[----:B------:R-:W-:Y:S01]  /*bf480*/  SHF.L.W.U32.HI R76, R76, 0x1, R66 ;  /* 0x000000014c4c7819 */ /* 0x000fe20000010e42 */
[----:B------:R-:W-:Y:S01]  /*bf490*/  IMAD.WIDE.U32 R62, R6, R4, RZ ;  /* 0x00000004063e7225 */ /* 0x000fe200078e00ff */
[----:B------:R-:W-:-:S03]  /*bf4a0*/  SHF.L.W.U32.HI R79, R66, 0x1, R67 ;  /* 0x00000001424f7819 */ /* 0x000fc60000010e43 */
[----:B------:R-:W-:Y:S02]  /*bf4b0*/  IMAD R65, R5, R6, R61 ;  /* 0x0000000605417224 */ /* 0x000fe400078e023d */
[----:B------:R-:W-:-:S04]  /*bf4c0*/  IMAD.WIDE.U32 R42, P4, R84, 0x1, R42 ;  /* 0x00000001542a7825 */ /* 0x000fc8000788002a */
[----:B------:R-:W-:-:S04]  /*bf4d0*/  IMAD.WIDE.U32 R60, R84, 0x3d1, RZ ;  /* 0x000003d1543c7825 */ /* 0x000fc800078e00ff */
[----:B------:R-:W-:Y:S01]  /*bf4e0*/  IMAD.IADD R65, R63, 0x1, R65 ;  /* 0x000000013f417824 */ /* 0x000fe200078e0241 */
[----:B------:R-:W-:Y:S01]  /*bf4f0*/  SEL R63, RZ, 0x1, P2 ;  /* 0x00000001ff3f7807 */ /* 0x000fe20001000000 */
[C---:B------:R-:W-:Y:S01]  /*bf500*/  IMAD.SHL.U32 R78, R62.reuse, 0x2, RZ ;  /* 0x000000023e4e7824 */ /* 0x040fe200078e00ff */
[----:B------:R-:W-:Y:S02]  /*bf510*/  IADD3 R75, P2, PT, R61, R42, RZ ;  /* 0x0000002a3d4b7210 */ /* 0x000fe40007f5e0ff */
[----:B------:R-:W-:Y:S01]  /*bf520*/  SHF.L.U64.HI R77, R62, 0x1, R65 ;  /* 0x000000013e4d7819 */ /* 0x000fe20000010241 */
[----:B------:R-:W-:Y:S10]  /*bf530*/  @P3 BRA `(.L_x_635) ;  /* 0x0000000000383947 */ /* 0x000ff40003800000 */
        /* <DEDUP_REMOVED lines=14> */
.L_x_635:
        /* <DEDUP_REMOVED lines=15> */
.L_x_636:
[----:B------:R-:W-:Y:S01]  /*bf710*/  IMAD.MOV.U32 R61, RZ, RZ, R75 ;  /* 0x000000ffff3d7224 */ /* 0x000fe200078e004b */
[----:B------:R-:W-:Y:S01]  /*bf720*/  IADD3 R57, P1, P3, R63, R55, R76 ;  /* 0x000000373f397210 */ /* 0x000fe20007b3e04c */
[----:B------:R-:W-:Y:S02]  /*bf730*/  IMAD.X R63, RZ, RZ, RZ, P4 ;  /* 0x000000ffff3f7224 */ /* 0x000fe400020e06ff */
[----:B------:R-:W-:Y:S01]  /*bf740*/  IMAD.WIDE.U32 R40, R40, R40, R60 ;  /* 0x0000002828287225 */ /* 0x000fe200078e003c */
[----:B------:R-:W-:Y:S02]  /*bf750*/  IADD3.X R61, PT, PT, RZ, R68, R79, P1, P3 ;  /* 0x00000044ff3d7210 */ /* 0x000fe40000fe644f */
[----:B------:R-:W-:Y:S01]  /*bf760*/  IADD3 R79, P1, PT, R78, R57, RZ ;  /* 0x000000394e4f7210 */ /* 0x000fe20007f3e0ff */
[----:B------:R-:W-:Y:S02]  /*bf770*/  IMAD.MOV.U32 R62, RZ, RZ, R43 ;  /* 0x000000ffff3e7224 */ /* 0x000fe400078e002b */
[----:B------:R-:W-:Y:S01]  /*bf780*/  IMAD.X R67, RZ, RZ, RZ, P5 ;  /* 0x000000ffff437224 */ /* 0x000fe200028e06ff */
[----:B------:R-:W-:Y:S01]  /*bf790*/  ISETP.GE.U32.AND P3, PT, R79, R78, PT ;  /* 0x0000004e4f00720c */ /* 0x000fe20003f66070 */
[----:B------:R-:W-:-:S02]  /*bf7a0*/  IMAD.MOV.U32 R66, RZ, RZ, R59 ;  /* 0x000000ffff427224 */ /* 0x000fc400078e003b */
[----:B------:R-:W-:Y:S01]  /*bf7b0*/  IMAD.X R58, R77, 0x1, R61, P1 ;  /* 0x000000014d3a7824 */ /* 0x000fe200008e063d */
[----:B------:R-:W-:Y:S01]  /*bf7c0*/  ISETP.GE.U32.AND P1, PT, R40, R60, PT ;  /* 0x0000003c2800720c */ /* 0x000fe20003f26070 */
[----:B------:R-:W-:Y:S01]  /*bf7d0*/  IMAD.WIDE.U32.X R62, R64, 0x1, R62, P2 ;  /* 0x00000001403e7825 */ /* 0x000fe200010e043e */
[----:B------:R-:W-:Y:S02]  /*bf7e0*/  ISETP.GE.U32.AND P2, PT, R57, R55, PT ;  /* 0x000000373900720c */ /* 0x000fe40003f46070 */
[C---:B------:R-:W-:Y:S01]  /*bf7f0*/  ISETP.GE.U32.AND.EX P3, PT, R58.reuse, R77, PT, P3 ;  /* 0x0000004d3a00720c */ /* 0x040fe20003f66130 */
[----:B------:R-:W-:Y:S01]  /*bf800*/  IMAD.WIDE.U32.X R4, R5, R7, R66, P6 ;  /* 0x0000000705047225 */ /* 0x000fe200030e0442 */
[----:B------:R-:W-:Y:S02]  /*bf810*/  ISETP.GE.U32.AND.EX P2, PT, R61, R68, PT, P2 ;  /* 0x000000443d00720c */ /* 0x000fe40003f46120 */
[----:B------:R-:W-:Y:S01]  /*bf820*/  SEL R59, RZ, 0x1, P3 ;  /* 0x00000001ff3b7807 */ /* 0x000fe20001800000 */
[----:B------:R-:W-:Y:S01]  /*bf830*/  IMAD.WIDE.U32 R6, R58, 0x3d1, RZ ;  /* 0x000003d13a067825 */ /* 0x000fe200078e00ff */
[----:B------:R-:W-:-:S03]  /*bf840*/  SHF.L.W.U32.HI R5, R4, 0x1, R5 ;  /* 0x0000000104057819 */ /* 0x000fc60000010e05 */
[----:B------:R-:W-:Y:S02]  /*bf850*/  IMAD.IADD R56, R56, 0x1, R41 ;  /* 0x0000000138387824 */ /* 0x000fe400078e0229 */
[----:B------:R-:W-:-:S03]  /*bf860*/  IMAD.WIDE.U32 R42, R79, 0x3d1, RZ ;  /* 0x000003d14f2a7825 */ /* 0x000fc600078e00ff */
[----:B------:R-:W-:Y:S01]  /*bf870*/  ISETP.GE.U32.AND.EX P1, PT, R56, R75, PT, P1 ;  /* 0x0000004b3800720c */ /* 0x000fe20003f26110 */
[----:B------:R-:W-:Y:S01]  /*bf880*/  IMAD.WIDE.U32 R6, P5, R79, 0x1, R6 ;  /* 0x000000014f067825 */ /* 0x000fe200078a0006 */
[----:B------:R-:W-:Y:S02]  /*bf890*/  IADD3 R55, P4, PT, R36, R42, RZ ;  /* 0x0000002a24377210 */ /* 0x000fe40007f9e0ff */
[----:B------:R-:W-:Y:S01]  /*bf8a0*/  SEL R36, RZ, 0x1, P1 ;  /* 0x00000001ff247807 */ /* 0x000fe20000800000 */
[----:B------:R-:W-:Y:S01]  /*bf8b0*/  IMAD.X R61, RZ, RZ, RZ, P5 ;  /* 0x000000ffff3d7224 */ /* 0x000fe200028e06ff */
[----:B------:R-:W-:Y:S02]  /*bf8c0*/  IADD3 R57, P5, PT, R43, R6, RZ ;  /* 0x000000062b397210 */ /* 0x000fe40007fbe0ff */
[----:B------:R-:W-:Y:S02]  /*bf8d0*/  ISETP.GE.U32.AND P1, PT, R55, R42, PT ;  /* 0x0000002a3700720c */ /* 0x000fe40003f26070 */
[----:B------:R-:W-:Y:S01]  /*bf8e0*/  SHF.L.W.U32.HI R42, R65, 0x1, R4 ;  /* 0x00000001412a7819 */ /* 0x000fe20000010e04 */
[----:B------:R-:W-:Y:S01]  /*bf8f0*/  IMAD.X R4, R57, 0x1, R52, P4 ;  /* 0x0000000139047824 */ /* 0x000fe200020e0634 */
        /* <DEDUP_REMOVED lines=9> */
.L_x_637:
[----:B------:R-:W-:Y:S01]  /*bf990*/  IADD3 R59, P2, P4, R59, R53, R42 ;  /* 0x000000353b3b7210 */ /* 0x000fe20007c5e02a */
[----:B------:R-:W-:Y:S01]  /*bf9a0*/  IMAD.MOV.U32 R6, RZ, RZ, R7 ;  /* 0x000000ffff067224 */ /* 0x000fe200078e0007 */
[----:B------:R-:W-:Y:S01]  /*bf9b0*/  IADD3.X R43, PT, PT, R4, R63, RZ, P6, P3 ;  /* 0x0000003f042b7210 */ /* 0x000fe200037e64ff */
[----:B------:R-:W-:Y:S01]  /*bf9c0*/  IMAD.MOV.U32 R7, RZ, RZ, R61 ;  /* 0x000000ffff077224 */ /* 0x000fe200078e003d */
[----:B------:R-:W-:Y:S02]  /*bf9d0*/  ISETP.GE.U32.AND P3, PT, R36, R55, PT ;  /* 0x000000372400720c */ /* 0x000fe40003f66070 */
[----:B------:R-:W-:Y:S02]  /*bf9e0*/  IADD3.X R63, PT, PT, RZ, R54, R5, P2, P4 ;  /* 0x00000036ff3f7210 */ /* 0x000fe400017e8405 */
[----:B------:R-:W-:Y:S01]  /*bf9f0*/  ISETP.GE.U32.AND P4, PT, R59, R53, PT ;  /* 0x000000353b00720c */ /* 0x000fe20003f86070 */
[----:B------:R-:W-:Y:S01]  /*bfa00*/  IMAD.WIDE.U32.X R52, R58, 0x1, R6, P5 ;  /* 0x000000013a347825 */ /* 0x000fe200028e0406 */
[----:B------:R-:W-:-:S02]  /*bfa10*/  ISETP.GE.U32.AND.EX P2, PT, R4, R57, PT, P1 ;  /* 0x000000390400720c */ /* 0x000fc40003f46110 */
[----:B------:R-:W-:Y:S01]  /*bfa20*/  ISETP.GE.U32.AND.EX P3, PT, R43, R4, PT, P3 ;  /* 0x000000042b00720c */ /* 0x000fe20003f66130 */
[C---:B------:R-:W-:Y:S01]  /*bfa30*/  IMAD.WIDE.U32 R4, R63.reuse, 0x3d1, RZ ;  /* 0x000003d13f047825 */ /* 0x040fe200078e00ff */
[----:B------:R-:W-:Y:S02]  /*bfa40*/  ISETP.GE.U32.AND.EX P1, PT, R63, R54, PT, P4 ;  /* 0x000000363f00720c */ /* 0x000fe40003f26140 */
[----:B------:R-:W-:Y:S01]  /*bfa50*/  SEL R42, RZ, 0x1, P2 ;  /* 0x00000001ff2a7807 */ /* 0x000fe20001000000 */
[C---:B------:R-:W-:Y:S01]  /*bfa60*/  IMAD.WIDE.U32 R6, R59.reuse, 0x3d1, RZ ;  /* 0x000003d13b067825 */ /* 0x040fe200078e00ff */
[----:B------:R-:W-:Y:S02]  /*bfa70*/  SEL R41, RZ, 0x1, P3 ;  /* 0x00000001ff297807 */ /* 0x000fe40001800000 */
[----:B------:R-:W-:Y:S01]  /*bfa80*/  SEL R54, RZ, 0x1, P1 ;  /* 0x00000001ff367807 */ /* 0x000fe20000800000 */
[----:B------:R-:W-:Y:S01]  /*bfa90*/  IMAD.WIDE.U32 R4, P2, R59, 0x1, R4 ;  /* 0x000000013b047825 */ /* 0x000fe20007840004 */
[----:B------:R-:W-:-:S02]  /*bfaa0*/  IADD3 R42, P3, P5, R41, R52, R42 ;  /* 0x00000034292a7210 */ /* 0x000fc40007d7e02a */
[----:B------:R-:W-:Y:S01]  /*bfab0*/  IADD3 R59, P4, PT, R69, R54, RZ ;  /* 0x00000036453b7210 */ /* 0x000fe20007f9e0ff */
[----:B------:R-:W-:Y:S01]  /*bfac0*/  IMAD.X R55, RZ, RZ, RZ, P2 ;  /* 0x000000ffff377224 */ /* 0x000fe200010e06ff */
[----:B------:R-:W-:Y:S01]  /*bfad0*/  IADD3.X R57, PT, PT, RZ, R53, RZ, P3, P5 ;  /* 0x00000035ff397210 */ /* 0x000fe20001fea4ff */
[----:B------:R-:W-:Y:S01]  /*bfae0*/  IMAD.MOV.U32 R54, RZ, RZ, R5 ;  /* 0x000000ffff367224 */ /* 0x000fe200078e0005 */
[----:B------:R-:W-:Y:S01]  /*bfaf0*/  IADD3 R71, P1, PT, R71, R6, RZ ;  /* 0x0000000647477210 */ /* 0x000fe20007f3e0ff */
[----:B------:R-:W-:Y:S01]  /*bfb00*/  IMAD.X R61, RZ, RZ, R70, P4 ;  /* 0x000000ffff3d7224 */ /* 0x000fe200020e0646 */
[----:B------:R-:W-:Y:S02]  /*bfb10*/  IADD3 R41, P3, PT, R7, R4, RZ ;  /* 0x0000000407297210 */ /* 0x000fe40007f7e0ff */
[----:B------:R-:W-:Y:S01]  /*bfb20*/  IADD3 R4, P4, PT, R71, R42, RZ ;  /* 0x0000002a47047210 */ /* 0x000fe20007f9e0ff */
[----:B------:R-:W-:-:S03]  /*bfb30*/  IMAD.WIDE.U32 R52, R61, 0x3d1, RZ ;  /* 0x000003d13d347825 */ /* 0x000fc600078e00ff */
[----:B------:R-:W-:Y:S01]  /*bfb40*/  ISETP.GE.U32.AND P2, PT, R4, R71, PT ;  /* 0x000000470400720c */ /* 0x000fe20003f46070 */
[----:B------:R-:W-:Y:S01]  /*bfb50*/  IMAD.X R42, R41, 0x1, R73, P1 ;  /* 0x00000001292a7824 */ /* 0x000fe200008e0649 */
[----:B------:R-:W-:Y:S01]  /*bfb60*/  ISETP.GE.U32.AND P1, PT, R71, R6, PT ;  /* 0x000000064700720c */ /* 0x000fe20003f26070 */
[----:B------:R-:W-:-:S03]  /*bfb70*/  IMAD.WIDE.U32.X R54, R63, 0x1, R54, P3 ;  /* 0x000000013f367825 */ /* 0x000fc600018e0436 */
[C---:B------:R-:W-:Y:S01]  /*bfb80*/  ISETP.GE.U32.AND.EX P1, PT, R42.reuse, R41, PT, P1 ;  /* 0x000000292a00720c */ /* 0x040fe20003f26110 */
[----:B------:R-:W-:Y:S02]  /*bfb90*/  IMAD.X R7, R42, 0x1, R57, P4 ;  /* 0x000000012a077824 */ /* 0x000fe400020e0639 */
[----:B------:R-:W-:Y:S01]  /*bfba0*/  IMAD.WIDE.U32 R52, P4, R59, 0x1, R52 ;  /* 0x000000013b347825 */ /* 0x000fe20007880034 */
[----:B------:R-:W-:Y:S02]  /*bfbb0*/  SEL R5, RZ, 0x1, P1 ;  /* 0x00000001ff057807 */ /* 0x000fe40000800000 */
[----:B------:R-:W-:Y:S01]  /*bfbc0*/  ISETP.GE.U32.AND.EX P2, PT, R7, R42, PT, P2 ;  /* 0x0000002a0700720c */ /* 0x000fe20003f46120 */
[----:B------:R-:W-:-:S03]  /*bfbd0*/  IMAD.WIDE.U32 R58, R59, 0x3d1, RZ ;  /* 0x000003d13b3a7825 */ /* 0x000fc600078e00ff */
[----:B------:R-:W-:Y:S02]  /*bfbe0*/  SEL R41, RZ, 0x1, P2 ;  /* 0x00000001ff297807 */ /* 0x000fe40001000000 */
[----:B------:R-:W-:Y:S02]  /*bfbf0*/  IADD3 R74, P6, PT, R74, R58, RZ ;  /* 0x0000003a4a4a7210 */ /* 0x000fe40007fde0ff */
[----:B------:R-:W-:Y:S01]  /*bfc00*/  IADD3 R41, P1, P2, R41, R54, R5 ;  /* 0x0000003629297210 */ /* 0x000fe20007a3e005 */
[----:B------:R-:W-:Y:S01]  /*bfc10*/  IMAD.MOV.U32 R54, RZ, RZ, R53 ;  /* 0x000000ffff367224 */ /* 0x000fe200078e0035 */
        /* <DEDUP_REMOVED lines=31> */
[----:B------:R-:W-:-:S03]  /*bfe10*/  IMAD.MOV.U32 R56, RZ, RZ, R59 ;  /* 0x000000ffff387224 */ /* 0x000fc600078e003b */
[----:B------:R-:W-:Y:S01]  /*bfe20*/  SEL R5, RZ, 0x1, P1 ;  /* 0x00000001ff057807 */ /* 0x000fe20000800000 */
[----:B------:R-:W-:-:S04]  /*bfe30*/  IMAD.WIDE.U32.X R54, R19, 0x1, R56, P2 ;  /* 0x0000000113367825 */ /* 0x000fc800010e0438 */
        /* <DEDUP_REMOVED lines=26> */
.L_x_638:
        /* <DEDUP_REMOVED lines=12> */
.L_x_639:
        /* <DEDUP_REMOVED lines=12> */
.L_x_640:
[-C--:B------:R-:W-:Y:S02]  /*c0160*/  IADD3 RZ, P1, PT, R36, R17.reuse, RZ ;  /* 0x0000001124ff7210 */ /* 0x080fe40007f3e0ff */
[-C--:B------:R-:W-:Y:S02]  /*c0170*/  IADD3 RZ, P4, PT, R4, R17.reuse, RZ ;  /* 0x0000001104ff7210 */ /* 0x080fe40007f9e0ff */
[----:B------:R-:W-:Y:S02]  /*c0180*/  IADD3.X RZ, P1, PT, R43, R18, RZ, P1, !PT ;  /* 0x000000122bff7210 */ /* 0x000fe40000f3e4ff */
[----:B------:R-:W-:Y:S02]  /*c0190*/  IADD3 RZ, P3, PT, R41, R17, RZ ;  /* 0x0000001129ff7210 */ /* 0x000fe40007f7e0ff */
[----:B------:R-:W-:Y:S02]  /*c01a0*/  IADD3.X R19, P1, P2, R36, R36, R17, P1, !PT ;  /* 0x0000002424137210 */ /* 0x000fe40000a3e411 */
[----:B------:R-:W-:-:S02]  /*c01b0*/  IADD3.X RZ, P4, PT, R7, R18, RZ, P4, !PT ;  /* 0x0000001207ff7210 */ /* 0x000fc4000279e4ff */
[----:B------:R-:W-:Y:S02]  /*c01c0*/  IADD3.X RZ, P3, PT, R75, R18, RZ, P3, !PT ;  /* 0x000000124bff7210 */ /* 0x000fe40001f7e4ff */
[----:B------:R-:W-:Y:S02]  /*c01d0*/  IADD3 R59, P6, PT, R61, R61, RZ ;  /* 0x0000003d3d3b7210 */ /* 0x000fe40007fde0ff */
[----:B------:R-:W-:Y:S02]  /*c01e0*/  IADD3.X R40, PT, PT, R43, R43, R18, P1, P2 ;  /* 0x0000002b2b287210 */ /* 0x000fe40000fe4412 */
[--C-:B------:R-:W-:Y:S01]  /*c01f0*/  IADD3.X R54, P4, P5, R4, R4, R17.reuse, P4, !PT ;  /* 0x0000000404367210 */ /* 0x100fe2000259e411 */
[----:B------:R-:W-:Y:S01]  /*c0200*/  IMAD.X R74, R56, 0x1, R56, P6 ;  /* 0x00000001384a7824 */ /* 0x000fe200030e0638 */
[----:B------:R-:W-:Y:S02]  /*c0210*/  IADD3.X R52, P3, P2, R41, R41, R17, P3, !PT ;  /* 0x0000002929347210 */ /* 0x000fe40001a7e411 */
        /* <DEDUP_REMOVED lines=23> */
.L_x_641:
[-C--:B------:R-:W-:Y:S02]  /*c0390*/  IADD3 RZ, P1, PT, R19, R17.reuse, RZ ;  /* 0x0000001113ff7210 */ /* 0x080fe40007f3e0ff */
[-C--:B------:R-:W-:Y:S02]  /*c03a0*/  IADD3 RZ, P3, PT, R54, R17.reuse, RZ ;  /* 0x0000001136ff7210 */ /* 0x080fe40007f7e0ff */
[----:B------:R-:W-:Y:S02]  /*c03b0*/  IADD3 RZ, P5, PT, R52, R17, RZ ;  /* 0x0000001134ff7210 */ /* 0x000fe40007fbe0ff */
[----:B------:R-:W-:Y:S02]  /*c03c0*/  IADD3 R78, P2, PT, R61, R59, RZ ;  /* 0x0000003b3d4e7210 */ /* 0x000fe40007f5e0ff */
[-C--:B------:R-:W-:Y:S02]  /*c03d0*/  IADD3.X RZ, P1, PT, R40, R18.reuse, RZ, P1, !PT ;  /* 0x0000001228ff7210 */ /* 0x080fe40000f3e4ff */
[-C--:B------:R-:W-:Y:S01]  /*c03e0*/  IADD3.X RZ, P3, PT, R57, R18.reuse, RZ, P3, !PT ;  /* 0x0000001239ff7210 */ /* 0x080fe20001f7e4ff */
[----:B------:R-:W-:Y:S01]  /*c03f0*/  IMAD.X R74, R56, 0x1, R74, P2 ;  /* 0x00000001384a7824 */ /* 0x000fe200010e064a */
[----:B------:R-:W-:-:S02]  /*c0400*/  IADD3.X RZ, P5, PT, R55, R18, RZ, P5, !PT ;  /* 0x0000001237ff7210 */ /* 0x000fc40002fbe4ff */
[--C-:B------:R-:W-:Y:S02]  /*c0410*/  IADD3.X R63, P1, P2, R36, R19, R17.reuse, P1, !PT ;  /* 0x00000013243f7210 */ /* 0x100fe40000a3e411 */
[--C-:B------:R-:W-:Y:S02]  /*c0420*/  IADD3.X R83, P3, P4, R4, R54, R17.reuse, P3, !PT ;  /* 0x0000003604537210 */ /* 0x100fe40001c7e411 */
[----:B------:R-:W-:Y:S02]  /*c0430*/  IADD3.X R41, P5, P6, R41, R52, R17, P5, !PT ;  /* 0x0000003429297210 */ /* 0x000fe40002ebe411 */
[--C-:B------:R-:W-:Y:S02]  /*c0440*/  IADD3.X R66, PT, PT, R43, R40, R18.reuse, P1, P2 ;  /* 0x000000282b427210 */ /* 0x100fe40000fe4412 */
[----:B------:R-:W-:Y:S02]  /*c0450*/  LOP3.LUT R4, R63, R41, R83, 0x80, !PT ;  /* 0x000000293f047212 */ /* 0x000fe400078e8053 */
[----:B------:R-:W-:-:S02]  /*c0460*/  IADD3.X R82, PT, PT, R7, R57, R18, P3, P4 ;  /* 0x0000003907527210 */ /* 0x000fc40001fe8412 */
[----:B------:R-:W-:Y:S02]  /*c0470*/  ISETP.GE.U32.AND P1, PT, R78, -0x3d1, PT ;  /* 0xfffffc2f4e00780c */ /* 0x000fe40003f26070 */
        /* <DEDUP_REMOVED lines=20> */
.L_x_642:
        /* <DEDUP_REMOVED lines=24> */
[----:B------:R-:W-:Y:S01]  /*c0740*/  IMAD.MOV.U32 R42, RZ, RZ, R55 ;  /* 0x000000ffff2a7224 */ /* 0x000fe200078e0037 */
[----:B------:R-:W-:Y:S01]  /*c0750*/  SEL R40, RZ, 0x1, P1 ;  /* 0x00000001ff287807 */ /* 0x000fe20000800000 */
[----:B------:R-:W-:-:S04]  /*c0760*/  IMAD.WIDE.U32 R64, R66, R63, RZ ;  /* 0x0000003f42407225 */ /* 0x000fc800078e00ff */
[----:B------:R-:W-:-:S04]  /*c0770*/  IMAD.WIDE.U32.X R42, R74, R66, R42, P2 ;  /* 0x000000424a2a7225 */ /* 0x000fc800010e042a */
[----:B------:R-:W-:Y:S01]  /*c0780*/  IMAD.WIDE.U32 R58, R83, R83, RZ ;  /* 0x00000053533a7225 */ /* 0x000fe200078e00ff */
[----:B------:R-:W-:Y:S02]  /*c0790*/  SHF.L.W.U32.HI R67, R61, 0x1, R42 ;  /* 0x000000013d437819 */ /* 0x000fe40000010e2a */
[----:B------:R-:W-:Y:S01]  /*c07a0*/  SHF.L.W.U32.HI R42, R42, 0x1, R43 ;  /* 0x000000012a2a7819 */ /* 0x000fe20000010e2b */
[----:B------:R-:W-:-:S04]  /*c07b0*/  IMAD.WIDE.U32 R56, P3, R83, R82, R56 ;  /* 0x0000005253387225 */ /* 0x000fc80007860038 */
[----:B------:R-:W-:Y:S01]  /*c07c0*/  IMAD.WIDE.U32 R54, R41, R41, RZ ;  /* 0x0000002929367225 */ /* 0x000fe200078e00ff */
[----:B------:R-:W-:-:S03]  /*c07d0*/  IADD3 R60, P4, PT, R59, R56, RZ ;  /* 0x000000383b3c7210 */ /* 0x000fc60007f9e0ff */
        /* <DEDUP_REMOVED lines=9> */
[----:B------:R-:W-:Y:S01]  /*c0870*/  IMAD.X R43, RZ, RZ, RZ, P5 ;  /* 0x000000ffff2b7224 */ /* 0x000fe200028e06ff */
[----:B------:R-:W-:Y:S01]  /*c0880*/  ISETP.GE.U32.AND P5, PT, R67, R68, PT ;  /* 0x000000444300720c */ /* 0x000fe20003fa6070 */
[----:B------:R-:W-:Y:S01]  /*c0890*/  IMAD.MOV.U32 R58, RZ, RZ, R65 ;  /* 0x000000ffff3a7224 */ /* 0x000fe200078e0041 */
[----:B------:R-:W-:Y:S01]  /*c08a0*/  IADD3.X R68, PT, PT, RZ, R61, R42, P3, P6 ;  /* 0x0000003dff447210 */ /* 0x000fe20001fec42a */
[----:B------:R-:W-:-:S02]  /*c08b0*/  IMAD.MOV.U32 R19, RZ, RZ, R54 ;  /* 0x000000ffff137224 */ /* 0x000fc400078e0036 */
        /* <DEDUP_REMOVED lines=42> */
.L_x_643:
        /* <DEDUP_REMOVED lines=48> */
.L_x_644:
[----:B------:R-:W-:-:S04]  /*c0e60*/  IMAD.WIDE.U32 R56, R74, R41, RZ ;  /* 0x000000294a387225 */ /* 0x000fc800078e00ff */
[----:B------:R-:W-:-:S04]  /*c0e70*/  IMAD.WIDE.U32 R52, R66, R83, RZ ;  /* 0x0000005342347225 */ /* 0x000fc800078e00ff */
[----:B------:R-:W-:-:S04]  /*c0e80*/  IMAD.WIDE.U32 R42, R78, R41, RZ ;  /* 0x000000294e2a7225 */ /* 0x000fc800078e00ff */
[----:B------:R-:W-:-:S04]  /*c0e90*/  IMAD.WIDE.U32 R56, P1, R78, R75, R56 ;  /* 0x0000004b4e387225 */ /* 0x000fc80007820038 */
[----:B------:R-:W-:Y:S01]  /*c0ea0*/  IMAD.WIDE.U32 R54, R63, R83, RZ ;  /* 0x000000533f367225 */ /* 0x000fe200078e00ff */
[----:B------:R-:W-:-:S03]  /*c0eb0*/  IADD3 RZ, P5, PT, R43, R56, RZ ;  /* 0x000000382bff7210 */ /* 0x000fc60007fbe0ff */
[----:B------:R-:W-:Y:S02]  /*c0ec0*/  IMAD R54, R75, R78, RZ ;  /* 0x0000004e4b367224 */ /* 0x000fe400078e02ff */
        /* <DEDUP_REMOVED lines=10> */
[----:B------:R-:W-:Y:S01]  /*c0f70*/  IMAD.X R55, RZ, RZ, RZ, P1 ;  /* 0x000000ffff377224 */ /* 0x000fe200008e06ff */
[-C--:B------:R-:W-:Y:S01]  /*c0f80*/  IADD3 R76, P1, PT, R52, R69.reuse, RZ ;  /* 0x00000045344c7210 */ /* 0x080fe20007f3e0ff */
[----:B------:R-:W-:Y:S01]  /*c0f90*/  IMAD.IADD R59, R59, 0x1, R61 ;  /* 0x000000013b3b7824 */ /* 0x000fe200078e023d */
[----:B------:R-:W-:Y:S01]  /*c0fa0*/  SHF.L.U64.HI R61, R42, 0x1, R73 ;  /* 0x000000012a3d7819 */ /* 0x000fe20000010249 */
[----:B------:R-:W-:Y:S01]  /*c0fb0*/  IMAD.MOV.U32 R54, RZ, RZ, R57 ;  /* 0x000000ffff367224 */ /* 0x000fe200078e0039 */
[----:B------:R-:W-:Y:S01]  /*c0fc0*/  LEA R69, P6, R56, R69, 0x1 ;  /* 0x0000004538457211 */ /* 0x000fe200078c08ff */
[----:B------:R-:W-:Y:S01]  /*c0fd0*/  IMAD.X R43, RZ, RZ, RZ, P2 ;  /* 0x000000ffff2b7224 */ /* 0x000fe200010e06ff */
[----:B------:R-:W-:Y:S01]  /*c0fe0*/  ISETP.GE.U32.AND P2, PT, R76, R52, PT ;  /* 0x000000344c00720c */ /* 0x000fe20003f46070 */
[----:B------:R-:W-:-:S02]  /*c0ff0*/  IMAD R58, R75, R63, RZ ;  /* 0x0000003f4b3a7224 */ /* 0x000fc400078e02ff */
[----:B------:R-:W-:Y:S01]  /*c1000*/  IMAD.X R79, R61, 0x1, R70, P1 ;  /* 0x000000013d4f7824 */ /* 0x000fe200008e0646 */
[----:B------:R-:W-:Y:S01]  /*c1010*/  ISETP.GE.U32.AND P1, PT, R69, R76, PT ;  /* 0x0000004c4500720c */ /* 0x000fe20003f26070 */
[----:B------:R-:W-:Y:S02]  /*c1020*/  IMAD.X R57, R59, 0x1, R73, P4 ;  /* 0x000000013b397824 */ /* 0x000fe400020e0649 */
[----:B------:R-:W-:Y:S01]  /*c1030*/  IMAD.MOV.U32 R42, RZ, RZ, R53 ;  /* 0x000000ffff2a7224 */ /* 0x000fe200078e0035 */
[----:B------:R-:W-:Y:S01]  /*c1040*/  ISETP.GE.U32.AND.EX P2, PT, R79, R61, PT, P2 ;  /* 0x0000003d4f00720c */ /* 0x000fe20003f46120 */
[----:B------:R-:W-:Y:S01]  /*c1050*/  IMAD.WIDE.U32 R52, R41, R63, RZ ;  /* 0x0000003f29347225 */ /* 0x000fe200078e00ff */
[----:B------:R-:W-:-:S03]  /*c1060*/  LEA.HI.X R70, R56, R70, R57, 0x1, P6 ;  /* 0x0000004638467211 */ /* 0x000fc600030f0c39 */
[----:B------:R-:W-:Y:S01]  /*c1070*/  IMAD R77, R66, R41, R58 ;  /* 0x00000029424d7224 */ /* 0x000fe200078e023a */
[----:B------:R-:W-:Y:S01]  /*c1080*/  ISETP.GE.U32.AND.EX P1, PT, R70, R79, PT, P1 ;  /* 0x0000004f4600720c */ /* 0x000fe20003f26110 */
[----:B------:R-:W-:-:S03]  /*c1090*/  IMAD.WIDE.U32.X R54, R74, R75, R54, P5 ;  /* 0x0000004b4a367225 */ /* 0x000fc600028e0436 */
[----:B------:R-:W-:Y:S01]  /*c10a0*/  SEL R56, RZ, 0x1, P1 ;  /* 0x00000001ff387807 */ /* 0x000fe20000800000 */
[----:B------:R-:W-:Y:S01]  /*c10b0*/  IMAD.IADD R61, R53, 0x1, R77 ;  /* 0x00000001353d7824 */ /* 0x000fe200078e024d */
[----:B------:R-:W-:Y:S01]  /*c10c0*/  SHF.L.W.U32.HI R84, R73, 0x1, R54 ;  /* 0x0000000149547819 */ /* 0x000fe20000010e36 */
[----:B------:R-:W-:Y:S01]  /*c10d0*/  IMAD.WIDE.U32.X R42, R66, R82, R42, P3 ;  /* 0x00000052422a7225 */ /* 0x000fe200018e042a */
[----:B------:R-:W-:Y:S02]  /*c10e0*/  SEL R53, RZ, 0x1, P2 ;  /* 0x00000001ff357807 */ /* 0x000fe40001000000 */
[----:B------:R-:W-:Y:S01]  /*c10f0*/  SHF.L.W.U32.HI R77, R54, 0x1, R55 ;  /* 0x00000001364d7819 */ /* 0x000fe20000010e37 */
[----:B------:R-:W-:Y:S01]  /*c1100*/  IMAD.SHL.U32 R76, R52, 0x2, RZ ;  /* 0x00000002344c7824 */ /* 0x000fe200078e00ff */
[----:B------:R-:W-:Y:S01]  /*c1110*/  IADD3 R84, P2, P3, R53, R71, R84 ;  /* 0x0000004735547210 */ /* 0x000fe20007b5e054 */
[----:B------:R-:W-:Y:S01]  /*c1120*/  IMAD.WIDE.U32 R54, R63, R41, RZ ;  /* 0x000000293f367225 */ /* 0x000fe200078e00ff */
[----:B------:R-:W-:-:S02]  /*c1130*/  SHF.L.W.U32.HI R85, R59, 0x1, R42 ;  /* 0x000000013b557819 */ /* 0x000fc40000010e2a */
[----:B------:R-:W-:Y:S01]  /*c1140*/  SHF.L.W.U32.HI R58, R42, 0x1, R43 ;  /* 0x000000012a3a7819 */ /* 0x000fe20000010e2b */
[-C--:B------:R-:W-:Y:S01]  /*c1150*/  IMAD.WIDE.U32 R42, R82, R41.reuse, RZ ;  /* 0x00000029522a7225 */ /* 0x080fe200078e00ff */
[----:B------:R-:W-:Y:S02]  /*c1160*/  IADD3 R85, P1, P4, R56, R84, R85 ;  /* 0x0000005438557210 */ /* 0x000fe40007c3e055 */
[----:B------:R-:W-:Y:S01]  /*c1170*/  IADD3.X R77, PT, PT, RZ, R60, R77, P2, P3 ;  /* 0x0000003cff4d7210 */ /* 0x000fe200017e644d */
[----:B------:R-:W-:Y:S01]  /*c1180*/  IMAD.WIDE.U32 R56, R83, R41, RZ ;  /* 0x0000002953387225 */ /* 0x000fe200078e00ff */
[----:B------:R-:W-:Y:S02]  /*c1190*/  SHF.L.U64.HI R80, R52, 0x1, R61 ;  /* 0x0000000134507819 */ /* 0x000fe4000001023d */
[----:B------:R-:W-:Y:S01]  /*c11a0*/  IADD3.X R79, PT, PT, RZ, R77, R58, P1, P4 ;  /* 0x0000004dff4f7210 */ /* 0x000fe20000fe843a */
[----:B------:R-:W-:Y:S01]  /*c11b0*/  IMAD.WIDE.U32 R52, R66, R41, RZ ;  /* 0x0000002942347225 */ /* 0x000fe200078e00ff */
[----:B------:R-:W-:-:S02]  /*c11c0*/  IADD3 R81, P1, PT, R76, R85, RZ ;  /* 0x000000554c517210 */ /* 0x000fc40007f3e0ff */
[----:B------:R-:W-:Y:S01]  /*c11d0*/  ISETP.GE.U32.AND P2, PT, R84, R71, PT ;  /* 0x000000475400720c */ /* 0x000fe20003f46070 */
[-C--:B------:R-:W-:Y:S01]  /*c11e0*/  IMAD.WIDE.U32 R42, P6, R83, R75.reuse, R42 ;  /* 0x0000004b532a7225 */ /* 0x080fe200078c002a */
[----:B------:R-:W-:Y:S02]  /*c11f0*/  ISETP.GE.U32.AND P3, PT, R85, R84, PT ;  /* 0x000000545500720c */ /* 0x000fe40003f66070 */
[----:B------:R-:W-:Y:S01]  /*c1200*/  ISETP.GE.U32.AND.EX P2, PT, R77, R60, PT, P2 ;  /* 0x0000003c4d00720c */ /* 0x000fe20003f46120 */
[----:B------:R-:W-:Y:S01]  /*c1210*/  IMAD.WIDE.U32 R52, P5, R63, R75, R52 ;  /* 0x0000004b3f347225 */ /* 0x000fe200078a0034 */
[----:B------:R-:W-:Y:S02]  /*c1220*/  IADD3 RZ, P4, PT, R57, R42, RZ ;  /* 0x0000002a39ff7210 */ /* 0x000fe40007f9e0ff */
[----:B------:R-:W-:Y:S01]  /*c1230*/  ISETP.GE.U32.AND.EX P3, PT, R79, R77, PT, P3 ;  /* 0x0000004d4f00720c */ /* 0x000fe20003f66130 */
[----:B------:R-:W-:Y:S01]  /*c1240*/  IMAD.X R73, R80, 0x1, R79, P1 ;  /* 0x0000000150497824 */ /* 0x000fe200008e064f */
[----:B------:R-:W-:Y:S01]  /*c1250*/  ISETP.GE.U32.AND P1, PT, R81, R76, PT ;  /* 0x0000004c5100720c */ /* 0x000fe20003f26070 */
[----:B------:R-:W-:Y:S01]  /*c1260*/  IMAD.X R59, RZ, RZ, RZ, P5 ;  /* 0x000000ffff3b7224 */ /* 0x000fe200028e06ff */
[----:B------:R-:W-:Y:S01]  /*c1270*/  IADD3 RZ, P5, PT, R55, R52, RZ ;  /* 0x0000003437ff7210 */ /* 0x000fe20007fbe0ff */
[----:B------:R-:W-:Y:S01]  /*c1280*/  IMAD R54, R75, R83, RZ ;  /* 0x000000534b367224 */ /* 0x000fe200078e02ff */
[----:B------:R-:W-:Y:S01]  /*c1290*/  ISETP.GE.U32.AND.EX P1, PT, R73, R80, PT, P1 ;  /* 0x000000504900720c */ /* 0x000fe20003f26110 */
[----:B------:R-:W-:-:S02]  /*c12a0*/  IMAD.MOV.U32 R58, RZ, RZ, R53 ;  /* 0x000000ffff3a7224 */ /* 0x000fc400078e0035 */
[----:B------:R-:W-:-:S04]  /*c12b0*/  IMAD.WIDE.U32 R52, R73, 0x3d1, RZ ;  /* 0x000003d149347825 */ /* 0x000fc800078e00ff */
[----:B------:R-:W-:-:S04]  /*c12c0*/  IMAD.WIDE.U32 R56, R41, R83, RZ ;  /* 0x0000005329387225 */ /* 0x000fc800078e00ff */
[----:B------:R-:W-:Y:S02]  /*c12d0*/  IMAD R71, R82, R41, R54 ;  /* 0x0000002952477224 */ /* 0x000fe400078e0236 */
[----:B------:R-:W-:-:S04]  /*c12e0*/  IMAD.WIDE.U32.X R58, R66, R75, R58, P5 ;  /* 0x0000004b423a7225 */ /* 0x000fc800028e043a */
[----:B------:R-:W-:Y:S01]  /*c12f0*/  IMAD.WIDE.U32 R52, P5, R81, 0x1, R52 ;  /* 0x0000000151347825 */ /* 0x000fe200078a0034 */
[----:B------:R-:W-:-:S03]  /*c1300*/  SHF.L.W.U32.HI R61, R61, 0x1, R58 ;  /* 0x000000013d3d7819 */ /* 0x000fc60000010e3a */
[----:B------:R-:W-:Y:S01]  /*c1310*/  IMAD.WIDE.U32 R54, R81, 0x3d1, RZ ;  /* 0x000003d151367825 */ /* 0x000fe200078e00ff */
[----:B------:R-:W-:-:S03]  /*c1320*/  SHF.L.W.U32.HI R81, R58, 0x1, R59 ;  /* 0x000000013a517819 */ /* 0x000fc60000010e3b */
        /* <DEDUP_REMOVED lines=20> */
.L_x_645:
        /* <DEDUP_REMOVED lines=15> */
.L_x_646:
[----:B------:R-:W-:Y:S01]  /*c1560*/  IADD3 R7, P2, P3, R57, R40, R61 ;  /* 0x0000002839077210 */ /* 0x000fe20007b5e03d */
[----:B------:R-:W-:Y:S02]  /*c1570*/  IMAD.MOV.U32 R55, RZ, RZ, R77 ;  /* 0x000000ffff377224 */ /* 0x000fe400078e004d */
[----:B------:R-:W-:Y:S01]  /*c1580*/  IMAD.MOV.U32 R60, RZ, RZ, R53 ;  /* 0x000000ffff3c7224 */ /* 0x000fe200078e0035 */
[----:B------:R-:W-:Y:S01]  /*c1590*/  IADD3.X R81, PT, PT, RZ, R62, R81, P2, P3 ;  /* 0x0000003eff517210 */ /* 0x000fe200017e6451 */
[----:B------:R-:W-:Y:S01]  /*c15a0*/  IMAD.WIDE.U32 R56, R78, R78, R54 ;  /* 0x0000004e4e387225 */ /* 0x000fe200078e0036 */
[----:B------:R-:W-:Y:S02]  /*c15b0*/  IADD3 R52, P2, PT, R79, R7, RZ ;  /* 0x000000074f347210 */ /* 0x000fe40007f5e0ff */
[----:B------:R-:W-:Y:S01]  /*c15c0*/  ISETP.GE.U32.AND P3, PT, R7, R40, PT ;  /* 0x000000280700720c */ /* 0x000fe20003f66070 */
[----:B------:R-:W-:Y:S01]  /*c15d0*/  IMAD.X R61, RZ, RZ, RZ, P5 ;  /* 0x000000ffff3d7224 */ /* 0x000fe200028e06ff */
[----:B------:R-:W-:Y:S01]  /*c15e0*/  ISETP.GE.U32.AND P5, PT, R56, R54, PT ;  /* 0x000000363800720c */ /* 0x000fe20003fa6070 */
[----:B------:R-:W-:Y:S01]  /*c15f0*/  IMAD.X R53, R76, 0x1, R81, P2 ;  /* 0x000000014c357824 */ /* 0x000fe200010e0651 */
[----:B------:R-:W-:Y:S01]  /*c1600*/  ISETP.GE.U32.AND P2, PT, R52, R79, PT ;  /* 0x0000004f3400720c */ /* 0x000fe20003f46070 */
[----:B------:R-:W-:-:S02]  /*c1610*/  IMAD.IADD R40, R6, 0x1, R57 ;  /* 0x0000000106287824 */ /* 0x000fc400078e0239 */
[----:B------:R-:W-:Y:S01]  /*c1620*/  IMAD.MOV.U32 R58, RZ, RZ, R43 ;  /* 0x000000ffff3a7224 */ /* 0x000fe200078e002b */
[C---:B------:R-:W-:Y:S01]  /*c1630*/  ISETP.GE.U32.AND.EX P2, PT, R53.reuse, R76, PT, P2 ;  /* 0x0000004c3500720c */ /* 0x040fe20003f46120 */
[----:B------:R-:W-:-:S03]  /*c1640*/  IMAD.WIDE.U32 R6, R53, 0x3d1, RZ ;  /* 0x000003d135067825 */ /* 0x000fc600078e00ff */
[----:B------:R-:W-:Y:S01]  /*c1650*/  SEL R54, RZ, 0x1, P2 ;  /* 0x00000001ff367807 */ /* 0x000fe20001000000 */
[----:B------:R-:W-:Y:S01]  /*c1660*/  IMAD.WIDE.U32.X R60, R73, 0x1, R60, P1 ;  /* 0x00000001493c7825 */ /* 0x000fe200008e043c */
[----:B------:R-:W-:Y:S02]  /*c1670*/  ISETP.GE.U32.AND.EX P1, PT, R81, R62, PT, P3 ;  /* 0x0000003e5100720c */ /* 0x000fe40003f26130 */
[----:B------:R-:W-:Y:S01]  /*c1680*/  ISETP.GE.U32.AND.EX P3, PT, R40, R77, PT, P5 ;  /* 0x0000004d2800720c */ /* 0x000fe20003f66150 */
[----:B------:R-:W-:-:S04]  /*c1690*/  IMAD.WIDE.U32 R42, R52, 0x3d1, RZ ;  /* 0x000003d1342a7825 */ /* 0x000fc800078e00ff */
[----:B------:R-:W-:Y:S01]  /*c16a0*/  IMAD.X R59, RZ, RZ, RZ, P6 ;  /* 0x000000ffff3b7224 */ /* 0x000fe200030e06ff */
[-C--:B------:R-:W-:Y:S01]  /*c16b0*/  IADD3 R73, P5, PT, R4, R42.reuse, RZ ;  /* 0x0000002a04497210 */ /* 0x080fe20007fbe0ff */
[----:B------:R-:W-:Y:S01]  /*c16c0*/  IMAD.WIDE.U32 R6, P6, R52, 0x1, R6 ;  /* 0x0000000134067825 */ /* 0x000fe200078c0006 */
[----:B------:R-:W-:Y:S02]  /*c16d0*/  SEL R52, RZ, 0x1, P3 ;  /* 0x00000001ff347807 */ /* 0x000fe40001800000 */
[----:B------:R-:W-:Y:S01]  /*c16e0*/  ISETP.GE.U32.AND P3, PT, R73, R42, PT ;  /* 0x0000002a4900720c */ /* 0x000fe20003f66070 */
[----:B------:R-:W-:Y:S01]  /*c16f0*/  IMAD.X R77, RZ, RZ, RZ, P6 ;  /* 0x000000ffff4d7224 */ /* 0x000fe200030e06ff */
[----:B------:R-:W-:Y:S01]  /*c1700*/  IADD3 R42, P6, PT, R43, R6, RZ ;  /* 0x000000062b2a7210 */ /* 0x000fe20007fde0ff */
[----:B------:R-:W-:Y:S01]  /*c1710*/  IMAD.WIDE.U32.X R58, R82, R75, R58, P4 ;  /* 0x0000004b523a7225 */ /* 0x000fe200020e043a */
[----:B------:R-:W-:-:S03]  /*c1720*/  IADD3 R52, P4, P2, R73, R60, R52 ;  /* 0x0000003c49347210 */ /* 0x000fc60007a9e034 */
[----:B------:R-:W-:Y:S01]  /*c1730*/  IMAD.X R5, R42, 0x1, R5, P5 ;  /* 0x000000012a057824 */ /* 0x000fe200028e0605 */
[----:B------:R-:W-:Y:S02]  /*c1740*/  SHF.L.W.U32.HI R4, R71, 0x1, R58 ;  /* 0x0000000147047819 */ /* 0x000fe40000010e3a */
[----:B------:R-:W-:Y:S01]  /*c1750*/  SHF.L.W.U32.HI R55, R58, 0x1, R59 ;  /* 0x000000013a377819 */ /* 0x000fe20000010e3b */
[----:B------:R-:W-:Y:S06]  /*c1760*/  @P1 BRA `(.L_x_647) ;  /* 0x00000000001c1947 */ /* 0x000fec0003800000 */
[----:B------:R-:W-:-:S05]  /*c1770*/  IADD3 R19, P1, PT, R19, 0x1, RZ ;  /* 0x0000000113137810 */ /* 0x000fca0007f3e0ff */
[----:B------:R-:W-:Y:S01]  /*c1780*/  IMAD.X R36, RZ, RZ, R36, P1 ;  /* 0x000000ffff247224 */ /* 0x000fe200008e0624 */
[----:B------:R-:W-:-:S04]  /*c1790*/  ISETP.NE.U32.AND P1, PT, R19, RZ, PT ;  /* 0x000000ff1300720c */ /* 0x000fc80003f25070 */
[----:B------:R-:W-:-:S04]  /*c17a0*/  ISETP.NE.AND.EX P1, PT, R36, RZ, PT, P1 ;  /* 0x000000ff2400720c */ /* 0x000fc80003f25310 */
[----:B------:R-:W-:-:S04]  /*c17b0*/  SEL R43, RZ, 0x1, P1 ;  /* 0x00000001ff2b7807 */ /* 0x000fc80000800000 */
[----:B------:R-:W-:-:S05]  /*c17c0*/  IADD3 R64, P1, PT, R43, R64, RZ ;  /* 0x000000402b407210 */ /* 0x000fca0007f3e0ff */
[----:B------:R-:W-:-:S08]  /*c17d0*/  IMAD.X R65, RZ, RZ, R65, P1 ;  /* 0x000000ffff417224 */ /* 0x000fd000008e0641 */
.L_x_647:
[----:B------:R-:W-:Y:S01]  /*c17e0*/  IADD3 R54, P1, P5, R54, R19, R4 ;  /* 0x0000001336367210 */ /* 0x000fe20007d3e004 */
[----:B------:R-:W-:Y:S01]  /*c17f0*/  IMAD.MOV.U32 R6, RZ, RZ, R7 ;  /* 0x000000ffff067224 */ /* 0x000fe200078e0007 */
[----:B------:R-:W-:Y:S01]  /*c1800*/  IADD3.X R60, PT, PT, R5, R61, RZ, P4, P2 ;  /* 0x0000003d053c7210 */ /* 0x000fe200027e44ff */
[----:B------:R-:W-:Y:S01]  /*c1810*/  IMAD.MOV.U32 R7, RZ, RZ, R77 ;  /* 0x000000ffff077224 */ /* 0x000fe200078e004d */
[----:B------:R-:W-:Y:S02]  /*c1820*/  ISETP.GE.U32.AND P2, PT, R52, R73, PT ;  /* 0x000000493400720c */ /* 0x000fe40003f46070 */
[----:B------:R-:W-:Y:S01]  /*c1830*/  IADD3.X R55, PT, PT, RZ, R36, R55, P1, P5 ;  /* 0x00000024ff377210 */ /* 0x000fe20000fea437 */
[----:B------:R-:W-:Y:S01]  /*c1840*/  IMAD.WIDE.U32.X R6, R53, 0x1, R6, P6 ;  /* 0x0000000135067825 */ /* 0x000fe200030e0406 */
[C---:B------:R-:W-:Y:S02]  /*c1850*/  ISETP.GE.U32.AND P1, PT, R54.reuse, R19, PT ;  /* 0x000000133600720c */ /* 0x040fe40003f26070 */
[----:B------:R-:W-:Y:S01]  /*c1860*/  ISETP.GE.U32.AND.EX P3, PT, R5, R42, PT, P3 ;  /* 0x0000002a0500720c */ /* 0x000fe20003f66130 */
[----:B------:R-:W-:Y:S01]  /*c1870*/  IMAD.WIDE.U32 R42, R54, 0x3d1, RZ ;  /* 0x000003d1362a7825 */ /* 0x000fe200078e00ff */
[----:B------:R-:W-:-:S02]  /*c1880*/  ISETP.GE.U32.AND.EX P2, PT, R60, R5, PT, P2 ;  /* 0x000000053c00720c */ /* 0x000fc40003f46120 */
[C---:B------:R-:W-:Y:S01]  /*c1890*/  ISETP.GE.U32.AND.EX P1, PT, R55.reuse, R36, PT, P1 ;  /* 0x000000243700720c */ /* 0x040fe20003f26110 */
[----:B------:R-:W-:Y:S01]  /*c18a0*/  IMAD.WIDE.U32 R4, R55, 0x3d1, RZ ;  /* 0x000003d137047825 */ /* 0x000fe200078e00ff */
[----:B------:R-:W-:Y:S02]  /*c18b0*/  SEL R36, RZ, 0x1, P3 ;  /* 0x00000001ff247807 */ /* 0x000fe40001800000 */
[----:B------:R-:W-:Y:S02]  /*c18c0*/  SEL R19, RZ, 0x1, P2 ;  /* 0x00000001ff137807 */ /* 0x000fe40001000000 */
[----:B------:R-:W-:Y:S01]  /*c18d0*/  SEL R57, RZ, 0x1, P1 ;  /* 0x00000001ff397807 */ /* 0x000fe20000800000 */
[----:B------:R-:W-:Y:S01]  /*c18e0*/  IMAD.WIDE.U32 R4, P2, R54, 0x1, R4 ;  /* 0x0000000136047825 */ /* 0x000fe20007840004 */
[----:B------:R-:W-:Y:S02]  /*c18f0*/  IADD3 R6, P3, P5, R19, R6, R36 ;  /* 0x0000000613067210 */ /* 0x000fe40007d7e024 */
[----:B------:R-:W-:-:S02]  /*c1900*/  IADD3 R57, P4, PT, R64, R57, RZ ;  /* 0x0000003940397210 */ /* 0x000fc40007f9e0ff */
[----:B------:R-:W-:Y:S01]  /*c1910*/  IADD3.X R58, PT, PT, RZ, R7, RZ, P3, P5 ;  /* 0x00000007ff3a7210 */ /* 0x000fe20001fea4ff */
[----:B------:R-:W-:Y:S01]  /*c1920*/  IMAD.X R7, RZ, RZ, RZ, P2 ;  /* 0x000000ffff077224 */ /* 0x000fe200010e06ff */
[----:B------:R-:W-:Y:S01]  /*c1930*/  IADD3 R67, P1, PT, R67, R42, RZ ;  /* 0x0000002a43437210 */ /* 0x000fe20007f3e0ff */
[----:B------:R-:W-:Y:S01]  /*c1940*/  IMAD.X R65, RZ, RZ, R65, P4 ;  /* 0x000000ffff417224 */ /* 0x000fe200020e0641 */
[----:B------:R-:W-:Y:S02]  /*c1950*/  IADD3 R4, P3, PT, R43, R4, RZ ;  /* 0x000000042b047210 */ /* 0x000fe40007f7e0ff */
[C---:B------:R-:W-:Y:S01]  /*c1960*/  IADD3 R53, P4, PT, R67.reuse, R6, RZ ;  /* 0x0000000643357210 */ /* 0x040fe20007f9e0ff */
[----:B------:R-:W-:Y:S02]  /*c1970*/  IMAD.MOV.U32 R6, RZ, RZ, R5 ;  /* 0x000000ffff067224 */ /* 0x000fe400078e0005 */
        /* <DEDUP_REMOVED lines=14> */
[----:B------:R-:W-:Y:S01]  /*c1a60*/  IADD3 R6, P3, PT, R5, R42, RZ ;  /* 0x0000002a05067210 */ /* 0x000fe20007f7e0ff */
[----:B------:R-:W-:Y:S01]  /*c1a70*/  IMAD.X R5, RZ, RZ, RZ, P4 ;  /* 0x000000ffff057224 */ /* 0x000fe200020e06ff */
        /* <DEDUP_REMOVED lines=58> */
.L_x_648:
        /* <DEDUP_REMOVED lines=12> */
.L_x_649:
        /* <DEDUP_REMOVED lines=12> */
.L_x_650:
[----:B------:R-:W-:-:S04]  /*c1fa0*/  IADD3 R54, P1, PT, -R37, R56, RZ ;  /* 0x0000003825367210 */ /* 0x000fc80007f3e1ff */
[----:B------:R-:W-:-:S04]  /*c1fb0*/  IADD3.X R56, P1, PT, ~R72, R40, RZ, P1, !PT ;  /* 0x0000002848387210 */ /* 0x000fc80000f3e5ff */
[----:B------:R-:W-:-:S04]  /*c1fc0*/  IADD3.X R19, P1, PT, RZ, -0x1, RZ, P1, !PT ;  /* 0xffffffffff137810 */ /* 0x000fc80000f3e4ff */
[-C--:B------:R-:W-:Y:S01]  /*c1fd0*/  IADD3 R6, P3, PT, R52, -R19.reuse, RZ ;  /* 0x8000001334067210 */ /* 0x080fe20007f7e0ff */
[----:B------:R-:W-:Y:S01]  /*c1fe0*/  IMAD.X R36, RZ, RZ, -0x1, P1 ;  /* 0xffffffffff247424 */ /* 0x000fe200008e06ff */
[----:B------:R-:W-:Y:S02]  /*c1ff0*/  ISETP.NE.U32.AND P1, PT, R19, RZ, PT ;  /* 0x000000ff1300720c */ /* 0x000fe40003f25070 */
[-C--:B------:R-:W-:Y:S02]  /*c2000*/  IADD3 R4, P4, PT, R53, -R19.reuse, RZ ;  /* 0x8000001335047210 */ /* 0x080fe40007f9e0ff */
[----:B------:R-:W-:Y:S02]  /*c2010*/  ISETP.NE.AND.EX P1, PT, R36, RZ, PT, P1 ;  /* 0x000000ff2400720c */ /* 0x000fe40003f25310 */
[----:B------:R-:W-:Y:S02]  /*c2020*/  IADD3 R57, P2, PT, R57, -R19, RZ ;  /* 0x8000001339397210 */ /* 0x000fe40007f5e0ff */
[----:B------:R-:W-:-:S02]  /*c2030*/  IADD3.X R43, P3, PT, R60, ~R36, RZ, P3, !PT ;  /* 0x800000243c2b7210 */ /* 0x000fc40001f7e4ff */
[-C--:B------:R-:W-:Y:S02]  /*c2040*/  IADD3.X R55, P4, PT, R58, ~R36.reuse, RZ, P4, !PT ;  /* 0x800000243a377210 */ /* 0x080fe4000279e4ff */
[----:B------:R-:W-:Y:S02]  /*c2050*/  IADD3.X R53, P2, PT, R62, ~R36, RZ, P2, !PT ;  /* 0x800000243e357210 */ /* 0x000fe4000175e4ff */
[----:B------:R-:W-:Y:S02]  /*c2060*/  IADD3.X R6, P3, PT, ~R3, R6, RZ, P3, !PT ;  /* 0x0000000603067210 */ /* 0x000fe40001f7e5ff */
[----:B------:R-:W-:Y:S02]  /*c2070*/  IADD3.X R4, P4, PT, ~R39, R4, RZ, P4, !PT ;  /* 0x0000000427047210 */ /* 0x000fe4000279e5ff */
[----:B------:R-:W-:Y:S01]  /*c2080*/  IADD3.X R40, P2, PT, ~R38, R57, RZ, P2, !PT ;  /* 0x0000003926287210 */ /* 0x000fe2000175e5ff */
[----:B------:R-:W-:Y:S02]  /*c2090*/  IMAD.X R43, R43, 0x1, ~R0, P3 ;  /* 0x000000012b2b7824 */ /* 0x000fe400018e0e00 */
[----:B------:R-:W-:-:S02]  /*c20a0*/  IMAD.X R55, R55, 0x1, ~R8, P4 ;  /* 0x0000000137377824 */ /* 0x000fc400020e0e08 */
        /* <DEDUP_REMOVED lines=8> */
[--C-:B------:R-:W-:Y:S02]  /*c2130*/  IADD3.X R53, PT, PT, R53, R45, R18.reuse, P4, P6 ;  /* 0x0000002d35357210 */ /* 0x100fe400027ec412 */
[----:B------:R-:W-:Y:S01]  /*c2140*/  IADD3.X R6, P3, P4, R6, R48, R17, P3, !PT ;  /* 0x0000003006067210 */ /* 0x000fe20001c7e411 */
[----:B------:R-:W-:Y:S01]  /*c2150*/  IMAD.X R56, R56, 0x1, R51, P5 ;  /* 0x0000000138387824 */ /* 0x000fe200028e0633 */
[----:B------:R-:W-:Y:S02]  /*c2160*/  IADD3.X R4, P2, P6, R4, R46, R17, P2, !PT ;  /* 0x0000002e04047210 */ /* 0x000fe4000165e411 */
[--C-:B------:R-:W-:Y:S02]  /*c2170*/  IADD3.X R43, PT, PT, R43, R49, R18.reuse, P3, P4 ;  /* 0x000000312b2b7210 */ /* 0x100fe40001fe8412 */
[----:B------:R-:W-:-:S09]  /*c2180*/  IADD3.X R55, PT, PT, R55, R47, R18, P2, P6 ;  /* 0x0000002f37377210 */ /* 0x000fd200017ec412 */
.L_x_651:
[-C--:B------:R-:W-:Y:S02]  /*c2190*/  IADD3 R6, P2, PT, R6, -R19.reuse, RZ ;  /* 0x8000001306067210 */ /* 0x080fe40007f5e0ff */
[-C--:B------:R-:W-:Y:S02]  /*c21a0*/  IADD3 R4, P3, PT, R4, -R19.reuse, RZ ;  /* 0x8000001304047210 */ /* 0x080fe40007f7e0ff */
[-C--:B------:R-:W-:Y:S02]  /*c21b0*/  IADD3.X R43, P4, PT, R43, ~R36.reuse, RZ, P2, !PT ;  /* 0x800000242b2b7210 */ /* 0x080fe4000179e4ff */
[----:B------:R-:W-:Y:S02]  /*c21c0*/  IADD3.X R55, P3, PT, R55, ~R36, RZ, P3, !PT ;  /* 0x8000002437377210 */ /* 0x000fe40001f7e4ff */
[----:B------:R-:W-:Y:S02]  /*c21d0*/  IADD3 R7, P5, PT, R40, -R19, RZ ;  /* 0x8000001328077210 */ /* 0x000fe40007fbe0ff */
[----:B------:R-:W-:-:S02]  /*c21e0*/  IADD3.X R5, P4, PT, ~R3, R6, RZ, P4, !PT ;  /* 0x0000000603057210 */ /* 0x000fc4000279e5ff */
[----:B------:R-:W-:Y:S02]  /*c21f0*/  IADD3 R42, P2, PT, R3, -R19, RZ ;  /* 0x80000013032a7210 */ /* 0x000fe40007f5e0ff */
[----:B------:R-:W-:Y:S01]  /*c2200*/  IADD3.X R3, P3, PT, ~R39, R4, RZ, P3, !PT ;  /* 0x0000000427037210 */ /* 0x000fe20001f7e5ff */
[----:B------:R-:W-:Y:S01]  /*c2210*/  IMAD.X R6, R43, 0x1, ~R0, P4 ;  /* 0x000000012b067824 */ /* 0x000fe200020e0e00 */
[-C--:B------:R-:W-:Y:S02]  /*c2220*/  IADD3.X R53, P5, PT, R53, ~R36.reuse, RZ, P5, !PT ;  /* 0x8000002435357210 */ /* 0x080fe40002fbe4ff */
[----:B------:R-:W-:Y:S01]  /*c2230*/  IADD3.X R43, P2, PT, R0, ~R36, RZ, P2, !PT ;  /* 0x80000024002b7210 */ /* 0x000fe2000175e4ff */
[----:B------:R-:W-:Y:S01]  /*c2240*/  IMAD.X R4, R55, 0x1, ~R8, P3 ;  /* 0x0000000137047824 */ /* 0x000fe200018e0e08 */
[----:B------:R-:W-:Y:S02]  /*c2250*/  IADD3.X R0, P5, PT, ~R38, R7, RZ, P5, !PT ;  /* 0x0000000726007210 */ /* 0x000fe40002fbe5ff */
[----:B------:R-:W-:-:S02]  /*c2260*/  IADD3 R40, P6, PT, R39, -R19, RZ ;  /* 0x8000001327287210 */ /* 0x000fc40007fde0ff */
[----:B------:R-:W-:Y:S02]  /*c2270*/  IADD3 R71, P4, PT, R38, -R19, RZ ;  /* 0x8000001326477210 */ /* 0x000fe40007f9e0ff */
[----:B------:R-:W-:Y:S02]  /*c2280*/  IADD3 R7, P3, PT, -R37, R54, RZ ;  /* 0x0000003625077210 */ /* 0x000fe40007f7e1ff */
[-C--:B------:R-:W-:Y:S02]  /*c2290*/  IADD3.X R69, P6, PT, R8, ~R36.reuse, RZ, P6, !PT ;  /* 0x8000002408457210 */ /* 0x080fe400037de4ff */
[----:B------:R-:W-:Y:S01]  /*c22a0*/  IADD3.X R39, P4, PT, R2, ~R36, RZ, P4, !PT ;  /* 0x8000002402277210 */ /* 0x000fe2000279e4ff */
[----:B------:R-:W-:Y:S02]  /*c22b0*/  IMAD.X R2, R53, 0x1, ~R2, P5 ;  /* 0x0000000135027824 */ /* 0x000fe400028e0e02 */
[----:B------:R-:W-:Y:S01]  /*c22c0*/  IMAD.X R8, R56, 0x1, ~R72, P3 ;  /* 0x0000000138087824 */ /* 0x000fe200018e0e48 */
[----:B------:R-:W-:Y:S09]  /*c22d0*/  @!P1 BRA `(.L_x_652) ;  /* 0x0000000000309947 */ /* 0x000ff20003800000 */
[----:B------:R-:W-:-:S04]  /*c22e0*/  IADD3 RZ, P3, PT, R17, R5, RZ ;  /* 0x0000000511ff7210 */ /* 0x000fc80007f7e0ff */
[----:B------:R-:W-:-:S04]  /*c22f0*/  IADD3.X RZ, P3, PT, R18, R6, RZ, P3, !PT ;  /* 0x0000000612ff7210 */ /* 0x000fc80001f7e4ff */
[----:B------:R-:W-:-:S04]  /*c2300*/  IADD3.X R5, P3, P5, R5, R48, R17, P3, !PT ;  /* 0x0000003005057210 */ /* 0x000fc80001d7e411 */
[----:B------:R-:W-:Y:S02]  /*c2310*/  IADD3.X R6, PT, PT, R6, R49, R18, P3, P5 ;  /* 0x0000003106067210 */ /* 0x000fe40001fea412 */
[----:B------:R-:W-:-:S04]  /*c2320*/  IADD3 RZ, P3, PT, R17, R3, RZ ;  /* 0x0000000311ff7210 */ /* 0x000fc80007f7e0ff */
[----:B------:R-:W-:-:S04]  /*c2330*/  IADD3.X RZ, P3, PT, R18, R4, RZ, P3, !PT ;  /* 0x0000000412ff7210 */ /* 0x000fc80001f7e4ff */
[----:B------:R-:W-:-:S04]  /*c2340*/  IADD3.X R3, P3, P5, R3, R46, R17, P3, !PT ;  /* 0x0000002e03037210 */ /* 0x000fc80001d7e411 */
[----:B------:R-:W-:Y:S02]  /*c2350*/  IADD3.X R4, PT, PT, R4, R47, R18, P3, P5 ;  /* 0x0000002f04047210 */ /* 0x000fe40001fea412 */
[----:B------:R-:W-:-:S04]  /*c2360*/  IADD3 R0, P3, P5, R0, R44, R17 ;  /* 0x0000002c00007210 */ /* 0x000fc80007d7e011 */
[----:B------:R-:W-:Y:S02]  /*c2370*/  IADD3.X R2, PT, PT, R2, R45, R18, P3, P5 ;  /* 0x0000002d02027210 */ /* 0x000fe40001fea412 */
[----:B------:R-:W-:-:S05]  /*c2380*/  IADD3 R7, P3, PT, R7, R50, RZ ;  /* 0x0000003207077210 */ /* 0x000fca0007f7e0ff */
[----:B------:R-:W-:-:S08]  /*c2390*/  IMAD.X R8, R8, 0x1, R51, P3 ;  /* 0x0000000108087824 */ /* 0x000fd000018e0633 */
.L_x_652:
[----:B------:R-:W-:Y:S02]  /*c23a0*/  IADD3 R37, P3, PT, R37, -R7, RZ ;  /* 0x8000000725257210 */ /* 0x000fe40007f7e0ff */
[----:B------:R-:W-:Y:S02]  /*c23b0*/  IADD3.X R79, P2, PT, R42, ~R5, RZ, P2, !PT ;  /* 0x800000052a4f7210 */ /* 0x000fe4000175e4ff */
[----:B------:R-:W-:Y:S01]  /*c23c0*/  IADD3.X R77, P6, PT, R40, ~R3, RZ, P6, !PT ;  /* 0x80000003284d7210 */ /* 0x000fe200037de4ff */
[----:B------:R-:W-:Y:S01]  /*c23d0*/  IMAD.X R72, R72, 0x1, ~R8, P3 ;  /* 0x0000000148487824 */ /* 0x000fe200018e0e08 */
[----:B------:R-:W-:Y:S01]  /*c23e0*/  IADD3.X R71, P4, PT, R71, ~R0, RZ, P4, !PT ;  /* 0x8000000047477210 */ /* 0x000fe2000279e4ff */
        /* <DEDUP_REMOVED lines=16> */
.L_x_653:
        /* <DEDUP_REMOVED lines=24> */
[----:B------:R-:W-:-:S04]  /*c2670*/  IMAD.WIDE.U32 R38, R77, R78, RZ ;  /* 0x0000004e4d267225 */ /* 0x000fc800078e00ff */
[C---:B------:R-:W-:Y:S02]  /*c2680*/  IMAD R67, R74.reuse, R77, R40 ;  /* 0x0000004d4a437224 */ /* 0x040fe400078e0228 */
[----:B------:R-:W-:-:S04]  /*c2690*/  IMAD.WIDE.U32.X R60, R74, R80, R60, P3 ;  /* 0x000000504a3c7225 */ /* 0x000fc800018e043c */
[----:B------:R-:W-:Y:S01]  /*c26a0*/  IMAD R54, R72, R63, RZ ;  /* 0x0000003f48367224 */ /* 0x000fe200078e02ff */
[----:B------:R-:W-:Y:S01]  /*c26b0*/  IADD3 R68, P4, P6, R38, R60, R55 ;  /* 0x0000003c26447210 */ /* 0x000fe20007e9e037 */
[----:B------:R-:W-:-:S04]  /*c26c0*/  IMAD.WIDE.U32 R56, R78, R77, RZ ;  /* 0x0000004d4e387225 */ /* 0x000fc800078e00ff */
[----:B------:R-:W-:-:S04]  /*c26d0*/  IMAD.WIDE.U32 R52, R66, R37, RZ ;  /* 0x0000002542347225 */ /* 0x000fc800078e00ff */
[----:B------:R-:W-:-:S04]  /*c26e0*/  IMAD.WIDE.U32 R58, P3, R78, R69, R58 ;  /* 0x000000454e3a7225 */ /* 0x000fc8000786003a */
[----:B------:R-:W-:Y:S01]  /*c26f0*/  IMAD.IADD R67, R39, 0x1, R67 ;  /* 0x0000000127437824 */ /* 0x000fe200078e0243 */
[----:B------:R-:W-:Y:S01]  /*c2700*/  IADD3 RZ, P5, PT, R57, R58, RZ ;  /* 0x0000003a39ff7210 */ /* 0x000fe20007fbe0ff */
[----:B------:R-:W-:-:S03]  /*c2710*/  IMAD.WIDE.U32 R42, R37, R63, RZ ;  /* 0x0000003f252a7225 */ /* 0x000fc600078e00ff */
[----:B------:R-:W-:Y:S01]  /*c2720*/  IADD3.X R58, PT, PT, R67, R61, RZ, P4, P6 ;  /* 0x0000003d433a7210 */ /* 0x000fe200027ec4ff */
[-C--:B------:R-:W-:Y:S01]  /*c2730*/  IMAD R73, R66, R37.reuse, R54 ;  /* 0x0000002542497224 */ /* 0x080fe200078e0236 */
[----:B------:R-:W-:Y:S01]  /*c2740*/  IADD3 R40, P6, PT, R65, R42, RZ ;  /* 0x0000002a41287210 */ /* 0x000fe20007fde0ff */
[----:B------:R-:W-:-:S04]  /*c2750*/  IMAD.WIDE.U32 R54, R63, R37, RZ ;  /* 0x000000253f367225 */ /* 0x000fc800078e00ff */
        /* <DEDUP_REMOVED lines=11> */
[-C--:B------:R-:W-:Y:S02]  /*c2810*/  IMAD R65, R66, R79.reuse, R52 ;  /* 0x0000004f42417224 */ /* 0x080fe400078e0234 */
[----:B------:R-:W-:-:S04]  /*c2820*/  IMAD.WIDE.U32 R60, R63, R79, RZ ;  /* 0x0000004f3f3c7225 */ /* 0x000fc800078e00ff */
[----:B------:R-:W-:Y:S02]  /*c2830*/  IMAD.MOV.U32 R56, RZ, RZ, R53 ;  /* 0x000000ffff387224 */ /* 0x000fe400078e0035 */
[----:B------:R-:W-:Y:S02]  /*c2840*/  IMAD.IADD R60, R43, 0x1, R65 ;  /* 0x000000012b3c7824 */ /* 0x000fe400078e0241 */
[----:B------:R-:W-:-:S04]  /*c2850*/  IMAD.WIDE.U32 R54, P6, R63, R80, R54 ;  /* 0x000000503f367225 */ /* 0x000fc800078c0036 */
[----:B------:R-:W-:Y:S01]  /*c2860*/  IMAD.X R65, RZ, RZ, RZ, P3 ;  /* 0x000000ffff417224 */ /* 0x000fe200018e06ff */
[----:B------:R-:W-:Y:S01]  /*c2870*/  IADD3 R43, P3, PT, R68, R42, RZ ;  /* 0x0000002a442b7210 */ /* 0x000fe20007f7e0ff */
[----:B------:R-:W-:-:S04]  /*c2880*/  IMAD.WIDE.U32.X R56, R66, R72, R56, P4 ;  /* 0x0000004842387225 */ /* 0x000fc800020e0438 */
[----:B------:R-:W-:Y:S01]  /*c2890*/  IMAD.X R53, RZ, RZ, RZ, P6 ;  /* 0x000000ffff357224 */ /* 0x000fe200030e06ff */
[----:B------:R-:W-:Y:S01]  /*c28a0*/  IADD3 RZ, P6, PT, R61, R54, RZ ;  /* 0x000000363dff7210 */ /* 0x000fe20007fde0ff */
[----:B------:R-:W-:Y:S01]  /*c28b0*/  IMAD.X R61, R60, 0x1, R58, P3 ;  /* 0x000000013c3d7824 */ /* 0x000fe200018e063a */
[----:B------:R-:W-:Y:S01]  /*c28c0*/  IADD3 R62, P2, P4, R43, R56, R62 ;  /* 0x000000382b3e7210 */ /* 0x000fe20007c5e03e */
[----:B------:R-:W-:Y:S01]  /*c28d0*/  IMAD.MOV.U32 R64, RZ, RZ, R59 ;  /* 0x000000ffff407224 */ /* 0x000fe200078e003b */
[----:B------:R-:W-:Y:S01]  /*c28e0*/  ISETP.GE.U32.AND P3, PT, R68, R38, PT ;  /* 0x000000264400720c */ /* 0x000fe20003f66070 */
[----:B------:R-:W-:Y:S01]  /*c28f0*/  IMAD.MOV.U32 R52, RZ, RZ, R55 ;  /* 0x000000ffff347224 */ /* 0x000fe200078e0037 */
[----:B------:R-:W-:Y:S01]  /*c2900*/  IADD3.X R38, PT, PT, R61, R57, RZ, P2, P4 ;  /* 0x000000393d267210 */ /* 0x000fe200017e84ff */
[----:B------:R-:W-:Y:S01]  /*c2910*/  IMAD.WIDE.U32 R56, R71, R78, RZ ;  /* 0x0000004e47387225 */ /* 0x000fe200078e00ff */
[----:B------:R-:W-:Y:S02]  /*c2920*/  ISETP.GE.U32.AND P4, PT, R43, R42, PT ;  /* 0x0000002a2b00720c */ /* 0x000fe40003f86070 */
[----:B------:R-:W-:Y:S01]  /*c2930*/  ISETP.GE.U32.AND.EX P3, PT, R58, R67, PT, P3 ;  /* 0x000000433a00720c */ /* 0x000fe20003f66130 */
[----:B------:R-:W-:Y:S01]  /*c2940*/  IMAD R42, R70, R78, RZ ;  /* 0x0000004e462a7224 */ /* 0x000fe200078e02ff */
[----:B------:R-:W-:Y:S01]  /*c2950*/  ISETP.GE.U32.AND P2, PT, R62, R43, PT ;  /* 0x0000002b3e00720c */ /* 0x000fe20003f46070 */
[----:B------:R-:W-:Y:S01]  /*c2960*/  IMAD.WIDE.U32.X R64, R74, R69, R64, P5 ;  /* 0x000000454a407225 */ /* 0x000fe200028e0440 */
[----:B------:R-:W-:-:S02]  /*c2970*/  SEL R55, RZ, 0x1, P3 ;  /* 0x00000001ff377807 */ /* 0x000fc40001800000 */
[----:B------:R-:W-:Y:S01]  /*c2980*/  ISETP.GE.U32.AND.EX P4, PT, R61, R60, PT, P4 ;  /* 0x0000003c3d00720c */ /* 0x000fe20003f86140 */
[----:B------:R-:W-:Y:S01]  /*c2990*/  IMAD R59, R74, R71, R42 ;  /* 0x000000474a3b7224 */ /* 0x000fe200078e022a */
[----:B------:R-:W-:Y:S01]  /*c29a0*/  ISETP.GE.U32.AND.EX P2, PT, R38, R61, PT, P2 ;  /* 0x0000003d2600720c */ /* 0x000fe20003f46120 */
[----:B------:R-:W-:Y:S01]  /*c29b0*/  IMAD R60, R69, R63, RZ ;  /* 0x0000003f453c7224 */ /* 0x000fe200078e02ff */
[----:B------:R-:W-:Y:S01]  /*c29c0*/  IADD3 R58, P3, P5, R56, R64, R55 ;  /* 0x00000040383a7210 */ /* 0x000fe20007d7e037 */
[----:B------:R-:W-:Y:S01]  /*c29d0*/  IMAD.IADD R57, R57, 0x1, R59 ;  /* 0x0000000139397824 */ /* 0x000fe200078e023b */
[----:B------:R-:W-:Y:S01]  /*c29e0*/  SEL R68, RZ, 0x1, P4 ;  /* 0x00000001ff447807 */ /* 0x000fe20002000000 */
[----:B------:R-:W-:Y:S01]  /*c29f0*/  IMAD.WIDE.U32.X R52, R66, R80, R52, P6 ;  /* 0x0000005042347225 */ /* 0x000fe200030e0434 */
[----:B------:R-:W-:Y:S02]  /*c2a00*/  SEL R59, RZ, 0x1, P2 ;  /* 0x00000001ff3b7807 */ /* 0x000fe40001000000 */
[----:B------:R-:W-:Y:S01]  /*c2a10*/  IADD3.X R64, PT, PT, R57, R65, RZ, P3, P5 ;  /* 0x0000004139407210 */ /* 0x000fe20001fea4ff */
[----:B------:R-:W-:Y:S01]  /*c2a20*/  IMAD.WIDE.U32 R54, R77, R63, RZ ;  /* 0x0000003f4d367225 */ /* 0x000fe200078e00ff */
[----:B------:R-:W-:-:S03]  /*c2a30*/  IADD3 R68, P2, P3, R59, R52, R68 ;  /* 0x000000343b447210 */ /* 0x000fc60007b5e044 */
[-C--:B------:R-:W-:Y:S01]  /*c2a40*/  IMAD R61, R66, R77.reuse, R60 ;  /* 0x0000004d423d7224 */ /* 0x080fe200078e023c */
[----:B------:R-:W-:Y:S01]  /*c2a50*/  IADD3 R59, P5, PT, R58, R54, RZ ;  /* 0x000000363a3b7210 */ /* 0x000fe20007fbe0ff */
[----:B------:R-:W-:Y:S01]  /*c2a60*/  IMAD.WIDE.U32 R42, R66, R77, RZ ;  /* 0x0000004d422a7225 */ /* 0x000fe200078e00ff */
[----:B------:R-:W-:Y:S02]  /*c2a70*/  IADD3.X R67, PT, PT, RZ, R53, RZ, P2, P3 ;  /* 0x00000035ff437210 */ /* 0x000fe400017e64ff */
[----:B------:R-:W-:Y:S01]  /*c2a80*/  IADD3 R68, P6, PT, R59, R68, RZ ;  /* 0x000000443b447210 */ /* 0x000fe20007fde0ff */
[----:B------:R-:W-:Y:S01]  /*c2a90*/  IMAD.IADD R55, R55, 0x1, R61 ;  /* 0x0000000137377824 */ /* 0x000fe200078e023d */
[----:B------:R-:W-:Y:S01]  /*c2aa0*/  ISETP.GE.U32.AND P2, PT, R59, R54, PT ;  /* 0x000000363b00720c */ /* 0x000fe20003f46070 */
[----:B------:R-:W-:Y:S01]  /*c2ab0*/  IMAD.WIDE.U32 R52, R63, R77, RZ ;  /* 0x0000004d3f347225 */ /* 0x000fe200078e00ff */
[----:B------:R-:W-:-:S03]  /*c2ac0*/  ISETP.GE.U32.AND P3, PT, R68, R59, PT ;  /* 0x0000003b4400720c */ /* 0x000fc60003f66070 */
[----:B------:R-:W-:Y:S02]  /*c2ad0*/  IMAD.X R52, R55, 0x1, R64, P5 ;  /* 0x0000000137347824 */ /* 0x000fe400028e0640 */
[----:B------:R-:W-:-:S03]  /*c2ae0*/  IMAD.WIDE.U32 R42, P4, R63, R69, R42 ;  /* 0x000000453f2a7225 */ /* 0x000fc6000788002a */
[C---:B------:R-:W-:Y:S01]  /*c2af0*/  ISETP.GE.U32.AND.EX P2, PT, R52.reuse, R55, PT, P2 ;  /* 0x000000373400720c */ /* 0x040fe20003f46120 */
[----:B------:R-:W-:Y:S02]  /*c2b00*/  IMAD.X R67, R52, 0x1, R67, P6 ;  /* 0x0000000134437824 */ /* 0x000fe400030e0643 */
[----:B------:R-:W-:Y:S01]  /*c2b10*/  IMAD.X R87, RZ, RZ, RZ, P4 ;  /* 0x000000ffff577224 */ /* 0x000fe200020e06ff */
[----:B------:R-:W-:Y:S01]  /*c2b20*/  IADD3 RZ, P4, PT, R53, R42, RZ ;  /* 0x0000002a35ff7210 */ /* 0x000fe20007f9e0ff */
[----:B------:R-:W-:Y:S01]  /*c2b30*/  IMAD.MOV.U32 R86, RZ, RZ, R43 ;  /* 0x000000ffff567224 */ /* 0x000fe200078e002b */
[----:B------:R-:W-:Y:S01]  /*c2b40*/  ISETP.GE.U32.AND.EX P3, PT, R67, R52, PT, P3 ;  /* 0x000000344300720c */ /* 0x000fe20003f66130 */
[----:B------:R-:W-:Y:S01]  /*c2b50*/  IMAD.WIDE.U32 R42, R74, R71, RZ ;  /* 0x000000474a2a7225 */ /* 0x000fe200078e00ff */
[----:B------:R-:W-:Y:S02]  /*c2b60*/  SEL R52, RZ, 0x1, P2 ;  /* 0x00000001ff347807 */ /* 0x000fe40001000000 */
[----:B------:R-:W-:Y:S01]  /*c2b70*/  SEL R85, RZ, 0x1, P3 ;  /* 0x00000001ff557807 */ /* 0x000fe20001800000 */
[----:B------:R-:W-:-:S04]  /*c2b80*/  IMAD.WIDE.U32.X R86, R66, R69, R86, P4 ;  /* 0x0000004542567225 */ /* 0x000fc800020e0456 */
[----:B------:R-:W-:Y:S01]  /*c2b90*/  IMAD.WIDE.U32 R42, P2, R78, R70, R42 ;  /* 0x000000464e2a7225 */ /* 0x000fe2000784002a */
[----:B------:R-:W-:-:S03]  /*c2ba0*/  IADD3 R85, P4, P6, R85, R86, R52 ;  /* 0x0000005655557210 */ /* 0x000fc60007e9e034 */
[----:B------:R-:W-:Y:S01]  /*c2bb0*/  IMAD.WIDE.U32 R52, R78, R71, RZ ;  /* 0x000000474e347225 */ /* 0x000fe200078e00ff */
[----:B------:R-:W-:-:S03]  /*c2bc0*/  IADD3.X R86, PT, PT, RZ, R87, RZ, P4, P6 ;  /* 0x00000057ff567210 */ /* 0x000fc600027ec4ff */
[----:B------:R-:W-:Y:S01]  /*c2bd0*/  IMAD.WIDE.U32 R60, R66, R71, RZ ;  /* 0x00000047423c7225 */ /* 0x000fe200078e00ff */
[----:B------:R-:W-:-:S03]  /*c2be0*/  IADD3 RZ, P4, PT, R53, R42, RZ ;  /* 0x0000002a35ff7210 */ /* 0x000fc60007f9e0ff */
[----:B------:R-:W-:Y:S01]  /*c2bf0*/  IMAD.X R59, RZ, RZ, RZ, P2 ;  /* 0x000000ffff3b7224 */ /* 0x000fe200010e06ff */
[----:B------:R-:W-:Y:S01]  /*c2c00*/  ISETP.GE.U32.AND P2, PT, R58, R56, PT ;  /* 0x000000383a00720c */ /* 0x000fe20003f46070 */
[----:B------:R-:W-:Y:S02]  /*c2c10*/  IMAD.MOV.U32 R58, RZ, RZ, R43 ;  /* 0x000000ffff3a7224 */ /* 0x000fe400078e002b */
[----:B------:R-:W-:Y:S01]  /*c2c20*/  IMAD R52, R70, R63, RZ ;  /* 0x0000003f46347224 */ /* 0x000fe200078e02ff */
[----:B------:R-:W-:Y:S01]  /*c2c30*/  ISETP.GE.U32.AND.EX P2, PT, R64, R57, PT, P2 ;  /* 0x000000394000720c */ /* 0x000fe20003f46120 */
[----:B------:R-:W-:-:S03]  /*c2c40*/  IMAD.WIDE.U32 R54, R63, R71, RZ ;  /* 0x000000473f367225 */ /* 0x000fc600078e00ff */
[----:B------:R-:W-:Y:S01]  /*c2c50*/  SEL R65, RZ, 0x1, P2 ;  /* 0x00000001ff417807 */ /* 0x000fe20001000000 */
[----:B------:R-:W-:-:S04]  /*c2c60*/  IMAD.WIDE.U32 R60, P3, R63, R70, R60 ;  /* 0x000000463f3c7225 */ /* 0x000fc8000786003c */
[----:B------:R-:W-:Y:S01]  /*c2c70*/  IMAD.WIDE.U32 R42, R71, R63, RZ ;  /* 0x0000003f472a7225 */ /* 0x000fe200078e00ff */
[----:B------:R-:W-:-:S03]  /*c2c80*/  IADD3 RZ, P5, PT, R55, R60, RZ ;  /* 0x0000003c37ff7210 */ /* 0x000fc60007fbe0ff */
[----:B------:R-:W-:Y:S02]  /*c2c90*/  IMAD R57, R66, R71, R52 ;  /* 0x0000004742397224 */ /* 0x000fe400078e0234 */
[----:B------:R-:W-:-:S04]  /*c2ca0*/  IMAD.WIDE.U32.X R58, R74, R70, R58, P4 ;  /* 0x000000464a3a7225 */ /* 0x000fc800020e043a */
[----:B------:R-:W-:Y:S01]  /*c2cb0*/  IMAD R56, R72, R83, RZ ;  /* 0x0000005348387224 */ /* 0x000fe200078e02ff */
[----:B------:R-:W-:Y:S01]  /*c2cc0*/  IADD3 R65, P4, P6, R42, R58, R65 ;  /* 0x0000003a2a417210 */ /* 0x000fe20007e9e041 */
[----:B------:R-:W-:-:S04]  /*c2cd0*/  IMAD.WIDE.U32 R54, R82, R37, RZ ;  /* 0x0000002552367225 */ /* 0x000fc800078e00ff */
[----:B------:R-:W-:Y:S02]  /*c2ce0*/  IMAD.IADD R64, R43, 0x1, R57 ;  /* 0x000000012b407824 */ /* 0x000fe400078e0239 */
        /* <DEDUP_REMOVED lines=8> */
[----:B------:R-:W-:Y:S01]  /*c2d70*/  IMAD.X R59, RZ, RZ, RZ, P2 ;  /* 0x000000ffff3b7224 */ /* 0x000fe200010e06ff */
[----:B------:R-:W-:Y:S01]  /*c2d80*/  ISETP.GE.U32.AND P2, PT, R43, R52, PT ;  /* 0x000000342b00720c */ /* 0x000fe20003f46070 */
[----:B------:R-:W-:Y:S02]  /*c2d90*/  IMAD.X R38, R63, 0x1, R38, P4 ;  /* 0x000000013f267824 */ /* 0x000fe400020e0626 */
[-C--:B------:R-:W-:Y:S02]  /*c2da0*/  IMAD R54, R80, R83.reuse, RZ ;  /* 0x0000005350367224 */ /* 0x080fe400078e02ff */
[----:B------:R-:W-:Y:S01]  /*c2db0*/  IMAD.WIDE.U32 R56, R79, R83, RZ ;  /* 0x000000534f387225 */ /* 0x000fe200078e00ff */
[----:B------:R-:W-:-:S03]  /*c2dc0*/  ISETP.GE.U32.AND.EX P2, PT, R38, R63, PT, P2 ;  /* 0x0000003f2600720c */ /* 0x000fc60003f46120 */
[-C--:B------:R-:W-:Y:S01]  /*c2dd0*/  IMAD R73, R82, R79.reuse, R54 ;  /* 0x0000004f52497224 */ /* 0x080fe200078e0236 */
[----:B------:R-:W-:Y:S01]  /*c2de0*/  SEL R54, RZ, 0x1, P2 ;  /* 0x00000001ff367807 */ /* 0x000fe20001000000 */
[----:B------:R-:W-:Y:S02]  /*c2df0*/  IMAD.MOV.U32 R58, RZ, RZ, R55 ;  /* 0x000000ffff3a7224 */ /* 0x000fe400078e0037 */
[----:B------:R-:W-:-:S04]  /*c2e00*/  IMAD.WIDE.U32 R62, R83, R79, RZ ;  /* 0x0000004f533e7225 */ /* 0x000fc800078e00ff */
[----:B------:R-:W-:-:S04]  /*c2e10*/  IMAD.WIDE.U32 R52, R82, R79, RZ ;  /* 0x0000004f52347225 */ /* 0x000fc800078e00ff */
[----:B------:R-:W-:Y:S01]  /*c2e20*/  IMAD.IADD R62, R57, 0x1, R73 ;  /* 0x00000001393e7824 */ /* 0x000fe200078e0249 */
[----:B------:R-:W-:Y:S01]  /*c2e30*/  IADD3 R73, P2, PT, R68, R56, RZ ;  /* 0x0000003844497210 */ /* 0x000fe20007f5e0ff */
[----:B------:R-:W-:-:S04]  /*c2e40*/  IMAD.WIDE.U32.X R58, R82, R72, R58, P6 ;  /* 0x00000048523a7225 */ /* 0x000fc800030e043a */
[----:B------:R-:W-:-:S04]  /*c2e50*/  IMAD.WIDE.U32 R52, P4, R83, R80, R52 ;  /* 0x0000005053347225 */ /* 0x000fc80007880034 */
[----:B------:R-:W-:Y:S01]  /*c2e60*/  IMAD.X R55, RZ, RZ, RZ, P3 ;  /* 0x000000ffff377224 */ /* 0x000fe200018e06ff */
[----:B------:R-:W-:Y:S01]  /*c2e70*/  IADD3 RZ, P6, PT, R63, R52, RZ ;  /* 0x000000343fff7210 */ /* 0x000fe20007fde0ff */
[----:B------:R-:W-:Y:S01]  /*c2e80*/  IMAD.X R67, R62, 0x1, R67, P2 ;  /* 0x000000013e437824 */ /* 0x000fe200010e0643 */
[C---:B------:R-:W-:Y:S01]  /*c2e90*/  IADD3 R68, P2, P3, R73.reuse, R58, R54 ;  /* 0x0000003a49447210 */ /* 0x040fe20007b5e036 */
[----:B------:R-:W-:Y:S01]  /*c2ea0*/  IMAD.X R57, RZ, RZ, RZ, P4 ;  /* 0x000000ffff397224 */ /* 0x000fe200020e06ff */
[----:B------:R-:W-:Y:S01]  /*c2eb0*/  ISETP.GE.U32.AND P4, PT, R73, R56, PT ;  /* 0x000000384900720c */ /* 0x000fe20003f86070 */
[----:B------:R-:W-:Y:S01]  /*c2ec0*/  IMAD.MOV.U32 R56, RZ, RZ, R53 ;  /* 0x000000ffff387224 */ /* 0x000fe200078e0035 */
[----:B------:R-:W-:Y:S01]  /*c2ed0*/  IADD3.X R87, PT, PT, R67, R59, RZ, P2, P3 ;  /* 0x0000003b43577210 */ /* 0x000fe200017e64ff */
[----:B------:R-:W-:Y:S01]  /*c2ee0*/  IMAD.MOV.U32 R54, RZ, RZ, R61 ;  /* 0x000000ffff367224 */ /* 0x000fe200078e003d */
[----:B------:R-:W-:Y:S01]  /*c2ef0*/  ISETP.GE.U32.AND P3, PT, R68, R73, PT ;  /* 0x000000494400720c */ /* 0x000fe20003f66070 */
[----:B------:R-:W-:Y:S01]  /*c2f00*/  IMAD.WIDE.U32.X R56, R82, R80, R56, P6 ;  /* 0x0000005052387225 */ /* 0x000fe200030e0438 */
[----:B------:R-:W-:-:S02]  /*c2f10*/  IADD3 R85, P2, PT, R65, R85, RZ ;  /* 0x0000005541557210 */ /* 0x000fc40007f5e0ff */
[----:B------:R-:W-:Y:S01]  /*c2f20*/  ISETP.GE.U32.AND.EX P4, PT, R67, R62, PT, P4 ;  /* 0x0000003e4300720c */ /* 0x000fe20003f86140 */
[----:B------:R-:W-:Y:S01]  /*c2f30*/  IMAD.WIDE.U32.X R54, R66, R70, R54, P5 ;  /* 0x0000004642367225 */ /* 0x000fe200028e0436 */
[----:B------:R-:W-:Y:S02]  /*c2f40*/  ISETP.GE.U32.AND.EX P3, PT, R87, R67, PT, P3 ;  /* 0x000000435700720c */ /* 0x000fe40003f66130 */
[----:B------:R-:W-:Y:S01]  /*c2f50*/  SEL R84, RZ, 0x1, P4 ;  /* 0x00000001ff547807 */ /* 0x000fe20002000000 */
[----:B------:R-:W-:Y:S01]  /*c2f60*/  IMAD.X R86, R60, 0x1, R86, P2 ;  /* 0x000000013c567824 */ /* 0x000fe200010e0656 */
[----:B------:R-:W-:Y:S01]  /*c2f70*/  ISETP.GE.U32.AND P2, PT, R65, R42, PT ;  /* 0x0000002a4100720c */ /* 0x000fe20003f46070 */
[----:B------:R-:W-:Y:S01]  /*c2f80*/  IMAD.WIDE.U32 R62, R82, R71, RZ ;  /* 0x00000047523e7225 */ /* 0x000fe200078e00ff */
[----:B------:R-:W-:Y:S02]  /*c2f90*/  ISETP.GE.U32.AND P4, PT, R85, R65, PT ;  /* 0x000000415500720c */ /* 0x000fe40003f86070 */
[----:B------:R-:W-:-:S02]  /*c2fa0*/  SEL R53, RZ, 0x1, P3 ;  /* 0x00000001ff357807 */ /* 0x000fc40001800000 */
[----:B------:R-:W-:Y:S01]  /*c2fb0*/  ISETP.GE.U32.AND.EX P2, PT, R60, R64, PT, P2 ;  /* 0x000000403c00720c */ /* 0x000fe20003f46120 */
[-C--:B------:R-:W-:Y:S01]  /*c2fc0*/  IMAD.WIDE.U32 R64, R82, R77.reuse, RZ ;  /* 0x0000004d52407225 */ /* 0x080fe200078e00ff */
[----:B------:R-:W-:Y:S02]  /*c2fd0*/  ISETP.GE.U32.AND.EX P4, PT, R86, R60, PT, P4 ;  /* 0x0000003c5600720c */ /* 0x000fe40003f86140 */
[----:B------:R-:W-:Y:S01]  /*c2fe0*/  IADD3 R84, P3, P6, R53, R56, R84 ;  /* 0x0000003835547210 */ /* 0x000fe20007e7e054 */
[----:B------:R-:W-:Y:S01]  /*c2ff0*/  IMAD.WIDE.U32 R52, R83, R77, RZ ;  /* 0x0000004d53347225 */ /* 0x000fe200078e00ff */
[----:B------:R-:W-:Y:S02]  /*c3000*/  SEL R42, RZ, 0x1, P2 ;  /* 0x00000001ff2a7807 */ /* 0x000fe40001000000 */
[----:B------:R-:W-:Y:S01]  /*c3010*/  SEL R59, RZ, 0x1, P4 ;  /* 0x00000001ff3b7807 */ /* 0x000fe20002000000 */
[----:B------:R-:W-:Y:S01]  /*c3020*/  IMAD R52, R69, R83, RZ ;  /* 0x0000005345347224 */ /* 0x000fe200078e02ff */
[----:B------:R-:W-:Y:S01]  /*c3030*/  IADD3.X R76, PT, PT, RZ, R57, RZ, P3, P6 ;  /* 0x00000039ff4c7210 */ /* 0x000fe20001fec4ff */
[----:B------:R-:W-:Y:S01]  /*c3040*/  IMAD.WIDE.U32 R60, R77, R83, RZ ;  /* 0x000000534d3c7225 */ /* 0x000fe200078e00ff */
[----:B------:R-:W-:-:S03]  /*c3050*/  IADD3 R42, P4, P5, R59, R54, R42 ;  /* 0x000000363b2a7210 */ /* 0x000fc60007d9e02a */
[----:B------:R-:W-:Y:S01]  /*c3060*/  IMAD.WIDE.U32 R64, P2, R83, R69, R64 ;  /* 0x0000004553407225 */ /* 0x000fe20007840040 */
[----:B------:R-:W-:Y:S02]  /*c3070*/  IADD3.X R73, PT, PT, RZ, R55, RZ, P4, P5 ;  /* 0x00000037ff497210 */ /* 0x000fe400027ea4ff */
[----:B------:R-:W-:Y:S01]  /*c3080*/  IADD3 R85, P6, PT, R85, R60, RZ ;  /* 0x0000003c55557210 */ /* 0x000fe20007fde0ff */
[----:B------:R-:W-:Y:S01]  /*c3090*/  IMAD R81, R82, R77, R52 ;  /* 0x0000004d52517224 */ /* 0x000fe200078e0234 */
[----:B------:R-:W-:Y:S01]  /*c30a0*/  IADD3 RZ, P3, PT, R53, R64, RZ ;  /* 0x0000004035ff7210 */ /* 0x000fe20007f7e0ff */
[----:B------:R-:W-:Y:S02]  /*c30b0*/  IMAD R52, R72, R41, RZ ;  /* 0x0000002948347224 */ /* 0x000fe400078e02ff */
[----:B------:R-:W-:-:S04]  /*c30c0*/  IMAD.WIDE.U32 R56, R83, R71, RZ ;  /* 0x0000004753387225 */ /* 0x000fc800078e00ff */
[----:B------:R-:W-:Y:S02]  /*c30d0*/  IMAD.IADD R81, R61, 0x1, R81 ;  /* 0x000000013d517824 */ /* 0x000fe400078e0251 */
[----:B------:R-:W-:-:S04]  /*c30e0*/  IMAD.WIDE.U32 R62, P4, R83, R70, R62 ;  /* 0x00000046533e7225 */ /* 0x000fc8000788003e */
[----:B------:R-:W-:Y:S02]  /*c30f0*/  IMAD R59, R75, R37, R52 ;  /* 0x000000254b3b7224 */ /* 0x000fe400078e0234 */
[----:B------:R-:W-:-:S04]  /*c3100*/  IMAD.WIDE.U32 R54, R37, R41, RZ ;  /* 0x0000002925367225 */ /* 0x000fc800078e00ff */
[----:B------:R-:W-:Y:S01]  /*c3110*/  IMAD.WIDE.U32 R52, R75, R37, RZ ;  /* 0x000000254b347225 */ /* 0x000fe200078e00ff */
[----:B------:R-:W-:-:S03]  /*c3120*/  IADD3 R68, P5, PT, R68, R54, RZ ;  /* 0x0000003644447210 */ /* 0x000fc60007fbe0ff */
[----:B------:R-:W-:Y:S01]  /*c3130*/  IMAD.X R86, R81, 0x1, R86, P6 ;  /* 0x0000000151567824 */ /* 0x000fe200030e0656 */
[----:B------:R-:W-:Y:S01]  /*c3140*/  IADD3 RZ, P6, PT, R57, R62, RZ ;  /* 0x0000003e39ff7210 */ /* 0x000fe20007fde0ff */
[----:B------:R-:W-:Y:S02]  /*c3150*/  IMAD.IADD R62, R55, 0x1, R59 ;  /* 0x00000001373e7824 */ /* 0x000fe400078e023b */
[----:B------:R-:W-:Y:S02]  /*c3160*/  IMAD.X R57, RZ, RZ, RZ, P4 ;  /* 0x000000ffff397224 */ /* 0x000fe400020e06ff */
[----:B------:R-:W-:-:S04]  /*c3170*/  IMAD.WIDE.U32 R52, P4, R41, R72, R52 ;  /* 0x0000004829347225 */ /* 0x000fc80007880034 */
[----:B------:R-:W-:-:S04]  /*c3180*/  IMAD.WIDE.U32 R58, R41, R37, RZ ;  /* 0x00000025293a7225 */ /* 0x000fc800078e00ff */
[----:B------:R-:W-:Y:S01]  /*c3190*/  IMAD.X R55, RZ, RZ, RZ, P2 ;  /* 0x000000ffff377224 */ /* 0x000fe200010e06ff */
[----:B------:R-:W-:Y:S01]  /*c31a0*/  ISETP.GE.U32.AND P2, PT, R68, R54, PT ;  /* 0x000000364400720c */ /* 0x000fe20003f46070 */
[----:B------:R-:W-:Y:S01]  /*c31b0*/  IMAD.X R87, R62, 0x1, R87, P5 ;  /* 0x000000013e577824 */ /* 0x000fe200028e0657 */
[----:B------:R-:W-:Y:S01]  /*c31c0*/  IADD3 RZ, P5, PT, R59, R52, RZ ;  /* 0x000000343bff7210 */ /* 0x000fe20007fbe0ff */
[----:B------:R-:W-:Y:S02]  /*c31d0*/  IMAD.MOV.U32 R54, RZ, RZ, R65 ;  /* 0x000000ffff367224 */ /* 0x000fe400078e0041 */
[----:B------:R-:W-:Y:S01]  /*c31e0*/  IMAD.WIDE.U32 R58, R75, R79, RZ ;  /* 0x0000004f4b3a7225 */ /* 0x000fe200078e00ff */
[----:B------:R-:W-:-:S03]  /*c31f0*/  ISETP.GE.U32.AND.EX P2, PT, R87, R62, PT, P2 ;  /* 0x0000003e5700720c */ /* 0x000fc60003f46120 */
[----:B------:R-:W-:Y:S01]  /*c3200*/  IMAD.MOV.U32 R56, RZ, RZ, R63 ;  /* 0x000000ffff387224 */ /* 0x000fe200078e003f */
[----:B------:R-:W-:Y:S01]  /*c3210*/  SEL R52, RZ, 0x1, P2 ;  /* 0x00000001ff347807 */ /* 0x000fe20001000000 */
[----:B------:R-:W-:Y:S01]  /*c3220*/  IMAD.WIDE.U32.X R54, R82, R69, R54, P3 ;  /* 0x0000004552367225 */ /* 0x000fe200018e0436 */
[----:B------:R-:W-:-:S03]  /*c3230*/  ISETP.GE.U32.AND P3, PT, R85, R60, PT ;  /* 0x0000003c5500720c */ /* 0x000fc60003f66070 */
[----:B------:R-:W-:Y:S01]  /*c3240*/  IMAD.WIDE.U32.X R56, R82, R70, R56, P6 ;  /* 0x0000004652387225 */ /* 0x000fe200030e0438 */
[----:B------:R-:W-:-:S03]  /*c3250*/  ISETP.GE.U32.AND.EX P3, PT, R86, R81, PT, P3 ;  /* 0x000000515600720c */ /* 0x000fc60003f66130 */
[----:B------:R-:W-:-:S04]  /*c3260*/  IMAD.WIDE.U32 R60, R41, R79, RZ ;  /* 0x0000004f293c7225 */ /* 0x000fc800078e00ff */
[----:B------:R-:W-:-:S04]  /*c3270*/  IMAD.WIDE.U32 R58, P6, R41, R80, R58 ;  /* 0x00000050293a7225 */ /* 0x000fc800078c003a */
[----:B------:R-:W-:Y:S01]  /*c3280*/  IMAD.MOV.U32 R60, RZ, RZ, R53 ;  /* 0x000000ffff3c7224 */ /* 0x000fe200078e0035 */
[----:B------:R-:W-:Y:S01]  /*c3290*/  IADD3 RZ, P2, PT, R61, R58, RZ ;  /* 0x0000003a3dff7210 */ /* 0x000fe20007f5e0ff */
[----:B------:R-:W-:Y:S02]  /*c32a0*/  IMAD.X R61, RZ, RZ, RZ, P4 ;  /* 0x000000ffff3d7224 */ /* 0x000fe400020e06ff */
[----:B------:R-:W-:Y:S02]  /*c32b0*/  IMAD R58, R80, R41, RZ ;  /* 0x00000029503a7224 */ /* 0x000fe400078e02ff */
[----:B------:R-:W-:-:S04]  /*c32c0*/  IMAD.WIDE.U32 R62, R75, R77, RZ ;  /* 0x0000004d4b3e7225 */ /* 0x000fc800078e00ff */
[----:B------:R-:W-:Y:S02]  /*c32d0*/  IMAD.X R67, RZ, RZ, RZ, P6 ;  /* 0x000000ffff437224 */ /* 0x000fe400030e06ff */
[----:B------:R-:W-:Y:S02]  /*c32e0*/  IMAD.MOV.U32 R66, RZ, RZ, R59 ;  /* 0x000000ffff427224 */ /* 0x000fe400078e003b */
[----:B------:R-:W-:Y:S01]  /*c32f0*/  IMAD.WIDE.U32.X R60, R75, R72, R60, P5 ;  /* 0x000000484b3c7225 */ /* 0x000fe200028e043c */
[----:B------:R-:W-:-:S03]  /*c3300*/  IADD3 R84, P5, PT, R85, R84, RZ ;  /* 0x0000005455547210 */ /* 0x000fc60007fbe0ff */
[----:B------:R-:W-:Y:S02]  /*c3310*/  IMAD R53, R75, R79, R58 ;  /* 0x0000004f4b357224 */ /* 0x000fe400078e023a */
[----:B------:R-:W-:-:S04]  /*c3320*/  IMAD.WIDE.U32 R58, R79, R41, RZ ;  /* 0x000000294f3a7225 */ /* 0x000fc800078e00ff */
[----:B------:R-:W-:Y:S01]  /*c3330*/  IMAD.WIDE.U32.X R66, R75, R80, R66, P2 ;  /* 0x000000504b427225 */ /* 0x000fe200010e0442 */
[----:B------:R-:W-:-:S03]  /*c3340*/  ISETP.GE.U32.AND P2, PT, R84, R85, PT ;  /* 0x000000555400720c */ /* 0x000fc60003f46070 */
[----:B------:R-:W-:-:S04]  /*c3350*/  IMAD.WIDE.U32 R62, P4, R41, R69, R62 ;  /* 0x00000045293e7225 */ /* 0x000fc8000788003e */
[----:B------:R-:W-:Y:S01]  /*c3360*/  IMAD.WIDE.U32 R64, R41, R77, RZ ;  /* 0x0000004d29407225 */ /* 0x000fe200078e00ff */
[----:B------:R-:W-:-:S03]  /*c3370*/  SEL R64, RZ, 0x1, P3 ;  /* 0x00000001ff407807 */ /* 0x000fc60001800000 */
[----:B------:R-:W-:Y:S01]  /*c3380*/  IMAD.X R76, R86, 0x1, R76, P5 ;  /* 0x00000001564c7824 */ /* 0x000fe200028e064c */
[----:B------:R-:W-:Y:S01]  /*c3390*/  IADD3 RZ, P6, PT, R65, R62, RZ ;  /* 0x0000003e41ff7210 */ /* 0x000fe20007fde0ff */
[----:B------:R-:W-:Y:S01]  /*c33a0*/  IMAD.IADD R85, R59, 0x1, R53 ;  /* 0x000000013b557824 */ /* 0x000fe200078e0235 */
[----:B------:R-:W-:Y:S01]  /*c33b0*/  IADD3 R59, P5, PT, R84, R58, RZ ;  /* 0x0000003a543b7210 */ /* 0x000fe20007fbe0ff */
[----:B------:R-:W-:Y:S01]  /*c33c0*/  IMAD.X R53, RZ, RZ, RZ, P4 ;  /* 0x000000ffff357224 */ /* 0x000fe200020e06ff */
[----:B------:R-:W-:Y:S01]  /*c33d0*/  ISETP.GE.U32.AND.EX P2, PT, R76, R86, PT, P2 ;  /* 0x000000564c00720c */ /* 0x000fe20003f46120 */
[----:B------:R-:W-:Y:S02]  /*c33e0*/  IMAD R79, R70, R83, RZ ;  /* 0x00000053464f7224 */ /* 0x000fe400078e02ff */
[----:B------:R-:W-:Y:S01]  /*c33f0*/  IMAD.X R62, R85, 0x1, R76, P5 ;  /* 0x00000001553e7824 */ /* 0x000fe200028e064c */
[----:B------:R-:W-:Y:S01]  /*c3400*/  IADD3 R65, P5, P4, R59, R60, R52 ;  /* 0x0000003c3b417210 */ /* 0x000fe20007cbe034 */
[----:B------:R-:W-:-:S02]  /*c3410*/  IMAD.MOV.U32 R52, RZ, RZ, R63 ;  /* 0x000000ffff347224 */ /* 0x000fc400078e003f */
[----:B------:R-:W-:Y:S01]  /*c3420*/  IMAD R79, R82, R71, R79 ;  /* 0x00000047524f7224 */ /* 0x000fe200078e024f */
[C---:B------:R-:W-:Y:S01]  /*c3430*/  IADD3.X R63, PT, PT, R62.reuse, R61, RZ, P5, P4 ;  /* 0x0000003d3e3f7210 */ /* 0x040fe20002fe84ff */
[----:B------:R-:W-:Y:S01]  /*c3440*/  IMAD.WIDE.U32.X R52, R75, R69, R52, P6 ;  /* 0x000000454b347225 */ /* 0x000fe200030e0434 */
[----:B------:R-:W-:Y:S02]  /*c3450*/  ISETP.GE.U32.AND P4, PT, R59, R58, PT ;  /* 0x0000003a3b00720c */ /* 0x000fe40003f86070 */
[----:B------:R-:W-:Y:S01]  /*c3460*/  ISETP.GE.U32.AND P3, PT, R65, R59, PT ;  /* 0x0000003b4100720c */ /* 0x000fe20003f66070 */
[----:B------:R-:W-:Y:S01]  /*c3470*/  IMAD.WIDE.U32 R58, R71, R83, RZ ;  /* 0x00000053473a7225 */ /* 0x000fe200078e00ff */
[----:B------:R-:W-:Y:S02]  /*c3480*/  SEL R61, RZ, 0x1, P2 ;  /* 0x00000001ff3d7807 */ /* 0x000fe40001000000 */
[----:B------:R-:W-:Y:S01]  /*c3490*/  ISETP.GE.U32.AND.EX P2, PT, R62, R85, PT, P4 ;  /* 0x000000553e00720c */ /* 0x000fe20003f46140 */
[----:B------:R-:W-:Y:S01]  /*c34a0*/  IMAD R72, R72, R78, RZ ;  /* 0x0000004e48487224 */ /* 0x000fe200078e02ff */
[----:B------:R-:W-:Y:S01]  /*c34b0*/  ISETP.GE.U32.AND.EX P3, PT, R63, R62, PT, P3 ;  /* 0x0000003e3f00720c */ /* 0x000fe20003f66130 */
[----:B------:R-:W-:Y:S01]  /*c34c0*/  IMAD.IADD R79, R59, 0x1, R79 ;  /* 0x000000013b4f7824 */ /* 0x000fe200078e024f */
[----:B------:R-:W-:Y:S01]  /*c34d0*/  IADD3 R81, P6, PT, R42, R58, RZ ;  /* 0x0000003a2a517210 */ /* 0x000fe20007fde0ff */
[----:B------:R-:W-:Y:S01]  /*c34e0*/  IMAD R42, R69, R41, RZ ;  /* 0x00000029452a7224 */ /* 0x000fe200078e02ff */
[----:B------:R-:W-:Y:S01]  /*c34f0*/  IADD3 R64, P5, P4, R61, R54, R64 ;  /* 0x000000363d407210 */ /* 0x000fe20007cbe040 */
[----:B------:R-:W-:Y:S01]  /*c3500*/  IMAD R74, R74, R37, R72 ;  /* 0x000000254a4a7224 */ /* 0x000fe200078e0248 */
[----:B------:R-:W-:Y:S01]  /*c3510*/  SEL R54, RZ, 0x1, P2 ;  /* 0x00000001ff367807 */ /* 0x000fe20001000000 */
[----:B------:R-:W-:Y:S01]  /*c3520*/  IMAD.X R72, R79, 0x1, R73, P6 ;  /* 0x000000014f487824 */ /* 0x000fe200030e0649 */
[----:B------:R-:W-:Y:S01]  /*c3530*/  SEL R69, RZ, 0x1, P3 ;  /* 0x00000001ff457807 */ /* 0x000fe20001800000 */
[----:B------:R-:W-:Y:S01]  /*c3540*/  IMAD R83, R75, R77, R42 ;  /* 0x0000004d4b537224 */ /* 0x000fe200078e022a */
[----:B------:R-:W-:Y:S01]  /*c3550*/  ISETP.GE.U32.AND P2, PT, R81, R58, PT ;  /* 0x0000003a5100720c */ /* 0x000fe20003f46070 */
[----:B------:R-:W-:Y:S01]  /*c3560*/  IMAD.WIDE.U32 R58, R77, R41, RZ ;  /* 0x000000294d3a7225 */ /* 0x000fe200078e00ff */
[----:B------:R-:W-:-:S02]  /*c3570*/  IADD3.X R55, PT, PT, RZ, R55, RZ, P5, P4 ;  /* 0x00000037ff377210 */ /* 0x000fc40002fe84ff */
[----:B------:R-:W-:Y:S01]  /*c3580*/  IADD3 R69, P5, P3, R69, R66, R54 ;  /* 0x0000004245457210 */ /* 0x000fe20007bbe036 */
[----:B------:R-:W-:Y:S01]  /*c3590*/  IMAD.WIDE.U32 R60, R63, 0x3d1, RZ ;  /* 0x000003d13f3c7825 */ /* 0x000fe200078e00ff */
[----:B------:R-:W-:Y:S02]  /*c35a0*/  IADD3 R66, P6, PT, R81, R64, RZ ;  /* 0x0000004051427210 */ /* 0x000fe40007fde0ff */
[----:B------:R-:W-:Y:S01]  /*c35b0*/  ISETP.GE.U32.AND.EX P4, PT, R72, R79, PT, P2 ;  /* 0x0000004f4800720c */ /* 0x000fe20003f86120 */
[----:B------:R-:W-:Y:S01]  /*c35c0*/  IMAD.IADD R64, R59, 0x1, R83 ;  /* 0x000000013b407824 */ /* 0x000fe200078e0253 */
[----:B------:R-:W-:Y:S01]  /*c35d0*/  IADD3 R62, P2, PT, R66, R58, RZ ;  /* 0x0000003a423e7210 */ /* 0x000fe20007f5e0ff */
[----:B------:R-:W-:Y:S01]  /*c35e0*/  IMAD.X R73, R72, 0x1, R55, P6 ;  /* 0x0000000148497824 */ /* 0x000fe200030e0637 */
[----:B------:R-:W-:Y:S01]  /*c35f0*/  IADD3.X R42, PT, PT, RZ, R67, RZ, P5, P3 ;  /* 0x00000043ff2a7210 */ /* 0x000fe20002fe64ff */
[----:B------:R-:W-:Y:S01]  /*c3600*/  IMAD.WIDE.U32 R60, P3, R65, 0x1, R60 ;  /* 0x00000001413c7825 */ /* 0x000fe2000786003c */
[----:B------:R-:W-:-:S03]  /*c3610*/  ISETP.GE.U32.AND P5, PT, R66, R81, PT ;  /* 0x000000514200720c */ /* 0x000fc60003fa6070 */
[----:B------:R-:W-:Y:S01]  /*c3620*/  IMAD.WIDE.U32 R54, R65, 0x3d1, RZ ;  /* 0x000003d141367825 */ /* 0x000fe200078e00ff */
[----:B------:R-:W-:-:S03]  /*c3630*/  ISETP.GE.U32.AND.EX P5, PT, R73, R72, PT, P5 ;  /* 0x000000484900720c */ /* 0x000fc60003fa6150 */
[----:B------:R-:W-:Y:S01]  /*c3640*/  IMAD.X R65, R64, 0x1, R73, P2 ;  /* 0x0000000140417824 */ /* 0x000fe200010e0649 */
[C---:B------:R-:W-:Y:S01]  /*c3650*/  IADD3 R67, P2, PT, R62.reuse, R69, RZ ;  /* 0x000000453e437210 */ /* 0x040fe20007f5e0ff */
[----:B------:R-:W-:Y:S01]  /*c3660*/  IMAD.X R59, RZ, RZ, RZ, P3 ;  /* 0x000000ffff3b7224 */ /* 0x000fe200018e06ff */
[----:B------:R-:W-:Y:S02]  /*c3670*/  IADD3 R55, P6, PT, R55, R60, RZ ;  /* 0x0000003c37377210 */ /* 0x000fe40007fde0ff */
[----:B------:R-:W-:Y:S01]  /*c3680*/  ISETP.GE.U32.AND P3, PT, R67, R62, PT ;  /* 0x0000003e4300720c */ /* 0x000fe20003f66070 */
[C---:B------:R-:W-:Y:S01]  /*c3690*/  IMAD.X R42, R65.reuse, 0x1, R42, P2 ;  /* 0x00000001412a7824 */ /* 0x040fe200010e062a */
[----:B------:R-:W-:Y:S01]  /*c36a0*/  ISETP.GE.U32.AND P2, PT, R62, R58, PT ;  /* 0x0000003a3e00720c */ /* 0x000fe20003f46070 */
[----:B------:R-:W-:Y:S01]  /*c36b0*/  IMAD.WIDE.U32 R78, R78, R37, R54 ;  /* 0x000000254e4e7225 */ /* 0x000fe200078e0036 */
[----:B------:R-:W-:Y:S02]  /*c36c0*/  SEL R60, RZ, 0x1, P4 ;  /* 0x00000001ff3c7807 */ /* 0x000fe40002000000 */
[----:B------:R-:W-:Y:S01]  /*c36d0*/  ISETP.GE.U32.AND.EX P2, PT, R65, R64, PT, P2 ;  /* 0x000000404100720c */ /* 0x000fe20003f46120 */
[----:B------:R-:W-:Y:S01]  /*c36e0*/  IMAD.MOV.U32 R58, RZ, RZ, R61 ;  /* 0x000000ffff3a7224 */ /* 0x000fe200078e003d */
[----:B------:R-:W-:-:S02]  /*c36f0*/  SEL R37, RZ, 0x1, P5 ;  /* 0x00000001ff257807 */ /* 0x000fc40002800000 */
[----:B------:R-:W-:Y:S01]  /*c3700*/  ISETP.GE.U32.AND.EX P3, PT, R42, R65, PT, P3 ;  /* 0x000000412a00720c */ /* 0x000fe20003f66130 */
[----:B------:R-:W-:Y:S01]  /*c3710*/  IMAD.WIDE.U32.X R58, R63, 0x1, R58, P6 ;  /* 0x000000013f3a7825 */ /* 0x000fe200030e043a */
[----:B------:R-:W-:Y:S02]  /*c3720*/  SEL R66, RZ, 0x1, P2 ;  /* 0x00000001ff427807 */ /* 0x000fe40001000000 */
[----:B------:R-:W-:Y:S01]  /*c3730*/  IADD3 R65, P2, P5, R37, R56, R60 ;  /* 0x0000003825417210 */ /* 0x000fe20007d5e03c */
[----:B------:R-:W-:Y:S01]  /*c3740*/  IMAD.IADD R37, R79, 0x1, R74 ;  /* 0x000000014f257824 */ /* 0x000fe200078e024a */
[----:B------:R-:W-:Y:S01]  /*c3750*/  ISETP.GE.U32.AND P4, PT, R78, R54, PT ;  /* 0x000000364e00720c */ /* 0x000fe20003f86070 */
[----:B------:R-:W-:Y:S01]  /*c3760*/  IMAD.WIDE.U32 R60, R42, 0x3d1, RZ ;  /* 0x000003d12a3c7825 */ /* 0x000fe200078e00ff */
[----:B------:R-:W-:Y:S02]  /*c3770*/  SEL R63, RZ, 0x1, P3 ;  /* 0x00000001ff3f7807 */ /* 0x000fe40001800000 */
[----:B------:R-:W-:Y:S01]  /*c3780*/  IADD3.X R64, PT, PT, RZ, R57, RZ, P2, P5 ;  /* 0x00000039ff407210 */ /* 0x000fe200017ea4ff */
[----:B------:R-:W-:Y:S01]  /*c3790*/  IMAD.WIDE.U32 R56, R67, 0x3d1, RZ ;  /* 0x000003d143387825 */ /* 0x000fe200078e00ff */
[----:B------:R-:W-:-:S02]  /*c37a0*/  ISETP.GE.U32.AND.EX P4, PT, R37, R55, PT, P4 ;  /* 0x000000372500720c */ /* 0x000fc40003f86140 */
[----:B------:R-:W-:Y:S01]  /*c37b0*/  IADD3 R66, P2, P3, R63, R52, R66 ;  /* 0x000000343f427210 */ /* 0x000fe20007b5e042 */
[----:B------:R-:W-:-:S03]  /*c37c0*/  IMAD.WIDE.U32 R54, P6, R67, 0x1, R60 ;  /* 0x0000000143367825 */ /* 0x000fc600078c003c */
[----:B------:R-:W-:Y:S01]  /*c37d0*/  IADD3.X R73, PT, PT, RZ, R53, RZ, P2, P3 ;  /* 0x00000035ff497210 */ /* 0x000fe200017e64ff */
[----:B------:R-:W-:Y:S01]  /*c37e0*/  IMAD.WIDE.U32 R62, R75, R71, RZ ;  /* 0x000000474b3e7225 */ /* 0x000fe200078e00ff */
[----:B------:R-:W-:Y:S02]  /*c37f0*/  IADD3 R67, P3, PT, R40, R56, RZ ;  /* 0x0000003828437210 */ /* 0x000fe40007f7e0ff */
[----:B------:R-:W-:Y:S01]  /*c3800*/  IADD3 R69, P5, PT, R57, R54, RZ ;  /* 0x0000003639457210 */ /* 0x000fe20007fbe0ff */
[-C--:B------:R-:W-:Y:S01]  /*c3810*/  IMAD R52, R70, R41.reuse, RZ ;  /* 0x0000002946347224 */ /* 0x080fe200078e02ff */
[----:B------:R-:W-:Y:S01]  /*c3820*/  SEL R57, RZ, 0x1, P4 ;  /* 0x00000001ff397807 */ /* 0x000fe20002000000 */
[----:B------:R-:W-:-:S04]  /*c3830*/  IMAD.WIDE.U32 R60, R71, R41, RZ ;  /* 0x00000029473c7225 */ /* 0x000fc800078e00ff */
[----:B------:R-:W-:Y:S02]  /*c3840*/  IMAD R77, R75, R71, R52 ;  /* 0x000000474b4d7224 */ /* 0x000fe400078e0234 */
[----:B------:R-:W-:-:S04]  /*c3850*/  IMAD.WIDE.U32 R52, P2, R41, R70, R62 ;  /* 0x0000004629347225 */ /* 0x000fc8000784003e */
        /* <DEDUP_REMOVED lines=33> */
[----:B------:R-:W-:-:S02]  /*c3a70*/  IADD3 R41, P4, P6, R41, R56, R42 ;  /* 0x0000003829297210 */ /* 0x000fc40007e9e02a */
[----:B------:R-:W-:Y:S01]  /*c3a80*/  IADD3 R42, P5, PT, R43, R54, RZ ;  /* 0x000000362b2a7210 */ /* 0x000fe20007fbe0ff */
[----:B------:R-:W-:Y:S01]  /*c3a90*/  IMAD.X R43, RZ, RZ, RZ, P2 ;  /* 0x000000ffff2b7224 */ /* 0x000fe200010e06ff */
[----:B------:R-:W-:Y:S02]  /*c3aa0*/  IADD3 R52, P3, PT, R55, R52, RZ ;  /* 0x0000003437347210 */ /* 0x000fe40007f7e0ff */
[----:B------:R-:W-:Y:S02]  /*c3ab0*/  IADD3.X R56, PT, PT, RZ, R57, RZ, P4, P6 ;  /* 0x00000039ff387210 */ /* 0x000fe400027ec4ff */
[----:B------:R-:W-:Y:S01]  /*c3ac0*/  IADD3 R41, P4, PT, R42, R41, RZ ;  /* 0x000000292a297210 */ /* 0x000fe20007f9e0ff */
[----:B------:R-:W-:Y:S01]  /*c3ad0*/  IMAD.X R55, R52, 0x1, R38, P5 ;  /* 0x0000000134377824 */ /* 0x000fe200028e0626 */
[----:B------:R-:W-:Y:S02]  /*c3ae0*/  ISETP.GE.U32.AND P2, PT, R42, R54, PT ;  /* 0x000000362a00720c */ /* 0x000fe40003f46070 */
[----:B------:R-:W-:Y:S01]  /*c3af0*/  ISETP.GE.U32.AND P5, PT, R41, R42, PT ;  /* 0x0000002a2900720c */ /* 0x000fe20003fa6070 */
[C---:B------:R-:W-:Y:S01]  /*c3b00*/  IMAD.X R38, R55.reuse, 0x1, R56, P4 ;  /* 0x0000000137267824 */ /* 0x040fe200020e0638 */
[----:B------:R-:W-:Y:S01]  /*c3b10*/  ISETP.GE.U32.AND.EX P2, PT, R55, R52, PT, P2 ;  /* 0x000000343700720c */ /* 0x000fe20003f46120 */
[----:B------:R-:W-:-:S03]  /*c3b20*/  IMAD.WIDE.U32 R56, R63, 0x3d1, RZ ;  /* 0x000003d13f387825 */ /* 0x000fc600078e00ff */
[----:B------:R-:W-:Y:S01]  /*c3b30*/  SEL R58, RZ, 0x1, P2 ;  /* 0x00000001ff3a7807 */ /* 0x000fe20001000000 */
[----:B------:R-:W-:-:S04]  /*c3b40*/  IMAD.MOV.U32 R42, RZ, RZ, R53 ;  /* 0x000000ffff2a7224 */ /* 0x000fc800078e0035 */
        /* <DEDUP_REMOVED lines=10> */
[C---:B------:R-:W-:Y:S01]  /*c3bf0*/  ISETP.GE.U32.AND P2, PT, R57.reuse, R54, PT ;  /* 0x000000363900720c */ /* 0x040fe20003f46070 */
        /* <DEDUP_REMOVED lines=56> */
.L_x_654:
        /* <DEDUP_REMOVED lines=12> */
.L_x_655:
[----:B------:R-:W-:Y:S02]  /*c4040*/  IADD3 R42, P5, P6, R42, -R44, -R19 ;  /* 0x8000002c2a2a7210 */ /* 0x000fe40007ebe813 */
[-C--:B------:R-:W-:Y:S02]  /*c4050*/  IADD3 R53, P2, PT, R40, -R19.reuse, RZ ;  /* 0x8000001328357210 */ /* 0x080fe40007f5e0ff */
[----:B------:R-:W-:Y:S02]  /*c4060*/  IADD3 R41, P3, PT, R41, -R19, RZ ;  /* 0x8000001329297210 */ /* 0x000fe40007f7e0ff */
[----:B------:R-:W-:Y:S02]  /*c4070*/  IADD3 R52, P4, PT, R52, -R50, RZ ;  /* 0x8000003234347210 */ /* 0x000fe40007f9e0ff */
[----:B------:R-:W-:Y:S02]  /*c4080*/  IADD3.X R43, PT, PT, R43, ~R45, ~R36, P5, P6 ;  /* 0x8000002d2b2b7210 */ /* 0x000fe40002fecc24 */
[----:B------:R-:W-:Y:S01]  /*c4090*/  IADD3 R40, P5, PT, R53, -R48, RZ ;  /* 0x8000003035287210 */ /* 0x000fe20007fbe0ff */
[----:B------:R-:W-:Y:S01]  /*c40a0*/  IMAD.X R37, R37, 0x1, ~R51, P4 ;  /* 0x0000000125257824 */ /* 0x000fe200020e0e33 */
[----:B------:R-:W-:-:S02]  /*c40b0*/  IADD3 R41, P6, PT, R41, -R46, RZ ;  /* 0x8000002e29297210 */ /* 0x000fc40007fde0ff */
[--C-:B------:R-:W-:Y:S02]  /*c40c0*/  IADD3.X R39, PT, PT, ~R49, R39, ~R36.reuse, P5, P2 ;  /* 0x0000002731277210 */ /* 0x100fe40002fe4d24 */
[----:B------:R-:W-:-:S09]  /*c40d0*/  IADD3.X R38, PT, PT, ~R47, R38, ~R36, P6, P3 ;  /* 0x000000262f267210 */ /* 0x000fd200037e6d24 */
.L_x_656:
[----:B------:R-:W-:-:S04]  /*c40e0*/  IMAD.WIDE.U32 R54, R9, R16, RZ ;  /* 0x0000001009367225 */ /* 0x000fc800078e00ff */
[----:B------:R-:W-:-:S04]  /*c40f0*/  IMAD.WIDE.U32 R58, R16, R16, RZ ;  /* 0x00000010103a7225 */ /* 0x000fc800078e00ff */
[----:B------:R-:W-:-:S04]  /*c4100*/  IMAD.WIDE.U32 R54, P2, R16, R9, R54 ;  /* 0x0000000910367225 */ /* 0x000fc80007840036 */
[----:B------:R-:W-:Y:S01]  /*c4110*/  IMAD R53, R11, R16, RZ ;  /* 0x000000100b357224 */ /* 0x000fe200078e02ff */
[----:B------:R-:W-:Y:S01]  /*c4120*/  IADD3 RZ, P3, PT, R59, R54, RZ ;  /* 0x000000363bff7210 */ /* 0x000fe20007f7e0ff */
[----:B------:R-:W-:-:S04]  /*c4130*/  IMAD.WIDE.U32 R58, R10, R16, RZ ;  /* 0x000000100a3a7225 */ /* 0x000fc800078e00ff */
[CC--:B------:R-:W-:Y:S02]  /*c4140*/  IMAD R53, R9.reuse, R10.reuse, R53 ;  /* 0x0000000a09357224 */ /* 0x0c0fe400078e0235 */
[----:B------:R-:W-:Y:S02]  /*c4150*/  IMAD.X R69, RZ, RZ, RZ, P2 ;  /* 0x000000ffff457224 */ /* 0x000fe400010e06ff */
        /* <DEDUP_REMOVED lines=8> */
[----:B------:R-:W-:-:S04]  /*c41e0*/  IMAD.WIDE.U32 R62, R13, R12, RZ ;  /* 0x0000000c0d3e7225 */ /* 0x000fc800078e00ff */
[----:B------:R-:W-:-:S04]  /*c41f0*/  IMAD.WIDE.U32 R56, P2, R16, R11, R56 ;  /* 0x0000000b10387225 */ /* 0x000fc80007840038 */
[----:B------:R-:W-:Y:S01]  /*c4200*/  IMAD.WIDE.U32 R62, P3, R12, R13, R62 ;  /* 0x0000000d0c3e7225 */ /* 0x000fe2000786003e */
[----:B------:R-:W-:-:S03]  /*c4210*/  IADD3 RZ, P5, PT, R61, R56, RZ ;  /* 0x000000383dff7210 */ /* 0x000fc60007fbe0ff */
[----:B------:R-:W-:-:S04]  /*c4220*/  IMAD.WIDE.U32 R60, R12, R12, RZ ;  /* 0x0000000c0c3c7225 */ /* 0x000fc800078e00ff */
[----:B------:R-:W-:Y:S01]  /*c4230*/  IMAD.X R59, RZ, RZ, RZ, P2 ;  /* 0x000000ffff3b7224 */ /* 0x000fe200010e06ff */
[----:B------:R-:W-:Y:S01]  /*c4240*/  ISETP.GE.U32.AND P2, PT, R53, R64, PT ;  /* 0x000000403500720c */ /* 0x000fe20003f46070 */
[----:B------:R-:W-:Y:S01]  /*c4250*/  IMAD.X R68, R65, 0x1, R69, P4 ;  /* 0x0000000141447824 */ /* 0x000fe200020e0645 */
[----:B------:R-:W-:Y:S01]  /*c4260*/  IADD3 R81, P4, PT, R61, R62, RZ ;  /* 0x0000003e3d517210 */ /* 0x000fe20007f9e0ff */
[----:B------:R-:W-:Y:S02]  /*c4270*/  IMAD.MOV.U32 R58, RZ, RZ, R57 ;  /* 0x000000ffff3a7224 */ /* 0x000fe400078e0039 */
[----:B------:R-:W-:Y:S01]  /*c4280*/  IMAD.WIDE.U32 R66, R11, R10, RZ ;  /* 0x0000000a0b427225 */ /* 0x000fe200078e00ff */
[----:B------:R-:W-:-:S03]  /*c4290*/  ISETP.GE.U32.AND.EX P2, PT, R68, R65, PT, P2 ;  /* 0x000000414400720c */ /* 0x000fc60003f46120 */
[----:B------:R-:W-:Y:S01]  /*c42a0*/  IMAD.MOV.U32 R80, RZ, RZ, R60 ;  /* 0x000000ffff507224 */ /* 0x000fe200078e003c */
[----:B------:R-:W-:Y:S01]  /*c42b0*/  SEL R62, RZ, 0x1, P2 ;  /* 0x00000001ff3e7807 */ /* 0x000fe20001000000 */
[----:B------:R-:W-:-:S04]  /*c42c0*/  IMAD.WIDE.U32.X R58, R9, R11, R58, P5 ;  /* 0x0000000b093a7225 */ /* 0x000fc800028e043a */
[----:B------:R-:W-:Y:S01]  /*c42d0*/  IMAD.WIDE.U32 R60, R15, R14, RZ ;  /* 0x0000000e0f3c7225 */ /* 0x000fe200078e00ff */
[----:B------:R-:W-:Y:S02]  /*c42e0*/  SHF.L.W.U32.HI R75, R75, 0x1, R58 ;  /* 0x000000014b4b7819 */ /* 0x000fe40000010e3a */
[----:B------:R-:W-:Y:S01]  /*c42f0*/  SHF.L.W.U32.HI R76, R58, 0x1, R59 ;  /* 0x000000013a4c7819 */ /* 0x000fe20000010e3b */
        /* <DEDUP_REMOVED lines=46> */
[----:B------:R-:W-:Y:S01]  /*c45e0*/  IMAD.MOV.U32 R72, RZ, RZ, RZ ;  /* 0x000000ffff487224 */ /* 0x000fe200078e00ff */
[----:B------:R-:W-:Y:S01]  /*c45f0*/  CS2R R64, SRZ ;  /* 0x0000000000407805 */ /* 0x000fe2000001ff00 */
[----:B------:R-:W-:Y:S01]  /*c4600*/  IMAD.X R70, RZ, RZ, R70, P2 ;  /* 0x000000ffff467224 */ /* 0x000fe200010e0646 */
[----:B------:R-:W-:-:S04]  /*c4610*/  ISETP.NE.U32.AND P2, PT, R69, RZ, PT ;  /* 0x000000ff4500720c */ /* 0x000fc80003f45070 */
[----:B------:R-:W-:-:S04]  /*c4620*/  ISETP.NE.AND.EX P2, PT, R70, RZ, PT, P2 ;  /* 0x000000ff4600720c */ /* 0x000fc80003f45320 */
[----:B------:R-:W-:-:S04]  /*c4630*/  SEL R56, RZ, 0x1, P2 ;  /* 0x00000001ff387807 */ /* 0x000fc80001000000 */
[----:B------:R-:W-:-:S05]  /*c4640*/  IADD3 R73, P2, PT, R56, R73, RZ ;  /* 0x0000004938497210 */ /* 0x000fca0007f5e0ff */
[----:B------:R-:W-:-:S08]  /*c4650*/  IMAD.X R74, RZ, RZ, R74, P2 ;  /* 0x000000ffff4a7224 */ /* 0x000fd000010e064a */
.L_x_657:
        /* <DEDUP_REMOVED lines=46> */
.L_x_658:
[----:B------:R-:W-:-:S04]  /*c4940*/  IMAD.WIDE.U32 R62, R9, R14, RZ ;  /* 0x0000000e093e7225 */ /* 0x000fc800078e00ff */
[----:B------:R-:W-:-:S04]  /*c4950*/  IMAD.WIDE.U32 R60, R16, R14, RZ ;  /* 0x0000000e103c7225 */ /* 0x000fc800078e00ff */
        /* <DEDUP_REMOVED lines=13> */
[----:B------:R-:W-:Y:S01]  /*c4a30*/  IMAD.WIDE.U32 R58, R11, R12, RZ ;  /* 0x0000000c0b3a7225 */ /* 0x000fe200078e00ff */
[----:B------:R-:W-:Y:S02]  /*c4a40*/  SHF.L.U64.HI R64, R56, 0x1, R78 ;  /* 0x0000000138407819 */ /* 0x000fe4000001024e */
[----:B------:R-:W-:Y:S01]  /*c4a50*/  ISETP.GE.U32.AND P3, PT, R77, R62, PT ;  /* 0x0000003e4d00720c */ /* 0x000fe20003f66070 */
[----:B------:R-:W-:-:S02]  /*c4a60*/  IMAD.X R61, RZ, RZ, RZ, P2 ;  /* 0x000000ffff3d7224 */ /* 0x000fc400010e06ff */
[----:B------:R-:W-:Y:S02]  /*c4a70*/  IMAD.MOV.U32 R60, RZ, RZ, R63 ;  /* 0x000000ffff3c7224 */ /* 0x000fe400078e003f */
[----:B------:R-:W-:-:S04]  /*c4a80*/  IMAD.WIDE.U32 R66, R11, R14, RZ ;  /* 0x0000000e0b427225 */ /* 0x000fc800078e00ff */
[----:B------:R-:W-:-:S04]  /*c4a90*/  IMAD.WIDE.U32.X R56, R9, R15, R60, P5 ;  /* 0x0000000f09387225 */ /* 0x000fc800028e043c */
[----:B------:R-:W-:-:S04]  /*c4aa0*/  IMAD.WIDE.U32 R58, P5, R10, R13, R58 ;  /* 0x0000000d0a3a7225 */ /* 0x000fc800078a003a */
[----:B------:R-:W-:-:S04]  /*c4ab0*/  IMAD.WIDE.U32 R60, R10, R12, RZ ;  /* 0x0000000c0a3c7225 */ /* 0x000fc800078e00ff */
[----:B------:R-:W-:Y:S01]  /*c4ac0*/  IMAD.X R9, R64, 0x1, R83, P4 ;  /* 0x0000000140097824 */ /* 0x000fe200020e0653 */
[----:B------:R-:W-:Y:S01]  /*c4ad0*/  IADD3 RZ, P4, PT, R61, R58, RZ ;  /* 0x0000003a3dff7210 */ /* 0x000fe20007f9e0ff */
[----:B------:R-:W-:Y:S02]  /*c4ae0*/  IMAD.X R65, RZ, RZ, RZ, P5 ;  /* 0x000000ffff417224 */ /* 0x000fe400028e06ff */
[----:B------:R-:W-:Y:S01]  /*c4af0*/  IMAD.WIDE.U32 R62, R10, R14, RZ ;  /* 0x0000000e0a3e7225 */ /* 0x000fe200078e00ff */
[----:B------:R-:W-:Y:S02]  /*c4b00*/  ISETP.GE.U32.AND.EX P5, PT, R9, R64, PT, P3 ;  /* 0x000000400900720c */ /* 0x000fe40003fa6130 */
[----:B------:R-:W-:Y:S01]  /*c4b10*/  SHF.L.W.U32.HI R62, R56, 0x1, R57 ;  /* 0x00000001383e7819 */ /* 0x000fe20000010e39 */
[----:B------:R-:W-:Y:S02]  /*c4b20*/  IMAD.MOV.U32 R64, RZ, RZ, R59 ;  /* 0x000000ffff407224 */ /* 0x000fe400078e003b */
[----:B------:R-:W-:-:S04]  /*c4b30*/  IMAD.WIDE.U32 R58, R12, R14, RZ ;  /* 0x0000000e0c3a7225 */ /* 0x000fc800078e00ff */
[----:B------:R-:W-:Y:S01]  /*c4b40*/  IMAD.WIDE.U32.X R64, R11, R13, R64, P4 ;  /* 0x0000000d0b407225 */ /* 0x000fe200020e0440 */
[----:B------:R-:W-:-:S03]  /*c4b50*/  LEA R84, P4, R82, R84, 0x1 ;  /* 0x0000005452547211 */ /* 0x000fc600078808ff */
[----:B------:R-:W-:Y:S01]  /*c4b60*/  IMAD.X R58, R79, 0x1, R78, P6 ;  /* 0x000000014f3a7824 */ /* 0x000fe200030e064e */
[----:B------:R-:W-:Y:S01]  /*c4b70*/  SHF.L.W.U32.HI R78, R78, 0x1, R56 ;  /* 0x000000014e4e7819 */ /* 0x000fe20000010e38 */
[----:B------:R-:W-:Y:S01]  /*c4b80*/  IMAD.WIDE.U32 R66, P2, R10, R15, R66 ;  /* 0x0000000f0a427225 */ /* 0x000fe20007840042 */
[----:B------:R-:W-:Y:S02]  /*c4b90*/  SHF.L.W.U32.HI R65, R64, 0x1, R65 ;  /* 0x0000000140417819 */ /* 0x000fe40000010e41 */
[----:B------:R-:W-:Y:S01]  /*c4ba0*/  LEA.HI.X R82, R82, R83, R58, 0x1, P4 ;  /* 0x0000005352527211 */ /* 0x000fe200020f0c3a */
[----:B------:R-:W-:Y:S01]  /*c4bb0*/  IMAD.WIDE.U32 R60, R13, R14, RZ ;  /* 0x0000000e0d3c7225 */ /* 0x000fe200078e00ff */
[----:B------:R-:W-:Y:S02]  /*c4bc0*/  ISETP.GE.U32.AND P4, PT, R84, R77, PT ;  /* 0x0000004d5400720c */ /* 0x000fe40003f86070 */
[----:B------:R-:W-:Y:S01]  /*c4bd0*/  IADD3 RZ, P3, PT, R63, R66, RZ ;  /* 0x000000423fff7210 */ /* 0x000fe20007f7e0ff */
[----:B------:R-:W-:Y:S01]  /*c4be0*/  IMAD R66, R15, R10, RZ ;  /* 0x0000000a0f427224 */ /* 0x000fe200078e02ff */
[----:B------:R-:W-:Y:S01]  /*c4bf0*/  SEL R63, RZ, 0x1, P5 ;  /* 0x00000001ff3f7807 */ /* 0x000fe20002800000 */
[----:B------:R-:W-:Y:S01]  /*c4c00*/  IMAD.WIDE.U32 R60, P5, R12, R15, R60 ;  /* 0x0000000f0c3c7225 */ /* 0x000fe200078a003c */
[----:B------:R-:W-:-:S03]  /*c4c10*/  ISETP.GE.U32.AND.EX P4, PT, R82, R9, PT, P4 ;  /* 0x000000095200720c */ /* 0x000fc60003f86140 */
[----:B------:R-:W-:Y:S01]  /*c4c20*/  IMAD.X R57, RZ, RZ, RZ, P2 ;  /* 0x000000ffff397224 */ /* 0x000fe200010e06ff */
[----:B------:R-:W-:Y:S01]  /*c4c30*/  IADD3 RZ, P6, PT, R59, R60, RZ ;  /* 0x0000003c3bff7210 */ /* 0x000fe20007fde0ff */
[----:B------:R-:W-:Y:S01]  /*c4c40*/  IMAD.WIDE.U32 R58, R14, R10, RZ ;  /* 0x0000000a0e3a7225 */ /* 0x000fe200078e00ff */
[----:B------:R-:W-:Y:S02]  /*c4c50*/  SEL R56, RZ, 0x1, P4 ;  /* 0x00000001ff387807 */ /* 0x000fe40002000000 */
[----:B------:R-:W-:Y:S01]  /*c4c60*/  IADD3 R9, P2, P4, R63, R80, R78 ;  /* 0x000000503f097210 */ /* 0x000fe20007c5e04e */
[----:B------:R-:W-:Y:S01]  /*c4c70*/  IMAD R77, R11, R14, R66 ;  /* 0x0000000e0b4d7224 */ /* 0x000fe200078e0242 */
[----:B------:R-:W-:Y:S02]  /*c4c80*/  SHF.L.W.U32.HI R10, R79, 0x1, R64 ;  /* 0x000000014f0a7819 */ /* 0x000fe40000010e40 */
[----:B------:R-:W-:Y:S01]  /*c4c90*/  IADD3.X R62, PT, PT, RZ, R81, R62, P2, P4 ;  /* 0x00000051ff3e7210 */ /* 0x000fe200017e843e */
[----:B------:R-:W-:Y:S01]  /*c4ca0*/  IMAD.IADD R63, R59, 0x1, R77 ;  /* 0x000000013b3f7824 */ /* 0x000fe200078e024d */
[----:B------:R-:W-:Y:S01]  /*c4cb0*/  IADD3 R59, P2, P4, R56, R9, R10 ;  /* 0x00000009383b7210 */ /* 0x000fe20007c5e00a */
[----:B------:R-:W-:-:S02]  /*c4cc0*/  IMAD.SHL.U32 R10, R58, 0x2, RZ ;  /* 0x000000023a0a7824 */ /* 0x000fc400078e00ff */
[----:B------:R-:W-:Y:S01]  /*c4cd0*/  IMAD.MOV.U32 R56, RZ, RZ, R67 ;  /* 0x000000ffff387224 */ /* 0x000fe200078e0043 */
[----:B------:R-:W-:Y:S02]  /*c4ce0*/  IADD3.X R77, PT, PT, RZ, R62, R65, P2, P4 ;  /* 0x0000003eff4d7210 */ /* 0x000fe400017e8441 */
[----:B------:R-:W-:Y:S01]  /*c4cf0*/  ISETP.GE.U32.AND P4, PT, R9, R80, PT ;  /* 0x000000500900720c */ /* 0x000fe20003f86070 */
[----:B------:R-:W-:Y:S01]  /*c4d00*/  IMAD.WIDE.U32.X R56, R11, R15, R56, P3 ;  /* 0x0000000f0b387225 */ /* 0x000fe200018e0438 */
[----:B------:R-:W-:Y:S02]  /*c4d10*/  SHF.L.U64.HI R64, R58, 0x1, R63 ;  /* 0x000000013a407819 */ /* 0x000fe4000001023f */
[----:B------:R-:W-:Y:S01]  /*c4d20*/  IADD3 R67, P2, PT, R10, R59, RZ ;  /* 0x0000003b0a437210 */ /* 0x000fe20007f5e0ff */
[----:B------:R-:W-:Y:S01]  /*c4d30*/  IMAD R11, R15, R12, RZ ;  /* 0x0000000c0f0b7224 */ /* 0x000fe200078e02ff */
[----:B------:R-:W-:Y:S02]  /*c4d40*/  ISETP.GE.U32.AND.EX P4, PT, R62, R81, PT, P4 ;  /* 0x000000513e00720c */ /* 0x000fe40003f86140 */
[----:B------:R-:W-:Y:S01]  /*c4d50*/  ISETP.GE.U32.AND P3, PT, R67, R10, PT ;  /* 0x0000000a4300720c */ /* 0x000fe20003f66070 */
[----:B------:R-:W-:Y:S01]  /*c4d60*/  IMAD.X R65, R64, 0x1, R77, P2 ;  /* 0x0000000140417824 */ /* 0x000fe200010e064d */
[----:B------:R-:W-:Y:S01]  /*c4d70*/  ISETP.GE.U32.AND P2, PT, R59, R9, PT ;  /* 0x000000093b00720c */ /* 0x000fe20003f46070 */
[----:B------:R-:W-:-:S02]  /*c4d80*/  IMAD R9, R13, R14, R11 ;  /* 0x0000000e0d097224 */ /* 0x000fc400078e020b */
[----:B------:R-:W-:Y:S01]  /*c4d90*/  IMAD.WIDE.U32 R10, R14, R12, RZ ;  /* 0x0000000c0e0a7225 */ /* 0x000fe200078e00ff */
[----:B------:R-:W-:Y:S02]  /*c4da0*/  ISETP.GE.U32.AND.EX P3, PT, R65, R64, PT, P3 ;  /* 0x000000404100720c */ /* 0x000fe40003f66130 */
[----:B------:R-:W-:Y:S01]  /*c4db0*/  ISETP.GE.U32.AND.EX P2, PT, R77, R62, PT, P2 ;  /* 0x0000003e4d00720c */ /* 0x000fe20003f46120 */
[----:B------:R-:W-:Y:S01]  /*c4dc0*/  IMAD.WIDE.U32 R58, R65, 0x3d1, RZ ;  /* 0x000003d1413a7825 */ /* 0x000fe200078e00ff */
[----:B------:R-:W-:-:S03]  /*c4dd0*/  SHF.L.W.U32.HI R77, R56, 0x1, R57 ;  /* 0x00000001384d7819 */ /* 0x000fc60000010e39 */
[----:B------:R-:W-:Y:S01]  /*c4de0*/  IMAD.IADD R9, R11, 0x1, R9 ;  /* 0x000000010b097824 */ /* 0x000fe200078e0209 */
[----:B------:R-:W-:Y:S01]  /*c4df0*/  SEL R11, RZ, 0x1, P3 ;  /* 0x00000001ff0b7807 */ /* 0x000fe20001800000 */
[C---:B------:R-:W-:Y:S02]  /*c4e00*/  IMAD.SHL.U32 R14, R10.reuse, 0x2, RZ ;  /* 0x000000020a0e7824 */ /* 0x040fe400078e00ff */
        /* <DEDUP_REMOVED lines=18> */
.L_x_659:
        /* <DEDUP_REMOVED lines=15> */
.L_x_660:
[----:B------:R-:W-:Y:S01]  /*c5020*/  IADD3 R60, P2, P4, R11, R71, R10 ;  /* 0x000000470b3c7210 */ /* 0x000fe20007c5e00a */
[----:B------:R-:W-:-:S03]  /*c5030*/  IMAD.WIDE.U32 R10, R67, 0x3d1, RZ ;  /* 0x000003d1430a7825 */ /* 0x000fc600078e00ff */
[----:B------:R-:W-:Y:S01]  /*c5040*/  IADD3.X R67, PT, PT, RZ, R72, R77, P2, P4 ;  /* 0x00000048ff437210 */ /* 0x000fe200017e844d */
[----:B------:R-:W-:Y:S01]  /*c5050*/  IMAD.X R57, RZ, RZ, RZ, P3 ;  /* 0x000000ffff397224 */ /* 0x000fe200018e06ff */
[----:B------:R-:W-:Y:S01]  /*c5060*/  IADD3 R11, P3, PT, R11, R58, RZ ;  /* 0x0000003a0b0b7210 */ /* 0x000fe20007f7e0ff */
[----:B------:R-:W-:Y:S01]  /*c5070*/  IMAD.MOV.U32 R56, RZ, RZ, R59 ;  /* 0x000000ffff387224 */ /* 0x000fe200078e003b */
[----:B------:R-:W-:Y:S01]  /*c5080*/  IADD3 R77, P2, PT, R14, R60, RZ ;  /* 0x0000003c0e4d7210 */ /* 0x000fe20007f5e0ff */
[----:B------:R-:W-:Y:S02]  /*c5090*/  IMAD.X R63, RZ, RZ, RZ, P5 ;  /* 0x000000ffff3f7224 */ /* 0x000fe400028e06ff */
[----:B------:R-:W-:Y:S01]  /*c50a0*/  IMAD.WIDE.U32.X R56, R65, 0x1, R56, P3 ;  /* 0x0000000141387825 */ /* 0x000fe200018e0438 */
[----:B------:R-:W-:Y:S02]  /*c50b0*/  ISETP.GE.U32.AND P3, PT, R60, R71, PT ;  /* 0x000000473c00720c */ /* 0x000fe40003f66070 */
[----:B------:R-:W-:Y:S01]  /*c50c0*/  ISETP.GE.U32.AND P4, PT, R77, R14, PT ;  /* 0x0000000e4d00720c */ /* 0x000fe20003f86070 */
[----:B------:R-:W-:Y:S01]  /*c50d0*/  IMAD.MOV.U32 R62, RZ, RZ, R61 ;  /* 0x000000ffff3e7224 */ /* 0x000fe200078e003d */
[----:B------:R-:W-:Y:S01]  /*c50e0*/  ISETP.GE.U32.AND.EX P3, PT, R67, R72, PT, P3 ;  /* 0x000000484300720c */ /* 0x000fe20003f66130 */
[----:B------:R-:W-:-:S02]  /*c50f0*/  IMAD.X R55, R64, 0x1, R67, P2 ;  /* 0x0000000140377824 */ /* 0x000fc400010e0643 */
[----:B------:R-:W-:-:S03]  /*c5100*/  IMAD.WIDE.U32.X R62, R13, R15, R62, P6 ;  /* 0x0000000f0d3e7225 */ /* 0x000fc600030e043e */
[C---:B------:R-:W-:Y:S01]  /*c5110*/  ISETP.GE.U32.AND.EX P4, PT, R55.reuse, R64, PT, P4 ;  /* 0x000000403700720c */ /* 0x040fe20003f86140 */
[----:B------:R-:W-:Y:S01]  /*c5120*/  IMAD.WIDE.U32 R12, R16, R16, R10 ;  /* 0x00000010100c7225 */ /* 0x000fe200078e000a */
[----:B------:R-:W-:Y:S02]  /*c5130*/  SHF.L.W.U32.HI R63, R62, 0x1, R63 ;  /* 0x000000013e3f7819 */ /* 0x000fe40000010e3f */
[----:B------:R-:W-:Y:S01]  /*c5140*/  SEL R16, RZ, 0x1, P4 ;  /* 0x00000001ff107807 */ /* 0x000fe20002000000 */
[----:B------:R-:W-:Y:S01]  /*c5150*/  IMAD.WIDE.U32 R14, R55, 0x3d1, RZ ;  /* 0x000003d1370e7825 */ /* 0x000fe200078e00ff */
[----:B------:R-:W-:Y:S02]  /*c5160*/  ISETP.GE.U32.AND P2, PT, R12, R10, PT ;  /* 0x0000000a0c00720c */ /* 0x000fe40003f46070 */
[----:B------:R-:W-:Y:S01]  /*c5170*/  SHF.L.W.U32.HI R10, R9, 0x1, R62 ;  /* 0x00000001090a7819 */ /* 0x000fe20000010e3e */
[----:B------:R-:W-:Y:S02]  /*c5180*/  IMAD.IADD R54, R54, 0x1, R13 ;  /* 0x0000000136367824 */ /* 0x000fe400078e020d */
        /* <DEDUP_REMOVED lines=14> */
.L_x_661:
[----:B------:R-:W-:Y:S01]  /*c5270*/  IADD3 R62, P2, P3, R16, R69, R10 ;  /* 0x00000045103e7210 */ /* 0x000fe20007b5e00a */
[----:B------:R-:W-:Y:S02]  /*c5280*/  IMAD.X R59, RZ, RZ, RZ, P6 ;  /* 0x000000ffff3b7224 */ /* 0x000fe400030e06ff */
[----:B------:R-:W-:Y:S01]  /*c5290*/  IMAD.X R68, R61, 0x1, R68, P5 ;  /* 0x000000013d447824 */ /* 0x000fe200028e0644 */
[C---:B------:R-:W-:Y:S02]  /*c52a0*/  IADD3 R10, P5, P6, R53.reuse, R56, R9 ;  /* 0x00000038350a7210 */ /* 0x040fe40007ebe009 */
[----:B------:R-:W-:Y:S02]  /*c52b0*/  IADD3.X R13, PT, PT, RZ, R70, R63, P2, P3 ;  /* 0x00000046ff0d7210 */ /* 0x000fe400017e643f */
[----:B------:R-:W-:Y:S01]  /*c52c0*/  ISETP.GE.U32.AND P3, PT, R53, R58, PT ;  /* 0x0000003a3500720c */ /* 0x000fe20003f66070 */
[----:B------:R-:W-:Y:S01]  /*c52d0*/  IMAD.MOV.U32 R58, RZ, RZ, R15 ;  /* 0x000000ffff3a7224 */ /* 0x000fe200078e000f */
[----:B------:R-:W-:Y:S01]  /*c52e0*/  ISETP.GE.U32.AND P2, PT, R10, R53, PT ;  /* 0x000000350a00720c */ /* 0x000fe20003f46070 */
[----:B------:R-:W-:Y:S01]  /*c52f0*/  IMAD.WIDE.U32 R14, R13, 0x3d1, RZ ;  /* 0x000003d10d0e7825 */ /* 0x000fe200078e00ff */
[----:B------:R-:W-:-:S02]  /*c5300*/  IADD3.X R9, PT, PT, R68, R57, RZ, P5, P6 ;  /* 0x0000003944097210 */ /* 0x000fc40002fec4ff */
[----:B------:R-:W-:Y:S01]  /*c5310*/  ISETP.GE.U32.AND P5, PT, R62, R69, PT ;  /* 0x000000453e00720c */ /* 0x000fe20003fa6070 */
[----:B------:R-:W-:Y:S01]  /*c5320*/  IMAD.WIDE.U32.X R58, R55, 0x1, R58, P4 ;  /* 0x00000001373a7825 */ /* 0x000fe200020e043a */
        /* <DEDUP_REMOVED lines=26> */
[----:B------:R-:W-:Y:S02]  /*c54d0*/  SEL R16, RZ, 0x1, P2 ;  /* 0x00000001ff107807 */ /* 0x000fe40001000000 */
[----:B------:R-:W-:Y:S01]  /*c54e0*/  SEL R73, RZ, 0x1, P3 ;  /* 0x00000001ff497807 */ /* 0x000fe20001800000 */
[----:B------:R-:W-:Y:S01]  /*c54f0*/  IMAD.WIDE.U32.X R56, R13, 0x1, R56, P4 ;  /* 0x000000010d387825 */ /* 0x000fe200020e0438 */
[----:B------:R-:W-:Y:S02]  /*c5500*/  IADD3 R84, P6, PT, R84, R58, RZ ;  /* 0x0000003a54547210 */ /* 0x000fe40007fde0ff */
[----:B------:R-:W-:Y:S01]  /*c5510*/  IADD3 R13, P4, PT, R59, R14, RZ ;  /* 0x0000000e3b0d7210 */ /* 0x000fe20007f9e0ff */
[----:B------:R-:W-:Y:S01]  /*c5520*/  IMAD.MOV.U32 R53, RZ, RZ, R12 ;  /* 0x000000ffff357224 */ /* 0x000fe200078e000c */
[----:B------:R-:W-:Y:S01]  /*c5530*/  IADD3 R73, P2, P3, R73, R56, R16 ;  /* 0x0000003849497210 */ /* 0x000fe20007b5e010 */
[----:B------:R-:W-:-:S02]  /*c5540*/  IMAD.MOV.U32 R56, RZ, RZ, R15 ;  /* 0x000000ffff387224 */ /* 0x000fc400078e000f */
        /* <DEDUP_REMOVED lines=58> */
.L_x_662:
        /* <DEDUP_REMOVED lines=12> */
.L_x_663:
        /* <DEDUP_REMOVED lines=10> */
.L_x_664:
        /* <DEDUP_REMOVED lines=25> */
[-C--:B------:R-:W-:Y:S02]  /*c5be0*/  IMAD R13, R28, R25.reuse, R13 ;  /* 0x000000191c0d7224 */ /* 0x080fe400078e020d */
[----:B------:R-:W-:-:S04]  /*c5bf0*/  IMAD.WIDE.U32.X R60, R35, R25, R60, P3 ;  /* 0x00000019233c7225 */ /* 0x000fc800018e043c */
[----:B------:R-:W-:Y:S01]  /*c5c00*/  IMAD R75, R33, R26, RZ ;  /* 0x0000001a214b7224 */ /* 0x000fe200078e02ff */
[----:B------:R-:W-:Y:S01]  /*c5c10*/  IADD3 R67, P3, P5, R64, R60, R67 ;  /* 0x0000003c40437210 */ /* 0x000fe20007d7e043 */
[----:B------:R-:W-:-:S04]  /*c5c20*/  IMAD.WIDE.U32 R14, R27, R32, RZ ;  /* 0x000000201b0e7225 */ /* 0x000fc800078e00ff */
[----:B------:R-:W-:Y:S02]  /*c5c30*/  IMAD.IADD R65, R65, 0x1, R13 ;  /* 0x0000000141417824 */ /* 0x000fe400078e020d */
[----:B------:R-:W-:-:S03]  /*c5c40*/  IMAD.WIDE.U32 R58, R24, R28, RZ ;  /* 0x0000001c183a7225 */ /* 0x000fc600078e00ff */
[----:B------:R-:W-:Y:S01]  /*c5c50*/  IADD3.X R16, PT, PT, R65, R61, RZ, P3, P5 ;  /* 0x0000003d41107210 */ /* 0x000fe20001fea4ff */
[----:B------:R-:W-:-:S04]  /*c5c60*/  IMAD.WIDE.U32 R56, R32, R26, RZ ;  /* 0x0000001a20387225 */ /* 0x000fc800078e00ff */
[----:B------:R-:W-:-:S04]  /*c5c70*/  IMAD.WIDE.U32 R62, P4, R29, R24, R62 ;  /* 0x000000181d3e7225 */ /* 0x000fc8000788003e */
[----:B------:R-:W-:Y:S01]  /*c5c80*/  IMAD R75, R32, R27, R75 ;  /* 0x0000001b204b7224 */ /* 0x000fe200078e024b */
[----:B------:R-:W-:Y:S01]  /*c5c90*/  IADD3 RZ, P6, PT, R59, R62, RZ ;  /* 0x0000003e3bff7210 */ /* 0x000fe20007fde0ff */
[----:B------:R-:W-:Y:S01]  /*c5ca0*/  IMAD.WIDE.U32 R12, R26, R32, RZ ;  /* 0x000000201a0c7225 */ /* 0x000fe200078e00ff */
[----:B------:R-:W-:-:S03]  /*c5cb0*/  IADD3 R12, P3, PT, R69, R56, RZ ;  /* 0x00000038450c7210 */ /* 0x000fc60007f7e0ff */
        /* <DEDUP_REMOVED lines=11> */
[----:B------:R-:W-:Y:S01]  /*c5d70*/  IMAD R69, R34, R27, R69 ;  /* 0x0000001b22457224 */ /* 0x000fe200078e0245 */
[----:B------:R-:W-:Y:S01]  /*c5d80*/  ISETP.GE.U32.AND P2, PT, R67, R64, PT ;  /* 0x000000404300720c */ /* 0x000fe20003f46070 */
[----:B------:R-:W-:Y:S02]  /*c5d90*/  IMAD.MOV.U32 R60, RZ, RZ, R15 ;  /* 0x000000ffff3c7224 */ /* 0x000fe400078e000f */
[----:B------:R-:W-:Y:S01]  /*c5da0*/  IMAD.WIDE.U32 R14, R26, R34, RZ ;  /* 0x000000221a0e7225 */ /* 0x000fe200078e00ff */
[----:B------:R-:W-:-:S03]  /*c5db0*/  ISETP.GE.U32.AND.EX P2, PT, R16, R65, PT, P2 ;  /* 0x000000411000720c */ /* 0x000fc60003f46120 */
[----:B------:R-:W-:-:S04]  /*c5dc0*/  IMAD.WIDE.U32 R58, P3, R35, R26, R58 ;  /* 0x0000001a233a7225 */ /* 0x000fc8000786003a */
[----:B------:R-:W-:Y:S01]  /*c5dd0*/  IMAD.IADD R62, R57, 0x1, R69 ;  /* 0x00000001393e7824 */ /* 0x000fe200078e0245 */
[----:B------:R-:W-:Y:S01]  /*c5de0*/  SEL R69, RZ, 0x1, P2 ;  /* 0x00000001ff457807 */ /* 0x000fe20001000000 */
[----:B------:R-:W-:Y:S01]  /*c5df0*/  IMAD.X R71, RZ, RZ, RZ, P4 ;  /* 0x000000ffff477224 */ /* 0x000fe200020e06ff */
[----:B------:R-:W-:Y:S01]  /*c5e00*/  IADD3 R57, P4, PT, R67, R56, RZ ;  /* 0x0000003843397210 */ /* 0x000fe20007f9e0ff */
[----:B------:R-:W-:Y:S01]  /*c5e10*/  IMAD.WIDE.U32.X R60, R33, R27, R60, P5 ;  /* 0x0000001b213c7225 */ /* 0x000fe200028e043c */
[----:B------:R-:W-:-:S03]  /*c5e20*/  IADD3 RZ, P5, PT, R15, R58, RZ ;  /* 0x0000003a0fff7210 */ /* 0x000fc60007fbe0ff */
[----:B------:R-:W-:Y:S02]  /*c5e30*/  IMAD.X R15, RZ, RZ, RZ, P3 ;  /* 0x000000ffff0f7224 */ /* 0x000fe400018e06ff */
[----:B------:R-:W-:Y:S01]  /*c5e40*/  IMAD.X R67, R62, 0x1, R16, P4 ;  /* 0x000000013e437824 */ /* 0x000fe200020e0610 */
[----:B------:R-:W-:Y:S01]  /*c5e50*/  IADD3 R77, P3, P4, R57, R60, R77 ;  /* 0x0000003c394d7210 */ /* 0x000fe20007c7e04d */
[----:B------:R-:W-:Y:S02]  /*c5e60*/  IMAD.MOV.U32 R14, RZ, RZ, R59 ;  /* 0x000000ffff0e7224 */ /* 0x000fe400078e003b */
[----:B------:R-:W-:Y:S01]  /*c5e70*/  IMAD.MOV.U32 R70, RZ, RZ, R63 ;  /* 0x000000ffff467224 */ /* 0x000fe200078e003f */
[----:B------:R-:W-:Y:S01]  /*c5e80*/  IADD3.X R16, PT, PT, R67, R61, RZ, P3, P4 ;  /* 0x0000003d43107210 */ /* 0x000fe20001fe84ff */
[----:B------:R-:W-:Y:S01]  /*c5e90*/  IMAD R59, R31, R24, RZ ;  /* 0x000000181f3b7224 */ /* 0x000fe200078e02ff */
[----:B------:R-:W-:Y:S01]  /*c5ea0*/  ISETP.GE.U32.AND P3, PT, R57, R56, PT ;  /* 0x000000383900720c */ /* 0x000fe20003f66070 */
[----:B------:R-:W-:Y:S01]  /*c5eb0*/  IMAD.WIDE.U32.X R70, R29, R25, R70, P6 ;  /* 0x000000191d467225 */ /* 0x000fe200030e0446 */
[----:B------:R-:W-:-:S02]  /*c5ec0*/  ISETP.GE.U32.AND P4, PT, R77, R57, PT ;  /* 0x000000394d00720c */ /* 0x000fc40003f86070 */
[----:B------:R-:W-:Y:S01]  /*c5ed0*/  ISETP.GE.U32.AND.EX P3, PT, R67, R62, PT, P3 ;  /* 0x0000003e4300720c */ /* 0x000fe20003f66130 */
[----:B------:R-:W-:Y:S01]  /*c5ee0*/  IMAD.WIDE.U32 R56, R30, R24, RZ ;  /* 0x000000181e387225 */ /* 0x000fe200078e00ff */
[----:B------:R-:W-:Y:S02]  /*c5ef0*/  ISETP.GE.U32.AND.EX P4, PT, R16, R67, PT, P4 ;  /* 0x000000431000720c */ /* 0x000fe40003f86140 */
[----:B------:R-:W-:Y:S01]  /*c5f00*/  SEL R68, RZ, 0x1, P3 ;  /* 0x00000001ff447807 */ /* 0x000fe20001800000 */
[----:B------:R-:W-:Y:S02]  /*c5f10*/  IMAD R59, R30, R25, R59 ;  /* 0x000000191e3b7224 */ /* 0x000fe400078e023b */
[----:B------:R-:W-:Y:S01]  /*c5f20*/  IMAD.WIDE.U32.X R14, R35, R27, R14, P5 ;  /* 0x0000001b230e7225 */ /* 0x000fe200028e040e */
[----:B------:R-:W-:-:S03]  /*c5f30*/  IADD3 R69, P5, P6, R56, R70, R69 ;  /* 0x0000004638457210 */ /* 0x000fc60007ebe045 */
[----:B------:R-:W-:Y:S01]  /*c5f40*/  IMAD.IADD R59, R57, 0x1, R59 ;  /* 0x00000001393b7824 */ /* 0x000fe200078e023b */
[----:B------:R-:W-:Y:S01]  /*c5f50*/  SEL R57, RZ, 0x1, P4 ;  /* 0x00000001ff397807 */ /* 0x000fe20002000000 */
[----:B------:R-:W-:Y:S01]  /*c5f60*/  IMAD.WIDE.U32 R60, R25, R30, RZ ;  /* 0x0000001e193c7225 */ /* 0x000fe200078e00ff */
[----:B------:R-:W-:Y:S02]  /*c5f70*/  ISETP.GE.U32.AND P2, PT, R69, R56, PT ;  /* 0x000000384500720c */ /* 0x000fe40003f46070 */
[----:B------:R-:W-:Y:S01]  /*c5f80*/  IADD3.X R70, PT, PT, R59, R71, RZ, P5, P6 ;  /* 0x000000473b467210 */ /* 0x000fe20002fec4ff */
[----:B------:R-:W-:Y:S01]  /*c5f90*/  IMAD.WIDE.U32 R64, R27, R28, RZ ;  /* 0x0000001c1b407225 */ /* 0x000fe200078e00ff */
[----:B------:R-:W-:Y:S02]  /*c5fa0*/  IADD3 R68, P3, P4, R57, R14, R68 ;  /* 0x0000000e39447210 */ /* 0x000fe40007c7e044 */
[----:B------:R-:W-:Y:S01]  /*c5fb0*/  ISETP.GE.U32.AND.EX P2, PT, R70, R59, PT, P2 ;  /* 0x0000003b4600720c */ /* 0x000fe20003f46120 */
[----:B------:R-:W-:Y:S01]  /*c5fc0*/  IMAD.WIDE.U32 R56, R21, R32, RZ ;  /* 0x0000002015387225 */ /* 0x000fe200078e00ff */
[----:B------:R-:W-:-:S02]  /*c5fd0*/  IADD3.X R71, PT, PT, RZ, R15, RZ, P3, P4 ;  /* 0x0000000fff477210 */ /* 0x000fc40001fe84ff */
[----:B------:R-:W-:Y:S01]  /*c5fe0*/  SEL R79, RZ, 0x1, P2 ;  /* 0x00000001ff4f7807 */ /* 0x000fe20001000000 */
[----:B------:R-:W-:-:S04]  /*c5ff0*/  IMAD.WIDE.U32 R58, R26, R28, RZ ;  /* 0x0000001c1a3a7225 */ /* 0x000fc800078e00ff */
[----:B------:R-:W-:-:S04]  /*c6000*/  IMAD.WIDE.U32 R60, P5, R31, R24, R60 ;  /* 0x000000181f3c7225 */ /* 0x000fc800078a003c */
[----:B------:R-:W-:-:S04]  /*c6010*/  IMAD.WIDE.U32 R64, P4, R29, R26, R64 ;  /* 0x0000001a1d407225 */ /* 0x000fc80007880040 */
[----:B------:R-:W-:-:S04]  /*c6020*/  IMAD.WIDE.U32 R62, R24, R30, RZ ;  /* 0x0000001e183e7225 */ /* 0x000fc800078e00ff */
[----:B------:R-:W-:Y:S01]  /*c6030*/  IMAD.WIDE.U32 R14, R20, R32, RZ ;  /* 0x00000020140e7225 */ /* 0x000fe200078e00ff */
[----:B------:R-:W-:-:S03]  /*c6040*/  IADD3 RZ, P2, PT, R63, R60, RZ ;  /* 0x0000003c3fff7210 */ /* 0x000fc60007f5e0ff */
[----:B------:R-:W-:-:S04]  /*c6050*/  IMAD.WIDE.U32 R56, P3, R33, R20, R56 ;  /* 0x0000001421387225 */ /* 0x000fc80007860038 */
[----:B------:R-:W-:Y:S01]  /*c6060*/  IMAD.X R67, RZ, RZ, RZ, P5 ;  /* 0x000000ffff437224 */ /* 0x000fe200028e06ff */
[----:B------:R-:W-:Y:S01]  /*c6070*/  IADD3 RZ, P5, PT, R59, R64, RZ ;  /* 0x000000403bff7210 */ /* 0x000fe20007fbe0ff */
[----:B------:R-:W-:Y:S01]  /*c6080*/  IMAD.MOV.U32 R66, RZ, RZ, R61 ;  /* 0x000000ffff427224 */ /* 0x000fe200078e003d */
[----:B------:R-:W-:Y:S01]  /*c6090*/  IADD3 RZ, P6, PT, R15, R56, RZ ;  /* 0x000000380fff7210 */ /* 0x000fe20007fde0ff */
[-C--:B------:R-:W-:Y:S02]  /*c60a0*/  IMAD R59, R31, R26.reuse, RZ ;  /* 0x0000001a1f3b7224 */ /* 0x080fe400078e02ff */
[----:B------:R-:W-:-:S04]  /*c60b0*/  IMAD.WIDE.U32 R14, R30, R26, RZ ;  /* 0x0000001a1e0e7225 */ /* 0x000fc800078e00ff */
[----:B------:R-:W-:Y:S02]  /*c60c0*/  IMAD R75, R30, R27, R59 ;  /* 0x0000001b1e4b7224 */ /* 0x000fe400078e023b */
[----:B------:R-:W-:-:S04]  /*c60d0*/  IMAD.WIDE.U32.X R66, R31, R25, R66, P2 ;  /* 0x000000191f427225 */ /* 0x000fc800010e0442 */
[----:B------:R-:W-:Y:S02]  /*c60e0*/  IMAD R61, R33, R20, RZ ;  /* 0x00000014213d7224 */ /* 0x000fe400078e02ff */
[----:B------:R-:W-:Y:S02]  /*c60f0*/  IMAD R81, R29, R26, RZ ;  /* 0x0000001a1d517224 */ /* 0x000fe400078e02ff */
[----:B------:R-:W-:Y:S01]  /*c6100*/  IMAD.X R59, RZ, RZ, RZ, P4 ;  /* 0x000000ffff3b7224 */ /* 0x000fe200020e06ff */
[----:B------:R-:W-:Y:S01]  /*c6110*/  IADD3 R76, P2, P4, R14, R66, R79 ;  /* 0x000000420e4c7210 */ /* 0x000fe20007c5e04f */
[----:B------:R-:W-:Y:S02]  /*c6120*/  IMAD.IADD R75, R15, 0x1, R75 ;  /* 0x000000010f4b7824 */ /* 0x000fe400078e024b */
[----:B------:R-:W-:-:S03]  /*c6130*/  IMAD.WIDE.U32 R62, R32, R20, RZ ;  /* 0x00000014203e7225 */ /* 0x000fc600078e00ff */
[----:B------:R-:W-:Y:S01]  /*c6140*/  IADD3.X R74, PT, PT, R75, R67, RZ, P2, P4 ;  /* 0x000000434b4a7210 */ /* 0x000fe200017e84ff */
[----:B------:R-:W-:Y:S01]  /*c6150*/  IMAD R83, R32, R21, R61 ;  /* 0x0000001520537224 */ /* 0x000fe200078e023d */
[----:B------:R-:W-:Y:S01]  /*c6160*/  IADD3 R15, P4, PT, R77, R62, RZ ;  /* 0x0000003e4d0f7210 */ /* 0x000fe20007f9e0ff */
[----:B------:R-:W-:-:S04]  /*c6170*/  IMAD.WIDE.U32 R60, R28, R26, RZ ;  /* 0x0000001a1c3c7225 */ /* 0x000fc800078e00ff */
[----:B------:R-:W-:Y:S02]  /*c6180*/  IMAD R81, R28, R27, R81 ;  /* 0x0000001b1c517224 */ /* 0x000fe400078e0251 */
[----:B------:R-:W-:Y:S02]  /*c6190*/  IMAD.MOV.U32 R58, RZ, RZ, R65 ;  /* 0x000000ffff3a7224 */ /* 0x000fe400078e0041 */
[----:B------:R-:W-:Y:S02]  /*c61a0*/  IMAD.IADD R63, R63, 0x1, R83 ;  /* 0x000000013f3f7824 */ /* 0x000fe400078e0253 */
[----:B------:R-:W-:Y:S01]  /*c61b0*/  IMAD.IADD R65, R61, 0x1, R81 ;  /* 0x000000013d417824 */ /* 0x000fe200078e0251 */
[----:B------:R-:W-:Y:S01]  /*c61c0*/  IADD3 R61, P2, PT, R69, R60, RZ ;  /* 0x0000003c453d7210 */ /* 0x000fe20007f5e0ff */
[----:B------:R-:W-:Y:S02]  /*c61d0*/  IMAD.X R16, R63, 0x1, R16, P4 ;  /* 0x000000013f107824 */ /* 0x000fe400020e0610 */
[----:B------:R-:W-:Y:S01]  /*c61e0*/  IMAD.X R69, RZ, RZ, RZ, P3 ;  /* 0x000000ffff457224 */ /* 0x000fe200018e06ff */
[----:B------:R-:W-:Y:S01]  /*c61f0*/  IADD3 R77, P4, PT, R61, R68, RZ ;  /* 0x000000443d4d7210 */ /* 0x000fe20007f9e0ff */
[----:B------:R-:W-:Y:S01]  /*c6200*/  IMAD.X R70, R65, 0x1, R70, P2 ;  /* 0x0000000141467824 */ /* 0x000fe200010e0646 */
[----:B------:R-:W-:Y:S01]  /*c6210*/  ISETP.GE.U32.AND P3, PT, R15, R62, PT ;  /* 0x0000003e0f00720c */ /* 0x000fe20003f66070 */
[----:B------:R-:W-:Y:S01]  /*c6220*/  IMAD.MOV.U32 R68, RZ, RZ, R57 ;  /* 0x000000ffff447224 */ /* 0x000fe200078e0039 */
[----:B------:R-:W-:Y:S01]  /*c6230*/  ISETP.GE.U32.AND P2, PT, R61, R60, PT ;  /* 0x0000003c3d00720c */ /* 0x000fe20003f46070 */
[----:B------:R-:W-:Y:S01]  /*c6240*/  IMAD.X R79, R70, 0x1, R71, P4 ;  /* 0x00000001464f7824 */ /* 0x000fe200020e0647 */
[----:B------:R-:W-:Y:S01]  /*c6250*/  ISETP.GE.U32.AND P4, PT, R77, R61, PT ;  /* 0x0000003d4d00720c */ /* 0x000fe20003f86070 */
[----:B------:R-:W-:Y:S01]  /*c6260*/  IMAD.WIDE.U32 R60, R27, R30, RZ ;  /* 0x0000001e1b3c7225 */ /* 0x000fe200078e00ff */
[----:B------:R-:W-:-:S02]  /*c6270*/  ISETP.GE.U32.AND.EX P3, PT, R16, R63, PT, P3 ;  /* 0x0000003f1000720c */ /* 0x000fc40003f66130 */
[----:B------:R-:W-:Y:S01]  /*c6280*/  ISETP.GE.U32.AND.EX P2, PT, R70, R65, PT, P2 ;  /* 0x000000414600720c */ /* 0x000fe20003f46120 */
[----:B------:R-:W-:Y:S01]  /*c6290*/  IMAD R63, R35, R20, RZ ;  /* 0x00000014233f7224 */ /* 0x000fe200078e02ff */
[----:B------:R-:W-:Y:S01]  /*c62a0*/  ISETP.GE.U32.AND.EX P4, PT, R79, R70, PT, P4 ;  /* 0x000000464f00720c */ /* 0x000fe20003f86140 */
[----:B------:R-:W-:-:S04]  /*c62b0*/  IMAD.WIDE.U32 R56, R34, R20, RZ ;  /* 0x0000001422387225 */ /* 0x000fc800078e00ff */
[----:B------:R-:W-:Y:S02]  /*c62c0*/  IMAD R67, R34, R21, R63 ;  /* 0x0000001522437224 */ /* 0x000fe400078e023f */
[----:B------:R-:W-:-:S04]  /*c62d0*/  IMAD.WIDE.U32.X R58, R29, R27, R58, P5 ;  /* 0x0000001b1d3a7225 */ /* 0x000fc800028e043a */
[----:B------:R-:W-:-:S04]  /*c62e0*/  IMAD.WIDE.U32 R60, P5, R31, R26, R60 ;  /* 0x0000001a1f3c7225 */ /* 0x000fc800078a003c */
[----:B------:R-:W-:-:S04]  /*c62f0*/  IMAD.WIDE.U32 R64, R20, R34, RZ ;  /* 0x0000002214407225 */ /* 0x000fc800078e00ff */
[----:B------:R-:W-:Y:S01]  /*c6300*/  IMAD.IADD R64, R57, 0x1, R67 ;  /* 0x0000000139407824 */ /* 0x000fe200078e0243 */
[----:B------:R-:W-:Y:S01]  /*c6310*/  SEL R57, RZ, 0x1, P4 ;  /* 0x00000001ff397807 */ /* 0x000fe20002000000 */
[----:B------:R-:W-:-:S04]  /*c6320*/  IMAD.WIDE.U32 R70, R21, R34, RZ ;  /* 0x0000002215467225 */ /* 0x000fc800078e00ff */
[----:B------:R-:W-:Y:S01]  /*c6330*/  IMAD.X R67, RZ, RZ, RZ, P5 ;  /* 0x000000ffff437224 */ /* 0x000fe200028e06ff */
[----:B------:R-:W-:Y:S01]  /*c6340*/  IADD3 R77, P5, PT, R77, R56, RZ ;  /* 0x000000384d4d7210 */ /* 0x000fe20007fbe0ff */
[----:B------:R-:W-:Y:S01]  /*c6350*/  IMAD.WIDE.U32 R62, R26, R30, RZ ;  /* 0x0000001e1a3e7225 */ /* 0x000fe200078e00ff */
[----:B------:R-:W-:Y:S02]  /*c6360*/  SEL R26, RZ, 0x1, P3 ;  /* 0x00000001ff1a7807 */ /* 0x000fe40001800000 */
[----:B------:R-:W-:Y:S01]  /*c6370*/  SEL R62, RZ, 0x1, P2 ;  /* 0x00000001ff3e7807 */ /* 0x000fe20001000000 */
[----:B------:R-:W-:Y:S01]  /*c6380*/  IMAD.WIDE.U32.X R68, R33, R21, R68, P6 ;  /* 0x0000001521447225 */ /* 0x000fe200030e0444 */
[----:B------:R-:W-:-:S03]  /*c6390*/  IADD3 RZ, P6, PT, R63, R60, RZ ;  /* 0x0000003c3fff7210 */ /* 0x000fc60007fde0ff */
[----:B------:R-:W-:-:S04]  /*c63a0*/  IMAD.WIDE.U32 R70, P3, R35, R20, R70 ;  /* 0x0000001423467225 */ /* 0x000fc80007860046 */
[----:B------:R-:W-:Y:S01]  /*c63b0*/  IMAD.X R78, R64, 0x1, R79, P5 ;  /* 0x00000001404e7824 */ /* 0x000fe200028e064f */
[----:B------:R-:W-:Y:S01]  /*c63c0*/  IADD3 R68, P5, P2, R77, R68, R26 ;  /* 0x000000444d447210 */ /* 0x000fe20007abe01a */
[----:B------:R-:W-:Y:S01]  /*c63d0*/  IMAD R79, R33, R22, RZ ;  /* 0x00000016214f7224 */ /* 0x000fe200078e02ff */
[----:B------:R-:W-:Y:S01]  /*c63e0*/  IADD3 RZ, P4, PT, R65, R70, RZ ;  /* 0x0000004641ff7210 */ /* 0x000fe20007f9e0ff */
[----:B------:R-:W-:Y:S01]  /*c63f0*/  IMAD.MOV.U32 R66, RZ, RZ, R61 ;  /* 0x000000ffff427224 */ /* 0x000fe200078e003d */
[----:B------:R-:W-:Y:S01]  /*c6400*/  IADD3.X R69, PT, PT, R78, R69, RZ, P5, P2 ;  /* 0x000000454e457210 */ /* 0x000fe20002fe44ff */
[----:B------:R-:W-:Y:S01]  /*c6410*/  IMAD.WIDE.U32 R60, R23, R32, RZ ;  /* 0x00000020173c7225 */ /* 0x000fe200078e00ff */
[----:B------:R-:W-:-:S03]  /*c6420*/  IADD3 R65, P2, P5, R57, R58, R62 ;  /* 0x0000003a39417210 */ /* 0x000fc60007d5e03e */
[----:B------:R-:W-:-:S04]  /*c6430*/  IMAD.WIDE.U32 R62, R32, R22, RZ ;  /* 0x00000016203e7225 */ /* 0x000fc800078e00ff */
[----:B------:R-:W-:Y:S01]  /*c6440*/  IMAD R57, R32, R23, R79 ;  /* 0x0000001720397224 */ /* 0x000fe200078e024f */
[----:B------:R-:W-:Y:S01]  /*c6450*/  IADD3.X R79, PT, PT, RZ, R59, RZ, P2, P5 ;  /* 0x0000003bff4f7210 */ /* 0x000fe200017ea4ff */
[----:B------:R-:W-:Y:S01]  /*c6460*/  IMAD.WIDE.U32.X R26, R31, R27, R66, P6 ;  /* 0x0000001b1f1a7225 */ /* 0x000fe200030e0442 */
[----:B------:R-:W-:Y:S02]  /*c6470*/  IADD3 R66, P6, PT, R68, R62, RZ ;  /* 0x0000003e44427210 */ /* 0x000fe40007fde0ff */
[----:B------:R-:W-:Y:S01]  /*c6480*/  ISETP.GE.U32.AND P2, PT, R77, R56, PT ;  /* 0x000000384d00720c */ /* 0x000fe20003f46070 */
[----:B------:R-:W-:-:S03]  /*c6490*/  IMAD.WIDE.U32 R58, R22, R32, RZ ;  /* 0x00000020163a7225 */ /* 0x000fc600078e00ff */
[----:B------:R-:W-:Y:S01]  /*c64a0*/  ISETP.GE.U32.AND.EX P2, PT, R78, R64, PT, P2 ;  /* 0x000000404e00720c */ /* 0x000fe20003f46120 */
[----:B------:R-:W-:-:S03]  /*c64b0*/  IMAD.WIDE.U32 R60, P5, R33, R22, R60 ;  /* 0x00000016213c7225 */ /* 0x000fc600078a003c */
[----:B------:R-:W-:Y:S01]  /*c64c0*/  SEL R64, RZ, 0x1, P2 ;  /* 0x00000001ff407807 */ /* 0x000fe20001000000 */
[----:B------:R-:W-:Y:S01]  /*c64d0*/  IMAD.IADD R70, R63, 0x1, R57 ;  /* 0x000000013f467824 */ /* 0x000fe200078e0239 */
[----:B------:R-:W-:Y:S01]  /*c64e0*/  ISETP.GE.U32.AND P2, PT, R66, R62, PT ;  /* 0x0000003e4200720c */ /* 0x000fe20003f46070 */
[----:B------:R-:W-:Y:S01]  /*c64f0*/  IMAD.X R57, RZ, RZ, RZ, P3 ;  /* 0x000000ffff397224 */ /* 0x000fe200018e06ff */
[----:B------:R-:W-:Y:S01]  /*c6500*/  ISETP.GE.U32.AND P3, PT, R68, R77, PT ;  /* 0x0000004d4400720c */ /* 0x000fe20003f66070 */
[----:B------:R-:W-:Y:S01]  /*c6510*/  IMAD.X R67, R70, 0x1, R69, P6 ;  /* 0x0000000146437824 */ /* 0x000fe200030e0645 */
[----:B------:R-:W-:Y:S01]  /*c6520*/  IADD3 RZ, P6, PT, R59, R60, RZ ;  /* 0x0000003c3bff7210 */ /* 0x000fe20007fde0ff */
[----:B------:R-:W-:Y:S01]  /*c6530*/  IMAD.X R59, RZ, RZ, RZ, P5 ;  /* 0x000000ffff3b7224 */ /* 0x000fe200028e06ff */
[----:B------:R-:W-:Y:S01]  /*c6540*/  ISETP.GE.U32.AND.EX P3, PT, R69, R78, PT, P3 ;  /* 0x0000004e4500720c */ /* 0x000fe20003f66130 */
[----:B------:R-:W-:Y:S01]  /*c6550*/  IMAD.MOV.U32 R56, RZ, RZ, R71 ;  /* 0x000000ffff387224 */ /* 0x000fe200078e0047 */
[----:B------:R-:W-:Y:S01]  /*c6560*/  ISETP.GE.U32.AND P5, PT, R76, R14, PT ;  /* 0x0000000e4c00720c */ /* 0x000fe20003fa6070 */
[----:B------:R-:W-:Y:S01]  /*c6570*/  IMAD.MOV.U32 R58, RZ, RZ, R61 ;  /* 0x000000ffff3a7224 */ /* 0x000fe200078e003d */
[----:B------:R-:W-:Y:S01]  /*c6580*/  SEL R69, RZ, 0x1, P3 ;  /* 0x00000001ff457807 */ /* 0x000fe20001800000 */
[----:B------:R-:W-:Y:S01]  /*c6590*/  IMAD.WIDE.U32 R60, R28, R20, RZ ;  /* 0x000000141c3c7225 */ /* 0x000fe200078e00ff */
[----:B------:R-:W-:-:S02]  /*c65a0*/  ISETP.GE.U32.AND.EX P5, PT, R74, R75, PT, P5 ;  /* 0x0000004b4a00720c */ /* 0x000fc40003fa6150 */
[----:B------:R-:W-:Y:S01]  /*c65b0*/  IADD3 R75, P3, PT, R76, R65, RZ ;  /* 0x000000414c4b7210 */ /* 0x000fe20007f7e0ff */
[----:B------:R-:W-:Y:S01]  /*c65c0*/  IMAD R65, R29, R20, RZ ;  /* 0x000000141d417224 */ /* 0x000fe200078e02ff */
[----:B------:R-:W-:Y:S01]  /*c65d0*/  SEL R14, RZ, 0x1, P5 ;  /* 0x00000001ff0e7807 */ /* 0x000fe20002800000 */
[----:B------:R-:W-:Y:S01]  /*c65e0*/  IMAD.WIDE.U32.X R62, R35, R21, R56, P4 ;  /* 0x00000015233e7225 */ /* 0x000fe200020e0438 */
[----:B------:R-:W-:-:S03]  /*c65f0*/  ISETP.GE.U32.AND.EX P2, PT, R67, R70, PT, P2 ;  /* 0x000000464300720c */ /* 0x000fc60003f46120 */
[----:B------:R-:W-:Y:S01]  /*c6600*/  IMAD.X R79, R74, 0x1, R79, P3 ;  /* 0x000000014a4f7824 */ /* 0x000fe200018e064f */
[----:B------:R-:W-:Y:S01]  /*c6610*/  ISETP.GE.U32.AND P3, PT, R75, R76, PT ;  /* 0x0000004c4b00720c */ /* 0x000fe20003f66070 */
[----:B------:R-:W-:Y:S01]  /*c6620*/  IMAD R71, R28, R21, R65 ;  /* 0x000000151c477224 */ /* 0x000fe200078e0241 */
[----:B------:R-:W-:Y:S01]  /*c6630*/  IADD3 R65, P4, P5, R69, R62, R64 ;  /* 0x0000003e45417210 */ /* 0x000fe20007d9e040 */
[----:B------:R-:W-:Y:S01]  /*c6640*/  IMAD R69, R35, R22, RZ ;  /* 0x0000001623457224 */ /* 0x000fe200078e02ff */
[----:B------:R-:W-:Y:S01]  /*c6650*/  ISETP.GE.U32.AND.EX P3, PT, R79, R74, PT, P3 ;  /* 0x0000004a4f00720c */ /* 0x000fe20003f66130 */
[----:B------:R-:W-:Y:S01]  /*c6660*/  IMAD.IADD R61, R61, 0x1, R71 ;  /* 0x000000013d3d7824 */ /* 0x000fe200078e0247 */
[----:B------:R-:W-:Y:S01]  /*c6670*/  IADD3.X R63, PT, PT, RZ, R63, RZ, P4, P5 ;  /* 0x0000003fff3f7210 */ /* 0x000fe200027ea4ff */
[C---:B------:R-:W-:Y:S01]  /*c6680*/  IMAD.WIDE.U32 R56, R34.reuse, R22, RZ ;  /* 0x0000001622387225 */ /* 0x040fe200078e00ff */
[----:B------:R-:W-:Y:S02]  /*c6690*/  SEL R71, RZ, 0x1, P3 ;  /* 0x00000001ff477807 */ /* 0x000fe40001800000 */
[----:B------:R-:W-:Y:S01]  /*c66a0*/  IADD3 R74, P3, PT, R75, R60, RZ ;  /* 0x0000003c4b4a7210 */ /* 0x000fe20007f7e0ff */
[-C--:B------:R-:W-:Y:S01]  /*c66b0*/  IMAD R69, R34, R23.reuse, R69 ;  /* 0x0000001722457224 */ /* 0x080fe200078e0245 */
[----:B------:R-:W-:Y:S01]  /*c66c0*/  IADD3 R71, P4, P5, R71, R26, R14 ;  /* 0x0000001a47477210 */ /* 0x000fe20007d9e00e */
[----:B------:R-:W-:Y:S01]  /*c66d0*/  IMAD.WIDE.U32.X R58, R33, R23, R58, P6 ;  /* 0x00000017213a7225 */ /* 0x000fe200030e043a */
[----:B------:R-:W-:-:S02]  /*c66e0*/  SEL R78, RZ, 0x1, P2 ;  /* 0x00000001ff4e7807 */ /* 0x000fc40001000000 */
[C---:B------:R-:W-:Y:S01]  /*c66f0*/  ISETP.GE.U32.AND P2, PT, R74.reuse, R60, PT ;  /* 0x0000003c4a00720c */ /* 0x040fe20003f46070 */
[----:B------:R-:W-:Y:S01]  /*c6700*/  IMAD.X R70, R61, 0x1, R79, P3 ;  /* 0x000000013d467824 */ /* 0x000fe200018e064f */
[----:B------:R-:W-:Y:S01]  /*c6710*/  IADD3 R14, P3, PT, R74, R65, RZ ;  /* 0x000000414a0e7210 */ /* 0x000fe20007f7e0ff */
[----:B------:R-:W-:Y:S01]  /*c6720*/  IMAD.IADD R57, R57, 0x1, R69 ;  /* 0x0000000139397824 */ /* 0x000fe200078e0245 */
[----:B------:R-:W-:Y:S01]  /*c6730*/  IADD3.X R77, PT, PT, RZ, R27, RZ, P4, P5 ;  /* 0x0000001bff4d7210 */ /* 0x000fe200027ea4ff */
[----:B------:R-:W-:Y:S01]  /*c6740*/  IMAD.WIDE.U32 R26, R21, R28, RZ ;  /* 0x0000001c151a7225 */ /* 0x000fe200078e00ff */
[----:B------:R-:W-:Y:S02]  /*c6750*/  IADD3 R75, P6, PT, R14, R56, RZ ;  /* 0x000000380e4b7210 */ /* 0x000fe40007fde0ff */
[C---:B------:R-:W-:Y:S01]  /*c6760*/  ISETP.GE.U32.AND.EX P4, PT, R70.reuse, R61, PT, P2 ;  /* 0x0000003d4600720c */ /* 0x040fe20003f86120 */
[----:B------:R-:W-:Y:S01]  /*c6770*/  IMAD.X R76, R70, 0x1, R63, P3 ;  /* 0x00000001464c7824 */ /* 0x000fe200018e063f */
[----:B------:R-:W-:Y:S01]  /*c6780*/  IADD3 R78, P5, P3, R75, R58, R78 ;  /* 0x0000003a4b4e7210 */ /* 0x000fe20007bbe04e */
[----:B------:R-:W-:-:S04]  /*c6790*/  IMAD.WIDE.U32 R62, R23, R34, RZ ;  /* 0x00000022173e7225 */ /* 0x000fc800078e00ff */
[----:B------:R-:W-:Y:S01]  /*c67a0*/  IMAD.X R79, R57, 0x1, R76, P6 ;  /* 0x00000001394f7824 */ /* 0x000fe200030e064c */
[----:B------:R-:W-:Y:S01]  /*c67b0*/  IADD3 RZ, P6, PT, R10, R17, RZ ;  /* 0x000000110aff7210 */ /* 0x000fe20007fde0ff */
[----:B------:R-:W-:-:S03]  /*c67c0*/  IMAD.WIDE.U32 R60, R20, R28, RZ ;  /* 0x0000001c143c7225 */ /* 0x000fc600078e00ff */
[----:B------:R-:W-:Y:S01]  /*c67d0*/  IADD3.X RZ, P2, PT, R9, R18, RZ, P6, !PT ;  /* 0x0000001209ff7210 */ /* 0x000fe2000375e4ff */
[----:B------:R-:W-:Y:S01]  /*c67e0*/  IMAD.WIDE.U32 R26, P6, R29, R20, R26 ;  /* 0x000000141d1a7225 */ /* 0x000fe200078c001a */
[----:B------:R-:W-:Y:S02]  /*c67f0*/  IADD3.X R80, PT, PT, R79, R59, RZ, P5, P3 ;  /* 0x0000003b4f507210 */ /* 0x000fe40002fe64ff */
[----:B------:R-:W-:Y:S01]  /*c6800*/  IADD3.X R10, P2, P3, R10, R10, R17, P2, !PT ;  /* 0x0000000a0a0a7210 */ /* 0x000fe2000135e411 */
[----:B------:R-:W-:Y:S01]  /*c6810*/  IMAD.WIDE.U32 R58, R21, R30, RZ ;  /* 0x0000001e153a7225 */ /* 0x000fe200078e00ff */
[----:B------:R-:W-:Y:S02]  /*c6820*/  IADD3 RZ, P5, PT, R61, R26, RZ ;  /* 0x0000001a3dff7210 */ /* 0x000fe40007fbe0ff */
[----:B------:R-:W-:Y:S01]  /*c6830*/  IADD3.X R9, PT, PT, R9, R9, R18, P2, P3 ;  /* 0x0000000909097210 */ /* 0x000fe200017e6412 */
[----:B------:R-:W-:Y:S01]  /*c6840*/  IMAD.WIDE.U32 R64, R20, R30, RZ ;  /* 0x0000001e14407225 */ /* 0x000fe200078e00ff */
[----:B------:R-:W-:-:S03]  /*c6850*/  SEL R26, RZ, 0x1, P4 ;  /* 0x00000001ff1a7807 */ /* 0x000fc60002000000 */
[----:B------:R-:W-:-:S04]  /*c6860*/  IMAD.WIDE.U32 R68, P2, R31, R20, R58 ;  /* 0x000000141f447225 */ /* 0x000fc8000784003a */
[----:B------:R-:W-:Y:S01]  /*c6870*/  IMAD.WIDE.U32 R58, R22, R34, RZ ;  /* 0x00000022163a7225 */ /* 0x000fe200078e00ff */
[----:B------:R-:W-:-:S03]  /*c6880*/  IADD3 RZ, P4, PT, R65, R68, RZ ;  /* 0x0000004441ff7210 */ /* 0x000fc60007f9e0ff */
[----:B------:R-:W-:-:S04]  /*c6890*/  IMAD.WIDE.U32 R62, P3, R35, R22, R62 ;  /* 0x00000016233e7225 */ /* 0x000fc8000786003e */
[----:B------:R-:W-:Y:S01]  /*c68a0*/  IMAD.X R61, RZ, RZ, RZ, P6 ;  /* 0x000000ffff3d7224 */ /* 0x000fe200030e06ff */
[----:B------:R-:W-:Y:S01]  /*c68b0*/  IADD3 RZ, P6, PT, R59, R62, RZ ;  /* 0x0000003e3bff7210 */ /* 0x000fe20007fde0ff */
[----:B------:R-:W-:Y:S01]  /*c68c0*/  IMAD.X R65, RZ, RZ, RZ, P2 ;  /* 0x000000ffff417224 */ /* 0x000fe200010e06ff */
[----:B------:R-:W-:Y:S01]  /*c68d0*/  IADD3 RZ, P2, PT, R11, R17, RZ ;  /* 0x000000110bff7210 */ /* 0x000fe20007f5e0ff */
[----:B------:R-:W-:Y:S01]  /*c68e0*/  IMAD.X R59, RZ, RZ, RZ, P3 ;  /* 0x000000ffff3b7224 */ /* 0x000fe200018e06ff */
[----:B------:R-:W-:Y:S01]  /*c68f0*/  ISETP.GE.U32.AND P3, PT, R14, R74, PT ;  /* 0x0000004a0e00720c */ /* 0x000fe20003f66070 */
[----:B------:R-:W-:Y:S01]  /*c6900*/  IMAD.MOV.U32 R60, RZ, RZ, R27 ;  /* 0x000000ffff3c7224 */ /* 0x000fe200078e001b */
[----:B------:R-:W-:Y:S01]  /*c6910*/  IADD3.X RZ, P2, PT, R72, R18, RZ, P2, !PT ;  /* 0x0000001248ff7210 */ /* 0x000fe2000175e4ff */
[----:B------:R-:W-:Y:S01]  /*c6920*/  IMAD.MOV.U32 R58, RZ, RZ, R63 ;  /* 0x000000ffff3a7224 */ /* 0x000fe200078e003f */
[----:B------:R-:W-:Y:S01]  /*c6930*/  ISETP.GE.U32.AND.EX P3, PT, R76, R70, PT, P3 ;  /* 0x000000464c00720c */ /* 0x000fe20003f66130 */
[----:B------:R-:W-:Y:S01]  /*c6940*/  IMAD.WIDE.U32.X R60, R29, R21, R60, P5 ;  /* 0x000000151d3c7225 */ /* 0x000fe200028e043c */
[----:B------:R-:W-:-:S02]  /*c6950*/  IADD3.X R14, P2, P5, R11, R11, R17, P2, !PT ;  /* 0x0000000b0b0e7210 */ /* 0x000fc4000155e411 */
[----:B------:R-:W-:Y:S01]  /*c6960*/  SEL R27, RZ, 0x1, P3 ;  /* 0x00000001ff1b7807 */ /* 0x000fe20001800000 */
[----:B------:R-:W-:Y:S01]  /*c6970*/  IMAD.WIDE.U32.X R34, R35, R23, R58, P6 ;  /* 0x0000001723227225 */ /* 0x000fe200030e043a */
[----:B------:R-:W-:Y:S02]  /*c6980*/  IADD3.X R11, PT, PT, R72, R72, R18, P2, P5 ;  /* 0x00000048480b7210 */ /* 0x000fe400017ea412 */
[----:B------:R-:W-:Y:S01]  /*c6990*/  IADD3 R62, P6, P5, R27, R60, R26 ;  /* 0x0000003c1b3e7210 */ /* 0x000fe20007dde01a */
[----:B------:R-:W-:Y:S01]  /*c69a0*/  IMAD.MOV.U32 R64, RZ, RZ, R69 ;  /* 0x000000ffff407224 */ /* 0x000fe200078e0045 */
[----:B------:R-:W-:Y:S01]  /*c69b0*/  ISETP.GE.U32.AND P3, PT, R75, R56, PT ;  /* 0x000000384b00720c */ /* 0x000fe20003f66070 */
[----:B------:R-:W-:Y:S01]  /*c69c0*/  IMAD.WIDE.U32 R26, R23, R28, RZ ;  /* 0x0000001c171a7225 */ /* 0x000fe200078e00ff */
[----:B------:R-:W-:Y:S02]  /*c69d0*/  IADD3.X R63, PT, PT, RZ, R61, RZ, P6, P5 ;  /* 0x0000003dff3f7210 */ /* 0x000fe400037ea4ff */
[----:B------:R-:W-:Y:S01]  /*c69e0*/  ISETP.GE.U32.AND.EX P3, PT, R79, R57, PT, P3 ;  /* 0x000000394f00720c */ /* 0x000fe20003f66130 */
[----:B------:R-:W-:Y:S01]  /*c69f0*/  IMAD.WIDE.U32.X R64, R31, R21, R64, P4 ;  /* 0x000000151f407225 */ /* 0x000fe200020e0440 */
[----:B------:R-:W-:-:S02]  /*c6a00*/  IADD3 RZ, P4, PT, R73, R17, RZ ;  /* 0x0000001149ff7210 */ /* 0x000fc40007f9e0ff */
[----:B------:R-:W-:Y:S01]  /*c6a10*/  ISETP.GE.U32.AND P2, PT, R78, R75, PT ;  /* 0x0000004b4e00720c */ /* 0x000fe20003f46070 */
[----:B------:R-:W-:Y:S01]  /*c6a20*/  IMAD.WIDE.U32 R56, R23, R30, RZ ;  /* 0x0000001e17387225 */ /* 0x000fe200078e00ff */
[----:B------:R-:W-:Y:S02]  /*c6a30*/  IADD3.X RZ, P4, PT, R55, R18, RZ, P4, !PT ;  /* 0x0000001237ff7210 */ /* 0x000fe4000279e4ff */
[----:B------:R-:W-:Y:S01]  /*c6a40*/  ISETP.GE.U32.AND.EX P2, PT, R80, R79, PT, P2 ;  /* 0x0000004f5000720c */ /* 0x000fe20003f46120 */
[----:B------:R-:W-:Y:S01]  /*c6a50*/  IMAD.WIDE.U32 R58, R22, R28, RZ ;  /* 0x0000001c163a7225 */ /* 0x000fe200078e00ff */
[----:B------:R-:W-:Y:S02]  /*c6a60*/  SEL R58, RZ, 0x1, P3 ;  /* 0x00000001ff3a7807 */ /* 0x000fe40001800000 */
[----:B------:R-:W-:Y:S01]  /*c6a70*/  SEL R69, RZ, 0x1, P2 ;  /* 0x00000001ff457807 */ /* 0x000fe20001000000 */
[----:B------:R-:W-:-:S04]  /*c6a80*/  IMAD.WIDE.U32 R26, P5, R29, R22, R26 ;  /* 0x000000161d1a7225 */ /* 0x000fc800078a001a */
[----:B------:R-:W-:Y:S01]  /*c6a90*/  IMAD.WIDE.U32 R60, R22, R30, RZ ;  /* 0x0000001e163c7225 */ /* 0x000fe200078e00ff */
[----:B------:R-:W-:-:S03]  /*c6aa0*/  IADD3 RZ, P3, PT, R59, R26, RZ ;  /* 0x0000001a3bff7210 */ /* 0x000fc60007f7e0ff */
[----:B------:R-:W-:-:S04]  /*c6ab0*/  IMAD.WIDE.U32 R56, P6, R31, R22, R56 ;  /* 0x000000161f387225 */ /* 0x000fc800078c0038 */
[----:B------:R-:W-:Y:S01]  /*c6ac0*/  IMAD R75, R31, R20, RZ ;  /* 0x000000141f4b7224 */ /* 0x000fe200078e02ff */
[----:B------:R-:W-:Y:S01]  /*c6ad0*/  IADD3 RZ, P2, PT, R61, R56, RZ ;  /* 0x000000383dff7210 */ /* 0x000fe20007f5e0ff */
[----:B------:R-:W-:Y:S01]  /*c6ae0*/  IMAD.X R59, RZ, RZ, RZ, P5 ;  /* 0x000000ffff3b7224 */ /* 0x000fe200028e06ff */
[----:B------:R-:W-:Y:S01]  /*c6af0*/  IADD3.X R73, P4, P5, R73, R73, R17, P4, !PT ;  /* 0x0000004949497210 */ /* 0x000fe2000259e411 */
[C---:B------:R-:W-:Y:S02]  /*c6b00*/  IMAD R75, R30.reuse, R21, R75 ;  /* 0x000000151e4b7224 */ /* 0x040fe400078e024b */
[----:B------:R-:W-:Y:S01]  /*c6b10*/  IMAD.WIDE.U32 R60, R30, R20, RZ ;  /* 0x000000141e3c7225 */ /* 0x000fe200078e00ff */
[----:B------:R-:W-:-:S03]  /*c6b20*/  IADD3.X R55, PT, PT, R55, R55, R18, P4, P5 ;  /* 0x0000003737377210 */ /* 0x000fc600027ea412 */
[----:B------:R-:W-:Y:S01]  /*c6b30*/  IMAD.X R21, RZ, RZ, RZ, P6 ;  /* 0x000000ffff157224 */ /* 0x000fe200030e06ff */
[----:B------:R-:W-:Y:S01]  /*c6b40*/  IADD3 R69, P4, P6, R69, R34, R58 ;  /* 0x0000002245457210 */ /* 0x000fe20007e9e03a */
[----:B------:R-:W-:Y:S01]  /*c6b50*/  IMAD.IADD R34, R61, 0x1, R75 ;  /* 0x000000013d227824 */ /* 0x000fe200078e024b */
[----:B------:R-:W-:Y:S01]  /*c6b60*/  IADD3 R71, P5, PT, R71, R60, RZ ;  /* 0x0000003c47477210 */ /* 0x000fe20007fbe0ff */
[----:B------:R-:W-:Y:S01]  /*c6b70*/  IMAD.MOV.U32 R20, RZ, RZ, R57 ;  /* 0x000000ffff147224 */ /* 0x000fe200078e0039 */
[----:B------:R-:W-:Y:S01]  /*c6b80*/  IADD3.X R68, PT, PT, RZ, R35, RZ, P4, P6 ;  /* 0x00000023ff447210 */ /* 0x000fe200027ec4ff */
[----:B------:R-:W-:Y:S01]  /*c6b90*/  IMAD R35, R29, R22, RZ ;  /* 0x000000161d237224 */ /* 0x000fe200078e02ff */
[----:B------:R-:W-:Y:S01]  /*c6ba0*/  ISETP.GE.U32.AND P6, PT, R71, R60, PT ;  /* 0x0000003c4700720c */ /* 0x000fe20003fc6070 */
[----:B------:R-:W-:Y:S01]  /*c6bb0*/  IMAD.X R60, R34, 0x1, R77, P5 ;  /* 0x00000001223c7824 */ /* 0x000fe200028e064d */
[----:B------:R-:W-:Y:S01]  /*c6bc0*/  IADD3 R53, P4, PT, R53, R53, RZ ;  /* 0x0000003535357210 */ /* 0x000fe20007f9e0ff */
[----:B------:R-:W-:Y:S01]  /*c6bd0*/  IMAD R57, R28, R23, R35 ;  /* 0x000000171c397224 */ /* 0x000fe200078e0223 */
[----:B------:R-:W-:Y:S01]  /*c6be0*/  IADD3 R35, P5, PT, R71, R62, RZ ;  /* 0x0000003e47237210 */ /* 0x000fe20007fbe0ff */
[----:B------:R-:W-:-:S02]  /*c6bf0*/  IMAD.MOV.U32 R58, RZ, RZ, R27 ;  /* 0x000000ffff3a7224 */ /* 0x000fc400078e001b */
[----:B------:R-:W-:-:S04]  /*c6c00*/  IMAD.WIDE.U32 R26, R28, R22, RZ ;  /* 0x000000161c1a7225 */ /* 0x000fc800078e00ff */
[----:B------:R-:W-:Y:S01]  /*c6c10*/  IMAD.WIDE.U32.X R28, R29, R23, R58, P3 ;  /* 0x000000171d1c7225 */ /* 0x000fe200018e043a */
[C---:B------:R-:W-:Y:S02]  /*c6c20*/  ISETP.GE.U32.AND.EX P3, PT, R60.reuse, R34, PT, P6 ;  /* 0x000000223c00720c */ /* 0x040fe40003f66160 */
[C---:B------:R-:W-:Y:S01]  /*c6c30*/  ISETP.GE.U32.AND P6, PT, R35.reuse, R71, PT ;  /* 0x000000472300720c */ /* 0x040fe20003fc6070 */
[----:B------:R-:W-:Y:S01]  /*c6c40*/  IMAD.X R63, R60, 0x1, R63, P5 ;  /* 0x000000013c3f7824 */ /* 0x000fe200028e063f */
[----:B------:R-:W-:Y:S01]  /*c6c50*/  SEL R58, RZ, 0x1, P3 ;  /* 0x00000001ff3a7807 */ /* 0x000fe20001800000 */
[----:B------:R-:W-:Y:S01]  /*c6c60*/  IMAD.X R54, R54, 0x1, R54, P4 ;  /* 0x0000000136367824 */ /* 0x000fe200020e0636 */
[----:B------:R-:W-:Y:S01]  /*c6c70*/  IADD3 R34, P4, PT, R35, R26, RZ ;  /* 0x0000001a23227210 */ /* 0x000fe20007f9e0ff */
[----:B------:R-:W-:Y:S01]  /*c6c80*/  IMAD.IADD R56, R27, 0x1, R57 ;  /* 0x000000011b387824 */ /* 0x000fe200078e0239 */
[----:B------:R-:W-:Y:S01]  /*c6c90*/  ISETP.GE.U32.AND.EX P6, PT, R63, R60, PT, P6 ;  /* 0x0000003c3f00720c */ /* 0x000fe20003fc6160 */
[C---:B------:R-:W-:Y:S01]  /*c6ca0*/  IMAD R59, R31.reuse, R22, RZ ;  /* 0x000000161f3b7224 */ /* 0x040fe200078e02ff */
[----:B------:R-:W-:Y:S01]  /*c6cb0*/  IADD3 R57, P5, PT, R34, R69, RZ ;  /* 0x0000004522397210 */ /* 0x000fe20007fbe0ff */
[----:B------:R-:W-:Y:S01]  /*c6cc0*/  IMAD.X R27, R56, 0x1, R63, P4 ;  /* 0x00000001381b7824 */ /* 0x000fe200020e063f */
[----:B------:R-:W-:Y:S01]  /*c6cd0*/  SEL R35, RZ, 0x1, P6 ;  /* 0x00000001ff237807 */ /* 0x000fe20003000000 */
[-C--:B------:R-:W-:Y:S01]  /*c6ce0*/  IMAD R61, R30, R23.reuse, R59 ;  /* 0x000000171e3d7224 */ /* 0x080fe200078e023b */
[----:B------:R-:W-:Y:S01]  /*c6cf0*/  ISETP.GE.U32.AND P3, PT, R34, R26, PT ;  /* 0x0000001a2200720c */ /* 0x000fe20003f66070 */
[----:B------:R-:W-:Y:S01]  /*c6d00*/  IMAD.WIDE.U32.X R20, R31, R23, R20, P2 ;  /* 0x000000171f147225 */ /* 0x000fe200010e0414 */
[----:B------:R-:W-:-:S02]  /*c6d10*/  ISETP.GE.U32.AND P6, PT, R57, R34, PT ;  /* 0x000000223900720c */ /* 0x000fc40003fc6070 */
[----:B------:R-:W-:Y:S01]  /*c6d20*/  LOP3.LUT R26, R10, R73, R14, 0x80, !PT ;  /* 0x000000490a1a7212 */ /* 0x000fe200078e800e */
[----:B------:R-:W-:Y:S01]  /*c6d30*/  IMAD.X R34, R27, 0x1, R68, P5 ;  /* 0x000000011b227824 */ /* 0x000fe200028e0644 */
[----:B------:R-:W-:Y:S01]  /*c6d40*/  ISETP.GE.U32.AND P5, PT, R53, -0x3d1, PT ;  /* 0xfffffc2f3500780c */ /* 0x000fe20003fa6070 */
[----:B------:R-:W-:Y:S01]  /*c6d50*/  IMAD R33, R33, R24, RZ ;  /* 0x0000001821217224 */ /* 0x000fe200078e02ff */
[----:B------:R-:W-:Y:S02]  /*c6d60*/  ISETP.GE.U32.AND.EX P3, PT, R27, R56, PT, P3 ;  /* 0x000000381b00720c */ /* 0x000fe40003f66130 */
[----:B------:R-:W-:Y:S02]  /*c6d70*/  ISETP.GE.U32.AND.EX P6, PT, R34, R27, PT, P6 ;  /* 0x0000001b2200720c */ /* 0x000fe40003fc6160 */
[----:B------:R-:W-:Y:S01]  /*c6d80*/  ISETP.NE.U32.AND P4, PT, R26, -0x1, PT ;  /* 0xffffffff1a00780c */ /* 0x000fe20003f85070 */
[----:B------:R-:W-:Y:S01]  /*c6d90*/  IMAD.WIDE.U32 R26, R30, R22, RZ ;  /* 0x000000161e1a7225 */ /* 0x000fe200078e00ff */
[----:B------:R-:W-:-:S02]  /*c6da0*/  ISETP.GE.U32.AND.EX P5, PT, R54, -0x2, PT, P5 ;  /* 0xfffffffe3600780c */ /* 0x000fc40003fa6150 */
[----:B------:R-:W-:Y:S02]  /*c6db0*/  LOP3.LUT R30, R9, R55, R11, 0x80, !PT ;  /* 0x00000037091e7212 */ /* 0x000fe400078e800b */
[----:B------:R-:W-:Y:S02]  /*c6dc0*/  SEL R22, RZ, 0x1, P3 ;  /* 0x00000001ff167807 */ /* 0x000fe40001800000 */
[----:B------:R-:W-:Y:S02]  /*c6dd0*/  SEL R59, RZ, 0x1, P6 ;  /* 0x00000001ff3b7807 */ /* 0x000fe40003000000 */
[----:B------:R-:W-:Y:S02]  /*c6de0*/  ISETP.NE.OR.EX P2, PT, R30, -0x1, !P5, P4 ;  /* 0xffffffff1e00780c */ /* 0x000fe40006f45740 */
[----:B------:R-:W-:Y:S01]  /*c6df0*/  IADD3 R59, P3, P5, R59, R28, R22 ;  /* 0x0000001c3b3b7210 */ /* 0x000fe20007d7e016 */
[----:B------:R-:W-:Y:S01]  /*c6e00*/  IMAD.WIDE.U32 R22, R80, 0x3d1, RZ ;  /* 0x000003d150167825 */ /* 0x000fe200078e00ff */
[----:B------:R-:W-:-:S02]  /*c6e10*/  IADD3 R31, P4, P6, R35, R64, R58 ;  /* 0x00000040231f7210 */ /* 0x000fc40007e9e03a */
[----:B------:R-:W-:Y:S02]  /*c6e20*/  IADD3.X R35, PT, PT, RZ, R29, RZ, P3, P5 ;  /* 0x0000001dff237210 */ /* 0x000fe40001fea4ff */
[----:B------:R-:W-:Y:S01]  /*c6e30*/  IADD3.X R56, PT, PT, RZ, R65, RZ, P4, P6 ;  /* 0x00000041ff387210 */ /* 0x000fe200027ec4ff */
[----:B------:R-:W-:Y:S01]  /*c6e40*/  IMAD.WIDE.U32 R28, P5, R78, 0x1, R22 ;  /* 0x000000014e1c7825 */ /* 0x000fe200078a0016 */
[----:B------:R-:W-:-:S03]  /*c6e50*/  IADD3 R30, P4, PT, R31, R26, RZ ;  /* 0x0000001a1f1e7210 */ /* 0x000fc60007f9e0ff */
[----:B------:R-:W-:Y:S01]  /*c6e60*/  IMAD.WIDE.U32 R78, R78, 0x3d1, RZ ;  /* 0x000003d14e4e7825 */ /* 0x000fe200078e00ff */
[C---:B------:R-:W-:Y:S02]  /*c6e70*/  ISETP.GE.U32.AND P3, PT, R30.reuse, R26, PT ;  /* 0x0000001a1e00720c */ /* 0x040fe40003f66070 */
[----:B------:R-:W-:Y:S01]  /*c6e80*/  IADD3 R59, P6, PT, R30, R59, RZ ;  /* 0x0000003b1e3b7210 */ /* 0x000fe20007fde0ff */
[----:B------:R-:W-:Y:S02]  /*c6e90*/  IMAD.IADD R31, R27, 0x1, R61 ;  /* 0x000000011b1f7824 */ /* 0x000fe400078e023d */
[----:B------:R-:W-:Y:S01]  /*c6ea0*/  IMAD.X R27, RZ, RZ, RZ, P5 ;  /* 0x000000ffff1b7224 */ /* 0x000fe200028e06ff */
[----:B------:R-:W-:Y:S01]  /*c6eb0*/  IADD3 R23, P5, PT, R79, R28, RZ ;  /* 0x0000001c4f177210 */ /* 0x000fe20007fbe0ff */
[----:B------:R-:W-:Y:S02]  /*c6ec0*/  IMAD.MOV.U32 R26, RZ, RZ, R29 ;  /* 0x000000ffff1a7224 */ /* 0x000fe400078e001d */
[----:B------:R-:W-:-:S02]  /*c6ed0*/  IMAD.MOV.U32 R22, RZ, RZ, R78 ;  /* 0x000000ffff167224 */ /* 0x000fc400078e004e */
[----:B------:R-:W-:Y:S01]  /*c6ee0*/  IMAD.X R56, R31, 0x1, R56, P4 ;  /* 0x000000011f387824 */ /* 0x000fe200020e0638 */
[----:B------:R-:W-:Y:S01]  /*c6ef0*/  ISETP.GE.U32.AND P4, PT, R59, R30, PT ;  /* 0x0000001e3b00720c */ /* 0x000fe20003f86070 */
[C---:B------:R-:W-:Y:S02]  /*c6f00*/  IMAD R61, R32.reuse, R25, R33 ;  /* 0x00000019203d7224 */ /* 0x040fe400078e0221 */
[----:B------:R-:W-:-:S04]  /*c6f10*/  IMAD.WIDE.U32 R24, R32, R24, R22 ;  /* 0x0000001820187225 */ /* 0x000fc800078e0016 */
[----:B------:R-:W-:Y:S01]  /*c6f20*/  IMAD.WIDE.U32.X R26, R80, 0x1, R26, P5 ;  /* 0x00000001501a7825 */ /* 0x000fe200028e041a */
[----:B------:R-:W-:Y:S06]  /*c6f30*/  @!P0 BRA P2, `(.L_x_665) ;  /* 0x0000000000308947 */ /* 0x000fec0001000000 */
        /* <DEDUP_REMOVED lines=8> */
[----:B------:R-:W-:Y:S02]  /*c6fc0*/  IADD3.X R10, P2, PT, R33, ~R48, RZ, P2, !PT ;  /* 0x80000030210a7210 */ /* 0x000fe4000175e4ff */
[----:B------:R-:W-:-:S03]  /*c6fd0*/  IADD3.X R14, P5, PT, R29, ~R46, RZ, P5, !PT ;  /* 0x8000002e1d0e7210 */ /* 0x000fc60002fbe4ff */
[----:B------:R-:W-:Y:S02]  /*c6fe0*/  IMAD.X R9, R30, 0x1, ~R49, P2 ;  /* 0x000000011e097824 */ /* 0x000fe400010e0e31 */
[----:B------:R-:W-:-:S08]  /*c6ff0*/  IMAD.X R11, R28, 0x1, ~R47, P5 ;  /* 0x000000011c0b7824 */ /* 0x000fd000028e0e2f */
.L_x_665:
[----:B------:R-:W-:Y:S01]  /*c7000*/  IMAD.X R35, R56, 0x1, R35, P6 ;  /* 0x0000000138237824 */ /* 0x000fe200030e0623 */
[----:B------:R-:W-:Y:S01]  /*c7010*/  IADD3 RZ, P5, PT, R10, R17, RZ ;  /* 0x000000110aff7210 */ /* 0x000fe20007fbe0ff */
[----:B------:R-:W-:Y:S01]  /*c7020*/  IMAD.WIDE.U32 R28, R34, 0x3d1, RZ ;  /* 0x000003d1221c7825 */ /* 0x000fe200078e00ff */
[----:B------:R-:W-:Y:S02]  /*c7030*/  ISETP.GE.U32.AND.EX P3, PT, R56, R31, PT, P3 ;  /* 0x0000001f3800720c */ /* 0x000fe40003f66130 */
[----:B------:R-:W-:Y:S01]  /*c7040*/  ISETP.GE.U32.AND.EX P6, PT, R35, R56, PT, P4 ;  /* 0x000000382300720c */ /* 0x000fe20003fc6140 */
[----:B------:R-:W-:Y:S01]  /*c7050*/  IMAD.IADD R22, R25, 0x1, R61 ;  /* 0x0000000119167824 */ /* 0x000fe200078e023d */
[----:B------:R-:W-:Y:S01]  /*c7060*/  IADD3.X RZ, P4, PT, R9, R18, RZ, P5, !PT ;  /* 0x0000001209ff7210 */ /* 0x000fe20002f9e4ff */
[C---:B------:R-:W-:Y:S01]  /*c7070*/  IMAD.WIDE.U32 R30, R57.reuse, 0x3d1, RZ ;  /* 0x000003d1391e7825 */ /* 0x040fe200078e00ff */
[----:B------:R-:W-:Y:S02]  /*c7080*/  ISETP.GE.U32.AND P2, PT, R24, R78, PT ;  /* 0x0000004e1800720c */ /* 0x000fe40003f46070 */
[----:B------:R-:W-:Y:S01]  /*c7090*/  SEL R56, RZ, 0x1, P3 ;  /* 0x00000001ff387807 */ /* 0x000fe20001800000 */
[----:B------:R-:W-:Y:S01]  /*c70a0*/  IMAD.WIDE.U32 R28, P5, R57, 0x1, R28 ;  /* 0x00000001391c7825 */ /* 0x000fe200078a001c */
[----:B------:R-:W-:-:S02]  /*c70b0*/  IADD3.X R32, P3, P4, R10, R10, R17, P4, !PT ;  /* 0x0000000a0a207210 */ /* 0x000fc4000247e411 */
[----:B------:R-:W-:Y:S02]  /*c70c0*/  SEL R33, RZ, 0x1, P6 ;  /* 0x00000001ff217807 */ /* 0x000fe40003000000 */
[----:B------:R-:W-:Y:S02]  /*c70d0*/  ISETP.GE.U32.AND.EX P2, PT, R22, R23, PT, P2 ;  /* 0x000000171600720c */ /* 0x000fe40003f46120 */
[----:B------:R-:W-:Y:S02]  /*c70e0*/  IADD3.X R23, PT, PT, R9, R9, R18, P3, P4 ;  /* 0x0000000909177210 */ /* 0x000fe40001fe8412 */
[----:B------:R-:W-:Y:S02]  /*c70f0*/  IADD3 R9, P3, PT, R12, R30, RZ ;  /* 0x0000001e0c097210 */ /* 0x000fe40007f7e0ff */
[----:B------:R-:W-:Y:S02]  /*c7100*/  IADD3 R57, P4, P6, R33, R20, R56 ;  /* 0x0000001421397210 */ /* 0x000fe40007e9e038 */
[----:B------:R-:W-:-:S02]  /*c7110*/  SEL R12, RZ, 0x1, P2 ;  /* 0x00000001ff0c7807 */ /* 0x000fc40001000000 */
[----:B------:R-:W-:Y:S02]  /*c7120*/  IADD3 R20, P2, PT, R31, R28, RZ ;  /* 0x0000001c1f147210 */ /* 0x000fe40007f5e0ff */
[----:B------:R-:W-:Y:S02]  /*c7130*/  IADD3.X R33, PT, PT, RZ, R21, RZ, P4, P6 ;  /* 0x00000015ff217210 */ /* 0x000fe400027ec4ff */
[----:B------:R-:W-:Y:S01]  /*c7140*/  IADD3 RZ, P4, PT, R14, R17, RZ ;  /* 0x000000110eff7210 */ /* 0x000fe20007f9e0ff */
[----:B------:R-:W-:Y:S01]  /*c7150*/  IMAD.X R10, R20, 0x1, R13, P3 ;  /* 0x00000001140a7824 */ /* 0x000fe200018e060d */
[----:B------:R-:W-:Y:S01]  /*c7160*/  IADD3 R26, P3, P6, R9, R26, R12 ;  /* 0x0000001a091a7210 */ /* 0x000fe20007e7e00c */
[----:B------:R-:W-:Y:S01]  /*c7170*/  IMAD.X R13, RZ, RZ, RZ, P5 ;  /* 0x000000ffff0d7224 */ /* 0x000fe200028e06ff */
[----:B------:R-:W-:Y:S01]  /*c7180*/  IADD3.X RZ, P4, PT, R11, R18, RZ, P4, !PT ;  /* 0x000000120bff7210 */ /* 0x000fe2000279e4ff */
[----:B------:R-:W-:Y:S01]  /*c7190*/  IMAD.MOV.U32 R12, RZ, RZ, R29 ;  /* 0x000000ffff0c7224 */ /* 0x000fe200078e001d */
[----:B------:R-:W-:-:S02]  /*c71a0*/  IADD3.X R27, PT, PT, R10, R27, RZ, P3, P6 ;  /* 0x0000001b0a1b7210 */ /* 0x000fc40001fec4ff */
[----:B------:R-:W-:Y:S01]  /*c71b0*/  IADD3 RZ, P3, PT, R73, R17, RZ ;  /* 0x0000001149ff7210 */ /* 0x000fe20007f7e0ff */
[----:B------:R-:W-:Y:S01]  /*c71c0*/  IMAD.WIDE.U32.X R12, R34, 0x1, R12, P2 ;  /* 0x00000001220c7825 */ /* 0x000fe200010e040c */
[--C-:B------:R-:W-:Y:S02]  /*c71d0*/  IADD3.X R56, P4, P6, R14, R14, R17.reuse, P4, !PT ;  /* 0x0000000e0e387210 */ /* 0x100fe4000269e411 */
[----:B------:R-:W-:Y:S02]  /*c71e0*/  IADD3.X RZ, P3, PT, R55, R18, RZ, P3, !PT ;  /* 0x0000001237ff7210 */ /* 0x000fe40001f7e4ff */
[----:B------:R-:W-:Y:S02]  /*c71f0*/  IADD3.X R31, PT, PT, R11, R11, R18, P4, P6 ;  /* 0x0000000b0b1f7210 */ /* 0x000fe400027ec412 */
[----:B------:R-:W-:Y:S02]  /*c7200*/  IADD3.X R73, P4, P3, R73, R73, R17, P3, !PT ;  /* 0x0000004949497210 */ /* 0x000fe40001b9e411 */
[----:B------:R-:W-:-:S02]  /*c7210*/  ISETP.GE.U32.AND P5, PT, R26, R9, PT ;  /* 0x000000091a00720c */ /* 0x000fc40003fa6070 */
[----:B------:R-:W-:Y:S02]  /*c7220*/  ISETP.GE.U32.AND P6, PT, R9, R30, PT ;  /* 0x0000001e0900720c */ /* 0x000fe40003fc6070 */
[----:B------:R-:W-:Y:S02]  /*c7230*/  LOP3.LUT R9, R32, R73, R56, 0x80, !PT ;  /* 0x0000004920097212 */ /* 0x000fe400078e8038 */
[----:B------:R-:W-:Y:S02]  /*c7240*/  ISETP.GE.U32.AND.EX P5, PT, R27, R10, PT, P5 ;  /* 0x0000000a1b00720c */ /* 0x000fe40003fa6150 */
[----:B------:R-:W-:Y:S01]  /*c7250*/  ISETP.GE.U32.AND.EX P6, PT, R10, R20, PT, P6 ;  /* 0x000000140a00720c */ /* 0x000fe20003fc6160 */
[----:B------:R-:W-:Y:S01]  /*c7260*/  IMAD.WIDE.U32 R10, R35, 0x3d1, RZ ;  /* 0x000003d1230a7825 */ /* 0x000fe200078e00ff */
[----:B------:R-:W-:Y:S02]  /*c7270*/  ISETP.NE.U32.AND P2, PT, R9, -0x1, PT ;  /* 0xffffffff0900780c */ /* 0x000fe40003f45070 */
[----:B------:R-:W-:Y:S01]  /*c7280*/  SEL R9, RZ, 0x1, P5 ;  /* 0x00000001ff097807 */ /* 0x000fe20002800000 */
[----:B------:R-:W-:Y:S01]  /*c7290*/  IMAD.WIDE.U32 R20, R59, 0x3d1, RZ ;  /* 0x000003d13b147825 */ /* 0x000fe200078e00ff */
[----:B------:R-:W-:-:S02]  /*c72a0*/  IADD3 R53, P5, PT, R53, R53, RZ ;  /* 0x0000003535357210 */ /* 0x000fc40007fbe0ff */
[----:B------:R-:W-:Y:S02]  /*c72b0*/  SEL R14, RZ, 0x1, P6 ;  /* 0x00000001ff0e7807 */ /* 0x000fe40003000000 */
[----:B------:R-:W-:Y:S01]  /*c72c0*/  IADD3.X R55, PT, PT, R55, R55, R18, P4, P3 ;  /* 0x0000003737377210 */ /* 0x000fe200027e6412 */
[----:B------:R-:W-:Y:S01]  /*c72d0*/  IMAD.X R34, R54, 0x1, R54, P5 ;  /* 0x0000000136227824 */ /* 0x000fe200028e0636 */
[----:B------:R-:W-:Y:S01]  /*c72e0*/  IADD3 R12, P6, P4, R9, R12, R14 ;  /* 0x0000000c090c7210 */ /* 0x000fe20007cde00e */
[----:B------:R-:W-:Y:S01]  /*c72f0*/  IMAD.WIDE.U32 R10, P3, R59, 0x1, R10 ;  /* 0x000000013b0a7825 */ /* 0x000fe2000786000a */
[----:B------:R-:W-:Y:S02]  /*c7300*/  ISETP.GE.U32.AND P5, PT, R53, -0x3d1, PT ;  /* 0xfffffc2f3500780c */ /* 0x000fe40003fa6070 */
[----:B------:R-:W-:Y:S02]  /*c7310*/  IADD3.X R29, PT, PT, RZ, R13, RZ, P6, P4 ;  /* 0x0000000dff1d7210 */ /* 0x000fe400037e84ff */
[----:B------:R-:W-:-:S02]  /*c7320*/  ISETP.GE.U32.AND.EX P4, PT, R34, -0x2, PT, P5 ;  /* 0xfffffffe2200780c */ /* 0x000fc40003f86150 */
[----:B------:R-:W-:Y:S02]  /*c7330*/  LOP3.LUT R14, R23, R55, R31, 0x80, !PT ;  /* 0x00000037170e7212 */ /* 0x000fe400078e801f */
[----:B------:R-:W-:Y:S01]  /*c7340*/  IADD3 R9, P6, PT, R15, R20, RZ ;  /* 0x000000140f097210 */ /* 0x000fe20007fde0ff */
[----:B------:R-:W-:Y:S01]  /*c7350*/  IMAD.X R15, RZ, RZ, RZ, P3 ;  /* 0x000000ffff0f7224 */ /* 0x000fe200018e06ff */
[----:B------:R-:W-:Y:S01]  /*c7360*/  ISETP.NE.OR.EX P4, PT, R14, -0x1, !P4, P2 ;  /* 0xffffffff0e00780c */ /* 0x000fe20006785720 */
[----:B------:R-:W-:Y:S01]  /*c7370*/  IMAD.MOV.U32 R14, RZ, RZ, R11 ;  /* 0x000000ffff0e7224 */ /* 0x000fe200078e000b */
[----:B------:R-:W-:Y:S02]  /*c7380*/  IADD3 R13, P5, PT, R21, R10, RZ ;  /* 0x0000000a150d7210 */ /* 0x000fe40007fbe0ff */
[----:B------:R-:W-:-:S03]  /*c7390*/  IADD3 R10, P2, PT, R9, R12, RZ ;  /* 0x0000000c090a7210 */ /* 0x000fc60007f5e0ff */
[----:B------:R-:W-:Y:S01]  /*c73a0*/  IMAD.X R16, R13, 0x1, R16, P6 ;  /* 0x000000010d107824 */ /* 0x000fe200030e0610 */
[----:B------:R-:W-:Y:S01]  /*c73b0*/  ISETP.GE.U32.AND P6, PT, R9, R20, PT ;  /* 0x000000140900720c */ /* 0x000fe20003fc6070 */
[----:B------:R-:W-:Y:S01]  /*c73c0*/  IMAD.WIDE.U32.X R14, R35, 0x1, R14, P5 ;  /* 0x00000001230e7825 */ /* 0x000fe200028e040e */
[----:B------:R-:W-:-:S03]  /*c73d0*/  ISETP.GE.U32.AND P3, PT, R10, R9, PT ;  /* 0x000000090a00720c */ /* 0x000fc60003f66070 */
[C---:B------:R-:W-:Y:S01]  /*c73e0*/  IMAD.X R9, R16.reuse, 0x1, R29, P2 ;  /* 0x0000000110097824 */ /* 0x040fe200010e061d */
[----:B------:R-:W-:Y:S01]  /*c73f0*/  ISETP.GE.U32.AND.EX P2, PT, R16, R13, PT, P6 ;  /* 0x0000000d1000720c */ /* 0x000fe20003f46160 */
[----:B------:R-:W-:-:S03]  /*c7400*/  IMAD.WIDE.U32 R20, R33, 0x3d1, RZ ;  /* 0x000003d121147825 */ /* 0x000fc600078e00ff */
[----:B------:R-:W-:Y:S01]  /*c7410*/  ISETP.GE.U32.AND.EX P3, PT, R9, R16, PT, P3 ;  /* 0x000000100900720c */ /* 0x000fe20003f66130 */
[----:B------:R-:W-:-:S12]  /*c7420*/  @!P0 BRA P4, `(.L_x_666) ;  /* 0x0000000000308947 */ /* 0x000fd80002000000 */
[----:B------:R-:W-:Y:S02]  /*c7430*/  IADD3 R73, P4, P6, R73, -R44, -R19 ;  /* 0x8000002c49497210 */ /* 0x000fe40007e9e813 */
[----:B------:R-:W-:Y:S02]  /*c7440*/  IADD3 R13, P5, PT, R32, -R19, RZ ;  /* 0x80000013200d7210 */ /* 0x000fe40007fbe0ff */
[----:B------:R-:W-:Y:S02]  /*c7450*/  IADD3.X R55, PT, PT, R55, ~R45, ~R36, P4, P6 ;  /* 0x8000002d37377210 */ /* 0x000fe400027ecc24 */
[----:B------:R-:W-:Y:S02]  /*c7460*/  IADD3 R11, P4, PT, R56, -R19, RZ ;  /* 0x80000013380b7210 */ /* 0x000fe40007f9e0ff */
[-C--:B------:R-:W-:Y:S02]  /*c7470*/  IADD3.X R16, P5, PT, R23, ~R36.reuse, RZ, P5, !PT ;  /* 0x8000002417107210 */ /* 0x080fe40002fbe4ff */
[----:B------:R-:W-:-:S02]  /*c7480*/  IADD3.X R12, P4, PT, R31, ~R36, RZ, P4, !PT ;  /* 0x800000241f0c7210 */ /* 0x000fc4000279e4ff */
[----:B------:R-:W-:Y:S02]  /*c7490*/  IADD3 R53, P6, PT, R53, -R50, RZ ;  /* 0x8000003235357210 */ /* 0x000fe40007fde0ff */
[----:B------:R-:W-:Y:S02]  /*c74a0*/  IADD3.X R32, P5, PT, R13, ~R48, RZ, P5, !PT ;  /* 0x800000300d207210 */ /* 0x000fe40002fbe4ff */
[----:B------:R-:W-:Y:S01]  /*c74b0*/  IADD3.X R56, P4, PT, R11, ~R46, RZ, P4, !PT ;  /* 0x8000002e0b387210 */ /* 0x000fe2000279e4ff */
[----:B------:R-:W-:Y:S02]  /*c74c0*/  IMAD.X R34, R34, 0x1, ~R51, P6 ;  /* 0x0000000122227824 */ /* 0x000fe400030e0e33 */
[----:B------:R-:W-:Y:S02]  /*c74d0*/  IMAD.X R23, R16, 0x1, ~R49, P5 ;  /* 0x0000000110177824 */ /* 0x000fe400028e0e31 */
[----:B------:R-:W-:-:S08]  /*c74e0*/  IMAD.X R31, R12, 0x1, ~R47, P4 ;  /* 0x000000010c1f7824 */ /* 0x000fd000020e0e2f */
.L_x_666:
[C---:B------:R-:W-:Y:S01]  /*c74f0*/  IMAD.WIDE.U32 R20, P5, R57.reuse, 0x1, R20 ;  /* 0x0000000139147825 */ /* 0x040fe200078a0014 */
[----:B------:R-:W-:Y:S02]  /*c7500*/  SEL R16, RZ, 0x1, P2 ;  /* 0x00000001ff107807 */ /* 0x000fe40001000000 */
[----:B------:R-:W-:Y:S01]  /*c7510*/  SEL R11, RZ, 0x1, P3 ;  /* 0x00000001ff0b7807 */ /* 0x000fe20001800000 */
[----:B------:R-:W-:Y:S01]  /*c7520*/  IMAD.WIDE.U32 R12, R57, 0x3d1, RZ ;  /* 0x000003d1390c7825 */ /* 0x000fe200078e00ff */
[-C--:B------:R-:W-:Y:S02]  /*c7530*/  IADD3 RZ, P4, PT, R32, R17.reuse, RZ ;  /* 0x0000001120ff7210 */ /* 0x080fe40007f9e0ff */
[----:B------:R-:W-:Y:S01]  /*c7540*/  IADD3 RZ, P6, PT, R73, R17, RZ ;  /* 0x0000001149ff7210 */ /* 0x000fe20007fde0ff */
[----:B------:R-:W-:Y:S01]  /*c7550*/  IMAD.X R29, RZ, RZ, RZ, P5 ;  /* 0x000000ffff1d7224 */ /* 0x000fe200028e06ff */
[----:B------:R-:W-:Y:S01]  /*c7560*/  IADD3 R11, P3, P5, R11, R14, R16 ;  /* 0x0000000e0b0b7210 */ /* 0x000fe20007d7e010 */
[----:B------:R-:W-:Y:S01]  /*c7570*/  IMAD.MOV.U32 R28, RZ, RZ, R21 ;  /* 0x000000ffff1c7224 */ /* 0x000fe200078e0015 */
[----:B------:R-:W-:-:S02]  /*c7580*/  IADD3.X RZ, P4, PT, R23, R18, RZ, P4, !PT ;  /* 0x0000001217ff7210 */ /* 0x000fc4000279e4ff */
[----:B------:R-:W-:Y:S02]  /*c7590*/  IADD3 R20, P2, PT, R13, R20, RZ ;  /* 0x000000140d147210 */ /* 0x000fe40007f5e0ff */
[----:B------:R-:W-:Y:S02]  /*c75a0*/  IADD3.X R13, PT, PT, RZ, R15, RZ, P3, P5 ;  /* 0x0000000fff0d7210 */ /* 0x000fe40001fea4ff */
[----:B------:R-:W-:Y:S01]  /*c75b0*/  IADD3.X R32, P4, P5, R32, R32, R17, P4, !PT ;  /* 0x0000002020207210 */ /* 0x000fe2000259e411 */
[----:B------:R-:W-:Y:S01]  /*c75c0*/  IMAD.WIDE.U32.X R14, R33, 0x1, R28, P2 ;  /* 0x00000001210e7825 */ /* 0x000fe200010e041c */
[----:B------:R-:W-:Y:S02]  /*c75d0*/  IADD3 RZ, P2, PT, R56, R17, RZ ;  /* 0x0000001138ff7210 */ /* 0x000fe40007f5e0ff */
[----:B------:R-:W-:Y:S02]  /*c75e0*/  IADD3.X R28, PT, PT, R23, R23, R18, P4, P5 ;  /* 0x00000017171c7210 */ /* 0x000fe400027ea412 */
[----:B------:R-:W-:-:S02]  /*c75f0*/  IADD3 R66, P5, PT, R66, R12, RZ ;  /* 0x0000000c42427210 */ /* 0x000fc40007fbe0ff */
[----:B------:R-:W-:Y:S02]  /*c7600*/  IADD3.X RZ, P4, PT, R31, R18, RZ, P2, !PT ;  /* 0x000000121fff7210 */ /* 0x000fe4000179e4ff */
[----:B------:R-:W-:Y:S01]  /*c7610*/  IADD3 R29, P3, PT, R53, R53, RZ ;  /* 0x00000035351d7210 */ /* 0x000fe20007f7e0ff */
[----:B------:R-:W-:Y:S01]  /*c7620*/  IMAD.X R16, R20, 0x1, R67, P5 ;  /* 0x0000000114107824 */ /* 0x000fe200028e0643 */
[----:B------:R-:W-:Y:S02]  /*c7630*/  IADD3 R11, P2, PT, R66, R11, RZ ;  /* 0x0000000b420b7210 */ /* 0x000fe40007f5e0ff */
[----:B------:R-:W-:Y:S01]  /*c7640*/  IADD3.X R56, P4, P5, R56, R56, R17, P4, !PT ;  /* 0x0000003838387210 */ /* 0x000fe2000259e411 */
[----:B------:R-:W-:Y:S01]  /*c7650*/  IMAD.X R34, R34, 0x1, R34, P3 ;  /* 0x0000000122227824 */ /* 0x000fe200018e0622 */
[----:B------:R-:W-:Y:S01]  /*c7660*/  IADD3.X RZ, P6, PT, R55, R18, RZ, P6, !PT ;  /* 0x0000001237ff7210 */ /* 0x000fe200037de4ff */
[----:B------:R-:W-:Y:S01]  /*c7670*/  IMAD.X R13, R16, 0x1, R13, P2 ;  /* 0x00000001100d7824 */ /* 0x000fe200010e060d */
[----:B------:R-:W-:-:S02]  /*c7680*/  ISETP.GE.U32.AND P3, PT, R66, R12, PT ;  /* 0x0000000c4200720c */ /* 0x000fc40003f66070 */
[----:B------:R-:W-:Y:S02]  /*c7690*/  ISETP.GE.U32.AND P2, PT, R11, R66, PT ;  /* 0x000000420b00720c */ /* 0x000fe40003f46070 */
[----:B------:R-:W-:Y:S02]  /*c76a0*/  IADD3.X R31, PT, PT, R31, R31, R18, P4, P5 ;  /* 0x0000001f1f1f7210 */ /* 0x000fe400027ea412 */
[----:B------:R-:W-:Y:S02]  /*c76b0*/  IADD3.X R73, P6, P4, R73, R73, R17, P6, !PT ;  /* 0x0000004949497210 */ /* 0x000fe400034de411 */
[----:B------:R-:W-:Y:S02]  /*c76c0*/  ISETP.GE.U32.AND.EX P3, PT, R16, R20, PT, P3 ;  /* 0x000000141000720c */ /* 0x000fe40003f66130 */
[----:B------:R-:W-:Y:S02]  /*c76d0*/  ISETP.GE.U32.AND.EX P5, PT, R13, R16, PT, P2 ;  /* 0x000000100d00720c */ /* 0x000fe40003fa6120 */
[----:B------:R-:W-:-:S02]  /*c76e0*/  LOP3.LUT R16, R32, R73, R56, 0x80, !PT ;  /* 0x0000004920107212 */ /* 0x000fc400078e8038 */
[----:B------:R-:W-:Y:S02]  /*c76f0*/  ISETP.GE.U32.AND P2, PT, R29, -0x3d1, PT ;  /* 0xfffffc2f1d00780c */ /* 0x000fe40003f46070 */
[----:B------:R-:W-:Y:S02]  /*c7700*/  IADD3.X R30, PT, PT, R55, R55, R18, P6, P4 ;  /* 0x00000037371e7210 */ /* 0x000fe400037e8412 */
[----:B------:R-:W-:Y:S02]  /*c7710*/  ISETP.NE.U32.AND P4, PT, R16, -0x1, PT ;  /* 0xffffffff1000780c */ /* 0x000fe40003f85070 */
[----:B------:R-:W-:Y:S02]  /*c7720*/  ISETP.GE.U32.AND.EX P6, PT, R34, -0x2, PT, P2 ;  /* 0xfffffffe2200780c */ /* 0x000fe40003fc6120 */
[----:B------:R-:W-:Y:S02]  /*c7730*/  LOP3.LUT R16, R28, R30, R31, 0x80, !PT ;  /* 0x0000001e1c107212 */ /* 0x000fe400078e801f */
[----:B------:R-:W-:-:S02]  /*c7740*/  SEL R12, RZ, 0x1, P3 ;  /* 0x00000001ff0c7807 */ /* 0x000fc40001800000 */
[----:B------:R-:W-:Y:S02]  /*c7750*/  ISETP.NE.OR.EX P4, PT, R16, -0x1, !P6, P4 ;  /* 0xffffffff1000780c */ /* 0x000fe40007785740 */
[----:B------:R-:W-:-:S04]  /*c7760*/  SEL R21, RZ, 0x1, P5 ;  /* 0x00000001ff157807 */ /* 0x000fc80002800000 */
[----:B------:R-:W-:Y:S02]  /*c7770*/  IADD3 R33, P2, P5, R21, R14, R12 ;  /* 0x0000000e15217210 */ /* 0x000fe40007d5e00c */
[----:B------:R-:W-:Y:S02]  /*c7780*/  IADD3 R14, P3, PT, R40, -R19, RZ ;  /* 0x80000013280e7210 */ /* 0x000fe40007f7e0ff */
[----:B------:R-:W-:Y:S02]  /*c7790*/  IADD3.X R35, PT, PT, RZ, R15, RZ, P2, P5 ;  /* 0x0000000fff237210 */ /* 0x000fe400017ea4ff */
[-C--:B------:R-:W-:Y:S02]  /*c77a0*/  IADD3 R12, P5, PT, R41, -R19.reuse, RZ ;  /* 0x80000013290c7210 */ /* 0x080fe40007fbe0ff */
[----:B------:R-:W-:Y:S02]  /*c77b0*/  IADD3 R16, P2, PT, R42, -R19, RZ ;  /* 0x800000132a107210 */ /* 0x000fe40007f5e0ff */
[----:B------:R-:W-:Y:S01]  /*c77c0*/  IADD3.X R23, P3, PT, R39, ~R36, RZ, P3, !PT ;  /* 0x8000002427177210 */ /* 0x000fe20001f7e4ff */
[----:B------:R-:W-:-:S12]  /*c77d0*/  @!P0 BRA P4, `(.L_x_667) ;  /* 0x0000000000308947 */ /* 0x000fd80002000000 */
        /* <DEDUP_REMOVED lines=12> */
.L_x_667:
[-C--:B------:R-:W-:Y:S02]  /*c78a0*/  IADD3.X R15, P5, PT, R38, ~R36.reuse, RZ, P5, !PT ;  /* 0x80000024260f7210 */ /* 0x080fe40002fbe4ff */
[----:B------:R-:W-:Y:S02]  /*c78b0*/  IADD3.X R39, P2, PT, R43, ~R36, RZ, P2, !PT ;  /* 0x800000242b277210 */ /* 0x000fe4000175e4ff */
[----:B------:R-:W-:Y:S02]  /*c78c0*/  IADD3.X R14, P3, PT, ~R32, R14, RZ, P3, !PT ;  /* 0x0000000e200e7210 */ /* 0x000fe40001f7e5ff */
[----:B------:R-:W-:Y:S02]  /*c78d0*/  IADD3.X R12, P5, PT, ~R56, R12, RZ, P5, !PT ;  /* 0x0000000c380c7210 */ /* 0x000fe40002fbe5ff */
[----:B------:R-:W-:Y:S01]  /*c78e0*/  IADD3.X R16, P2, PT, ~R73, R16, RZ, P2, !PT ;  /* 0x0000001049107210 */ /* 0x000fe2000175e5ff */
[----:B------:R-:W-:Y:S01]  /*c78f0*/  IMAD.X R23, R23, 0x1, ~R28, P3 ;  /* 0x0000000117177824 */ /* 0x000fe200018e0e1c */
[----:B------:R-:W-:Y:S01]  /*c7900*/  IADD3 R41, P6, PT, R52, -R29, RZ ;  /* 0x8000001d34297210 */ /* 0x000fe20007fde0ff */
[----:B------:R-:W-:Y:S01]  /*c7910*/  IMAD.X R15, R15, 0x1, ~R31, P5 ;  /* 0x000000010f0f7824 */ /* 0x000fe200028e0e1f */
[----:B------:R-:W-:Y:S01]  /*c7920*/  ISETP.NE.U32.AND P4, PT, R33, RZ, PT ;  /* 0x000000ff2100720c */ /* 0x000fe20003f85070 */
[----:B------:R-:W-:-:S02]  /*c7930*/  IMAD.X R39, R39, 0x1, ~R30, P2 ;  /* 0x0000000127277824 */ /* 0x000fc400010e0e1e */
[----:B------:R-:W-:Y:S01]  /*c7940*/  IMAD.X R38, R37, 0x1, ~R34, P6 ;  /* 0x0000000125267824 */ /* 0x000fe200030e0e22 */
[----:B------:R-:W-:Y:S01]  /*c7950*/  ISETP.NE.AND.EX P4, PT, R35, RZ, PT, P4 ;  /* 0x000000ff2300720c */ /* 0x000fe20003f85340 */
[----:B------:R-:W-:-:S12]  /*c7960*/  @!P1 BRA `(.L_x_668) ;  /* 0x0000000000309947 */ /* 0x000fd80003800000 */
[C---:B------:R-:W-:Y:S02]  /*c7970*/  IADD3 RZ, P2, PT, R17.reuse, R14, RZ ;  /* 0x0000000e11ff7210 */ /* 0x040fe40007f5e0ff */
[----:B------:R-:W-:Y:S02]  /*c7980*/  IADD3 RZ, P1, PT, R17, R12, RZ ;  /* 0x0000000c11ff7210 */ /* 0x000fe40007f3e0ff */
[----:B------:R-:W-:Y:S02]  /*c7990*/  IADD3 R16, P3, P6, R16, R44, R17 ;  /* 0x0000002c10107210 */ /* 0x000fe40007e7e011 */
[C---:B------:R-:W-:Y:S02]  /*c79a0*/  IADD3.X RZ, P2, PT, R18.reuse, R23, RZ, P2, !PT ;  /* 0x0000001712ff7210 */ /* 0x040fe4000175e4ff */
        /* <DEDUP_REMOVED lines=8> */
.L_x_668:
[----:B------:R-:W-:Y:S01]  /*c7a30*/  IMAD.MOV.U32 R31, RZ, RZ, R24 ;  /* 0x000000ffff1f7224 */ /* 0x000fe200078e0018 */
[----:B------:R-:W-:Y:S06]  /*c7a40*/  @!P4 BRA `(.L_x_669) ;  /* 0x0000000000a4c947 */ /* 0x000fec0003800000 */
        /* <DEDUP_REMOVED lines=41> */
.L_x_669:
        /* <DEDUP_REMOVED lines=12> */
.L_x_670:
[----:B------:R-:W-:Y:S02]  /*c7da0*/  IADD3 R31, P5, PT, R31, -R50, RZ ;  /* 0x800000321f1f7210 */ /* 0x000fe40007fbe0ff */
[-C--:B------:R-:W-:Y:S02]  /*c7db0*/  IADD3 R25, P2, PT, R26, -R19.reuse, RZ ;  /* 0x800000131a197210 */ /* 0x080fe40007f5e0ff */
[----:B------:R-:W-:Y:S01]  /*c7dc0*/  IADD3 R21, P1, PT, R10, -R19, RZ ;  /* 0x800000130a157210 */ /* 0x000fe20007f3e0ff */
[----:B------:R-:W-:Y:S01]  /*c7dd0*/  IMAD.X R22, R22, 0x1, ~R51, P5 ;  /* 0x0000000116167824 */ /* 0x000fe200028e0e33 */
[----:B------:R-:W-:Y:S02]  /*c7de0*/  IADD3 R11, P3, P4, R11, -R44, -R19 ;  /* 0x8000002c0b0b7210 */ /* 0x000fe40007c7e813 */
[----:B------:R-:W-:Y:S02]  /*c7df0*/  IADD3 R26, P5, PT, R25, -R48, RZ ;  /* 0x80000030191a7210 */ /* 0x000fe40007fbe0ff */
[----:B------:R-:W-:-:S02]  /*c7e00*/  IADD3 R10, P6, PT, R21, -R46, RZ ;  /* 0x8000002e150a7210 */ /* 0x000fc40007fde0ff */
[--C-:B------:R-:W-:Y:S02]  /*c7e10*/  IADD3.X R13, PT, PT, R13, ~R45, ~R36.reuse, P3, P4 ;  /* 0x8000002d0d0d7210 */ /* 0x100fe40001fe8c24 */
[--C-:B------:R-:W-:Y:S02]  /*c7e20*/  IADD3.X R27, PT, PT, ~R49, R27, ~R36.reuse, P5, P2 ;  /* 0x0000001b311b7210 */ /* 0x100fe40002fe4d24 */
[----:B------:R-:W-:-:S07]  /*c7e30*/  IADD3.X R9, PT, PT, ~R47, R9, ~R36, P6, P1 ;  /* 0x000000092f097210 */ /* 0x000fce00037e2d24 */
.L_x_671:
        /* <DEDUP_REMOVED lines=11> */
[----:B------:R-:W-:Y:S02]  /*c7ef0*/  IADD3.X R54, PT, PT, R13, R13, R18, P1, P2 ;  /* 0x0000000d0d367210 */ /* 0x000fe40000fe4412 */
[----:B------:R-:W-:Y:S02]  /*c7f00*/  ISETP.GE.U32.AND P1, PT, R43, -0x3d1, PT ;  /* 0xfffffc2f2b00780c */ /* 0x000fe40003f26070 */
[----:B------:R-:W-:-:S02]  /*c7f10*/  LOP3.LUT R10, R42, R53, R17, 0x80, !PT ;  /* 0x000000352a0a7212 */ /* 0x000fc400078e8011 */
[--C-:B------:R-:W-:Y:S02]  /*c7f20*/  IADD3.X R13, PT, PT, R27, R27, R18.reuse, P4, P3 ;  /* 0x0000001b1b0d7210 */ /* 0x100fe400027e6412 */
[----:B------:R-:W-:Y:S02]  /*c7f30*/  IADD3.X R52, PT, PT, R9, R9, R18, P5, P6 ;  /* 0x0000000909347210 */ /* 0x000fe40002fec412 */
[----:B------:R-:W-:Y:S02]  /*c7f40*/  ISETP.NE.U32.AND P2, PT, R10, -0x1, PT ;  /* 0xffffffff0a00780c */ /* 0x000fe40003f45070 */
[----:B------:R-:W-:Y:S02]  /*c7f50*/  ISETP.GE.U32.AND.EX P1, PT, R40, -0x2, PT, P1 ;  /* 0xfffffffe2800780c */ /* 0x000fe40003f26110 */
[----:B------:R-:W-:-:S04]  /*c7f60*/  LOP3.LUT R9, R13, R54, R52, 0x80, !PT ;  /* 0x000000360d097212 */ /* 0x000fc800078e8034 */
[----:B------:R-:W-:-:S13]  /*c7f70*/  ISETP.NE.OR.EX P1, PT, R9, -0x1, !P1, P2 ;  /* 0xffffffff0900780c */ /* 0x000fda0004f25720 */
[----:B------:R-:W-:Y:S05]  /*c7f80*/  @!P0 BRA P1, `(.L_x_619) ;  /* 0x0000000000308947 */ /* 0x000fea0000800000 */
[C---:B------:R-:W-:Y:S02]  /*c7f90*/  IADD3 R11, P0, PT, -R19.reuse, R42, RZ ;  /* 0x0000002a130b7210 */ /* 0x040fe40007f1e1ff */
[----:B------:R-:W-:Y:S02]  /*c7fa0*/  IADD3 R9, P1, PT, -R19, R17, RZ ;  /* 0x0000001113097210 */ /* 0x000fe40007f3e1ff */
[C---:B------:R-:W-:Y:S02]  /*c7fb0*/  IADD3.X R18, P0, PT, ~R36.reuse, R13, RZ, P0, !PT ;  /* 0x0000000d24127210 */ /* 0x040fe4000071e5ff */
[----:B------:R-:W-:Y:S02]  /*c7fc0*/  IADD3.X R10, P1, PT, ~R36, R52, RZ, P1, !PT ;  /* 0x00000034240a7210 */ /* 0x000fe40000f3e5ff */
[----:B------:R-:W-:Y:S02]  /*c7fd0*/  IADD3 R43, P2, PT, R43, -R50, RZ ;  /* 0x800000322b2b7210 */ /* 0x000fe40007f5e0ff */
[----:B------:R-:W-:-:S02]  /*c7fe0*/  IADD3.X R42, P0, PT, R11, ~R48, RZ, P0, !PT ;  /* 0x800000300b2a7210 */ /* 0x000fc4000071e4ff */
[----:B------:R-:W-:Y:S01]  /*c7ff0*/  IADD3.X R17, P1, PT, R9, ~R46, RZ, P1, !PT ;  /* 0x8000002e09117210 */ /* 0x000fe20000f3e4ff */
[----:B------:R-:W-:Y:S01]  /*c8000*/  IMAD.X R40, R40, 0x1, ~R51, P2 ;  /* 0x0000000128287824 */ /* 0x000fe200010e0e33 */
[----:B------:R-:W-:Y:S01]  /*c8010*/  IADD3 R53, P3, P4, R53, -R44, -R19 ;  /* 0x8000002c35357210 */ /* 0x000fe20007c7e813 */
[----:B------:R-:W-:Y:S02]  /*c8020*/  IMAD.X R13, R18, 0x1, ~R49, P0 ;  /* 0x00000001120d7824 */ /* 0x000fe400000e0e31 */
[----:B------:R-:W-:Y:S01]  /*c8030*/  IMAD.X R52, R10, 0x1, ~R47, P1 ;  /* 0x000000010a347824 */ /* 0x000fe200008e0e2f */
[----:B------:R-:W-:-:S09]  /*c8040*/  IADD3.X R54, PT, PT, R54, ~R45, ~R36, P3, P4 ;  /* 0x8000002d36367210 */ /* 0x000fd20001fe8c24 */
.L_x_619:
[----:B------:R-:W-:Y:S01]  /*c8050*/  IMAD.MOV.U32 R26, RZ, RZ, R5 ;  /* 0x000000ffff1a7224 */ /* 0x000fe200078e0005 */
[----:B------:R-:W-:Y:S01]  /*c8060*/  UISETP.GT.U32.AND UP0, UPT, UR21, 0x1f, UPT ;  /* 0x0000001f1500788c */ /* 0x000fe2000bf04070 */
[----:B------:R-:W-:Y:S02]  /*c8070*/  IMAD.MOV.U32 R27, RZ, RZ, R6 ;  /* 0x000000ffff1b7224 */ /* 0x000fe400078e0006 */
[----:B------:R-:W-:Y:S02]  /*c8080*/  IMAD.MOV.U32 R24, RZ, RZ, R7 ;  /* 0x000000ffff187224 */ /* 0x000fe400078e0007 */
[----:B------:R-:W-:Y:S02]  /*c8090*/  IMAD.MOV.U32 R9, RZ, RZ, R4 ;  /* 0x000000ffff097224 */ /* 0x000fe400078e0004 */
[----:B------:R-:W-:Y:S02]  /*c80a0*/  IMAD.MOV.U32 R6, RZ, RZ, R42 ;  /* 0x000000ffff067224 */ /* 0x000fe400078e002a */
[----:B------:R-:W-:-:S02]  /*c80b0*/  IMAD.MOV.U32 R7, RZ, RZ, R13 ;  /* 0x000000ffff077224 */ /* 0x000fc400078e000d */
[----:B------:R-:W-:Y:S02]  /*c80c0*/  IMAD.MOV.U32 R4, RZ, RZ, R43 ;  /* 0x000000ffff047224 */ /* 0x000fe400078e002b */
[----:B------:R-:W-:Y:S02]  /*c80d0*/  IMAD.MOV.U32 R5, RZ, RZ, R40 ;  /* 0x000000ffff057224 */ /* 0x000fe400078e0028 */
[----:B------:R-:W-:Y:S02]  /*c80e0*/  IMAD.MOV.U32 R21, RZ, RZ, R38 ;  /* 0x000000ffff157224 */ /* 0x000fe400078e0026 */
[----:B------:R-:W-:Y:S01]  /*c80f0*/  IMAD.MOV.U32 R25, RZ, RZ, R8 ;  /* 0x000000ffff197224 */ /* 0x000fe200078e0008 */
[----:B------:R0:W-:Y:S01]  /*c8100*/  STL.128 [UR10+-0x10], R4 ;  /* 0xfffff004ff007987 */ /* 0x0001e20008100c0a */
[----:B------:R-:W-:Y:S02]  /*c8110*/  IMAD.MOV.U32 R20, RZ, RZ, R41 ;  /* 0x000000ffff147224 */ /* 0x000fe400078e0029 */
[----:B------:R-:W-:Y:S01]  /*c8120*/  IMAD.MOV.U32 R10, RZ, RZ, R0 ;  /* 0x000000ffff0a7224 */ /* 0x000fe200078e0000 */
[----:B------:R1:W-:Y:S01]  /*c8130*/  STL.128 [UR10+-0x50], R24 ;  /* 0xffffb018ff007987 */ /* 0x0003e20008100c0a */
[----:B------:R-:W-:-:S02]  /*c8140*/  IMAD.MOV.U32 R11, RZ, RZ, R2 ;  /* 0x000000ffff0b7224 */ /* 0x000fc400078e0002 */
[----:B------:R-:W-:Y:S02]  /*c8150*/  IMAD.MOV.U32 R8, RZ, RZ, R3 ;  /* 0x000000ffff087224 */ /* 0x000fe400078e0003 */
[----:B------:R-:W-:Y:S02]  /*c8160*/  IMAD.MOV.U32 R22, RZ, RZ, R14 ;  /* 0x000000ffff167224 */ /* 0x000fe400078e000e */
[----:B------:R-:W-:Y:S01]  /*c8170*/  IMAD.MOV.U32 R38, RZ, RZ, R16 ;  /* 0x000000ffff267224 */ /* 0x000fe200078e0010 */
[----:B------:R1:W-:Y:S01]  /*c8180*/  STL.128 [UR10+-0x40], R8 ;  /* 0xffffc008ff007987 */ /* 0x0003e20008100c0a */
[----:B------:R-:W-:Y:S02]  /*c8190*/  IMAD.MOV.U32 R36, RZ, RZ, R12 ;  /* 0x000000ffff247224 */ /* 0x000fe400078e000c */
[----:B------:R-:W-:Y:S01]  /*c81a0*/  IMAD.MOV.U32 R37, RZ, RZ, R15 ;  /* 0x000000ffff257224 */ /* 0x000fe200078e000f */
[----:B------:R1:W-:Y:S01]  /*c81b0*/  STL.128 [UR10+-0x30], R20 ;  /* 0xffffd014ff007987 */ /* 0x0003e20008100c0a */
[----:B0-----:R-:W-:-:S02]  /*c81c0*/  IMAD.MOV.U32 R6, RZ, RZ, R53 ;  /* 0x000000ffff067224 */ /* 0x001fc400078e0035 */
[----:B------:R-:W-:Y:S01]  /*c81d0*/  IMAD.MOV.U32 R7, RZ, RZ, R54 ;  /* 0x000000ffff077224 */ /* 0x000fe200078e0036 */
[----:B------:R1:W-:Y:S01]  /*c81e0*/  STL.128 [UR10+-0x20], R36 ;  /* 0xffffe024ff007987 */ /* 0x0003e20008100c0a */
[----:B------:R-:W-:Y:S02]  /*c81f0*/  IMAD.MOV.U32 R4, RZ, RZ, R17 ;  /* 0x000000ffff047224 */ /* 0x000fe400078e0011 */
[----:B------:R-:W-:-:S05]  /*c8200*/  IMAD.MOV.U32 R5, RZ, RZ, R52 ;  /* 0x000000ffff057224 */ /* 0x000fca00078e0034 */
[----:B------:R1:W-:Y:S01]  /*c8210*/  STL.128 [UR10], R4 ;  /* 0x00000004ff007987 */ /* 0x0003e20008100c0a */
[----:B------:R-:W-:Y:S05]  /*c8220*/  BRA.U UP0, `(.L_x_672) ;  /* 0x000000d500dc7547 */ /* 0x000fea000b800000 */
[----:B------:R-:W2:Y:S04]  /*c8230*/  LDL.128 R32, [UR12+-0x10] ;  /* 0xfffff00cff207983 */ /* 0x000ea80008100c00 */
[----:B------:R-:W2:Y:S01]  /*c8240*/  LDL.128 R28, [UR12] ;  /* 0x0000000cff1c7983 */ /* 0x000ea20008100c00 */
[----:B------:R-:W-:Y:S01]  /*c8250*/  IMAD.MOV.U32 R41, RZ, RZ, 0x1 ;  /* 0x00000001ff297424 */ /* 0x000fe200078e00ff */
[----:B-1----:R-:W-:Y:S02]  /*c8260*/  CS2R R38, SRZ ;  /* 0x0000000000267805 */ /* 0x002fe4000001ff00 */
[----:B------:R-:W-:Y:S01]  /*c8270*/  CS2R R52, SRZ ;  /* 0x0000000000347805 */ /* 0x000fe2000001ff00 */
[----:B------:R-:W-:Y:S01]  /*c8280*/  IMAD.MOV.U32 R54, RZ, RZ, RZ ;  /* 0x000000ffff367224 */ /* 0x000fe200078e00ff */
[----:B------:R-:W-:-:S02]  /*c8290*/  CS2R R16, SRZ ;  /* 0x0000000000107805 */ /* 0x000fc4000001ff00 */
[----:B------:R-:W-:Y:S02]  /*c82a0*/  CS2R R42, SRZ ;  /* 0x00000000002a7805 */ /* 0x000fe4000001ff00 */
[----:B------:R-:W-:Y:S01]  /*c82b0*/  CS2R R12, SRZ ;  /* 0x00000000000c7805 */ /* 0x000fe2000001ff00 */
[----:B------:R-:W-:Y:S01]  /*c82c0*/  IMAD.MOV.U32 R40, RZ, RZ, RZ ;  /* 0x000000ffff287224 */ /* 0x000fe200078e00ff */
[----:B------:R-:W-:Y:S01]  /*c82d0*/  CS2R R14, SRZ ;  /* 0x00000000000e7805 */ /* 0x000fe2000001ff00 */
[----:B------:R-:W-:Y:S02]  /*c82e0*/  IMAD.MOV.U32 R23, RZ, RZ, RZ ;  /* 0x000000ffff177224 */ /* 0x000fe400078e00ff */
[----:B------:R-:W-:Y:S02]  /*c82f0*/  IMAD.MOV.U32 R0, RZ, RZ, RZ ;  /* 0x000000ffff007224 */ /* 0x000fe400078e00ff */
[----:B------:R-:W-:Y:S02]  /*c8300*/  IMAD.MOV.U32 R6, RZ, RZ, RZ ;  /* 0x000000ffff067224 */ /* 0x000fe400078e00ff */
        /* <DEDUP_REMOVED lines=102> */
.L_x_674:
        /* <DEDUP_REMOVED lines=47> */
.L_x_675:
        /* <DEDUP_REMOVED lines=95> */
.L_x_676:
        /* <DEDUP_REMOVED lines=14> */
.L_x_677:
        /* <DEDUP_REMOVED lines=39> */
.L_x_678:
        /* <DEDUP_REMOVED lines=100> */
.L_x_679:
        /* <DEDUP_REMOVED lines=16> */
.L_x_680:
        /* <DEDUP_REMOVED lines=15> */
.L_x_681:
        /* <DEDUP_REMOVED lines=429> */
.L_x_682:
        /* <DEDUP_REMOVED lines=12> */
.L_x_683:
        /* <DEDUP_REMOVED lines=12> */
.L_x_684:
        /* <DEDUP_REMOVED lines=66> */
.L_x_685:
        /* <DEDUP_REMOVED lines=65> */
.L_x_686:
        /* <DEDUP_REMOVED lines=37> */
.L_x_687:
        /* <DEDUP_REMOVED lines=48> */
.L_x_688:
        /* <DEDUP_REMOVED lines=97> */
.L_x_689:
        /* <DEDUP_REMOVED lines=15> */
.L_x_690:
        /* <DEDUP_REMOVED lines=40> */
.L_x_691:
        /* <DEDUP_REMOVED lines=101> */
.L_x_692:
        /* <DEDUP_REMOVED lines=12> */
.L_x_693:
        /* <DEDUP_REMOVED lines=12> */
.L_x_694:
        /* <DEDUP_REMOVED lines=35> */
.L_x_695:
        /* <DEDUP_REMOVED lines=35> */
.L_x_696:
        /* <DEDUP_REMOVED lines=90> */
.L_x_697:
        /* <DEDUP_REMOVED lines=48> */
.L_x_698:
        /* <DEDUP_REMOVED lines=97> */
.L_x_699:
        /* <DEDUP_REMOVED lines=15> */
.L_x_700:
        /* <DEDUP_REMOVED lines=40> */
.L_x_701:
        /* <DEDUP_REMOVED lines=100> */
.L_x_702:
        /* <DEDUP_REMOVED lines=12> */
.L_x_703:
        /* <DEDUP_REMOVED lines=12> */
.L_x_704:
        /* <DEDUP_REMOVED lines=31> */
.L_x_705:
        /* <DEDUP_REMOVED lines=33> */
.L_x_706:
        /* <DEDUP_REMOVED lines=21> */
.L_x_707:
        /* <DEDUP_REMOVED lines=425> */
.L_x_708:
        /* <DEDUP_REMOVED lines=12> */
.L_x_709:
        /* <DEDUP_REMOVED lines=10> */
.L_x_710:
        /* <DEDUP_REMOVED lines=88> */
.L_x_711:
        /* <DEDUP_REMOVED lines=46> */
.L_x_712:
        /* <DEDUP_REMOVED lines=95> */
.L_x_713:
        /* <DEDUP_REMOVED lines=15> */
.L_x_714:
        /* <DEDUP_REMOVED lines=37> */
.L_x_715:
        /* <DEDUP_REMOVED lines=104> */
.L_x_716:
        /* <DEDUP_REMOVED lines=12> */
.L_x_717:
        /* <DEDUP_REMOVED lines=10> */
.L_x_718:
        /* <DEDUP_REMOVED lines=347> */
.L_x_719:
        /* <DEDUP_REMOVED lines=79> */
.L_x_720:
        /* <DEDUP_REMOVED lines=59> */
.L_x_721:
        /* <DEDUP_REMOVED lines=25> */
.L_x_722:
        /* <DEDUP_REMOVED lines=43> */
.L_x_723:
        /* <DEDUP_REMOVED lines=12> */
.L_x_724:
        /* <DEDUP_REMOVED lines=10> */
.L_x_725:
        /* <DEDUP_REMOVED lines=33> */
.L_x_673:
[----:B------:R-:W-:Y:S02]  /*d57e0*/  IMAD.MOV.U32 R26, RZ, RZ, R5 ;  /* 0x000000ffff1a7224 */ /* 0x000fe400078e0005 */
        /* <DEDUP_REMOVED lines=26> */
[----:B------:R2:W-:Y:S02]  /*d5990*/  STL.128 [UR12], R4 ;  /* 0x00000004ff007987 */ /* 0x0005e40008100c0c */
.L_x_672:
[----:B------:R-:W-:Y:S02]  /*d59a0*/  UIADD3 UR10, UPT, UPT, UR10, 0x60, URZ ;  /* 0x000000600a0a7890 */ /* 0x000fe4000fffe0ff */
[----:B------:R-:W-:Y:S01]  /*d59b0*/  UIADD3 UR12, UPT, UPT, UR12, 0x60, URZ ;  /* 0x000000600c0c7890 */ /* 0x000fe2000fffe0ff */
[----:B------:R-:W-:Y:S11]  /*d59c0*/  BRA.U UP2, `(.L_x_726) ;  /* 0xfffffe51022c7547 */ /* 0x000ff6000b83ffff */
[----:B------:R-:W-:Y:S05]  /*d59d0*/  BRA.U UP1, `(.L_x_727) ;  /* 0xfffffe5101147547 */ /* 0x000fea000b83ffff */
[----:B------:R-:W-:-:S05]  /*d59e0*/  UMOV UR4, URZ ;  /* 0x000000ff00047c82 */ /* 0x000fca0008000000 */
.L_x_1116:
[----:B------:R-:W-:-:S09]  /*d59f0*/  UIMAD UR24, UR4, 0x60, UR16 ;  /* 0x00000060041878a4 */ /* 0x000fd2000f8e0210 */
[----:B---3--:R-:W3:Y:S04]  /*d5a00*/  LDL.128 R28, [UR24+0x40] ;  /* 0x00004018ff1c7983 */ /* 0x008ee80008100c00 */
[----:B-12---:R-:W3:Y:S01]  /*d5a10*/  LDL.128 R24, [UR24+0x50] ;  /* 0x00005018ff187983 */ /* 0x006ee20008100c00 */
[----:B------:R-:W-:Y:S01]  /*d5a20*/  ULEA UR10, UR21, UR4, 0x4 ;  /* 0x00000004150a7291 */ /* 0x000fe2000f8e20ff */
[----:B0--3--:R-:W-:Y:S02]  /*d5a30*/  LOP3.LUT R3, R24, R30, R28, 0xfe, !PT ;  /* 0x0000001e18037212 */ /* 0x009fe400078efe1c */
[----:B------:R-:W-:Y:S02]  /*d5a40*/  LOP3.LUT R5, R25, R31, R29, 0xfe, !PT ;  /* 0x0000001f19057212 */ /* 0x000fe400078efe1d */
[----:B------:R-:W-:-:S04]  /*d5a50*/  LOP3.LUT P0, RZ, R3, R26, RZ, 0xfc, !PT ;  /* 0x0000001a03ff7212 */ /* 0x000fc8000780fcff */
[----:B------:R-:W-:-:S13]  /*d5a60*/  LOP3.LUT P0, RZ, R5, R27, RZ, 0xfc, P0 ;  /* 0x0000001b05ff7212 */ /* 0x000fda000000fcff */
[----:B------:R-:W-:Y:S01]  /*d5a70*/  VOTEU.ANY UP0, P0 ;  /* 0x0000000000ff7886 */ /* 0x000fe20000000100 */
[----:B------:R-:W-:-:S06]  /*d5a80*/  UISETP.NE.AND UP0, UPT, UR4, URZ, UP0 ;  /* 0x000000ff0400728c */ /* 0x000fcc0008705270 */
[----:B------:R-:W-:-:S05]  /*d5a90*/  PLOP3.LUT P0, PT, PT, PT, UP0, 0x80, 0x8 ;  /* 0x000000000008781c */ /* 0x000fca0003f0f008 */
[----:B------:R-:W0:Y:S02]  /*d5aa0*/  @!UP0 LDCU.64 UR12, c[0x0][0x380] ;  /* 0x00007000ff0c87ac */ /* 0x000e240008000a00 */
[----:B0-----:R-:W-:-:S06]  /*d5ab0*/  @!UP0 UIMAD.WIDE.U32 UR12, UR10, 0x40, UR12 ;  /* 0x000000400a0c88a5 */ /* 0x001fcc000f8e000c */
[----:B------:R-:W-:Y:S02]  /*d5ac0*/  IMAD.U32 R2, RZ, RZ, UR12 ;  /* 0x0000000cff027e24 */ /* 0x000fe4000f8e00ff */
[----:B------:R-:W-:-:S05]  /*d5ad0*/  IMAD.U32 R3, RZ, RZ, UR13 ;  /* 0x0000000dff037e24 */ /* 0x000fca000f8e00ff */
[----:B------:R0:W-:Y:S04]  /*d5ae0*/  @!P0 STG.E.ENL2.256 desc[UR6][R2.64], RZ, RZ ;  /* 0xf80000ff02ff897f */ /* 0x0001e8000f121806 */
[----:B------:R0:W-:Y:S01]  /*d5af0*/  @!P0 STG.E.ENL2.256 desc[UR6][R2.64+0x20], RZ, RZ ;  /* 0xf80001ff02ff897f */ /* 0x0001e2000f121806 */
[----:B------:R-:W-:Y:S05]  /*d5b00*/  BRA.U !UP0, `(.L_x_728) ;  /* 0x000003a108e47547 */ /* 0x000fea000b800000 */
[----:B0-----:R-:W-:-:S04]  /*d5b10*/  IMAD.WIDE.U32 R2, R29, R28, RZ ;  /* 0x0000001c1d027225 */ /* 0x001fc800078e00ff */
        /* <DEDUP_REMOVED lines=92> */
.L_x_729:
        /* <DEDUP_REMOVED lines=48> */
.L_x_730:
        /* <DEDUP_REMOVED lines=10> */
[----:B------:R-:W-:Y:S02]  /*d6480*/  IMAD R37, R29, R26, R15 ;  /* 0x0000001a1d257224 */ /* 0x000fe400078e020f */
[----:B------:R-:W-:Y:S02]  /*d6490*/  IMAD R39, R25, R30, RZ ;  /* 0x0000001e19277224 */ /* 0x000fe400078e02ff */
[----:B------:R-:W-:-:S04]  /*d64a0*/  IMAD.WIDE.U32 R16, R31, R26, RZ ;  /* 0x0000001a1f107225 */ /* 0x000fc800078e00ff */
[----:B------:R-:W-:Y:S02]  /*d64b0*/  IMAD.SHL.U32 R15, R20, 0x2, RZ ;  /* 0x00000002140f7824 */ /* 0x000fe400078e00ff */
[----:B------:R-:W-:Y:S02]  /*d64c0*/  IMAD.IADD R43, R21, 0x1, R37 ;  /* 0x00000001152b7824 */ /* 0x000fe400078e0225 */
[----:B------:R-:W-:Y:S01]  /*d64d0*/  IMAD.WIDE.U32 R22, R24, R30, RZ ;  /* 0x0000001e18167225 */ /* 0x000fe200078e00ff */
[----:B------:R-:W-:-:S03]  /*d64e0*/  IADD3 R38, P5, PT, R15, R41, RZ ;  /* 0x000000290f267210 */ /* 0x000fc60007fbe0ff */
        /* <DEDUP_REMOVED lines=19> */
[----:B------:R-:W-:Y:S01]  /*d6620*/  IMAD.WIDE.U32 R32, R25, R26, RZ ;  /* 0x0000001a19207225 */ /* 0x000fe200078e00ff */
[----:B------:R-:W-:Y:S02]  /*d6630*/  SHF.L.W.U32.HI R21, R43, 0x1, R18 ;  /* 0x000000012b157819 */ /* 0x000fe40000010e12 */
[----:B------:R-:W-:Y:S01]  /*d6640*/  SHF.L.W.U32.HI R34, R18, 0x1, R19 ;  /* 0x0000000112227819 */ /* 0x000fe20000010e13 */
[----:B------:R-:W-:Y:S01]  /*d6650*/  IMAD.WIDE.U32.X R18, R31, R25, R22, P4 ;  /* 0x000000191f127225 */ /* 0x000fe200020e0416 */
[----:B------:R-:W-:-:S02]  /*d6660*/  SEL R20, RZ, 0x1, P0 ;  /* 0x00000001ff147807 */ /* 0x000fc40000000000 */
[----:B------:R-:W-:Y:S01]  /*d6670*/  ISETP.GE.U32.AND.EX P0, PT, R16, R39, PT, P3 ;  /* 0x000000271000720c */ /* 0x000fe20003f06130 */
[----:B------:R-:W-:Y:S01]  /*d6680*/  IMAD R39, R27, R30, RZ ;  /* 0x0000001e1b277224 */ /* 0x000fe200078e02ff */
[----:B------:R-:W-:Y:S01]  /*d6690*/  IADD3 R41, P3, P6, R20, R6, R21 ;  /* 0x0000000614297210 */ /* 0x000fe20007e7e015 */
[----:B------:R-:W-:Y:S01]  /*d66a0*/  IMAD.WIDE.U32 R20, R26, R30, RZ ;  /* 0x0000001e1a147225 */ /* 0x000fe200078e00ff */
[----:B------:R-:W-:Y:S02]  /*d66b0*/  SHF.L.W.U32.HI R22, R37, 0x1, R18 ;  /* 0x0000000125167819 */ /* 0x000fe40000010e12 */
[----:B------:R-:W-:Y:S01]  /*d66c0*/  SEL R23, RZ, 0x1, P0 ;  /* 0x00000001ff177807 */ /* 0x000fe20000000000 */
[-C--:B------:R-:W-:Y:S01]  /*d66d0*/  IMAD R37, R31, R26.reuse, R39 ;  /* 0x0000001a1f257224 */ /* 0x080fe200078e0227 */
[----:B------:R-:W-:Y:S01]  /*d66e0*/  SHF.L.W.U32.HI R35, R18, 0x1, R19 ;  /* 0x0000000112237819 */ /* 0x000fe20000010e13 */
[----:B------:R-:W-:Y:S01]  /*d66f0*/  IMAD.SHL.U32 R36, R20, 0x2, RZ ;  /* 0x0000000214247824 */ /* 0x000fe200078e00ff */
[----:B------:R-:W-:Y:S01]  /*d6700*/  IADD3 R39, P0, P5, R23, R41, R22 ;  /* 0x0000002917277210 */ /* 0x000fe20007d1e016 */
[----:B------:R-:W-:Y:S01]  /*d6710*/  IMAD.IADD R37, R21, 0x1, R37 ;  /* 0x0000000115257824 */ /* 0x000fe200078e0225 */
[----:B------:R-:W-:Y:S01]  /*d6720*/  IADD3.X R38, PT, PT, RZ, R5, R34, P3, P6 ;  /* 0x00000005ff267210 */ /* 0x000fe20001fec422 */
[----:B------:R-:W-:-:S03]  /*d6730*/  IMAD.WIDE.U32 R22, R24, R26, RZ ;  /* 0x0000001a18167225 */ /* 0x000fc600078e00ff */
[----:B------:R-:W-:Y:S01]  /*d6740*/  IADD3.X R35, PT, PT, RZ, R38, R35, P0, P5 ;  /* 0x00000026ff237210 */ /* 0x000fe200007ea423 */
[----:B------:R-:W-:Y:S01]  /*d6750*/  IMAD.WIDE.U32 R18, P4, R24, R27, R32 ;  /* 0x0000001b18127225 */ /* 0x000fe20007880020 */
[----:B------:R-:W-:Y:S02]  /*d6760*/  ISETP.GE.U32.AND P0, PT, R41, R6, PT ;  /* 0x000000062900720c */ /* 0x000fe40003f06070 */
[----:B------:R-:W-:Y:S01]  /*d6770*/  SHF.L.U64.HI R34, R20, 0x1, R37 ;  /* 0x0000000114227819 */ /* 0x000fe20000010225 */
[----:B------:R-:W-:Y:S01]  /*d6780*/  IMAD.X R21, RZ, RZ, RZ, P1 ;  /* 0x000000ffff157224 */ /* 0x000fe200008e06ff */
        /* <DEDUP_REMOVED lines=8> */
[----:B------:R-:W-:-:S03]  /*d6810*/  ISETP.GE.U32.AND P1, PT, R39, R41, PT ;  /* 0x000000292700720c */ /* 0x000fc60003f26070 */
[----:B------:R-:W-:Y:S01]  /*d6820*/  IMAD R17, R25, R26, R17 ;  /* 0x0000001a19117224 */ /* 0x000fe200078e0211 */
[----:B------:R-:W-:Y:S01]  /*d6830*/  ISETP.GE.U32.AND.EX P1, PT, R35, R38, PT, P1 ;  /* 0x000000262300720c */ /* 0x000fe20003f26110 */
[----:B------:R-:W-:-:S04]  /*d6840*/  IMAD.WIDE.U32 R32, R45, 0x3d1, RZ ;  /* 0x000003d12d207825 */ /* 0x000fc800078e00ff */
[----:B------:R-:W-:Y:S02]  /*d6850*/  IMAD.IADD R39, R23, 0x1, R17 ;  /* 0x0000000117277824 */ /* 0x000fe400078e0211 */
[----:B------:R-:W-:Y:S01]  /*d6860*/  IMAD.WIDE.U32.X R20, R31, R27, R20, P2 ;  /* 0x0000001b1f147225 */ /* 0x000fe200010e0414 */
[----:B------:R-:W-:Y:S02]  /*d6870*/  ISETP.GE.U32.AND.EX P2, PT, R45, R34, PT, P5 ;  /* 0x000000222d00720c */ /* 0x000fe40003f46150 */
[C---:B------:R-:W-:Y:S01]  /*d6880*/  SHF.L.U64.HI R38, R22.reuse, 0x1, R39 ;  /* 0x0000000116267819 */ /* 0x040fe20000010227 */
[----:B------:R-:W-:Y:S01]  /*d6890*/  IMAD.SHL.U32 R6, R22, 0x2, RZ ;  /* 0x0000000216067824 */ /* 0x000fe200078e00ff */
[----:B------:R-:W-:Y:S01]  /*d68a0*/  SHF.L.W.U32.HI R5, R37, 0x1, R20 ;  /* 0x0000000125057819 */ /* 0x000fe20000010e14 */
[C---:B------:R-:W-:Y:S01]  /*d68b0*/  IMAD.WIDE.U32 R32, P6, R43.reuse, 0x1, R32 ;  /* 0x000000012b207825 */ /* 0x040fe200078c0020 */
        /* <DEDUP_REMOVED lines=18> */
.L_x_731:
        /* <DEDUP_REMOVED lines=15> */
.L_x_732:
        /* <DEDUP_REMOVED lines=21> */
[----:B------:R-:W-:Y:S01]  /*d6c20*/  IMAD.WIDE.U32.X R20, R25, R27, R20, P3 ;  /* 0x0000001b19147225 */ /* 0x000fe200018e0414 */
[-C--:B------:R-:W-:Y:S02]  /*d6c30*/  IADD3 R11, P4, PT, R0, R34.reuse, RZ ;  /* 0x00000022000b7210 */ /* 0x080fe40007f9e0ff */
[----:B------:R-:W-:Y:S01]  /*d6c40*/  SEL R2, RZ, 0x1, P2 ;  /* 0x00000001ff027807 */ /* 0x000fe20001000000 */
[----:B------:R-:W-:Y:S01]  /*d6c50*/  IMAD.WIDE.U32 R36, P5, R5, 0x1, R36 ;  /* 0x0000000105247825 */ /* 0x000fe200078a0024 */
[----:B------:R-:W-:Y:S02]  /*d6c60*/  SHF.L.W.U32.HI R0, R20, 0x1, R21 ;  /* 0x0000000114007819 */ /* 0x000fe40000010e15 */
[----:B------:R-:W-:Y:S01]  /*d6c70*/  ISETP.GE.U32.AND P0, PT, R11, R34, PT ;  /* 0x000000220b00720c */ /* 0x000fe20003f06070 */
        /* <DEDUP_REMOVED lines=12> */
.L_x_733:
        /* <DEDUP_REMOVED lines=11> */
[----:B------:R-:W-:Y:S02]  /*d6df0*/  ISETP.GE.U32.AND.EX P1, PT, R5, R32, PT, P1 ;  /* 0x000000200500720c */ /* 0x000fe40003f26110 */
[----:B------:R-:W-:Y:S01]  /*d6e00*/  ISETP.GE.U32.AND.EX P0, PT, R2, R7, PT, P4 ;  /* 0x000000070200720c */ /* 0x000fe20003f06140 */
[C---:B------:R-:W-:Y:S01]  /*d6e10*/  IMAD.WIDE.U32 R6, R19.reuse, 0x3d1, RZ ;  /* 0x000003d113067825 */ /* 0x040fe200078e00ff */
        /* <DEDUP_REMOVED lines=60> */
[----:B------:R-:W-:-:S05]  /*d71e0*/  IADD3 R0, P0, PT, R7, R2, RZ ;  /* 0x0000000207007210 */ /* 0x000fca0007f1e0ff */
        /* <DEDUP_REMOVED lines=25> */
.L_x_734:
        /* <DEDUP_REMOVED lines=16> */
.L_x_735:
        /* <DEDUP_REMOVED lines=15> */
.L_x_736:
        /* <DEDUP_REMOVED lines=10> */
[----:B------:R-:W-:-:S04]  /*d7610*/  IMAD.WIDE.U32 R36, R5, R28, RZ ;  /* 0x0000001c05247225 */ /* 0x000fc800078e00ff */
[----:B------:R-:W-:-:S04]  /*d7620*/  IMAD.WIDE.U32.X R8, R29, R3, R20, P1 ;  /* 0x000000031d087225 */ /* 0x000fc800008e0414 */
[----:B------:R-:W-:Y:S01]  /*d7630*/  IMAD R75, R30, R3, R0 ;  /* 0x000000031e4b7224 */ /* 0x000fe200078e0200 */
[----:B------:R-:W-:Y:S01]  /*d7640*/  IADD3 R73, P6, PT, R8, R10, RZ ;  /* 0x0000000a08497210 */ /* 0x000fe20007fde0ff */
[----:B------:R-:W-:-:S04]  /*d7650*/  IMAD.WIDE.U32 R32, R3, R24, RZ ;  /* 0x0000001803207225 */ /* 0x000fc800078e00ff */
[----:B------:R-:W-:-:S04]  /*d7660*/  IMAD.WIDE.U32 R34, R51, R28, RZ ;  /* 0x0000001c33227225 */ /* 0x000fc800078e00ff */
[----:B------:R-:W-:-:S04]  /*d7670*/  IMAD.WIDE.U32 R36, P5, R29, R51, R36 ;  /* 0x000000331d247225 */ /* 0x000fc800078a0024 */
[----:B------:R-:W-:Y:S02]  /*d7680*/  IMAD.IADD R75, R11, 0x1, R75 ;  /* 0x000000010b4b7824 */ /* 0x000fe400078e024b */
[----:B------:R-:W-:-:S04]  /*d7690*/  IMAD.WIDE.U32 R22, R47, R30, RZ ;  /* 0x0000001e2f167225 */ /* 0x000fc800078e00ff */
[----:B------:R-:W-:Y:S01]  /*d76a0*/  IMAD.WIDE.U32 R38, R5, R30, RZ ;  /* 0x0000001e05267225 */ /* 0x000fe200078e00ff */
[----:B------:R-:W-:-:S03]  /*d76b0*/  IADD3 RZ, P4, PT, R23, R6, RZ ;  /* 0x0000000617ff7210 */ /* 0x000fc60007f9e0ff */
[----:B------:R-:W-:Y:S01]  /*d76c0*/  IMAD.X R50, R75, 0x1, R9, P6 ;  /* 0x000000014b327824 */ /* 0x000fe200030e0609 */
[----:B------:R-:W-:Y:S01]  /*d76d0*/  IADD3 RZ, P6, PT, R35, R36, RZ ;  /* 0x0000002423ff7210 */ /* 0x000fe20007fde0ff */
[----:B------:R-:W-:-:S04]  /*d76e0*/  IMAD.WIDE.U32 R20, P1, R25, R47, R32 ;  /* 0x0000002f19147225 */ /* 0x000fc80007820020 */
[----:B------:R-:W-:-:S04]  /*d76f0*/  IMAD.WIDE.U32 R34, R5, R24, RZ ;  /* 0x0000001805227225 */ /* 0x000fc800078e00ff */
[----:B------:R-:W-:-:S04]  /*d7700*/  IMAD.WIDE.U32 R22, R47, R24, RZ ;  /* 0x000000182f167225 */ /* 0x000fc800078e00ff */
[----:B------:R-:W-:Y:S01]  /*d7710*/  IMAD.WIDE.U32 R32, R51, R30, RZ ;  /* 0x0000001e33207225 */ /* 0x000fe200078e00ff */
[----:B------:R-:W-:-:S03]  /*d7720*/  IADD3 RZ, P3, PT, R23, R20, RZ ;  /* 0x0000001417ff7210 */ /* 0x000fc60007f7e0ff */
[----:B------:R-:W-:-:S04]  /*d7730*/  IMAD.WIDE.U32 R40, P2, R31, R51, R38 ;  /* 0x000000331f287225 */ /* 0x000fc80007840026 */
[----:B------:R-:W-:-:S04]  /*d7740*/  IMAD.WIDE.U32 R54, R5, R26, RZ ;  /* 0x0000001a05367225 */ /* 0x000fc800078e00ff */
        /* <DEDUP_REMOVED lines=22> */
[----:B------:R-:W-:-:S04]  /*d78b0*/  IMAD.WIDE.U32.X R34, R31, R5, R34, P0 ;  /* 0x000000051f227225 */ /* 0x000fc800000e0422 */
[----:B------:R-:W-:Y:S02]  /*d78c0*/  IMAD.MOV.U32 R52, RZ, RZ, R55 ;  /* 0x000000ffff347224 */ /* 0x000fe400078e0037 */
[----:B------:R-:W-:-:S04]  /*d78d0*/  IMAD.WIDE.U32 R42, R71, R30, RZ ;  /* 0x0000001e472a7225 */ /* 0x000fc800078e00ff */
[----:B------:R-:W-:-:S04]  /*d78e0*/  IMAD.WIDE.U32 R56, R49, R28, RZ ;  /* 0x0000001c31387225 */ /* 0x000fc800078e00ff */
[----:B------:R-:W-:-:S04]  /*d78f0*/  IMAD.WIDE.U32 R8, P0, R29, R49, R8 ;  /* 0x000000311d087225 */ /* 0x000fc80007800008 */
[----:B------:R-:W-:Y:S01]  /*d7900*/  IMAD.X R53, RZ, RZ, RZ, P1 ;  /* 0x000000ffff357224 */ /* 0x000fe200008e06ff */
[----:B------:R-:W-:Y:S01]  /*d7910*/  IADD3 RZ, P1, PT, R57, R8, RZ ;  /* 0x0000000839ff7210 */ /* 0x000fe20007f3e0ff */
[----:B------:R-:W-:-:S04]  /*d7920*/  IMAD.WIDE.U32 R54, R71, R24, RZ ;  /* 0x0000001847367225 */ /* 0x000fc800078e00ff */
[----:B------:R-:W-:Y:S02]  /*d7930*/  IMAD.MOV.U32 R38, RZ, RZ, R7 ;  /* 0x000000ffff267224 */ /* 0x000fe400078e0007 */
[----:B------:R-:W-:-:S04]  /*d7940*/  IMAD.WIDE.U32.X R6, R27, R5, R52, P6 ;  /* 0x000000051b067225 */ /* 0x000fc800030e0434 */
[-C--:B------:R-:W-:Y:S02]  /*d7950*/  IMAD R70, R29, R51.reuse, RZ ;  /* 0x000000331d467224 */ /* 0x080fe400078e02ff */
[-C--:B------:R-:W-:Y:S02]  /*d7960*/  IMAD R0, R31, R51.reuse, RZ ;  /* 0x000000331f007224 */ /* 0x080fe400078e02ff */
[-C--:B------:R-:W-:Y:S02]  /*d7970*/  IMAD R44, R25, R51.reuse, RZ ;  /* 0x00000033192c7224 */ /* 0x080fe400078e02ff */
[----:B------:R-:W-:Y:S02]  /*d7980*/  IMAD R46, R27, R51, RZ ;  /* 0x000000331b2e7224 */ /* 0x000fe400078e02ff */
[----:B------:R-:W-:-:S04]  /*d7990*/  IMAD.WIDE.U32.X R38, R31, R3, R38, P4 ;  /* 0x000000031f267225 */ /* 0x000fc800020e0426 */
[----:B------:R-:W-:-:S04]  /*d79a0*/  IMAD.WIDE.U32 R52, P6, R31, R49, R42 ;  /* 0x000000311f347225 */ /* 0x000fc800078c002a */
[----:B------:R-:W-:Y:S02]  /*d79b0*/  IMAD.MOV.U32 R32, RZ, RZ, R21 ;  /* 0x000000ffff207224 */ /* 0x000fe400078e0015 */
[----:B------:R-:W-:-:S04]  /*d79c0*/  IMAD.WIDE.U32 R56, R49, R30, RZ ;  /* 0x0000001e31387225 */ /* 0x000fc800078e00ff */
[----:B------:R-:W-:-:S04]  /*d79d0*/  IMAD.WIDE.U32 R42, P4, R25, R49, R54 ;  /* 0x00000031192a7225 */ /* 0x000fc80007880036 */
[----:B------:R-:W-:-:S04]  /*d79e0*/  IMAD.WIDE.U32 R20, R65, R28, RZ ;  /* 0x0000001c41147225 */ /* 0x000fc800078e00ff */
[----:B------:R-:W-:Y:S02]  /*d79f0*/  IMAD.X R55, RZ, RZ, RZ, P5 ;  /* 0x000000ffff377224 */ /* 0x000fe400028e06ff */
[----:B------:R-:W-:Y:S02]  /*d7a00*/  IMAD.MOV.U32 R54, RZ, RZ, R41 ;  /* 0x000000ffff367224 */ /* 0x000fe400078e0029 */
[-C--:B------:R-:W-:Y:S02]  /*d7a10*/  IMAD R64, R25, R47.reuse, RZ ;  /* 0x0000002f19407224 */ /* 0x080fe400078e02ff */
[-C--:B------:R-:W-:Y:S02]  /*d7a20*/  IMAD R48, R27, R47.reuse, RZ ;  /* 0x0000002f1b307224 */ /* 0x080fe400078e02ff */
[----:B------:R-:W-:Y:S02]  /*d7a30*/  IMAD R82, R29, R47, RZ ;  /* 0x0000002f1d527224 */ /* 0x000fe400078e02ff */
[----:B------:R-:W-:-:S02]  /*d7a40*/  IMAD R70, R28, R5, R70 ;  /* 0x000000051c467224 */ /* 0x000fc400078e0246 */
[-C--:B------:R-:W-:Y:S02]  /*d7a50*/  IMAD R0, R30, R5.reuse, R0 ;  /* 0x000000051e007224 */ /* 0x080fe400078e0200 */
[-C--:B------:R-:W-:Y:S02]  /*d7a60*/  IMAD R44, R24, R5.reuse, R44 ;  /* 0x00000005182c7224 */ /* 0x080fe400078e022c */
[----:B------:R-:W-:Y:S02]  /*d7a70*/  IMAD R46, R26, R5, R46 ;  /* 0x000000051a2e7224 */ /* 0x000fe400078e022e */
        /* <DEDUP_REMOVED lines=8> */
[----:B------:R-:W-:-:S04]  /*d7b00*/  IMAD.WIDE.U32 R56, R45, R28, RZ ;  /* 0x0000001c2d387225 */ /* 0x000fc800078e00ff */
[----:B------:R-:W-:-:S04]  /*d7b10*/  IMAD.WIDE.U32 R54, P2, R29, R45, R20 ;  /* 0x0000002d1d367225 */ /* 0x000fc80007840014 */
[----:B------:R-:W-:Y:S02]  /*d7b20*/  IMAD.MOV.U32 R2, RZ, RZ, R9 ;  /* 0x000000ffff027224 */ /* 0x000fe400078e0009 */
[----:B------:R-:W-:-:S04]  /*d7b30*/  IMAD.WIDE.U32 R62, R65, R26, RZ ;  /* 0x0000001a413e7225 */ /* 0x000fc800078e00ff */
[----:B------:R-:W-:-:S04]  /*d7b40*/  IMAD.WIDE.U32 R66, P0, R27, R49, R66 ;  /* 0x000000311b427225 */ /* 0x000fc80007800042 */
[----:B------:R-:W-:Y:S01]  /*d7b50*/  IMAD.WIDE.U32.X R8, R29, R71, R2, P1 ;  /* 0x000000471d087225 */ /* 0x000fe200008e0402 */
[----:B------:R-:W-:-:S03]  /*d7b60*/  IADD3 RZ, P1, PT, R57, R54, RZ ;  /* 0x0000003639ff7210 */ /* 0x000fc60007f3e0ff */
[----:B------:R-:W-:-:S04]  /*d7b70*/  IMAD.WIDE.U32 R58, R49, R24, RZ ;  /* 0x00000018313a7225 */ /* 0x000fc800078e00ff */
[----:B------:R-:W-:Y:S01]  /*d7b80*/  IMAD.WIDE.U32 R40, R49, R26, RZ ;  /* 0x0000001a31287225 */ /* 0x000fe200078e00ff */
[----:B------:R-:W-:-:S03]  /*d7b90*/  IADD3 RZ, P5, PT, R59, R42, RZ ;  /* 0x0000002a3bff7210 */ /* 0x000fc60007fbe0ff */
[----:B------:R-:W-:-:S04]  /*d7ba0*/  IMAD.WIDE.U32 R56, R65, R30, RZ ;  /* 0x0000001e41387225 */ /* 0x000fc800078e00ff */
[----:B------:R-:W-:-:S04]  /*d7bb0*/  IMAD.WIDE.U32 R60, R65, R24, RZ ;  /* 0x00000018413c7225 */ /* 0x000fc800078e00ff */
[----:B------:R-:W-:Y:S01]  /*d7bc0*/  IMAD.X R21, RZ, RZ, RZ, P6 ;  /* 0x000000ffff157224 */ /* 0x000fe200030e06ff */
[----:B------:R-:W-:Y:S01]  /*d7bd0*/  IADD3 RZ, P6, PT, R41, R66, RZ ;  /* 0x0000004229ff7210 */ /* 0x000fe20007fde0ff */
[----:B------:R-:W-:Y:S02]  /*d7be0*/  IMAD.MOV.U32 R20, RZ, RZ, R53 ;  /* 0x000000ffff147224 */ /* 0x000fe400078e0035 */
[----:B------:R-:W-:Y:S02]  /*d7bf0*/  IMAD.X R53, RZ, RZ, RZ, P0 ;  /* 0x000000ffff357224 */ /* 0x000fe400000e06ff */
[----:B------:R-:W-:-:S04]  /*d7c00*/  IMAD.WIDE.U32 R62, P0, R27, R45, R62 ;  /* 0x0000002d1b3e7225 */ /* 0x000fc8000780003e */
[----:B------:R-:W-:-:S04]  /*d7c10*/  IMAD.WIDE.U32.X R20, R31, R71, R20, P3 ;  /* 0x000000471f147225 */ /* 0x000fc800018e0414 */
[----:B------:R-:W-:Y:S02]  /*d7c20*/  IMAD.X R59, RZ, RZ, RZ, P4 ;  /* 0x000000ffff3b7224 */ /* 0x000fe400020e06ff */
[----:B------:R-:W-:-:S04]  /*d7c30*/  IMAD.WIDE.U32 R40, R45, R24, RZ ;  /* 0x000000182d287225 */ /* 0x000fc800078e00ff */
[----:B------:R-:W-:-:S04]  /*d7c40*/  IMAD.WIDE.U32 R56, P3, R31, R45, R56 ;  /* 0x0000002d1f387225 */ /* 0x000fc80007860038 */
[----:B------:R-:W-:-:S04]  /*d7c50*/  IMAD.WIDE.U32 R60, P4, R25, R45, R60 ;  /* 0x0000002d193c7225 */ /* 0x000fc8000788003c */
[----:B------:R-:W-:Y:S02]  /*d7c60*/  IMAD.MOV.U32 R58, RZ, RZ, R43 ;  /* 0x000000ffff3a7224 */ /* 0x000fe400078e002b */
[----:B------:R-:W-:Y:S01]  /*d7c70*/  IMAD.X R43, RZ, RZ, RZ, P0 ;  /* 0x000000ffff2b7224 */ /* 0x000fe200000e06ff */
[----:B------:R-:W-:Y:S01]  /*d7c80*/  ISETP.GE.U32.AND P0, PT, R73, R10, PT ;  /* 0x0000000a4900720c */ /* 0x000fe20003f06070 */
[----:B------:R-:W-:Y:S02]  /*d7c90*/  IMAD.MOV.U32 R2, RZ, RZ, R55 ;  /* 0x000000ffff027224 */ /* 0x000fe400078e0037 */
[----:B------:R-:W-:Y:S01]  /*d7ca0*/  IMAD.WIDE.U32 R54, R28, R51, RZ ;  /* 0x000000331c367225 */ /* 0x000fe200078e00ff */
[----:B------:R-:W-:-:S03]  /*d7cb0*/  ISETP.GE.U32.AND.EX P0, PT, R50, R75, PT, P0 ;  /* 0x0000004b3200720c */ /* 0x000fc60003f06100 */
[----:B------:R-:W-:Y:S01]  /*d7cc0*/  IMAD.WIDE.U32 R68, R45, R26, RZ ;  /* 0x0000001a2d447225 */ /* 0x000fe200078e00ff */
[----:B------:R-:W-:-:S03]  /*d7cd0*/  SEL R75, RZ, 0x1, P0 ;  /* 0x00000001ff4b7807 */ /* 0x000fc60000000000 */
[----:B------:R-:W-:Y:S01]  /*d7ce0*/  IMAD.X R11, RZ, RZ, RZ, P3 ;  /* 0x000000ffff0b7224 */ /* 0x000fe200018e06ff */
[----:B------:R-:W-:Y:S01]  /*d7cf0*/  IADD3 RZ, P3, PT, R41, R60, RZ ;  /* 0x0000003c29ff7210 */ /* 0x000fe20007f7e0ff */
[----:B------:R-:W-:Y:S02]  /*d7d00*/  IMAD.MOV.U32 R40, RZ, RZ, R61 ;  /* 0x000000ffff287224 */ /* 0x000fe400078e003d */
        /* <DEDUP_REMOVED lines=27> */
[----:B------:R-:W-:Y:S02]  /*d7ec0*/  IADD3 R75, P1, P2, R54, R38, R75 ;  /* 0x00000026364b7210 */ /* 0x000fe40007a3e04b */
[----:B------:R-:W-:Y:S01]  /*d7ed0*/  SEL R55, RZ, 0x1, P0 ;  /* 0x00000001ff377807 */ /* 0x000fe20000000000 */
[----:B------:R-:W-:Y:S01]  /*d7ee0*/  IMAD R69, R29, R45, RZ ;  /* 0x0000002d1d457224 */ /* 0x000fe200078e02ff */
[----:B------:R-:W-:Y:S01]  /*d7ef0*/  IADD3.X R71, PT, PT, R64, R39, RZ, P1, P2 ;  /* 0x0000002740477210 */ /* 0x000fe20000fe44ff */
[-C--:B------:R-:W-:Y:S01]  /*d7f00*/  IMAD R66, R31, R45.reuse, RZ ;  /* 0x0000002d1f427224 */ /* 0x080fe200078e02ff */
[----:B------:R-:W-:Y:S01]  /*d7f10*/  ISETP.GE.U32.AND P1, PT, R75, R54, PT ;  /* 0x000000364b00720c */ /* 0x000fe20003f26070 */
[-C--:B------:R-:W-:Y:S02]  /*d7f20*/  IMAD R67, R25, R45.reuse, RZ ;  /* 0x0000002d19437224 */ /* 0x080fe400078e02ff */
[----:B------:R-:W-:Y:S01]  /*d7f30*/  IMAD R62, R27, R45, RZ ;  /* 0x0000002d1b3e7224 */ /* 0x000fe200078e02ff */
[----:B------:R-:W-:Y:S01]  /*d7f40*/  ISETP.GE.U32.AND.EX P1, PT, R71, R64, PT, P1 ;  /* 0x000000404700720c */ /* 0x000fe20003f26110 */
[----:B------:R-:W-:-:S04]  /*d7f50*/  IMAD.WIDE.U32 R56, R30, R51, RZ ;  /* 0x000000331e387225 */ /* 0x000fc800078e00ff */
        /* <DEDUP_REMOVED lines=14> */
[----:B------:R-:W-:Y:S02]  /*d8040*/  IADD3.X R56, PT, PT, R57, R37, RZ, P2, P3 ;  /* 0x0000002539387210 */ /* 0x000fe400017e64ff */
[C---:B------:R-:W-:Y:S02]  /*d8050*/  ISETP.GE.U32.AND P3, PT, R55.reuse, R65, PT ;  /* 0x000000413700720c */ /* 0x040fe40003f66070 */
[----:B------:R-:W-:Y:S01]  /*d8060*/  IADD3 R0, P2, PT, R55, R38, RZ ;  /* 0x0000002637007210 */ /* 0x000fe20007f5e0ff */
[----:B------:R-:W-:Y:S01]  /*d8070*/  IMAD.WIDE.U32 R54, R26, R47, RZ ;  /* 0x0000002f1a367225 */ /* 0x000fe200078e00ff */
[----:B------:R-:W-:Y:S02]  /*d8080*/  SEL R37, RZ, 0x1, P1 ;  /* 0x00000001ff257807 */ /* 0x000fe40000800000 */
[----:B------:R-:W-:Y:S01]  /*d8090*/  ISETP.GE.U32.AND.EX P3, PT, R56, R57, PT, P3 ;  /* 0x000000393800720c */ /* 0x000fe20003f66130 */
[----:B------:R-:W-:Y:S01]  /*d80a0*/  IMAD.IADD R65, R55, 0x1, R48 ;  /* 0x0000000137417824 */ /* 0x000fe200078e0230 */
[----:B------:R-:W-:Y:S01]  /*d80b0*/  IADD3 R57, P4, P5, R54, R4, R37 ;  /* 0x0000000436397210 */ /* 0x000fe20007d9e025 */
[----:B------:R-:W-:Y:S01]  /*d80c0*/  IMAD.WIDE.U32 R36, R24, R51, RZ ;  /* 0x0000003318247225 */ /* 0x000fe200078e00ff */
[----:B------:R-:W-:-:S02]  /*d80d0*/  ISETP.GE.U32.AND P1, PT, R0, R38, PT ;  /* 0x000000260000720c */ /* 0x000fc40003f26070 */
[----:B------:R-:W-:Y:S01]  /*d80e0*/  SEL R38, RZ, 0x1, P0 ;  /* 0x00000001ff267807 */ /* 0x000fe20000000000 */
[----:B------:R-:W-:Y:S01]  /*d80f0*/  IMAD.X R4, R39, 0x1, R56, P2 ;  /* 0x0000000127047824 */ /* 0x000fe200010e0638 */
[----:B------:R-:W-:Y:S02]  /*d8100*/  ISETP.GE.U32.AND P2, PT, R57, R54, PT ;  /* 0x000000363900720c */ /* 0x000fe40003f46070 */
[----:B------:R-:W-:Y:S02]  /*d8110*/  SEL R55, RZ, 0x1, P3 ;  /* 0x00000001ff377807 */ /* 0x000fe40001800000 */
[----:B------:R-:W-:Y:S02]  /*d8120*/  IADD3.X R54, PT, PT, R65, R5, RZ, P4, P5 ;  /* 0x0000000541367210 */ /* 0x000fe400027ea4ff */
[----:B------:R-:W-:Y:S02]  /*d8130*/  IADD3 R48, P3, PT, R57, R36, RZ ;  /* 0x0000002439307210 */ /* 0x000fe40007f7e0ff */
[----:B------:R-:W-:Y:S01]  /*d8140*/  ISETP.GE.U32.AND.EX P0, PT, R4, R39, PT, P1 ;  /* 0x000000270400720c */ /* 0x000fe20003f06110 */
[----:B------:R-:W-:Y:S01]  /*d8150*/  IMAD.IADD R39, R37, 0x1, R44 ;  /* 0x0000000125277824 */ /* 0x000fe200078e022c */
[----:B------:R-:W-:-:S02]  /*d8160*/  IADD3 R5, P4, P5, R55, R34, R38 ;  /* 0x0000002237057210 */ /* 0x000fc40007d9e026 */
[----:B------:R-:W-:Y:S01]  /*d8170*/  ISETP.GE.U32.AND.EX P2, PT, R54, R65, PT, P2 ;  /* 0x000000413600720c */ /* 0x000fe20003f46120 */
[----:B------:R-:W-:Y:S01]  /*d8180*/  IMAD.X R44, R39, 0x1, R54, P3 ;  /* 0x00000001272c7824 */ /* 0x000fe200018e0636 */
[----:B------:R-:W-:Y:S01]  /*d8190*/  ISETP.GE.U32.AND P1, PT, R48, R36, PT ;  /* 0x000000243000720c */ /* 0x000fe20003f26070 */
[----:B------:R-:W-:Y:S01]  /*d81a0*/  IMAD.WIDE.U32 R36, R26, R51, RZ ;  /* 0x000000331a247225 */ /* 0x000fe200078e00ff */
[----:B------:R-:W-:Y:S02]  /*d81b0*/  IADD3.X R55, PT, PT, RZ, R35, RZ, P4, P5 ;  /* 0x00000023ff377210 */ /* 0x000fe400027ea4ff */
[----:B------:R-:W-:Y:S01]  /*d81c0*/  SEL R51, RZ, 0x1, P2 ;  /* 0x00000001ff337807 */ /* 0x000fe20001000000 */
[----:B------:R-:W-:Y:S01]  /*d81d0*/  IMAD.WIDE.U32 R34, R30, R49, RZ ;  /* 0x000000311e227225 */ /* 0x000fe200078e00ff */
[----:B------:R-:W-:Y:S02]  /*d81e0*/  IADD3 R5, P3, PT, R48, R5, RZ ;  /* 0x0000000530057210 */ /* 0x000fe40007f7e0ff */
[----:B------:R-:W-:-:S02]  /*d81f0*/  IADD3 R38, P4, P6, R36, R32, R51 ;  /* 0x0000002024267210 */ /* 0x000fc40007e9e033 */
[----:B------:R-:W-:Y:S01]  /*d8200*/  ISETP.GE.U32.AND P2, PT, R5, R48, PT ;  /* 0x000000300500720c */ /* 0x000fe20003f46070 */
[C---:B------:R-:W-:Y:S01]  /*d8210*/  IMAD.X R51, R44.reuse, 0x1, R55, P3 ;  /* 0x000000012c337824 */ /* 0x040fe200018e0637 */
[----:B------:R-:W-:Y:S01]  /*d8220*/  ISETP.GE.U32.AND.EX P1, PT, R44, R39, PT, P1 ;  /* 0x000000272c00720c */ /* 0x000fe20003f26110 */
[----:B------:R-:W-:Y:S01]  /*d8230*/  IMAD.IADD R39, R37, 0x1, R46 ;  /* 0x0000000125277824 */ /* 0x000fe200078e022e */
[----:B------:R-:W-:Y:S01]  /*d8240*/  ISETP.GE.U32.AND P3, PT, R38, R36, PT ;  /* 0x000000242600720c */ /* 0x000fe20003f66070 */
[----:B------:R-:W-:Y:S01]  /*d8250*/  IMAD.IADD R36, R35, 0x1, R63 ;  /* 0x0000000123247824 */ /* 0x000fe200078e023f */
[----:B------:R-:W-:Y:S02]  /*d8260*/  IADD3 R37, P5, PT, R5, R34, RZ ;  /* 0x0000002205257210 */ /* 0x000fe40007fbe0ff */
[----:B------:R-:W-:Y:S02]  /*d8270*/  ISETP.GE.U32.AND.EX P2, PT, R51, R44, PT, P2 ;  /* 0x0000002c3300720c */ /* 0x000fe40003f46120 */
[----:B------:R-:W-:Y:S01]  /*d8280*/  SEL R5, RZ, 0x1, P0 ;  /* 0x00000001ff057807 */ /* 0x000fe20000000000 */
[----:B------:R-:W-:Y:S01]  /*d8290*/  IMAD.X R35, R36, 0x1, R51, P5 ;  /* 0x0000000124237824 */ /* 0x000fe200028e0633 */
[----:B------:R-:W-:-:S02]  /*d82a0*/  IADD3.X R44, PT, PT, R39, R33, RZ, P4, P6 ;  /* 0x00000021272c7210 */ /* 0x000fc400027ec4ff */
[----:B------:R-:W-:Y:S02]  /*d82b0*/  SEL R32, RZ, 0x1, P1 ;  /* 0x00000001ff207807 */ /* 0x000fe40000800000 */
[----:B------:R-:W-:Y:S02]  /*d82c0*/  SEL R33, RZ, 0x1, P2 ;  /* 0x00000001ff217807 */ /* 0x000fe40001000000 */
[----:B------:R-:W-:Y:S02]  /*d82d0*/  IADD3 R5, P2, P6, R37, R8, R5 ;  /* 0x0000000825057210 */ /* 0x000fe40007e5e005 */
[----:B------:R-:W-:Y:S02]  /*d82e0*/  ISETP.GE.U32.AND.EX P3, PT, R44, R39, PT, P3 ;  /* 0x000000272c00720c */ /* 0x000fe40003f66130 */
[----:B------:R-:W-:Y:S01]  /*d82f0*/  IADD3 R39, P1, P5, R33, R22, R32 ;  /* 0x0000001621277210 */ /* 0x000fe20007d3e020 */
[----:B------:R-:W-:Y:S01]  /*d8300*/  IMAD.WIDE.U32 R32, R28, R45, RZ ;  /* 0x0000002d1c207225 */ /* 0x000fe200078e00ff */
[----:B------:R-:W-:-:S02]  /*d8310*/  ISETP.GE.U32.AND P4, PT, R37, R34, PT ;  /* 0x000000222500720c */ /* 0x000fc40003f86070 */
[----:B------:R-:W-:Y:S01]  /*d8320*/  IADD3.X R8, PT, PT, R35, R9, RZ, P2, P6 ;  /* 0x0000000923087210 */ /* 0x000fe200017ec4ff */
[----:B------:R-:W-:Y:S01]  /*d8330*/  IMAD.IADD R69, R33, 0x1, R69 ;  /* 0x0000000121457824 */ /* 0x000fe200078e0245 */
[----:B------:R-:W-:Y:S02]  /*d8340*/  ISETP.GE.U32.AND P2, PT, R5, R37, PT ;  /* 0x000000250500720c */ /* 0x000fe40003f46070 */
[----:B------:R-:W-:Y:S01]  /*d8350*/  IADD3.X R37, PT, PT, RZ, R23, RZ, P1, P5 ;  /* 0x00000017ff257210 */ /* 0x000fe20000fea4ff */
[----:B------:R-:W-:Y:S01]  /*d8360*/  IMAD.WIDE.U32 R22, R24, R49, RZ ;  /* 0x0000003118167225 */ /* 0x000fe200078e00ff */
[----:B------:R-:W-:Y:S02]  /*d8370*/  ISETP.GE.U32.AND.EX P0, PT, R35, R36, PT, P4 ;  /* 0x000000242300720c */ /* 0x000fe40003f06140 */
[----:B------:R-:W-:Y:S01]  /*d8380*/  IADD3 R5, P4, PT, R5, R32, RZ ;  /* 0x0000002005057210 */ /* 0x000fe20007f9e0ff */
[----:B------:R-:W-:Y:S01]  /*d8390*/  IMAD.IADD R34, R23, 0x1, R61 ;  /* 0x0000000117227824 */ /* 0x000fe200078e023d */
[----:B------:R-:W-:-:S02]  /*d83a0*/  IADD3 R33, P5, PT, R38, R39, RZ ;  /* 0x0000002726217210 */ /* 0x000fc40007fbe0ff */
[----:B------:R-:W-:Y:S01]  /*d83b0*/  ISETP.GE.U32.AND.EX P2, PT, R8, R35, PT, P2 ;  /* 0x000000230800720c */ /* 0x000fe20003f46120 */
[----:B------:R-:W-:Y:S01]  /*d83c0*/  IMAD.X R8, R69, 0x1, R8, P4 ;  /* 0x0000000145087824 */ /* 0x000fe200020e0608 */
[----:B------:R-:W-:Y:S01]  /*d83d0*/  SEL R23, RZ, 0x1, P0 ;  /* 0x00000001ff177807 */ /* 0x000fe20000000000 */
[----:B------:R-:W-:Y:S01]  /*d83e0*/  IMAD.X R35, R44, 0x1, R37, P5 ;  /* 0x000000012c237824 */ /* 0x000fe200028e0625 */
[----:B------:R-:W-:Y:S02]  /*d83f0*/  SEL R9, RZ, 0x1, P2 ;  /* 0x00000001ff097807 */ /* 0x000fe40001000000 */
[----:B------:R-:W-:Y:S02]  /*d8400*/  ISETP.GE.U32.AND P1, PT, R5, R32, PT ;  /* 0x000000200500720c */ /* 0x000fe40003f26070 */
[C---:B------:R-:W-:Y:S02]  /*d8410*/  ISETP.GE.U32.AND P4, PT, R33.reuse, R38, PT ;  /* 0x000000262100720c */ /* 0x040fe40003f86070 */
[----:B------:R-:W-:-:S02]  /*d8420*/  IADD3 R32, P5, PT, R33, R22, RZ ;  /* 0x0000001621207210 */ /* 0x000fc40007fbe0ff */
[----:B------:R-:W-:Y:S02]  /*d8430*/  IADD3 R9, P0, P2, R9, R20, R23 ;  /* 0x0000001409097210 */ /* 0x000fe40007a1e017 */
[----:B------:R-:W-:Y:S01]  /*d8440*/  ISETP.GE.U32.AND.EX P4, PT, R35, R44, PT, P4 ;  /* 0x0000002c2300720c */ /* 0x000fe20003f86140 */
[----:B------:R-:W-:Y:S01]  /*d8450*/  IMAD.X R35, R34, 0x1, R35, P5 ;  /* 0x0000000122237824 */ /* 0x000fe200028e0623 */
[----:B------:R-:W-:Y:S01]  /*d8460*/  ISETP.GE.U32.AND P5, PT, R32, R22, PT ;  /* 0x000000162000720c */ /* 0x000fe20003fa6070 */
[----:B------:R-:W-:Y:S01]  /*d8470*/  IMAD.WIDE.U32 R22, R30, R45, RZ ;  /* 0x0000002d1e167225 */ /* 0x000fe200078e00ff */
[----:B------:R-:W-:Y:S02]  /*d8480*/  IADD3 R9, P6, PT, R32, R9, RZ ;  /* 0x0000000920097210 */ /* 0x000fe40007fde0ff */
[----:B------:R-:W-:Y:S01]  /*d8490*/  IADD3.X R20, PT, PT, RZ, R21, RZ, P0, P2 ;  /* 0x00000015ff147210 */ /* 0x000fe200007e44ff */
[----:B------:R-:W-:Y:S01]  /*d84a0*/  IMAD.IADD R21, R23, 0x1, R66 ;  /* 0x0000000117157824 */ /* 0x000fe200078e0242 */
[----:B------:R-:W-:-:S02]  /*d84b0*/  ISETP.GE.U32.AND.EX P1, PT, R8, R69, PT, P1 ;  /* 0x000000450800720c */ /* 0x000fc40003f26110 */
[C---:B------:R-:W-:Y:S01]  /*d84c0*/  ISETP.GE.U32.AND.EX P0, PT, R35.reuse, R34, PT, P5 ;  /* 0x000000222300720c */ /* 0x040fe20003f06150 */
[----:B------:R-:W-:Y:S01]  /*d84d0*/  IMAD.X R20, R35, 0x1, R20, P6 ;  /* 0x0000000123147824 */ /* 0x000fe200030e0614 */
[C---:B------:R-:W-:Y:S02]  /*d84e0*/  ISETP.GE.U32.AND P2, PT, R9.reuse, R32, PT ;  /* 0x000000200900720c */ /* 0x040fe40003f46070 */
[----:B------:R-:W-:Y:S02]  /*d84f0*/  IADD3 R9, P5, PT, R9, R22, RZ ;  /* 0x0000001609097210 */ /* 0x000fe40007fbe0ff */
[----:B------:R-:W-:Y:S02]  /*d8500*/  SEL R32, RZ, 0x1, P3 ;  /* 0x00000001ff207807 */ /* 0x000fe40001800000 */
[----:B------:R-:W-:Y:S02]  /*d8510*/  SEL R23, RZ, 0x1, P4 ;  /* 0x00000001ff177807 */ /* 0x000fe40002000000 */
[----:B------:R-:W-:-:S02]  /*d8520*/  SEL R33, RZ, 0x1, P1 ;  /* 0x00000001ff217807 */ /* 0x000fc40000800000 */
[----:B------:R-:W-:Y:S01]  /*d8530*/  ISETP.GE.U32.AND.EX P2, PT, R20, R35, PT, P2 ;  /* 0x000000231400720c */ /* 0x000fe20003f46120 */
[----:B------:R-:W-:Y:S01]  /*d8540*/  IMAD.X R20, R21, 0x1, R20, P5 ;  /* 0x0000000115147824 */ /* 0x000fe200028e0614 */
[----:B------:R-:W-:Y:S02]  /*d8550*/  IADD3 R23, P1, P4, R23, R6, R32 ;  /* 0x0000000617177210 */ /* 0x000fe40007c3e020 */
[C---:B------:R-:W-:Y:S02]  /*d8560*/  IADD3 R33, P5, P6, R9.reuse, R2, R33 ;  /* 0x0000000209217210 */ /* 0x040fe40007ebe021 */
[----:B------:R-:W-:Y:S01]  /*d8570*/  IADD3.X R37, PT, PT, RZ, R7, RZ, P1, P4 ;  /* 0x00000007ff257210 */ /* 0x000fe20000fe84ff */
[----:B------:R-:W-:Y:S01]  /*d8580*/  IMAD.WIDE.U32 R6, R26, R49, RZ ;  /* 0x000000311a067225 */ /* 0x000fe200078e00ff */
[----:B------:R-:W-:Y:S02]  /*d8590*/  IADD3.X R35, PT, PT, R20, R3, RZ, P5, P6 ;  /* 0x0000000314237210 */ /* 0x000fe40002fec4ff */
[----:B------:R-:W-:Y:S01]  /*d85a0*/  ISETP.GE.U32.AND P3, PT, R9, R22, PT ;  /* 0x000000160900720c */ /* 0x000fe20003f66070 */
[----:B------:R-:W-:Y:S01]  /*d85b0*/  IMAD.IADD R60, R7, 0x1, R60 ;  /* 0x00000001073c7824 */ /* 0x000fe200078e023c */
[----:B------:R-:W-:-:S02]  /*d85c0*/  SEL R2, RZ, 0x1, P0 ;  /* 0x00000001ff027807 */ /* 0x000fc40000000000 */
[----:B------:R-:W-:Y:S02]  /*d85d0*/  SEL R3, RZ, 0x1, P2 ;  /* 0x00000001ff037807 */ /* 0x000fe40001000000 */
[----:B------:R-:W-:Y:S02]  /*d85e0*/  ISETP.GE.U32.AND.EX P3, PT, R20, R21, PT, P3 ;  /* 0x000000151400720c */ /* 0x000fe40003f66130 */
[----:B------:R-:W-:Y:S02]  /*d85f0*/  ISETP.GE.U32.AND P2, PT, R33, R9, PT ;  /* 0x000000092100720c */ /* 0x000fe40003f46070 */
        /* <DEDUP_REMOVED lines=9> */
[----:B------:R-:W-:Y:S01]  /*d8690*/  IMAD.WIDE.U32 R6, R35, 0x3d1, RZ ;  /* 0x000003d123067825 */ /* 0x000fe200078e00ff */
[----:B------:R-:W-:Y:S02]  /*d86a0*/  SEL R23, RZ, 0x1, P2 ;  /* 0x00000001ff177807 */ /* 0x000fe40001000000 */
[----:B------:R-:W-:Y:S01]  /*d86b0*/  ISETP.GE.U32.AND P1, PT, R9, R21, PT ;  /* 0x000000150900720c */ /* 0x000fe20003f26070 */
[----:B------:R-:W-:Y:S01]  /*d86c0*/  IMAD.X R32, R37, 0x1, R32, P4 ;  /* 0x0000000125207824 */ /* 0x000fe200020e0620 */
[----:B------:R-:W-:Y:S01]  /*d86d0*/  IADD3 R10, P4, P5, R23, R10, R22 ;  /* 0x0000000a170a7210 */ /* 0x000fe20007d9e016 */
[----:B------:R-:W-:Y:S01]  /*d86e0*/  IMAD.WIDE.U32 R20, P6, R33, 0x1, R6 ;  /* 0x0000000121147825 */ /* 0x000fe200078c0006 */
[----:B------:R-:W-:-:S02]  /*d86f0*/  IADD3 R9, P3, PT, R9, R2, RZ ;  /* 0x0000000209097210 */ /* 0x000fc40007f7e0ff */
[----:B------:R-:W-:Y:S01]  /*d8700*/  ISETP.GE.U32.AND.EX P0, PT, R37, R60, PT, P0 ;  /* 0x0000003c2500720c */ /* 0x000fe20003f06100 */
[----:B------:R-:W-:Y:S01]  /*d8710*/  IMAD.IADD R67, R3, 0x1, R67 ;  /* 0x0000000103437824 */ /* 0x000fe200078e0243 */
[----:B------:R-:W-:Y:S01]  /*d8720*/  ISETP.GE.U32.AND.EX P1, PT, R32, R37, PT, P1 ;  /* 0x000000252000720c */ /* 0x000fe20003f26110 */
[----:B------:R-:W-:Y:S01]  /*d8730*/  IMAD.WIDE.U32 R6, R33, 0x3d1, RZ ;  /* 0x000003d121067825 */ /* 0x000fe200078e00ff */
[----:B------:R-:W-:Y:S02]  /*d8740*/  IADD3.X R37, PT, PT, RZ, R11, RZ, P4, P5 ;  /* 0x0000000bff257210 */ /* 0x000fe400027ea4ff */
[----:B------:R-:W-:Y:S01]  /*d8750*/  IADD3 R33, P4, PT, R9, R10, RZ ;  /* 0x0000000a09217210 */ /* 0x000fe20007f9e0ff */
[----:B------:R-:W-:Y:S01]  /*d8760*/  IMAD.X R22, R67, 0x1, R32, P3 ;  /* 0x0000000143167824 */ /* 0x000fe200018e0620 */
[----:B------:R-:W-:Y:S01]  /*d8770*/  IADD3 R11, P3, PT, R7, R20, RZ ;  /* 0x00000014070b7210 */ /* 0x000fe20007f7e0ff */
[----:B------:R-:W-:Y:S01]  /*d8780*/  IMAD.MOV.U32 R10, RZ, RZ, R6 ;  /* 0x000000ffff0a7224 */ /* 0x000fe200078e0006 */
[----:B------:R-:W-:Y:S01]  /*d8790*/  SEL R7, RZ, 0x1, P0 ;  /* 0x00000001ff077807 */ /* 0x000fe20000000000 */
[----:B------:R-:W-:Y:S01]  /*d87a0*/  IMAD.X R37, R22, 0x1, R37, P4 ;  /* 0x0000000116257824 */ /* 0x000fe200020e0625 */
[----:B------:R-:W-:Y:S01]  /*d87b0*/  ISETP.GE.U32.AND P2, PT, R9, R2, PT ;  /* 0x000000020900720c */ /* 0x000fe20003f46070 */
[----:B------:R-:W-:Y:S01]  /*d87c0*/  IMAD.WIDE.U32 R2, R28, R47, R10 ;  /* 0x0000002f1c027225 */ /* 0x000fe200078e000a */
[----:B------:R-:W-:-:S02]  /*d87d0*/  ISETP.GE.U32.AND P0, PT, R33, R9, PT ;  /* 0x000000092100720c */ /* 0x000fc40003f06070 */
[----:B------:R-:W-:Y:S01]  /*d87e0*/  SEL R39, RZ, 0x1, P1 ;  /* 0x00000001ff277807 */ /* 0x000fe20000800000 */
[----:B------:R-:W-:Y:S01]  /*d87f0*/  IMAD.X R79, RZ, RZ, RZ, P6 ;  /* 0x000000ffff4f7224 */ /* 0x000fe200030e06ff */
[----:B------:R-:W-:Y:S01]  /*d8800*/  ISETP.GE.U32.AND.EX P2, PT, R22, R67, PT, P2 ;  /* 0x000000431600720c */ /* 0x000fe20003f46120 */
[----:B------:R-:W-:Y:S01]  /*d8810*/  IMAD.MOV.U32 R78, RZ, RZ, R21 ;  /* 0x000000ffff4e7224 */ /* 0x000fe200078e0015 */
[C---:B------:R-:W-:Y:S01]  /*d8820*/  ISETP.GE.U32.AND.EX P0, PT, R37.reuse, R22, PT, P0 ;  /* 0x000000162500720c */ /* 0x040fe20003f06100 */
[----:B------:R-:W-:Y:S01]  /*d8830*/  IMAD.WIDE.U32 R22, R37, 0x3d1, RZ ;  /* 0x000003d125167825 */ /* 0x000fe200078e00ff */
[----:B------:R-:W-:Y:S02]  /*d8840*/  IADD3 R39, P4, P5, R39, R52, R7 ;  /* 0x0000003427277210 */ /* 0x000fe40007d9e007 */
[----:B------:R-:W-:Y:S01]  /*d8850*/  ISETP.GE.U32.AND P1, PT, R2, R6, PT ;  /* 0x000000060200720c */ /* 0x000fe20003f26070 */
[----:B------:R-:W-:Y:S01]  /*d8860*/  IMAD.WIDE.U32 R6, R26, R45, RZ ;  /* 0x0000002d1a067225 */ /* 0x000fe200078e00ff */
[----:B------:R-:W-:-:S02]  /*d8870*/  SEL R9, RZ, 0x1, P0 ;  /* 0x00000001ff097807 */ /* 0x000fc40000000000 */
[----:B------:R-:W-:Y:S01]  /*d8880*/  IADD3.X R32, PT, PT, RZ, R53, RZ, P4, P5 ;  /* 0x00000035ff207210 */ /* 0x000fe200027ea4ff */
[----:B------:R-:W-:Y:S01]  /*d8890*/  IMAD.IADD R82, R3, 0x1, R82 ;  /* 0x0000000103527824 */ /* 0x000fe200078e0252 */
[----:B------:R-:W-:Y:S01]  /*d88a0*/  SEL R3, RZ, 0x1, P2 ;  /* 0x00000001ff037807 */ /* 0x000fe20001000000 */
[----:B------:R-:W-:-:S03]  /*d88b0*/  IMAD.WIDE.U32 R20, R33, 0x3d1, RZ ;  /* 0x000003d121147825 */ /* 0x000fc600078e00ff */
        /* <DEDUP_REMOVED lines=24> */
[----:B------:R-:W-:Y:S01]  /*d8a40*/  IMAD.WIDE.U32 R10, R9, 0x3d1, RZ ;  /* 0x000003d1090a7825 */ /* 0x000fe200078e00ff */
[----:B------:R-:W-:Y:S02]  /*d8a50*/  ISETP.GE.U32.AND.EX P2, PT, R35, R32, PT, P2 ;  /* 0x000000202300720c */ /* 0x000fe40003f46120 */
[----:B------:R-:W-:Y:S01]  /*d8a60*/  ISETP.GE.U32.AND.EX P0, PT, R3, R20, PT, P0 ;  /* 0x000000140300720c */ /* 0x000fe20003f06100 */
[----:B------:R-:W-:Y:S01]  /*d8a70*/  IMAD.WIDE.U32 R20, R35, 0x3d1, RZ ;  /* 0x000003d123147825 */ /* 0x000fe200078e00ff */
[----:B------:R-:W-:Y:S02]  /*d8a80*/  ISETP.GE.U32.AND.EX P3, PT, R78, R3, PT, P4 ;  /* 0x000000034e00720c */ /* 0x000fe40003f66140 */
[----:B------:R-:W-:Y:S01]  /*d8a90*/  SEL R32, RZ, 0x1, P1 ;  /* 0x00000001ff207807 */ /* 0x000fe20000800000 */
[----:B------:R-:W-:Y:S01]  /*d8aa0*/  IMAD.MOV.U32 R79, RZ, RZ, R2 ;  /* 0x000000ffff4f7224 */ /* 0x000fe200078e0002 */
[----:B------:R-:W-:Y:S01]  /*d8ab0*/  SEL R23, RZ, 0x1, P2 ;  /* 0x00000001ff177807 */ /* 0x000fe20001000000 */
[----:B------:R-:W-:Y:S01]  /*d8ac0*/  IMAD.WIDE.U32 R20, P1, R9, 0x1, R20 ;  /* 0x0000000109147825 */ /* 0x000fe20007820014 */
[----:B------:R-:W-:-:S02]  /*d8ad0*/  SEL R22, RZ, 0x1, P0 ;  /* 0x00000001ff167807 */ /* 0x000fc40000000000 */
[----:B------:R-:W-:Y:S02]  /*d8ae0*/  SEL R3, RZ, 0x1, P3 ;  /* 0x00000001ff037807 */ /* 0x000fe40001800000 */
[----:B------:R-:W-:Y:S02]  /*d8af0*/  IADD3 R23, P2, P3, R23, R42, R32 ;  /* 0x0000002a17177210 */ /* 0x000fe40007b5e020 */
[----:B------:R-:W-:Y:S02]  /*d8b00*/  IADD3 R22, P4, P5, R3, R6, R22 ;  /* 0x0000000603167210 */ /* 0x000fe40007d9e016 */
[----:B------:R-:W-:Y:S02]  /*d8b10*/  IADD3 R3, P0, PT, R0, R10, RZ ;  /* 0x0000000a00037210 */ /* 0x000fe40007f1e0ff */
[----:B------:R-:W-:Y:S02]  /*d8b20*/  IADD3.X R43, PT, PT, RZ, R43, RZ, P2, P3 ;  /* 0x0000002bff2b7210 */ /* 0x000fe400017e64ff */
[----:B------:R-:W-:-:S02]  /*d8b30*/  IADD3 R0, P2, PT, R11, R20, RZ ;  /* 0x000000140b007210 */ /* 0x000fc40007f5e0ff */
        /* <DEDUP_REMOVED lines=10> */
[----:B------:R-:W-:Y:S01]  /*d8be0*/  SEL R4, RZ, 0x1, P0 ;  /* 0x00000001ff047807 */ /* 0x000fe20000000000 */
[----:B------:R-:W-:Y:S01]  /*d8bf0*/  IMAD.WIDE.U32 R20, R23, 0x3d1, RZ ;  /* 0x000003d117147825 */ /* 0x000fe200078e00ff */
[----:B------:R-:W-:-:S03]  /*d8c00*/  ISETP.GE.U32.AND.EX P1, PT, R10, R9, PT, P1 ;  /* 0x000000090a00720c */ /* 0x000fc60003f26110 */
[----:B------:R-:W-:Y:S01]  /*d8c10*/  IMAD.WIDE.U32.X R6, R35, 0x1, R6, P2 ;  /* 0x0000000123067825 */ /* 0x000fe200010e0406 */
[----:B------:R-:W-:Y:S02]  /*d8c20*/  SEL R3, RZ, 0x1, P1 ;  /* 0x00000001ff037807 */ /* 0x000fe40000800000 */
[----:B------:R-:W-:Y:S01]  /*d8c30*/  IADD3 R5, P5, PT, R5, R20, RZ ;  /* 0x0000001405057210 */ /* 0x000fe20007fbe0ff */
[----:B------:R-:W-:Y:S01]  /*d8c40*/  IMAD.WIDE.U32 R32, P2, R23, 0x1, R32 ;  /* 0x0000000117207825 */ /* 0x000fe20007840020 */
[----:B------:R-:W-:Y:S02]  /*d8c50*/  IADD3 R4, P0, P1, R3, R6, R4 ;  /* 0x0000000603047210 */ /* 0x000fe4000791e004 */
[----:B------:R-:W-:Y:S02]  /*d8c60*/  IADD3 R0, P3, PT, R21, R32, RZ ;  /* 0x0000002015007210 */ /* 0x000fe40007f7e0ff */
[C---:B------:R-:W-:Y:S01]  /*d8c70*/  IADD3 R75, P4, PT, R5.reuse, R4, RZ ;  /* 0x00000004054b7210 */ /* 0x040fe20007f9e0ff */
        /* <DEDUP_REMOVED lines=58> */
.L_x_737:
        /* <DEDUP_REMOVED lines=12> */
.L_x_738:
        /* <DEDUP_REMOVED lines=12> */
.L_x_739:
[----:B------:R-:W-:-:S04]  /*d91a0*/  IMAD.WIDE.U32 R2, R82, R79, RZ ;  /* 0x0000004f52027225 */ /* 0x000fc800078e00ff */
[----:B------:R-:W-:-:S04]  /*d91b0*/  IMAD.WIDE.U32 R4, R79, R79, RZ ;  /* 0x0000004f4f047225 */ /* 0x000fc800078e00ff */
[----:B------:R-:W-:-:S04]  /*d91c0*/  IMAD.WIDE.U32 R2, P0, R79, R82, R2 ;  /* 0x000000524f027225 */ /* 0x000fc80007800002 */
[-C--:B------:R-:W-:Y:S02]  /*d91d0*/  IMAD R0, R78, R79.reuse, RZ ;  /* 0x0000004f4e007224 */ /* 0x080fe400078e02ff */
        /* <DEDUP_REMOVED lines=22> */
[----:B------:R-:W-:-:S04]  /*d9340*/  IMAD.WIDE.U32 R36, P3, R22, R10, R8 ;  /* 0x0000000a16247225 */ /* 0x000fc80007860008 */
[----:B------:R-:W-:-:S04]  /*d9350*/  IMAD.WIDE.U32 R8, R78, R83, RZ ;  /* 0x000000534e087225 */ /* 0x000fc800078e00ff */
[----:B------:R-:W-:-:S04]  /*d9360*/  IMAD.WIDE.U32.X R42, R82, R78, R42, P2 ;  /* 0x0000004e522a7225 */ /* 0x000fc800010e042a */
[----:B------:R-:W-:-:S04]  /*d9370*/  IMAD.WIDE.U32 R34, R75, R75, RZ ;  /* 0x0000004b4b227225 */ /* 0x000fc800078e00ff */
[----:B------:R-:W-:-:S04]  /*d9380*/  IMAD.WIDE.U32 R40, P4, R75, R86, R20 ;  /* 0x000000564b287225 */ /* 0x000fc80007880014 */
[----:B------:R-:W-:Y:S01]  /*d9390*/  IMAD.WIDE.U32 R32, P5, R83, R78, R8 ;  /* 0x0000004e53207225 */ /* 0x000fe200078a0008 */
[----:B------:R-:W-:Y:S02]  /*d93a0*/  SHF.L.W.U32.HI R9, R39, 0x1, R42 ;  /* 0x0000000127097819 */ /* 0x000fe40000010e2a */
[----:B------:R-:W-:Y:S01]  /*d93b0*/  IADD3 R5, P2, PT, R35, R40, RZ ;  /* 0x0000002823057210 */ /* 0x000fe20007f5e0ff */
[----:B------:R-:W-:Y:S01]  /*d93c0*/  IMAD.WIDE.U32 R20, R83, R83, RZ ;  /* 0x0000005353147225 */ /* 0x000fe200078e00ff */
[----:B------:R-:W-:-:S03]  /*d93d0*/  SHF.L.W.U32.HI R42, R42, 0x1, R43 ;  /* 0x000000012a2a7819 */ /* 0x000fc60000010e2b */
[----:B------:R-:W-:Y:S01]  /*d93e0*/  IMAD.X R35, RZ, RZ, RZ, P5 ;  /* 0x000000ffff237224 */ /* 0x000fe200028e06ff */
[----:B------:R-:W-:Y:S01]  /*d93f0*/  IADD3 R23, P5, PT, R21, R32, RZ ;  /* 0x0000002015177210 */ /* 0x000fe20007fbe0ff */
[----:B------:R-:W-:Y:S01]  /*d9400*/  IMAD.X R39, RZ, RZ, RZ, P3 ;  /* 0x000000ffff277224 */ /* 0x000fe200018e06ff */
[----:B------:R-:W-:Y:S01]  /*d9410*/  IADD3 R45, P3, P6, R11, R20, R9 ;  /* 0x000000140b2d7210 */ /* 0x000fe20007e7e009 */
[----:B------:R-:W-:-:S03]  /*d9420*/  IMAD.WIDE.U32 R6, R22, R22, RZ ;  /* 0x0000001616067225 */ /* 0x000fc600078e00ff */
[----:B------:R-:W-:Y:S01]  /*d9430*/  ISETP.GE.U32.AND P0, PT, R45, R20, PT ;  /* 0x000000142d00720c */ /* 0x000fe20003f06070 */
[----:B------:R-:W-:Y:S01]  /*d9440*/  IMAD.MOV.U32 R8, RZ, RZ, R34 ;  /* 0x000000ffff087224 */ /* 0x000fe200078e0022 */
[-C--:B------:R-:W-:Y:S01]  /*d9450*/  IADD3.X R44, PT, PT, RZ, R23.reuse, R42, P3, P6 ;  /* 0x00000017ff2c7210 */ /* 0x080fe20001fec42a */
[----:B------:R-:W-:Y:S01]  /*d9460*/  IMAD.MOV.U32 R34, RZ, RZ, R33 ;  /* 0x000000ffff227224 */ /* 0x000fe200078e0021 */
[----:B------:R-:W-:Y:S01]  /*d9470*/  IADD3 R7, P1, PT, R7, R36, RZ ;  /* 0x0000002407077210 */ /* 0x000fe20007f3e0ff */
[----:B------:R-:W-:Y:S01]  /*d9480*/  IMAD.X R43, RZ, RZ, RZ, P4 ;  /* 0x000000ffff2b7224 */ /* 0x000fe200020e06ff */
        /* <DEDUP_REMOVED lines=41> */
[----:B------:R-:W-:Y:S02]  /*d9720*/  IADD3 R20, P0, PT, R7, R20, RZ ;  /* 0x0000001407147210 */ /* 0x000fe40007f1e0ff */
[----:B------:R-:W-:-:S03]  /*d9730*/  CS2R R6, SRZ ;  /* 0x0000000000067805 */ /* 0x000fc6000001ff00 */
[----:B------:R-:W-:-:S08]  /*d9740*/  IMAD.X R9, RZ, RZ, R9, P0 ;  /* 0x000000ffff097224 */ /* 0x000fd000000e0609 */
.L_x_740:
        /* <DEDUP_REMOVED lines=46> */
.L_x_741:
[----:B------:R-:W-:-:S04]  /*d9a30*/  IMAD.WIDE.U32 R38, R82, R75, RZ ;  /* 0x0000004b52267225 */ /* 0x000fc800078e00ff */
[----:B------:R-:W-:-:S04]  /*d9a40*/  IMAD.WIDE.U32 R36, R78, R22, RZ ;  /* 0x000000164e247225 */ /* 0x000fc800078e00ff */
[----:B------:R-:W-:Y:S02]  /*d9a50*/  IMAD R33, R86, R79, RZ ;  /* 0x0000004f56217224 */ /* 0x000fe400078e02ff */
[----:B------:R-:W-:-:S04]  /*d9a60*/  IMAD.WIDE.U32 R34, R79, R75, RZ ;  /* 0x0000004b4f227225 */ /* 0x000fc800078e00ff */
[----:B------:R-:W-:-:S04]  /*d9a70*/  IMAD.WIDE.U32 R38, P2, R79, R86, R38 ;  /* 0x000000564f267225 */ /* 0x000fc80007840026 */
[----:B------:R-:W-:Y:S01]  /*d9a80*/  IMAD.WIDE.U32 R42, R75, R79, RZ ;  /* 0x0000004f4b2a7225 */ /* 0x000fe200078e00ff */
[----:B------:R-:W-:-:S03]  /*d9a90*/  IADD3 RZ, P3, PT, R35, R38, RZ ;  /* 0x0000002623ff7210 */ /* 0x000fc60007f7e0ff */
[----:B------:R-:W-:Y:S02]  /*d9aa0*/  IMAD R47, R82, R75, R33 ;  /* 0x0000004b522f7224 */ /* 0x000fe400078e0221 */
[----:B------:R-:W-:-:S04]  /*d9ab0*/  IMAD.WIDE.U32 R40, R83, R22, RZ ;  /* 0x0000001653287225 */ /* 0x000fc800078e00ff */
[----:B------:R-:W-:-:S04]  /*d9ac0*/  IMAD.WIDE.U32 R36, P0, R83, R10, R36 ;  /* 0x0000000a53247225 */ /* 0x000fc80007800024 */
[----:B------:R-:W-:Y:S01]  /*d9ad0*/  IMAD R49, R10, R83, RZ ;  /* 0x000000530a317224 */ /* 0x000fe200078e02ff */
[----:B------:R-:W-:Y:S01]  /*d9ae0*/  IADD3 RZ, P4, PT, R41, R36, RZ ;  /* 0x0000002429ff7210 */ /* 0x000fe20007f9e0ff */
[----:B------:R-:W-:-:S04]  /*d9af0*/  IMAD.WIDE.U32 R34, R78, R75, RZ ;  /* 0x0000004b4e227225 */ /* 0x000fc800078e00ff */
        /* <DEDUP_REMOVED lines=26> */
[----:B------:R-:W-:Y:S01]  /*d9ca0*/  ISETP.GE.U32.AND.EX P0, PT, R36, R45, PT, P3 ;  /* 0x0000002d2400720c */ /* 0x000fe20003f06130 */
[----:B------:R-:W-:Y:S01]  /*d9cb0*/  IMAD.WIDE.U32 R44, R10, R75, RZ ;  /* 0x0000004b0a2c7225 */ /* 0x000fe200078e00ff */
[----:B------:R-:W-:-:S02]  /*d9cc0*/  SHF.L.W.U32.HI R34, R42, 0x1, R43 ;  /* 0x000000012a227819 */ /* 0x000fc40000010e2b */
[----:B------:R-:W-:Y:S01]  /*d9cd0*/  IADD3 R49, P3, P6, R40, R6, R37 ;  /* 0x0000000628317210 */ /* 0x000fe20007e7e025 */
[-C--:B------:R-:W-:Y:S01]  /*d9ce0*/  IMAD R43, R86, R83.reuse, RZ ;  /* 0x00000053562b7224 */ /* 0x080fe200078e02ff */
[----:B------:R-:W-:Y:S01]  /*d9cf0*/  SHF.L.W.U32.HI R37, R47, 0x1, R38 ;  /* 0x000000012f257819 */ /* 0x000fe20000010e26 */
[----:B------:R-:W-:Y:S01]  /*d9d00*/  IMAD.WIDE.U32 R40, R75, R83, RZ ;  /* 0x000000534b287225 */ /* 0x000fe200078e00ff */
[----:B------:R-:W-:Y:S02]  /*d9d10*/  SEL R42, RZ, 0x1, P0 ;  /* 0x00000001ff2a7807 */ /* 0x000fe40000000000 */
[----:B------:R-:W-:Y:S01]  /*d9d20*/  SHF.L.W.U32.HI R46, R38, 0x1, R39 ;  /* 0x00000001262e7819 */ /* 0x000fe20000010e27 */
[----:B------:R-:W-:Y:S01]  /*d9d30*/  IMAD R47, R78, R75, R43 ;  /* 0x0000004b4e2f7224 */ /* 0x000fe200078e022b */
[----:B------:R-:W-:Y:S01]  /*d9d40*/  IADD3 R50, P0, P5, R42, R49, R37 ;  /* 0x000000312a327210 */ /* 0x000fe20007d1e025 */
[----:B------:R-:W-:Y:S01]  /*d9d50*/  IMAD.WIDE.U32 R38, P4, R22, R86, R44 ;  /* 0x0000005616267225 */ /* 0x000fe2000788002c */
[----:B------:R-:W-:-:S03]  /*d9d60*/  IADD3.X R48, PT, PT, RZ, R7, R34, P3, P6 ;  /* 0x00000007ff307210 */ /* 0x000fc60001fec422 */
[----:B------:R-:W-:Y:S01]  /*d9d70*/  IMAD.SHL.U32 R37, R40, 0x2, RZ ;  /* 0x0000000228257824 */ /* 0x000fe200078e00ff */
[----:B------:R-:W-:Y:S01]  /*d9d80*/  IADD3.X R51, PT, PT, RZ, R48, R46, P0, P5 ;  /* 0x00000030ff337210 */ /* 0x000fe200007ea42e */
[----:B------:R-:W-:Y:S01]  /*d9d90*/  IMAD.IADD R45, R41, 0x1, R47 ;  /* 0x00000001292d7824 */ /* 0x000fe200078e022f */
[----:B------:R-:W-:Y:S01]  /*d9da0*/  ISETP.GE.U32.AND P0, PT, R49, R6, PT ;  /* 0x000000063100720c */ /* 0x000fe20003f06070 */
[----:B------:R-:W-:Y:S01]  /*d9db0*/  IMAD.X R41, RZ, RZ, RZ, P1 ;  /* 0x000000ffff297224 */ /* 0x000fe200008e06ff */
[----:B------:R-:W-:Y:S01]  /*d9dc0*/  IADD3 R52, P1, PT, R37, R50, RZ ;  /* 0x0000003225347210 */ /* 0x000fe20007f3e0ff */
[----:B------:R-:W-:Y:S01]  /*d9dd0*/  IMAD.WIDE.U32 R42, R22, R75, RZ ;  /* 0x0000004b162a7225 */ /* 0x000fe200078e00ff */
[----:B------:R-:W-:Y:S02]  /*d9de0*/  SHF.L.U64.HI R44, R40, 0x1, R45 ;  /* 0x00000001282c7819 */ /* 0x000fe4000001022d */
[----:B------:R-:W-:Y:S01]  /*d9df0*/  ISETP.GE.U32.AND.EX P0, PT, R48, R7, PT, P0 ;  /* 0x000000073000720c */ /* 0x000fe20003f06100 */
[----:B------:R-:W-:Y:S01]  /*d9e00*/  IMAD R6, R86, R22, RZ ;  /* 0x0000001656067224 */ /* 0x000fe200078e02ff */
[----:B------:R-:W-:Y:S01]  /*d9e10*/  IADD3 RZ, P3, PT, R43, R38, RZ ;  /* 0x000000262bff7210 */ /* 0x000fe20007f7e0ff */
[----:B------:R-:W-:Y:S01]  /*d9e20*/  IMAD.MOV.U32 R40, RZ, RZ, R35 ;  /* 0x000000ffff287224 */ /* 0x000fe200078e0023 */
[----:B------:R-:W-:Y:S01]  /*d9e30*/  ISETP.GE.U32.AND P5, PT, R52, R37, PT ;  /* 0x000000253400720c */ /* 0x000fe20003fa6070 */
[----:B------:R-:W-:Y:S01]  /*d9e40*/  IMAD.X R53, R44, 0x1, R51, P1 ;  /* 0x000000012c357824 */ /* 0x000fe200008e0633 */
[----:B------:R-:W-:Y:S01]  /*d9e50*/  ISETP.GE.U32.AND P1, PT, R50, R49, PT ;  /* 0x000000313200720c */ /* 0x000fe20003f26070 */
[----:B------:R-:W-:-:S03]  /*d9e60*/  IMAD.WIDE.U32 R34, R75, R22, RZ ;  /* 0x000000164b227225 */ /* 0x000fc600078e00ff */
[----:B------:R-:W-:Y:S01]  /*d9e70*/  ISETP.GE.U32.AND.EX P1, PT, R51, R48, PT, P1 ;  /* 0x000000303300720c */ /* 0x000fe20003f26110 */
[----:B------:R-:W-:Y:S02]  /*d9e80*/  IMAD R47, R10, R75, R6 ;  /* 0x0000004b0a2f7224 */ /* 0x000fe400078e0206 */
[----:B------:R-:W-:-:S04]  /*d9e90*/  IMAD.WIDE.U32 R42, R53, 0x3d1, RZ ;  /* 0x000003d1352a7825 */ /* 0x000fc800078e00ff */
[----:B------:R-:W-:Y:S01]  /*d9ea0*/  IMAD.WIDE.U32.X R6, R78, R86, R40, P2 ;  /* 0x000000564e067225 */ /* 0x000fe200010e0428 */
[----:B------:R-:W-:-:S03]  /*d9eb0*/  ISETP.GE.U32.AND.EX P2, PT, R53, R44, PT, P5 ;  /* 0x0000002c3500720c */ /* 0x000fc60003f46150 */
[----:B------:R-:W-:Y:S01]  /*d9ec0*/  IMAD.IADD R37, R35, 0x1, R47 ;  /* 0x0000000123257824 */ /* 0x000fe200078e022f */
[----:B------:R-:W-:Y:S01]  /*d9ed0*/  SHF.L.W.U32.HI R35, R45, 0x1, R6 ;  /* 0x000000012d237819 */ /* 0x000fe20000010e06 */
[----:B------:R-:W-:Y:S01]  /*d9ee0*/  IMAD.WIDE.U32 R40, P6, R52, 0x1, R42 ;  /* 0x0000000134287825 */ /* 0x000fe200078c002a */
[----:B------:R-:W-:Y:S02]  /*d9ef0*/  SHF.L.W.U32.HI R6, R6, 0x1, R7 ;  /* 0x0000000106067819 */ /* 0x000fe40000010e07 */
[C---:B------:R-:W-:Y:S01]  /*d9f00*/  SHF.L.U64.HI R48, R34.reuse, 0x1, R37 ;  /* 0x0000000122307819 */ /* 0x040fe20000010225 */
[----:B------:R-:W-:Y:S01]  /*d9f10*/  IMAD.SHL.U32 R46, R34, 0x2, RZ ;  /* 0x00000002222e7824 */ /* 0x000fe200078e00ff */
[----:B------:R-:W-:Y:S01]  /*d9f20*/  SEL R7, RZ, 0x1, P2 ;  /* 0x00000001ff077807 */ /* 0x000fe20001000000 */
[----:B------:R-:W-:Y:S01]  /*d9f30*/  IMAD.WIDE.U32 R42, R52, 0x3d1, RZ ;  /* 0x000003d1342a7825 */ /* 0x000fe200078e00ff */
        /* <DEDUP_REMOVED lines=15> */
.L_x_742:
        /* <DEDUP_REMOVED lines=15> */
.L_x_743:
        /* <DEDUP_REMOVED lines=17> */
[----:B------:R-:W-:-:S03]  /*da230*/  ISETP.GE.U32.AND P2, PT, R3, R46, PT ;  /* 0x0000002e0300720c */ /* 0x000fc60003f46070 */
[----:B------:R-:W-:Y:S01]  /*da240*/  IMAD.WIDE.U32 R44, R3, 0x3d1, RZ ;  /* 0x000003d1032c7825 */ /* 0x000fe200078e00ff */
[----:B------:R-:W-:-:S03]  /*da250*/  ISETP.GE.U32.AND.EX P2, PT, R47, R48, PT, P2 ;  /* 0x000000302f00720c */ /* 0x000fc60003f46120 */
[----:B------:R-:W-:Y:S01]  /*da260*/  IMAD.WIDE.U32 R2, P5, R3, 0x1, R40 ;  /* 0x0000000103027825 */ /* 0x000fe200078a0028 */
[----:B------:R-:W-:Y:S02]  /*da270*/  IADD3 R11, P4, PT, R0, R44, RZ ;  /* 0x0000002c000b7210 */ /* 0x000fe40007f9e0ff */
[----:B------:R-:W-:Y:S01]  /*da280*/  SEL R0, RZ, 0x1, P2 ;  /* 0x00000001ff007807 */ /* 0x000fe20001000000 */
[----:B------:R-:W-:Y:S01]  /*da290*/  IMAD.WIDE.U32.X R40, R10, R86, R6, P3 ;  /* 0x000000560a287225 */ /* 0x000fe200018e0406 */
[----:B------:R-:W-:Y:S02]  /*da2a0*/  SEL R6, RZ, 0x1, P0 ;  /* 0x00000001ff067807 */ /* 0x000fe40000000000 */
[----:B------:R-:W-:Y:S02]  /*da2b0*/  ISETP.GE.U32.AND P0, PT, R11, R44, PT ;  /* 0x0000002c0b00720c */ /* 0x000fe40003f06070 */
[----:B------:R-:W-:Y:S01]  /*da2c0*/  SHF.L.W.U32.HI R7, R37, 0x1, R40 ;  /* 0x0000000125077819 */ /* 0x000fe20000010e28 */
[----:B------:R-:W-:Y:S01]  /*da2d0*/  IMAD.X R37, RZ, RZ, RZ, P5 ;  /* 0x000000ffff257224 */ /* 0x000fe200028e06ff */
[----:B------:R-:W-:-:S02]  /*da2e0*/  IADD3 R45, P3, PT, R45, R2, RZ ;  /* 0x000000022d2d7210 */ /* 0x000fc40007f7e0ff */
        /* <DEDUP_REMOVED lines=10> */
.L_x_744:
[----:B------:R-:W-:Y:S01]  /*da390*/  IMAD.X R38, R45, 0x1, R4, P4 ;  /* 0x000000012d267824 */ /* 0x000fe200020e0604 */
[----:B------:R-:W-:Y:S01]  /*da3a0*/  IADD3 R35, P4, P5, R0, R8, R7 ;  /* 0x0000000800237210 */ /* 0x000fe20007d9e007 */
[----:B------:R-:W-:Y:S01]  /*da3b0*/  IMAD.MOV.U32 R2, RZ, RZ, R3 ;  /* 0x000000ffff027224 */ /* 0x000fe200078e0003 */
[----:B------:R-:W-:Y:S01]  /*da3c0*/  ISETP.GE.U32.AND P1, PT, R6, R11, PT ;  /* 0x0000000b0600720c */ /* 0x000fe20003f26070 */
[----:B------:R-:W-:Y:S01]  /*da3d0*/  IMAD.MOV.U32 R3, RZ, RZ, R37 ;  /* 0x000000ffff037224 */ /* 0x000fe200078e0025 */
[C---:B------:R-:W-:Y:S02]  /*da3e0*/  IADD3.X R37, PT, PT, R38.reuse, R39, RZ, P2, P6 ;  /* 0x0000002726257210 */ /* 0x040fe400017ec4ff */
[----:B------:R-:W-:Y:S01]  /*da3f0*/  IADD3.X R40, PT, PT, RZ, R5, R40, P4, P5 ;  /* 0x00000005ff287210 */ /* 0x000fe200027ea428 */
[----:B------:R-:W-:Y:S01]  /*da400*/  IMAD.WIDE.U32.X R2, R47, 0x1, R2, P3 ;  /* 0x000000012f027825 */ /* 0x000fe200018e0402 */
        /* <DEDUP_REMOVED lines=93> */
.L_x_745:
        /* <DEDUP_REMOVED lines=12> */
.L_x_746:
        /* <DEDUP_REMOVED lines=12> */
.L_x_747:
        /* <DEDUP_REMOVED lines=20> */
[----:B------:R-:W-:Y:S02]  /*daca0*/  IMAD.IADD R80, R21, 0x1, R5 ;  /* 0x0000000115507824 */ /* 0x000fe400078e0205 */
[----:B------:R-:W-:-:S04]  /*dacb0*/  IMAD.WIDE.U32 R40, R0, R24, RZ ;  /* 0x0000001800287225 */ /* 0x000fc800078e00ff */
[----:B------:R-:W-:Y:S01]  /*dacc0*/  IMAD.X R74, R80, 0x1, R9, P6 ;  /* 0x00000001504a7824 */ /* 0x000fe200030e0609 */
[----:B------:R-:W-:Y:S01]  /*dacd0*/  IADD3 RZ, P6, PT, R45, R38, RZ ;  /* 0x000000262dff7210 */ /* 0x000fe20007fde0ff */
[----:B------:R-:W-:-:S04]  /*dace0*/  IMAD.WIDE.U32 R42, P1, R25, R0, R42 ;  /* 0x00000000192a7225 */ /* 0x000fc8000782002a */
[----:B------:R-:W-:Y:S01]  /*dacf0*/  IMAD.WIDE.U32 R46, R6, R30, RZ ;  /* 0x0000001e062e7225 */ /* 0x000fe200078e00ff */
[----:B------:R-:W-:-:S03]  /*dad00*/  IADD3 RZ, P3, PT, R41, R42, RZ ;  /* 0x0000002a29ff7210 */ /* 0x000fc60007f7e0ff */
        /* <DEDUP_REMOVED lines=8> */
[----:B------:R-:W-:Y:S02]  /*dad90*/  IMAD.X R55, RZ, RZ, RZ, P1 ;  /* 0x000000ffff377224 */ /* 0x000fe400008e06ff */
[----:B------:R-:W-:Y:S01]  /*dada0*/  IMAD.X R53, RZ, RZ, RZ, P2 ;  /* 0x000000ffff357224 */ /* 0x000fe200010e06ff */
[----:B------:R-:W-:Y:S01]  /*dadb0*/  IADD3 RZ, P2, PT, R49, R44, RZ ;  /* 0x0000002c31ff7210 */ /* 0x000fe20007f5e0ff */
[----:B------:R-:W-:-:S04]  /*dadc0*/  IMAD.WIDE.U32 R50, R6, R26, RZ ;  /* 0x0000001a06327225 */ /* 0x000fc800078e00ff */
[----:B------:R-:W-:-:S04]  /*dadd0*/  IMAD.WIDE.U32 R40, P1, R27, R6, R40 ;  /* 0x000000061b287225 */ /* 0x000fc80007820028 */
[----:B------:R-:W-:Y:S02]  /*dade0*/  IMAD.MOV.U32 R46, RZ, RZ, R39 ;  /* 0x000000ffff2e7224 */ /* 0x000fe400078e0027 */
[----:B------:R-:W-:-:S04]  /*dadf0*/  IMAD.WIDE.U32 R48, R57, R26, RZ ;  /* 0x0000001a39307225 */ /* 0x000fc800078e00ff */
[----:B------:R-:W-:Y:S02]  /*dae00*/  IMAD.X R59, RZ, RZ, RZ, P5 ;  /* 0x000000ffff3b7224 */ /* 0x000fe400028e06ff */
[----:B------:R-:W-:Y:S02]  /*dae10*/  IMAD.MOV.U32 R58, RZ, RZ, R45 ;  /* 0x000000ffff3a7224 */ /* 0x000fe400078e002d */
[----:B------:R-:W-:Y:S01]  /*dae20*/  IMAD.WIDE.U32.X R38, R29, R37, R46, P6 ;  /* 0x000000251d267225 */ /* 0x000fe200030e042e */
[----:B------:R-:W-:-:S03]  /*dae30*/  IADD3 RZ, P6, PT, R51, R40, RZ ;  /* 0x0000002833ff7210 */ /* 0x000fc60007fde0ff */
[----:B------:R-:W-:Y:S02]  /*dae40*/  IMAD.MOV.U32 R32, RZ, RZ, R3 ;  /* 0x000000ffff207224 */ /* 0x000fe400078e0003 */
[----:B------:R-:W-:Y:S02]  /*dae50*/  IMAD.MOV.U32 R46, RZ, RZ, R41 ;  /* 0x000000ffff2e7224 */ /* 0x000fe400078e0029 */
[----:B------:R-:W-:Y:S02]  /*dae60*/  IMAD.MOV.U32 R52, RZ, RZ, R35 ;  /* 0x000000ffff347224 */ /* 0x000fe400078e0023 */
[----:B------:R-:W-:-:S04]  /*dae70*/  IMAD.WIDE.U32.X R44, R25, R37, R58, P2 ;  /* 0x00000025192c7225 */ /* 0x000fc800010e043a */
[-C--:B------:R-:W-:Y:S02]  /*dae80*/  IMAD R11, R29, R6.reuse, RZ ;  /* 0x000000061d0b7224 */ /* 0x080fe400078e02ff */
[-C--:B------:R-:W-:Y:S02]  /*dae90*/  IMAD R3, R31, R6.reuse, RZ ;  /* 0x000000061f037224 */ /* 0x080fe400078e02ff */
[-C--:B------:R-:W-:Y:S02]  /*daea0*/  IMAD R2, R25, R6.reuse, RZ ;  /* 0x0000000619027224 */ /* 0x080fe400078e02ff */
[----:B------:R-:W-:Y:S02]  /*daeb0*/  IMAD R77, R27, R6, RZ ;  /* 0x000000061b4d7224 */ /* 0x000fe400078e02ff */
[----:B------:R-:W-:-:S04]  /*daec0*/  IMAD.WIDE.U32 R40, R76, R24, RZ ;  /* 0x000000184c287225 */ /* 0x000fc800078e00ff */
[----:B------:R-:W-:-:S04]  /*daed0*/  IMAD.WIDE.U32 R50, R0, R26, RZ ;  /* 0x0000001a00327225 */ /* 0x000fc800078e00ff */
[----:B------:R-:W-:-:S04]  /*daee0*/  IMAD.WIDE.U32 R48, P5, R27, R0, R48 ;  /* 0x000000001b307225 */ /* 0x000fc800078a0030 */
[----:B------:R-:W-:Y:S01]  /*daef0*/  IMAD.X R47, RZ, RZ, RZ, P1 ;  /* 0x000000ffff2f7224 */ /* 0x000fe200008e06ff */
[----:B------:R-:W-:Y:S01]  /*daf00*/  IADD3 RZ, P2, PT, R51, R48, RZ ;  /* 0x0000003033ff7210 */ /* 0x000fe20007f5e0ff */
[----:B------:R-:W-:-:S04]  /*daf10*/  IMAD.WIDE.U32 R58, R76, R30, RZ ;  /* 0x0000001e4c3a7225 */ /* 0x000fc800078e00ff */
[----:B------:R-:W-:-:S04]  /*daf20*/  IMAD.WIDE.U32 R62, R76, R28, RZ ;  /* 0x0000001c4c3e7225 */ /* 0x000fc800078e00ff */
        /* <DEDUP_REMOVED lines=9> */
[----:B------:R-:W-:Y:S02]  /*dafc0*/  IMAD.MOV.U32 R46, RZ, RZ, R49 ;  /* 0x000000ffff2e7224 */ /* 0x000fe400078e0031 */
[----:B------:R-:W-:-:S04]  /*dafd0*/  IMAD.WIDE.U32 R50, R7, R30, RZ ;  /* 0x0000001e07327225 */ /* 0x000fc800078e00ff */
[----:B------:R-:W-:-:S04]  /*dafe0*/  IMAD.WIDE.U32 R58, P6, R31, R7, R58 ;  /* 0x000000071f3a7225 */ /* 0x000fc800078c003a */
[----:B------:R-:W-:Y:S02]  /*daff0*/  IMAD.MOV.U32 R54, RZ, RZ, R43 ;  /* 0x000000ffff367224 */ /* 0x000fe400078e002b */
[----:B------:R-:W-:-:S04]  /*db000*/  IMAD.WIDE.U32 R48, R76, R26, RZ ;  /* 0x0000001a4c307225 */ /* 0x000fc800078e00ff */
[----:B------:R-:W-:-:S04]  /*db010*/  IMAD.WIDE.U32 R60, R7, R28, RZ ;  /* 0x0000001c073c7225 */ /* 0x000fc800078e00ff */
[----:B------:R-:W-:-:S04]  /*db020*/  IMAD.WIDE.U32 R62, P0, R29, R7, R62 ;  /* 0x000000071d3e7225 */ /* 0x000fc8000780003e */
[----:B------:R-:W-:Y:S01]  /*db030*/  IMAD.X R47, RZ, RZ, RZ, P5 ;  /* 0x000000ffff2f7224 */ /* 0x000fe200028e06ff */
[----:B------:R-:W-:Y:S01]  /*db040*/  IADD3 RZ, P5, PT, R53, R40, RZ ;  /* 0x0000002835ff7210 */ /* 0x000fe20007fbe0ff */
[----:B------:R-:W-:Y:S01]  /*db050*/  IMAD.WIDE.U32.X R42, R25, R57, R54, P3 ;  /* 0x00000039192a7225 */ /* 0x000fe200018e0436 */
[----:B------:R-:W-:Y:S02]  /*db060*/  IADD3 RZ, P3, PT, R51, R58, RZ ;  /* 0x0000003a33ff7210 */ /* 0x000fe40007f7e0ff */
[----:B------:R-:W-:Y:S01]  /*db070*/  IADD3 RZ, P1, PT, R61, R62, RZ ;  /* 0x0000003e3dff7210 */ /* 0x000fe20007f3e0ff */
[----:B------:R-:W-:Y:S02]  /*db080*/  IMAD.X R53, RZ, RZ, RZ, P0 ;  /* 0x000000ffff357224 */ /* 0x000fe400000e06ff */
[----:B------:R-:W-:-:S04]  /*db090*/  IMAD.WIDE.U32 R70, R4, R26, RZ ;  /* 0x0000001a04467225 */ /* 0x000fc800078e00ff */
[----:B------:R-:W-:-:S04]  /*db0a0*/  IMAD.WIDE.U32 R50, R4, R30, RZ ;  /* 0x0000001e04327225 */ /* 0x000fc800078e00ff */
[----:B------:R-:W-:-:S04]  /*db0b0*/  IMAD.WIDE.U32 R48, P0, R27, R7, R48 ;  /* 0x000000071b307225 */ /* 0x000fc80007800030 */
[----:B------:R-:W-:Y:S02]  /*db0c0*/  IMAD.MOV.U32 R52, RZ, RZ, R63 ;  /* 0x000000ffff347224 */ /* 0x000fe400078e003f */
[----:B------:R-:W-:-:S04]  /*db0d0*/  IMAD.WIDE.U32 R62, R4, R28, RZ ;  /* 0x0000001c043e7225 */ /* 0x000fc800078e00ff */
[----:B------:R-:W-:Y:S02]  /*db0e0*/  IMAD.X R61, RZ, RZ, RZ, P6 ;  /* 0x000000ffff3d7224 */ /* 0x000fe400030e06ff */
[----:B------:R-:W-:Y:S02]  /*db0f0*/  IMAD.MOV.U32 R60, RZ, RZ, R59 ;  /* 0x000000ffff3c7224 */ /* 0x000fe400078e003b */
[----:B------:R-:W-:Y:S02]  /*db100*/  IMAD.X R69, RZ, RZ, RZ, P0 ;  /* 0x000000ffff457224 */ /* 0x000fe400000e06ff */
[-C--:B------:R-:W-:Y:S02]  /*db110*/  IMAD R5, R25, R0.reuse, RZ ;  /* 0x0000000019057224 */ /* 0x080fe400078e02ff */
[-C--:B------:R-:W-:Y:S02]  /*db120*/  IMAD R40, R27, R0.reuse, RZ ;  /* 0x000000001b287224 */ /* 0x080fe400078e02ff */
[----:B------:R-:W-:-:S02]  /*db130*/  IMAD R9, R29, R0, RZ ;  /* 0x000000001d097224 */ /* 0x000fc400078e02ff */
[----:B------:R-:W-:-:S04]  /*db140*/  IMAD.WIDE.U32.X R46, R27, R57, R46, P2 ;  /* 0x000000391b2e7225 */ /* 0x000fc800010e042e */
[----:B------:R-:W-:-:S04]  /*db150*/  IMAD.WIDE.U32 R70, P0, R27, R23, R70 ;  /* 0x000000171b467225 */ /* 0x000fc80007800046 */
[----:B------:R-:W-:-:S04]  /*db160*/  IMAD.WIDE.U32 R54, R23, R30, RZ ;  /* 0x0000001e17367225 */ /* 0x000fc800078e00ff */
[----:B------:R-:W-:-:S04]  /*db170*/  IMAD.WIDE.U32 R50, P2, R31, R23, R50 ;  /* 0x000000171f327225 */ /* 0x000fc80007840032 */
[----:B------:R-:W-:-:S04]  /*db180*/  IMAD.WIDE.U32.X R60, R31, R76, R60, P3 ;  /* 0x0000004c1f3c7225 */ /* 0x000fc800018e043c */
[----:B------:R-:W-:-:S04]  /*db190*/  IMAD.WIDE.U32 R62, P3, R29, R23, R62 ;  /* 0x000000171d3e7225 */ /* 0x000fc8000786003e */
[----:B------:R-:W-:Y:S02]  /*db1a0*/  IMAD.MOV.U32 R68, RZ, RZ, R49 ;  /* 0x000000ffff447224 */ /* 0x000fe400078e0031 */
[-C--:B------:R-:W-:Y:S02]  /*db1b0*/  IMAD R5, R24, R57.reuse, R5 ;  /* 0x0000003918057224 */ /* 0x080fe400078e0205 */
[-C--:B------:R-:W-:Y:S02]  /*db1c0*/  IMAD R40, R26, R57.reuse, R40 ;  /* 0x000000391a287224 */ /* 0x080fe400078e0228 */
[----:B------:R-:W-:Y:S02]  /*db1d0*/  IMAD R9, R28, R57, R9 ;  /* 0x000000391c097224 */ /* 0x000fe400078e0209 */
[----:B------:R-:W-:Y:S01]  /*db1e0*/  IMAD.X R49, RZ, RZ, RZ, P0 ;  /* 0x000000ffff317224 */ /* 0x000fe200000e06ff */
[----:B------:R-:W-:Y:S01]  /*db1f0*/  ISETP.GE.U32.AND P0, PT, R8, R20, PT ;  /* 0x000000140800720c */ /* 0x000fe20003f06070 */
[----:B------:R-:W-:-:S03]  /*db200*/  IMAD.WIDE.U32 R56, R7, R26, RZ ;  /* 0x0000001a07387225 */ /* 0x000fc600078e00ff */
[----:B------:R-:W-:Y:S01]  /*db210*/  ISETP.GE.U32.AND.EX P0, PT, R74, R80, PT, P0 ;  /* 0x000000504a00720c */ /* 0x000fe20003f06100 */
[----:B------:R-:W-:Y:S01]  /*db220*/  IMAD.WIDE.U32.X R52, R29, R76, R52, P1 ;  /* 0x0000004c1d347225 */ /* 0x000fe200008e0434 */
[----:B------:R-:W-:Y:S02]  /*db230*/  IADD3 RZ, P1, PT, R55, R50, RZ ;  /* 0x0000003237ff7210 */ /* 0x000fe40007f3e0ff */
[----:B------:R-:W-:Y:S01]  /*db240*/  IADD3 RZ, P6, PT, R57, R48, RZ ;  /* 0x0000003039ff7210 */ /* 0x000fe20007fde0ff */
[----:B------:R-:W-:Y:S01]  /*db250*/  IMAD.WIDE.U32 R66, R4, R24, RZ ;  /* 0x0000001804427225 */ /* 0x000fe200078e00ff */
[----:B------:R-:W-:-:S03]  /*db260*/  SEL R81, RZ, 0x1, P0 ;  /* 0x00000001ff517807 */ /* 0x000fc60000000000 */
[----:B------:R-:W-:Y:S02]  /*db270*/  IMAD.MOV.U32 R64, RZ, RZ, R41 ;  /* 0x000000ffff407224 */ /* 0x000fe400078e0029 */
[----:B------:R-:W-:Y:S02]  /*db280*/  IMAD.MOV.U32 R72, RZ, RZ, R51 ;  /* 0x000000ffff487224 */ /* 0x000fe400078e0033 */
[----:B------:R-:W-:Y:S02]  /*db290*/  IMAD.MOV.U32 R20, RZ, RZ, R63 ;  /* 0x000000ffff147224 */ /* 0x000fe400078e003f */
[-C--:B------:R-:W-:Y:S02]  /*db2a0*/  IMAD R41, R29, R7.reuse, RZ ;  /* 0x000000071d297224 */ /* 0x080fe400078e02ff */
[----:B------:R-:W-:Y:S02]  /*db2b0*/  IMAD.X R65, RZ, RZ, RZ, P4 ;  /* 0x000000ffff417224 */ /* 0x000fe400020e06ff */
[----:B------:R-:W-:-:S02]  /*db2c0*/  IMAD R63, R27, R7, RZ ;  /* 0x000000071b3f7224 */ /* 0x000fc400078e02ff */
[----:B------:R-:W-:-:S04]  /*db2d0*/  IMAD.WIDE.U32 R50, R28, R6, RZ ;  /* 0x000000061c327225 */ /* 0x000fc800078e00ff */
[----:B------:R-:W-:-:S04]  /*db2e0*/  IMAD.WIDE.U32 R58, R23, R26, RZ ;  /* 0x0000001a173a7225 */ /* 0x000fc800078e00ff */
[----:B------:R-:W-:Y:S02]  /*db2f0*/  IMAD R58, R28, R76, R41 ;  /* 0x0000004c1c3a7224 */ /* 0x000fe400078e0229 */
[----:B------:R-:W-:-:S04]  /*db300*/  IMAD.WIDE.U32 R54, R23, R28, RZ ;  /* 0x0000001c17367225 */ /* 0x000fc800078e00ff */
[----:B------:R-:W-:-:S04]  /*db310*/  IMAD.WIDE.U32 R56, R23, R24, RZ ;  /* 0x0000001817387225 */ /* 0x000fc800078e00ff */
[----:B------:R-:W-:-:S04]  /*db320*/  IMAD.WIDE.U32 R66, P4, R25, R23, R66 ;  /* 0x0000001719427225 */ /* 0x000fc80007880042 */
[-C--:B------:R-:W-:Y:S02]  /*db330*/  IMAD R41, R26, R76.reuse, R63 ;  /* 0x0000004c1a297224 */ /* 0x080fe400078e023f */
[----:B------:R-:W-:Y:S01]  /*db340*/  IMAD.WIDE.U32.X R64, R25, R76, R64, P5 ;  /* 0x0000004c19407225 */ /* 0x000fe200028e0440 */
[----:B------:R-:W-:-:S03]  /*db350*/  IADD3 R63, P5, PT, R8, R50, RZ ;  /* 0x00000032083f7210 */ /* 0x000fc60007fbe0ff */
[----:B------:R-:W-:Y:S01]  /*db360*/  IMAD.X R73, RZ, RZ, RZ, P2 ;  /* 0x000000ffff497224 */ /* 0x000fe200010e06ff */
[----:B------:R-:W-:Y:S01]  /*db370*/  IADD3 RZ, P2, PT, R55, R62, RZ ;  /* 0x0000003e37ff7210 */ /* 0x000fe20007f5e0ff */
[----:B------:R-:W-:Y:S01]  /*db380*/  IMAD.X R21, RZ, RZ, RZ, P3 ;  /* 0x000000ffff157224 */ /* 0x000fe200018e06ff */
[----:B------:R-:W-:Y:S01]  /*db390*/  IADD3 RZ, P3, PT, R57, R66, RZ ;  /* 0x0000004239ff7210 */ /* 0x000fe20007f7e0ff */
[----:B------:R-:W-:Y:S01]  /*db3a0*/  IMAD.MOV.U32 R48, RZ, RZ, R71 ;  /* 0x000000ffff307224 */ /* 0x000fe200078e0047 */
[----:B------:R-:W-:Y:S01]  /*db3b0*/  ISETP.GE.U32.AND P0, PT, R63, R50, PT ;  /* 0x000000323f00720c */ /* 0x000fe20003f06070 */
[----:B------:R-:W-:Y:S02]  /*db3c0*/  IMAD.IADD R71, R51, 0x1, R11 ;  /* 0x0000000133477824 */ /* 0x000fe400078e020b */
[----:B------:R-:W-:Y:S02]  /*db3d0*/  IMAD R57, R25, R7, RZ ;  /* 0x0000000719397224 */ /* 0x000fe400078e02ff */
[----:B------:R-:W-:-:S04]  /*db3e0*/  IMAD.WIDE.U32 R50, R24, R0, RZ ;  /* 0x0000000018327225 */ /* 0x000fc800078e00ff */
[----:B------:R-:W-:Y:S01]  /*db3f0*/  IMAD.X R55, RZ, RZ, RZ, P4 ;  /* 0x000000ffff377224 */ /* 0x000fe200020e06ff */
[----:B------:R-:W-:Y:S01]  /*db400*/  IADD3 RZ, P4, PT, R59, R70, RZ ;  /* 0x000000463bff7210 */ /* 0x000fe20007f9e0ff */
[----:B------:R-:W-:Y:S02]  /*db410*/  IMAD.MOV.U32 R54, RZ, RZ, R67 ;  /* 0x000000ffff367224 */ /* 0x000fe400078e0043 */
[-C--:B------:R-:W-:Y:S02]  /*db420*/  IMAD R11, R29, R23.reuse, RZ ;  /* 0x000000171d0b7224 */ /* 0x080fe400078e02ff */
[----:B------:R-:W-:Y:S02]  /*db430*/  IMAD.X R74, R71, 0x1, R74, P5 ;  /* 0x00000001474a7824 */ /* 0x000fe400028e064a */
[----:B------:R-:W-:Y:S02]  /*db440*/  IMAD R62, R24, R76, R57 ;  /* 0x0000004c183e7224 */ /* 0x000fe400078e0239 */
[----:B------:R-:W-:Y:S01]  /*db450*/  IMAD R67, R31, R23, RZ ;  /* 0x000000171f437224 */ /* 0x000fe200078e02ff */
[----:B------:R-:W-:Y:S01]  /*db460*/  ISETP.GE.U32.AND.EX P0, PT, R74, R71, PT, P0 ;  /* 0x000000474a00720c */ /* 0x000fe20003f06100 */
[----:B------:R-:W-:-:S02]  /*db470*/  IMAD R85, R25, R23, RZ ;  /* 0x0000001719557224 */ /* 0x000fc400078e02ff */
[----:B------:R-:W-:Y:S02]  /*db480*/  IMAD R87, R27, R23, RZ ;  /* 0x000000171b577224 */ /* 0x000fe400078e02ff */
[----:B------:R-:W-:Y:S02]  /*db490*/  IMAD.IADD R51, R51, 0x1, R5 ;  /* 0x0000000133337824 */ /* 0x000fe400078e0205 */
[----:B------:R-:W-:-:S04]  /*db4a0*/  IMAD.WIDE.U32.X R72, R31, R4, R72, P1 ;  /* 0x000000041f487225 */ /* 0x000fc800008e0448 */
[----:B------:R-:W-:Y:S01]  /*db4b0*/  IMAD.WIDE.U32.X R20, R29, R4, R20, P2 ;  /* 0x000000041d147225 */ /* 0x000fe200010e0414 */
[----:B------:R-:W-:-:S03]  /*db4c0*/  IADD3 R29, P1, P2, R50, R32, R81 ;  /* 0x00000020321d7210 */ /* 0x000fc60007a3e051 */
[----:B------:R-:W-:-:S04]  /*db4d0*/  IMAD.WIDE.U32 R56, R30, R6, RZ ;  /* 0x000000061e387225 */ /* 0x000fc800078e00ff */
[-C--:B------:R-:W-:Y:S02]  /*db4e0*/  IMAD R66, R28, R4.reuse, R11 ;  /* 0x000000041c427224 */ /* 0x080fe400078e020b */
[----:B------:R-:W-:Y:S01]  /*db4f0*/  IMAD R59, R31, R7, RZ ;  /* 0x000000071f3b7224 */ /* 0x000fe200078e02ff */
[----:B------:R-:W-:Y:S01]  /*db500*/  IADD3.X R31, PT, PT, R51, R33, RZ, P1, P2 ;  /* 0x00000021331f7210 */ /* 0x000fe20000fe44ff */
[----:B------:R-:W-:Y:S01]  /*db510*/  IMAD R67, R30, R4, R67 ;  /* 0x000000041e437224 */ /* 0x000fe200078e0243 */
[----:B------:R-:W-:Y:S01]  /*db520*/  ISETP.GE.U32.AND P1, PT, R29, R50, PT ;  /* 0x000000321d00720c */ /* 0x000fe20003f26070 */
[-C--:B------:R-:W-:Y:S02]  /*db530*/  IMAD R11, R24, R4.reuse, R85 ;  /* 0x00000004180b7224 */ /* 0x080fe400078e0255 */
[-C--:B------:R-:W-:Y:S01]  /*db540*/  IMAD R8, R26, R4.reuse, R87 ;  /* 0x000000041a087224 */ /* 0x080fe200078e0257 */
[----:B------:R-:W-:Y:S01]  /*db550*/  ISETP.GE.U32.AND.EX P1, PT, R31, R51, PT, P1 ;  /* 0x000000331f00720c */ /* 0x000fe20003f26110 */
[----:B------:R-:W-:Y:S01]  /*db560*/  IMAD.WIDE.U32.X R54, R25, R4, R54, P3 ;  /* 0x0000000419367225 */ /* 0x000fe200018e0436 */
[----:B------:R-:W-:-:S03]  /*db570*/  SEL R25, RZ, 0x1, P0 ;  /* 0x00000001ff197807 */ /* 0x000fc60000000000 */
        /* <DEDUP_REMOVED lines=8> */
[----:B------:R-:W-:Y:S02]  /*db600*/  IMAD.IADD R58, R33, 0x1, R58 ;  /* 0x00000001213a7824 */ /* 0x000fe400078e023a */
[----:B------:R-:W-:Y:S01]  /*db610*/  IMAD R59, R30, R76, R59 ;  /* 0x0000004c1e3b7224 */ /* 0x000fe200078e023b */
[----:B------:R-:W-:Y:S01]  /*db620*/  IADD3.X R29, PT, PT, R3, R39, RZ, P2, P3 ;  /* 0x00000027031d7210 */ /* 0x000fe200017e64ff */
[----:B------:R-:W-:Y:S01]  /*db630*/  IMAD.WIDE.U32 R38, R26, R0, RZ ;  /* 0x000000001a267225 */ /* 0x000fe200078e00ff */
[----:B------:R-:W-:Y:S02]  /*db640*/  ISETP.GE.U32.AND P2, PT, R25, R27, PT ;  /* 0x0000001b1900720c */ /* 0x000fe40003f46070 */
[----:B------:R-:W-:Y:S01]  /*db650*/  SEL R27, RZ, 0x1, P1 ;  /* 0x00000001ff1b7807 */ /* 0x000fe20000800000 */
[----:B------:R-:W-:Y:S01]  /*db660*/  IMAD.IADD R31, R39, 0x1, R40 ;  /* 0x00000001271f7824 */ /* 0x000fe200078e0228 */
[----:B------:R-:W-:-:S02]  /*db670*/  IADD3 R25, P3, PT, R25, R32, RZ ;  /* 0x0000002019197210 */ /* 0x000fc40007f7e0ff */
[----:B------:R-:W-:Y:S02]  /*db680*/  IADD3 R27, P5, P6, R38, R42, R27 ;  /* 0x0000002a261b7210 */ /* 0x000fe40007ebe01b */
[----:B------:R-:W-:Y:S02]  /*db690*/  ISETP.GE.U32.AND.EX P0, PT, R3, R48, PT, P0 ;  /* 0x000000300300720c */ /* 0x000fe40003f06100 */
[----:B------:R-:W-:Y:S01]  /*db6a0*/  ISETP.GE.U32.AND.EX P2, PT, R29, R3, PT, P2 ;  /* 0x000000031d00720c */ /* 0x000fe20003f46120 */
[----:B------:R-:W-:Y:S01]  /*db6b0*/  IMAD.X R29, R58, 0x1, R29, P3 ;  /* 0x000000013a1d7824 */ /* 0x000fe200018e061d */
[----:B------:R-:W-:Y:S01]  /*db6c0*/  ISETP.GE.U32.AND P4, PT, R25, R32, PT ;  /* 0x000000201900720c */ /* 0x000fe20003f86070 */
[----:B------:R-:W-:Y:S01]  /*db6d0*/  IMAD.WIDE.U32 R32, R24, R6, RZ ;  /* 0x0000000618207225 */ /* 0x000fe200078e00ff */
[----:B------:R-:W-:Y:S02]  /*db6e0*/  ISETP.GE.U32.AND P1, PT, R27, R38, PT ;  /* 0x000000261b00720c */ /* 0x000fe40003f26070 */
[----:B------:R-:W-:-:S02]  /*db6f0*/  SEL R38, RZ, 0x1, P0 ;  /* 0x00000001ff267807 */ /* 0x000fc40000000000 */
[----:B------:R-:W-:Y:S02]  /*db700*/  SEL R3, RZ, 0x1, P2 ;  /* 0x00000001ff037807 */ /* 0x000fe40001000000 */
[----:B------:R-:W-:Y:S02]  /*db710*/  IADD3.X R42, PT, PT, R31, R43, RZ, P5, P6 ;  /* 0x0000002b1f2a7210 */ /* 0x000fe40002fec4ff */
[----:B------:R-:W-:Y:S02]  /*db720*/  IADD3 R27, P2, PT, R27, R32, RZ ;  /* 0x000000201b1b7210 */ /* 0x000fe40007f5e0ff */
[----:B------:R-:W-:Y:S01]  /*db730*/  IADD3 R38, P3, P5, R3, R34, R38 ;  /* 0x0000002203267210 */ /* 0x000fe20007d7e026 */
[----:B------:R-:W-:Y:S01]  /*db740*/  IMAD.IADD R3, R33, 0x1, R2 ;  /* 0x0000000121037824 */ /* 0x000fe200078e0202 */
[----:B------:R-:W-:Y:S02]  /*db750*/  ISETP.GE.U32.AND.EX P1, PT, R42, R31, PT, P1 ;  /* 0x0000001f2a00720c */ /* 0x000fe40003f26110 */
[----:B------:R-:W-:Y:S01]  /*db760*/  ISETP.GE.U32.AND P0, PT, R27, R32, PT ;  /* 0x000000201b00720c */ /* 0x000fe20003f06070 */
[----:B------:R-:W-:Y:S01]  /*db770*/  IMAD.X R34, R3, 0x1, R42, P2 ;  /* 0x0000000103227824 */ /* 0x000fe200010e062a */
[----:B------:R-:W-:Y:S01]  /*db780*/  IADD3.X R31, PT, PT, RZ, R35, RZ, P3, P5 ;  /* 0x00000023ff1f7210 */ /* 0x000fe20001fea4ff */
[----:B------:R-:W-:Y:S01]  /*db790*/  IMAD.WIDE.U32 R32, R26, R6, RZ ;  /* 0x000000061a207225 */ /* 0x000fe200078e00ff */
[----:B------:R-:W-:-:S02]  /*db7a0*/  SEL R39, RZ, 0x1, P1 ;  /* 0x00000001ff277807 */ /* 0x000fc40000800000 */
[----:B------:R-:W-:Y:S01]  /*db7b0*/  IADD3 R43, P5, PT, R27, R38, RZ ;  /* 0x000000261b2b7210 */ /* 0x000fe20007fbe0ff */
[----:B------:R-:W-:Y:S01]  /*db7c0*/  IMAD.IADD R77, R33, 0x1, R77 ;  /* 0x00000001214d7824 */ /* 0x000fe200078e024d */
[----:B------:R-:W-:Y:S01]  /*db7d0*/  ISETP.GE.U32.AND.EX P1, PT, R34, R3, PT, P0 ;  /* 0x000000032200720c */ /* 0x000fe20003f26100 */
[----:B------:R-:W-:Y:S01]  /*db7e0*/  IMAD.WIDE.U32 R2, R30, R7, RZ ;  /* 0x000000071e027225 */ /* 0x000fe200078e00ff */
[C---:B------:R-:W-:Y:S02]  /*db7f0*/  ISETP.GE.U32.AND P2, PT, R43.reuse, R27, PT ;  /* 0x0000001b2b00720c */ /* 0x040fe40003f46070 */
[----:B------:R-:W-:Y:S01]  /*db800*/  IADD3 R39, P3, P6, R32, R46, R39 ;  /* 0x0000002e20277210 */ /* 0x000fe20007e7e027 */
[----:B------:R-:W-:Y:S01]  /*db810*/  IMAD.X R31, R34, 0x1, R31, P5 ;  /* 0x00000001221f7824 */ /* 0x000fe200028e061f */
[----:B------:R-:W-:Y:S01]  /*db820*/  IADD3 R43, P5, PT, R43, R2, RZ ;  /* 0x000000022b2b7210 */ /* 0x000fe20007fbe0ff */
[----:B------:R-:W-:Y:S01]  /*db830*/  IMAD.IADD R38, R3, 0x1, R59 ;  /* 0x0000000103267824 */ /* 0x000fe200078e023b */
[----:B------:R-:W-:-:S02]  /*db840*/  ISETP.GE.U32.AND.EX P4, PT, R29, R58, PT, P4 ;  /* 0x0000003a1d00720c */ /* 0x000fc40003f86140 */
[----:B------:R-:W-:Y:S01]  /*db850*/  IADD3.X R46, PT, PT, R77, R47, RZ, P3, P6 ;  /* 0x0000002f4d2e7210 */ /* 0x000fe20001fec4ff */
[----:B------:R-:W-:Y:S01]  /*db860*/  IMAD.X R47, R38, 0x1, R31, P5 ;  /* 0x00000001262f7824 */ /* 0x000fe200028e061f */
[----:B------:R-:W-:Y:S01]  /*db870*/  ISETP.GE.U32.AND P0, PT, R39, R32, PT ;  /* 0x000000202700720c */ /* 0x000fe20003f06070 */
[C---:B------:R-:W-:Y:S01]  /*db880*/  IMAD.WIDE.U32 R32, R24.reuse, R23, RZ ;  /* 0x0000001718207225 */ /* 0x040fe200078e00ff */
[----:B------:R-:W-:Y:S02]  /*db890*/  ISETP.GE.U32.AND P3, PT, R43, R2, PT ;  /* 0x000000022b00720c */ /* 0x000fe40003f66070 */
[----:B------:R-:W-:Y:S01]  /*db8a0*/  ISETP.GE.U32.AND.EX P2, PT, R31, R34, PT, P2 ;  /* 0x000000221f00720c */ /* 0x000fe20003f46120 */
[-C--:B------:R-:W-:Y:S01]  /*db8b0*/  IMAD.WIDE.U32 R2, R24, R7.reuse, RZ ;  /* 0x0000000718027225 */ /* 0x080fe200078e00ff */
[----:B------:R-:W-:Y:S02]  /*db8c0*/  SEL R24, RZ, 0x1, P4 ;  /* 0x00000001ff187807 */ /* 0x000fe40002000000 */
[----:B------:R-:W-:Y:S01]  /*db8d0*/  SEL R40, RZ, 0x1, P1 ;  /* 0x00000001ff287807 */ /* 0x000fe20000800000 */
[----:B------:R-:W-:Y:S01]  /*db8e0*/  IMAD.WIDE.U32 R6, R26, R7, RZ ;  /* 0x000000071a067225 */ /* 0x000fe200078e00ff */
[----:B------:R-:W-:-:S02]  /*db8f0*/  SEL R49, RZ, 0x1, P2 ;  /* 0x00000001ff317807 */ /* 0x000fc40001000000 */
[----:B------:R-:W-:Y:S01]  /*db900*/  ISETP.GE.U32.AND.EX P3, PT, R47, R38, PT, P3 ;  /* 0x000000262f00720c */ /* 0x000fe20003f66130 */
[----:B------:R-:W-:Y:S01]  /*db910*/  IMAD.WIDE.U32 R26, R26, R23, RZ ;  /* 0x000000171a1a7225 */ /* 0x000fe200078e00ff */
[----:B------:R-:W-:Y:S02]  /*db920*/  ISETP.GE.U32.AND.EX P0, PT, R46, R77, PT, P0 ;  /* 0x0000004d2e00720c */ /* 0x000fe40003f06100 */
[----:B------:R-:W-:Y:S01]  /*db930*/  SEL R38, RZ, 0x1, P3 ;  /* 0x00000001ff267807 */ /* 0x000fe20001800000 */
[----:B------:R-:W-:-:S04]  /*db940*/  IMAD.WIDE.U32 R30, R30, R23, RZ ;  /* 0x000000171e1e7225 */ /* 0x000fc800078e00ff */
[----:B------:R-:W-:Y:S01]  /*db950*/  IMAD.WIDE.U32 R34, R28, R23, RZ ;  /* 0x000000171c227225 */ /* 0x000fe200078e00ff */
[----:B------:R-:W-:-:S03]  /*db960*/  IADD3 R23, P5, P4, R43, R52, R24 ;  /* 0x000000342b177210 */ /* 0x000fc60007cbe018 */
[----:B------:R-:W-:Y:S01]  /*db970*/  IMAD.IADD R35, R35, 0x1, R66 ;  /* 0x0000000123237824 */ /* 0x000fe200078e0242 */
[----:B------:R-:W-:Y:S01]  /*db980*/  ISETP.GE.U32.AND P1, PT, R23, R43, PT ;  /* 0x0000002b1700720c */ /* 0x000fe20003f26070 */
[----:B------:R-:W-:Y:S01]  /*db990*/  IMAD.IADD R62, R3, 0x1, R62 ;  /* 0x00000001033e7824 */ /* 0x000fe200078e023e */
[----:B------:R-:W-:Y:S01]  /*db9a0*/  IADD3.X R24, PT, PT, R47, R53, RZ, P5, P4 ;  /* 0x000000352f187210 */ /* 0x000fe20002fe84ff */
[----:B------:R-:W-:Y:S01]  /*db9b0*/  IMAD.IADD R67, R31, 0x1, R67 ;  /* 0x000000011f437824 */ /* 0x000fe200078e0243 */
[----:B------:R-:W-:Y:S01]  /*db9c0*/  IADD3 R23, P6, PT, R23, R34, RZ ;  /* 0x0000002217177210 */ /* 0x000fe20007fde0ff */
[----:B------:R-:W-:Y:S01]  /*db9d0*/  IMAD.IADD R11, R33, 0x1, R11 ;  /* 0x00000001210b7824 */ /* 0x000fe200078e020b */
[----:B------:R-:W-:Y:S02]  /*db9e0*/  IADD3 R40, P4, P5, R49, R44, R40 ;  /* 0x0000002c31287210 */ /* 0x000fe40007d9e028 */
[----:B------:R-:W-:Y:S01]  /*db9f0*/  ISETP.GE.U32.AND.EX P1, PT, R24, R47, PT, P1 ;  /* 0x0000002f1800720c */ /* 0x000fe20003f26110 */
[----:B------:R-:W-:Y:S01]  /*dba00*/  IMAD.X R24, R35, 0x1, R24, P6 ;  /* 0x0000000123187824 */ /* 0x000fe200030e0618 */
[----:B------:R-:W-:-:S02]  /*dba10*/  IADD3.X R43, PT, PT, RZ, R45, RZ, P4, P5 ;  /* 0x0000002dff2b7210 */ /* 0x000fc400027ea4ff */
[----:B------:R-:W-:Y:S02]  /*dba20*/  ISETP.GE.U32.AND P2, PT, R23, R34, PT ;  /* 0x000000221700720c */ /* 0x000fe40003f46070 */
[----:B------:R-:W-:Y:S02]  /*dba30*/  IADD3 R40, P4, PT, R39, R40, RZ ;  /* 0x0000002827287210 */ /* 0x000fe40007f9e0ff */
[----:B------:R-:W-:Y:S02]  /*dba40*/  SEL R3, RZ, 0x1, P1 ;  /* 0x00000001ff037807 */ /* 0x000fe40000800000 */
[----:B------:R-:W-:Y:S01]  /*dba50*/  ISETP.GE.U32.AND.EX P3, PT, R24, R35, PT, P2 ;  /* 0x000000231800720c */ /* 0x000fe20003f66120 */
[----:B------:R-:W-:Y:S01]  /*dba60*/  IMAD.X R43, R46, 0x1, R43, P4 ;  /* 0x000000012e2b7824 */ /* 0x000fe200020e062b */
[----:B------:R-:W-:Y:S02]  /*dba70*/  IADD3 R34, P1, PT, R40, R2, RZ ;  /* 0x0000000228227210 */ /* 0x000fe40007f3e0ff */
[----:B------:R-:W-:-:S02]  /*dba80*/  IADD3 R3, P5, P2, R3, R60, R38 ;  /* 0x0000003c03037210 */ /* 0x000fc40007abe026 */
[----:B------:R-:W-:Y:S01]  /*dba90*/  ISETP.GE.U32.AND P4, PT, R40, R39, PT ;  /* 0x000000272800720c */ /* 0x000fe20003f86070 */
[----:B------:R-:W-:Y:S01]  /*dbaa0*/  IMAD.X R35, R62, 0x1, R43, P1 ;  /* 0x000000013e237824 */ /* 0x000fe200008e062b */
[C---:B------:R-:W-:Y:S02]  /*dbab0*/  IADD3 R3, P6, PT, R34.reuse, R3, RZ ;  /* 0x0000000322037210 */ /* 0x040fe40007fde0ff */
[----:B------:R-:W-:Y:S02]  /*dbac0*/  ISETP.GE.U32.AND.EX P4, PT, R43, R46, PT, P4 ;  /* 0x0000002e2b00720c */ /* 0x000fe40003f86140 */
[----:B------:R-:W-:Y:S02]  /*dbad0*/  IADD3.X R60, PT, PT, RZ, R61, RZ, P5, P2 ;  /* 0x0000003dff3c7210 */ /* 0x000fe40002fe44ff */
[----:B------:R-:W-:Y:S02]  /*dbae0*/  ISETP.GE.U32.AND P1, PT, R34, R2, PT ;  /* 0x000000022200720c */ /* 0x000fe40003f26070 */
[----:B------:R-:W-:Y:S01]  /*dbaf0*/  ISETP.GE.U32.AND P2, PT, R3, R34, PT ;  /* 0x000000220300720c */ /* 0x000fe20003f46070 */
[----:B------:R-:W-:Y:S01]  /*dbb00*/  IMAD.X R34, R35, 0x1, R60, P6 ;  /* 0x0000000123227824 */ /* 0x000fe200030e063c */
[----:B------:R-:W-:-:S02]  /*dbb10*/  SEL R2, RZ, 0x1, P0 ;  /* 0x00000001ff027807 */ /* 0x000fc40000000000 */
[----:B------:R-:W-:Y:S02]  /*dbb20*/  IADD3 R3, P5, PT, R3, R30, RZ ;  /* 0x0000001e03037210 */ /* 0x000fe40007fbe0ff */
[----:B------:R-:W-:Y:S02]  /*dbb30*/  SEL R39, RZ, 0x1, P4 ;  /* 0x00000001ff277807 */ /* 0x000fe40002000000 */
[----:B------:R-:W-:Y:S02]  /*dbb40*/  SEL R31, RZ, 0x1, P3 ;  /* 0x00000001ff1f7807 */ /* 0x000fe40001800000 */
[----:B------:R-:W-:Y:S01]  /*dbb50*/  IADD3 R39, P4, P3, R39, R36, R2 ;  /* 0x0000002427277210 */ /* 0x000fe20007b9e002 */
[----:B------:R-:W-:Y:S01]  /*dbb60*/  IMAD.X R2, R67, 0x1, R34, P5 ;  /* 0x0000000143027824 */ /* 0x000fe200028e0622 */
[----:B------:R-:W-:Y:S02]  /*dbb70*/  IADD3 R31, P6, P5, R3, R20, R31 ;  /* 0x00000014031f7210 */ /* 0x000fe40007dde01f */
[----:B------:R-:W-:-:S02]  /*dbb80*/  ISETP.GE.U32.AND.EX P2, PT, R34, R35, PT, P2 ;  /* 0x000000232200720c */ /* 0x000fc40003f46120 */
[----:B------:R-:W-:Y:S02]  /*dbb90*/  ISETP.GE.U32.AND.EX P1, PT, R35, R62, PT, P1 ;  /* 0x0000003e2300720c */ /* 0x000fe40003f26110 */
[----:B------:R-:W-:Y:S02]  /*dbba0*/  IADD3.X R35, PT, PT, RZ, R37, RZ, P4, P3 ;  /* 0x00000025ff237210 */ /* 0x000fe400027e64ff */
[----:B------:R-:W-:Y:S02]  /*dbbb0*/  IADD3.X R37, PT, PT, R2, R21, RZ, P6, P5 ;  /* 0x0000001502257210 */ /* 0x000fe400037ea4ff */
[----:B------:R-:W-:Y:S02]  /*dbbc0*/  SEL R21, RZ, 0x1, P2 ;  /* 0x00000001ff157807 */ /* 0x000fe40001000000 */
[----:B------:R-:W-:Y:S01]  /*dbbd0*/  ISETP.GE.U32.AND P0, PT, R3, R30, PT ;  /* 0x0000001e0300720c */ /* 0x000fe20003f06070 */
[----:B------:R-:W-:Y:S01]  /*dbbe0*/  IMAD.IADD R30, R7, 0x1, R41 ;  /* 0x00000001071e7824 */ /* 0x000fe200078e0229 */
[----:B------:R-:W-:-:S02]  /*dbbf0*/  ISETP.GE.U32.AND P2, PT, R31, R3, PT ;  /* 0x000000031f00720c */ /* 0x000fc40003f46070 */
[----:B------:R-:W-:Y:S02]  /*dbc00*/  IADD3 R20, P3, PT, R39, R6, RZ ;  /* 0x0000000627147210 */ /* 0x000fe40007f7e0ff */
[----:B------:R-:W-:Y:S02]  /*dbc10*/  SEL R34, RZ, 0x1, P1 ;  /* 0x00000001ff227807 */ /* 0x000fe40000800000 */
[----:B------:R-:W-:Y:S01]  /*dbc20*/  ISETP.GE.U32.AND.EX P0, PT, R2, R67, PT, P0 ;  /* 0x000000430200720c */ /* 0x000fe20003f06100 */
[----:B------:R-:W-:Y:S01]  /*dbc30*/  IMAD.X R39, R30, 0x1, R35, P3 ;  /* 0x000000011e277824 */ /* 0x000fe200018e0623 */
[C---:B------:R-:W-:Y:S01]  /*dbc40*/  ISETP.GE.U32.AND.EX P2, PT, R37.reuse, R2, PT, P2 ;  /* 0x000000022500720c */ /* 0x040fe20003f46120 */
[----:B------:R-:W-:Y:S01]  /*dbc50*/  IMAD.WIDE.U32 R2, R37, 0x3d1, RZ ;  /* 0x000003d125027825 */ /* 0x000fe200078e00ff */
[----:B------:R-:W-:Y:S02]  /*dbc60*/  ISETP.GE.U32.AND P1, PT, R20, R6, PT ;  /* 0x000000061400720c */ /* 0x000fe40003f26070 */
[----:B------:R-:W-:-:S02]  /*dbc70*/  IADD3 R21, P4, P5, R21, R64, R34 ;  /* 0x0000004015157210 */ /* 0x000fc40007d9e022 */
[----:B------:R-:W-:Y:S02]  /*dbc80*/  SEL R6, RZ, 0x1, P0 ;  /* 0x00000001ff067807 */ /* 0x000fe40000000000 */
[----:B------:R-:W-:Y:S02]  /*dbc90*/  SEL R35, RZ, 0x1, P2 ;  /* 0x00000001ff237807 */ /* 0x000fe40001000000 */
[----:B------:R-:W-:Y:S02]  /*dbca0*/  IADD3.X R36, PT, PT, RZ, R65, RZ, P4, P5 ;  /* 0x00000041ff247210 */ /* 0x000fe400027ea4ff */
[----:B------:R-:W-:Y:S02]  /*dbcb0*/  IADD3 R21, P3, PT, R20, R21, RZ ;  /* 0x0000001514157210 */ /* 0x000fe40007f7e0ff */
[----:B------:R-:W-:Y:S01]  /*dbcc0*/  ISETP.GE.U32.AND.EX P0, PT, R39, R30, PT, P1 ;  /* 0x0000001e2700720c */ /* 0x000fe20003f06110 */
[----:B------:R-:W-:Y:S01]  /*dbcd0*/  IMAD.WIDE.U32 R2, P1, R31, 0x1, R2 ;  /* 0x000000011f027825 */ /* 0x000fe20007820002 */
[----:B------:R-:W-:-:S02]  /*dbce0*/  IADD3 R35, P5, P6, R35, R72, R6 ;  /* 0x0000004823237210 */ /* 0x000fc40007ebe006 */
[----:B------:R-:W-:Y:S01]  /*dbcf0*/  IADD3 R34, P4, PT, R21, R32, RZ ;  /* 0x0000002015227210 */ /* 0x000fe20007f9e0ff */
[----:B------:R-:W-:Y:S01]  /*dbd00*/  IMAD.WIDE.U32 R6, R31, 0x3d1, RZ ;  /* 0x000003d11f067825 */ /* 0x000fe200078e00ff */
[----:B------:R-:W-:-:S03]  /*dbd10*/  ISETP.GE.U32.AND P2, PT, R21, R20, PT ;  /* 0x000000141500720c */ /* 0x000fc60003f46070 */
[----:B------:R-:W-:Y:S01]  /*dbd20*/  IMAD.X R36, R39, 0x1, R36, P3 ;  /* 0x0000000127247824 */ /* 0x000fe200018e0624 */
[----:B------:R-:W-:Y:S01]  /*dbd30*/  IADD3 R7, P3, PT, R7, R2, RZ ;  /* 0x0000000207077210 */ /* 0x000fe20007f7e0ff */
[----:B------:R-:W-:Y:S01]  /*dbd40*/  IMAD.X R31, RZ, RZ, RZ, P1 ;  /* 0x000000ffff1f7224 */ /* 0x000fe200008e06ff */
[----:B------:R-:W-:Y:S01]  /*dbd50*/  SEL R2, RZ, 0x1, P0 ;  /* 0x00000001ff027807 */ /* 0x000fe20000000000 */
[----:B------:R-:W-:Y:S01]  /*dbd60*/  IMAD.MOV.U32 R30, RZ, RZ, R3 ;  /* 0x000000ffff1e7224 */ /* 0x000fe200078e0003 */
[----:B------:R-:W-:Y:S01]  /*dbd70*/  ISETP.GE.U32.AND.EX P2, PT, R36, R39, PT, P2 ;  /* 0x000000272400720c */ /* 0x000fe20003f46120 */
[----:B------:R-:W-:Y:S01]  /*dbd80*/  IMAD.WIDE.U32 R20, R28, R0, R6 ;  /* 0x000000001c147225 */ /* 0x000fe200078e0006 */
[----:B------:R-:W-:Y:S02]  /*dbd90*/  IADD3.X R39, PT, PT, RZ, R73, RZ, P5, P6 ;  /* 0x00000049ff277210 */ /* 0x000fe40002fec4ff */
[C---:B------:R-:W-:Y:S01]  /*dbda0*/  ISETP.GE.U32.AND P1, PT, R34.reuse, R32, PT ;  /* 0x000000202200720c */ /* 0x040fe20003f26070 */
[----:B------:R-:W-:Y:S01]  /*dbdb0*/  IMAD.X R0, R11, 0x1, R36, P4 ;  /* 0x000000010b007824 */ /* 0x000fe200020e0624 */
[----:B------:R-:W-:-:S02]  /*dbdc0*/  IADD3 R35, P4, PT, R34, R35, RZ ;  /* 0x0000002322237210 */ /* 0x000fc40007f9e0ff */
[----:B------:R-:W-:Y:S02]  /*dbdd0*/  SEL R41, RZ, 0x1, P2 ;  /* 0x00000001ff297807 */ /* 0x000fe40001000000 */
[----:B------:R-:W-:Y:S01]  /*dbde0*/  ISETP.GE.U32.AND P0, PT, R35, R34, PT ;  /* 0x000000222300720c */ /* 0x000fe20003f06070 */
[C---:B------:R-:W-:Y:S01]  /*dbdf0*/  IMAD.X R39, R0.reuse, 0x1, R39, P4 ;  /* 0x0000000100277824 */ /* 0x040fe200020e0627 */
[----:B------:R-:W-:Y:S02]  /*dbe00*/  ISETP.GE.U32.AND.EX P1, PT, R0, R11, PT, P1 ;  /* 0x0000000b0000720c */ /* 0x000fe40003f26110 */
[----:B------:R-:W-:Y:S01]  /*dbe10*/  IADD3 R41, P4, P5, R41, R68, R2 ;  /* 0x0000004429297210 */ /* 0x000fe20007d9e002 */
[C---:B------:R-:W-:Y:S01]  /*dbe20*/  IMAD.WIDE.U32 R32, R39.reuse, 0x3d1, RZ ;  /* 0x000003d127207825 */ /* 0x040fe200078e00ff */
[----:B------:R-:W-:Y:S02]  /*dbe30*/  ISETP.GE.U32.AND.EX P0, PT, R39, R0, PT, P0 ;  /* 0x000000002700720c */ /* 0x000fe40003f06100 */
[----:B------:R-:W-:Y:S01]  /*dbe40*/  SEL R28, RZ, 0x1, P1 ;  /* 0x00000001ff1c7807 */ /* 0x000fe20000800000 */
[----:B------:R-:W-:Y:S01]  /*dbe50*/  IMAD.WIDE.U32.X R2, R37, 0x1, R30, P3 ;  /* 0x0000000125027825 */ /* 0x000fe200018e041e */
[----:B------:R-:W-:-:S02]  /*dbe60*/  SEL R11, RZ, 0x1, P0 ;  /* 0x00000001ff0b7807 */ /* 0x000fc40000000000 */
[----:B------:R-:W-:Y:S01]  /*dbe70*/  ISETP.GE.U32.AND P2, PT, R20, R6, PT ;  /* 0x000000061400720c */ /* 0x000fe20003f46070 */
[----:B------:R-:W-:Y:S01]  /*dbe80*/  IMAD.IADD R0, R21, 0x1, R9 ;  /* 0x0000000115007824 */ /* 0x000fe200078e0209 */
[----:B------:R-:W-:Y:S01]  /*dbe90*/  IADD3.X R68, PT, PT, RZ, R69, RZ, P4, P5 ;  /* 0x00000045ff447210 */ /* 0x000fe200027ea4ff */
[----:B------:R-:W-:Y:S01]  /*dbea0*/  IMAD.WIDE.U32 R30, R35, 0x3d1, RZ ;  /* 0x000003d1231e7825 */ /* 0x000fe200078e00ff */
[----:B------:R-:W-:Y:S02]  /*dbeb0*/  IADD3 R9, P3, PT, R41, R26, RZ ;  /* 0x0000001a29097210 */ /* 0x000fe40007f7e0ff */
[----:B------:R-:W-:Y:S01]  /*dbec0*/  IADD3 R28, P0, P6, R11, R54, R28 ;  /* 0x000000360b1c7210 */ /* 0x000fe20007e1e01c */
[----:B------:R-:W-:Y:S01]  /*dbed0*/  IMAD.WIDE.U32 R32, P4, R35, 0x1, R32 ;  /* 0x0000000123207825 */ /* 0x000fe20007880020 */
[----:B------:R-:W-:Y:S02]  /*dbee0*/  ISETP.GE.U32.AND.EX P2, PT, R0, R7, PT, P2 ;  /* 0x000000070000720c */ /* 0x000fe40003f46120 */
[----:B------:R-:W-:Y:S01]  /*dbef0*/  IADD3 R63, P5, PT, R63, R30, RZ ;  /* 0x0000001e3f3f7210 */ /* 0x000fe20007fbe0ff */
[----:B------:R-:W-:Y:S01]  /*dbf00*/  IMAD.IADD R11, R27, 0x1, R8 ;  /* 0x000000011b0b7824 */ /* 0x000fe200078e0208 */
[----:B------:R-:W-:Y:S01]  /*dbf10*/  IADD3.X R37, PT, PT, RZ, R55, RZ, P0, P6 ;  /* 0x00000037ff257210 */ /* 0x000fe200007ec4ff */
        /* <DEDUP_REMOVED lines=10> */
[----:B------:R-:W-:Y:S01]  /*dbfc0*/  ISETP.GE.U32.AND P2, PT, R35, R9, PT ;  /* 0x000000092300720c */ /* 0x000fe20003f46070 */
[----:B------:R-:W-:Y:S01]  /*dbfd0*/  IMAD.WIDE.U32 R26, R37, 0x3d1, RZ ;  /* 0x000003d1251a7825 */ /* 0x000fe200078e00ff */
[----:B------:R-:W-:Y:S02]  /*dbfe0*/  ISETP.GE.U32.AND P0, PT, R63, R30, PT ;  /* 0x0000001e3f00720c */ /* 0x000fe40003f06070 */
[----:B------:R-:W-:Y:S01]  /*dbff0*/  IADD3.X R3, PT, PT, R74, R3, RZ, P5, P6 ;  /* 0x000000034a037210 */ /* 0x000fe20002fec4ff */
[----:B------:R-:W-:Y:S01]  /*dc000*/  IMAD.WIDE.U32.X R6, R39, 0x1, R6, P3 ;  /* 0x0000000127067825 */ /* 0x000fe200018e0406 */
[----:B------:R-:W-:-:S02]  /*dc010*/  ISETP.GE.U32.AND P4, PT, R2, R63, PT ;  /* 0x0000003f0200720c */ /* 0x000fc40003f86070 */
        /* <DEDUP_REMOVED lines=11> */
[----:B------:R-:W-:Y:S01]  /*dc0d0*/  IADD3 R4, P4, P5, R11, R6, R21 ;  /* 0x000000060b047210 */ /* 0x000fe20007d9e015 */
[----:B------:R-:W-:Y:S01]  /*dc0e0*/  IMAD.MOV.U32 R6, RZ, RZ, R27 ;  /* 0x000000ffff067224 */ /* 0x000fe200078e001b */
        /* <DEDUP_REMOVED lines=80> */
.L_x_748:
        /* <DEDUP_REMOVED lines=12> */
.L_x_749:
        /* <DEDUP_REMOVED lines=12> */
.L_x_750:
        /* <DEDUP_REMOVED lines=9> */
.L_x_759:
        /* <DEDUP_REMOVED lines=8> */
[----:B------:R-:W-:Y:S01]  /*dc880*/  IMAD.X R19, RZ, RZ, RZ, P0 ;  /* 0x000000ffff137224 */ /* 0x000fe200000e06ff */
[----:B------:R-:W-:Y:S01]  /*dc890*/  IADD3 RZ, P0, PT, R15, R12, RZ ;  /* 0x0000000c0fff7210 */ /* 0x000fe20007f1e0ff */
[----:B------:R-:W-:-:S04]  /*dc8a0*/  IMAD.WIDE.U32 R16, R77, R72, RZ ;  /* 0x000000484d107225 */ /* 0x000fc800078e00ff */
        /* <DEDUP_REMOVED lines=8> */
[----:B------:R-:W-:Y:S01]  /*dc930*/  IMAD.WIDE.U32 R14, R76, R73, RZ ;  /* 0x000000494c0e7225 */ /* 0x000fe200078e00ff */
[----:B------:R-:W-:-:S03]  /*dc940*/  IADD3 RZ, P3, PT, R25, R26, RZ ;  /* 0x0000001a19ff7210 */ /* 0x000fc60007f7e0ff */
[----:B------:R-:W-:Y:S01]  /*dc950*/  IMAD.X R18, R21, 0x1, R19, P0 ;  /* 0x0000000115127824 */ /* 0x000fe200000e0613 */
[----:B------:R-:W-:Y:S01]  /*dc960*/  ISETP.GE.U32.AND P0, PT, R11, R17, PT ;  /* 0x000000110b00720c */ /* 0x000fe20003f06070 */
[----:B------:R-:W-:Y:S02]  /*dc970*/  IMAD.X R37, RZ, RZ, RZ, P1 ;  /* 0x000000ffff257224 */ /* 0x000fe400008e06ff */
[----:B------:R-:W-:Y:S01]  /*dc980*/  IMAD.MOV.U32 R36, RZ, RZ, R27 ;  /* 0x000000ffff247224 */ /* 0x000fe200078e001b */
[----:B------:R-:W-:Y:S01]  /*dc990*/  ISETP.GE.U32.AND.EX P0, PT, R18, R21, PT, P0 ;  /* 0x000000151200720c */ /* 0x000fe20003f06100 */
[----:B------:R-:W-:-:S04]  /*dc9a0*/  IMAD.WIDE.U32 R16, R20, R9, RZ ;  /* 0x0000000914107225 */ /* 0x000fc800078e00ff */
        /* <DEDUP_REMOVED lines=65> */
.L_x_751:
        /* <DEDUP_REMOVED lines=48> */
.L_x_752:
        /* <DEDUP_REMOVED lines=13> */
[----:B------:R-:W-:-:S04]  /*dd190*/  IMAD.WIDE.U32 R42, R73, R77, RZ ;  /* 0x0000004d492a7225 */ /* 0x000fc800078e00ff */
[----:B------:R-:W-:Y:S01]  /*dd1a0*/  IMAD R45, R73, R23, R16 ;  /* 0x00000017492d7224 */ /* 0x000fe200078e0210 */
[C---:B------:R-:W-:Y:S01]  /*dd1b0*/  IADD3 R31, P1, PT, R38.reuse, R42, RZ ;  /* 0x0000002a261f7210 */ /* 0x040fe20007f3e0ff */
[----:B------:R-:W-:Y:S02]  /*dd1c0*/  IMAD.SHL.U32 R16, R38, 0x2, RZ ;  /* 0x0000000226107824 */ /* 0x000fe400078e00ff */
[----:B------:R-:W-:Y:S02]  /*dd1d0*/  IMAD.IADD R33, R39, 0x1, R33 ;  /* 0x0000000127217824 */ /* 0x000fe400078e0221 */
[----:B------:R-:W-:Y:S01]  /*dd1e0*/  IMAD.WIDE.U32 R36, R77, R9, RZ ;  /* 0x000000094d247225 */ /* 0x000fe200078e00ff */
[----:B------:R-:W-:Y:S02]  /*dd1f0*/  IADD3 R39, P5, PT, R16, R44, RZ ;  /* 0x0000002c10277210 */ /* 0x000fe40007fbe0ff */
[----:B------:R-:W-:Y:S01]  /*dd200*/  SHF.L.U64.HI R38, R38, 0x1, R33 ;  /* 0x0000000126267819 */ /* 0x000fe20000010221 */
[----:B------:R-:W-:-:S04]  /*dd210*/  IMAD.WIDE.U32 R14, P3, R20, R77, R14 ;  /* 0x0000004d140e7225 */ /* 0x000fc8000786000e */
[----:B------:R-:W-:Y:S01]  /*dd220*/  IMAD.X R41, RZ, RZ, RZ, P2 ;  /* 0x000000ffff297224 */ /* 0x000fe200010e06ff */
[----:B------:R-:W-:Y:S01]  /*dd230*/  IADD3 RZ, P2, PT, R37, R14, RZ ;  /* 0x0000000e25ff7210 */ /* 0x000fe20007f5e0ff */
[----:B------:R-:W-:Y:S02]  /*dd240*/  IMAD.MOV.U32 R40, RZ, RZ, R35 ;  /* 0x000000ffff287224 */ /* 0x000fe400078e0023 */
[----:B------:R-:W-:Y:S02]  /*dd250*/  IMAD.IADD R43, R43, 0x1, R45 ;  /* 0x000000012b2b7824 */ /* 0x000fe400078e022d */
[----:B------:R-:W-:-:S04]  /*dd260*/  IMAD.WIDE.U32.X R36, R20, R51, R40, P6 ;  /* 0x0000003314247225 */ /* 0x000fc800030e0428 */
[----:B------:R-:W-:Y:S01]  /*dd270*/  IMAD.X R35, RZ, RZ, RZ, P0 ;  /* 0x000000ffff237224 */ /* 0x000fe200000e06ff */
[----:B------:R-:W-:Y:S01]  /*dd280*/  ISETP.GE.U32.AND P0, PT, R39, R16, PT ;  /* 0x000000102700720c */ /* 0x000fe20003f06070 */
[----:B------:R-:W-:Y:S01]  /*dd290*/  IMAD.X R40, R38, 0x1, R46, P5 ;  /* 0x0000000126287824 */ /* 0x000fe200028e062e */
[----:B------:R-:W-:Y:S01]  /*dd2a0*/  LEA R14, P5, R31, R44, 0x1 ;  /* 0x0000002c1f0e7211 */ /* 0x000fe200078a08ff */
[----:B------:R-:W-:Y:S02]  /*dd2b0*/  IMAD.X R16, R43, 0x1, R33, P1 ;  /* 0x000000012b107824 */ /* 0x000fe400008e0621 */
[----:B------:R-:W-:Y:S01]  /*dd2c0*/  IMAD.MOV.U32 R34, RZ, RZ, R17 ;  /* 0x000000ffff227224 */ /* 0x000fe200078e0011 */
[----:B------:R-:W-:Y:S02]  /*dd2d0*/  ISETP.GE.U32.AND.EX P0, PT, R40, R38, PT, P0 ;  /* 0x000000262800720c */ /* 0x000fe40003f06100 */
[----:B------:R-:W-:Y:S02]  /*dd2e0*/  ISETP.GE.U32.AND P1, PT, R14, R39, PT ;  /* 0x000000270e00720c */ /* 0x000fe40003f26070 */
[----:B------:R-:W-:-:S02]  /*dd2f0*/  LEA.HI.X R31, R31, R46, R16, 0x1, P5 ;  /* 0x0000002e1f1f7211 */ /* 0x000fc400028f0c10 */
[----:B------:R-:W-:Y:S02]  /*dd300*/  SHF.L.W.U32.HI R17, R33, 0x1, R36 ;  /* 0x0000000121117819 */ /* 0x000fe40000010e24 */
[----:B------:R-:W-:Y:S01]  /*dd310*/  SHF.L.W.U32.HI R33, R36, 0x1, R37 ;  /* 0x0000000124217819 */ /* 0x000fe20000010e25 */
[----:B------:R-:W-:Y:S01]  /*dd320*/  IMAD.WIDE.U32.X R36, R76, R23, R34, P4 ;  /* 0x000000174c247225 */ /* 0x000fe200020e0422 */
[----:B------:R-:W-:Y:S02]  /*dd330*/  SEL R16, RZ, 0x1, P0 ;  /* 0x00000001ff107807 */ /* 0x000fe40000000000 */
[----:B------:R-:W-:Y:S01]  /*dd340*/  ISETP.GE.U32.AND.EX P0, PT, R31, R40, PT, P1 ;  /* 0x000000281f00720c */ /* 0x000fe20003f06110 */
[-C--:B------:R-:W-:Y:S01]  /*dd350*/  IMAD R40, R20, R77.reuse, RZ ;  /* 0x0000004d14287224 */ /* 0x080fe200078e02ff */
[----:B------:R-:W-:Y:S01]  /*dd360*/  IADD3 R45, P5, P1, R16, R32, R17 ;  /* 0x00000020102d7210 */ /* 0x000fe200079be011 */
[----:B------:R-:W-:Y:S01]  /*dd370*/  IMAD.WIDE.U32 R34, R9, R77, RZ ;  /* 0x0000004d09227225 */ /* 0x000fe200078e00ff */
[----:B------:R-:W-:-:S02]  /*dd380*/  SHF.L.W.U32.HI R38, R43, 0x1, R36 ;  /* 0x000000012b267819 */ /* 0x000fc40000010e24 */
[----:B------:R-:W-:Y:S01]  /*dd390*/  SEL R41, RZ, 0x1, P0 ;  /* 0x00000001ff297807 */ /* 0x000fe20000000000 */
[----:B------:R-:W-:Y:S01]  /*dd3a0*/  IMAD R43, R9, R23, R40 ;  /* 0x00000017092b7224 */ /* 0x000fe200078e0228 */
[----:B------:R-:W-:Y:S01]  /*dd3b0*/  IADD3.X R40, PT, PT, RZ, R30, R33, P5, P1 ;  /* 0x0000001eff287210 */ /* 0x000fe20002fe2421 */
[----:B------:R-:W-:Y:S01]  /*dd3c0*/  IMAD.WIDE.U32 R16, R76, R9, RZ ;  /* 0x000000094c107225 */ /* 0x000fe200078e00ff */
[----:B------:R-:W-:Y:S02]  /*dd3d0*/  IADD3 R42, P0, P6, R41, R45, R38 ;  /* 0x0000002d292a7210 */ /* 0x000fe40007e1e026 */
[----:B------:R-:W-:Y:S01]  /*dd3e0*/  SHF.L.W.U32.HI R39, R36, 0x1, R37 ;  /* 0x0000000124277819 */ /* 0x000fe20000010e25 */
[----:B------:R-:W-:Y:S01]  /*dd3f0*/  IMAD.IADD R41, R35, 0x1, R43 ;  /* 0x0000000123297824 */ /* 0x000fe200078e022b */
[----:B------:R-:W-:Y:S01]  /*dd400*/  ISETP.GE.U32.AND P1, PT, R45, R32, PT ;  /* 0x000000202d00720c */ /* 0x000fe20003f26070 */
[C---:B------:R-:W-:Y:S01]  /*dd410*/  IMAD.SHL.U32 R33, R34.reuse, 0x2, RZ ;  /* 0x0000000222217824 */ /* 0x040fe200078e00ff */
[----:B------:R-:W-:Y:S01]  /*dd420*/  IADD3.X R39, PT, PT, RZ, R40, R39, P0, P6 ;  /* 0x00000028ff277210 */ /* 0x000fe200007ec427 */
[----:B------:R-:W-:Y:S01]  /*dd430*/  IMAD.WIDE.U32 R36, R73, R9, RZ ;  /* 0x0000000949247225 */ /* 0x000fe200078e00ff */
[----:B------:R-:W-:-:S02]  /*dd440*/  SHF.L.U64.HI R38, R34, 0x1, R41 ;  /* 0x0000000122267819 */ /* 0x000fc40000010229 */
[----:B------:R-:W-:Y:S01]  /*dd450*/  IADD3 R43, P0, PT, R33, R42, RZ ;  /* 0x0000002a212b7210 */ /* 0x000fe20007f1e0ff */
[----:B------:R-:W-:Y:S01]  /*dd460*/  IMAD.WIDE.U32 R16, P4, R20, R73, R16 ;  /* 0x0000004914107225 */ /* 0x000fe20007880010 */
[----:B------:R-:W-:-:S03]  /*dd470*/  ISETP.GE.U32.AND.EX P1, PT, R40, R30, PT, P1 ;  /* 0x0000001e2800720c */ /* 0x000fc60003f26110 */
[----:B------:R-:W-:Y:S01]  /*dd480*/  IMAD.X R35, RZ, RZ, RZ, P3 ;  /* 0x000000ffff237224 */ /* 0x000fe200018e06ff */
[----:B------:R-:W-:Y:S01]  /*dd490*/  IADD3 RZ, P3, PT, R37, R16, RZ ;  /* 0x0000001025ff7210 */ /* 0x000fe20007f7e0ff */
[----:B------:R-:W-:Y:S02]  /*dd4a0*/  IMAD.MOV.U32 R34, RZ, RZ, R15 ;  /* 0x000000ffff227224 */ /* 0x000fe400078e000f */
[----:B------:R-:W-:Y:S01]  /*dd4b0*/  IMAD.X R47, R38, 0x1, R39, P0 ;  /* 0x00000001262f7824 */ /* 0x000fe200000e0627 */
[----:B------:R-:W-:Y:S01]  /*dd4c0*/  ISETP.GE.U32.AND P0, PT, R42, R45, PT ;  /* 0x0000002d2a00720c */ /* 0x000fe20003f06070 */
[C---:B------:R-:W-:Y:S01]  /*dd4d0*/  IMAD.WIDE.U32.X R36, R20.reuse, R23, R34, P2 ;  /* 0x0000001714247225 */ /* 0x040fe200010e0422 */
[----:B------:R-:W-:Y:S02]  /*dd4e0*/  ISETP.GE.U32.AND P2, PT, R43, R33, PT ;  /* 0x000000212b00720c */ /* 0x000fe40003f46070 */
[----:B------:R-:W-:Y:S01]  /*dd4f0*/  ISETP.GE.U32.AND.EX P0, PT, R39, R40, PT, P0 ;  /* 0x000000282700720c */ /* 0x000fe20003f06100 */
[----:B------:R-:W-:Y:S01]  /*dd500*/  IMAD R15, R20, R73, RZ ;  /* 0x00000049140f7224 */ /* 0x000fe200078e02ff */
[C---:B------:R-:W-:Y:S01]  /*dd510*/  ISETP.GE.U32.AND.EX P2, PT, R47.reuse, R38, PT, P2 ;  /* 0x000000262f00720c */ /* 0x040fe20003f46120 */
[----:B------:R-:W-:Y:S01]  /*dd520*/  IMAD.WIDE.U32 R34, R47, 0x3d1, RZ ;  /* 0x000003d12f227825 */ /* 0x000fe200078e00ff */
[----:B------:R-:W-:-:S03]  /*dd530*/  SHF.L.W.U32.HI R16, R36, 0x1, R37 ;  /* 0x0000000124107819 */ /* 0x000fc60000010e25 */
[C---:B------:R-:W-:Y:S02]  /*dd540*/  IMAD R15, R9.reuse, R76, R15 ;  /* 0x0000004c090f7224 */ /* 0x040fe400078e020f */
        /* <DEDUP_REMOVED lines=23> */
.L_x_753:
        /* <DEDUP_REMOVED lines=15> */
.L_x_754:
        /* <DEDUP_REMOVED lines=26> */
[----:B------:R-:W-:Y:S01]  /*dd950*/  ISETP.GE.U32.AND P0, PT, R11, R34, PT ;  /* 0x000000220b00720c */ /* 0x000fe20003f06070 */
        /* <DEDUP_REMOVED lines=12> */
.L_x_755:
        /* <DEDUP_REMOVED lines=100> */
.L_x_756:
        /* <DEDUP_REMOVED lines=16> */
.L_x_757:
        /* <DEDUP_REMOVED lines=15> */
.L_x_758:
        /* <DEDUP_REMOVED lines=9> */
[----:B------:R-:W-:-:S04]  /*de2e0*/  IMAD.WIDE.U32 R32, R72, R2, RZ ;  /* 0x0000000248207225 */ /* 0x000fc800078e00ff */
[----:B------:R-:W-:Y:S01]  /*de2f0*/  IMAD.WIDE.U32 R48, R51, R4, RZ ;  /* 0x0000000433307225 */ /* 0x000fe200078e00ff */
[----:B------:R-:W-:-:S03]  /*de300*/  IADD3 RZ, P4, PT, R33, R24, RZ ;  /* 0x0000001821ff7210 */ /* 0x000fc60007f9e0ff */
[----:B------:R-:W-:Y:S02]  /*de310*/  IMAD R11, R3, R72, RZ ;  /* 0x00000048030b7224 */ /* 0x000fe400078e02ff */
[----:B------:R-:W-:-:S04]  /*de320*/  IMAD.WIDE.U32 R36, R23, R2, RZ ;  /* 0x0000000217247225 */ /* 0x000fc800078e00ff */
        /* <DEDUP_REMOVED lines=9> */
[----:B------:R-:W-:-:S04]  /*de3c0*/  IMAD.WIDE.U32 R36, P2, R3, R77, R36 ;  /* 0x0000004d03247225 */ /* 0x000fc80007840024 */
[----:B------:R-:W-:-:S04]  /*de3d0*/  IMAD.WIDE.U32 R38, R77, R8, RZ ;  /* 0x000000084d267225 */ /* 0x000fc800078e00ff */
[----:B------:R-:W-:-:S04]  /*de3e0*/  IMAD.WIDE.U32 R34, P5, R0, R77, R34 ;  /* 0x0000004d00227225 */ /* 0x000fc800078a0022 */
[----:B------:R-:W-:Y:S02]  /*de3f0*/  IMAD.IADD R80, R27, 0x1, R11 ;  /* 0x000000011b507824 */ /* 0x000fe400078e020b */
[----:B------:R-:W-:Y:S01]  /*de400*/  IMAD.X R33, RZ, RZ, RZ, P0 ;  /* 0x000000ffff217224 */ /* 0x000fe200000e06ff */
[----:B------:R-:W-:Y:S01]  /*de410*/  IADD3 RZ, P0, PT, R31, R36, RZ ;  /* 0x000000241fff7210 */ /* 0x000fe20007f1e0ff */
[----:B------:R-:W-:Y:S01]  /*de420*/  IMAD.X R71, R80, 0x1, R29, P6 ;  /* 0x0000000150477824 */ /* 0x000fe200030e061d */
[----:B------:R-:W-:Y:S01]  /*de430*/  IADD3 RZ, P6, PT, R39, R34, RZ ;  /* 0x0000002227ff7210 */ /* 0x000fe20007fde0ff */
[----:B------:R-:W-:-:S04]  /*de440*/  IMAD.WIDE.U32 R30, R23, R4, RZ ;  /* 0x00000004171e7225 */ /* 0x000fc800078e00ff */
[----:B------:R-:W-:-:S04]  /*de450*/  IMAD.WIDE.U32 R40, R23, R6, RZ ;  /* 0x0000000617287225 */ /* 0x000fc800078e00ff */
[----:B------:R-:W-:Y:S02]  /*de460*/  IMAD.X R47, RZ, RZ, RZ, P5 ;  /* 0x000000ffff2f7224 */ /* 0x000fe400028e06ff */
[----:B------:R-:W-:Y:S02]  /*de470*/  IMAD.MOV.U32 R46, RZ, RZ, R35 ;  /* 0x000000ffff2e7224 */ /* 0x000fe400078e0023 */
[----:B------:R-:W-:-:S04]  /*de480*/  IMAD.WIDE.U32 R42, R77, R4, RZ ;  /* 0x000000044d2a7225 */ /* 0x000fc800078e00ff */
[----:B------:R-:W-:-:S04]  /*de490*/  IMAD.WIDE.U32.X R34, R0, R23, R46, P6 ;  /* 0x0000001700227225 */ /* 0x000fc800030e042e */
[----:B------:R-:W-:Y:S02]  /*de4a0*/  IMAD.X R29, RZ, RZ, RZ, P1 ;  /* 0x000000ffff1d7224 */ /* 0x000fe400008e06ff */
[----:B------:R-:W-:-:S04]  /*de4b0*/  IMAD.WIDE.U32 R30, P5, R5, R77, R30 ;  /* 0x0000004d051e7225 */ /* 0x000fc800078a001e */
[----:B------:R-:W-:-:S04]  /*de4c0*/  IMAD.WIDE.U32 R46, R51, R6, RZ ;  /* 0x00000006332e7225 */ /* 0x000fc800078e00ff */
[----:B------:R-:W-:-:S04]  /*de4d0*/  IMAD.WIDE.U32 R44, R77, R6, RZ ;  /* 0x000000064d2c7225 */ /* 0x000fc800078e00ff */
[----:B------:R-:W-:-:S04]  /*de4e0*/  IMAD.WIDE.U32 R40, P1, R7, R77, R40 ;  /* 0x0000004d07287225 */ /* 0x000fc80007820028 */
[----:B------:R-:W-:Y:S01]  /*de4f0*/  IMAD.WIDE.U32 R56, R76, R8, RZ ;  /* 0x000000084c387225 */ /* 0x000fe200078e00ff */
[----:B------:R-:W-:-:S03]  /*de500*/  IADD3 RZ, P6, PT, R45, R40, RZ ;  /* 0x000000282dff7210 */ /* 0x000fc60007fde0ff */
[----:B------:R-:W-:Y:S01]  /*de510*/  IMAD.X R39, RZ, RZ, RZ, P2 ;  /* 0x000000ffff277224 */ /* 0x000fe200010e06ff */
[----:B------:R-:W-:Y:S01]  /*de520*/  IADD3 RZ, P2, PT, R43, R30, RZ ;  /* 0x0000001e2bff7210 */ /* 0x000fe20007f5e0ff */
[----:B------:R-:W-:Y:S02]  /*de530*/  IMAD.MOV.U32 R38, RZ, RZ, R37 ;  /* 0x000000ffff267224 */ /* 0x000fe400078e0025 */
[----:B------:R-:W-:Y:S02]  /*de540*/  IMAD.X R37, RZ, RZ, RZ, P5 ;  /* 0x000000ffff257224 */ /* 0x000fe400028e06ff */
[----:B------:R-:W-:-:S04]  /*de550*/  IMAD.WIDE.U32 R42, R72, R6, RZ ;  /* 0x00000006482a7225 */ /* 0x000fc800078e00ff */
[----:B------:R-:W-:-:S04]  /*de560*/  IMAD.WIDE.U32.X R38, R3, R23, R38, P0 ;  /* 0x0000001703267225 */ /* 0x000fc800000e0426 */
[----:B------:R-:W-:-:S04]  /*de570*/  IMAD.WIDE.U32 R46, P5, R7, R72, R46 ;  /* 0x00000048072e7225 */ /* 0x000fc800078a002e */
[----:B------:R-:W-:Y:S02]  /*de580*/  IMAD.MOV.U32 R36, RZ, RZ, R31 ;  /* 0x000000ffff247224 */ /* 0x000fe400078e001f */
[----:B------:R-:W-:Y:S02]  /*de590*/  IMAD.MOV.U32 R32, RZ, RZ, R25 ;  /* 0x000000ffff207224 */ /* 0x000fe400078e0019 */
[----:B------:R-:W-:-:S04]  /*de5a0*/  IMAD.WIDE.U32 R52, R76, R2, RZ ;  /* 0x000000024c347225 */ /* 0x000fc800078e00ff */
[----:B------:R-:W-:-:S04]  /*de5b0*/  IMAD.WIDE.U32 R44, R73, R8, RZ ;  /* 0x00000008492c7225 */ /* 0x000fc800078e00ff */
[----:B------:R-:W-:-:S04]  /*de5c0*/  IMAD.WIDE.U32 R56, P0, R0, R73, R56 ;  /* 0x0000004900387225 */ /* 0x000fc80007800038 */
[----:B------:R-:W-:Y:S01]  /*de5d0*/  IMAD.X R31, RZ, RZ, RZ, P1 ;  /* 0x000000ffff1f7224 */ /* 0x000fe200008e06ff */
[----:B------:R-:W-:Y:S01]  /*de5e0*/  IADD3 RZ, P1, PT, R45, R56, RZ ;  /* 0x000000382dff7210 */ /* 0x000fe20007f3e0ff */
[----:B------:R-:W-:Y:S02]  /*de5f0*/  IMAD.MOV.U32 R30, RZ, RZ, R41 ;  /* 0x000000ffff1e7224 */ /* 0x000fe400078e0029 */
[----:B------:R-:W-:-:S04]  /*de600*/  IMAD.WIDE.U32 R24, R76, R4, RZ ;  /* 0x000000044c187225 */ /* 0x000fc800078e00ff */
[----:B------:R-:W-:Y:S01]  /*de610*/  IMAD.WIDE.U32.X R36, R5, R23, R36, P2 ;  /* 0x0000001705247225 */ /* 0x000fe200010e0424 */
[----:B------:R-:W-:-:S03]  /*de620*/  IADD3 RZ, P2, PT, R43, R46, RZ ;  /* 0x0000002e2bff7210 */ /* 0x000fc60007f5e0ff */
[----:B------:R-:W-:-:S04]  /*de630*/  IMAD.WIDE.U32.X R30, R7, R23, R30, P6 ;  /* 0x00000017071e7225 */ /* 0x000fc800030e041e */
[----:B------:R-:W-:-:S04]  /*de640*/  IMAD.WIDE.U32 R42, R73, R2, RZ ;  /* 0x00000002492a7225 */ /* 0x000fc800078e00ff */
[----:B------:R-:W-:-:S04]  /*de650*/  IMAD.WIDE.U32.X R32, R3, R51, R32, P4 ;  /* 0x0000003303207225 */ /* 0x000fc800020e0420 */
[----:B------:R-:W-:-:S04]  /*de660*/  IMAD.WIDE.U32 R52, P6, R3, R73, R52 ;  /* 0x0000004903347225 */ /* 0x000fc800078c0034 */
[----:B------:R-:W-:Y:S02]  /*de670*/  IMAD.MOV.U32 R28, RZ, RZ, R49 ;  /* 0x000000ffff1c7224 */ /* 0x000fe400078e0031 */
[----:B------:R-:W-:-:S04]  /*de680*/  IMAD.WIDE.U32 R44, R73, R4, RZ ;  /* 0x00000004492c7225 */ /* 0x000fc800078e00ff */
[----:B------:R-:W-:-:S04]  /*de690*/  IMAD.WIDE.U32 R24, P4, R5, R73, R24 ;  /* 0x0000004905187225 */ /* 0x000fc80007880018 */
[-C--:B------:R-:W-:Y:S02]  /*de6a0*/  IMAD R70, R0, R77.reuse, RZ ;  /* 0x0000004d00467224 */ /* 0x080fe400078e02ff */
[-C--:B------:R-:W-:Y:S02]  /*de6b0*/  IMAD R11, R3, R77.reuse, RZ ;  /* 0x0000004d030b7224 */ /* 0x080fe400078e02ff */
[-C--:B------:R-:W-:Y:S02]  /*de6c0*/  IMAD R74, R5, R77.reuse, RZ ;  /* 0x0000004d054a7224 */ /* 0x080fe400078e02ff */
[----:B------:R-:W-:Y:S02]  /*de6d0*/  IMAD R21, R7, R77, RZ ;  /* 0x0000004d07157224 */ /* 0x000fe400078e02ff */
[----:B------:R-:W-:Y:S01]  /*de6e0*/  IMAD.WIDE.U32.X R28, R5, R51, R28, P3 ;  /* 0x00000033051c7225 */ /* 0x000fe200018e041c */
[----:B------:R-:W-:-:S03]  /*de6f0*/  IADD3 RZ, P3, PT, R43, R52, RZ ;  /* 0x000000342bff7210 */ /* 0x000fc60007f7e0ff */
[----:B------:R-:W-:Y:S01]  /*de700*/  IMAD.X R41, RZ, RZ, RZ, P5 ;  /* 0x000000ffff297224 */ /* 0x000fe200028e06ff */
[----:B------:R-:W-:Y:S01]  /*de710*/  IADD3 RZ, P5, PT, R45, R24, RZ ;  /* 0x000000182dff7210 */ /* 0x000fe20007fbe0ff */
[-C--:B------:R-:W-:Y:S02]  /*de720*/  IMAD R70, R8, R23.reuse, R70 ;  /* 0x0000001708467224 */ /* 0x080fe400078e0246 */
[-C--:B------:R-:W-:Y:S02]  /*de730*/  IMAD R11, R2, R23.reuse, R11 ;  /* 0x00000017020b7224 */ /* 0x080fe400078e020b */
[-C--:B------:R-:W-:Y:S02]  /*de740*/  IMAD R74, R4, R23.reuse, R74 ;  /* 0x00000017044a7224 */ /* 0x080fe400078e024a */
[----:B------:R-:W-:Y:S02]  /*de750*/  IMAD R21, R6, R23, R21 ;  /* 0x0000001706157224 */ /* 0x000fe400078e0215 */
[----:B------:R-:W-:-:S04]  /*de760*/  IMAD.WIDE.U32 R42, R76, R6, RZ ;  /* 0x000000064c2a7225 */ /* 0x000fc800078e00ff */
[----:B------:R-:W-:Y:S02]  /*de770*/  IMAD.MOV.U32 R40, RZ, RZ, R47 ;  /* 0x000000ffff287224 */ /* 0x000fe400078e002f */
[-C--:B------:R-:W-:Y:S02]  /*de780*/  IMAD R23, R5, R72.reuse, RZ ;  /* 0x0000004805177224 */ /* 0x080fe400078e02ff */
[-C--:B------:R-:W-:Y:S02]  /*de790*/  IMAD R24, R7, R72.reuse, RZ ;  /* 0x0000004807187224 */ /* 0x080fe400078e02ff */
[----:B------:R-:W-:Y:S02]  /*de7a0*/  IMAD R68, R0, R72, RZ ;  /* 0x0000004800447224 */ /* 0x000fe400078e02ff */
        /* <DEDUP_REMOVED lines=35> */
[----:B------:R-:W-:-:S04]  /*de9e0*/  IMAD.WIDE.U32 R44, R8, R77, RZ ;  /* 0x0000004d082c7225 */ /* 0x000fc800078e00ff */
[----:B------:R-:W-:Y:S02]  /*de9f0*/  IMAD R51, R5, R73, RZ ;  /* 0x0000004905337224 */ /* 0x000fe400078e02ff */
[----:B------:R-:W-:Y:S01]  /*dea00*/  IMAD.X R67, RZ, RZ, RZ, P2 ;  /* 0x000000ffff437224 */ /* 0x000fe200010e06ff */
[----:B------:R-:W-:Y:S01]  /*dea10*/  IADD3 RZ, P2, PT, R49, R56, RZ ;  /* 0x0000003831ff7210 */ /* 0x000fe20007f5e0ff */
[----:B------:R-:W-:Y:S01]  /*dea20*/  IMAD.WIDE.U32.X R58, R5, R76, R58, P5 ;  /* 0x0000004c053a7225 */ /* 0x000fe200028e043a */
[----:B------:R-:W-:-:S03]  /*dea30*/  IADD3 R69, P5, PT, R69, R44, RZ ;  /* 0x0000002c45457210 */ /* 0x000fc60007fbe0ff */
[----:B------:R-:W-:Y:S02]  /*dea40*/  IMAD.MOV.U32 R26, RZ, RZ, R57 ;  /* 0x000000ffff1a7224 */ /* 0x000fe400078e0039 */
[----:B------:R-:W-:Y:S02]  /*dea50*/  IMAD R56, R4, R76, R51 ;  /* 0x0000004c04387224 */ /* 0x000fe400078e0233 */
[----:B------:R-:W-:Y:S02]  /*dea60*/  IMAD.IADD R70, R45, 0x1, R70 ;  /* 0x000000012d467824 */ /* 0x000fe400078e0246 */
[----:B------:R-:W-:-:S04]  /*dea70*/  IMAD.WIDE.U32 R52, R9, R6, RZ ;  /* 0x0000000609347225 */ /* 0x000fc800078e00ff */
[----:B------:R-:W-:Y:S01]  /*dea80*/  IMAD.MOV.U32 R42, RZ, RZ, R65 ;  /* 0x000000ffff2a7224 */ /* 0x000fe200078e0041 */
[----:B------:R-:W-:Y:S01]  /*dea90*/  SEL R65, RZ, 0x1, P0 ;  /* 0x00000001ff417807 */ /* 0x000fe20000000000 */
[----:B------:R-:W-:Y:S01]  /*deaa0*/  IMAD R57, R7, R73, RZ ;  /* 0x0000004907397224 */ /* 0x000fe200078e02ff */
[----:B------:R-:W-:Y:S01]  /*deab0*/  ISETP.GE.U32.AND P0, PT, R69, R44, PT ;  /* 0x0000002c4500720c */ /* 0x000fe20003f06070 */
[----:B------:R-:W-:-:S04]  /*deac0*/  IMAD.WIDE.U32 R50, R4, R72, RZ ;  /* 0x0000004804327225 */ /* 0x000fc800078e00ff */
[----:B------:R-:W-:Y:S02]  /*dead0*/  IMAD.X R71, R70, 0x1, R71, P5 ;  /* 0x0000000146477824 */ /* 0x000fe400028e0647 */
[----:B------:R-:W-:Y:S01]  /*deae0*/  IMAD.X R49, RZ, RZ, RZ, P4 ;  /* 0x000000ffff317224 */ /* 0x000fe200020e06ff */
[----:B------:R-:W-:Y:S01]  /*deaf0*/  IADD3 RZ, P4, PT, R53, R64, RZ ;  /* 0x0000004035ff7210 */ /* 0x000fe20007f9e0ff */
[----:B------:R-:W-:Y:S01]  /*deb00*/  IMAD.MOV.U32 R48, RZ, RZ, R61 ;  /* 0x000000ffff307224 */ /* 0x000fe200078e003d */
[----:B------:R-:W-:Y:S01]  /*deb10*/  ISETP.GE.U32.AND.EX P0, PT, R71, R70, PT, P0 ;  /* 0x000000464700720c */ /* 0x000fe20003f06100 */
[----:B------:R-:W-:Y:S02]  /*deb20*/  IMAD R52, R6, R76, R57 ;  /* 0x0000004c06347224 */ /* 0x000fe400078e0239 */
[----:B------:R-:W-:Y:S02]  /*deb30*/  IMAD.IADD R23, R51, 0x1, R23 ;  /* 0x0000000133177824 */ /* 0x000fe400078e0217 */
[----:B------:R-:W-:-:S04]  /*deb40*/  IMAD.WIDE.U32.X R66, R0, R20, R66, P1 ;  /* 0x0000001400427225 */ /* 0x000fc800008e0442 */
[----:B------:R-:W-:Y:S01]  /*deb50*/  IMAD.WIDE.U32.X R26, R3, R20, R26, P2 ;  /* 0x00000014031a7225 */ /* 0x000fe200010e041a */
[----:B------:R-:W-:-:S03]  /*deb60*/  IADD3 R65, P1, P2, R50, R32, R65 ;  /* 0x0000002032417210 */ /* 0x000fc60007a3e041 */
[----:B------:R-:W-:Y:S01]  /*deb70*/  IMAD R57, R0, R9, RZ ;  /* 0x0000000900397224 */ /* 0x000fe200078e02ff */
[----:B------:R-:W-:Y:S01]  /*deb80*/  IADD3.X R70, PT, PT, R23, R33, RZ, P1, P2 ;  /* 0x0000002117467210 */ /* 0x000fe20000fe44ff */
[----:B------:R-:W-:Y:S01]  /*deb90*/  IMAD R61, R3, R9, RZ ;  /* 0x00000009033d7224 */ /* 0x000fe200078e02ff */
[----:B------:R-:W-:Y:S01]  /*deba0*/  ISETP.GE.U32.AND P1, PT, R65, R50, PT ;  /* 0x000000324100720c */ /* 0x000fe20003f26070 */
[----:B------:R-:W-:-:S03]  /*debb0*/  IMAD.WIDE.U32 R44, R2, R77, RZ ;  /* 0x0000004d022c7225 */ /* 0x000fc600078e00ff */
[----:B------:R-:W-:Y:S01]  /*debc0*/  ISETP.GE.U32.AND.EX P1, PT, R70, R23, PT, P1 ;  /* 0x000000174600720c */ /* 0x000fe20003f26110 */
[-C--:B------:R-:W-:Y:S01]  /*debd0*/  IMAD R81, R5, R9.reuse, RZ ;  /* 0x0000000905517224 */ /* 0x080fe200078e02ff */
[----:B------:R-:W-:Y:S01]  /*debe0*/  IADD3 R51, P2, PT, R65, R44, RZ ;  /* 0x0000002c41337210 */ /* 0x000fe20007f5e0ff */
[----:B------:R-:W-:Y:S01]  /*debf0*/  IMAD R85, R7, R9, RZ ;  /* 0x0000000907557224 */ /* 0x000fe200078e02ff */
[----:B------:R-:W-:Y:S01]  /*dec00*/  SEL R23, RZ, 0x1, P1 ;  /* 0x00000001ff177807 */ /* 0x000fe20000800000 */
[-C--:B------:R-:W-:Y:S02]  /*dec10*/  IMAD R64, R8, R20.reuse, R57 ;  /* 0x0000001408407224 */ /* 0x080fe400078e0239 */
[-C--:B------:R-:W-:Y:S02]  /*dec20*/  IMAD R60, R2, R20.reuse, R61 ;  /* 0x00000014023c7224 */ /* 0x080fe400078e023d */
[-C--:B------:R-:W-:Y:S02]  /*dec30*/  IMAD R61, R4, R20.reuse, R81 ;  /* 0x00000014043d7224 */ /* 0x080fe400078e0251 */
[----:B------:R-:W-:-:S02]  /*dec40*/  IMAD R57, R6, R20, R85 ;  /* 0x0000001406397224 */ /* 0x000fc400078e0255 */
[----:B------:R-:W-:-:S04]  /*dec50*/  IMAD.WIDE.U32.X R48, R5, R20, R48, P3 ;  /* 0x0000001405307225 */ /* 0x000fc800018e0430 */
[----:B------:R-:W-:-:S04]  /*dec60*/  IMAD.WIDE.U32.X R42, R7, R20, R42, P4 ;  /* 0x00000014072a7225 */ /* 0x000fc800020e042a */
[----:B------:R-:W-:Y:S01]  /*dec70*/  IMAD.IADD R20, R45, 0x1, R11 ;  /* 0x000000012d147824 */ /* 0x000fe200078e020b */
[----:B------:R-:W-:Y:S01]  /*dec80*/  SEL R11, RZ, 0x1, P0 ;  /* 0x00000001ff0b7807 */ /* 0x000fe20000000000 */
[----:B------:R-:W-:Y:S01]  /*dec90*/  IMAD.WIDE.U32 R32, R8, R73, RZ ;  /* 0x0000004908207225 */ /* 0x000fe200078e00ff */
[----:B------:R-:W-:-:S03]  /*deca0*/  ISETP.GE.U32.AND P0, PT, R51, R44, PT ;  /* 0x0000002c3300720c */ /* 0x000fc60003f06070 */
[----:B------:R-:W-:Y:S01]  /*decb0*/  IMAD.X R45, R20, 0x1, R70, P2 ;  /* 0x00000001142d7824 */ /* 0x000fe200010e0646 */
[----:B------:R-:W-:Y:S01]  /*decc0*/  IADD3 R11, P2, P3, R51, R34, R11 ;  /* 0x00000022330b7210 */ /* 0x000fe20007b5e00b */
[-C--:B------:R-:W-:Y:S02]  /*decd0*/  IMAD R25, R0, R73.reuse, RZ ;  /* 0x0000004900197224 */ /* 0x080fe400078e02ff */
[----:B------:R-:W-:Y:S01]  /*dece0*/  IMAD R53, R3, R73, RZ ;  /* 0x0000004903357224 */ /* 0x000fe200078e02ff */
[C---:B------:R-:W-:Y:S01]  /*decf0*/  ISETP.GE.U32.AND.EX P0, PT, R45.reuse, R20, PT, P0 ;  /* 0x000000142d00720c */ /* 0x040fe20003f06100 */
[----:B------:R-:W-:Y:S01]  /*ded00*/  IMAD R25, R8, R76, R25 ;  /* 0x0000004c08197224 */ /* 0x000fe200078e0219 */
[----:B------:R-:W-:Y:S01]  /*ded10*/  IADD3.X R20, PT, PT, R45, R35, RZ, P2, P3 ;  /* 0x000000232d147210 */ /* 0x000fe200017e64ff */
[----:B------:R-:W-:Y:S01]  /*ded20*/  IMAD.WIDE.U32 R34, R6, R72, RZ ;  /* 0x0000004806227225 */ /* 0x000fe200078e00ff */
[C---:B------:R-:W-:Y:S02]  /*ded30*/  ISETP.GE.U32.AND P3, PT, R11.reuse, R51, PT ;  /* 0x000000330b00720c */ /* 0x040fe40003f66070 */
[-C--:B------:R-:W-:Y:S01]  /*ded40*/  IADD3 R11, P2, PT, R11, R32.reuse, RZ ;  /* 0x000000200b0b7210 */ /* 0x080fe20007f5e0ff */
[----:B------:R-:W-:Y:S01]  /*ded50*/  IMAD.IADD R25, R33, 0x1, R25 ;  /* 0x0000000121197824 */ /* 0x000fe200078e0219 */
[----:B------:R-:W-:Y:S01]  /*ded60*/  ISETP.GE.U32.AND.EX P3, PT, R20, R45, PT, P3 ;  /* 0x0000002d1400720c */ /* 0x000fe20003f66130 */
[----:B------:R-:W-:Y:S01]  /*ded70*/  IMAD.IADD R51, R35, 0x1, R24 ;  /* 0x0000000123337824 */ /* 0x000fe200078e0218 */
[----:B------:R-:W-:Y:S01]  /*ded80*/  ISETP.GE.U32.AND P1, PT, R11, R32, PT ;  /* 0x000000200b00720c */ /* 0x000fe20003f26070 */
[----:B------:R-:W-:Y:S01]  /*ded90*/  IMAD.WIDE.U32 R32, R4, R77, RZ ;  /* 0x0000004d04207225 */ /* 0x000fe200078e00ff */
[----:B------:R-:W-:-:S02]  /*deda0*/  IADD3 R45, P4, P5, R34, R28, R23 ;  /* 0x0000001c222d7210 */ /* 0x000fc40007d9e017 */
[----:B------:R-:W-:Y:S01]  /*dedb0*/  SEL R28, RZ, 0x1, P0 ;  /* 0x00000001ff1c7807 */ /* 0x000fe20000000000 */
[----:B------:R-:W-:Y:S01]  /*dedc0*/  IMAD.X R20, R25, 0x1, R20, P2 ;  /* 0x0000000119147824 */ /* 0x000fe200010e0614 */
[----:B------:R-:W-:Y:S01]  /*dedd0*/  SEL R23, RZ, 0x1, P3 ;  /* 0x00000001ff177807 */ /* 0x000fe20001800000 */
[----:B------:R-:W-:Y:S01]  /*dede0*/  IMAD.WIDE.U32.X R62, R7, R76, R62, P6 ;  /* 0x0000004c073e7225 */ /* 0x000fe200030e043e */
[----:B------:R-:W-:Y:S02]  /*dedf0*/  IADD3.X R24, PT, PT, R51, R29, RZ, P4, P5 ;  /* 0x0000001d33187210 */ /* 0x000fe400027ea4ff */
[----:B------:R-:W-:Y:S01]  /*dee00*/  IADD3 R35, P3, PT, R45, R32, RZ ;  /* 0x000000202d237210 */ /* 0x000fe20007f7e0ff */
[----:B------:R-:W-:Y:S01]  /*dee10*/  IMAD.IADD R29, R33, 0x1, R74 ;  /* 0x00000001211d7824 */ /* 0x000fe200078e024a */
[----:B------:R-:W-:Y:S01]  /*dee20*/  IADD3 R28, P4, P5, R23, R38, R28 ;  /* 0x00000026171c7210 */ /* 0x000fe20007d9e01c */
[----:B------:R-:W-:Y:S01]  /*dee30*/  IMAD R53, R2, R76, R53 ;  /* 0x0000004c02357224 */ /* 0x000fe200078e0235 */
[----:B------:R-:W-:-:S02]  /*dee40*/  ISETP.GE.U32.AND P2, PT, R45, R34, PT ;  /* 0x000000222d00720c */ /* 0x000fc40003f46070 */
[----:B------:R-:W-:Y:S02]  /*dee50*/  ISETP.GE.U32.AND.EX P0, PT, R20, R25, PT, P1 ;  /* 0x000000191400720c */ /* 0x000fe40003f06110 */
[----:B------:R-:W-:Y:S01]  /*dee60*/  ISETP.GE.U32.AND P1, PT, R35, R32, PT ;  /* 0x000000202300720c */ /* 0x000fe20003f26070 */
[----:B------:R-:W-:Y:S01]  /*dee70*/  IMAD.X R32, R29, 0x1, R24, P3 ;  /* 0x000000011d207824 */ /* 0x000fe200018e0618 */
[----:B------:R-:W-:Y:S02]  /*dee80*/  IADD3.X R33, PT, PT, RZ, R39, RZ, P4, P5 ;  /* 0x00000027ff217210 */ /* 0x000fe400027ea4ff */
[----:B------:R-:W-:Y:S02]  /*dee90*/  IADD3 R23, P3, PT, R35, R28, RZ ;  /* 0x0000001c23177210 */ /* 0x000fe40007f7e0ff */
[----:B------:R-:W-:Y:S01]  /*deea0*/  ISETP.GE.U32.AND.EX P2, PT, R24, R51, PT, P2 ;  /* 0x000000331800720c */ /* 0x000fe20003f46120 */
[----:B------:R-:W-:Y:S01]  /*deeb0*/  IMAD.WIDE.U32 R24, R6, R77, RZ ;  /* 0x0000004d06187225 */ /* 0x000fe200078e00ff */
[----:B------:R-:W-:-:S02]  /*deec0*/  ISETP.GE.U32.AND.EX P1, PT, R32, R29, PT, P1 ;  /* 0x0000001d2000720c */ /* 0x000fc40003f26110 */
[----:B------:R-:W-:Y:S01]  /*deed0*/  SEL R39, RZ, 0x1, P2 ;  /* 0x00000001ff277807 */ /* 0x000fe20001000000 */
[----:B------:R-:W-:Y:S01]  /*deee0*/  IMAD.X R33, R32, 0x1, R33, P3 ;  /* 0x0000000120217824 */ /* 0x000fe200018e0621 */
[----:B------:R-:W-:Y:S01]  /*deef0*/  ISETP.GE.U32.AND P2, PT, R23, R35, PT ;  /* 0x000000231700720c */ /* 0x000fe20003f46070 */
[----:B------:R-:W-:Y:S01]  /*def00*/  IMAD.WIDE.U32 R28, R2, R73, RZ ;  /* 0x00000049021c7225 */ /* 0x000fe200078e00ff */
[----:B------:R-:W-:Y:S02]  /*def10*/  IADD3 R34, P4, P6, R24, R40, R39 ;  /* 0x0000002818227210 */ /* 0x000fe40007e9e027 */
[----:B------:R-:W-:Y:S01]  /*def20*/  ISETP.GE.U32.AND.EX P2, PT, R33, R32, PT, P2 ;  /* 0x000000202100720c */ /* 0x000fe20003f46120 */
[----:B------:R-:W-:Y:S01]  /*def30*/  IMAD.IADD R40, R25, 0x1, R21 ;  /* 0x0000000119287824 */ /* 0x000fe200078e0215 */
[----:B------:R-:W-:Y:S01]  /*def40*/  IADD3 R23, P5, PT, R23, R28, RZ ;  /* 0x0000001c17177210 */ /* 0x000fe20007fbe0ff */
[----:B------:R-:W-:Y:S01]  /*def50*/  IMAD.IADD R32, R29, 0x1, R53 ;  /* 0x000000011d207824 */ /* 0x000fe200078e0235 */
[----:B------:R-:W-:-:S02]  /*def60*/  ISETP.GE.U32.AND P3, PT, R34, R24, PT ;  /* 0x000000182200720c */ /* 0x000fc40003f66070 */
[----:B------:R-:W-:Y:S01]  /*def70*/  SEL R21, RZ, 0x1, P0 ;  /* 0x00000001ff157807 */ /* 0x000fe20000000000 */
[----:B------:R-:W-:Y:S01]  /*def80*/  IMAD.X R33, R32, 0x1, R33, P5 ;  /* 0x0000000120217824 */ /* 0x000fe200028e0621 */
[----:B------:R-:W-:Y:S02]  /*def90*/  SEL R24, RZ, 0x1, P1 ;  /* 0x00000001ff187807 */ /* 0x000fe40000800000 */
[----:B------:R-:W-:Y:S02]  /*defa0*/  SEL R35, RZ, 0x1, P2 ;  /* 0x00000001ff237807 */ /* 0x000fe40001000000 */
[----:B------:R-:W-:Y:S02]  /*defb0*/  IADD3.X R41, PT, PT, R40, R41, RZ, P4, P6 ;  /* 0x0000002928297210 */ /* 0x000fe400027ec4ff */
[----:B------:R-:W-:Y:S02]  /*defc0*/  IADD3 R21, P2, P6, R23, R46, R21 ;  /* 0x0000002e17157210 */ /* 0x000fe40007e5e015 */
[----:B------:R-:W-:Y:S01]  /*defd0*/  IADD3 R35, P1, P5, R35, R36, R24 ;  /* 0x0000002423237210 */ /* 0x000fe20007d3e018 */
[----:B------:R-:W-:Y:S01]  /*defe0*/  IMAD.WIDE.U32 R24, R8, R9, RZ ;  /* 0x0000000908187225 */ /* 0x000fe200078e00ff */
[----:B------:R-:W-:-:S02]  /*deff0*/  ISETP.GE.U32.AND P4, PT, R23, R28, PT ;  /* 0x0000001c1700720c */ /* 0x000fc40003f86070 */
[C---:B------:R-:W-:Y:S01]  /*df000*/  IADD3.X R46, PT, PT, R33.reuse, R47, RZ, P2, P6 ;  /* 0x0000002f212e7210 */ /* 0x040fe200017ec4ff */
[----:B------:R-:W-:Y:S01]  /*df010*/  IMAD.WIDE.U32 R28, R4, R73, RZ ;  /* 0x00000049041c7225 */ /* 0x000fe200078e00ff */
[----:B------:R-:W-:Y:S02]  /*df020*/  ISETP.GE.U32.AND.EX P0, PT, R33, R32, PT, P4 ;  /* 0x000000202100720c */ /* 0x000fe40003f06140 */
[----:B------:R-:W-:Y:S01]  /*df030*/  ISETP.GE.U32.AND P2, PT, R21, R23, PT ;  /* 0x000000171500720c */ /* 0x000fe20003f46070 */
[----:B------:R-:W-:Y:S01]  /*df040*/  IMAD.IADD R23, R25, 0x1, R64 ;  /* 0x0000000119177824 */ /* 0x000fe200078e0240 */
[----:B------:R-:W-:Y:S02]  /*df050*/  IADD3 R21, P4, PT, R21, R24, RZ ;  /* 0x0000001815157210 */ /* 0x000fe40007f9e0ff */
[----:B------:R-:W-:Y:S02]  /*df060*/  IADD3.X R32, PT, PT, RZ, R37, RZ, P1, P5 ;  /* 0x00000025ff207210 */ /* 0x000fe40000fea4ff */
[----:B------:R-:W-:-:S02]  /*df070*/  IADD3 R25, P5, PT, R34, R35, RZ ;  /* 0x0000002322197210 */ /* 0x000fc40007fbe0ff */
[----:B------:R-:W-:Y:S01]  /*df080*/  ISETP.GE.U32.AND.EX P2, PT, R46, R33, PT, P2 ;  /* 0x000000212e00720c */ /* 0x000fe20003f46120 */
[----:B------:R-:W-:Y:S01]  /*df090*/  IMAD.IADD R33, R29, 0x1, R56 ;  /* 0x000000011d217824 */ /* 0x000fe200078e0238 */
[----:B------:R-:W-:Y:S01]  /*df0a0*/  ISETP.GE.U32.AND P1, PT, R21, R24, PT ;  /* 0x000000181500720c */ /* 0x000fe20003f26070 */
[----:B------:R-:W-:Y:S01]  /*df0b0*/  IMAD.X R24, R23, 0x1, R46, P4 ;  /* 0x0000000117187824 */ /* 0x000fe200020e062e */
[----:B------:R-:W-:Y:S01]  /*df0c0*/  ISETP.GE.U32.AND P4, PT, R25, R34, PT ;  /* 0x000000221900720c */ /* 0x000fe20003f86070 */
[----:B------:R-:W-:Y:S01]  /*df0d0*/  IMAD.X R32, R41, 0x1, R32, P5 ;  /* 0x0000000129207824 */ /* 0x000fe200028e0620 */
[----:B------:R-:W-:Y:S02]  /*df0e0*/  SEL R34, RZ, 0x1, P0 ;  /* 0x00000001ff227807 */ /* 0x000fe40000000000 */
[----:B------:R-:W-:Y:S02]  /*df0f0*/  SEL R29, RZ, 0x1, P2 ;  /* 0x00000001ff1d7807 */ /* 0x000fe40001000000 */
[----:B------:R-:W-:-:S02]  /*df100*/  IADD3 R25, P5, PT, R25, R28, RZ ;  /* 0x0000001c19197210 */ /* 0x000fc40007fbe0ff */
[----:B------:R-:W-:Y:S02]  /*df110*/  IADD3 R34, P0, P2, R29, R54, R34 ;  /* 0x000000361d227210 */ /* 0x000fe40007a1e022 */
[----:B------:R-:W-:Y:S01]  /*df120*/  ISETP.GE.U32.AND.EX P4, PT, R32, R41, PT, P4 ;  /* 0x000000292000720c */ /* 0x000fe20003f86140 */
[----:B------:R-:W-:Y:S01]  /*df130*/  IMAD.X R32, R33, 0x1, R32, P5 ;  /* 0x0000000121207824 */ /* 0x000fe200028e0620 */
[----:B------:R-:W-:Y:S02]  /*df140*/  ISETP.GE.U32.AND.EX P1, PT, R24, R23, PT, P1 ;  /* 0x000000171800720c */ /* 0x000fe40003f26110 */
[C---:B------:R-:W-:Y:S01]  /*df150*/  ISETP.GE.U32.AND P5, PT, R25.reuse, R28, PT ;  /* 0x0000001c1900720c */ /* 0x040fe20003fa6070 */
[----:B------:R-:W-:Y:S01]  /*df160*/  IMAD.WIDE.U32 R28, R2, R9, RZ ;  /* 0x00000009021c7225 */ /* 0x000fe200078e00ff */
[----:B------:R-:W-:Y:S02]  /*df170*/  IADD3 R23, P6, PT, R25, R34, RZ ;  /* 0x0000002219177210 */ /* 0x000fe40007fde0ff */
[----:B------:R-:W-:Y:S01]  /*df180*/  IADD3.X R55, PT, PT, RZ, R55, RZ, P0, P2 ;  /* 0x00000037ff377210 */ /* 0x000fe200007e44ff */
[----:B------:R-:W-:Y:S01]  /*df190*/  IMAD.IADD R60, R29, 0x1, R60 ;  /* 0x000000011d3c7824 */ /* 0x000fe200078e023c */
[----:B------:R-:W-:-:S02]  /*df1a0*/  ISETP.GE.U32.AND.EX P3, PT, R41, R40, PT, P3 ;  /* 0x000000282900720c */ /* 0x000fc40003f66130 */
[C---:B------:R-:W-:Y:S02]  /*df1b0*/  ISETP.GE.U32.AND.EX P0, PT, R32.reuse, R33, PT, P5 ;  /* 0x000000212000720c */ /* 0x040fe40003f06150 */
[C---:B------:R-:W-:Y:S01]  /*df1c0*/  ISETP.GE.U32.AND P2, PT, R23.reuse, R25, PT ;  /* 0x000000191700720c */ /* 0x040fe20003f46070 */
[----:B------:R-:W-:Y:S01]  /*df1d0*/  IMAD.X R25, R32, 0x1, R55, P6 ;  /* 0x0000000120197824 */ /* 0x000fe200030e0637 */
[----:B------:R-:W-:Y:S02]  /*df1e0*/  SEL R34, RZ, 0x1, P3 ;  /* 0x00000001ff227807 */ /* 0x000fe40001800000 */
[----:B------:R-:W-:Y:S02]  /*df1f0*/  SEL R33, RZ, 0x1, P4 ;  /* 0x00000001ff217807 */ /* 0x000fe40002000000 */
[----:B------:R-:W-:Y:S02]  /*df200*/  IADD3 R23, P5, PT, R23, R28, RZ ;  /* 0x0000001c17177210 */ /* 0x000fe40007fbe0ff */
[----:B------:R-:W-:-:S02]  /*df210*/  SEL R51, RZ, 0x1, P1 ;  /* 0x00000001ff337807 */ /* 0x000fc40000800000 */
[----:B------:R-:W-:Y:S02]  /*df220*/  IADD3 R33, P1, P4, R33, R30, R34 ;  /* 0x0000001e21217210 */ /* 0x000fe40007c3e022 */
[----:B------:R-:W-:Y:S01]  /*df230*/  ISETP.GE.U32.AND.EX P2, PT, R25, R32, PT, P2 ;  /* 0x000000201900720c */ /* 0x000fe20003f46120 */
[----:B------:R-:W-:Y:S01]  /*df240*/  IMAD.X R25, R60, 0x1, R25, P5 ;  /* 0x000000013c197824 */ /* 0x000fe200028e0619 */
[C---:B------:R-:W-:Y:S01]  /*df250*/  ISETP.GE.U32.AND P3, PT, R23.reuse, R28, PT ;  /* 0x0000001c1700720c */ /* 0x040fe20003f66070 */
[----:B------:R-:W-:Y:S01]  /*df260*/  IMAD.WIDE.U32 R28, R6, R73, RZ ;  /* 0x00000049061c7225 */ /* 0x000fe200078e00ff */
[----:B------:R-:W-:Y:S02]  /*df270*/  IADD3 R51, P5, P6, R23, R66, R51 ;  /* 0x0000004217337210 */ /* 0x000fe40007ebe033 */
[----:B------:R-:W-:Y:S01]  /*df280*/  IADD3.X R35, PT, PT, RZ, R31, RZ, P1, P4 ;  /* 0x0000001fff237210 */ /* 0x000fe20000fe84ff */
[----:B------:R-:W-:Y:S01]  /*df290*/  IMAD.IADD R52, R29, 0x1, R52 ;  /* 0x000000011d347824 */ /* 0x000fe200078e0234 */
[----:B------:R-:W-:-:S02]  /*df2a0*/  SEL R30, RZ, 0x1, P0 ;  /* 0x00000001ff1e7807 */ /* 0x000fc40000000000 */
[----:B------:R-:W-:Y:S02]  /*df2b0*/  SEL R31, RZ, 0x1, P2 ;  /* 0x00000001ff1f7807 */ /* 0x000fe40001000000 */
[----:B------:R-:W-:Y:S02]  /*df2c0*/  ISETP.GE.U32.AND P2, PT, R51, R23, PT ;  /* 0x000000173300720c */ /* 0x000fe40003f46070 */
[----:B------:R-:W-:Y:S02]  /*df2d0*/  IADD3.X R67, PT, PT, R25, R67, RZ, P5, P6 ;  /* 0x0000004319437210 */ /* 0x000fe40002fec4ff */
[----:B------:R-:W-:Y:S01]  /*df2e0*/  IADD3 R23, P1, P4, R31, R58, R30 ;  /* 0x0000003a1f177210 */ /* 0x000fe20007c3e01e */
[----:B------:R-:W-:Y:S01]  /*df2f0*/  IMAD.WIDE.U32 R30, R4, R9, RZ ;  /* 0x00000009041e7225 */ /* 0x000fe200078e00ff */
[----:B------:R-:W-:Y:S02]  /*df300*/  IADD3 R32, P5, PT, R33, R28, RZ ;  /* 0x0000001c21207210 */ /* 0x000fe40007fbe0ff */
[----:B------:R-:W-:Y:S01]  /*df310*/  IADD3.X R34, PT, PT, RZ, R59, RZ, P1, P4 ;  /* 0x0000003bff227210 */ /* 0x000fe20000fe84ff */
[----:B------:R-:W-:Y:S01]  /*df320*/  IMAD.IADD R61, R31, 0x1, R61 ;  /* 0x000000011f3d7824 */ /* 0x000fe200078e023d */
[----:B------:R-:W-:Y:S01]  /*df330*/  IADD3 R23, P4, PT, R32, R23, RZ ;  /* 0x0000001720177210 */ /* 0x000fe20007f9e0ff */
[----:B------:R-:W-:Y:S01]  /*df340*/  IMAD.X R33, R52, 0x1, R35, P5 ;  /* 0x0000000134217824 */ /* 0x000fe200028e0623 */
[----:B------:R-:W-:-:S02]  /*df350*/  ISETP.GE.U32.AND.EX P3, PT, R25, R60, PT, P3 ;  /* 0x0000003c1900720c */ /* 0x000fc40003f66130 */
[----:B------:R-:W-:Y:S01]  /*df360*/  ISETP.GE.U32.AND.EX P2, PT, R67, R25, PT, P2 ;  /* 0x000000194300720c */ /* 0x000fe20003f46120 */
[----:B------:R-:W-:Y:S01]  /*df370*/  IMAD.X R34, R33, 0x1, R34, P4 ;  /* 0x0000000121227824 */ /* 0x000fe200020e0622 */
[----:B------:R-:W-:Y:S01]  /*df380*/  ISETP.GE.U32.AND P0, PT, R32, R28, PT ;  /* 0x0000001c2000720c */ /* 0x000fe20003f06070 */
[----:B------:R-:W-:Y:S01]  /*df390*/  IMAD.WIDE.U32 R28, R67, 0x3d1, RZ ;  /* 0x000003d1431c7825 */ /* 0x000fe200078e00ff */
[----:B------:R-:W-:Y:S02]  /*df3a0*/  ISETP.GE.U32.AND P1, PT, R23, R32, PT ;  /* 0x000000201700720c */ /* 0x000fe40003f26070 */
[----:B------:R-:W-:Y:S02]  /*df3b0*/  SEL R32, RZ, 0x1, P3 ;  /* 0x00000001ff207807 */ /* 0x000fe40001800000 */
[----:B------:R-:W-:Y:S01]  /*df3c0*/  SEL R25, RZ, 0x1, P2 ;  /* 0x00000001ff197807 */ /* 0x000fe20001000000 */
[----:B------:R-:W-:Y:S01]  /*df3d0*/  IMAD.WIDE.U32 R28, P6, R51, 0x1, R28 ;  /* 0x00000001331c7825 */ /* 0x000fe200078c001c */
[----:B------:R-:W-:-:S02]  /*df3e0*/  IADD3 R23, P3, PT, R23, R30, RZ ;  /* 0x0000001e17177210 */ /* 0x000fc40007f7e0ff */
[----:B------:R-:W-:Y:S01]  /*df3f0*/  IADD3 R26, P4, P5, R25, R26, R32 ;  /* 0x0000001a191a7210 */ /* 0x000fe20007d9e020 */
[----:B------:R-:W-:Y:S01]  /*df400*/  IMAD.WIDE.U32 R50, R51, 0x3d1, RZ ;  /* 0x000003d133327825 */ /* 0x000fe200078e00ff */
[----:B------:R-:W-:Y:S02]  /*df410*/  ISETP.GE.U32.AND.EX P0, PT, R33, R52, PT, P0 ;  /* 0x000000342100720c */ /* 0x000fe40003f06100 */
[----:B------:R-:W-:Y:S01]  /*df420*/  IADD3.X R39, PT, PT, RZ, R27, RZ, P4, P5 ;  /* 0x0000001bff277210 */ /* 0x000fe200027ea4ff */
[----:B------:R-:W-:Y:S01]  /*df430*/  IMAD.X R32, R61, 0x1, R34, P3 ;  /* 0x000000013d207824 */ /* 0x000fe200018e0622 */
[----:B------:R-:W-:Y:S01]  /*df440*/  IADD3 R25, P4, PT, R23, R26, RZ ;  /* 0x0000001a17197210 */ /* 0x000fe20007f9e0ff */
[----:B------:R-:W-:Y:S01]  /*df450*/  IMAD.X R31, RZ, RZ, RZ, P6 ;  /* 0x000000ffff1f7224 */ /* 0x000fe200030e06ff */
[----:B------:R-:W-:Y:S02]  /*df460*/  IADD3 R51, P3, PT, R51, R28, RZ ;  /* 0x0000001c33337210 */ /* 0x000fe40007f7e0ff */
[----:B------:R-:W-:Y:S01]  /*df470*/  ISETP.GE.U32.AND.EX P1, PT, R34, R33, PT, P1 ;  /* 0x000000212200720c */ /* 0x000fe20003f26110 */
[----:B------:R-:W-:Y:S01]  /*df480*/  IMAD.X R39, R32, 0x1, R39, P4 ;  /* 0x0000000120277824 */ /* 0x000fe200020e0627 */
[----:B------:R-:W-:Y:S01]  /*df490*/  SEL R27, RZ, 0x1, P0 ;  /* 0x00000001ff1b7807 */ /* 0x000fe20000000000 */
[----:B------:R-:W-:Y:S01]  /*df4a0*/  IMAD.WIDE.U32 R72, R8, R72, R50 ;  /* 0x0000004808487225 */ /* 0x000fe200078e0032 */
[----:B------:R-:W-:-:S02]  /*df4b0*/  ISETP.GE.U32.AND P2, PT, R23, R30, PT ;  /* 0x0000001e1700720c */ /* 0x000fc40003f46070 */
[----:B------:R-:W-:Y:S01]  /*df4c0*/  ISETP.GE.U32.AND P0, PT, R25, R23, PT ;  /* 0x000000171900720c */ /* 0x000fe20003f06070 */
[----:B------:R-:W-:Y:S01]  /*df4d0*/  IMAD.MOV.U32 R30, RZ, RZ, R29 ;  /* 0x000000ffff1e7224 */ /* 0x000fe200078e001d */
[----:B------:R-:W-:Y:S01]  /*df4e0*/  SEL R35, RZ, 0x1, P1 ;  /* 0x00000001ff237807 */ /* 0x000fe20000800000 */
[C---:B------:R-:W-:Y:S01]  /*df4f0*/  IMAD.WIDE.U32 R28, R39.reuse, 0x3d1, RZ ;  /* 0x000003d1271c7825 */ /* 0x040fe200078e00ff */
[----:B------:R-:W-:Y:S02]  /*df500*/  ISETP.GE.U32.AND.EX P2, PT, R32, R61, PT, P2 ;  /* 0x0000003d2000720c */ /* 0x000fe40003f46120 */
[----:B------:R-:W-:Y:S01]  /*df510*/  ISETP.GE.U32.AND.EX P0, PT, R39, R32, PT, P0 ;  /* 0x000000202700720c */ /* 0x000fe20003f06100 */
[----:B------:R-:W-:Y:S01]  /*df520*/  IMAD.WIDE.U32 R32, R6, R9, RZ ;  /* 0x0000000906207225 */ /* 0x000fe200078e00ff */
[----:B------:R-:W-:Y:S02]  /*df530*/  IADD3 R35, P4, P5, R35, R62, R27 ;  /* 0x0000003e23237210 */ /* 0x000fe40007d9e01b */
[----:B------:R-:W-:Y:S01]  /*df540*/  ISETP.GE.U32.AND P1, PT, R72, R50, PT ;  /* 0x000000324800720c */ /* 0x000fe20003f26070 */
[----:B------:R-:W-:Y:S01]  /*df550*/  IMAD.IADD R50, R73, 0x1, R68 ;  /* 0x0000000149327824 */ /* 0x000fe200078e0244 */
[----:B------:R-:W-:Y:S01]  /*df560*/  IADD3.X R62, PT, PT, RZ, R63, RZ, P4, P5 ;  /* 0x0000003fff3e7210 */ /* 0x000fe200027ea4ff */
[----:B------:R-:W-:Y:S01]  /*df570*/  IMAD.WIDE.U32.X R26, R67, 0x1, R30, P3 ;  /* 0x00000001431a7825 */ /* 0x000fe200018e041e */
[----:B------:R-:W-:-:S02]  /*df580*/  SEL R34, RZ, 0x1, P2 ;  /* 0x00000001ff227807 */ /* 0x000fc40001000000 */
[----:B------:R-:W-:Y:S01]  /*df590*/  SEL R23, RZ, 0x1, P0 ;  /* 0x00000001ff177807 */ /* 0x000fe20000000000 */
[----:B------:R-:W-:Y:S01]  /*df5a0*/  IMAD.WIDE.U32 R30, R25, 0x3d1, RZ ;  /* 0x000003d1191e7825 */ /* 0x000fe200078e00ff */
[----:B------:R-:W-:Y:S02]  /*df5b0*/  IADD3 R9, P3, PT, R35, R32, RZ ;  /* 0x0000002023097210 */ /* 0x000fe40007f7e0ff */
[----:B------:R-:W-:Y:S01]  /*df5c0*/  ISETP.GE.U32.AND.EX P2, PT, R50, R51, PT, P1 ;  /* 0x000000333200720c */ /* 0x000fe20003f46110 */
[----:B------:R-:W-:Y:S01]  /*df5d0*/  IMAD.WIDE.U32 R28, P4, R25, 0x1, R28 ;  /* 0x00000001191c7825 */ /* 0x000fe2000788001c */
[----:B------:R-:W-:Y:S02]  /*df5e0*/  IADD3 R34, P0, P6, R23, R48, R34 ;  /* 0x0000003017227210 */ /* 0x000fe40007e1e022 */
[----:B------:R-:W-:Y:S01]  /*df5f0*/  ISETP.GE.U32.AND P1, PT, R9, R32, PT ;  /* 0x000000200900720c */ /* 0x000fe20003f26070 */
[----:B------:R-:W-:Y:S01]  /*df600*/  IMAD.IADD R57, R33, 0x1, R57 ;  /* 0x0000000121397824 */ /* 0x000fe200078e0239 */
[----:B------:R-:W-:-:S02]  /*df610*/  IADD3 R69, P5, PT, R69, R30, RZ ;  /* 0x0000001e45457210 */ /* 0x000fc40007fbe0ff */
[----:B------:R-:W-:Y:S01]  /*df620*/  IADD3.X R37, PT, PT, RZ, R49, RZ, P0, P6 ;  /* 0x00000031ff257210 */ /* 0x000fe200007ec4ff */
[----:B------:R-:W-:Y:S01]  /*df630*/  IMAD.X R32, R57, 0x1, R62, P3 ;  /* 0x0000000139207824 */ /* 0x000fe200018e063e */
[----:B------:R-:W-:Y:S01]  /*df640*/  IADD3 R28, P3, PT, R31, R28, RZ ;  /* 0x0000001c1f1c7210 */ /* 0x000fe20007f7e0ff */
[----:B------:R-:W-:Y:S01]  /*df650*/  IMAD.X R31, RZ, RZ, RZ, P4 ;  /* 0x000000ffff1f7224 */ /* 0x000fe200020e06ff */
[----:B------:R-:W-:Y:S02]  /*df660*/  IADD3 R35, P4, PT, R9, R34, RZ ;  /* 0x0000002209237210 */ /* 0x000fe40007f9e0ff */
[----:B------:R-:W-:Y:S01]  /*df670*/  SEL R77, RZ, 0x1, P2 ;  /* 0x00000001ff4d7807 */ /* 0x000fe20001000000 */
[----:B------:R-:W-:Y:S01]  /*df680*/  IMAD.X R71, R28, 0x1, R71, P5 ;  /* 0x000000011c477824 */ /* 0x000fe200028e0647 */
[----:B------:R-:W-:Y:S01]  /*df690*/  ISETP.GE.U32.AND P2, PT, R35, R9, PT ;  /* 0x000000092300720c */ /* 0x000fe20003f46070 */
[----:B------:R-:W-:Y:S01]  /*df6a0*/  IMAD.X R37, R32, 0x1, R37, P4 ;  /* 0x0000000120257824 */ /* 0x000fe200020e0625 */
[----:B------:R-:W-:-:S02]  /*df6b0*/  IADD3 R77, P5, P6, R69, R26, R77 ;  /* 0x0000001a454d7210 */ /* 0x000fc40007ebe04d */
[----:B------:R-:W-:Y:S01]  /*df6c0*/  ISETP.GE.U32.AND P0, PT, R69, R30, PT ;  /* 0x0000001e4500720c */ /* 0x000fe20003f06070 */
[----:B------:R-:W-:Y:S01]  /*df6d0*/  IMAD.MOV.U32 R30, RZ, RZ, R29 ;  /* 0x000000ffff1e7224 */ /* 0x000fe200078e001d */
[----:B------:R-:W-:Y:S01]  /*df6e0*/  IADD3.X R23, PT, PT, R71, R27, RZ, P5, P6 ;  /* 0x0000001b47177210 */ /* 0x000fe20002fec4ff */
[----:B------:R-:W-:Y:S01]  /*df6f0*/  IMAD.WIDE.U32 R26, R37, 0x3d1, RZ ;  /* 0x000003d1251a7825 */ /* 0x000fe200078e00ff */
[----:B------:R-:W-:Y:S02]  /*df700*/  ISETP.GE.U32.AND P4, PT, R77, R69, PT ;  /* 0x000000454d00720c */ /* 0x000fe40003f86070 */
[----:B------:R-:W-:Y:S01]  /*df710*/  ISETP.GE.U32.AND.EX P1, PT, R32, R57, PT, P1 ;  /* 0x000000392000720c */ /* 0x000fe20003f26110 */
[----:B------:R-:W-:Y:S01]  /*df720*/  IMAD.WIDE.U32.X R30, R39, 0x1, R30, P3 ;  /* 0x00000001271e7825 */ /* 0x000fe200018e041e */
[----:B------:R-:W-:Y:S02]  /*df730*/  ISETP.GE.U32.AND.EX P2, PT, R37, R32, PT, P2 ;  /* 0x000000202500720c */ /* 0x000fe40003f46120 */
[----:B------:R-:W-:-:S02]  /*df740*/  ISETP.GE.U32.AND.EX P3, PT, R23, R71, PT, P4 ;  /* 0x000000471700720c */ /* 0x000fc40003f66140 */
[----:B------:R-:W-:Y:S01]  /*df750*/  ISETP.GE.U32.AND.EX P0, PT, R71, R28, PT, P0 ;  /* 0x0000001c4700720c */ /* 0x000fe20003f06100 */
[C---:B------:R-:W-:Y:S01]  /*df760*/  IMAD.WIDE.U32 R28, R35.reuse, 0x3d1, RZ ;  /* 0x000003d1231c7825 */ /* 0x040fe200078e00ff */
[----:B------:R-:W-:Y:S02]  /*df770*/  SEL R32, RZ, 0x1, P1 ;  /* 0x00000001ff207807 */ /* 0x000fe40000800000 */
[----:B------:R-:W-:Y:S01]  /*df780*/  SEL R33, RZ, 0x1, P2 ;  /* 0x00000001ff217807 */ /* 0x000fe20001000000 */
[----:B------:R-:W-:Y:S01]  /*df790*/  IMAD.WIDE.U32 R26, P1, R35, 0x1, R26 ;  /* 0x00000001231a7825 */ /* 0x000fe2000782001a */
[----:B------:R-:W-:Y:S02]  /*df7a0*/  SEL R9, RZ, 0x1, P3 ;  /* 0x00000001ff097807 */ /* 0x000fe40001800000 */
[----:B------:R-:W-:Y:S02]  /*df7b0*/  SEL R25, RZ, 0x1, P0 ;  /* 0x00000001ff197807 */ /* 0x000fe40000000000 */
[----:B------:R-:W-:-:S02]  /*df7c0*/  IADD3 R33, P2, P3, R33, R42, R32 ;  /* 0x0000002a21217210 */ /* 0x000fc40007b5e020 */
        /* <DEDUP_REMOVED lines=18> */
[----:B------:R-:W-:-:S03]  /*df8f0*/  IMAD.WIDE.U32 R28, R33, 0x3d1, RZ ;  /* 0x000003d1211c7825 */ /* 0x000fc600078e00ff */
[----:B------:R-:W-:Y:S01]  /*df900*/  IADD3 R20, P0, P1, R9, R26, R20 ;  /* 0x0000001a09147210 */ /* 0x000fe2000791e014 */
[----:B------:R-:W-:Y:S01]  /*df910*/  IMAD.WIDE.U32 R30, P2, R33, 0x1, R30 ;  /* 0x00000001211e7825 */ /* 0x000fe2000784001e */
[----:B------:R-:W-:-:S03]  /*df920*/  IADD3 R21, P5, PT, R21, R28, RZ ;  /* 0x0000001c15157210 */ /* 0x000fc60007fbe0ff */
[----:B------:R-:W-:Y:S01]  /*df930*/  IMAD.X R25, RZ, RZ, RZ, P2 ;  /* 0x000000ffff197224 */ /* 0x000fe200010e06ff */
        /* <DEDUP_REMOVED lines=59> */
.L_x_760:
        /* <DEDUP_REMOVED lines=12> */
.L_x_761:
        /* <DEDUP_REMOVED lines=12> */
.L_x_762:
[----:B------:R-:W-:-:S05]  /*dfe70*/  UMOV UR5, URZ ;  /* 0x000000ff00057c82 */ /* 0x000fca0008000000 */
.L_x_771:
        /* <DEDUP_REMOVED lines=92> */
.L_x_763:
        /* <DEDUP_REMOVED lines=48> */
.L_x_764:
        /* <DEDUP_REMOVED lines=37> */
[----:B------:R-:W-:Y:S01]  /*e0990*/  IMAD.WIDE.U32.X R36, R23, R76, R34, P4 ;  /* 0x0000004c17247225 */ /* 0x000fe200020e0422 */
[----:B------:R-:W-:Y:S02]  /*e09a0*/  SEL R16, RZ, 0x1, P0 ;  /* 0x00000001ff107807 */ /* 0x000fe40000000000 */
[----:B------:R-:W-:Y:S01]  /*e09b0*/  SHF.L.W.U32.HI R17, R45, 0x1, R50 ;  /* 0x000000012d117819 */ /* 0x000fe20000010e32 */
[----:B------:R-:W-:Y:S01]  /*e09c0*/  IMAD.WIDE.U32 R34, R9, R77, RZ ;  /* 0x0000004d09227225 */ /* 0x000fe200078e00ff */
[----:B------:R-:W-:-:S02]  /*e09d0*/  ISETP.GE.U32.AND.EX P0, PT, R31, R39, PT, P1 ;  /* 0x000000271f00720c */ /* 0x000fc40003f06110 */
[----:B------:R-:W-:Y:S01]  /*e09e0*/  IADD3 R43, P5, P1, R16, R32, R17 ;  /* 0x00000020102b7210 */ /* 0x000fe200079be011 */
[-C--:B------:R-:W-:Y:S01]  /*e09f0*/  IMAD R41, R23, R9.reuse, R38 ;  /* 0x0000000917297224 */ /* 0x080fe200078e0226 */
[----:B------:R-:W-:Y:S01]  /*e0a00*/  SHF.L.W.U32.HI R33, R33, 0x1, R36 ;  /* 0x0000000121217819 */ /* 0x000fe20000010e24 */
[----:B------:R-:W-:Y:S01]  /*e0a10*/  IMAD.WIDE.U32 R16, R76, R9, RZ ;  /* 0x000000094c107225 */ /* 0x000fe200078e00ff */
[----:B------:R-:W-:Y:S02]  /*e0a20*/  SEL R40, RZ, 0x1, P0 ;  /* 0x00000001ff287807 */ /* 0x000fe40000000000 */
[----:B------:R-:W-:Y:S01]  /*e0a30*/  SHF.L.W.U32.HI R51, R50, 0x1, R51 ;  /* 0x0000000132337819 */ /* 0x000fe20000010e33 */
[----:B------:R-:W-:Y:S01]  /*e0a40*/  IMAD.IADD R41, R35, 0x1, R41 ;  /* 0x0000000123297824 */ /* 0x000fe200078e0229 */
[----:B------:R-:W-:Y:S01]  /*e0a50*/  IADD3 R40, P0, P6, R40, R43, R33 ;  /* 0x0000002b28287210 */ /* 0x000fe20007e1e021 */
[----:B------:R-:W-:Y:S01]  /*e0a60*/  IMAD.SHL.U32 R33, R34, 0x2, RZ ;  /* 0x0000000222217824 */ /* 0x000fe200078e00ff */
[----:B------:R-:W-:Y:S01]  /*e0a70*/  SHF.L.W.U32.HI R38, R36, 0x1, R37 ;  /* 0x0000000124267819 */ /* 0x000fe20000010e25 */
[----:B------:R-:W-:Y:S01]  /*e0a80*/  IMAD.WIDE.U32 R36, R73, R9, RZ ;  /* 0x0000000949247225 */ /* 0x000fe200078e00ff */
[----:B------:R-:W-:-:S02]  /*e0a90*/  IADD3.X R51, PT, PT, RZ, R30, R51, P5, P1 ;  /* 0x0000001eff337210 */ /* 0x000fc40002fe2433 */
[----:B------:R-:W-:Y:S01]  /*e0aa0*/  ISETP.GE.U32.AND P1, PT, R43, R32, PT ;  /* 0x000000202b00720c */ /* 0x000fe20003f26070 */
[----:B------:R-:W-:Y:S01]  /*e0ab0*/  IMAD.WIDE.U32 R16, P4, R73, R20, R16 ;  /* 0x0000001449107225 */ /* 0x000fe20007880010 */
[----:B------:R-:W-:Y:S02]  /*e0ac0*/  IADD3.X R38, PT, PT, RZ, R51, R38, P0, P6 ;  /* 0x00000033ff267210 */ /* 0x000fe400007ec426 */
[----:B------:R-:W-:Y:S01]  /*e0ad0*/  SHF.L.U64.HI R39, R34, 0x1, R41 ;  /* 0x0000000122277819 */ /* 0x000fe20000010229 */
[----:B------:R-:W-:Y:S01]  /*e0ae0*/  IMAD.X R35, RZ, RZ, RZ, P3 ;  /* 0x000000ffff237224 */ /* 0x000fe200018e06ff */
        /* <DEDUP_REMOVED lines=9> */
[----:B------:R-:W-:Y:S02]  /*e0b80*/  IMAD R15, R76, R9, R15 ;  /* 0x000000094c0f7224 */ /* 0x000fe400078e020f */
[----:B------:R-:W-:Y:S01]  /*e0b90*/  IMAD.WIDE.U32 R34, R42, 0x3d1, RZ ;  /* 0x000003d12a227825 */ /* 0x000fe200078e00ff */
[----:B------:R-:W-:Y:S02]  /*e0ba0*/  ISETP.GE.U32.AND.EX P0, PT, R38, R51, PT, P0 ;  /* 0x000000332600720c */ /* 0x000fe40003f06100 */
[----:B------:R-:W-:Y:S01]  /*e0bb0*/  ISETP.GE.U32.AND.EX P2, PT, R42, R39, PT, P2 ;  /* 0x000000272a00720c */ /* 0x000fe20003f46120 */
[----:B------:R-:W-:Y:S01]  /*e0bc0*/  IMAD.WIDE.U32 R38, R9, R73, RZ ;  /* 0x0000004909267225 */ /* 0x000fe200078e00ff */
[----:B------:R-:W-:Y:S02]  /*e0bd0*/  SHF.L.W.U32.HI R9, R41, 0x1, R36 ;  /* 0x0000000129097819 */ /* 0x000fe40000010e24 */
[----:B------:R-:W-:Y:S01]  /*e0be0*/  SHF.L.W.U32.HI R36, R36, 0x1, R37 ;  /* 0x0000000124247819 */ /* 0x000fe20000010e25 */
[----:B------:R-:W-:-:S04]  /*e0bf0*/  IMAD.WIDE.U32 R34, P5, R50, 0x1, R34 ;  /* 0x0000000132227825 */ /* 0x000fc800078a0022 */
[----:B------:R-:W-:Y:S01]  /*e0c00*/  IMAD.IADD R23, R39, 0x1, R15 ;  /* 0x0000000127177824 */ /* 0x000fe200078e020f */
[----:B------:R-:W-:Y:S01]  /*e0c10*/  SEL R15, RZ, 0x1, P2 ;  /* 0x00000001ff0f7807 */ /* 0x000fe20001000000 */
        /* <DEDUP_REMOVED lines=18> */
.L_x_765:
        /* <DEDUP_REMOVED lines=15> */
.L_x_766:
        /* <DEDUP_REMOVED lines=39> */
.L_x_767:
        /* <DEDUP_REMOVED lines=101> */
.L_x_768:
        /* <DEDUP_REMOVED lines=16> */
.L_x_769:
        /* <DEDUP_REMOVED lines=15> */
.L_x_770:
        /* <DEDUP_REMOVED lines=46> */
[----:B------:R-:W-:-:S04]  /*e1bc0*/  IMAD.WIDE.U32 R56, R76, R8, RZ ;  /* 0x000000084c387225 */ /* 0x000fc800078e00ff */
[----:B------:R-:W-:Y:S02]  /*e1bd0*/  IMAD.X R37, RZ, RZ, RZ, P5 ;  /* 0x000000ffff257224 */ /* 0x000fe400028e06ff */
[----:B------:R-:W-:-:S04]  /*e1be0*/  IMAD.WIDE.U32 R42, R72, R6, RZ ;  /* 0x00000006482a7225 */ /* 0x000fc800078e00ff */
[----:B------:R-:W-:-:S04]  /*e1bf0*/  IMAD.WIDE.U32 R46, P5, R7, R72, R46 ;  /* 0x00000048072e7225 */ /* 0x000fc800078a002e */
[----:B------:R-:W-:Y:S02]  /*e1c00*/  IMAD.MOV.U32 R36, RZ, RZ, R31 ;  /* 0x000000ffff247224 */ /* 0x000fe400078e001f */
[----:B------:R-:W-:-:S04]  /*e1c10*/  IMAD.WIDE.U32 R52, R76, R2, RZ ;  /* 0x000000024c347225 */ /* 0x000fc800078e00ff */
[----:B------:R-:W-:Y:S02]  /*e1c20*/  IMAD.X R31, RZ, RZ, RZ, P1 ;  /* 0x000000ffff1f7224 */ /* 0x000fe400008e06ff */
[----:B------:R-:W-:Y:S02]  /*e1c30*/  IMAD.MOV.U32 R30, RZ, RZ, R41 ;  /* 0x000000ffff1e7224 */ /* 0x000fe400078e0029 */
[----:B------:R-:W-:-:S04]  /*e1c40*/  IMAD.WIDE.U32.X R38, R3, R23, R38, P0 ;  /* 0x0000001703267225 */ /* 0x000fc800000e0426 */
[----:B------:R-:W-:Y:S02]  /*e1c50*/  IMAD.MOV.U32 R32, RZ, RZ, R25 ;  /* 0x000000ffff207224 */ /* 0x000fe400078e0019 */
[----:B------:R-:W-:-:S04]  /*e1c60*/  IMAD.WIDE.U32 R44, R73, R8, RZ ;  /* 0x00000008492c7225 */ /* 0x000fc800078e00ff */
[----:B------:R-:W-:-:S04]  /*e1c70*/  IMAD.WIDE.U32 R56, P0, R0, R73, R56 ;  /* 0x0000004900387225 */ /* 0x000fc80007800038 */
[----:B------:R-:W-:Y:S01]  /*e1c80*/  IMAD.WIDE.U32.X R36, R5, R23, R36, P2 ;  /* 0x0000001705247225 */ /* 0x000fe200010e0424 */
[----:B------:R-:W-:Y:S02]  /*e1c90*/  IADD3 RZ, P2, PT, R43, R46, RZ ;  /* 0x0000002e2bff7210 */ /* 0x000fe40007f5e0ff */
[----:B------:R-:W-:Y:S01]  /*e1ca0*/  IADD3 RZ, P1, PT, R45, R56, RZ ;  /* 0x000000382dff7210 */ /* 0x000fe20007f3e0ff */
[----:B------:R-:W-:-:S04]  /*e1cb0*/  IMAD.WIDE.U32 R24, R76, R4, RZ ;  /* 0x000000044c187225 */ /* 0x000fc800078e00ff */
[----:B------:R-:W-:-:S04]  /*e1cc0*/  IMAD.WIDE.U32.X R30, R7, R23, R30, P6 ;  /* 0x00000017071e7225 */ /* 0x000fc800030e041e */
[----:B------:R-:W-:-:S04]  /*e1cd0*/  IMAD.WIDE.U32 R42, R73, R2, RZ ;  /* 0x00000002492a7225 */ /* 0x000fc800078e00ff */
[----:B------:R-:W-:-:S04]  /*e1ce0*/  IMAD.WIDE.U32 R52, P6, R3, R73, R52 ;  /* 0x0000004903347225 */ /* 0x000fc800078c0034 */
        /* <DEDUP_REMOVED lines=8> */
[----:B------:R-:W-:Y:S01]  /*e1d70*/  IMAD.WIDE.U32.X R28, R5, R50, R28, P3 ;  /* 0x00000032051c7225 */ /* 0x000fe200018e041c */
[----:B------:R-:W-:-:S03]  /*e1d80*/  IADD3 RZ, P3, PT, R43, R52, RZ ;  /* 0x000000342bff7210 */ /* 0x000fc60007f7e0ff */
[----:B------:R-:W-:Y:S02]  /*e1d90*/  IMAD.MOV.U32 R40, RZ, RZ, R47 ;  /* 0x000000ffff287224 */ /* 0x000fe400078e002f */
[-C--:B------:R-:W-:Y:S02]  /*e1da0*/  IMAD R70, R8, R23.reuse, R70 ;  /* 0x0000001708467224 */ /* 0x080fe400078e0246 */
[-C--:B------:R-:W-:Y:S02]  /*e1db0*/  IMAD R11, R2, R23.reuse, R11 ;  /* 0x00000017020b7224 */ /* 0x080fe400078e020b */
[-C--:B------:R-:W-:Y:S02]  /*e1dc0*/  IMAD R74, R4, R23.reuse, R74 ;  /* 0x00000017044a7224 */ /* 0x080fe400078e024a */
[----:B------:R-:W-:Y:S02]  /*e1dd0*/  IMAD R21, R6, R23, R21 ;  /* 0x0000001706157224 */ /* 0x000fe400078e0215 */
[----:B------:R-:W-:-:S02]  /*e1de0*/  IMAD R47, R0, R72, RZ ;  /* 0x00000048002f7224 */ /* 0x000fc400078e02ff */
[----:B------:R-:W-:-:S04]  /*e1df0*/  IMAD.WIDE.U32 R42, R76, R6, RZ ;  /* 0x000000064c2a7225 */ /* 0x000fc800078e00ff */
[----:B------:R-:W-:Y:S01]  /*e1e00*/  IMAD.X R41, RZ, RZ, RZ, P5 ;  /* 0x000000ffff297224 */ /* 0x000fe200028e06ff */
[----:B------:R-:W-:Y:S01]  /*e1e10*/  IADD3 RZ, P5, PT, R45, R24, RZ ;  /* 0x000000182dff7210 */ /* 0x000fe20007fbe0ff */
        /* <DEDUP_REMOVED lines=101> */
[----:B------:R-:W-:Y:S01]  /*e2470*/  IMAD.IADD R74, R33, 0x1, R74 ;  /* 0x00000001214a7824 */ /* 0x000fe200078e024a */
[----:B------:R-:W-:Y:S01]  /*e2480*/  IADD3.X R29, PT, PT, R24, R29, RZ, P4, P5 ;  /* 0x0000001d181d7210 */ /* 0x000fe200027ea4ff */
[----:B------:R-:W-:Y:S01]  /*e2490*/  IMAD R53, R2, R76, R53 ;  /* 0x0000004c02357224 */ /* 0x000fe200078e0235 */
[----:B------:R-:W-:Y:S01]  /*e24a0*/  IADD3 R35, P3, PT, R45, R32, RZ ;  /* 0x000000202d237210 */ /* 0x000fe20007f7e0ff */
[----:B------:R-:W-:Y:S01]  /*e24b0*/  IMAD.WIDE.U32.X R62, R7, R76, R62, P6 ;  /* 0x0000004c073e7225 */ /* 0x000fe200030e043e */
[----:B------:R-:W-:Y:S02]  /*e24c0*/  IADD3 R28, P4, P5, R23, R38, R28 ;  /* 0x00000026171c7210 */ /* 0x000fe40007d9e01c */
[----:B------:R-:W-:Y:S01]  /*e24d0*/  ISETP.GE.U32.AND P2, PT, R45, R34, PT ;  /* 0x000000222d00720c */ /* 0x000fe20003f46070 */
[----:B------:R-:W-:Y:S01]  /*e24e0*/  IMAD.X R33, R74, 0x1, R29, P3 ;  /* 0x000000014a217824 */ /* 0x000fe200018e061d */
[----:B------:R-:W-:-:S02]  /*e24f0*/  ISETP.GE.U32.AND.EX P0, PT, R20, R25, PT, P1 ;  /* 0x000000191400720c */ /* 0x000fc40003f06110 */
[C---:B------:R-:W-:Y:S02]  /*e2500*/  ISETP.GE.U32.AND P1, PT, R35.reuse, R32, PT ;  /* 0x000000202300720c */ /* 0x040fe40003f26070 */
[----:B------:R-:W-:Y:S02]  /*e2510*/  IADD3.X R32, PT, PT, RZ, R39, RZ, P4, P5 ;  /* 0x00000027ff207210 */ /* 0x000fe400027ea4ff */
[----:B------:R-:W-:Y:S02]  /*e2520*/  IADD3 R23, P3, PT, R35, R28, RZ ;  /* 0x0000001c23177210 */ /* 0x000fe40007f7e0ff */
[----:B------:R-:W-:Y:S01]  /*e2530*/  ISETP.GE.U32.AND.EX P2, PT, R29, R24, PT, P2 ;  /* 0x000000181d00720c */ /* 0x000fe20003f46120 */
[----:B------:R-:W-:Y:S01]  /*e2540*/  IMAD.WIDE.U32 R28, R2, R73, RZ ;  /* 0x00000049021c7225 */ /* 0x000fe200078e00ff */
[----:B------:R-:W-:Y:S02]  /*e2550*/  ISETP.GE.U32.AND.EX P1, PT, R33, R74, PT, P1 ;  /* 0x0000004a2100720c */ /* 0x000fe40003f26110 */
[----:B------:R-:W-:Y:S01]  /*e2560*/  SEL R39, RZ, 0x1, P2 ;  /* 0x00000001ff277807 */ /* 0x000fe20001000000 */
[----:B------:R-:W-:Y:S01]  /*e2570*/  IMAD.WIDE.U32 R24, R6, R77, RZ ;  /* 0x0000004d06187225 */ /* 0x000fe200078e00ff */
[----:B------:R-:W-:-:S02]  /*e2580*/  ISETP.GE.U32.AND P2, PT, R23, R35, PT ;  /* 0x000000231700720c */ /* 0x000fc40003f46070 */
[----:B------:R-:W-:Y:S01]  /*e2590*/  IADD3 R23, P5, PT, R23, R28, RZ ;  /* 0x0000001c17177210 */ /* 0x000fe20007fbe0ff */
[----:B------:R-:W-:Y:S01]  /*e25a0*/  IMAD.X R32, R33, 0x1, R32, P3 ;  /* 0x0000000121207824 */ /* 0x000fe200018e0620 */
[----:B------:R-:W-:Y:S01]  /*e25b0*/  IADD3 R34, P4, P6, R24, R40, R39 ;  /* 0x0000002818227210 */ /* 0x000fe20007e9e027 */
[----:B------:R-:W-:Y:S01]  /*e25c0*/  IMAD.IADD R25, R25, 0x1, R21 ;  /* 0x0000000119197824 */ /* 0x000fe200078e0215 */
[----:B------:R-:W-:Y:S01]  /*e25d0*/  SEL R21, RZ, 0x1, P0 ;  /* 0x00000001ff157807 */ /* 0x000fe20000000000 */
[----:B------:R-:W-:Y:S01]  /*e25e0*/  IMAD.IADD R53, R29, 0x1, R53 ;  /* 0x000000011d357824 */ /* 0x000fe200078e0235 */
[----:B------:R-:W-:Y:S02]  /*e25f0*/  ISETP.GE.U32.AND.EX P2, PT, R32, R33, PT, P2 ;  /* 0x000000212000720c */ /* 0x000fe40003f46120 */
[----:B------:R-:W-:Y:S01]  /*e2600*/  ISETP.GE.U32.AND P3, PT, R34, R24, PT ;  /* 0x000000182200720c */ /* 0x000fe20003f66070 */
        /* <DEDUP_REMOVED lines=8> */
[----:B------:R-:W-:-:S02]  /*e2690*/  IADD3.X R47, PT, PT, R32, R47, RZ, P2, P6 ;  /* 0x0000002f202f7210 */ /* 0x000fc400017ec4ff */
[----:B------:R-:W-:Y:S01]  /*e26a0*/  ISETP.GE.U32.AND P4, PT, R23, R28, PT ;  /* 0x0000001c1700720c */ /* 0x000fe20003f86070 */
[----:B------:R-:W-:Y:S01]  /*e26b0*/  IMAD.WIDE.U32 R28, R4, R73, RZ ;  /* 0x00000049041c7225 */ /* 0x000fe200078e00ff */
[----:B------:R-:W-:Y:S02]  /*e26c0*/  ISETP.GE.U32.AND P2, PT, R21, R23, PT ;  /* 0x000000171500720c */ /* 0x000fe40003f46070 */
[----:B------:R-:W-:Y:S01]  /*e26d0*/  ISETP.GE.U32.AND.EX P0, PT, R32, R53, PT, P4 ;  /* 0x000000352000720c */ /* 0x000fe20003f06140 */
[----:B------:R-:W-:Y:S01]  /*e26e0*/  IMAD.IADD R64, R25, 0x1, R64 ;  /* 0x0000000119407824 */ /* 0x000fe200078e0240 */
[----:B------:R-:W-:Y:S01]  /*e26f0*/  IADD3.X R37, PT, PT, RZ, R37, RZ, P1, P5 ;  /* 0x00000025ff257210 */ /* 0x000fe20000fea4ff */
[----:B------:R-:W-:Y:S01]  /*e2700*/  IMAD.IADD R56, R29, 0x1, R56 ;  /* 0x000000011d387824 */ /* 0x000fe200078e0238 */
[----:B------:R-:W-:Y:S02]  /*e2710*/  ISETP.GE.U32.AND.EX P2, PT, R47, R32, PT, P2 ;  /* 0x000000202f00720c */ /* 0x000fe40003f46120 */
[----:B------:R-:W-:-:S02]  /*e2720*/  IADD3 R21, P4, PT, R21, R24, RZ ;  /* 0x0000001815157210 */ /* 0x000fc40007f9e0ff */
[----:B------:R-:W-:Y:S02]  /*e2730*/  IADD3 R33, P5, PT, R34, R33, RZ ;  /* 0x0000002122217210 */ /* 0x000fe40007fbe0ff */
[----:B------:R-:W-:Y:S01]  /*e2740*/  SEL R29, RZ, 0x1, P0 ;  /* 0x00000001ff1d7807 */ /* 0x000fe20000000000 */
[----:B------:R-:W-:Y:S01]  /*e2750*/  IMAD.X R25, R64, 0x1, R47, P4 ;  /* 0x0000000140197824 */ /* 0x000fe200020e062f */
[----:B------:R-:W-:Y:S01]  /*e2760*/  SEL R23, RZ, 0x1, P2 ;  /* 0x00000001ff177807 */ /* 0x000fe20001000000 */
[----:B------:R-:W-:Y:S01]  /*e2770*/  IMAD.X R37, R40, 0x1, R37, P5 ;  /* 0x0000000128257824 */ /* 0x000fe200028e0625 */
[----:B------:R-:W-:Y:S02]  /*e2780*/  ISETP.GE.U32.AND P1, PT, R21, R24, PT ;  /* 0x000000181500720c */ /* 0x000fe40003f26070 */
[C---:B------:R-:W-:Y:S02]  /*e2790*/  ISETP.GE.U32.AND P4, PT, R33.reuse, R34, PT ;  /* 0x000000222100720c */ /* 0x040fe40003f86070 */
[----:B------:R-:W-:-:S02]  /*e27a0*/  IADD3 R24, P5, PT, R33, R28, RZ ;  /* 0x0000001c21187210 */ /* 0x000fc40007fbe0ff */
[----:B------:R-:W-:Y:S02]  /*e27b0*/  IADD3 R23, P0, P2, R23, R54, R29 ;  /* 0x0000003617177210 */ /* 0x000fe40007a1e01d */
[----:B------:R-:W-:Y:S01]  /*e27c0*/  ISETP.GE.U32.AND.EX P4, PT, R37, R40, PT, P4 ;  /* 0x000000282500720c */ /* 0x000fe20003f86140 */
[----:B------:R-:W-:Y:S01]  /*e27d0*/  IMAD.X R37, R56, 0x1, R37, P5 ;  /* 0x0000000138257824 */ /* 0x000fe200028e0625 */
[C---:B------:R-:W-:Y:S02]  /*e27e0*/  IADD3 R23, P6, PT, R24.reuse, R23, RZ ;  /* 0x0000001718177210 */ /* 0x040fe40007fde0ff */
[----:B------:R-:W-:Y:S02]  /*e27f0*/  IADD3.X R54, PT, PT, RZ, R55, RZ, P0, P2 ;  /* 0x00000037ff367210 */ /* 0x000fe400007e44ff */
[----:B------:R-:W-:Y:S01]  /*e2800*/  ISETP.GE.U32.AND P5, PT, R24, R28, PT ;  /* 0x0000001c1800720c */ /* 0x000fe20003fa6070 */
[----:B------:R-:W-:Y:S01]  /*e2810*/  IMAD.WIDE.U32 R28, R2, R9, RZ ;  /* 0x00000009021c7225 */ /* 0x000fe200078e00ff */
[----:B------:R-:W-:-:S02]  /*e2820*/  ISETP.GE.U32.AND.EX P1, PT, R25, R64, PT, P1 ;  /* 0x000000401900720c */ /* 0x000fc40003f26110 */
[----:B------:R-:W-:Y:S01]  /*e2830*/  ISETP.GE.U32.AND P2, PT, R23, R24, PT ;  /* 0x000000181700720c */ /* 0x000fe20003f46070 */
[----:B------:R-:W-:Y:S01]  /*e2840*/  IMAD.X R24, R37, 0x1, R54, P6 ;  /* 0x0000000125187824 */ /* 0x000fe200030e0636 */
[----:B------:R-:W-:Y:S01]  /*e2850*/  SEL R32, RZ, 0x1, P3 ;  /* 0x00000001ff207807 */ /* 0x000fe20001800000 */
[----:B------:R-:W-:Y:S01]  /*e2860*/  IMAD.IADD R33, R29, 0x1, R60 ;  /* 0x000000011d217824 */ /* 0x000fe200078e023c */
[----:B------:R-:W-:Y:S02]  /*e2870*/  SEL R39, RZ, 0x1, P4 ;  /* 0x00000001ff277807 */ /* 0x000fe40002000000 */
[----:B------:R-:W-:Y:S02]  /*e2880*/  ISETP.GE.U32.AND.EX P0, PT, R37, R56, PT, P5 ;  /* 0x000000382500720c */ /* 0x000fe40003f06150 */
        /* <DEDUP_REMOVED lines=17> */
[----:B------:R-:W-:Y:S01]  /*e29a0*/  ISETP.GE.U32.AND.EX P3, PT, R24, R33, PT, P3 ;  /* 0x000000211800720c */ /* 0x000fe20003f66130 */
[----:B------:R-:W-:Y:S01]  /*e29b0*/  IMAD.IADD R61, R31, 0x1, R61 ;  /* 0x000000011f3d7824 */ /* 0x000fe200078e023d */
[----:B------:R-:W-:Y:S01]  /*e29c0*/  ISETP.GE.U32.AND.EX P2, PT, R67, R24, PT, P2 ;  /* 0x000000184300720c */ /* 0x000fe20003f46120 */
[----:B------:R-:W-:Y:S01]  /*e29d0*/  IMAD.X R37, R52, 0x1, R37, P5 ;  /* 0x0000000134257824 */ /* 0x000fe200028e0625 */
[----:B------:R-:W-:-:S02]  /*e29e0*/  IADD3.X R58, PT, PT, RZ, R59, RZ, P1, P4 ;  /* 0x0000003bff3a7210 */ /* 0x000fc40000fe84ff */
[C---:B------:R-:W-:Y:S02]  /*e29f0*/  IADD3 R23, P4, PT, R32.reuse, R23, RZ ;  /* 0x0000001720177210 */ /* 0x040fe40007f9e0ff */
[----:B------:R-:W-:Y:S01]  /*e2a00*/  ISETP.GE.U32.AND P0, PT, R32, R28, PT ;  /* 0x0000001c2000720c */ /* 0x000fe20003f06070 */
[----:B------:R-:W-:Y:S01]  /*e2a10*/  IMAD.WIDE.U32 R28, R67, 0x3d1, RZ ;  /* 0x000003d1431c7825 */ /* 0x000fe200078e00ff */
[----:B------:R-:W-:Y:S02]  /*e2a20*/  SEL R24, RZ, 0x1, P3 ;  /* 0x00000001ff187807 */ /* 0x000fe40001800000 */
[----:B------:R-:W-:Y:S02]  /*e2a30*/  SEL R33, RZ, 0x1, P2 ;  /* 0x00000001ff217807 */ /* 0x000fe40001000000 */
[----:B------:R-:W-:Y:S01]  /*e2a40*/  ISETP.GE.U32.AND P1, PT, R23, R32, PT ;  /* 0x000000201700720c */ /* 0x000fe20003f26070 */
[----:B------:R-:W-:Y:S01]  /*e2a50*/  IMAD.X R32, R37, 0x1, R58, P4 ;  /* 0x0000000125207824 */ /* 0x000fe200020e063a */
[----:B------:R-:W-:Y:S01]  /*e2a60*/  IADD3 R23, P3, PT, R23, R30, RZ ;  /* 0x0000001e17177210 */ /* 0x000fe20007f7e0ff */
[----:B------:R-:W-:Y:S01]  /*e2a70*/  IMAD.WIDE.U32 R28, P6, R35, 0x1, R28 ;  /* 0x00000001231c7825 */ /* 0x000fe200078c001c */
[----:B------:R-:W-:-:S02]  /*e2a80*/  IADD3 R26, P4, P5, R33, R26, R24 ;  /* 0x0000001a211a7210 */ /* 0x000fc40007d9e018 */
[----:B------:R-:W-:Y:S01]  /*e2a90*/  ISETP.GE.U32.AND P2, PT, R23, R30, PT ;  /* 0x0000001e1700720c */ /* 0x000fe20003f46070 */
[----:B------:R-:W-:Y:S01]  /*e2aa0*/  IMAD.WIDE.U32 R30, R35, 0x3d1, RZ ;  /* 0x000003d1231e7825 */ /* 0x000fe200078e00ff */
[----:B------:R-:W-:Y:S02]  /*e2ab0*/  ISETP.GE.U32.AND.EX P0, PT, R37, R52, PT, P0 ;  /* 0x000000342500720c */ /* 0x000fe40003f06100 */
[----:B------:R-:W-:Y:S01]  /*e2ac0*/  ISETP.GE.U32.AND.EX P1, PT, R32, R37, PT, P1 ;  /* 0x000000252000720c */ /* 0x000fe20003f26110 */
[----:B------:R-:W-:Y:S01]  /*e2ad0*/  IMAD.X R24, R61, 0x1, R32, P3 ;  /* 0x000000013d187824 */ /* 0x000fe200018e0620 */
[----:B------:R-:W-:Y:S01]  /*e2ae0*/  IADD3.X R37, PT, PT, RZ, R27, RZ, P4, P5 ;  /* 0x0000001bff257210 */ /* 0x000fe200027ea4ff */
[----:B------:R-:W-:Y:S01]  /*e2af0*/  IMAD.X R51, RZ, RZ, RZ, P6 ;  /* 0x000000ffff337224 */ /* 0x000fe200030e06ff */
[----:B------:R-:W-:Y:S01]  /*e2b00*/  IADD3 R35, P4, PT, R23, R26, RZ ;  /* 0x0000001a17237210 */ /* 0x000fe20007f9e0ff */
[----:B------:R-:W-:Y:S01]  /*e2b10*/  IMAD.MOV.U32 R50, RZ, RZ, R29 ;  /* 0x000000ffff327224 */ /* 0x000fe200078e001d */
[----:B------:R-:W-:Y:S01]  /*e2b20*/  IADD3 R31, P3, PT, R31, R28, RZ ;  /* 0x0000001c1f1f7210 */ /* 0x000fe20007f7e0ff */
[----:B------:R-:W-:Y:S01]  /*e2b30*/  IMAD.WIDE.U32 R32, R6, R9, RZ ;  /* 0x0000000906207225 */ /* 0x000fe200078e00ff */
[----:B------:R-:W-:-:S02]  /*e2b40*/  SEL R27, RZ, 0x1, P0 ;  /* 0x00000001ff1b7807 */ /* 0x000fc40000000000 */
[----:B------:R-:W-:Y:S01]  /*e2b50*/  ISETP.GE.U32.AND P0, PT, R35, R23, PT ;  /* 0x000000172300720c */ /* 0x000fe20003f06070 */
[----:B------:R-:W-:Y:S01]  /*e2b60*/  IMAD.X R37, R24, 0x1, R37, P4 ;  /* 0x0000000118257824 */ /* 0x000fe200020e0625 */
[----:B------:R-:W-:Y:S01]  /*e2b70*/  SEL R39, RZ, 0x1, P1 ;  /* 0x00000001ff277807 */ /* 0x000fe20000800000 */
[----:B------:R-:W-:Y:S01]  /*e2b80*/  IMAD.WIDE.U32 R72, R8, R72, R30 ;  /* 0x0000004808487225 */ /* 0x000fe200078e001e */
        /* <DEDUP_REMOVED lines=10> */
[----:B------:R-:W-:Y:S01]  /*e2c30*/  IMAD.WIDE.U32.X R50, R67, 0x1, R50, P3 ;  /* 0x0000000143327825 */ /* 0x000fe200018e0432 */
[----:B------:R-:W-:Y:S02]  /*e2c40*/  IADD3 R9, P3, PT, R39, R32, RZ ;  /* 0x0000002027097210 */ /* 0x000fe40007f7e0ff */
[----:B------:R-:W-:Y:S01]  /*e2c50*/  IADD3 R30, P0, P6, R23, R48, R30 ;  /* 0x00000030171e7210 */ /* 0x000fe20007e1e01e */
[----:B------:R-:W-:Y:S01]  /*e2c60*/  IMAD.WIDE.U32 R26, P4, R35, 0x1, R26 ;  /* 0x00000001231a7825 */ /* 0x000fe2000788001a */
[----:B------:R-:W-:Y:S02]  /*e2c70*/  IADD3 R69, P5, PT, R69, R28, RZ ;  /* 0x0000001c45457210 */ /* 0x000fe40007fbe0ff */
[----:B------:R-:W-:Y:S01]  /*e2c80*/  ISETP.GE.U32.AND.EX P2, PT, R68, R31, PT, P1 ;  /* 0x0000001f4400720c */ /* 0x000fe20003f46110 */
[----:B------:R-:W-:Y:S01]  /*e2c90*/  IMAD.IADD R57, R33, 0x1, R57 ;  /* 0x0000000121397824 */ /* 0x000fe200078e0239 */
[----:B------:R-:W-:Y:S01]  /*e2ca0*/  ISETP.GE.U32.AND P1, PT, R9, R32, PT ;  /* 0x000000200900720c */ /* 0x000fe20003f26070 */
[----:B------:R-:W-:Y:S01]  /*e2cb0*/  IMAD.X R31, RZ, RZ, RZ, P4 ;  /* 0x000000ffff1f7224 */ /* 0x000fe200020e06ff */
[----:B------:R-:W-:Y:S01]  /*e2cc0*/  IADD3.X R35, PT, PT, RZ, R49, RZ, P0, P6 ;  /* 0x00000031ff237210 */ /* 0x000fe200007ec4ff */
[----:B------:R-:W-:Y:S01]  /*e2cd0*/  IMAD.X R32, R57, 0x1, R62, P3 ;  /* 0x0000000139207824 */ /* 0x000fe200018e063e */
[----:B------:R-:W-:-:S02]  /*e2ce0*/  ISETP.GE.U32.AND P0, PT, R69, R28, PT ;  /* 0x0000001c4500720c */ /* 0x000fc40003f06070 */
[----:B------:R-:W-:Y:S02]  /*e2cf0*/  IADD3 R28, P3, PT, R29, R26, RZ ;  /* 0x0000001a1d1c7210 */ /* 0x000fe40007f7e0ff */
[----:B------:R-:W-:Y:S01]  /*e2d00*/  IADD3 R23, P4, PT, R9, R30, RZ ;  /* 0x0000001e09177210 */ /* 0x000fe20007f9e0ff */
[----:B------:R-:W-:Y:S01]  /*e2d10*/  IMAD.MOV.U32 R30, RZ, RZ, R27 ;  /* 0x000000ffff1e7224 */ /* 0x000fe200078e001b */
[----:B------:R-:W-:Y:S01]  /*e2d20*/  SEL R24, RZ, 0x1, P2 ;  /* 0x00000001ff187807 */ /* 0x000fe20001000000 */
[----:B------:R-:W-:Y:S01]  /*e2d30*/  IMAD.X R71, R28, 0x1, R71, P5 ;  /* 0x000000011c477824 */ /* 0x000fe200028e0647 */
[----:B------:R-:W-:Y:S01]  /*e2d40*/  ISETP.GE.U32.AND P2, PT, R23, R9, PT ;  /* 0x000000091700720c */ /* 0x000fe20003f46070 */
[C---:B------:R-:W-:Y:S01]  /*e2d50*/  IMAD.X R35, R32.reuse, 0x1, R35, P4 ;  /* 0x0000000120237824 */ /* 0x040fe200020e0623 */
[----:B------:R-:W-:Y:S01]  /*e2d60*/  IADD3 R24, P5, P6, R69, R50, R24 ;  /* 0x0000003245187210 */ /* 0x000fe20007ebe018 */
[----:B------:R-:W-:Y:S01]  /*e2d70*/  IMAD.WIDE.U32.X R30, R37, 0x1, R30, P3 ;  /* 0x00000001251e7825 */ /* 0x000fe200018e041e */
[----:B------:R-:W-:-:S02]  /*e2d80*/  ISETP.GE.U32.AND.EX P1, PT, R32, R57, PT, P1 ;  /* 0x000000392000720c */ /* 0x000fc40003f26110 */
[----:B------:R-:W-:Y:S01]  /*e2d90*/  IADD3.X R50, PT, PT, R71, R51, RZ, P5, P6 ;  /* 0x0000003347327210 */ /* 0x000fe20002fec4ff */
[C---:B------:R-:W-:Y:S01]  /*e2da0*/  IMAD.WIDE.U32 R26, R35.reuse, 0x3d1, RZ ;  /* 0x000003d1231a7825 */ /* 0x040fe200078e00ff */
[----:B------:R-:W-:Y:S02]  /*e2db0*/  ISETP.GE.U32.AND P4, PT, R24, R69, PT ;  /* 0x000000451800720c */ /* 0x000fe40003f86070 */
[----:B------:R-:W-:Y:S02]  /*e2dc0*/  ISETP.GE.U32.AND.EX P2, PT, R35, R32, PT, P2 ;  /* 0x000000202300720c */ /* 0x000fe40003f46120 */
        /* <DEDUP_REMOVED lines=92> */
.L_x_772:
        /* <DEDUP_REMOVED lines=12> */
.L_x_773:
        /* <DEDUP_REMOVED lines=12> */
.L_x_774:
[----:B------:R-:W-:-:S11]  /*e3510*/  UPLOP3.LUT UP0, UPT, UPT, UPT, UPT, 0x80, 0x8 ;  /* 0x000000000008789c */ /* 0x000fd60003f0f070 */
.L_x_783:
        /* <DEDUP_REMOVED lines=36> */
[----:B------:R-:W-:-:S04]  /*e3760*/  IMAD.WIDE.U32 R26, R24, R24, RZ ;  /* 0x00000018181a7225 */ /* 0x000fc800078e00ff */
[----:B------:R-:W-:Y:S01]  /*e3770*/  IMAD.WIDE.U32 R28, P5, R24, R50, R20 ;  /* 0x00000032181c7225 */ /* 0x000fe200078a0014 */
[----:B------:R-:W-:-:S03]  /*e3780*/  IADD3 R21, P3, PT, R35, R16, RZ ;  /* 0x0000001023157210 */ /* 0x000fc60007f7e0ff */
        /* <DEDUP_REMOVED lines=54> */
.L_x_775:
        /* <DEDUP_REMOVED lines=48> */
.L_x_776:
        /* <DEDUP_REMOVED lines=10> */
[----:B------:R-:W-:-:S04]  /*e3e90*/  IMAD.WIDE.U32 R38, R11, R9, RZ ;  /* 0x000000090b267225 */ /* 0x000fc800078e00ff */
[----:B------:R-:W-:Y:S02]  /*e3ea0*/  IMAD R33, R68, R11, R33 ;  /* 0x0000000b44217224 */ /* 0x000fe400078e0221 */
[-C--:B------:R-:W-:Y:S02]  /*e3eb0*/  IMAD R41, R23, R24.reuse, RZ ;  /* 0x0000001817297224 */ /* 0x080fe400078e02ff */
[----:B------:R-:W-:-:S04]  /*e3ec0*/  IMAD.WIDE.U32 R42, R74, R24, RZ ;  /* 0x000000184a2a7225 */ /* 0x000fc800078e00ff */
[----:B------:R-:W-:Y:S01]  /*e3ed0*/  IMAD.WIDE.U32 R36, R24, R11, RZ ;  /* 0x0000000b18247225 */ /* 0x000fe200078e00ff */
[----:B------:R-:W-:-:S03]  /*e3ee0*/  IADD3 R34, P1, PT, R38, R42, RZ ;  /* 0x0000002a26227210 */ /* 0x000fc60007f3e0ff */
[----:B------:R-:W-:-:S04]  /*e3ef0*/  IMAD.WIDE.U32 R14, P3, R24, R77, R14 ;  /* 0x0000004d180e7225 */ /* 0x000fc8000786000e */
[----:B------:R-:W-:Y:S02]  /*e3f00*/  IMAD.SHL.U32 R16, R38, 0x2, RZ ;  /* 0x0000000226107824 */ /* 0x000fe400078e00ff */
[----:B------:R-:W-:Y:S02]  /*e3f10*/  IMAD.IADD R39, R39, 0x1, R33 ;  /* 0x0000000127277824 */ /* 0x000fe400078e0221 */
[----:B------:R-:W-:Y:S02]  /*e3f20*/  IMAD R45, R50, R74, R41 ;  /* 0x0000004a322d7224 */ /* 0x000fe400078e0229 */
        /* <DEDUP_REMOVED lines=10> */
[C---:B------:R-:W-:Y:S01]  /*e3fd0*/  LEA R33, P5, R34.reuse, R47, 0x1 ;  /* 0x0000002f22217211 */ /* 0x040fe200078a08ff */
[----:B------:R-:W-:Y:S02]  /*e3fe0*/  IMAD.X R35, R43, 0x1, R39, P1 ;  /* 0x000000012b237824 */ /* 0x000fe400008e0627 */
[----:B------:R-:W-:Y:S01]  /*e3ff0*/  IMAD.MOV.U32 R36, RZ, RZ, R17 ;  /* 0x000000ffff247224 */ /* 0x000fe200078e0011 */
[----:B------:R-:W-:Y:S01]  /*e4000*/  ISETP.GE.U32.AND.EX P0, PT, R41, R38, PT, P0 ;  /* 0x000000262900720c */ /* 0x000fe20003f06100 */
[----:B------:R-:W-:Y:S01]  /*e4010*/  IMAD R40, R77, R24, RZ ;  /* 0x000000184d287224 */ /* 0x000fe200078e02ff */
[----:B------:R-:W-:Y:S02]  /*e4020*/  ISETP.GE.U32.AND P1, PT, R33, R14, PT ;  /* 0x0000000e2100720c */ /* 0x000fe40003f26070 */
[----:B------:R-:W-:-:S02]  /*e4030*/  LEA.HI.X R34, R34, R44, R35, 0x1, P5 ;  /* 0x0000002c22227211 */ /* 0x000fc400028f0c23 */
[----:B------:R-:W-:Y:S01]  /*e4040*/  SHF.L.W.U32.HI R17, R39, 0x1, R68 ;  /* 0x0000000127117819 */ /* 0x000fe20000010e44 */
[----:B------:R-:W-:Y:S01]  /*e4050*/  IMAD.WIDE.U32.X R38, R50, R23, R36, P4 ;  /* 0x0000001732267225 */ /* 0x000fe200020e0424 */
[----:B------:R-:W-:Y:S02]  /*e4060*/  SEL R14, RZ, 0x1, P0 ;  /* 0x00000001ff0e7807 */ /* 0x000fe40000000000 */
[----:B------:R-:W-:Y:S01]  /*e4070*/  ISETP.GE.U32.AND.EX P0, PT, R34, R41, PT, P1 ;  /* 0x000000292200720c */ /* 0x000fe20003f06110 */
[----:B------:R-:W-:Y:S01]  /*e4080*/  IMAD.WIDE.U32 R36, R11, R24, RZ ;  /* 0x000000180b247225 */ /* 0x000fe200078e00ff */
[----:B------:R-:W-:Y:S02]  /*e4090*/  IADD3 R45, P5, P1, R14, R32, R17 ;  /* 0x000000200e2d7210 */ /* 0x000fe400079be011 */
[----:B------:R-:W-:Y:S01]  /*e40a0*/  SHF.L.W.U32.HI R14, R43, 0x1, R38 ;  /* 0x000000012b0e7819 */ /* 0x000fe20000010e26 */
[-C--:B------:R-:W-:Y:S01]  /*e40b0*/  IMAD R41, R50, R11.reuse, R40 ;  /* 0x0000000b32297224 */ /* 0x080fe200078e0228 */
[----:B------:R-:W-:Y:S01]  /*e40c0*/  SEL R35, RZ, 0x1, P0 ;  /* 0x00000001ff237807 */ /* 0x000fe20000000000 */
[----:B------:R-:W-:Y:S01]  /*e40d0*/  IMAD.WIDE.U32 R16, R23, R11, RZ ;  /* 0x0000000b17107225 */ /* 0x000fe200078e00ff */
[----:B------:R-:W-:-:S02]  /*e40e0*/  SHF.L.W.U32.HI R68, R68, 0x1, R69 ;  /* 0x0000000144447819 */ /* 0x000fc40000010e45 */
[----:B------:R-:W-:Y:S01]  /*e40f0*/  IADD3 R40, P0, P6, R35, R45, R14 ;  /* 0x0000002d23287210 */ /* 0x000fe20007e1e00e */
[----:B------:R-:W-:Y:S01]  /*e4100*/  IMAD.IADD R41, R37, 0x1, R41 ;  /* 0x0000000125297824 */ /* 0x000fe200078e0229 */
[----:B------:R-:W-:Y:S01]  /*e4110*/  SHF.L.W.U32.HI R24, R38, 0x1, R39 ;  /* 0x0000000126187819 */ /* 0x000fe20000010e27 */
[----:B------:R-:W-:Y:S01]  /*e4120*/  IMAD.SHL.U32 R14, R36, 0x2, RZ ;  /* 0x00000002240e7824 */ /* 0x000fe200078e00ff */
[----:B------:R-:W-:Y:S01]  /*e4130*/  IADD3.X R68, PT, PT, RZ, R31, R68, P5, P1 ;  /* 0x0000001fff447210 */ /* 0x000fe20002fe2444 */
[----:B------:R-:W-:Y:S01]  /*e4140*/  IMAD.X R37, RZ, RZ, RZ, P3 ;  /* 0x000000ffff257224 */ /* 0x000fe200018e06ff */
[----:B------:R-:W-:Y:S01]  /*e4150*/  ISETP.GE.U32.AND P1, PT, R45, R32, PT ;  /* 0x000000202d00720c */ /* 0x000fe20003f26070 */
[----:B------:R-:W-:Y:S01]  /*e4160*/  IMAD.WIDE.U32 R38, R74, R11, RZ ;  /* 0x0000000b4a267225 */ /* 0x000fe200078e00ff */
[----:B------:R-:W-:Y:S02]  /*e4170*/  IADD3.X R24, PT, PT, RZ, R68, R24, P0, P6 ;  /* 0x00000044ff187210 */ /* 0x000fe400007ec418 */
[----:B------:R-:W-:Y:S01]  /*e4180*/  SHF.L.U64.HI R35, R36, 0x1, R41 ;  /* 0x0000000124237819 */ /* 0x000fe20000010229 */
[----:B------:R-:W-:Y:S01]  /*e4190*/  IMAD.MOV.U32 R36, RZ, RZ, R15 ;  /* 0x000000ffff247224 */ /* 0x000fe200078e000f */
[----:B------:R-:W-:Y:S01]  /*e41a0*/  IADD3 R69, P0, PT, R14, R40, RZ ;  /* 0x000000280e457210 */ /* 0x000fe20007f1e0ff */
[----:B------:R-:W-:Y:S01]  /*e41b0*/  IMAD.WIDE.U32 R16, P4, R74, R77, R16 ;  /* 0x0000004d4a107225 */ /* 0x000fe20007880010 */
[----:B------:R-:W-:-:S03]  /*e41c0*/  ISETP.GE.U32.AND.EX P1, PT, R68, R31, PT, P1 ;  /* 0x0000001f4400720c */ /* 0x000fc60003f26110 */
[----:B------:R-:W-:Y:S01]  /*e41d0*/  IMAD.WIDE.U32.X R50, R50, R77, R36, P2 ;  /* 0x0000004d32327225 */ /* 0x000fe200010e0424 */
[----:B------:R-:W-:Y:S02]  /*e41e0*/  ISETP.GE.U32.AND P2, PT, R69, R14, PT ;  /* 0x0000000e4500720c */ /* 0x000fe40003f46070 */
[----:B------:R-:W-:Y:S01]  /*e41f0*/  IADD3 RZ, P3, PT, R39, R16, RZ ;  /* 0x0000001027ff7210 */ /* 0x000fe20007f7e0ff */
[----:B------:R-:W-:Y:S01]  /*e4200*/  IMAD.X R42, R35, 0x1, R24, P0 ;  /* 0x00000001232a7824 */ /* 0x000fe200000e0618 */
[----:B------:R-:W-:Y:S01]  /*e4210*/  ISETP.GE.U32.AND P0, PT, R40, R45, PT ;  /* 0x0000002d2800720c */ /* 0x000fe20003f06070 */
[----:B------:R-:W-:Y:S02]  /*e4220*/  IMAD R14, R77, R74, RZ ;  /* 0x0000004a4d0e7224 */ /* 0x000fe400078e02ff */
[C---:B------:R-:W-:Y:S01]  /*e4230*/  IMAD.WIDE.U32 R36, R42.reuse, 0x3d1, RZ ;  /* 0x000003d12a247825 */ /* 0x040fe200078e00ff */
[----:B------:R-:W-:Y:S02]  /*e4240*/  ISETP.GE.U32.AND.EX P2, PT, R42, R35, PT, P2 ;  /* 0x000000232a00720c */ /* 0x000fe40003f46120 */
[----:B------:R-:W-:Y:S01]  /*e4250*/  ISETP.GE.U32.AND.EX P0, PT, R24, R68, PT, P0 ;  /* 0x000000441800720c */ /* 0x000fe20003f06100 */
[----:B------:R-:W-:Y:S01]  /*e4260*/  IMAD R35, R23, R11, R14 ;  /* 0x0000000b17237224 */ /* 0x000fe200078e020e */
[----:B------:R-:W-:Y:S01]  /*e4270*/  SEL R16, RZ, 0x1, P2 ;  /* 0x00000001ff107807 */ /* 0x000fe20001000000 */
[----:B------:R-:W-:Y:S01]  /*e4280*/  IMAD.WIDE.U32 R14, R11, R74, RZ ;  /* 0x0000004a0b0e7225 */ /* 0x000fe200078e00ff */
[----:B------:R-:W-:-:S02]  /*e4290*/  SHF.L.W.U32.HI R11, R41, 0x1, R50 ;  /* 0x00000001290b7819 */ /* 0x000fc40000010e32 */
        /* <DEDUP_REMOVED lines=21> */
.L_x_777:
        /* <DEDUP_REMOVED lines=15> */
.L_x_778:
        /* <DEDUP_REMOVED lines=19> */
[----:B------:R-:W-:Y:S01]  /*e4610*/  IMAD.WIDE.U32.X R50, R42, 0x1, R50, P2 ;  /* 0x000000012a327825 */ /* 0x000fe200010e0432 */
[----:B------:R-:W-:-:S02]  /*e4620*/  ISETP.GE.U32.AND P2, PT, R13, R24, PT ;  /* 0x000000180d00720c */ /* 0x000fc40003f46070 */
[----:B------:R-:W-:Y:S01]  /*e4630*/  SEL R24, RZ, 0x1, P0 ;  /* 0x00000001ff187807 */ /* 0x000fe20000000000 */
[----:B------:R-:W-:Y:S01]  /*e4640*/  IMAD.WIDE.U32 R36, R13, 0x3d1, RZ ;  /* 0x000003d10d247825 */ /* 0x000fe200078e00ff */
[----:B------:R-:W-:-:S03]  /*e4650*/  ISETP.GE.U32.AND.EX P2, PT, R31, R32, PT, P2 ;  /* 0x000000201f00720c */ /* 0x000fc60003f46120 */
[----:B------:R-:W-:Y:S01]  /*e4660*/  IMAD.WIDE.U32 R12, P6, R13, 0x1, R38 ;  /* 0x000000010d0c7825 */ /* 0x000fe200078c0026 */
[-C--:B------:R-:W-:Y:S02]  /*e4670*/  IADD3 R11, P5, PT, R18, R36.reuse, RZ ;  /* 0x00000024120b7210 */ /* 0x080fe40007fbe0ff */
        /* <DEDUP_REMOVED lines=13> */
.L_x_779:
        /* <DEDUP_REMOVED lines=13> */
[----:B------:R-:W-:Y:S01]  /*e4820*/  IMAD.WIDE.U32 R16, R15, 0x3d1, RZ ;  /* 0x000003d10f107825 */ /* 0x000fe200078e00ff */
        /* <DEDUP_REMOVED lines=88> */
.L_x_780:
        /* <DEDUP_REMOVED lines=16> */
.L_x_781:
        /* <DEDUP_REMOVED lines=15> */
.L_x_782:
        /* <DEDUP_REMOVED lines=24> */
[----:B------:R-:W-:-:S04]  /*e5120*/  IMAD.WIDE.U32 R42, P0, R10, R9, R42 ;  /* 0x000000090a2a7225 */ /* 0x000fc8000780002a */
[----:B------:R-:W-:Y:S01]  /*e5130*/  IMAD.X R84, R15, 0x1, R85, P6 ;  /* 0x000000010f547824 */ /* 0x000fe200030e0655 */
[----:B------:R-:W-:Y:S01]  /*e5140*/  IADD3 RZ, P6, PT, R33, R34, RZ ;  /* 0x0000002221ff7210 */ /* 0x000fe20007fde0ff */
[----:B------:R-:W-:Y:S01]  /*e5150*/  IMAD.WIDE.U32 R36, R24, R83, RZ ;  /* 0x0000005318247225 */ /* 0x000fe200078e00ff */
[----:B------:R-:W-:-:S03]  /*e5160*/  IADD3 RZ, P1, PT, R27, R42, RZ ;  /* 0x0000002a1bff7210 */ /* 0x000fc60007f3e0ff */
[----:B------:R-:W-:-:S04]  /*e5170*/  IMAD.WIDE.U32 R28, P4, R78, R24, R28 ;  /* 0x000000184e1c7225 */ /* 0x000fc8000788001c */
[----:B------:R-:W-:-:S04]  /*e5180*/  IMAD.WIDE.U32 R40, R50, R22, RZ ;  /* 0x0000001632287225 */ /* 0x000fc800078e00ff */
[----:B------:R-:W-:-:S04]  /*e5190*/  IMAD.WIDE.U32 R32, R50, R75, RZ ;  /* 0x0000004b32207225 */ /* 0x000fc800078e00ff */
[----:B------:R-:W-:Y:S01]  /*e51a0*/  IMAD.X R27, RZ, RZ, RZ, P2 ;  /* 0x000000ffff1b7224 */ /* 0x000fe200010e06ff */
[----:B------:R-:W-:Y:S01]  /*e51b0*/  IADD3 RZ, P2, PT, R37, R28, RZ ;  /* 0x0000001c25ff7210 */ /* 0x000fe20007f5e0ff */
[----:B------:R-:W-:Y:S02]  /*e51c0*/  IMAD.X R37, RZ, RZ, RZ, P3 ;  /* 0x000000ffff257224 */ /* 0x000fe400018e06ff */
        /* <DEDUP_REMOVED lines=10> */
[----:B------:R-:W-:Y:S01]  /*e5270*/  IMAD.WIDE.U32.X R36, R82, R50, R36, P6 ;  /* 0x0000003252247225 */ /* 0x000fe200030e0424 */
[----:B------:R-:W-:-:S03]  /*e5280*/  IADD3 RZ, P6, PT, R47, R32, RZ ;  /* 0x000000202fff7210 */ /* 0x000fc60007fde0ff */
[----:B------:R-:W-:-:S04]  /*e5290*/  IMAD.WIDE.U32.X R48, R78, R50, R48, P2 ;  /* 0x000000324e307225 */ /* 0x000fc800010e0430 */
[----:B------:R-:W-:-:S04]  /*e52a0*/  IMAD.WIDE.U32 R38, R68, R75, RZ ;  /* 0x0000004b44267225 */ /* 0x000fc800078e00ff */
[----:B------:R-:W-:-:S04]  /*e52b0*/  IMAD.WIDE.U32 R46, R74, R79, RZ ;  /* 0x0000004f4a2e7225 */ /* 0x000fc800078e00ff */
[----:B------:R-:W-:-:S04]  /*e52c0*/  IMAD.WIDE.U32 R56, P2, R82, R74, R56 ;  /* 0x0000004a52387225 */ /* 0x000fc80007840038 */
[----:B------:R-:W-:Y:S02]  /*e52d0*/  IMAD.MOV.U32 R28, RZ, RZ, R41 ;  /* 0x000000ffff1c7224 */ /* 0x000fe400078e0029 */
[----:B------:R-:W-:Y:S01]  /*e52e0*/  IMAD.X R41, RZ, RZ, RZ, P0 ;  /* 0x000000ffff297224 */ /* 0x000fe200000e06ff */
[----:B------:R-:W-:Y:S01]  /*e52f0*/  IADD3 RZ, P0, PT, R47, R56, RZ ;  /* 0x000000382fff7210 */ /* 0x000fe20007f1e0ff */
[----:B------:R-:W-:Y:S02]  /*e5300*/  IMAD.X R29, RZ, RZ, RZ, P3 ;  /* 0x000000ffff1d7224 */ /* 0x000fe400018e06ff */
[----:B------:R-:W-:-:S04]  /*e5310*/  IMAD.WIDE.U32 R34, R9, R75, RZ ;  /* 0x0000004b09227225 */ /* 0x000fc800078e00ff */
[----:B------:R-:W-:-:S04]  /*e5320*/  IMAD.WIDE.U32 R38, P3, R86, R9, R38 ;  /* 0x0000000956267225 */ /* 0x000fc80007860026 */
[----:B------:R-:W-:-:S04]  /*e5330*/  IMAD.WIDE.U32 R46, R23, R22, RZ ;  /* 0x00000016172e7225 */ /* 0x000fc800078e00ff */
[----:B------:R-:W-:Y:S02]  /*e5340*/  IMAD.MOV.U32 R26, RZ, RZ, R31 ;  /* 0x000000ffff1a7224 */ /* 0x000fe400078e001f */
[----:B------:R-:W-:Y:S01]  /*e5350*/  IMAD.WIDE.U32.X R28, R10, R50, R28, P4 ;  /* 0x000000320a1c7225 */ /* 0x000fe200020e041c */
[----:B------:R-:W-:-:S03]  /*e5360*/  IADD3 RZ, P4, PT, R35, R38, RZ ;  /* 0x0000002623ff7210 */ /* 0x000fc60007f9e0ff */
[----:B------:R-:W-:Y:S02]  /*e5370*/  IMAD.MOV.U32 R40, RZ, RZ, R33 ;  /* 0x000000ffff287224 */ /* 0x000fe400078e0021 */
[----:B------:R-:W-:-:S04]  /*e5380*/  IMAD.WIDE.U32 R32, R23, R83, RZ ;  /* 0x0000005317207225 */ /* 0x000fc800078e00ff */
[----:B------:R-:W-:-:S04]  /*e5390*/  IMAD.WIDE.U32.X R26, R78, R68, R26, P5 ;  /* 0x000000444e1a7225 */ /* 0x000fc800028e041a */
        /* <DEDUP_REMOVED lines=18> */
[----:B------:R-:W-:-:S04]  /*e54c0*/  IMAD.WIDE.U32 R38, R77, R79, RZ ;  /* 0x0000004f4d267225 */ /* 0x000fc800078e00ff */
[----:B------:R-:W-:Y:S01]  /*e54d0*/  IMAD.WIDE.U32.X R50, R10, R68, R50, P1 ;  /* 0x000000440a327225 */ /* 0x000fe200008e0432 */
[----:B------:R-:W-:-:S03]  /*e54e0*/  IADD3 RZ, P1, PT, R31, R32, RZ ;  /* 0x000000201fff7210 */ /* 0x000fc60007f3e0ff */
[-C--:B------:R-:W-:Y:S02]  /*e54f0*/  IMAD R25, R10, R9.reuse, RZ ;  /* 0x000000090a197224 */ /* 0x080fe400078e02ff */
[-C--:B------:R-:W-:Y:S02]  /*e5500*/  IMAD R32, R86, R9.reuse, RZ ;  /* 0x0000000956207224 */ /* 0x080fe400078e02ff */
[----:B------:R-:W-:Y:S02]  /*e5510*/  IMAD R81, R82, R9, RZ ;  /* 0x0000000952517224 */ /* 0x000fe400078e02ff */
        /* <DEDUP_REMOVED lines=9> */
[-C--:B------:R-:W-:Y:S02]  /*e55b0*/  IMAD R25, R22, R68.reuse, R25 ;  /* 0x0000004416197224 */ /* 0x080fe400078e0219 */
[-C--:B------:R-:W-:Y:S02]  /*e55c0*/  IMAD R32, R75, R68.reuse, R32 ;  /* 0x000000444b207224 */ /* 0x080fe400078e0220 */
[----:B------:R-:W-:Y:S02]  /*e55d0*/  IMAD R81, R79, R68, R81 ;  /* 0x000000444f517224 */ /* 0x000fe400078e0251 */
[----:B------:R-:W-:Y:S01]  /*e55e0*/  IMAD.WIDE.U32.X R42, R82, R23, R42, P0 ;  /* 0x00000017522a7225 */ /* 0x000fe200000e042a */
[----:B------:R-:W-:-:S03]  /*e55f0*/  IADD3 RZ, P0, PT, R31, R34, RZ ;  /* 0x000000221fff7210 */ /* 0x000fc60007f1e0ff */
[----:B------:R-:W-:-:S04]  /*e5600*/  IMAD.WIDE.U32 R68, R77, R75, RZ ;  /* 0x0000004b4d447225 */ /* 0x000fc800078e00ff */
        /* <DEDUP_REMOVED lines=19> */
[----:B------:R-:W-:Y:S01]  /*e5740*/  IMAD.WIDE.U32.X R30, R78, R23, R30, P1 ;  /* 0x000000174e1e7225 */ /* 0x000fe200008e041e */
[----:B------:R-:W-:-:S03]  /*e5750*/  ISETP.GE.U32.AND P1, PT, R80, R44, PT ;  /* 0x0000002c5000720c */ /* 0x000fc60003f26070 */
[----:B------:R-:W-:Y:S01]  /*e5760*/  IMAD.X R55, RZ, RZ, RZ, P2 ;  /* 0x000000ffff377224 */ /* 0x000fe200010e06ff */
[----:B------:R-:W-:Y:S01]  /*e5770*/  IADD3 RZ, P2, PT, R57, R68, RZ ;  /* 0x0000004439ff7210 */ /* 0x000fe20007f5e0ff */
[----:B------:R-:W-:Y:S01]  /*e5780*/  IMAD.WIDE.U32.X R58, R10, R23, R58, P3 ;  /* 0x000000170a3a7225 */ /* 0x000fe200018e043a */
[-C--:B------:R-:W-:Y:S02]  /*e5790*/  IADD3 R57, P3, PT, R80, R34.reuse, RZ ;  /* 0x0000002250397210 */ /* 0x080fe40007f7e0ff */
[----:B------:R-:W-:Y:S01]  /*e57a0*/  ISETP.GE.U32.AND.EX P1, PT, R84, R15, PT, P1 ;  /* 0x0000000f5400720c */ /* 0x000fe20003f26110 */
[----:B------:R-:W-:Y:S02]  /*e57b0*/  IMAD.MOV.U32 R70, RZ, RZ, R61 ;  /* 0x000000ffff467224 */ /* 0x000fe400078e003d */
[----:B------:R-:W-:Y:S01]  /*e57c0*/  IMAD.WIDE.U32.X R62, R86, R23, R62, P0 ;  /* 0x00000017563e7225 */ /* 0x000fe200000e043e */
[----:B------:R-:W-:Y:S02]  /*e57d0*/  ISETP.GE.U32.AND P0, PT, R57, R34, PT ;  /* 0x000000223900720c */ /* 0x000fe40003f06070 */
[----:B------:R-:W-:Y:S01]  /*e57e0*/  SEL R15, RZ, 0x1, P1 ;  /* 0x00000001ff0f7807 */ /* 0x000fe20000800000 */
[----:B------:R-:W-:-:S02]  /*e57f0*/  IMAD.IADD R61, R35, 0x1, R45 ;  /* 0x00000001233d7824 */ /* 0x000fc400078e022d */
[----:B------:R-:W-:Y:S02]  /*e5800*/  IMAD R38, R78, R74, RZ ;  /* 0x0000004a4e267224 */ /* 0x000fe400078e02ff */
[----:B------:R-:W-:-:S04]  /*e5810*/  IMAD.WIDE.U32 R34, R22, R9, RZ ;  /* 0x0000000916227225 */ /* 0x000fc800078e00ff */
[----:B------:R-:W-:Y:S01]  /*e5820*/  IMAD.X R84, R61, 0x1, R84, P3 ;  /* 0x000000013d547824 */ /* 0x000fe200018e0654 */
[----:B------:R-:W-:Y:S01]  /*e5830*/  IADD3 R15, P1, P3, R34, R26, R15 ;  /* 0x0000001a220f7210 */ /* 0x000fe20007b3e00f */
[----:B------:R-:W-:Y:S02]  /*e5840*/  IMAD.MOV.U32 R66, RZ, RZ, R39 ;  /* 0x000000ffff427224 */ /* 0x000fe400078e0027 */
[----:B------:R-:W-:Y:S01]  /*e5850*/  IMAD R33, R83, R23, R38 ;  /* 0x0000001753217224 */ /* 0x000fe200078e0226 */
[----:B------:R-:W-:Y:S01]  /*e5860*/  ISETP.GE.U32.AND.EX P0, PT, R84, R61, PT, P0 ;  /* 0x0000003d5400720c */ /* 0x000fe20003f06100 */
[----:B------:R-:W-:Y:S02]  /*e5870*/  IMAD.IADD R60, R35, 0x1, R25 ;  /* 0x00000001233c7824 */ /* 0x000fe400078e0219 */
[----:B------:R-:W-:Y:S01]  /*e5880*/  IMAD.WIDE.U32 R38, R83, R24, RZ ;  /* 0x0000001853267225 */ /* 0x000fe200078e00ff */
[----:B------:R-:W-:Y:S02]  /*e5890*/  SEL R25, RZ, 0x1, P0 ;  /* 0x00000001ff197807 */ /* 0x000fe40000000000 */
[----:B------:R-:W-:Y:S01]  /*e58a0*/  IADD3.X R35, PT, PT, R60, R27, RZ, P1, P3 ;  /* 0x0000001b3c237210 */ /* 0x000fe20000fe64ff */
[----:B------:R-:W-:Y:S01]  /*e58b0*/  IMAD.MOV.U32 R54, RZ, RZ, R69 ;  /* 0x000000ffff367224 */ /* 0x000fe200078e0045 */
[----:B------:R-:W-:Y:S01]  /*e58c0*/  IADD3 R27, P1, PT, R15, R38, RZ ;  /* 0x000000260f1b7210 */ /* 0x000fe20007f3e0ff */
[----:B------:R-:W-:-:S02]  /*e58d0*/  IMAD.IADD R26, R39, 0x1, R14 ;  /* 0x00000001271a7824 */ /* 0x000fc400078e020e */
[-C--:B------:R-:W-:Y:S01]  /*e58e0*/  IMAD.WIDE.U32.X R54, R86, R77.reuse, R54, P2 ;  /* 0x0000004d56367225 */ /* 0x080fe200010e0436 */
[----:B------:R-:W-:Y:S02]  /*e58f0*/  ISETP.GE.U32.AND P2, PT, R15, R34, PT ;  /* 0x000000220f00720c */ /* 0x000fe40003f46070 */
[C---:B------:R-:W-:Y:S01]  /*e5900*/  ISETP.GE.U32.AND P0, PT, R27.reuse, R38, PT ;  /* 0x000000261b00720c */ /* 0x040fe20003f06070 */
[----:B------:R-:W-:Y:S01]  /*e5910*/  IMAD.WIDE.U32.X R70, R78, R77, R70, P5 ;  /* 0x0000004d4e467225 */ /* 0x000fe200028e0446 */
[----:B------:R-:W-:Y:S02]  /*e5920*/  IADD3 R25, P3, P5, R27, R36, R25 ;  /* 0x000000241b197210 */ /* 0x000fe40007d7e019 */
[----:B------:R-:W-:Y:S01]  /*e5930*/  ISETP.GE.U32.AND.EX P2, PT, R35, R60, PT, P2 ;  /* 0x0000003c2300720c */ /* 0x000fe20003f46120 */
[----:B------:R-:W-:Y:S01]  /*e5940*/  IMAD.X R39, R26, 0x1, R35, P1 ;  /* 0x000000011a277824 */ /* 0x000fe200008e0623 */
[----:B------:R-:W-:Y:S01]  /*e5950*/  ISETP.GE.U32.AND P1, PT, R25, R27, PT ;  /* 0x0000001b1900720c */ /* 0x000fe20003f26070 */
[----:B------:R-:W-:Y:S01]  /*e5960*/  IMAD.MOV.U32 R72, RZ, RZ, R65 ;  /* 0x000000ffff487224 */ /* 0x000fe200078e0041 */
[----:B------:R-:W-:Y:S01]  /*e5970*/  SEL R61, RZ, 0x1, P2 ;  /* 0x00000001ff3d7807 */ /* 0x000fe20001000000 */
[----:B------:R-:W-:Y:S01]  /*e5980*/  IMAD.WIDE.U32 R14, R79, R74, RZ ;  /* 0x0000004a4f0e7225 */ /* 0x000fe200078e00ff */
[----:B------:R-:W-:-:S02]  /*e5990*/  ISETP.GE.U32.AND.EX P0, PT, R39, R26, PT, P0 ;  /* 0x0000001a2700720c */ /* 0x000fc40003f06100 */
[----:B------:R-:W-:Y:S01]  /*e59a0*/  IADD3.X R36, PT, PT, R39, R37, RZ, P3, P5 ;  /* 0x0000002527247210 */ /* 0x000fe20001fea4ff */
[----:B------:R-:W-:Y:S01]  /*e59b0*/  IMAD R46, R82, R74, RZ ;  /* 0x0000004a522e7224 */ /* 0x000fe200078e02ff */
[----:B------:R-:W-:Y:S01]  /*e59c0*/  SEL R34, RZ, 0x1, P0 ;  /* 0x00000001ff227807 */ /* 0x000fe20000000000 */
[----:B------:R-:W-:-:S04]  /*e59d0*/  IMAD.WIDE.U32 R26, R75, R9, RZ ;  /* 0x000000094b1a7225 */ /* 0x000fc800078e00ff */
[----:B------:R-:W-:Y:S01]  /*e59e0*/  IMAD.WIDE.U32.X R72, R10, R77, R72, P4 ;  /* 0x0000004d0a487225 */ /* 0x000fe200020e0448 */
[----:B------:R-:W-:Y:S02]  /*e59f0*/  IADD3 R25, P4, PT, R25, R14, RZ ;  /* 0x0000000e19197210 */ /* 0x000fe40007f9e0ff */
[----:B------:R-:W-:Y:S01]  /*e5a00*/  IADD3 R37, P5, P3, R26, R50, R61 ;  /* 0x000000321a257210 */ /* 0x000fe20007bbe03d */
[----:B------:R-:W-:Y:S01]  /*e5a10*/  IMAD R46, R79, R23, R46 ;  /* 0x000000174f2e7224 */ /* 0x000fe200078e022e */
[----:B------:R-:W-:Y:S01]  /*e5a20*/  ISETP.GE.U32.AND P2, PT, R25, R14, PT ;  /* 0x0000000e1900720c */ /* 0x000fe20003f46070 */
[----:B------:R-:W-:Y:S02]  /*e5a30*/  IMAD.IADD R61, R27, 0x1, R32 ;  /* 0x000000011b3d7824 */ /* 0x000fe400078e0220 */
[----:B------:R-:W-:Y:S02]  /*e5a40*/  IMAD.IADD R35, R15, 0x1, R46 ;  /* 0x000000010f237824 */ /* 0x000fe400078e022e */
[----:B------:R-:W-:Y:S01]  /*e5a50*/  IMAD.WIDE.U32 R14, R22, R24, RZ ;  /* 0x00000018160e7225 */ /* 0x000fe200078e00ff */
[----:B------:R-:W-:-:S03]  /*e5a60*/  IADD3.X R38, PT, PT, R61, R51, RZ, P5, P3 ;  /* 0x000000333d267210 */ /* 0x000fc60002fe64ff */
[----:B------:R-:W-:Y:S01]  /*e5a70*/  IMAD.WIDE.U32.X R66, R82, R77, R66, P6 ;  /* 0x0000004d52427225 */ /* 0x000fe200030e0442 */
[----:B------:R-:W-:Y:S02]  /*e5a80*/  ISETP.GE.U32.AND.EX P6, PT, R36, R39, PT, P1 ;  /* 0x000000272400720c */ /* 0x000fe40003fc6110 */
[----:B------:R-:W-:Y:S01]  /*e5a90*/  ISETP.GE.U32.AND P1, PT, R37, R26, PT ;  /* 0x0000001a2500720c */ /* 0x000fe20003f26070 */
[----:B------:R-:W-:Y:S01]  /*e5aa0*/  IMAD.X R26, R35, 0x1, R36, P4 ;  /* 0x00000001231a7824 */ /* 0x000fe200020e0624 */
[----:B------:R-:W-:Y:S01]  /*e5ab0*/  IADD3 R32, P3, PT, R37, R14, RZ ;  /* 0x0000000e25207210 */ /* 0x000fe20007f7e0ff */
[----:B------:R-:W-:Y:S01]  /*e5ac0*/  IMAD.IADD R15, R15, 0x1, R76 ;  /* 0x000000010f0f7824 */ /* 0x000fe200078e024c */
[----:B------:R-:W-:Y:S01]  /*e5ad0*/  SEL R27, RZ, 0x1, P6 ;  /* 0x00000001ff1b7807 */ /* 0x000fe20003000000 */
[----:B------:R-:W-:Y:S01]  /*e5ae0*/  IMAD R56, R86, R74, RZ ;  /* 0x0000004a56387224 */ /* 0x000fe200078e02ff */
[----:B------:R-:W-:Y:S01]  /*e5af0*/  ISETP.GE.U32.AND.EX P4, PT, R38, R61, PT, P1 ;  /* 0x0000003d2600720c */ /* 0x000fe20003f86110 */
[----:B------:R-:W-:Y:S01]  /*e5b00*/  IMAD.X R38, R15, 0x1, R38, P3 ;  /* 0x000000010f267824 */ /* 0x000fe200018e0626 */
[----:B------:R-:W-:Y:S01]  /*e5b10*/  ISETP.GE.U32.AND.EX P0, PT, R26, R35, PT, P2 ;  /* 0x000000231a00720c */ /* 0x000fe20003f06120 */
[----:B------:R-:W-:Y:S01]  /*e5b20*/  IMAD R47, R75, R23, R56 ;  /* 0x000000174b2f7224 */ /* 0x000fe200078e0238 */
[----:B------:R-:W-:Y:S01]  /*e5b30*/  ISETP.GE.U32.AND P2, PT, R32, R14, PT ;  /* 0x0000000e2000720c */ /* 0x000fe20003f46070 */
[----:B------:R-:W-:Y:S01]  /*e5b40*/  IMAD R56, R82, R11, RZ ;  /* 0x0000000b52387224 */ /* 0x000fe200078e02ff */
[----:B------:R-:W-:Y:S01]  /*e5b50*/  IADD3 R27, P5, P6, R27, R48, R34 ;  /* 0x000000301b1b7210 */ /* 0x000fe20007ebe022 */
[----:B------:R-:W-:Y:S01]  /*e5b60*/  IMAD.WIDE.U32 R34, R75, R24, RZ ;  /* 0x000000184b227225 */ /* 0x000fe200078e00ff */
[----:B------:R-:W-:-:S02]  /*e5b70*/  ISETP.GE.U32.AND.EX P1, PT, R38, R15, PT, P2 ;  /* 0x0000000f2600720c */ /* 0x000fc40003f26120 */
[----:B------:R-:W-:Y:S01]  /*e5b80*/  SEL R37, RZ, 0x1, P4 ;  /* 0x00000001ff257807 */ /* 0x000fe20002000000 */
[----:B------:R-:W-:Y:S01]  /*e5b90*/  IMAD.WIDE.U32 R14, R83, R74, RZ ;  /* 0x0000004a530e7225 */ /* 0x000fe200078e00ff */
[----:B------:R-:W-:Y:S02]  /*e5ba0*/  IADD3.X R49, PT, PT, RZ, R49, RZ, P5, P6 ;  /* 0x00000031ff317210 */ /* 0x000fe40002fec4ff */
[----:B------:R-:W-:Y:S01]  /*e5bb0*/  IADD3 R27, P3, PT, R32, R27, RZ ;  /* 0x0000001b201b7210 */ /* 0x000fe20007f7e0ff */
[----:B------:R-:W-:Y:S01]  /*e5bc0*/  IMAD.IADD R85, R35, 0x1, R85 ;  /* 0x0000000123557824 */ /* 0x000fe200078e0255 */
[----:B------:R-:W-:Y:S01]  /*e5bd0*/  IADD3 R36, P4, P6, R34, R52, R37 ;  /* 0x0000003422247210 */ /* 0x000fe20007e9e025 */
[----:B------:R-:W-:Y:S01]  /*e5be0*/  IMAD.IADD R24, R15, 0x1, R33 ;  /* 0x000000010f187824 */ /* 0x000fe200078e0221 */
[C---:B------:R-:W-:Y:S01]  /*e5bf0*/  ISETP.GE.U32.AND P2, PT, R27.reuse, R32, PT ;  /* 0x000000201b00720c */ /* 0x040fe20003f46070 */
[----:B------:R-:W-:Y:S01]  /*e5c00*/  IMAD.X R35, R38, 0x1, R49, P3 ;  /* 0x0000000126237824 */ /* 0x000fe200018e0631 */
[----:B------:R-:W-:Y:S01]  /*e5c10*/  IADD3 R27, P5, PT, R27, R14, RZ ;  /* 0x0000000e1b1b7210 */ /* 0x000fe20007fbe0ff */
[----:B------:R-:W-:Y:S01]  /*e5c20*/  IMAD R56, R79, R77, R56 ;  /* 0x0000004d4f387224 */ /* 0x000fe200078e0238 */
[----:B------:R-:W-:Y:S01]  /*e5c30*/  ISETP.GE.U32.AND P3, PT, R36, R34, PT ;  /* 0x000000222400720c */ /* 0x000fe20003f66070 */
[-C--:B------:R-:W-:Y:S01]  /*e5c40*/  IMAD R44, R10, R74.reuse, RZ ;  /* 0x0000004a0a2c7224 */ /* 0x080fe200078e02ff */
[----:B------:R-:W-:Y:S01]  /*e5c50*/  IADD3.X R52, PT, PT, R85, R53, RZ, P4, P6 ;  /* 0x0000003555347210 */ /* 0x000fe200027ec4ff */
[----:B------:R-:W-:Y:S01]  /*e5c60*/  IMAD.X R37, R24, 0x1, R35, P5 ;  /* 0x0000000118257824 */ /* 0x000fe200028e0623 */
[----:B------:R-:W-:Y:S01]  /*e5c70*/  SEL R15, RZ, 0x1, P0 ;  /* 0x00000001ff0f7807 */ /* 0x000fe20000000000 */
[----:B------:R-:W-:Y:S01]  /*e5c80*/  IMAD.WIDE.U32 R32, R22, R74, RZ ;  /* 0x0000004a16207225 */ /* 0x000fe200078e00ff */
[----:B------:R-:W-:-:S02]  /*e5c90*/  ISETP.GE.U32.AND.EX P2, PT, R35, R38, PT, P2 ;  /* 0x000000262300720c */ /* 0x000fc40003f46120 */
[----:B------:R-:W-:Y:S01]  /*e5ca0*/  ISETP.GE.U32.AND P4, PT, R27, R14, PT ;  /* 0x0000000e1b00720c */ /* 0x000fe20003f86070 */
[----:B------:R-:W-:Y:S01]  /*e5cb0*/  IMAD.WIDE.U32 R34, R79, R11, RZ ;  /* 0x0000000b4f227225 */ /* 0x000fe200078e00ff */
[----:B------:R-:W-:Y:S02]  /*e5cc0*/  ISETP.GE.U32.AND.EX P0, PT, R52, R85, PT, P3 ;  /* 0x000000553400720c */ /* 0x000fe40003f06130 */
[----:B------:R-:W-:Y:S01]  /*e5cd0*/  IADD3 R15, P3, P5, R27, R42, R15 ;  /* 0x0000002a1b0f7210 */ /* 0x000fe20007d7e00f */
[----:B------:R-:W-:Y:S01]  /*e5ce0*/  IMAD R44, R22, R23, R44 ;  /* 0x00000017162c7224 */ /* 0x000fe200078e022c */
[----:B------:R-:W-:Y:S01]  /*e5cf0*/  SEL R14, RZ, 0x1, P1 ;  /* 0x00000001ff0e7807 */ /* 0x000fe20000800000 */
[----:B------:R-:W-:Y:S01]  /*e5d00*/  IMAD R78, R78, R11, RZ ;  /* 0x0000000b4e4e7224 */ /* 0x000fe200078e02ff */
[----:B------:R-:W-:Y:S01]  /*e5d10*/  SEL R39, RZ, 0x1, P2 ;  /* 0x00000001ff277807 */ /* 0x000fe20001000000 */
[----:B------:R-:W-:Y:S01]  /*e5d20*/  IMAD.IADD R44, R33, 0x1, R44 ;  /* 0x00000001212c7824 */ /* 0x000fe200078e022c */
[----:B------:R-:W-:Y:S01]  /*e5d30*/  ISETP.GE.U32.AND.EX P4, PT, R37, R24, PT, P4 ;  /* 0x000000182500720c */ /* 0x000fe20003f86140 */
[----:B------:R-:W-:Y:S01]  /*e5d40*/  IMAD R45, R83, R77, R78 ;  /* 0x0000004d532d7224 */ /* 0x000fe200078e024e */
[----:B------:R-:W-:Y:S01]  /*e5d50*/  IADD3.X R24, PT, PT, R37, R43, RZ, P3, P5 ;  /* 0x0000002b25187210 */ /* 0x000fe20001fea4ff */
[----:B------:R-:W-:Y:S01]  /*e5d60*/  IMAD R23, R10, R11, RZ ;  /* 0x0000000b0a177224 */ /* 0x000fe200078e02ff */
[----:B------:R-:W-:Y:S01]  /*e5d70*/  ISETP.GE.U32.AND P2, PT, R15, R27, PT ;  /* 0x0000001b0f00720c */ /* 0x000fe20003f46070 */
[----:B------:R-:W-:Y:S01]  /*e5d80*/  IMAD.IADD R27, R35, 0x1, R56 ;  /* 0x00000001231b7824 */ /* 0x000fe200078e0238 */
[----:B------:R-:W-:Y:S01]  /*e5d90*/  IADD3 R39, P3, P6, R39, R28, R14 ;  /* 0x0000001c27277210 */ /* 0x000fe20007e7e00e */
[----:B------:R-:W-:Y:S01]  /*e5da0*/  IMAD R23, R22, R77, R23 ;  /* 0x0000004d16177224 */ /* 0x000fe200078e0217 */
[----:B------:R-:W-:Y:S01]  /*e5db0*/  ISETP.GE.U32.AND.EX P2, PT, R24, R37, PT, P2 ;  /* 0x000000251800720c */ /* 0x000fe20003f46120 */
[----:B------:R-:W-:Y:S01]  /*e5dc0*/  IMAD R10, R86, R11, RZ ;  /* 0x0000000b560a7224 */ /* 0x000fe200078e02ff */
[----:B------:R-:W-:-:S02]  /*e5dd0*/  IADD3 R15, P5, PT, R15, R34, RZ ;  /* 0x000000220f0f7210 */ /* 0x000fc40007fbe0ff */
[----:B------:R-:W-:Y:S01]  /*e5de0*/  IADD3.X R37, PT, PT, RZ, R29, RZ, P3, P6 ;  /* 0x0000001dff257210 */ /* 0x000fe20001fec4ff */
[----:B------:R-:W-:Y:S01]  /*e5df0*/  IMAD R10, R75, R77, R10 ;  /* 0x0000004d4b0a7224 */ /* 0x000fe200078e020a */
[----:B------:R-:W-:Y:S01]  /*e5e00*/  IADD3 R35, P3, PT, R36, R39, RZ ;  /* 0x0000002724237210 */ /* 0x000fe20007f7e0ff */
[----:B------:R-:W-:Y:S01]  /*e5e10*/  IMAD.X R24, R27, 0x1, R24, P5 ;  /* 0x000000011b187824 */ /* 0x000fe200028e0618 */
[----:B------:R-:W-:Y:S02]  /*e5e20*/  SEL R28, RZ, 0x1, P4 ;  /* 0x00000001ff1c7807 */ /* 0x000fe40002000000 */
[----:B------:R-:W-:Y:S01]  /*e5e30*/  SEL R29, RZ, 0x1, P2 ;  /* 0x00000001ff1d7807 */ /* 0x000fe20001000000 */
[----:B------:R-:W-:Y:S01]  /*e5e40*/  IMAD.X R37, R52, 0x1, R37, P3 ;  /* 0x0000000134257824 */ /* 0x000fe200018e0625 */
[----:B------:R-:W-:Y:S02]  /*e5e50*/  IADD3 R14, P2, PT, R35, R32, RZ ;  /* 0x00000020230e7210 */ /* 0x000fe40007f5e0ff */
[----:B------:R-:W-:-:S02]  /*e5e60*/  IADD3 R29, P4, P5, R29, R30, R28 ;  /* 0x0000001e1d1d7210 */ /* 0x000fc40007d9e01c */
[----:B------:R-:W-:Y:S01]  /*e5e70*/  ISETP.GE.U32.AND P3, PT, R35, R36, PT ;  /* 0x000000242300720c */ /* 0x000fe20003f66070 */
[----:B------:R-:W-:Y:S01]  /*e5e80*/  IMAD.X R33, R44, 0x1, R37, P2 ;  /* 0x000000012c217824 */ /* 0x000fe200010e0625 */
[----:B------:R-:W-:Y:S02]  /*e5e90*/  ISETP.GE.U32.AND P1, PT, R15, R34, PT ;  /* 0x000000220f00720c */ /* 0x000fe40003f26070 */
[----:B------:R-:W-:Y:S02]  /*e5ea0*/  IADD3.X R30, PT, PT, RZ, R31, RZ, P4, P5 ;  /* 0x0000001fff1e7210 */ /* 0x000fe400027ea4ff */
[----:B------:R-:W-:Y:S02]  /*e5eb0*/  ISETP.GE.U32.AND.EX P3, PT, R37, R52, PT, P3 ;  /* 0x000000342500720c */ /* 0x000fe40003f66130 */
[----:B------:R-:W-:Y:S01]  /*e5ec0*/  IADD3 R31, P4, PT, R14, R29, RZ ;  /* 0x0000001d0e1f7210 */ /* 0x000fe20007f9e0ff */
[----:B------:R-:W-:Y:S01]  /*e5ed0*/  IMAD.WIDE.U32 R28, R83, R11, RZ ;  /* 0x0000000b531c7225 */ /* 0x000fe200078e00ff */
[----:B------:R-:W-:-:S02]  /*e5ee0*/  ISETP.GE.U32.AND.EX P1, PT, R24, R27, PT, P1 ;  /* 0x0000001b1800720c */ /* 0x000fc40003f26110 */
[----:B------:R-:W-:Y:S01]  /*e5ef0*/  SEL R27, RZ, 0x1, P0 ;  /* 0x00000001ff1b7807 */ /* 0x000fe20000000000 */
[----:B------:R-:W-:Y:S01]  /*e5f00*/  IMAD.IADD R45, R29, 0x1, R45 ;  /* 0x000000011d2d7824 */ /* 0x000fe200078e022d */
[----:B------:R-:W-:Y:S02]  /*e5f10*/  ISETP.GE.U32.AND P2, PT, R14, R32, PT ;  /* 0x000000200e00720c */ /* 0x000fe40003f46070 */
        /* <DEDUP_REMOVED lines=9> */
[----:B------:R-:W-:Y:S01]  /*e5fb0*/  ISETP.GE.U32.AND P6, PT, R31, R28, PT ;  /* 0x0000001c1f00720c */ /* 0x000fe20003fc6070 */
[----:B------:R-:W-:Y:S01]  /*e5fc0*/  IMAD.WIDE.U32 R28, R75, R74, RZ ;  /* 0x0000004a4b1c7225 */ /* 0x000fe200078e00ff */
[----:B------:R-:W-:Y:S02]  /*e5fd0*/  IADD3.X R39, PT, PT, RZ, R41, RZ, P4, P5 ;  /* 0x00000029ff277210 */ /* 0x000fe400027ea4ff */
[----:B------:R-:W-:-:S02]  /*e5fe0*/  IADD3 R27, P3, P4, R31, R66, R27 ;  /* 0x000000421f1b7210 */ /* 0x000fc40007c7e01b */
[----:B------:R-:W-:Y:S02]  /*e5ff0*/  SEL R32, RZ, 0x1, P2 ;  /* 0x00000001ff207807 */ /* 0x000fe40001000000 */
[----:B------:R-:W-:Y:S02]  /*e6000*/  SEL R37, RZ, 0x1, P1 ;  /* 0x00000001ff257807 */ /* 0x000fe40000800000 */
[----:B------:R-:W-:Y:S02]  /*e6010*/  IADD3.X R67, PT, PT, R14, R67, RZ, P3, P4 ;  /* 0x000000430e437210 */ /* 0x000fe40001fe84ff */
[----:B------:R-:W-:Y:S02]  /*e6020*/  IADD3 R30, P5, PT, R35, R28, RZ ;  /* 0x0000001c231e7210 */ /* 0x000fe40007fbe0ff */
[----:B------:R-:W-:Y:S01]  /*e6030*/  IADD3 R37, P3, P4, R37, R58, R32 ;  /* 0x0000003a25257210 */ /* 0x000fe20007c7e020 */
[----:B------:R-:W-:Y:S01]  /*e6040*/  IMAD.IADD R32, R29, 0x1, R47 ;  /* 0x000000011d207824 */ /* 0x000fe200078e022f */
[----:B------:R-:W-:-:S02]  /*e6050*/  ISETP.GE.U32.AND P2, PT, R27, R31, PT ;  /* 0x0000001f1b00720c */ /* 0x000fc40003f46070 */
[----:B------:R-:W-:Y:S01]  /*e6060*/  ISETP.GE.U32.AND P1, PT, R30, R28, PT ;  /* 0x0000001c1e00720c */ /* 0x000fe20003f26070 */
[----:B------:R-:W-:Y:S01]  /*e6070*/  IMAD.X R39, R32, 0x1, R39, P5 ;  /* 0x0000000120277824 */ /* 0x000fe200028e0627 */
[----:B------:R-:W-:Y:S01]  /*e6080*/  ISETP.GE.U32.AND.EX P0, PT, R14, R45, PT, P6 ;  /* 0x0000002d0e00720c */ /* 0x000fe20003f06160 */
[C---:B------:R-:W-:Y:S01]  /*e6090*/  IMAD.WIDE.U32 R28, R67.reuse, 0x3d1, RZ ;  /* 0x000003d1431c7825 */ /* 0x040fe200078e00ff */
[----:B------:R-:W-:Y:S02]  /*e60a0*/  ISETP.GE.U32.AND.EX P2, PT, R67, R14, PT, P2 ;  /* 0x0000000e4300720c */ /* 0x000fe40003f46120 */
[----:B------:R-:W-:Y:S02]  /*e60b0*/  IADD3.X R34, PT, PT, RZ, R59, RZ, P3, P4 ;  /* 0x0000003bff227210 */ /* 0x000fe40001fe84ff */
[----:B------:R-:W-:Y:S02]  /*e60c0*/  IADD3 R37, P3, PT, R30, R37, RZ ;  /* 0x000000251e257210 */ /* 0x000fe40007f7e0ff */
[----:B------:R-:W-:-:S02]  /*e60d0*/  SEL R14, RZ, 0x1, P0 ;  /* 0x00000001ff0e7807 */ /* 0x000fc40000000000 */
[----:B------:R-:W-:Y:S01]  /*e60e0*/  SEL R35, RZ, 0x1, P2 ;  /* 0x00000001ff237807 */ /* 0x000fe20001000000 */
[C---:B------:R-:W-:Y:S01]  /*e60f0*/  IMAD.X R34, R39.reuse, 0x1, R34, P3 ;  /* 0x0000000127227824 */ /* 0x040fe200018e0622 */
[----:B------:R-:W-:Y:S01]  /*e6100*/  ISETP.GE.U32.AND.EX P0, PT, R39, R32, PT, P1 ;  /* 0x000000202700720c */ /* 0x000fe20003f06110 */
[----:B------:R-:W-:Y:S01]  /*e6110*/  IMAD.WIDE.U32 R32, P1, R27, 0x1, R28 ;  /* 0x000000011b207825 */ /* 0x000fe2000782001c */
[----:B------:R-:W-:Y:S02]  /*e6120*/  ISETP.GE.U32.AND P2, PT, R37, R30, PT ;  /* 0x0000001e2500720c */ /* 0x000fe40003f46070 */
[----:B------:R-:W-:Y:S01]  /*e6130*/  IADD3 R35, P5, P6, R35, R70, R14 ;  /* 0x0000004623237210 */ /* 0x000fe20007ebe00e */
[----:B------:R-:W-:Y:S01]  /*e6140*/  IMAD.WIDE.U32 R30, R22, R11, RZ ;  /* 0x0000000b161e7225 */ /* 0x000fe200078e00ff */
[----:B------:R-:W-:-:S03]  /*e6150*/  ISETP.GE.U32.AND.EX P2, PT, R34, R39, PT, P2 ;  /* 0x000000272200720c */ /* 0x000fc60003f46120 */
[----:B------:R-:W-:Y:S01]  /*e6160*/  IMAD.WIDE.U32 R28, R27, 0x3d1, RZ ;  /* 0x000003d11b1c7825 */ /* 0x000fe200078e00ff */
[----:B------:R-:W-:Y:S02]  /*e6170*/  IADD3 R14, P4, PT, R37, R30, RZ ;  /* 0x0000001e250e7210 */ /* 0x000fe40007f9e0ff */
[----:B------:R-:W-:Y:S01]  /*e6180*/  IADD3.X R37, PT, PT, RZ, R71, RZ, P5, P6 ;  /* 0x00000047ff257210 */ /* 0x000fe20002fec4ff */
[----:B------:R-:W-:Y:S01]  /*e6190*/  IMAD.IADD R27, R31, 0x1, R23 ;  /* 0x000000011f1b7824 */ /* 0x000fe200078e0217 */
[----:B------:R-:W-:Y:S01]  /*e61a0*/  IADD3 R29, P3, PT, R29, R32, RZ ;  /* 0x000000201d1d7210 */ /* 0x000fe20007f7e0ff */
[----:B------:R-:W-:Y:S01]  /*e61b0*/  IMAD.X R31, RZ, RZ, RZ, P1 ;  /* 0x000000ffff1f7224 */ /* 0x000fe200008e06ff */
[C---:B------:R-:W-:Y:S01]  /*e61c0*/  ISETP.GE.U32.AND P1, PT, R14.reuse, R30, PT ;  /* 0x0000001e0e00720c */ /* 0x040fe20003f26070 */
[----:B------:R-:W-:Y:S01]  /*e61d0*/  IMAD.X R32, R27, 0x1, R34, P4 ;  /* 0x000000011b207824 */ /* 0x000fe200020e0622 */
[----:B------:R-:W-:Y:S01]  /*e61e0*/  SEL R34, RZ, 0x1, P0 ;  /* 0x00000001ff227807 */ /* 0x000fe20000000000 */
[----:B------:R-:W-:Y:S01]  /*e61f0*/  IMAD.WIDE.U32 R22, R79, R9, R28 ;  /* 0x000000094f167225 */ /* 0x000fe200078e001c */
[----:B------:R-:W-:-:S02]  /*e6200*/  IADD3 R9, P4, PT, R14, R35, RZ ;  /* 0x000000230e097210 */ /* 0x000fc40007f9e0ff */
[C---:B------:R-:W-:Y:S01]  /*e6210*/  ISETP.GE.U32.AND.EX P1, PT, R32.reuse, R27, PT, P1 ;  /* 0x0000001b2000720c */ /* 0x040fe20003f26110 */
[----:B------:R-:W-:Y:S01]  /*e6220*/  IMAD.MOV.U32 R30, RZ, RZ, R33 ;  /* 0x000000ffff1e7224 */ /* 0x000fe200078e0021 */
[----:B------:R-:W-:Y:S01]  /*e6230*/  ISETP.GE.U32.AND P0, PT, R9, R14, PT ;  /* 0x0000000e0900720c */ /* 0x000fe20003f06070 */
[----:B------:R-:W-:Y:S01]  /*e6240*/  IMAD.X R37, R32, 0x1, R37, P4 ;  /* 0x0000000120257824 */ /* 0x000fe200020e0625 */
[----:B------:R-:W-:Y:S01]  /*e6250*/  SEL R33, RZ, 0x1, P2 ;  /* 0x00000001ff217807 */ /* 0x000fe20001000000 */
[----:B------:R-:W-:Y:S01]  /*e6260*/  IMAD.WIDE.U32.X R78, R67, 0x1, R30, P3 ;  /* 0x00000001434e7825 */ /* 0x000fe200018e041e */
[----:B------:R-:W-:Y:S02]  /*e6270*/  ISETP.GE.U32.AND P2, PT, R22, R28, PT ;  /* 0x0000001c1600720c */ /* 0x000fe40003f46070 */
[----:B------:R-:W-:Y:S01]  /*e6280*/  ISETP.GE.U32.AND.EX P0, PT, R37, R32, PT, P0 ;  /* 0x000000202500720c */ /* 0x000fe20003f06100 */
[----:B------:R-:W-:Y:S01]  /*e6290*/  IMAD.WIDE.U32 R30, R75, R11, RZ ;  /* 0x0000000b4b1e7225 */ /* 0x000fe200078e00ff */
[----:B------:R-:W-:-:S02]  /*e62a0*/  IADD3 R27, P4, P5, R33, R62, R34 ;  /* 0x0000003e211b7210 */ /* 0x000fc40007d9e022 */
[----:B------:R-:W-:Y:S01]  /*e62b0*/  SEL R11, RZ, 0x1, P1 ;  /* 0x00000001ff0b7807 */ /* 0x000fe20000800000 */
[----:B------:R-:W-:Y:S01]  /*e62c0*/  IMAD.WIDE.U32 R34, R37, 0x3d1, RZ ;  /* 0x000003d125227825 */ /* 0x000fe200078e00ff */
[----:B------:R-:W-:Y:S02]  /*e62d0*/  IADD3.X R28, PT, PT, RZ, R63, RZ, P4, P5 ;  /* 0x0000003fff1c7210 */ /* 0x000fe400027ea4ff */
[-C--:B------:R-:W-:Y:S01]  /*e62e0*/  IADD3 R14, P3, PT, R27, R30.reuse, RZ ;  /* 0x0000001e1b0e7210 */ /* 0x080fe20007f7e0ff */
[----:B------:R-:W-:Y:S01]  /*e62f0*/  IMAD.IADD R81, R23, 0x1, R81 ;  /* 0x0000000117517824 */ /* 0x000fe200078e0251 */
[----:B------:R-:W-:Y:S01]  /*e6300*/  SEL R23, RZ, 0x1, P0 ;  /* 0x00000001ff177807 */ /* 0x000fe20000000000 */
[----:B------:R-:W-:Y:S01]  /*e6310*/  IMAD.WIDE.U32 R32, R9, 0x3d1, RZ ;  /* 0x000003d109207825 */ /* 0x000fe200078e00ff */
[----:B------:R-:W-:Y:S02]  /*e6320*/  ISETP.GE.U32.AND P1, PT, R14, R30, PT ;  /* 0x0000001e0e00720c */ /* 0x000fe40003f26070 */
[----:B------:R-:W-:Y:S01]  /*e6330*/  IADD3 R23, P0, P6, R23, R72, R11 ;  /* 0x0000004817177210 */ /* 0x000fe20007e1e00b */
[----:B------:R-:W-:Y:S01]  /*e6340*/  IMAD.WIDE.U32 R34, P4, R9, 0x1, R34 ;  /* 0x0000000109227825 */ /* 0x000fe20007880022 */
[----:B------:R-:W-:-:S02]  /*e6350*/  IADD3 R57, P5, PT, R57, R32, RZ ;  /* 0x0000002039397210 */ /* 0x000fc40007fbe0ff */
[----:B------:R-:W-:Y:S01]  /*e6360*/  ISETP.GE.U32.AND.EX P2, PT, R81, R29, PT, P2 ;  /* 0x0000001d5100720c */ /* 0x000fe20003f46120 */
[----:B------:R-:W-:Y:S01]  /*e6370*/  IMAD.IADD R27, R31, 0x1, R10 ;  /* 0x000000011f1b7824 */ /* 0x000fe200078e020a */
[----:B------:R-:W-:Y:S01]  /*e6380*/  IADD3.X R73, PT, PT, RZ, R73, RZ, P0, P6 ;  /* 0x00000049ff497210 */ /* 0x000fe200007ec4ff */
[----:B------:R-:W-:Y:S01]  /*e6390*/  IMAD.X R11, RZ, RZ, RZ, P4 ;  /* 0x000000ffff0b7224 */ /* 0x000fe200020e06ff */
[----:B------:R-:W-:Y:S01]  /*e63a0*/  ISETP.GE.U32.AND P0, PT, R57, R32, PT ;  /* 0x000000203900720c */ /* 0x000fe20003f06070 */
[----:B------:R-:W-:Y:S01]  /*e63b0*/  IMAD.X R28, R27, 0x1, R28, P3 ;  /* 0x000000011b1c7824 */ /* 0x000fe200018e061c */
[----:B------:R-:W-:Y:S01]  /*e63c0*/  IADD3 R32, P3, PT, R33, R34, RZ ;  /* 0x0000002221207210 */ /* 0x000fe20007f7e0ff */
[----:B------:R-:W-:Y:S01]  /*e63d0*/  IMAD.MOV.U32 R10, RZ, RZ, R35 ;  /* 0x000000ffff0a7224 */ /* 0x000fe200078e0023 */
[----:B------:R-:W-:Y:S02]  /*e63e0*/  IADD3 R23, P4, PT, R14, R23, RZ ;  /* 0x000000170e177210 */ /* 0x000fe40007f9e0ff */
        /* <DEDUP_REMOVED lines=10> */
[----:B------:R-:W-:Y:S01]  /*e6490*/  ISETP.GE.U32.AND.EX P2, PT, R35, R28, PT, P2 ;  /* 0x0000001c2300720c */ /* 0x000fe20003f46120 */
[C---:B------:R-:W-:Y:S01]  /*e64a0*/  IMAD.WIDE.U32 R28, R23.reuse, 0x3d1, RZ ;  /* 0x000003d1171c7825 */ /* 0x040fe200078e00ff */
[----:B------:R-:W-:Y:S02]  /*e64b0*/  ISETP.GE.U32.AND.EX P3, PT, R78, R9, PT, P4 ;  /* 0x000000094e00720c */ /* 0x000fe40003f66140 */
[----:B------:R-:W-:Y:S01]  /*e64c0*/  SEL R27, RZ, 0x1, P1 ;  /* 0x00000001ff1b7807 */ /* 0x000fe20000800000 */
[----:B------:R-:W-:Y:S01]  /*e64d0*/  IMAD.WIDE.U32 R30, P1, R23, 0x1, R30 ;  /* 0x00000001171e7825 */ /* 0x000fe2000782001e */
[----:B------:R-:W-:-:S02]  /*e64e0*/  SEL R33, RZ, 0x1, P2 ;  /* 0x00000001ff217807 */ /* 0x000fc40001000000 */
[----:B------:R-:W-:Y:S01]  /*e64f0*/  ISETP.GE.U32.AND.EX P0, PT, R9, R32, PT, P0 ;  /* 0x000000200900720c */ /* 0x000fe20003f06100 */
[----:B------:R-:W-:Y:S01]  /*e6500*/  IMAD.MOV.U32 R79, RZ, RZ, R22 ;  /* 0x000000ffff4f7224 */ /* 0x000fe200078e0016 */
[----:B------:R-:W-:Y:S02]  /*e6510*/  SEL R9, RZ, 0x1, P3 ;  /* 0x00000001ff097807 */ /* 0x000fe40001800000 */
[----:B------:R-:W-:Y:S01]  /*e6520*/  IADD3 R33, P2, P3, R33, R54, R27 ;  /* 0x0000003621217210 */ /* 0x000fe20007b5e01b */
[----:B------:R-:W-:Y:S01]  /*e6530*/  IMAD.X R27, RZ, RZ, RZ, P1 ;  /* 0x000000ffff1b7224 */ /* 0x000fe200008e06ff */
[----:B------:R-:W-:Y:S02]  /*e6540*/  SEL R14, RZ, 0x1, P0 ;  /* 0x00000001ff0e7807 */ /* 0x000fe40000000000 */
[----:B------:R-:W-:Y:S02]  /*e6550*/  IADD3.X R55, PT, PT, RZ, R55, RZ, P2, P3 ;  /* 0x00000037ff377210 */ /* 0x000fe400017e64ff */
        /* <DEDUP_REMOVED lines=79> */
.L_x_784:
        /* <DEDUP_REMOVED lines=12> */
.L_x_785:
        /* <DEDUP_REMOVED lines=12> */
.L_x_786:
        /* <DEDUP_REMOVED lines=9> */
.L_x_795:
        /* <DEDUP_REMOVED lines=48> */
[----:B------:R-:W-:-:S02]  /*e6f60*/  IMAD.MOV.U32 R26, RZ, RZ, R19 ;  /* 0x000000ffff1a7224 */ /* 0x000fc400078e0013 */
        /* <DEDUP_REMOVED lines=45> */
.L_x_787:
        /* <DEDUP_REMOVED lines=48> */
.L_x_788:
[----:B------:R-:W-:-:S04]  /*e7540*/  IMAD.WIDE.U32 R34, R54, R11, RZ ;  /* 0x0000000b36227225 */ /* 0x000fc800078e00ff */
[----:B------:R-:W-:-:S04]  /*e7550*/  IMAD.WIDE.U32 R20, R50, R74, RZ ;  /* 0x0000004a32147225 */ /* 0x000fc800078e00ff */
[----:B------:R-:W-:-:S04]  /*e7560*/  IMAD.WIDE.U32 R18, R9, R11, RZ ;  /* 0x0000000b09127225 */ /* 0x000fc800078e00ff */
[----:B------:R-:W-:-:S04]  /*e7570*/  IMAD.WIDE.U32 R34, P2, R77, R9, R34 ;  /* 0x000000094d227225 */ /* 0x000fc80007840022 */
[----:B------:R-:W-:Y:S01]  /*e7580*/  IMAD R41, R15, R16, RZ ;  /* 0x000000100f297224 */ /* 0x000fe200078e02ff */
[----:B------:R-:W-:Y:S01]  /*e7590*/  IADD3 RZ, P6, PT, R19, R34, RZ ;  /* 0x0000002213ff7210 */ /* 0x000fe20007fde0ff */
[----:B------:R-:W-:Y:S02]  /*e75a0*/  IMAD R33, R77, R9, RZ ;  /* 0x000000094d217224 */ /* 0x000fe400078e02ff */
[----:B------:R-:W-:-:S04]  /*e75b0*/  IMAD.WIDE.U32 R36, R16, R74, RZ ;  /* 0x0000004a10247225 */ /* 0x000fc800078e00ff */
[----:B------:R-:W-:-:S04]  /*e75c0*/  IMAD.WIDE.U32 R20, P0, R15, R16, R20 ;  /* 0x000000100f147225 */ /* 0x000fc80007800014 */
[----:B------:R-:W-:Y:S01]  /*e75d0*/  IMAD.WIDE.U32 R18, R50, R11, RZ ;  /* 0x0000000b32127225 */ /* 0x000fe200078e00ff */
[----:B------:R-:W-:-:S03]  /*e75e0*/  IADD3 RZ, P4, PT, R37, R20, RZ ;  /* 0x0000001425ff7210 */ /* 0x000fc60007f9e0ff */
[----:B------:R-:W-:-:S04]  /*e75f0*/  IMAD.WIDE.U32 R42, R74, R16, RZ ;  /* 0x000000104a2a7225 */ /* 0x000fc800078e00ff */
[----:B------:R-:W-:Y:S02]  /*e7600*/  IMAD R45, R74, R50, R41 ;  /* 0x000000324a2d7224 */ /* 0x000fe400078e0229 */
[----:B------:R-:W-:-:S04]  /*e7610*/  IMAD.WIDE.U32 R38, R11, R9, RZ ;  /* 0x000000090b267225 */ /* 0x000fc800078e00ff */
[----:B------:R-:W-:Y:S01]  /*e7620*/  IMAD R33, R11, R54, R33 ;  /* 0x000000360b217224 */ /* 0x000fe200078e0221 */
[----:B------:R-:W-:Y:S01]  /*e7630*/  IADD3 R34, P1, PT, R38, R42, RZ ;  /* 0x0000002a26227210 */ /* 0x000fe20007f3e0ff */
[----:B------:R-:W-:-:S04]  /*e7640*/  IMAD.WIDE.U32 R36, R16, R11, RZ ;  /* 0x0000000b10247225 */ /* 0x000fc800078e00ff */
[----:B------:R-:W-:-:S04]  /*e7650*/  IMAD.WIDE.U32 R18, P3, R77, R16, R18 ;  /* 0x000000104d127225 */ /* 0x000fc80007860012 */
[----:B------:R-:W-:Y:S02]  /*e7660*/  IMAD.IADD R43, R43, 0x1, R45 ;  /* 0x000000012b2b7824 */ /* 0x000fe400078e022d */
[----:B------:R-:W-:Y:S02]  /*e7670*/  IMAD.SHL.U32 R20, R38, 0x2, RZ ;  /* 0x0000000226147824 */ /* 0x000fe400078e00ff */
[----:B------:R-:W-:Y:S02]  /*e7680*/  IMAD.IADD R45, R39, 0x1, R33 ;  /* 0x00000001272d7824 */ /* 0x000fe400078e0221 */
[----:B------:R-:W-:Y:S01]  /*e7690*/  IMAD.X R41, RZ, RZ, RZ, P2 ;  /* 0x000000ffff297224 */ /* 0x000fe200010e06ff */
[----:B------:R-:W-:Y:S01]  /*e76a0*/  IADD3 RZ, P2, PT, R37, R18, RZ ;  /* 0x0000001225ff7210 */ /* 0x000fe20007f5e0ff */
[----:B------:R-:W-:Y:S01]  /*e76b0*/  IMAD.MOV.U32 R40, RZ, RZ, R35 ;  /* 0x000000ffff287224 */ /* 0x000fe200078e0023 */
[----:B------:R-:W-:Y:S01]  /*e76c0*/  IADD3 R42, P5, PT, R20, R47, RZ ;  /* 0x0000002f142a7210 */ /* 0x000fe20007fbe0ff */
[----:B------:R-:W-:Y:S01]  /*e76d0*/  IMAD.X R37, RZ, RZ, RZ, P0 ;  /* 0x000000ffff257224 */ /* 0x000fe200000e06ff */
[----:B------:R-:W-:Y:S01]  /*e76e0*/  SHF.L.U64.HI R18, R38, 0x1, R45 ;  /* 0x0000000126127819 */ /* 0x000fe2000001022d */
[----:B------:R-:W-:Y:S01]  /*e76f0*/  IMAD.WIDE.U32.X R38, R77, R54, R40, P6 ;  /* 0x000000364d267225 */ /* 0x000fe200030e0428 */
[----:B------:R-:W-:-:S03]  /*e7700*/  ISETP.GE.U32.AND P0, PT, R42, R20, PT ;  /* 0x000000142a00720c */ /* 0x000fc60003f06070 */
[----:B------:R-:W-:Y:S01]  /*e7710*/  IMAD.X R41, R18, 0x1, R44, P5 ;  /* 0x0000000112297824 */ /* 0x000fe200028e062c */
[C---:B------:R-:W-:Y:S01]  /*e7720*/  LEA R33, P5, R34.reuse, R47, 0x1 ;  /* 0x0000002f22217211 */ /* 0x040fe200078a08ff */
[----:B------:R-:W-:Y:S02]  /*e7730*/  IMAD.X R35, R43, 0x1, R45, P1 ;  /* 0x000000012b237824 */ /* 0x000fe400008e062d */
[----:B------:R-:W-:Y:S01]  /*e7740*/  IMAD.MOV.U32 R36, RZ, RZ, R21 ;  /* 0x000000ffff247224 */ /* 0x000fe200078e0015 */
[----:B------:R-:W-:Y:S02]  /*e7750*/  ISETP.GE.U32.AND.EX P0, PT, R41, R18, PT, P0 ;  /* 0x000000122900720c */ /* 0x000fe40003f06100 */
[----:B------:R-:W-:Y:S02]  /*e7760*/  ISETP.GE.U32.AND P1, PT, R33, R42, PT ;  /* 0x0000002a2100720c */ /* 0x000fe40003f26070 */
[----:B------:R-:W-:Y:S02]  /*e7770*/  LEA.HI.X R34, R34, R44, R35, 0x1, P5 ;  /* 0x0000002c22227211 */ /* 0x000fe400028f0c23 */
[----:B------:R-:W-:-:S02]  /*e7780*/  SHF.L.W.U32.HI R21, R45, 0x1, R38 ;  /* 0x000000012d157819 */ /* 0x000fc40000010e26 */
[----:B------:R-:W-:Y:S01]  /*e7790*/  SHF.L.W.U32.HI R18, R38, 0x1, R39 ;  /* 0x0000000126127819 */ /* 0x000fe20000010e27 */
[----:B------:R-:W-:Y:S01]  /*e77a0*/  IMAD.WIDE.U32.X R38, R15, R50, R36, P4 ;  /* 0x000000320f267225 */ /* 0x000fe200020e0424 */
[----:B------:R-:W-:Y:S02]  /*e77b0*/  SEL R20, RZ, 0x1, P0 ;  /* 0x00000001ff147807 */ /* 0x000fe40000000000 */
[----:B------:R-:W-:Y:S01]  /*e77c0*/  ISETP.GE.U32.AND.EX P0, PT, R34, R41, PT, P1 ;  /* 0x000000292200720c */ /* 0x000fe20003f06110 */
[----:B------:R-:W-:Y:S01]  /*e77d0*/  IMAD R41, R77, R16, RZ ;  /* 0x000000104d297224 */ /* 0x000fe200078e02ff */
[----:B------:R-:W-:Y:S01]  /*e77e0*/  IADD3 R45, P5, P1, R20, R32, R21 ;  /* 0x00000020142d7210 */ /* 0x000fe200079be015 */
[----:B------:R-:W-:Y:S01]  /*e77f0*/  IMAD.WIDE.U32 R36, R11, R16, RZ ;  /* 0x000000100b247225 */ /* 0x000fe200078e00ff */
[----:B------:R-:W-:Y:S02]  /*e7800*/  SHF.L.W.U32.HI R35, R43, 0x1, R38 ;  /* 0x000000012b237819 */ /* 0x000fe40000010e26 */
[----:B------:R-:W-:Y:S01]  /*e7810*/  SEL R40, RZ, 0x1, P0 ;  /* 0x00000001ff287807 */ /* 0x000fe20000000000 */
[----:B------:R-:W-:Y:S01]  /*e7820*/  IMAD R41, R11, R50, R41 ;  /* 0x000000320b297224 */ /* 0x000fe200078e0229 */
[----:B------:R-:W-:Y:S01]  /*e7830*/  SHF.L.W.U32.HI R16, R38, 0x1, R39 ;  /* 0x0000000126107819 */ /* 0x000fe20000010e27 */
[----:B------:R-:W-:Y:S01]  /*e7840*/  IMAD.WIDE.U32 R38, R74, R11, RZ ;  /* 0x0000000b4a267225 */ /* 0x000fe200078e00ff */
[----:B------:R-:W-:-:S02]  /*e7850*/  IADD3 R42, P0, P6, R40, R45, R35 ;  /* 0x0000002d282a7210 */ /* 0x000fc40007e1e023 */
[----:B------:R-:W-:Y:S01]  /*e7860*/  IADD3.X R40, PT, PT, RZ, R31, R18, P5, P1 ;  /* 0x0000001fff287210 */ /* 0x000fe20002fe2412 */
[----:B------:R-:W-:Y:S01]  /*e7870*/  IMAD.IADD R43, R37, 0x1, R41 ;  /* 0x00000001252b7824 */ /* 0x000fe200078e0229 */
[----:B------:R-:W-:Y:S01]  /*e7880*/  ISETP.GE.U32.AND P1, PT, R45, R32, PT ;  /* 0x000000202d00720c */ /* 0x000fe20003f26070 */
[C---:B------:R-:W-:Y:S01]  /*e7890*/  IMAD.SHL.U32 R35, R36.reuse, 0x2, RZ ;  /* 0x0000000224237824 */ /* 0x040fe200078e00ff */
[----:B------:R-:W-:Y:S01]  /*e78a0*/  IADD3.X R41, PT, PT, RZ, R40, R16, P0, P6 ;  /* 0x00000028ff297210 */ /* 0x000fe200007ec410 */
[----:B------:R-:W-:Y:S01]  /*e78b0*/  IMAD.X R37, RZ, RZ, RZ, P3 ;  /* 0x000000ffff257224 */ /* 0x000fe200018e06ff */
[----:B------:R-:W-:Y:S01]  /*e78c0*/  SHF.L.U64.HI R38, R36, 0x1, R43 ;  /* 0x0000000124267819 */ /* 0x000fe2000001022b */
[----:B------:R-:W-:Y:S01]  /*e78d0*/  IMAD.MOV.U32 R36, RZ, RZ, R19 ;  /* 0x000000ffff247224 */ /* 0x000fe200078e0013 */
[----:B------:R-:W-:Y:S01]  /*e78e0*/  IADD3 R54, P0, PT, R35, R42, RZ ;  /* 0x0000002a23367210 */ /* 0x000fe20007f1e0ff */
[----:B------:R-:W-:Y:S01]  /*e78f0*/  IMAD.WIDE.U32 R20, R15, R11, RZ ;  /* 0x0000000b0f147225 */ /* 0x000fe200078e00ff */
[----:B------:R-:W-:-:S03]  /*e7900*/  ISETP.GE.U32.AND.EX P1, PT, R40, R31, PT, P1 ;  /* 0x0000001f2800720c */ /* 0x000fc60003f26110 */
        /* <DEDUP_REMOVED lines=8> */
[----:B------:R-:W-:-:S04]  /*e7990*/  IMAD.WIDE.U32 R20, P4, R77, R74, R20 ;  /* 0x0000004a4d147225 */ /* 0x000fc80007880014 */
[----:B------:R-:W-:Y:S01]  /*e79a0*/  IMAD R35, R11, R15, R16 ;  /* 0x0000000f0b237224 */ /* 0x000fe200078e0210 */
[----:B------:R-:W-:Y:S01]  /*e79b0*/  IADD3 RZ, P3, PT, R39, R20, RZ ;  /* 0x0000001427ff7210 */ /* 0x000fe20007f7e0ff */
[----:B------:R-:W-:Y:S01]  /*e79c0*/  IMAD.WIDE.U32 R40, R11, R74, RZ ;  /* 0x0000004a0b287225 */ /* 0x000fe200078e00ff */
[----:B------:R-:W-:Y:S02]  /*e79d0*/  SHF.L.W.U32.HI R11, R43, 0x1, R18 ;  /* 0x000000012b0b7819 */ /* 0x000fe40000010e12 */
[----:B------:R-:W-:Y:S01]  /*e79e0*/  SHF.L.W.U32.HI R18, R18, 0x1, R19 ;  /* 0x0000000112127819 */ /* 0x000fe20000010e13 */
[----:B------:R-:W-:Y:S01]  /*e79f0*/  IMAD.WIDE.U32 R36, P5, R54, 0x1, R36 ;  /* 0x0000000136247825 */ /* 0x000fe200078a0024 */
[----:B------:R-:W-:-:S03]  /*e7a00*/  SEL R16, RZ, 0x1, P2 ;  /* 0x00000001ff107807 */ /* 0x000fc60001000000 */
        /* <DEDUP_REMOVED lines=19> */
.L_x_789:
        /* <DEDUP_REMOVED lines=15> */
.L_x_790:
        /* <DEDUP_REMOVED lines=39> */
.L_x_791:
[----:B------:R-:W-:Y:S01]  /*e7ea0*/  IMAD.X R11, R36, 0x1, R22, P5 ;  /* 0x00000001240b7824 */ /* 0x000fe200028e0616 */
[-C--:B------:R-:W-:Y:S01]  /*e7eb0*/  IADD3 R15, P5, P6, R15, R24.reuse, R9 ;  /* 0x000000180f0f7210 */ /* 0x080fe20007ebe009 */
[----:B------:R-:W-:Y:S01]  /*e7ec0*/  IMAD.MOV.U32 R12, RZ, RZ, R13 ;  /* 0x000000ffff0c7224 */ /* 0x000fe200078e000d */
[----:B------:R-:W-:Y:S01]  /*e7ed0*/  ISETP.GE.U32.AND P1, PT, R16, R17, PT ;  /* 0x000000111000720c */ /* 0x000fe20003f26070 */
[----:B------:R-:W-:Y:S01]  /*e7ee0*/  IMAD.MOV.U32 R13, RZ, RZ, R21 ;  /* 0x000000ffff0d7224 */ /* 0x000fe200078e0015 */
[----:B------:R-:W-:Y:S01]  /*e7ef0*/  IADD3.X R17, PT, PT, RZ, R23, R20, P5, P6 ;  /* 0x00000017ff117210 */ /* 0x000fe20002fec414 */
[----:B------:R-:W-:Y:S01]  /*e7f00*/  IMAD.WIDE.U32 R20, R15, 0x3d1, RZ ;  /* 0x000003d10f147825 */ /* 0x000fe200078e00ff */
        /* <DEDUP_REMOVED lines=95> */
.L_x_792:
        /* <DEDUP_REMOVED lines=16> */
.L_x_793:
        /* <DEDUP_REMOVED lines=15> */
.L_x_794:
        /* <DEDUP_REMOVED lines=12> */
[-C--:B------:R-:W-:Y:S02]  /*e87b0*/  IMAD R13, R78, R9.reuse, RZ ;  /* 0x000000094e0d7224 */ /* 0x080fe400078e02ff */
[----:B------:R-:W-:-:S04]  /*e87c0*/  IMAD.WIDE.U32 R44, R82, R9, RZ ;  /* 0x00000009522c7225 */ /* 0x000fc800078e00ff */
[----:B------:R-:W-:-:S04]  /*e87d0*/  IMAD.WIDE.U32 R34, R50, R79, RZ ;  /* 0x0000004f32227225 */ /* 0x000fc800078e00ff */
[----:B------:R-:W-:-:S04]  /*e87e0*/  IMAD.WIDE.U32.X R28, R81, R54, R30, P0 ;  /* 0x00000036511c7225 */ /* 0x000fc800000e041e */
[----:B------:R-:W-:Y:S01]  /*e87f0*/  IMAD.WIDE.U32 R32, R9, R14, RZ ;  /* 0x0000000e09207225 */ /* 0x000fe200078e00ff */
[----:B------:R-:W-:-:S03]  /*e8800*/  IADD3 R80, P6, PT, R28, R44, RZ ;  /* 0x0000002c1c507210 */ /* 0x000fc60007fde0ff */
[----:B------:R-:W-:-:S04]  /*e8810*/  IMAD.WIDE.U32 R30, R50, R82, RZ ;  /* 0x00000052321e7225 */ /* 0x000fc800078e00ff */
[----:B------:R-:W-:-:S04]  /*e8820*/  IMAD.WIDE.U32 R42, P0, R10, R9, R42 ;  /* 0x000000090a2a7225 */ /* 0x000fc8000780002a */
[----:B------:R-:W-:Y:S01]  /*e8830*/  IMAD R13, R82, R54, R13 ;  /* 0x00000036520d7224 */ /* 0x000fe200078e020d */
[----:B------:R-:W-:Y:S01]  /*e8840*/  IADD3 RZ, P1, PT, R33, R42, RZ ;  /* 0x0000002a21ff7210 */ /* 0x000fe20007f3e0ff */
[----:B------:R-:W-:-:S04]  /*e8850*/  IMAD.WIDE.U32 R36, R16, R79, RZ ;  /* 0x0000004f10247225 */ /* 0x000fc800078e00ff */
[----:B------:R-:W-:-:S04]  /*e8860*/  IMAD.WIDE.U32 R34, P3, R81, R16, R34 ;  /* 0x0000001051227225 */ /* 0x000fc80007860022 */
[----:B------:R-:W-:Y:S02]  /*e8870*/  IMAD.IADD R13, R45, 0x1, R13 ;  /* 0x000000012d0d7824 */ /* 0x000fe400078e020d */
[----:B------:R-:W-:-:S04]  /*e8880*/  IMAD.WIDE.U32 R38, R16, R82, RZ ;  /* 0x0000005210267225 */ /* 0x000fc800078e00ff */
[----:B------:R-:W-:-:S04]  /*e8890*/  IMAD.WIDE.U32 R30, P4, R78, R16, R30 ;  /* 0x000000104e1e7225 */ /* 0x000fc8000788001e */
[----:B------:R-:W-:-:S04]  /*e88a0*/  IMAD.WIDE.U32 R40, R50, R14, RZ ;  /* 0x0000000e32287225 */ /* 0x000fc800078e00ff */
[----:B------:R-:W-:-:S04]  /*e88b0*/  IMAD.WIDE.U32 R32, R50, R75, RZ ;  /* 0x0000004b32207225 */ /* 0x000fc800078e00ff */
[----:B------:R-:W-:Y:S01]  /*e88c0*/  IMAD.X R83, R13, 0x1, R29, P6 ;  /* 0x000000010d537824 */ /* 0x000fe200030e061d */
[----:B------:R-:W-:Y:S01]  /*e88d0*/  IADD3 RZ, P6, PT, R37, R34, RZ ;  /* 0x0000002225ff7210 */ /* 0x000fe20007fde0ff */
        /* <DEDUP_REMOVED lines=48> */
[----:B------:R-:W-:-:S04]  /*e8be0*/  IMAD.WIDE.U32 R34, R15, R75, RZ ;  /* 0x0000004b0f227225 */ /* 0x000fc800078e00ff */
[----:B------:R-:W-:Y:S01]  /*e8bf0*/  IMAD.WIDE.U32.X R50, R10, R54, R50, P1 ;  /* 0x000000360a327225 */ /* 0x000fe200008e0432 */
[----:B------:R-:W-:-:S03]  /*e8c00*/  IADD3 RZ, P1, PT, R33, R26, RZ ;  /* 0x0000001a21ff7210 */ /* 0x000fc60007f3e0ff */
[----:B------:R-:W-:Y:S02]  /*e8c10*/  IMAD.MOV.U32 R52, RZ, RZ, R39 ;  /* 0x000000ffff347224 */ /* 0x000fe400078e0027 */
[----:B------:R-:W-:-:S04]  /*e8c20*/  IMAD.WIDE.U32 R38, R77, R79, RZ ;  /* 0x0000004f4d267225 */ /* 0x000fc800078e00ff */
        /* <DEDUP_REMOVED lines=9> */
[-C--:B------:R-:W-:Y:S02]  /*e8cc0*/  IMAD R17, R14, R54.reuse, R17 ;  /* 0x000000360e117224 */ /* 0x080fe400078e0211 */
[-C--:B------:R-:W-:Y:S02]  /*e8cd0*/  IMAD R46, R75, R54.reuse, R46 ;  /* 0x000000364b2e7224 */ /* 0x080fe400078e022e */
[----:B------:R-:W-:Y:S02]  /*e8ce0*/  IMAD R26, R79, R54, R26 ;  /* 0x000000364f1a7224 */ /* 0x000fe400078e021a */
[----:B------:R-:W-:-:S04]  /*e8cf0*/  IMAD.WIDE.U32 R54, R11, R79, RZ ;  /* 0x0000004f0b367225 */ /* 0x000fc800078e00ff */
[----:B------:R-:W-:-:S04]  /*e8d00*/  IMAD.WIDE.U32 R38, P2, R81, R11, R38 ;  /* 0x0000000b51267225 */ /* 0x000fc80007840026 */
[----:B------:R-:W-:-:S04]  /*e8d10*/  IMAD.WIDE.U32 R64, R77, R14, RZ ;  /* 0x0000000e4d407225 */ /* 0x000fc800078e00ff */
        /* <DEDUP_REMOVED lines=29> */
[----:B------:R-:W-:Y:S01]  /*e8ef0*/  IMAD.WIDE.U32.X R62, R85, R15, R62, P0 ;  /* 0x0000000f553e7225 */ /* 0x000fe200000e043e */
[----:B------:R-:W-:Y:S02]  /*e8f00*/  ISETP.GE.U32.AND P0, PT, R57, R34, PT ;  /* 0x000000223900720c */ /* 0x000fe40003f06070 */
[----:B------:R-:W-:Y:S01]  /*e8f10*/  SEL R13, RZ, 0x1, P1 ;  /* 0x00000001ff0d7807 */ /* 0x000fe20000800000 */
[----:B------:R-:W-:-:S02]  /*e8f20*/  IMAD.IADD R64, R35, 0x1, R45 ;  /* 0x0000000123407824 */ /* 0x000fc400078e022d */
[----:B------:R-:W-:Y:S02]  /*e8f30*/  IMAD R38, R81, R74, RZ ;  /* 0x0000004a51267224 */ /* 0x000fe400078e02ff */
[----:B------:R-:W-:-:S04]  /*e8f40*/  IMAD.WIDE.U32 R34, R14, R9, RZ ;  /* 0x000000090e227225 */ /* 0x000fc800078e00ff */
[----:B------:R-:W-:Y:S02]  /*e8f50*/  IMAD.MOV.U32 R72, RZ, RZ, R65 ;  /* 0x000000ffff487224 */ /* 0x000fe400078e0041 */
[----:B------:R-:W-:Y:S01]  /*e8f60*/  IMAD.X R83, R64, 0x1, R83, P3 ;  /* 0x0000000140537824 */ /* 0x000fe200018e0653 */
[----:B------:R-:W-:Y:S01]  /*e8f70*/  IADD3 R13, P1, P3, R34, R28, R13 ;  /* 0x0000001c220d7210 */ /* 0x000fe20007b3e00d */
[----:B------:R-:W-:Y:S02]  /*e8f80*/  IMAD.MOV.U32 R66, RZ, RZ, R39 ;  /* 0x000000ffff427224 */ /* 0x000fe400078e0027 */
[----:B------:R-:W-:Y:S01]  /*e8f90*/  IMAD R47, R79, R15, R38 ;  /* 0x0000000f4f2f7224 */ /* 0x000fe200078e0226 */
[----:B------:R-:W-:Y:S01]  /*e8fa0*/  ISETP.GE.U32.AND.EX P0, PT, R83, R64, PT, P0 ;  /* 0x000000405300720c */ /* 0x000fe20003f06100 */
[----:B------:R-:W-:Y:S02]  /*e8fb0*/  IMAD.IADD R65, R35, 0x1, R17 ;  /* 0x0000000123417824 */ /* 0x000fe400078e0211 */
[----:B------:R-:W-:Y:S01]  /*e8fc0*/  IMAD.WIDE.U32 R38, R82, R16, RZ ;  /* 0x0000001052267225 */ /* 0x000fe200078e00ff */
[----:B------:R-:W-:-:S03]  /*e8fd0*/  SEL R17, RZ, 0x1, P0 ;  /* 0x00000001ff117807 */ /* 0x000fc60000000000 */
[----:B------:R-:W-:Y:S01]  /*e8fe0*/  IMAD.MOV.U32 R70, RZ, RZ, R61 ;  /* 0x000000ffff467224 */ /* 0x000fe200078e003d */
[----:B------:R-:W-:Y:S01]  /*e8ff0*/  IADD3.X R61, PT, PT, R65, R29, RZ, P1, P3 ;  /* 0x0000001d413d7210 */ /* 0x000fe20000fe64ff */
[----:B------:R-:W-:Y:S01]  /*e9000*/  IMAD.MOV.U32 R54, RZ, RZ, R69 ;  /* 0x000000ffff367224 */ /* 0x000fe200078e0045 */
[----:B------:R-:W-:Y:S01]  /*e9010*/  IADD3 R29, P1, PT, R13, R38, RZ ;  /* 0x000000260d1d7210 */ /* 0x000fe20007f3e0ff */
[----:B------:R-:W-:Y:S02]  /*e9020*/  IMAD.IADD R28, R39, 0x1, R12 ;  /* 0x00000001271c7824 */ /* 0x000fe400078e020c */
[-C--:B------:R-:W-:Y:S01]  /*e9030*/  IMAD.WIDE.U32.X R54, R85, R77.reuse, R54, P2 ;  /* 0x0000004d55367225 */ /* 0x080fe200010e0436 */
[----:B------:R-:W-:Y:S02]  /*e9040*/  ISETP.GE.U32.AND P2, PT, R13, R34, PT ;  /* 0x000000220d00720c */ /* 0x000fe40003f46070 */
[C---:B------:R-:W-:Y:S01]  /*e9050*/  ISETP.GE.U32.AND P0, PT, R29.reuse, R38, PT ;  /* 0x000000261d00720c */ /* 0x040fe20003f06070 */
[----:B------:R-:W-:Y:S01]  /*e9060*/  IMAD.WIDE.U32.X R70, R78, R77, R70, P5 ;  /* 0x0000004d4e467225 */ /* 0x000fe200028e0446 */
[----:B------:R-:W-:-:S02]  /*e9070*/  IADD3 R17, P3, P5, R29, R36, R17 ;  /* 0x000000241d117210 */ /* 0x000fc40007d7e011 */
[----:B------:R-:W-:Y:S01]  /*e9080*/  ISETP.GE.U32.AND.EX P2, PT, R61, R65, PT, P2 ;  /* 0x000000413d00720c */ /* 0x000fe20003f46120 */
[----:B------:R-:W-:Y:S01]  /*e9090*/  IMAD.X R35, R28, 0x1, R61, P1 ;  /* 0x000000011c237824 */ /* 0x000fe200008e063d */
[----:B------:R-:W-:Y:S01]  /*e90a0*/  ISETP.GE.U32.AND P1, PT, R17, R29, PT ;  /* 0x0000001d1100720c */ /* 0x000fe20003f26070 */
[----:B------:R-:W-:Y:S01]  /*e90b0*/  IMAD.WIDE.U32 R12, R79, R74, RZ ;  /* 0x0000004a4f0c7225 */ /* 0x000fe200078e00ff */
[----:B------:R-:W-:Y:S02]  /*e90c0*/  SEL R39, RZ, 0x1, P2 ;  /* 0x00000001ff277807 */ /* 0x000fe40001000000 */
[----:B------:R-:W-:Y:S01]  /*e90d0*/  ISETP.GE.U32.AND.EX P0, PT, R35, R28, PT, P0 ;  /* 0x0000001c2300720c */ /* 0x000fe20003f06100 */
[----:B------:R-:W-:Y:S01]  /*e90e0*/  IMAD.WIDE.U32 R28, R75, R9, RZ ;  /* 0x000000094b1c7225 */ /* 0x000fe200078e00ff */
[----:B------:R-:W-:Y:S02]  /*e90f0*/  IADD3.X R36, PT, PT, R35, R37, RZ, P3, P5 ;  /* 0x0000002523247210 */ /* 0x000fe40001fea4ff */
[----:B------:R-:W-:Y:S01]  /*e9100*/  SEL R34, RZ, 0x1, P0 ;  /* 0x00000001ff227807 */ /* 0x000fe20000000000 */
[----:B------:R-:W-:Y:S01]  /*e9110*/  IMAD.WIDE.U32.X R72, R10, R77, R72, P4 ;  /* 0x0000004d0a487225 */ /* 0x000fe200020e0448 */
[----:B------:R-:W-:-:S02]  /*e9120*/  IADD3 R17, P4, PT, R17, R12, RZ ;  /* 0x0000000c11117210 */ /* 0x000fc40007f9e0ff */
[----:B------:R-:W-:Y:S01]  /*e9130*/  IADD3 R37, P5, P3, R28, R50, R39 ;  /* 0x000000321c257210 */ /* 0x000fe20007bbe027 */
[----:B------:R-:W-:Y:S01]  /*e9140*/  IMAD.WIDE.U32.X R66, R81, R77, R66, P6 ;  /* 0x0000004d51427225 */ /* 0x000fe200030e0442 */
[----:B------:R-:W-:Y:S02]  /*e9150*/  ISETP.GE.U32.AND P2, PT, R17, R12, PT ;  /* 0x0000000c1100720c */ /* 0x000fe40003f46070 */
[----:B------:R-:W-:Y:S01]  /*e9160*/  ISETP.GE.U32.AND.EX P6, PT, R36, R35, PT, P1 ;  /* 0x000000232400720c */ /* 0x000fe20003fc6110 */
[----:B------:R-:W-:Y:S01]  /*e9170*/  IMAD.IADD R50, R29, 0x1, R46 ;  /* 0x000000011d327824 */ /* 0x000fe200078e022e */
[----:B------:R-:W-:Y:S01]  /*e9180*/  ISETP.GE.U32.AND P1, PT, R37, R28, PT ;  /* 0x0000001c2500720c */ /* 0x000fe20003f26070 */
[----:B------:R-:W-:Y:S01]  /*e9190*/  IMAD.IADD R47, R13, 0x1, R47 ;  /* 0x000000010d2f7824 */ /* 0x000fe200078e022f */
[----:B------:R-:W-:Y:S01]  /*e91a0*/  SEL R29, RZ, 0x1, P6 ;  /* 0x00000001ff1d7807 */ /* 0x000fe20003000000 */
[----:B------:R-:W-:Y:S01]  /*e91b0*/  IMAD.WIDE.U32 R12, R14, R16, RZ ;  /* 0x000000100e0c7225 */ /* 0x000fe200078e00ff */
[----:B------:R-:W-:-:S02]  /*e91c0*/  IADD3.X R39, PT, PT, R50, R51, RZ, P5, P3 ;  /* 0x0000003332277210 */ /* 0x000fc40002fe64ff */
[----:B------:R-:W-:Y:S01]  /*e91d0*/  IADD3 R29, P5, P6, R29, R48, R34 ;  /* 0x000000301d1d7210 */ /* 0x000fe20007ebe022 */
[----:B------:R-:W-:Y:S01]  /*e91e0*/  IMAD.X R28, R47, 0x1, R36, P4 ;  /* 0x000000012f1c7824 */ /* 0x000fe200020e0624 */
[----:B------:R-:W-:Y:S01]  /*e91f0*/  IADD3 R36, P3, PT, R37, R12, RZ ;  /* 0x0000000c25247210 */ /* 0x000fe20007f7e0ff */
        /* <DEDUP_REMOVED lines=13> */
[----:B------:R-:W-:Y:S01]  /*e92d0*/  IADD3 R37, P4, P6, R34, R52, R37 ;  /* 0x0000003422257210 */ /* 0x000fe20007e9e025 */
[----:B------:R-:W-:Y:S01]  /*e92e0*/  IMAD.IADD R35, R35, 0x1, R84 ;  /* 0x0000000123237824 */ /* 0x000fe200078e0254 */
[----:B------:R-:W-:Y:S01]  /*e92f0*/  ISETP.GE.U32.AND P2, PT, R29, R36, PT ;  /* 0x000000241d00720c */ /* 0x000fe20003f46070 */
        /* <DEDUP_REMOVED lines=9> */
[----:B------:R-:W-:Y:S01]  /*e9390*/  ISETP.GE.U32.AND.EX P2, PT, R16, R39, PT, P2 ;  /* 0x000000271000720c */ /* 0x000fe20003f46120 */
[----:B------:R-:W-:Y:S01]  /*e93a0*/  IMAD R60, R79, R77, R60 ;  /* 0x0000004d4f3c7224 */ /* 0x000fe200078e023c */
[----:B------:R-:W-:Y:S01]  /*e93b0*/  ISETP.GE.U32.AND P4, PT, R29, R12, PT ;  /* 0x0000000c1d00720c */ /* 0x000fe20003f86070 */
[----:B------:R-:W-:Y:S01]  /*e93c0*/  IMAD R44, R14, R15, R44 ;  /* 0x0000000f0e2c7224 */ /* 0x000fe200078e022c */
[----:B------:R-:W-:Y:S01]  /*e93d0*/  ISETP.GE.U32.AND.EX P0, PT, R52, R35, PT, P3 ;  /* 0x000000233400720c */ /* 0x000fe20003f06130 */
[----:B------:R-:W-:Y:S01]  /*e93e0*/  IMAD.WIDE.U32 R34, R79, R11, RZ ;  /* 0x0000000b4f227225 */ /* 0x000fe200078e00ff */
[----:B------:R-:W-:-:S02]  /*e93f0*/  IADD3 R13, P3, P5, R29, R42, R13 ;  /* 0x0000002a1d0d7210 */ /* 0x000fc40007d7e00d */
[----:B------:R-:W-:Y:S01]  /*e9400*/  SEL R12, RZ, 0x1, P1 ;  /* 0x00000001ff0c7807 */ /* 0x000fe20000800000 */
[----:B------:R-:W-:Y:S01]  /*e9410*/  IMAD.IADD R60, R35, 0x1, R60 ;  /* 0x00000001233c7824 */ /* 0x000fe200078e023c */
[----:B------:R-:W-:Y:S01]  /*e9420*/  SEL R39, RZ, 0x1, P2 ;  /* 0x00000001ff277807 */ /* 0x000fe20001000000 */
[----:B------:R-:W-:Y:S01]  /*e9430*/  IMAD R45, R78, R11, RZ ;  /* 0x0000000b4e2d7224 */ /* 0x000fe200078e02ff */
[C---:B------:R-:W-:Y:S01]  /*e9440*/  ISETP.GE.U32.AND.EX P4, PT, R36.reuse, R27, PT, P4 ;  /* 0x0000001b2400720c */ /* 0x040fe20003f86140 */
[----:B------:R-:W-:Y:S01]  /*e9450*/  IMAD R56, R85, R74, RZ ;  /* 0x0000004a55387224 */ /* 0x000fe200078e02ff */
[----:B------:R-:W-:Y:S01]  /*e9460*/  IADD3.X R27, PT, PT, R36, R43, RZ, P3, P5 ;  /* 0x0000002b241b7210 */ /* 0x000fe20001fea4ff */
[----:B------:R-:W-:Y:S01]  /*e9470*/  IMAD R45, R82, R77, R45 ;  /* 0x0000004d522d7224 */ /* 0x000fe200078e022d */
[----:B------:R-:W-:Y:S01]  /*e9480*/  ISETP.GE.U32.AND P2, PT, R13, R29, PT ;  /* 0x0000001d0d00720c */ /* 0x000fe20003f46070 */
[----:B------:R-:W-:Y:S01]  /*e9490*/  IMAD R56, R75, R15, R56 ;  /* 0x0000000f4b387224 */ /* 0x000fe200078e0238 */
[----:B------:R-:W-:Y:S01]  /*e94a0*/  IADD3 R30, P3, P6, R39, R30, R12 ;  /* 0x0000001e271e7210 */ /* 0x000fe20007e7e00c */
[----:B------:R-:W-:Y:S01]  /*e94b0*/  IMAD R15, R10, R11, RZ ;  /* 0x0000000b0a0f7224 */ /* 0x000fe200078e02ff */
[----:B------:R-:W-:Y:S01]  /*e94c0*/  IADD3 R16, P5, PT, R13, R34, RZ ;  /* 0x000000220d107210 */ /* 0x000fe20007fbe0ff */
[----:B------:R-:W-:Y:S01]  /*e94d0*/  IMAD.WIDE.U32 R12, R14, R74, RZ ;  /* 0x0000004a0e0c7225 */ /* 0x000fe200078e00ff */
[----:B------:R-:W-:-:S02]  /*e94e0*/  ISETP.GE.U32.AND.EX P2, PT, R27, R36, PT, P2 ;  /* 0x000000241b00720c */ /* 0x000fc40003f46120 */
[----:B------:R-:W-:Y:S01]  /*e94f0*/  IADD3.X R35, PT, PT, RZ, R31, RZ, P3, P6 ;  /* 0x0000001fff237210 */ /* 0x000fe20001fec4ff */
[----:B------:R-:W-:Y:S01]  /*e9500*/  IMAD.IADD R44, R13, 0x1, R44 ;  /* 0x000000010d2c7824 */ /* 0x000fe200078e022c */
[----:B------:R-:W-:Y:S01]  /*e9510*/  IADD3 R31, P3, PT, R37, R30, RZ ;  /* 0x0000001e251f7210 */ /* 0x000fe20007f7e0ff */
[----:B------:R-:W-:Y:S01]  /*e9520*/  IMAD.X R27, R60, 0x1, R27, P5 ;  /* 0x000000013c1b7824 */ /* 0x000fe200028e061b */
[----:B------:R-:W-:Y:S01]  /*e9530*/  SEL R13, RZ, 0x1, P4 ;  /* 0x00000001ff0d7807 */ /* 0x000fe20002000000 */
[----:B------:R-:W-:Y:S01]  /*e9540*/  IMAD R15, R14, R77, R15 ;  /* 0x0000004d0e0f7224 */ /* 0x000fe200078e020f */
[----:B------:R-:W-:Y:S01]  /*e9550*/  SEL R29, RZ, 0x1, P2 ;  /* 0x00000001ff1d7807 */ /* 0x000fe20001000000 */
[----:B------:R-:W-:Y:S01]  /*e9560*/  IMAD.X R35, R52, 0x1, R35, P3 ;  /* 0x0000000134237824 */ /* 0x000fe200018e0623 */
[----:B------:R-:W-:Y:S01]  /*e9570*/  IADD3 R30, P2, PT, R31, R12, RZ ;  /* 0x0000000c1f1e7210 */ /* 0x000fe20007f5e0ff */
[----:B------:R-:W-:Y:S01]  /*e9580*/  IMAD R10, R85, R11, RZ ;  /* 0x0000000b550a7224 */ /* 0x000fe200078e02ff */
[----:B------:R-:W-:-:S02]  /*e9590*/  ISETP.GE.U32.AND P3, PT, R31, R37, PT ;  /* 0x000000251f00720c */ /* 0x000fc40003f66070 */
[----:B------:R-:W-:Y:S01]  /*e95a0*/  IADD3 R29, P4, P5, R29, R32, R13 ;  /* 0x000000201d1d7210 */ /* 0x000fe20007d9e00d */
[----:B------:R-:W-:Y:S01]  /*e95b0*/  IMAD.X R31, R44, 0x1, R35, P2 ;  /* 0x000000012c1f7824 */ /* 0x000fe200010e0623 */
[----:B------:R-:W-:Y:S01]  /*e95c0*/  ISETP.GE.U32.AND.EX P3, PT, R35, R52, PT, P3 ;  /* 0x000000342300720c */ /* 0x000fe20003f66130 */
[----:B------:R-:W-:Y:S01]  /*e95d0*/  IMAD R10, R75, R77, R10 ;  /* 0x0000004d4b0a7224 */ /* 0x000fe200078e020a */
[----:B------:R-:W-:Y:S02]  /*e95e0*/  IADD3.X R32, PT, PT, RZ, R33, RZ, P4, P5 ;  /* 0x00000021ff207210 */ /* 0x000fe400027ea4ff */
[----:B------:R-:W-:Y:S02]  /*e95f0*/  ISETP.GE.U32.AND P1, PT, R16, R34, PT ;  /* 0x000000221000720c */ /* 0x000fe40003f26070 */
[----:B------:R-:W-:Y:S01]  /*e9600*/  ISETP.GE.U32.AND P2, PT, R30, R12, PT ;  /* 0x0000000c1e00720c */ /* 0x000fe20003f46070 */
[----:B------:R-:W-:Y:S01]  /*e9610*/  IMAD.WIDE.U32 R12, R82, R11, RZ ;  /* 0x0000000b520c7225 */ /* 0x000fe200078e00ff */
[----:B------:R-:W-:-:S02]  /*e9620*/  IADD3 R29, P4, PT, R30, R29, RZ ;  /* 0x0000001d1e1d7210 */ /* 0x000fc40007f9e0ff */
[----:B------:R-:W-:Y:S01]  /*e9630*/  SEL R33, RZ, 0x1, P0 ;  /* 0x00000001ff217807 */ /* 0x000fe20000000000 */
[----:B------:R-:W-:Y:S01]  /*e9640*/  IMAD.IADD R45, R13, 0x1, R45 ;  /* 0x000000010d2d7824 */ /* 0x000fe200078e022d */
[----:B------:R-:W-:Y:S02]  /*e9650*/  SEL R37, RZ, 0x1, P3 ;  /* 0x00000001ff257807 */ /* 0x000fe40001800000 */
[----:B------:R-:W-:Y:S02]  /*e9660*/  ISETP.GE.U32.AND.EX P1, PT, R27, R60, PT, P1 ;  /* 0x0000003c1b00720c */ /* 0x000fe40003f26110 */
[----:B------:R-:W-:Y:S01]  /*e9670*/  ISETP.GE.U32.AND P0, PT, R29, R30, PT ;  /* 0x0000001e1d00720c */ /* 0x000fe20003f06070 */
[----:B------:R-:W-:Y:S01]  /*e9680*/  IMAD.X R30, R31, 0x1, R32, P4 ;  /* 0x000000011f1e7824 */ /* 0x000fe200020e0620 */
[----:B------:R-:W-:Y:S02]  /*e9690*/  IADD3 R29, P3, PT, R29, R12, RZ ;  /* 0x0000000c1d1d7210 */ /* 0x000fe40007f7e0ff */
[----:B------:R-:W-:-:S02]  /*e96a0*/  IADD3 R37, P4, P5, R37, R40, R33 ;  /* 0x0000002825257210 */ /* 0x000fc40007d9e021 */
[----:B------:R-:W-:Y:S02]  /*e96b0*/  SEL R33, RZ, 0x1, P1 ;  /* 0x00000001ff217807 */ /* 0x000fe40000800000 */
        /* <DEDUP_REMOVED lines=15> */
[----:B------:R-:W-:-:S02]  /*e97b0*/  ISETP.GE.U32.AND.EX P0, PT, R30, R45, PT, P6 ;  /* 0x0000002d1e00720c */ /* 0x000fc40003f06160 */
[C---:B------:R-:W-:Y:S01]  /*e97c0*/  ISETP.GE.U32.AND.EX P2, PT, R67.reuse, R30, PT, P2 ;  /* 0x0000001e4300720c */ /* 0x040fe20003f46120 */
[----:B------:R-:W-:Y:S01]  /*e97d0*/  IMAD.WIDE.U32 R30, R67, 0x3d1, RZ ;  /* 0x000003d1431e7825 */ /* 0x000fe200078e00ff */
[----:B------:R-:W-:Y:S02]  /*e97e0*/  ISETP.GE.U32.AND P1, PT, R32, R12, PT ;  /* 0x0000000c2000720c */ /* 0x000fe40003f26070 */
[----:B------:R-:W-:Y:S01]  /*e97f0*/  IADD3.X R36, PT, PT, RZ, R59, RZ, P3, P4 ;  /* 0x0000003bff247210 */ /* 0x000fe20001fe84ff */
[----:B------:R-:W-:Y:S01]  /*e9800*/  IMAD.WIDE.U32 R12, R14, R11, RZ ;  /* 0x0000000b0e0c7225 */ /* 0x000fe200078e00ff */
        /* <DEDUP_REMOVED lines=8> */
[----:B------:R-:W-:Y:S01]  /*e9890*/  IMAD.WIDE.U32 R32, R33, 0x3d1, RZ ;  /* 0x000003d121207825 */ /* 0x000fe200078e00ff */
[----:B------:R-:W-:Y:S02]  /*e98a0*/  IADD3 R29, P4, PT, R35, R12, RZ ;  /* 0x0000000c231d7210 */ /* 0x000fe40007f9e0ff */
[----:B------:R-:W-:Y:S01]  /*e98b0*/  IADD3.X R41, PT, PT, RZ, R71, RZ, P5, P6 ;  /* 0x00000047ff297210 */ /* 0x000fe20002fec4ff */
[----:B------:R-:W-:Y:S01]  /*e98c0*/  IMAD.IADD R35, R13, 0x1, R15 ;  /* 0x000000010d237824 */ /* 0x000fe200078e020f */
[----:B------:R-:W-:Y:S01]  /*e98d0*/  IADD3 R15, P3, PT, R33, R30, RZ ;  /* 0x0000001e210f7210 */ /* 0x000fe20007f7e0ff */
[----:B------:R-:W-:Y:S01]  /*e98e0*/  IMAD.MOV.U32 R14, RZ, RZ, R32 ;  /* 0x000000ffff0e7224 */ /* 0x000fe200078e0020 */
[----:B------:R-:W-:Y:S01]  /*e98f0*/  ISETP.GE.U32.AND.EX P2, PT, R36, R37, PT, P2 ;  /* 0x000000252400720c */ /* 0x000fe20003f46120 */
[----:B------:R-:W-:Y:S01]  /*e9900*/  IMAD.X R13, RZ, RZ, RZ, P1 ;  /* 0x000000ffff0d7224 */ /* 0x000fe200008e06ff */
[----:B------:R-:W-:Y:S01]  /*e9910*/  ISETP.GE.U32.AND P1, PT, R29, R12, PT ;  /* 0x0000000c1d00720c */ /* 0x000fe20003f26070 */
[----:B------:R-:W-:Y:S01]  /*e9920*/  IMAD.MOV.U32 R12, RZ, RZ, R31 ;  /* 0x000000ffff0c7224 */ /* 0x000fe200078e001f */
[----:B------:R-:W-:Y:S01]  /*e9930*/  SEL R43, RZ, 0x1, P2 ;  /* 0x00000001ff2b7807 */ /* 0x000fe20001000000 */
[----:B------:R-:W-:Y:S01]  /*e9940*/  IMAD.WIDE.U32 R30, R79, R9, R14 ;  /* 0x000000094f1e7225 */ /* 0x000fe200078e000e */
[----:B------:R-:W-:-:S03]  /*e9950*/  SEL R9, RZ, 0x1, P0 ;  /* 0x00000001ff097807 */ /* 0x000fc60000000000 */
[----:B------:R-:W-:Y:S01]  /*e9960*/  IMAD.X R14, R35, 0x1, R36, P4 ;  /* 0x00000001230e7824 */ /* 0x000fe200020e0624 */
[----:B------:R-:W-:Y:S01]  /*e9970*/  IADD3 R39, P4, PT, R29, R34, RZ ;  /* 0x000000221d277210 */ /* 0x000fe20007f9e0ff */
[----:B------:R-:W-:Y:S01]  /*e9980*/  IMAD.WIDE.U32.X R12, R67, 0x1, R12, P3 ;  /* 0x00000001430c7825 */ /* 0x000fe200018e040c */
[----:B------:R-:W-:Y:S02]  /*e9990*/  ISETP.GE.U32.AND P2, PT, R30, R32, PT ;  /* 0x000000201e00720c */ /* 0x000fe40003f46070 */
[----:B------:R-:W-:Y:S01]  /*e99a0*/  ISETP.GE.U32.AND P0, PT, R39, R29, PT ;  /* 0x0000001d2700720c */ /* 0x000fe20003f06070 */
[C---:B------:R-:W-:Y:S01]  /*e99b0*/  IMAD.X R41, R14.reuse, 0x1, R41, P4 ;  /* 0x000000010e297824 */ /* 0x040fe200020e0629 */
[----:B------:R-:W-:Y:S01]  /*e99c0*/  ISETP.GE.U32.AND.EX P1, PT, R14, R35, PT, P1 ;  /* 0x000000230e00720c */ /* 0x000fe20003f26110 */
[----:B------:R-:W-:Y:S01]  /*e99d0*/  IMAD.WIDE.U32 R32, R75, R11, RZ ;  /* 0x0000000b4b207225 */ /* 0x000fe200078e00ff */
[----:B------:R-:W-:Y:S02]  /*e99e0*/  IADD3 R43, P4, P5, R43, R62, R9 ;  /* 0x0000003e2b2b7210 */ /* 0x000fe40007d9e009 */
[C---:B------:R-:W-:Y:S01]  /*e99f0*/  ISETP.GE.U32.AND.EX P0, PT, R41.reuse, R14, PT, P0 ;  /* 0x0000000e2900720c */ /* 0x040fe20003f06100 */
[----:B------:R-:W-:Y:S01]  /*e9a00*/  IMAD.WIDE.U32 R36, R41, 0x3d1, RZ ;  /* 0x000003d129247825 */ /* 0x000fe200078e00ff */
[----:B------:R-:W-:-:S02]  /*e9a10*/  SEL R14, RZ, 0x1, P1 ;  /* 0x00000001ff0e7807 */ /* 0x000fc40000800000 */
[----:B------:R-:W-:Y:S01]  /*e9a20*/  SEL R29, RZ, 0x1, P0 ;  /* 0x00000001ff1d7807 */ /* 0x000fe20000000000 */
[----:B------:R-:W-:Y:S01]  /*e9a30*/  IMAD.WIDE.U32 R34, R39, 0x3d1, RZ ;  /* 0x000003d127227825 */ /* 0x000fe200078e00ff */
[----:B------:R-:W-:Y:S02]  /*e9a40*/  IADD3.X R62, PT, PT, RZ, R63, RZ, P4, P5 ;  /* 0x0000003fff3e7210 */ /* 0x000fe400027ea4ff */
[----:B------:R-:W-:Y:S01]  /*e9a50*/  IADD3 R11, P3, PT, R43, R32, RZ ;  /* 0x000000202b0b7210 */ /* 0x000fe20007f7e0ff */
[----:B------:R-:W-:Y:S01]  /*e9a60*/  IMAD.IADD R9, R31, 0x1, R26 ;  /* 0x000000011f097824 */ /* 0x000fe200078e021a */
[----:B------:R-:W-:Y:S01]  /*e9a70*/  IADD3 R14, P0, P6, R29, R72, R14 ;  /* 0x000000481d0e7210 */ /* 0x000fe20007e1e00e */
[----:B------:R-:W-:Y:S01]  /*e9a80*/  IMAD.WIDE.U32 R36, P4, R39, 0x1, R36 ;  /* 0x0000000127247825 */ /* 0x000fe20007880024 */
[-C--:B------:R-:W-:Y:S02]  /*e9a90*/  IADD3 R57, P5, PT, R57, R34.reuse, RZ ;  /* 0x0000002239397210 */ /* 0x080fe40007fbe0ff */
[----:B------:R-:W-:Y:S01]  /*e9aa0*/  ISETP.GE.U32.AND.EX P2, PT, R9, R15, PT, P2 ;  /* 0x0000000f0900720c */ /* 0x000fe20003f46120 */
[----:B------:R-:W-:Y:S01]  /*e9ab0*/  IMAD.IADD R29, R33, 0x1, R10 ;  /* 0x00000001211d7824 */ /* 0x000fe200078e020a */
[----:B------:R-:W-:Y:S01]  /*e9ac0*/  IADD3.X R73, PT, PT, RZ, R73, RZ, P0, P6 ;  /* 0x00000049ff497210 */ /* 0x000fe200007ec4ff */
[----:B------:R-:W-:Y:S01]  /*e9ad0*/  IMAD.X R15, RZ, RZ, RZ, P4 ;  /* 0x000000ffff0f7224 */ /* 0x000fe200020e06ff */
[----:B------:R-:W-:Y:S01]  /*e9ae0*/  ISETP.GE.U32.AND P0, PT, R57, R34, PT ;  /* 0x000000223900720c */ /* 0x000fe20003f06070 */
[----:B------:R-:W-:Y:S01]  /*e9af0*/  IMAD.X R26, R29, 0x1, R62, P3 ;  /* 0x000000011d1a7824 */ /* 0x000fe200018e063e */
[----:B------:R-:W-:-:S02]  /*e9b00*/  IADD3 R34, P3, PT, R35, R36, RZ ;  /* 0x0000002423227210 */ /* 0x000fc40007f7e0ff */
[C---:B------:R-:W-:Y:S01]  /*e9b10*/  IADD3 R31, P4, PT, R11.reuse, R14, RZ ;  /* 0x0000000e0b1f7210 */ /* 0x040fe20007f9e0ff */
[----:B------:R-:W-:Y:S01]  /*e9b20*/  IMAD.MOV.U32 R14, RZ, RZ, R37 ;  /* 0x000000ffff0e7224 */ /* 0x000fe200078e0025 */
[----:B------:R-:W-:Y:S01]  /*e9b30*/  SEL R10, RZ, 0x1, P2 ;  /* 0x00000001ff0a7807 */ /* 0x000fe20001000000 */
[----:B------:R-:W-:Y:S01]  /*e9b40*/  IMAD.X R83, R34, 0x1, R83, P5 ;  /* 0x0000000122537824 */ /* 0x000fe200028e0653 */
[----:B------:R-:W-:Y:S01]  /*e9b50*/  ISETP.GE.U32.AND P1, PT, R11, R32, PT ;  /* 0x000000200b00720c */ /* 0x000fe20003f26070 */
[----:B------:R-:W-:Y:S01]  /*e9b60*/  IMAD.X R37, R26, 0x1, R73, P4 ;  /* 0x000000011a257824 */ /* 0x000fe200020e0649 */
[----:B------:R-:W-:Y:S02]  /*e9b70*/  IADD3 R10, P5, P6, R57, R12, R10 ;  /* 0x0000000c390a7210 */ /* 0x000fe40007ebe00a */
[----:B------:R-:W-:Y:S01]  /*e9b80*/  ISETP.GE.U32.AND P2, PT, R31, R11, PT ;  /* 0x0000000b1f00720c */ /* 0x000fe20003f46070 */
[----:B------:R-:W-:Y:S01]  /*e9b90*/  IMAD.WIDE.U32 R32, R37, 0x3d1, RZ ;  /* 0x000003d125207825 */ /* 0x000fe200078e00ff */
[----:B------:R-:W-:-:S02]  /*e9ba0*/  IADD3.X R11, PT, PT, R83, R13, RZ, P5, P6 ;  /* 0x0000000d530b7210 */ /* 0x000fc40002fec4ff */
[----:B------:R-:W-:Y:S01]  /*e9bb0*/  ISETP.GE.U32.AND P4, PT, R10, R57, PT ;  /* 0x000000390a00720c */ /* 0x000fe20003f86070 */
[----:B------:R-:W-:Y:S01]  /*e9bc0*/  IMAD.WIDE.U32.X R12, R41, 0x1, R14, P3 ;  /* 0x00000001290c7825 */ /* 0x000fe200018e040e */
        /* <DEDUP_REMOVED lines=9> */
[----:B------:R-:W-:Y:S02]  /*e9c60*/  IADD3 R35, P2, P3, R35, R54, R34 ;  /* 0x0000003623237210 */ /* 0x000fe40007b5e022 */
[----:B------:R-:W-:Y:S02]  /*e9c70*/  SEL R26, RZ, 0x1, P0 ;  /* 0x00000001ff1a7807 */ /* 0x000fe40000000000 */
[----:B------:R-:W-:Y:S02]  /*e9c80*/  IADD3.X R55, PT, PT, RZ, R55, RZ, P2, P3 ;  /* 0x00000037ff377210 */ /* 0x000fe400017e64ff */
[----:B------:R-:W-:Y:S02]  /*e9c90*/  IADD3 R12, P4, P5, R29, R12, R26 ;  /* 0x0000000c1d0c7210 */ /* 0x000fe40007d9e01a */
        /* <DEDUP_REMOVED lines=11> */
[----:B------:R-:W-:-:S03]  /*e9d50*/  IMAD.MOV.U32 R14, RZ, RZ, R33 ;  /* 0x000000ffff0e7224 */ /* 0x000fc600078e0021 */
        /* <DEDUP_REMOVED lines=68> */
.L_x_796:
        /* <DEDUP_REMOVED lines=12> */
.L_x_797:
        /* <DEDUP_REMOVED lines=12> */
.L_x_798:
        /* <DEDUP_REMOVED lines=9> */
.L_x_807:
        /* <DEDUP_REMOVED lines=92> */
.L_x_799:
        /* <DEDUP_REMOVED lines=48> */
.L_x_800:
        /* <DEDUP_REMOVED lines=42> */
[----:B------:R-:W-:Y:S01]  /*eaf10*/  SHF.L.W.U32.HI R43, R47, 0x1, R40 ;  /* 0x000000012f2b7819 */ /* 0x000fe20000010e28 */
[----:B------:R-:W-:Y:S01]  /*eaf20*/  IMAD.WIDE.U32 R38, R17, R82, RZ ;  /* 0x0000005211267225 */ /* 0x000fe200078e00ff */
[----:B------:R-:W-:-:S02]  /*eaf30*/  IADD3 R45, P5, P1, R24, R36, R25 ;  /* 0x00000024182d7210 */ /* 0x000fc400079be019 */
[----:B------:R-:W-:Y:S01]  /*eaf40*/  SEL R46, RZ, 0x1, P0 ;  /* 0x00000001ff2e7807 */ /* 0x000fe20000000000 */
[----:B------:R-:W-:Y:S01]  /*eaf50*/  IMAD R47, R17, R57, R44 ;  /* 0x00000039112f7224 */ /* 0x000fe200078e022c */
[----:B------:R-:W-:Y:S01]  /*eaf60*/  SHF.L.W.U32.HI R44, R40, 0x1, R41 ;  /* 0x00000001282c7819 */ /* 0x000fe20000010e29 */
[----:B------:R-:W-:Y:S01]  /*eaf70*/  IMAD.WIDE.U32 R24, R81, R17, RZ ;  /* 0x0000001151187225 */ /* 0x000fe200078e00ff */
[----:B------:R-:W-:Y:S02]  /*eaf80*/  IADD3 R48, P0, P6, R46, R45, R43 ;  /* 0x0000002d2e307210 */ /* 0x000fe40007e1e02b */
[----:B------:R-:W-:Y:S01]  /*eaf90*/  IADD3.X R46, PT, PT, RZ, R35, R42, P5, P1 ;  /* 0x00000023ff2e7210 */ /* 0x000fe20002fe242a */
        /* <DEDUP_REMOVED lines=14> */
[----:B------:R-:W-:Y:S01]  /*eb080*/  IMAD.WIDE.U32.X R42, R19, R57, R42, P2 ;  /* 0x00000039132a7225 */ /* 0x000fe200010e042a */
[----:B------:R-:W-:Y:S02]  /*eb090*/  ISETP.GE.U32.AND P2, PT, R50, R39, PT ;  /* 0x000000273200720c */ /* 0x000fe40003f46070 */
[----:B------:R-:W-:Y:S01]  /*eb0a0*/  ISETP.GE.U32.AND.EX P0, PT, R49, R46, PT, P0 ;  /* 0x0000002e3100720c */ /* 0x000fe20003f06100 */
[----:B------:R-:W-:Y:S01]  /*eb0b0*/  IMAD R24, R19, R79, RZ ;  /* 0x0000004f13187224 */ /* 0x000fe200078e02ff */
[C---:B------:R-:W-:Y:S01]  /*eb0c0*/  ISETP.GE.U32.AND.EX P2, PT, R51.reuse, R38, PT, P2 ;  /* 0x000000263300720c */ /* 0x040fe20003f46120 */
[----:B------:R-:W-:-:S03]  /*eb0d0*/  IMAD.WIDE.U32 R40, R51, 0x3d1, RZ ;  /* 0x000003d133287825 */ /* 0x000fc600078e00ff */
[----:B------:R-:W-:Y:S01]  /*eb0e0*/  SEL R23, RZ, 0x1, P2 ;  /* 0x00000001ff177807 */ /* 0x000fe20001000000 */
[C---:B------:R-:W-:Y:S01]  /*eb0f0*/  IMAD R35, R17.reuse, R81, R24 ;  /* 0x0000005111237224 */ /* 0x040fe200078e0218 */
[----:B------:R-:W-:Y:S01]  /*eb100*/  SHF.L.W.U32.HI R24, R42, 0x1, R43 ;  /* 0x000000012a187819 */ /* 0x000fe20000010e2b */
[----:B------:R-:W-:Y:S01]  /*eb110*/  IMAD.WIDE.U32 R44, R17, R79, RZ ;  /* 0x0000004f112c7225 */ /* 0x000fe200078e00ff */
[----:B------:R-:W-:-:S03]  /*eb120*/  SHF.L.W.U32.HI R17, R47, 0x1, R42 ;  /* 0x000000012f117819 */ /* 0x000fc60000010e2a */
        /* <DEDUP_REMOVED lines=20> */
.L_x_801:
        /* <DEDUP_REMOVED lines=15> */
.L_x_802:
        /* <DEDUP_REMOVED lines=39> */
.L_x_803:
[----:B------:R-:W-:Y:S01]  /*eb5d0*/  IMAD.X R24, R41, 0x1, R26, P5 ;  /* 0x0000000129187824 */ /* 0x000fe200028e061a */
[----:B------:R-:W-:Y:S01]  /*eb5e0*/  IADD3 R29, P5, P6, R29, R28, R17 ;  /* 0x0000001c1d1d7210 */ /* 0x000fe20007ebe011 */
[----:B------:R-:W-:Y:S01]  /*eb5f0*/  IMAD.MOV.U32 R18, RZ, RZ, R21 ;  /* 0x000000ffff127224 */ /* 0x000fe200078e0015 */
[----:B------:R-:W-:Y:S01]  /*eb600*/  ISETP.GE.U32.AND P1, PT, R82, R19, PT ;  /* 0x000000135200720c */ /* 0x000fe20003f26070 */
[----:B------:R-:W-:Y:S01]  /*eb610*/  IMAD.MOV.U32 R19, RZ, RZ, R35 ;  /* 0x000000ffff137224 */ /* 0x000fe200078e0023 */
[C---:B------:R-:W-:Y:S01]  /*eb620*/  IADD3.X R57, PT, PT, R24.reuse, R25, RZ, P2, P3 ;  /* 0x0000001918397210 */ /* 0x040fe200017e64ff */
[----:B------:R-:W-:Y:S01]  /*eb630*/  IMAD.WIDE.U32 R20, R29, 0x3d1, RZ ;  /* 0x000003d11d147825 */ /* 0x000fe200078e00ff */
[----:B------:R-:W-:Y:S02]  /*eb640*/  IADD3.X R38, PT, PT, RZ, R27, R38, P5, P6 ;  /* 0x0000001bff267210 */ /* 0x000fe40002fec426 */
[----:B------:R-:W-:Y:S01]  /*eb650*/  ISETP.GE.U32.AND.EX P2, PT, R24, R41, PT, P0 ;  /* 0x000000291800720c */ /* 0x000fe20003f46100 */
[----:B------:R-:W-:Y:S01]  /*eb660*/  IMAD.WIDE.U32.X R18, R23, 0x1, R18, P4 ;  /* 0x0000000117127825 */ /* 0x000fe200020e0412 */
        /* <DEDUP_REMOVED lines=23> */
[----:B------:R-:W-:Y:S02]  /*eb7e0*/  IMAD.MOV.U32 R18, RZ, RZ, R25 ;  /* 0x000000ffff127224 */ /* 0x000fe400078e0019 */
[----:B------:R-:W-:Y:S01]  /*eb7f0*/  IMAD.WIDE.U32 R24, P2, R23, 0x1, R20 ;  /* 0x0000000117187825 */ /* 0x000fe20007840014 */
[----:B------:R-:W-:-:S03]  /*eb800*/  SEL R17, RZ, 0x1, P1 ;  /* 0x00000001ff117807 */ /* 0x000fc60000800000 */
[----:B------:R-:W-:-:S04]  /*eb810*/  IMAD.WIDE.U32.X R18, R38, 0x1, R18, P5 ;  /* 0x0000000126127825 */ /* 0x000fc800028e0412 */
[----:B------:R-:W-:Y:S01]  /*eb820*/  IMAD.WIDE.U32 R20, R23, 0x3d1, RZ ;  /* 0x000003d117147825 */ /* 0x000fe200078e00ff */
[----:B------:R-:W-:-:S04]  /*eb830*/  SEL R23, RZ, 0x1, P0 ;  /* 0x00000001ff177807 */ /* 0x000fc80000000000 */
        /* <DEDUP_REMOVED lines=61> */
.L_x_804:
        /* <DEDUP_REMOVED lines=16> */
.L_x_805:
        /* <DEDUP_REMOVED lines=15> */
.L_x_806:
        /* <DEDUP_REMOVED lines=34> */
[----:B------:R-:W-:-:S04]  /*ec020*/  IMAD.WIDE.U32 R42, R82, R12, RZ ;  /* 0x0000000c522a7225 */ /* 0x000fc800078e00ff */
[----:B------:R-:W-:Y:S02]  /*ec030*/  IMAD.X R35, RZ, RZ, RZ, P1 ;  /* 0x000000ffff237224 */ /* 0x000fe400008e06ff */
[----:B------:R-:W-:-:S04]  /*ec040*/  IMAD.WIDE.U32 R36, P5, R13, R82, R36 ;  /* 0x000000520d247225 */ /* 0x000fc800078a0024 */
        /* <DEDUP_REMOVED lines=29> */
[----:B------:R-:W-:-:S04]  /*ec220*/  IMAD.WIDE.U32.X R38, R11, R55, R38, P4 ;  /* 0x000000370b267225 */ /* 0x000fc800020e0426 */
[----:B------:R-:W-:-:S04]  /*ec230*/  IMAD.WIDE.U32 R50, R79, R12, RZ ;  /* 0x0000000c4f327225 */ /* 0x000fc800078e00ff */
[----:B------:R-:W-:-:S04]  /*ec240*/  IMAD.WIDE.U32 R22, P4, R13, R79, R22 ;  /* 0x0000004f0d167225 */ /* 0x000fc80007880016 */
[----:B------:R-:W-:Y:S01]  /*ec250*/  IMAD.WIDE.U32.X R34, R13, R55, R34, P3 ;  /* 0x000000370d227225 */ /* 0x000fe200018e0422 */
[----:B------:R-:W-:-:S03]  /*ec260*/  IADD3 RZ, P3, PT, R49, R58, RZ ;  /* 0x0000003a31ff7210 */ /* 0x000fc60007f7e0ff */
[----:B------:R-:W-:-:S04]  /*ec270*/  IMAD.WIDE.U32 R48, R81, R14, RZ ;  /* 0x0000000e51307225 */ /* 0x000fc800078e00ff */
[----:B------:R-:W-:Y:S01]  /*ec280*/  IMAD.X R47, RZ, RZ, RZ, P5 ;  /* 0x000000ffff2f7224 */ /* 0x000fe200028e06ff */
[----:B------:R-:W-:Y:S01]  /*ec290*/  IADD3 RZ, P5, PT, R51, R22, RZ ;  /* 0x0000001633ff7210 */ /* 0x000fe20007fbe0ff */
[----:B------:R-:W-:Y:S02]  /*ec2a0*/  IMAD.MOV.U32 R46, RZ, RZ, R21 ;  /* 0x000000ffff2e7224 */ /* 0x000fe400078e0015 */
[----:B------:R-:W-:-:S04]  /*ec2b0*/  IMAD.WIDE.U32 R50, R19, R16, RZ ;  /* 0x0000001013327225 */ /* 0x000fc800078e00ff */
[-C--:B------:R-:W-:Y:S02]  /*ec2c0*/  IMAD R21, R13, R78.reuse, RZ ;  /* 0x0000004e0d157224 */ /* 0x080fe400078e02ff */
[-C--:B------:R-:W-:Y:S02]  /*ec2d0*/  IMAD R22, R15, R78.reuse, RZ ;  /* 0x0000004e0f167224 */ /* 0x080fe400078e02ff */
[----:B------:R-:W-:Y:S02]  /*ec2e0*/  IMAD R74, R9, R78, RZ ;  /* 0x0000004e094a7224 */ /* 0x000fe400078e02ff */
[----:B------:R-:W-:Y:S02]  /*ec2f0*/  IMAD.X R53, RZ, RZ, RZ, P0 ;  /* 0x000000ffff357224 */ /* 0x000fe400000e06ff */
[----:B------:R-:W-:-:S04]  /*ec300*/  IMAD.WIDE.U32 R70, R19, R14, RZ ;  /* 0x0000000e13467225 */ /* 0x000fc800078e00ff */
[-C--:B------:R-:W-:Y:S02]  /*ec310*/  IMAD R76, R9, R82.reuse, RZ ;  /* 0x00000052094c7224 */ /* 0x080fe400078e02ff */
[-C--:B------:R-:W-:Y:S02]  /*ec320*/  IMAD R18, R11, R82.reuse, RZ ;  /* 0x000000520b127224 */ /* 0x080fe400078e02ff */
[-C--:B------:R-:W-:Y:S02]  /*ec330*/  IMAD R80, R13, R82.reuse, RZ ;  /* 0x000000520d507224 */ /* 0x080fe400078e02ff */
[C---:B------:R-:W-:Y:S02]  /*ec340*/  IMAD R20, R15.reuse, R82, RZ ;  /* 0x000000520f147224 */ /* 0x040fe400078e02ff */
[----:B------:R-:W-:-:S04]  /*ec350*/  IMAD.WIDE.U32 R48, P0, R15, R79, R48 ;  /* 0x0000004f0f307225 */ /* 0x000fc80007800030 */
[-C--:B------:R-:W-:Y:S02]  /*ec360*/  IMAD R21, R12, R55.reuse, R21 ;  /* 0x000000370c157224 */ /* 0x080fe400078e0215 */
[-C--:B------:R-:W-:Y:S02]  /*ec370*/  IMAD R22, R14, R55.reuse, R22 ;  /* 0x000000370e167224 */ /* 0x080fe400078e0216 */
[-C--:B------:R-:W-:Y:S02]  /*ec380*/  IMAD R74, R16, R55.reuse, R74 ;  /* 0x00000037104a7224 */ /* 0x080fe400078e024a */
[----:B------:R-:W-:-:S04]  /*ec390*/  IMAD.WIDE.U32.X R46, R15, R55, R46, P2 ;  /* 0x000000370f2e7225 */ /* 0x000fc800010e042e */
[-C--:B------:R-:W-:Y:S02]  /*ec3a0*/  IMAD R76, R16, R57.reuse, R76 ;  /* 0x00000039104c7224 */ /* 0x080fe400078e024c */
[-C--:B------:R-:W-:Y:S02]  /*ec3b0*/  IMAD R18, R10, R57.reuse, R18 ;  /* 0x000000390a127224 */ /* 0x080fe400078e0212 */
[-C--:B------:R-:W-:Y:S02]  /*ec3c0*/  IMAD R80, R12, R57.reuse, R80 ;  /* 0x000000390c507224 */ /* 0x080fe400078e0250 */
[----:B------:R-:W-:Y:S02]  /*ec3d0*/  IMAD R20, R14, R57, R20 ;  /* 0x000000390e147224 */ /* 0x000fe400078e0214 */
[----:B------:R-:W-:-:S04]  /*ec3e0*/  IMAD.WIDE.U32 R54, R17, R16, RZ ;  /* 0x0000001011367225 */ /* 0x000fc800078e00ff */
[----:B------:R-:W-:-:S04]  /*ec3f0*/  IMAD.WIDE.U32 R50, P2, R9, R17, R50 ;  /* 0x0000001109327225 */ /* 0x000fc80007840032 */
[----:B------:R-:W-:Y:S02]  /*ec400*/  IMAD.MOV.U32 R52, RZ, RZ, R63 ;  /* 0x000000ffff347224 */ /* 0x000fe400078e003f */
[----:B------:R-:W-:Y:S02]  /*ec410*/  IMAD.X R69, RZ, RZ, RZ, P0 ;  /* 0x000000ffff457224 */ /* 0x000fe400000e06ff */
[----:B------:R-:W-:-:S04]  /*ec420*/  IMAD.WIDE.U32 R56, R79, R14, RZ ;  /* 0x0000000e4f387225 */ /* 0x000fc800078e00ff */
[----:B------:R-:W-:-:S04]  /*ec430*/  IMAD.WIDE.U32 R62, R19, R10, RZ ;  /* 0x0000000a133e7225 */ /* 0x000fc800078e00ff */
[----:B------:R-:W-:-:S04]  /*ec440*/  IMAD.WIDE.U32 R66, R19, R12, RZ ;  /* 0x0000000c13427225 */ /* 0x000fc800078e00ff */
[----:B------:R-:W-:-:S04]  /*ec450*/  IMAD.WIDE.U32 R70, P0, R15, R17, R70 ;  /* 0x000000110f467225 */ /* 0x000fc80007800046 */
[----:B------:R-:W-:Y:S01]  /*ec460*/  IMAD.X R61, RZ, RZ, RZ, P6 ;  /* 0x000000ffff3d7224 */ /* 0x000fe200030e06ff */
[----:B------:R-:W-:Y:S01]  /*ec470*/  IADD3 RZ, P6, PT, R57, R48, RZ ;  /* 0x0000003039ff7210 */ /* 0x000fe20007fde0ff */
[----:B------:R-:W-:Y:S02]  /*ec480*/  IMAD.MOV.U32 R60, RZ, RZ, R59 ;  /* 0x000000ffff3c7224 */ /* 0x000fe400078e003b */
[----:B------:R-:W-:Y:S01]  /*ec490*/  IMAD.WIDE.U32.X R52, R9, R81, R52, P1 ;  /* 0x0000005109347225 */ /* 0x000fe200008e0434 */
[----:B------:R-:W-:-:S03]  /*ec4a0*/  IADD3 RZ, P1, PT, R55, R50, RZ ;  /* 0x0000003237ff7210 */ /* 0x000fc60007f3e0ff */
[----:B------:R-:W-:Y:S02]  /*ec4b0*/  IMAD.MOV.U32 R68, RZ, RZ, R49 ;  /* 0x000000ffff447224 */ /* 0x000fe400078e0031 */
[----:B------:R-:W-:Y:S01]  /*ec4c0*/  IMAD.X R49, RZ, RZ, RZ, P0 ;  /* 0x000000ffff317224 */ /* 0x000fe200000e06ff */
[----:B------:R-:W-:Y:S01]  /*ec4d0*/  ISETP.GE.U32.AND P0, PT, R75, R24, PT ;  /* 0x000000184b00720c */ /* 0x000fe20003f06070 */
[----:B------:R-:W-:Y:S02]  /*ec4e0*/  IMAD.MOV.U32 R72, RZ, RZ, R51 ;  /* 0x000000ffff487224 */ /* 0x000fe400078e0033 */
[----:B------:R-:W-:Y:S01]  /*ec4f0*/  IMAD.WIDE.U32.X R60, R11, R81, R60, P3 ;  /* 0x000000510b3c7225 */ /* 0x000fe200018e043c */
[----:B------:R-:W-:-:S03]  /*ec500*/  ISETP.GE.U32.AND.EX P0, PT, R77, R83, PT, P0 ;  /* 0x000000534d00720c */ /* 0x000fc60003f06100 */
[----:B------:R-:W-:Y:S02]  /*ec510*/  IMAD.X R65, RZ, RZ, RZ, P4 ;  /* 0x000000ffff417224 */ /* 0x000fe400020e06ff */
[----:B------:R-:W-:Y:S02]  /*ec520*/  IMAD.MOV.U32 R64, RZ, RZ, R23 ;  /* 0x000000ffff407224 */ /* 0x000fe400078e0017 */
[----:B------:R-:W-:-:S04]  /*ec530*/  IMAD.WIDE.U32 R50, R16, R82, RZ ;  /* 0x0000005210327225 */ /* 0x000fc800078e00ff */
[----:B------:R-:W-:-:S04]  /*ec540*/  IMAD.WIDE.U32 R54, R17, R10, RZ ;  /* 0x0000000a11367225 */ /* 0x000fc800078e00ff */
[----:B------:R-:W-:-:S04]  /*ec550*/  IMAD.WIDE.U32 R56, R17, R12, RZ ;  /* 0x0000000c11387225 */ /* 0x000fc800078e00ff */
[----:B------:R-:W-:-:S04]  /*ec560*/  IMAD.WIDE.U32 R62, P3, R11, R17, R62 ;  /* 0x000000110b3e7225 */ /* 0x000fc8000786003e */
[----:B------:R-:W-:-:S04]  /*ec570*/  IMAD.WIDE.U32 R66, P4, R13, R17, R66 ;  /* 0x000000110d427225 */ /* 0x000fc80007880042 */
[----:B------:R-:W-:Y:S01]  /*ec580*/  IMAD.WIDE.U32.X R64, R13, R81, R64, P5 ;  /* 0x000000510d407225 */ /* 0x000fe200028e0440 */
[----:B------:R-:W-:-:S03]  /*ec590*/  IADD3 R75, P5, PT, R75, R50, RZ ;  /* 0x000000324b4b7210 */ /* 0x000fc60007fbe0ff */
[----:B------:R-:W-:Y:S01]  /*ec5a0*/  IMAD.X R73, RZ, RZ, RZ, P2 ;  /* 0x000000ffff497224 */ /* 0x000fe200010e06ff */
[----:B------:R-:W-:Y:S01]  /*ec5b0*/  IADD3 RZ, P2, PT, R55, R62, RZ ;  /* 0x0000003e37ff7210 */ /* 0x000fe20007f5e0ff */
[----:B------:R-:W-:Y:S01]  /*ec5c0*/  IMAD.X R25, RZ, RZ, RZ, P3 ;  /* 0x000000ffff197224 */ /* 0x000fe200018e06ff */
[----:B------:R-:W-:Y:S01]  /*ec5d0*/  IADD3 RZ, P3, PT, R57, R66, RZ ;  /* 0x0000004239ff7210 */ /* 0x000fe20007f7e0ff */
[----:B------:R-:W-:Y:S02]  /*ec5e0*/  IMAD.IADD R76, R51, 0x1, R76 ;  /* 0x00000001334c7824 */ /* 0x000fe400078e024c */
[----:B------:R-:W-:Y:S02]  /*ec5f0*/  IMAD.MOV.U32 R24, RZ, RZ, R63 ;  /* 0x000000ffff187224 */ /* 0x000fe400078e003f */
[----:B------:R-:W-:Y:S01]  /*ec600*/  IMAD.MOV.U32 R48, RZ, RZ, R71 ;  /* 0x000000ffff307224 */ /* 0x000fe200078e0047 */
[----:B------:R-:W-:Y:S01]  /*ec610*/  SEL R71, RZ, 0x1, P0 ;  /* 0x00000001ff477807 */ /* 0x000fe20000000000 */
[----:B------:R-:W-:Y:S01]  /*ec620*/  IMAD.WIDE.U32 R56, R12, R78, RZ ;  /* 0x0000004e0c387225 */ /* 0x000fe200078e00ff */
[----:B------:R-:W-:-:S03]  /*ec630*/  ISETP.GE.U32.AND P0, PT, R75, R50, PT ;  /* 0x000000324b00720c */ /* 0x000fc60003f06070 */
        /* <DEDUP_REMOVED lines=8> */
[----:B------:R-:W-:Y:S01]  /*ec6c0*/  SEL R39, RZ, 0x1, P0 ;  /* 0x00000001ff277807 */ /* 0x000fe20000000000 */
[----:B------:R-:W-:Y:S01]  /*ec6d0*/  IMAD.WIDE.U32 R50, R10, R82, RZ ;  /* 0x000000520a327225 */ /* 0x000fe200078e00ff */
[----:B------:R-:W-:-:S03]  /*ec6e0*/  ISETP.GE.U32.AND P1, PT, R71, R56, PT ;  /* 0x000000384700720c */ /* 0x000fc60003f26070 */
[----:B------:R-:W-:Y:S01]  /*ec6f0*/  IMAD.X R55, RZ, RZ, RZ, P4 ;  /* 0x000000ffff377224 */ /* 0x000fe200020e06ff */
[----:B------:R-:W-:Y:S01]  /*ec700*/  IADD3 RZ, P4, PT, R59, R70, RZ ;  /* 0x000000463bff7210 */ /* 0x000fe20007f9e0ff */
[----:B------:R-:W-:Y:S01]  /*ec710*/  IMAD.MOV.U32 R54, RZ, RZ, R67 ;  /* 0x000000ffff367224 */ /* 0x000fe200078e0043 */
[-C--:B------:R-:W-:Y:S01]  /*ec720*/  IADD3 R57, P2, PT, R71, R50.reuse, RZ ;  /* 0x0000003247397210 */ /* 0x080fe20007f5e0ff */
[----:B------:R-:W-:Y:S01]  /*ec730*/  IMAD R70, R9, R17, RZ ;  /* 0x0000001109467224 */ /* 0x000fe200078e02ff */
[----:B------:R-:W-:Y:S01]  /*ec740*/  ISETP.GE.U32.AND.EX P1, PT, R76, R21, PT, P1 ;  /* 0x000000154c00720c */ /* 0x000fe20003f26110 */
[-C--:B------:R-:W-:Y:S01]  /*ec750*/  IMAD R66, R11, R17.reuse, RZ ;  /* 0x000000110b427224 */ /* 0x080fe200078e02ff */
[----:B------:R-:W-:Y:S01]  /*ec760*/  ISETP.GE.U32.AND P0, PT, R57, R50, PT ;  /* 0x000000323900720c */ /* 0x000fe20003f06070 */
[-C--:B------:R-:W-:Y:S02]  /*ec770*/  IMAD R67, R13, R17.reuse, RZ ;  /* 0x000000110d437224 */ /* 0x080fe400078e02ff */
[----:B------:R-:W-:-:S02]  /*ec780*/  IMAD R63, R15, R17, RZ ;  /* 0x000000110f3f7224 */ /* 0x000fc400078e02ff */
[----:B------:R-:W-:Y:S02]  /*ec790*/  IMAD.IADD R38, R51, 0x1, R18 ;  /* 0x0000000133267824 */ /* 0x000fe400078e0212 */
[-C--:B------:R-:W-:Y:S02]  /*ec7a0*/  IMAD R70, R16, R19.reuse, R70 ;  /* 0x0000001310467224 */ /* 0x080fe400078e0246 */
[-C--:B------:R-:W-:Y:S02]  /*ec7b0*/  IMAD R66, R10, R19.reuse, R66 ;  /* 0x000000130a427224 */ /* 0x080fe400078e0242 */
[-C--:B------:R-:W-:Y:S02]  /*ec7c0*/  IMAD R67, R12, R19.reuse, R67 ;  /* 0x000000130c437224 */ /* 0x080fe400078e0243 */
[-C--:B------:R-:W-:Y:S02]  /*ec7d0*/  IMAD R63, R14, R19.reuse, R63 ;  /* 0x000000130e3f7224 */ /* 0x080fe400078e023f */
[----:B------:R-:W-:-:S04]  /*ec7e0*/  IMAD.WIDE.U32.X R54, R13, R19, R54, P3 ;  /* 0x000000130d367225 */ /* 0x000fc800018e0436 */
[----:B------:R-:W-:-:S04]  /*ec7f0*/  IMAD.WIDE.U32.X R48, R15, R19, R48, P4 ;  /* 0x000000130f307225 */ /* 0x000fc800020e0430 */
[----:B------:R-:W-:Y:S01]  /*ec800*/  IMAD.X R51, R38, 0x1, R76, P2 ;  /* 0x0000000126337824 */ /* 0x000fe200010e064c */
[----:B------:R-:W-:Y:S01]  /*ec810*/  IADD3 R39, P2, P3, R57, R40, R39 ;  /* 0x0000002839277210 */ /* 0x000fe20007b5e027 */
[----:B------:R-:W-:-:S03]  /*ec820*/  IMAD.WIDE.U32 R18, R16, R79, RZ ;  /* 0x0000004f10127225 */ /* 0x000fc600078e00ff */
[----:B------:R-:W-:Y:S01]  /*ec830*/  IADD3.X R40, PT, PT, R51, R41, RZ, P2, P3 ;  /* 0x0000002933287210 */ /* 0x000fe200017e64ff */
[-C--:B------:R-:W-:Y:S01]  /*ec840*/  IMAD R23, R9, R79.reuse, RZ ;  /* 0x0000004f09177224 */ /* 0x080fe200078e02ff */
[----:B------:R-:W-:Y:S01]  /*ec850*/  ISETP.GE.U32.AND.EX P0, PT, R51, R38, PT, P0 ;  /* 0x000000263300720c */ /* 0x000fe20003f06100 */
[----:B------:R-:W-:Y:S01]  /*ec860*/  IMAD R59, R11, R79, RZ ;  /* 0x0000004f0b3b7224 */ /* 0x000fe200078e02ff */
[C---:B------:R-:W-:Y:S01]  /*ec870*/  ISETP.GE.U32.AND P3, PT, R39.reuse, R57, PT ;  /* 0x000000392700720c */ /* 0x040fe20003f66070 */
[----:B------:R-:W-:Y:S01]  /*ec880*/  IMAD R23, R16, R81, R23 ;  /* 0x0000005110177224 */ /* 0x000fe200078e0217 */
[----:B------:R-:W-:Y:S01]  /*ec890*/  IADD3 R21, P2, PT, R39, R18, RZ ;  /* 0x0000001227157210 */ /* 0x000fe20007f5e0ff */
[----:B------:R-:W-:Y:S01]  /*ec8a0*/  IMAD.WIDE.U32 R38, R14, R78, RZ ;  /* 0x0000004e0e267225 */ /* 0x000fe200078e00ff */
[----:B------:R-:W-:Y:S02]  /*ec8b0*/  SEL R41, RZ, 0x1, P1 ;  /* 0x00000001ff297807 */ /* 0x000fe40000800000 */
[----:B------:R-:W-:Y:S01]  /*ec8c0*/  ISETP.GE.U32.AND P1, PT, R21, R18, PT ;  /* 0x000000121500720c */ /* 0x000fe20003f26070 */
[----:B------:R-:W-:Y:S01]  /*ec8d0*/  IMAD.IADD R23, R19, 0x1, R23 ;  /* 0x0000000113177824 */ /* 0x000fe200078e0217 */
[----:B------:R-:W-:Y:S01]  /*ec8e0*/  ISETP.GE.U32.AND.EX P3, PT, R40, R51, PT, P3 ;  /* 0x000000332800720c */ /* 0x000fe20003f66130 */
[----:B------:R-:W-:Y:S01]  /*ec8f0*/  IMAD.IADD R50, R39, 0x1, R22 ;  /* 0x0000000127327824 */ /* 0x000fe200078e0216 */
[----:B------:R-:W-:Y:S01]  /*ec900*/  IADD3 R41, P4, P5, R38, R34, R41 ;  /* 0x0000002226297210 */ /* 0x000fe20007d9e029 */
[----:B------:R-:W-:Y:S01]  /*ec910*/  IMAD.WIDE.U32 R18, R12, R82, RZ ;  /* 0x000000520c127225 */ /* 0x000fe200078e00ff */
[----:B------:R-:W-:-:S02]  /*ec920*/  SEL R22, RZ, 0x1, P0 ;  /* 0x00000001ff167807 */ /* 0x000fc40000000000 */
[----:B------:R-:W-:Y:S01]  /*ec930*/  SEL R39, RZ, 0x1, P3 ;  /* 0x00000001ff277807 */ /* 0x000fe20001800000 */
[----:B------:R-:W-:Y:S01]  /*ec940*/  IMAD.IADD R80, R19, 0x1, R80 ;  /* 0x0000000113507824 */ /* 0x000fe200078e0250 */
[----:B------:R-:W-:Y:S01]  /*ec950*/  IADD3.X R51, PT, PT, R50, R35, RZ, P4, P5 ;  /* 0x0000002332337210 */ /* 0x000fe200027ea4ff */
[----:B------:R-:W-:Y:S01]  /*ec960*/  IMAD.X R34, R23, 0x1, R40, P2 ;  /* 0x0000000117227824 */ /* 0x000fe200010e0628 */
[----:B------:R-:W-:Y:S01]  /*ec970*/  IADD3 R35, P3, PT, R41, R18, RZ ;  /* 0x0000001229237210 */ /* 0x000fe20007f7e0ff */
[-C--:B------:R-:W-:Y:S01]  /*ec980*/  IMAD R59, R10, R81.reuse, R59 ;  /* 0x000000510a3b7224 */ /* 0x080fe200078e023b */
[----:B------:R-:W-:Y:S01]  /*ec990*/  IADD3 R22, P4, P5, R39, R44, R22 ;  /* 0x0000002c27167210 */ /* 0x000fe20007d9e016 */
[----:B------:R-:W-:Y:S01]  /*ec9a0*/  IMAD.WIDE.U32.X R68, R15, R81, R68, P6 ;  /* 0x000000510f447225 */ /* 0x000fe200030e0444 */
[----:B------:R-:W-:Y:S02]  /*ec9b0*/  ISETP.GE.U32.AND P2, PT, R41, R38, PT ;  /* 0x000000262900720c */ /* 0x000fe40003f46070 */
[----:B------:R-:W-:Y:S01]  /*ec9c0*/  IADD3.X R38, PT, PT, RZ, R45, RZ, P4, P5 ;  /* 0x0000002dff267210 */ /* 0x000fe200027ea4ff */
[----:B------:R-:W-:Y:S01]  /*ec9d0*/  IMAD.X R41, R80, 0x1, R51, P3 ;  /* 0x0000000150297824 */ /* 0x000fe200018e0633 */
[----:B------:R-:W-:Y:S01]  /*ec9e0*/  IADD3 R39, P3, PT, R35, R22, RZ ;  /* 0x0000001623277210 */ /* 0x000fe20007f7e0ff */
[-C--:B------:R-:W-:Y:S01]  /*ec9f0*/  IMAD R62, R13, R79.reuse, RZ ;  /* 0x0000004f0d3e7224 */ /* 0x080fe200078e02ff */
[----:B------:R-:W-:Y:S01]  /*eca00*/  ISETP.GE.U32.AND.EX P2, PT, R51, R50, PT, P2 ;  /* 0x000000323300720c */ /* 0x000fe20003f46120 */
[----:B------:R-:W-:Y:S01]  /*eca10*/  IMAD R58, R15, R79, RZ ;  /* 0x0000004f0f3a7224 */ /* 0x000fe200078e02ff */
[----:B------:R-:W-:Y:S01]  /*eca20*/  ISETP.GE.U32.AND.EX P0, PT, R34, R23, PT, P1 ;  /* 0x000000172200720c */ /* 0x000fe20003f06110 */
[----:B------:R-:W-:Y:S01]  /*eca30*/  IMAD.WIDE.U32 R22, R10, R79, RZ ;  /* 0x0000004f0a167225 */ /* 0x000fe200078e00ff */
[----:B------:R-:W-:-:S02]  /*eca40*/  ISETP.GE.U32.AND P1, PT, R35, R18, PT ;  /* 0x000000122300720c */ /* 0x000fc40003f26070 */
[----:B------:R-:W-:Y:S01]  /*eca50*/  SEL R45, RZ, 0x1, P2 ;  /* 0x00000001ff2d7807 */ /* 0x000fe20001000000 */
[----:B------:R-:W-:Y:S01]  /*eca60*/  IMAD.WIDE.U32 R18, R14, R82, RZ ;  /* 0x000000520e127225 */ /* 0x000fe200078e00ff */
[----:B------:R-:W-:Y:S02]  /*eca70*/  ISETP.GE.U32.AND P2, PT, R39, R35, PT ;  /* 0x000000232700720c */ /* 0x000fe40003f46070 */
[C---:B------:R-:W-:Y:S01]  /*eca80*/  ISETP.GE.U32.AND.EX P1, PT, R41.reuse, R80, PT, P1 ;  /* 0x000000502900720c */ /* 0x040fe20003f26110 */
[----:B------:R-:W-:Y:S01]  /*eca90*/  IMAD.X R38, R41, 0x1, R38, P3 ;  /* 0x0000000129267824 */ /* 0x000fe200018e0626 */
[----:B------:R-:W-:Y:S01]  /*ecaa0*/  IADD3 R40, P4, P6, R18, R46, R45 ;  /* 0x0000002e12287210 */ /* 0x000fe20007e9e02d */
[----:B------:R-:W-:Y:S01]  /*ecab0*/  IMAD.IADD R19, R19, 0x1, R20 ;  /* 0x0000000113137824 */ /* 0x000fe200078e0214 */
[----:B------:R-:W-:Y:S01]  /*ecac0*/  IADD3 R39, P5, PT, R39, R22, RZ ;  /* 0x0000001627277210 */ /* 0x000fe20007fbe0ff */
[----:B------:R-:W-:Y:S01]  /*ecad0*/  IMAD.IADD R59, R23, 0x1, R59 ;  /* 0x00000001173b7824 */ /* 0x000fe200078e023b */
[----:B------:R-:W-:Y:S01]  /*ecae0*/  ISETP.GE.U32.AND.EX P2, PT, R38, R41, PT, P2 ;  /* 0x000000292600720c */ /* 0x000fe20003f46120 */
[-C--:B------:R-:W-:Y:S01]  /*ecaf0*/  IMAD R62, R12, R81.reuse, R62 ;  /* 0x000000510c3e7224 */ /* 0x080fe200078e023e */
[----:B------:R-:W-:Y:S01]  /*ecb00*/  SEL R23, RZ, 0x1, P0 ;  /* 0x00000001ff177807 */ /* 0x000fe20000000000 */
[----:B------:R-:W-:Y:S01]  /*ecb10*/  IMAD.X R20, R59, 0x1, R38, P5 ;  /* 0x000000013b147824 */ /* 0x000fe200028e0626 */
[----:B------:R-:W-:Y:S01]  /*ecb20*/  ISETP.GE.U32.AND P3, PT, R40, R18, PT ;  /* 0x000000122800720c */ /* 0x000fe20003f66070 */
[----:B------:R-:W-:Y:S01]  /*ecb30*/  IMAD R58, R14, R81, R58 ;  /* 0x000000510e3a7224 */ /* 0x000fe200078e023a */
        /* <DEDUP_REMOVED lines=10> */
[C---:B------:R-:W-:Y:S01]  /*ecbe0*/  ISETP.GE.U32.AND P2, PT, R23.reuse, R39, PT ;  /* 0x000000271700720c */ /* 0x040fe20003f46070 */
[----:B------:R-:W-:Y:S01]  /*ecbf0*/  IMAD.WIDE.U32 R38, R12, R79, RZ ;  /* 0x0000004f0c267225 */ /* 0x000fe200078e00ff */
[----:B------:R-:W-:Y:S02]  /*ecc00*/  ISETP.GE.U32.AND.EX P0, PT, R20, R59, PT, P4 ;  /* 0x0000003b1400720c */ /* 0x000fe40003f06140 */
[----:B------:R-:W-:Y:S01]  /*ecc10*/  IADD3 R23, P4, PT, R23, R18, RZ ;  /* 0x0000001217177210 */ /* 0x000fe20007f9e0ff */
[----:B------:R-:W-:Y:S01]  /*ecc20*/  IMAD.IADD R62, R39, 0x1, R62 ;  /* 0x00000001273e7824 */ /* 0x000fe200078e023e */
[----:B------:R-:W-:Y:S02]  /*ecc30*/  ISETP.GE.U32.AND.EX P2, PT, R35, R20, PT, P2 ;  /* 0x000000142300720c */ /* 0x000fe40003f46120 */
[----:B------:R-:W-:Y:S01]  /*ecc40*/  IADD3.X R45, PT, PT, RZ, R43, RZ, P1, P5 ;  /* 0x0000002bff2d7210 */ /* 0x000fe20000fea4ff */
[----:B------:R-:W-:Y:S01]  /*ecc50*/  IMAD.X R35, R70, 0x1, R35, P4 ;  /* 0x0000000146237824 */ /* 0x000fe200020e0623 */
[----:B------:R-:W-:-:S02]  /*ecc60*/  IADD3 R19, P5, PT, R40, R41, RZ ;  /* 0x0000002928137210 */ /* 0x000fc40007fbe0ff */
[----:B------:R-:W-:Y:S02]  /*ecc70*/  ISETP.GE.U32.AND P1, PT, R23, R18, PT ;  /* 0x000000121700720c */ /* 0x000fe40003f26070 */
[----:B------:R-:W-:Y:S01]  /*ecc80*/  SEL R18, RZ, 0x1, P0 ;  /* 0x00000001ff127807 */ /* 0x000fe20000000000 */
[----:B------:R-:W-:Y:S01]  /*ecc90*/  IMAD.X R45, R46, 0x1, R45, P5 ;  /* 0x000000012e2d7824 */ /* 0x000fe200028e062d */
[----:B------:R-:W-:Y:S02]  /*ecca0*/  SEL R39, RZ, 0x1, P2 ;  /* 0x00000001ff277807 */ /* 0x000fe40001000000 */
[C---:B------:R-:W-:Y:S02]  /*eccb0*/  ISETP.GE.U32.AND P4, PT, R19.reuse, R40, PT ;  /* 0x000000281300720c */ /* 0x040fe40003f86070 */
[----:B------:R-:W-:Y:S02]  /*eccc0*/  IADD3 R20, P5, PT, R19, R38, RZ ;  /* 0x0000002613147210 */ /* 0x000fe40007fbe0ff */
[----:B------:R-:W-:Y:S01]  /*eccd0*/  IADD3 R39, P0, P2, R39, R60, R18 ;  /* 0x0000003c27277210 */ /* 0x000fe20007a1e012 */
[----:B------:R-:W-:Y:S01]  /*ecce0*/  IMAD.WIDE.U32 R18, R10, R17, RZ ;  /* 0x000000110a127225 */ /* 0x000fe200078e00ff */
[----:B------:R-:W-:-:S02]  /*eccf0*/  ISETP.GE.U32.AND.EX P4, PT, R45, R46, PT, P4 ;  /* 0x0000002e2d00720c */ /* 0x000fc40003f86140 */
[----:B------:R-:W-:Y:S01]  /*ecd00*/  IADD3 R39, P6, PT, R20, R39, RZ ;  /* 0x0000002714277210 */ /* 0x000fe20007fde0ff */
[----:B------:R-:W-:Y:S01]  /*ecd10*/  IMAD.X R45, R62, 0x1, R45, P5 ;  /* 0x000000013e2d7824 */ /* 0x000fe200028e062d */
[----:B------:R-:W-:Y:S01]  /*ecd20*/  IADD3.X R60, PT, PT, RZ, R61, RZ, P0, P2 ;  /* 0x0000003dff3c7210 */ /* 0x000fe200007e44ff */
[----:B------:R-:W-:Y:S01]  /*ecd30*/  IMAD.IADD R43, R19, 0x1, R66 ;  /* 0x00000001132b7824 */ /* 0x000fe200078e0242 */
[----:B------:R-:W-:Y:S02]  /*ecd40*/  ISETP.GE.U32.AND P5, PT, R20, R38, PT ;  /* 0x000000261400720c */ /* 0x000fe40003fa6070 */
[----:B------:R-:W-:Y:S02]  /*ecd50*/  ISETP.GE.U32.AND.EX P1, PT, R35, R70, PT, P1 ;  /* 0x000000462300720c */ /* 0x000fe40003f26110 */
[----:B------:R-:W-:Y:S01]  /*ecd60*/  ISETP.GE.U32.AND P2, PT, R39, R20, PT ;  /* 0x000000142700720c */ /* 0x000fe20003f46070 */
[----:B------:R-:W-:Y:S01]  /*ecd70*/  IMAD.X R20, R45, 0x1, R60, P6 ;  /* 0x000000012d147824 */ /* 0x000fe200030e063c */
[----:B------:R-:W-:-:S02]  /*ecd80*/  SEL R22, RZ, 0x1, P3 ;  /* 0x00000001ff167807 */ /* 0x000fc40001800000 */
[----:B------:R-:W-:Y:S02]  /*ecd90*/  SEL R47, RZ, 0x1, P4 ;  /* 0x00000001ff2f7807 */ /* 0x000fe40002000000 */
[----:B------:R-:W-:Y:S02]  /*ecda0*/  ISETP.GE.U32.AND.EX P0, PT, R45, R62, PT, P5 ;  /* 0x0000003e2d00720c */ /* 0x000fe40003f06150 */
[----:B------:R-:W-:Y:S02]  /*ecdb0*/  IADD3 R39, P5, PT, R39, R18, RZ ;  /* 0x0000001227277210 */ /* 0x000fe40007fbe0ff */
[----:B------:R-:W-:Y:S02]  /*ecdc0*/  SEL R41, RZ, 0x1, P1 ;  /* 0x00000001ff297807 */ /* 0x000fe40000800000 */
[----:B------:R-:W-:Y:S02]  /*ecdd0*/  IADD3 R47, P1, P4, R47, R36, R22 ;  /* 0x000000242f2f7210 */ /* 0x000fe40007c3e016 */
[----:B------:R-:W-:Y:S01]  /*ecde0*/  ISETP.GE.U32.AND.EX P2, PT, R20, R45, PT, P2 ;  /* 0x0000002d1400720c */ /* 0x000fe20003f46120 */
[----:B------:R-:W-:Y:S01]  /*ecdf0*/  IMAD.X R20, R43, 0x1, R20, P5 ;  /* 0x000000012b147824 */ /* 0x000fe200028e0614 */
        /* <DEDUP_REMOVED lines=9> */
[----:B------:R-:W-:Y:S01]  /*ece90*/  IADD3 R39, P1, P4, R37, R64, R36 ;  /* 0x0000004025277210 */ /* 0x000fe20007c3e024 */
[----:B------:R-:W-:Y:S01]  /*ecea0*/  IMAD.WIDE.U32 R36, R12, R17, RZ ;  /* 0x000000110c247225 */ /* 0x000fe200078e00ff */
[----:B------:R-:W-:-:S02]  /*eceb0*/  IADD3 R22, P5, PT, R47, R18, RZ ;  /* 0x000000122f167210 */ /* 0x000fc40007fbe0ff */
[----:B------:R-:W-:Y:S01]  /*ecec0*/  IADD3.X R38, PT, PT, RZ, R65, RZ, P1, P4 ;  /* 0x00000041ff267210 */ /* 0x000fe20000fe84ff */
[----:B------:R-:W-:Y:S01]  /*eced0*/  IMAD.IADD R67, R37, 0x1, R67 ;  /* 0x0000000125437824 */ /* 0x000fe200078e0243 */
[----:B------:R-:W-:Y:S02]  /*ecee0*/  IADD3 R39, P4, PT, R22, R39, RZ ;  /* 0x0000002716277210 */ /* 0x000fe40007f9e0ff */
[----:B------:R-:W-:Y:S01]  /*ecef0*/  ISETP.GE.U32.AND.EX P3, PT, R20, R43, PT, P3 ;  /* 0x0000002b1400720c */ /* 0x000fe20003f66130 */
[----:B------:R-:W-:Y:S01]  /*ecf00*/  IMAD.X R43, R58, 0x1, R45, P5 ;  /* 0x000000013a2b7824 */ /* 0x000fe200028e062d */
[C---:B------:R-:W-:Y:S02]  /*ecf10*/  ISETP.GE.U32.AND.EX P2, PT, R73.reuse, R20, PT, P2 ;  /* 0x000000144900720c */ /* 0x040fe40003f46120 */
[----:B------:R-:W-:Y:S01]  /*ecf20*/  ISETP.GE.U32.AND P0, PT, R22, R18, PT ;  /* 0x000000121600720c */ /* 0x000fe20003f06070 */
[----:B------:R-:W-:Y:S01]  /*ecf30*/  IMAD.WIDE.U32 R18, R73, 0x3d1, RZ ;  /* 0x000003d149127825 */ /* 0x000fe200078e00ff */
[----:B------:R-:W-:-:S02]  /*ecf40*/  ISETP.GE.U32.AND P1, PT, R39, R22, PT ;  /* 0x000000162700720c */ /* 0x000fc40003f26070 */
[----:B------:R-:W-:Y:S01]  /*ecf50*/  SEL R22, RZ, 0x1, P3 ;  /* 0x00000001ff167807 */ /* 0x000fe20001800000 */
[----:B------:R-:W-:Y:S01]  /*ecf60*/  IMAD.X R38, R43, 0x1, R38, P4 ;  /* 0x000000012b267824 */ /* 0x000fe200020e0626 */
        /* <DEDUP_REMOVED lines=11> */
[----:B------:R-:W-:Y:S01]  /*ed020*/  IMAD.WIDE.U32 R42, R14, R17, RZ ;  /* 0x000000110e2a7225 */ /* 0x000fe200078e00ff */
[----:B------:R-:W-:-:S02]  /*ed030*/  IADD3 R41, P3, PT, R41, R18, RZ ;  /* 0x0000001229297210 */ /* 0x000fc40007f7e0ff */
[----:B------:R-:W-:Y:S01]  /*ed040*/  SEL R18, RZ, 0x1, P0 ;  /* 0x00000001ff127807 */ /* 0x000fe20000000000 */
[----:B------:R-:W-:Y:S01]  /*ed050*/  IMAD.X R51, R22, 0x1, R51, P4 ;  /* 0x0000000116337824 */ /* 0x000fe200020e0633 */
[----:B------:R-:W-:Y:S01]  /*ed060*/  ISETP.GE.U32.AND P2, PT, R20, R36, PT ;  /* 0x000000241400720c */ /* 0x000fe20003f46070 */
[----:B------:R-:W-:Y:S01]  /*ed070*/  IMAD.MOV.U32 R36, RZ, RZ, R19 ;  /* 0x000000ffff247224 */ /* 0x000fe200078e0013 */
[----:B------:R-:W-:Y:S01]  /*ed080*/  ISETP.GE.U32.AND P0, PT, R45, R20, PT ;  /* 0x000000142d00720c */ /* 0x000fe20003f06070 */
[----:B------:R-:W-:Y:S01]  /*ed090*/  IMAD.WIDE.U32 R24, R16, R78, R40 ;  /* 0x0000004e10187225 */ /* 0x000fe200078e0028 */
[----:B------:R-:W-:Y:S02]  /*ed0a0*/  SEL R47, RZ, 0x1, P1 ;  /* 0x00000001ff2f7807 */ /* 0x000fe40000800000 */
[----:B------:R-:W-:Y:S01]  /*ed0b0*/  ISETP.GE.U32.AND.EX P2, PT, R22, R67, PT, P2 ;  /* 0x000000431600720c */ /* 0x000fe20003f46120 */
[----:B------:R-:W-:Y:S01]  /*ed0c0*/  IMAD.IADD R17, R25, 0x1, R74 ;  /* 0x0000000119117824 */ /* 0x000fe200078e024a */
[----:B------:R-:W-:Y:S01]  /*ed0d0*/  ISETP.GE.U32.AND.EX P0, PT, R51, R22, PT, P0 ;  /* 0x000000163300720c */ /* 0x000fe20003f06100 */
[----:B------:R-:W-:Y:S01]  /*ed0e0*/  IMAD.WIDE.U32 R38, R45, 0x3d1, RZ ;  /* 0x000003d12d267825 */ /* 0x000fe200078e00ff */
[----:B------:R-:W-:-:S02]  /*ed0f0*/  IADD3 R47, P4, P5, R47, R68, R18 ;  /* 0x000000442f2f7210 */ /* 0x000fc40007d9e012 */
[----:B------:R-:W-:Y:S01]  /*ed100*/  SEL R20, RZ, 0x1, P2 ;  /* 0x00000001ff147807 */ /* 0x000fe20001000000 */
[----:B------:R-:W-:Y:S01]  /*ed110*/  IMAD.WIDE.U32.X R18, R73, 0x1, R36, P3 ;  /* 0x0000000149127825 */ /* 0x000fe200018e0424 */
[----:B------:R-:W-:Y:S02]  /*ed120*/  SEL R25, RZ, 0x1, P0 ;  /* 0x00000001ff197807 */ /* 0x000fe40000000000 */
[----:B------:R-:W-:Y:S01]  /*ed130*/  ISETP.GE.U32.AND P1, PT, R24, R40, PT ;  /* 0x000000281800720c */ /* 0x000fe20003f26070 */
[----:B------:R-:W-:Y:S01]  /*ed140*/  IMAD.WIDE.U32 R36, R51, 0x3d1, RZ ;  /* 0x000003d133247825 */ /* 0x000fe200078e00ff */
[----:B------:R-:W-:Y:S02]  /*ed150*/  IADD3.X R68, PT, PT, RZ, R69, RZ, P4, P5 ;  /* 0x00000045ff447210 */ /* 0x000fe400027ea4ff */
[----:B------:R-:W-:Y:S01]  /*ed160*/  IADD3 R22, P3, PT, R47, R42, RZ ;  /* 0x0000002a2f167210 */ /* 0x000fe20007f7e0ff */
[----:B------:R-:W-:Y:S01]  /*ed170*/  IMAD.IADD R63, R43, 0x1, R63 ;  /* 0x000000012b3f7824 */ /* 0x000fe200078e023f */
[----:B------:R-:W-:Y:S01]  /*ed180*/  IADD3 R25, P0, P6, R25, R54, R20 ;  /* 0x0000003619197210 */ /* 0x000fe20007e1e014 */
[----:B------:R-:W-:Y:S01]  /*ed190*/  IMAD.WIDE.U32 R36, P4, R45, 0x1, R36 ;  /* 0x000000012d247825 */ /* 0x000fe20007880024 */
[----:B------:R-:W-:-:S02]  /*ed1a0*/  IADD3 R75, P5, PT, R75, R38, RZ ;  /* 0x000000264b4b7210 */ /* 0x000fc40007fbe0ff */
[----:B------:R-:W-:Y:S01]  /*ed1b0*/  ISETP.GE.U32.AND.EX P2, PT, R17, R41, PT, P1 ;  /* 0x000000291100720c */ /* 0x000fe20003f46110 */
[----:B------:R-:W-:Y:S01]  /*ed1c0*/  IMAD.X R41, RZ, RZ, RZ, P4 ;  /* 0x000000ffff297224 */ /* 0x000fe200020e06ff */
[C---:B------:R-:W-:Y:S01]  /*ed1d0*/  ISETP.GE.U32.AND P1, PT, R22.reuse, R42, PT ;  /* 0x0000002a1600720c */ /* 0x040fe20003f26070 */
[----:B------:R-:W-:Y:S01]  /*ed1e0*/  IMAD.X R42, R63, 0x1, R68, P3 ;  /* 0x000000013f2a7824 */ /* 0x000fe200018e0644 */
[----:B------:R-:W-:Y:S01]  /*ed1f0*/  IADD3.X R47, PT, PT, RZ, R55, RZ, P0, P6 ;  /* 0x00000037ff2f7210 */ /* 0x000fe200007ec4ff */
[----:B------:R-:W-:Y:S01]  /*ed200*/  IMAD.MOV.U32 R40, RZ, RZ, R37 ;  /* 0x000000ffff287224 */ /* 0x000fe200078e0025 */
[----:B------:R-:W-:Y:S02]  /*ed210*/  ISETP.GE.U32.AND P0, PT, R75, R38, PT ;  /* 0x000000264b00720c */ /* 0x000fe40003f06070 */
[----:B------:R-:W-:Y:S02]  /*ed220*/  IADD3 R38, P3, PT, R39, R36, RZ ;  /* 0x0000002427267210 */ /* 0x000fe40007f7e0ff */
        /* <DEDUP_REMOVED lines=102> */
.L_x_808:
        /* <DEDUP_REMOVED lines=12> */
.L_x_809:
        /* <DEDUP_REMOVED lines=12> */
.L_x_810:
        /* <DEDUP_REMOVED lines=9> */
.L_x_819:
[----:B------:R-:W-:Y:S01]  /*edaa0*/  IMAD.WIDE.U32 R26, R80, R76, RZ ;  /* 0x0000004c501a7225 */ /* 0x000fe200078e00ff */
[----:B------:R-:W-:-:S03]  /*edab0*/  UIADD3 UR5, UPT, UPT, UR5, 0x1, URZ ;  /* 0x0000000105057890 */ /* 0x000fc6000fffe0ff */
[----:B------:R-:W-:Y:S01]  /*edac0*/  IMAD.WIDE.U32 R30, R80, R79, RZ ;  /* 0x0000004f501e7225 */ /* 0x000fe200078e00ff */
[----:B------:R-:W-:-:S03]  /*edad0*/  UISETP.NE.AND UP0, UPT, UR5, 0x2c, UPT ;  /* 0x0000002c0500788c */ /* 0x000fc6000bf05270 */
[----:B------:R-:W-:-:S04]  /*edae0*/  IMAD.WIDE.U32 R26, P0, R76, R80, R26 ;  /* 0x000000504c1a7225 */ /* 0x000fc8000780001a */
[----:B------:R-:W-:-:S04]  /*edaf0*/  IMAD.WIDE.U32 R28, R76, R76, RZ ;  /* 0x0000004c4c1c7225 */ /* 0x000fc800078e00ff */
[----:B------:R-:W-:Y:S02]  /*edb00*/  IMAD R25, R75, R76, RZ ;  /* 0x0000004c4b197224 */ /* 0x000fe400078e02ff */
[----:B------:R-:W-:-:S04]  /*edb10*/  IMAD.WIDE.U32 R34, R76, R79, RZ ;  /* 0x0000004f4c227225 */ /* 0x000fc800078e00ff */
[----:B------:R-:W-:-:S04]  /*edb20*/  IMAD.WIDE.U32 R30, P1, R75, R76, R30 ;  /* 0x0000004c4b1e7225 */ /* 0x000fc8000782001e */
        /* <DEDUP_REMOVED lines=80> */
.L_x_811:
        /* <DEDUP_REMOVED lines=46> */
.L_x_812:
        /* <DEDUP_REMOVED lines=10> */
[----:B------:R-:W-:Y:S02]  /*ee3b0*/  IMAD R53, R71, R80, R32 ;  /* 0x0000005047357224 */ /* 0x000fe400078e0220 */
[-C--:B------:R-:W-:Y:S02]  /*ee3c0*/  IMAD R30, R78, R79.reuse, RZ ;  /* 0x0000004f4e1e7224 */ /* 0x080fe400078e02ff */
[----:B------:R-:W-:-:S04]  /*ee3d0*/  IMAD.WIDE.U32 R36, R77, R79, RZ ;  /* 0x0000004f4d247225 */ /* 0x000fc800078e00ff */
[----:B------:R-:W-:-:S04]  /*ee3e0*/  IMAD.WIDE.U32 R28, R75, R71, RZ ;  /* 0x000000474b1c7225 */ /* 0x000fc800078e00ff */
[C---:B------:R-:W-:Y:S02]  /*ee3f0*/  IMAD.SHL.U32 R32, R34.reuse, 0x2, RZ ;  /* 0x0000000222207824 */ /* 0x040fe400078e00ff */
[----:B------:R-:W-:Y:S02]  /*ee400*/  IMAD.IADD R53, R35, 0x1, R53 ;  /* 0x0000000123357824 */ /* 0x000fe400078e0235 */
[----:B------:R-:W-:Y:S01]  /*ee410*/  IMAD R55, R77, R75, R30 ;  /* 0x0000004b4d377224 */ /* 0x000fe200078e021e */
[----:B------:R-:W-:Y:S01]  /*ee420*/  IADD3 R30, P1, PT, R34, R36, RZ ;  /* 0x00000024221e7210 */ /* 0x000fe20007f3e0ff */
[----:B------:R-:W-:Y:S01]  /*ee430*/  IMAD.WIDE.U32 R38, R79, R71, RZ ;  /* 0x000000474f267225 */ /* 0x000fe200078e00ff */
[----:B------:R-:W-:Y:S02]  /*ee440*/  IADD3 R35, P5, PT, R32, R57, RZ ;  /* 0x0000003920237210 */ /* 0x000fe40007fbe0ff */
[----:B------:R-:W-:Y:S01]  /*ee450*/  SHF.L.U64.HI R34, R34, 0x1, R53 ;  /* 0x0000000122227819 */ /* 0x000fe20000010235 */
[----:B------:R-:W-:-:S04]  /*ee460*/  IMAD.WIDE.U32 R28, P3, R70, R79, R28 ;  /* 0x0000004f461c7225 */ /* 0x000fc8000786001c */
[----:B------:R-:W-:Y:S02]  /*ee470*/  IMAD.IADD R37, R37, 0x1, R55 ;  /* 0x0000000125257824 */ /* 0x000fe400078e0237 */
[----:B------:R-:W-:Y:S02]  /*ee480*/  IMAD.MOV.U32 R40, RZ, RZ, R33 ;  /* 0x000000ffff287224 */ /* 0x000fe400078e0021 */
[----:B------:R-:W-:Y:S01]  /*ee490*/  IMAD.X R41, RZ, RZ, RZ, P2 ;  /* 0x000000ffff297224 */ /* 0x000fe200010e06ff */
[----:B------:R-:W-:Y:S01]  /*ee4a0*/  IADD3 RZ, P2, PT, R39, R28, RZ ;  /* 0x0000001c27ff7210 */ /* 0x000fe20007f5e0ff */
        /* <DEDUP_REMOVED lines=18> */
[----:B------:R-:W-:Y:S01]  /*ee5d0*/  SHF.L.W.U32.HI R40, R40, 0x1, R41 ;  /* 0x0000000128287819 */ /* 0x000fe20000010e29 */
[----:B------:R-:W-:Y:S01]  /*ee5e0*/  IMAD R41, R71, R75, R36 ;  /* 0x0000004b47297224 */ /* 0x000fe200078e0224 */
[----:B------:R-:W-:Y:S01]  /*ee5f0*/  SEL R37, RZ, 0x1, P0 ;  /* 0x00000001ff257807 */ /* 0x000fe20000000000 */
[----:B------:R-:W-:Y:S01]  /*ee600*/  IMAD.WIDE.U32 R30, R78, R71, RZ ;  /* 0x000000474e1e7225 */ /* 0x000fe200078e00ff */
[----:B------:R-:W-:Y:S02]  /*ee610*/  SHF.L.W.U32.HI R36, R34, 0x1, R35 ;  /* 0x0000000122247819 */ /* 0x000fe40000010e23 */
[----:B------:R-:W-:Y:S01]  /*ee620*/  IADD3 R54, P0, P6, R37, R53, R28 ;  /* 0x0000003525367210 */ /* 0x000fe20007e1e01c */
[----:B------:R-:W-:Y:S01]  /*ee630*/  IMAD.IADD R41, R33, 0x1, R41 ;  /* 0x0000000121297824 */ /* 0x000fe200078e0229 */
[----:B------:R-:W-:Y:S01]  /*ee640*/  IADD3.X R40, PT, PT, RZ, R51, R40, P5, P1 ;  /* 0x00000033ff287210 */ /* 0x000fe20002fe2428 */
[C---:B------:R-:W-:Y:S01]  /*ee650*/  IMAD.SHL.U32 R28, R32.reuse, 0x2, RZ ;  /* 0x00000002201c7824 */ /* 0x040fe200078e00ff */
[----:B------:R-:W-:Y:S01]  /*ee660*/  ISETP.GE.U32.AND P1, PT, R53, R50, PT ;  /* 0x000000323500720c */ /* 0x000fe20003f26070 */
[----:B------:R-:W-:Y:S01]  /*ee670*/  IMAD.X R33, RZ, RZ, RZ, P3 ;  /* 0x000000ffff217224 */ /* 0x000fe200018e06ff */
[----:B------:R-:W-:Y:S01]  /*ee680*/  IADD3.X R36, PT, PT, RZ, R40, R36, P0, P6 ;  /* 0x00000028ff247210 */ /* 0x000fe200007ec424 */
[----:B------:R-:W-:Y:S01]  /*ee690*/  IMAD.WIDE.U32 R34, R77, R71, RZ ;  /* 0x000000474d227225 */ /* 0x000fe200078e00ff */
[----:B------:R-:W-:-:S02]  /*ee6a0*/  SHF.L.U64.HI R37, R32, 0x1, R41 ;  /* 0x0000000120257819 */ /* 0x000fc40000010229 */
[----:B------:R-:W-:Y:S01]  /*ee6b0*/  IADD3 R55, P0, PT, R28, R54, RZ ;  /* 0x000000361c377210 */ /* 0x000fe20007f1e0ff */
[----:B------:R-:W-:Y:S01]  /*ee6c0*/  IMAD.MOV.U32 R32, RZ, RZ, R29 ;  /* 0x000000ffff207224 */ /* 0x000fe200078e001d */
[----:B------:R-:W-:Y:S01]  /*ee6d0*/  ISETP.GE.U32.AND.EX P1, PT, R40, R51, PT, P1 ;  /* 0x000000332800720c */ /* 0x000fe20003f26110 */
[----:B------:R-:W-:-:S04]  /*ee6e0*/  IMAD.WIDE.U32 R30, P4, R70, R77, R30 ;  /* 0x0000004d461e7225 */ /* 0x000fc8000788001e */
[----:B------:R-:W-:Y:S01]  /*ee6f0*/  IMAD.WIDE.U32.X R32, R70, R75, R32, P2 ;  /* 0x0000004b46207225 */ /* 0x000fe200010e0420 */
[----:B------:R-:W-:Y:S02]  /*ee700*/  ISETP.GE.U32.AND P2, PT, R55, R28, PT ;  /* 0x0000001c3700720c */ /* 0x000fe40003f46070 */
[----:B------:R-:W-:Y:S01]  /*ee710*/  IADD3 RZ, P3, PT, R35, R30, RZ ;  /* 0x0000001e23ff7210 */ /* 0x000fe20007f7e0ff */
[----:B------:R-:W-:Y:S01]  /*ee720*/  IMAD.X R56, R37, 0x1, R36, P0 ;  /* 0x0000000125387824 */ /* 0x000fe200000e0624 */
[----:B------:R-:W-:Y:S01]  /*ee730*/  ISETP.GE.U32.AND P0, PT, R54, R53, PT ;  /* 0x000000353600720c */ /* 0x000fe20003f06070 */
[----:B------:R-:W-:Y:S01]  /*ee740*/  IMAD R28, R70, R77, RZ ;  /* 0x0000004d461c7224 */ /* 0x000fe200078e02ff */
[----:B------:R-:W-:Y:S01]  /*ee750*/  SHF.L.W.U32.HI R41, R41, 0x1, R32 ;  /* 0x0000000129297819 */ /* 0x000fe20000010e20 */
[----:B------:R-:W-:Y:S01]  /*ee760*/  IMAD.WIDE.U32 R34, R56, 0x3d1, RZ ;  /* 0x000003d138227825 */ /* 0x000fe200078e00ff */
[----:B------:R-:W-:Y:S02]  /*ee770*/  ISETP.GE.U32.AND.EX P0, PT, R36, R40, PT, P0 ;  /* 0x000000282400720c */ /* 0x000fe40003f06100 */
[----:B------:R-:W-:Y:S01]  /*ee780*/  ISETP.GE.U32.AND.EX P2, PT, R56, R37, PT, P2 ;  /* 0x000000253800720c */ /* 0x000fe20003f46120 */
[C---:B------:R-:W-:Y:S01]  /*ee790*/  IMAD R51, R71.reuse, R78, R28 ;  /* 0x0000004e47337224 */ /* 0x040fe200078e021c */
        /* <DEDUP_REMOVED lines=23> */
.L_x_813:
        /* <DEDUP_REMOVED lines=15> */
.L_x_814:
        /* <DEDUP_REMOVED lines=20> */
[----:B------:R-:W-:-:S03]  /*eeb40*/  SEL R79, RZ, 0x1, P0 ;  /* 0x00000001ff4f7807 */ /* 0x000fc60000000000 */
[----:B------:R-:W-:Y:S01]  /*eeb50*/  IMAD.WIDE.U32.X R28, R70, R78, R28, P3 ;  /* 0x0000004e461c7225 */ /* 0x000fe200018e041c */
[----:B------:R-:W-:-:S03]  /*eeb60*/  IADD3 R33, P5, PT, R25, R34, RZ ;  /* 0x0000002219217210 */ /* 0x000fc60007fbe0ff */
[----:B------:R-:W-:Y:S01]  /*eeb70*/  IMAD.WIDE.U32 R26, P6, R27, 0x1, R36 ;  /* 0x000000011b1a7825 */ /* 0x000fe200078c0024 */
[----:B------:R-:W-:Y:S02]  /*eeb80*/  SHF.L.W.U32.HI R25, R51, 0x1, R28 ;  /* 0x0000000133197819 */ /* 0x000fe40000010e1c */
[----:B------:R-:W-:Y:S02]  /*eeb90*/  SEL R37, RZ, 0x1, P2 ;  /* 0x00000001ff257807 */ /* 0x000fe40001000000 */
[----:B------:R-:W-:Y:S01]  /*eeba0*/  SHF.L.W.U32.HI R28, R28, 0x1, R29 ;  /* 0x000000011c1c7819 */ /* 0x000fe20000010e1d */
        /* <DEDUP_REMOVED lines=12> */
.L_x_815:
[----:B------:R-:W-:Y:S01]  /*eec70*/  IMAD.X R42, R35, 0x1, R42, P5 ;  /* 0x00000001232a7824 */ /* 0x000fe200028e062a */
[-C--:B------:R-:W-:Y:S01]  /*eec80*/  IADD3 R37, P5, P6, R37, R44.reuse, R25 ;  /* 0x0000002c25257210 */ /* 0x080fe20007ebe019 */
[----:B------:R-:W-:Y:S01]  /*eec90*/  IMAD.MOV.U32 R26, RZ, RZ, R27 ;  /* 0x000000ffff1a7224 */ /* 0x000fe200078e001b */
[----:B------:R-:W-:Y:S01]  /*eeca0*/  ISETP.GE.U32.AND P1, PT, R79, R33, PT ;  /* 0x000000214f00720c */ /* 0x000fe20003f26070 */
[----:B------:R-:W-:Y:S01]  /*eecb0*/  IMAD.MOV.U32 R27, RZ, RZ, R29 ;  /* 0x000000ffff1b7224 */ /* 0x000fe200078e001d */
[----:B------:R-:W-:Y:S01]  /*eecc0*/  IADD3.X R34, PT, PT, RZ, R43, R28, P5, P6 ;  /* 0x0000002bff227210 */ /* 0x000fe20002fec41c */
[C---:B------:R-:W-:Y:S01]  /*eecd0*/  IMAD.WIDE.U32 R28, R37.reuse, 0x3d1, RZ ;  /* 0x000003d1251c7825 */ /* 0x040fe200078e00ff */
[C---:B------:R-:W-:Y:S02]  /*eece0*/  IADD3.X R75, PT, PT, R42.reuse, R31, RZ, P2, P3 ;  /* 0x0000001f2a4b7210 */ /* 0x040fe400017e64ff */
[----:B------:R-:W-:Y:S01]  /*eecf0*/  ISETP.GE.U32.AND P3, PT, R37, R44, PT ;  /* 0x0000002c2500720c */ /* 0x000fe20003f66070 */
[----:B------:R-:W-:Y:S01]  /*eed00*/  IMAD.WIDE.U32.X R30, R41, 0x1, R26, P4 ;  /* 0x00000001291e7825 */ /* 0x000fe200020e041a */
        /* <DEDUP_REMOVED lines=91> */
.L_x_816:
        /* <DEDUP_REMOVED lines=16> */
.L_x_817:
        /* <DEDUP_REMOVED lines=15> */
.L_x_818:
[----:B------:R-:W-:Y:S05]  /*ef4b0*/  BRA.U UP0, `(.L_x_819) ;  /* 0xffffffe500787547 */ /* 0x000fea000b83ffff */
        /* <DEDUP_REMOVED lines=24> */
[----:B------:R-:W-:-:S04]  /*ef640*/  IMAD.WIDE.U32 R34, P6, R21, R76, R34 ;  /* 0x0000004c15227225 */ /* 0x000fc800078c0022 */
[----:B------:R-:W-:Y:S01]  /*ef650*/  IMAD.WIDE.U32 R40, R75, R24, RZ ;  /* 0x000000184b287225 */ /* 0x000fe200078e00ff */
[----:B------:R-:W-:-:S03]  /*ef660*/  IADD3 RZ, P2, PT, R45, R34, RZ ;  /* 0x000000222dff7210 */ /* 0x000fc60007f5e0ff */
[----:B------:R-:W-:-:S04]  /*ef670*/  IMAD.WIDE.U32 R68, R20, R76, RZ ;  /* 0x0000004c14447225 */ /* 0x000fc800078e00ff */
[-C--:B------:R-:W-:Y:S01]  /*ef680*/  IMAD R53, R20, R80.reuse, R37 ;  /* 0x0000005014357224 */ /* 0x080fe200078e0225 */
[----:B------:R-:W-:Y:S01]  /*ef690*/  SEL R37, RZ, 0x1, P0 ;  /* 0x00000001ff257807 */ /* 0x000fe20000000000 */
[----:B------:R-:W-:-:S04]  /*ef6a0*/  IMAD.WIDE.U32.X R50, R19, R80, R50, P1 ;  /* 0x0000005013327225 */ /* 0x000fc800008e0432 */
[----:B------:R-:W-:Y:S01]  /*ef6b0*/  IMAD.WIDE.U32 R46, R75, R18, RZ ;  /* 0x000000124b2e7225 */ /* 0x000fe200078e00ff */
[----:B------:R-:W-:-:S03]  /*ef6c0*/  IADD3 R74, P1, P3, R68, R50, R37 ;  /* 0x00000032444a7210 */ /* 0x000fc60007b3e025 */
[----:B------:R-:W-:-:S04]  /*ef6d0*/  IMAD.WIDE.U32 R44, R75, R20, RZ ;  /* 0x000000144b2c7225 */ /* 0x000fc800078e00ff */
[----:B------:R-:W-:Y:S02]  /*ef6e0*/  IMAD.IADD R72, R69, 0x1, R53 ;  /* 0x0000000145487824 */ /* 0x000fe400078e0235 */
[----:B------:R-:W-:-:S03]  /*ef6f0*/  IMAD.WIDE.U32 R48, R79, R24, RZ ;  /* 0x000000184f307225 */ /* 0x000fc600078e00ff */
[----:B------:R-:W-:Y:S01]  /*ef700*/  IADD3.X R73, PT, PT, R72, R51, RZ, P1, P3 ;  /* 0x0000003348497210 */ /* 0x000fe20000fe64ff */
[----:B------:R-:W-:-:S04]  /*ef710*/  IMAD.WIDE.U32 R40, P5, R17, R79, R40 ;  /* 0x0000004f11287225 */ /* 0x000fc800078a0028 */
[----:B------:R-:W-:Y:S01]  /*ef720*/  IMAD.X R37, RZ, RZ, RZ, P5 ;  /* 0x000000ffff257224 */ /* 0x000fe200028e06ff */
[----:B------:R-:W-:Y:S01]  /*ef730*/  IADD3 RZ, P5, PT, R49, R40, RZ ;  /* 0x0000002831ff7210 */ /* 0x000fe20007fbe0ff */
[----:B------:R-:W-:-:S04]  /*ef740*/  IMAD.WIDE.U32 R42, R79, R18, RZ ;  /* 0x000000124f2a7225 */ /* 0x000fc800078e00ff */
[----:B------:R-:W-:-:S04]  /*ef750*/  IMAD.WIDE.U32 R38, R79, R20, RZ ;  /* 0x000000144f267225 */ /* 0x000fc800078e00ff */
[----:B------:R-:W-:-:S04]  /*ef760*/  IMAD.WIDE.U32 R46, P0, R19, R79, R46 ;  /* 0x0000004f132e7225 */ /* 0x000fc8000780002e */
[----:B------:R-:W-:Y:S01]  /*ef770*/  IMAD.WIDE.U32 R44, P4, R21, R79, R44 ;  /* 0x0000004f152c7225 */ /* 0x000fe2000788002c */
[----:B------:R-:W-:-:S03]  /*ef780*/  IADD3 RZ, P1, PT, R43, R46, RZ ;  /* 0x0000002e2bff7210 */ /* 0x000fc60007f3e0ff */
[----:B------:R-:W-:Y:S01]  /*ef790*/  IMAD.WIDE.U32 R50, R78, R24, RZ ;  /* 0x000000184e327225 */ /* 0x000fe200078e00ff */
[----:B------:R-:W-:-:S03]  /*ef7a0*/  IADD3 RZ, P3, PT, R39, R44, RZ ;  /* 0x0000002c27ff7210 */ /* 0x000fc60007f7e0ff */
        /* <DEDUP_REMOVED lines=8> */
[----:B------:R-:W-:Y:S02]  /*ef830*/  IMAD.X R69, RZ, RZ, RZ, P6 ;  /* 0x000000ffff457224 */ /* 0x000fe400030e06ff */
[----:B------:R-:W-:-:S04]  /*ef840*/  IMAD.WIDE.U32 R42, R79, R22, RZ ;  /* 0x000000164f2a7225 */ /* 0x000fc800078e00ff */
[----:B------:R-:W-:-:S04]  /*ef850*/  IMAD.WIDE.U32 R54, P6, R23, R79, R54 ;  /* 0x0000004f17367225 */ /* 0x000fc800078c0036 */
        /* <DEDUP_REMOVED lines=8> */
[----:B------:R-:W-:Y:S02]  /*ef8e0*/  IMAD.MOV.U32 R44, RZ, RZ, R51 ;  /* 0x000000ffff2c7224 */ /* 0x000fe400078e0033 */
[----:B------:R-:W-:Y:S02]  /*ef8f0*/  IMAD R34, R17, R79, RZ ;  /* 0x0000004f11227224 */ /* 0x000fe400078e02ff */
[----:B------:R-:W-:-:S04]  /*ef900*/  IMAD.WIDE.U32 R50, R78, R22, RZ ;  /* 0x000000164e327225 */ /* 0x000fc800078e00ff */
[----:B------:R-:W-:Y:S02]  /*ef910*/  IMAD.X R43, RZ, RZ, RZ, P6 ;  /* 0x000000ffff2b7224 */ /* 0x000fe400030e06ff */
[----:B------:R-:W-:Y:S02]  /*ef920*/  IMAD.MOV.U32 R42, RZ, RZ, R55 ;  /* 0x000000ffff2a7224 */ /* 0x000fe400078e0037 */
[----:B------:R-:W-:Y:S01]  /*ef930*/  IMAD.WIDE.U32.X R40, R21, R75, R40, P3 ;  /* 0x0000004b15287225 */ /* 0x000fe200018e0428 */
[----:B------:R-:W-:-:S03]  /*ef940*/  IADD3 RZ, P3, PT, R49, R56, RZ ;  /* 0x0000003831ff7210 */ /* 0x000fc60007f7e0ff */
[----:B------:R-:W-:-:S04]  /*ef950*/  IMAD.WIDE.U32 R54, R24, R79, RZ ;  /* 0x0000004f18367225 */ /* 0x000fc800078e00ff */
[----:B------:R-:W-:Y:S02]  /*ef960*/  IMAD R59, R24, R75, R34 ;  /* 0x0000004b183b7224 */ /* 0x000fe400078e0222 */
[----:B------:R-:W-:-:S04]  /*ef970*/  IMAD.WIDE.U32 R46, R77, R20, RZ ;  /* 0x000000144d2e7225 */ /* 0x000fc800078e00ff */
[----:B------:R-:W-:-:S04]  /*ef980*/  IMAD.WIDE.U32 R52, P6, R21, R77, R52 ;  /* 0x0000004d15347225 */ /* 0x000fc800078c0034 */
[----:B------:R-:W-:-:S04]  /*ef990*/  IMAD.WIDE.U32 R48, R71, R24, RZ ;  /* 0x0000001847307225 */ /* 0x000fc800078e00ff */
[----:B------:R-:W-:-:S04]  /*ef9a0*/  IMAD.WIDE.U32.X R42, R23, R75, R42, P0 ;  /* 0x0000004b172a7225 */ /* 0x000fc800000e042a */
[----:B------:R-:W-:-:S04]  /*ef9b0*/  IMAD.WIDE.U32 R60, R77, R22, RZ ;  /* 0x000000164d3c7225 */ /* 0x000fc800078e00ff */
[----:B------:R-:W-:-:S04]  /*ef9c0*/  IMAD.WIDE.U32 R50, P0, R23, R77, R50 ;  /* 0x0000004d17327225 */ /* 0x000fc80007800032 */
[----:B------:R-:W-:Y:S02]  /*ef9d0*/  IMAD.IADD R48, R55, 0x1, R59 ;  /* 0x0000000137307824 */ /* 0x000fe400078e023b */
[----:B------:R-:W-:Y:S01]  /*ef9e0*/  IMAD.X R55, RZ, RZ, RZ, P4 ;  /* 0x000000ffff377224 */ /* 0x000fe200020e06ff */
[----:B------:R-:W-:Y:S01]  /*ef9f0*/  IADD3 R34, P4, PT, R58, R54, RZ ;  /* 0x000000363a227210 */ /* 0x000fe20007f9e0ff */
[----:B------:R-:W-:Y:S01]  /*efa00*/  IMAD.X R45, RZ, RZ, RZ, P5 ;  /* 0x000000ffff2d7224 */ /* 0x000fe200028e06ff */
[----:B------:R-:W-:Y:S01]  /*efa10*/  IADD3 RZ, P5, PT, R47, R52, RZ ;  /* 0x000000342fff7210 */ /* 0x000fe20007fbe0ff */
[----:B------:R-:W-:Y:S01]  /*efa20*/  IMAD.X R59, RZ, RZ, RZ, P6 ;  /* 0x000000ffff3b7224 */ /* 0x000fe200030e06ff */
[----:B------:R-:W-:Y:S01]  /*efa30*/  IADD3 RZ, P6, PT, R61, R50, RZ ;  /* 0x000000323dff7210 */ /* 0x000fe20007fde0ff */
[----:B------:R-:W-:-:S04]  /*efa40*/  IMAD.WIDE.U32 R46, R70, R24, RZ ;  /* 0x00000018462e7225 */ /* 0x000fc800078e00ff */
[----:B------:R-:W-:-:S04]  /*efa50*/  IMAD.WIDE.U32 R60, R70, R18, RZ ;  /* 0x00000012463c7225 */ /* 0x000fc800078e00ff */
[----:B------:R-:W-:Y:S02]  /*efa60*/  IMAD.MOV.U32 R58, RZ, RZ, R53 ;  /* 0x000000ffff3a7224 */ /* 0x000fe400078e0035 */
[----:B------:R-:W-:Y:S01]  /*efa70*/  IMAD.X R25, R48, 0x1, R25, P4 ;  /* 0x0000000130197824 */ /* 0x000fe200020e0619 */
[----:B------:R-:W-:Y:S01]  /*efa80*/  ISETP.GE.U32.AND P4, PT, R34, R54, PT ;  /* 0x000000362200720c */ /* 0x000fe20003f86070 */
[----:B------:R-:W-:-:S03]  /*efa90*/  IMAD.WIDE.U32.X R44, R17, R78, R44, P1 ;  /* 0x0000004e112c7225 */ /* 0x000fc600008e042c */
[----:B------:R-:W-:Y:S01]  /*efaa0*/  ISETP.GE.U32.AND.EX P4, PT, R25, R48, PT, P4 ;  /* 0x000000301900720c */ /* 0x000fe20003f86140 */
[----:B------:R-:W-:Y:S02]  /*efab0*/  IMAD.MOV.U32 R54, RZ, RZ, R57 ;  /* 0x000000ffff367224 */ /* 0x000fe400078e0039 */
[----:B------:R-:W-:-:S04]  /*efac0*/  IMAD.WIDE.U32 R46, P1, R17, R71, R46 ;  /* 0x00000047112e7225 */ /* 0x000fc8000782002e */
[----:B------:R-:W-:Y:S02]  /*efad0*/  IMAD.MOV.U32 R64, RZ, RZ, R51 ;  /* 0x000000ffff407224 */ /* 0x000fe400078e0033 */
[----:B------:R-:W-:-:S04]  /*efae0*/  IMAD.WIDE.U32 R56, R80, R22, RZ ;  /* 0x0000001650387225 */ /* 0x000fc800078e00ff */
[----:B------:R-:W-:-:S04]  /*efaf0*/  IMAD.WIDE.U32.X R58, R21, R78, R58, P5 ;  /* 0x0000004e153a7225 */ /* 0x000fc800028e043a */
[----:B------:R-:W-:Y:S01]  /*efb00*/  IMAD.X R65, RZ, RZ, RZ, P0 ;  /* 0x000000ffff417224 */ /* 0x000fe200000e06ff */
[----:B------:R-:W-:Y:S01]  /*efb10*/  IADD3 RZ, P0, PT, R49, R46, RZ ;  /* 0x0000002e31ff7210 */ /* 0x000fe20007f1e0ff */
[----:B------:R-:W-:-:S04]  /*efb20*/  IMAD.WIDE.U32 R50, R71, R18, RZ ;  /* 0x0000001247327225 */ /* 0x000fc800078e00ff */
[----:B------:R-:W-:-:S04]  /*efb30*/  IMAD.WIDE.U32 R60, P5, R19, R71, R60 ;  /* 0x00000047133c7225 */ /* 0x000fc800078a003c */
[----:B------:R-:W-:-:S04]  /*efb40*/  IMAD.WIDE.U32 R66, R70, R20, RZ ;  /* 0x0000001446427225 */ /* 0x000fc800078e00ff */
[----:B------:R-:W-:-:S04]  /*efb50*/  IMAD.WIDE.U32.X R54, R19, R78, R54, P3 ;  /* 0x0000004e13367225 */ /* 0x000fc800018e0436 */
[----:B------:R-:W-:Y:S01]  /*efb60*/  IMAD.WIDE.U32.X R64, R23, R78, R64, P6 ;  /* 0x0000004e17407225 */ /* 0x000fe200030e0440 */
[----:B------:R-:W-:-:S03]  /*efb70*/  IADD3 RZ, P6, PT, R51, R60, RZ ;  /* 0x0000003c33ff7210 */ /* 0x000fc60007fde0ff */
[----:B------:R-:W-:-:S04]  /*efb80*/  IMAD.WIDE.U32 R48, R76, R22, RZ ;  /* 0x000000164c307225 */ /* 0x000fc800078e00ff */
[----:B------:R-:W-:-:S04]  /*efb90*/  IMAD.WIDE.U32 R56, P3, R23, R76, R56 ;  /* 0x0000004c17387225 */ /* 0x000fc80007860038 */
[----:B------:R-:W-:Y:S02]  /*efba0*/  IMAD.X R63, RZ, RZ, RZ, P1 ;  /* 0x000000ffff3f7224 */ /* 0x000fe400008e06ff */
[----:B------:R-:W-:-:S04]  /*efbb0*/  IMAD.WIDE.U32 R50, R70, R22, RZ ;  /* 0x0000001646327225 */ /* 0x000fc800078e00ff */
[----:B------:R-:W-:Y:S01]  /*efbc0*/  IMAD.WIDE.U32 R52, R71, R20, RZ ;  /* 0x0000001447347225 */ /* 0x000fe200078e00ff */
[----:B------:R-:W-:Y:S02]  /*efbd0*/  SEL R52, RZ, 0x1, P4 ;  /* 0x00000001ff347807 */ /* 0x000fe40002000000 */
[----:B------:R-:W-:Y:S01]  /*efbe0*/  IADD3 RZ, P4, PT, R49, R56, RZ ;  /* 0x0000003831ff7210 */ /* 0x000fe20007f9e0ff */
[----:B------:R-:W-:-:S04]  /*efbf0*/  IMAD.WIDE.U32 R66, P1, R21, R71, R66 ;  /* 0x0000004715427225 */ /* 0x000fc80007820042 */
[----:B------:R-:W-:Y:S02]  /*efc00*/  IMAD.MOV.U32 R62, RZ, RZ, R47 ;  /* 0x000000ffff3e7224 */ /* 0x000fe400078e002f */
[----:B------:R-:W-:Y:S02]  /*efc10*/  IMAD.X R49, RZ, RZ, RZ, P5 ;  /* 0x000000ffff317224 */ /* 0x000fe400028e06ff */
[----:B------:R-:W-:Y:S01]  /*efc20*/  IMAD.WIDE.U32.X R62, R17, R70, R62, P0 ;  /* 0x00000046113e7225 */ /* 0x000fe200000e043e */
[----:B------:R-:W-:-:S03]  /*efc30*/  IADD3 RZ, P0, PT, R53, R66, RZ ;  /* 0x0000004235ff7210 */ /* 0x000fc60007f1e0ff */
[----:B------:R-:W-:-:S04]  /*efc40*/  IMAD.WIDE.U32 R46, R71, R22, RZ ;  /* 0x00000016472e7225 */ /* 0x000fc800078e00ff */
[----:B------:R-:W-:-:S04]  /*efc50*/  IMAD.WIDE.U32 R50, P5, R23, R71, R50 ;  /* 0x0000004717327225 */ /* 0x000fc800078a0032 */
[----:B------:R-:W-:Y:S02]  /*efc60*/  IMAD.MOV.U32 R48, RZ, RZ, R61 ;  /* 0x000000ffff307224 */ /* 0x000fe400078e003d */
[-C--:B------:R-:W-:Y:S02]  /*efc70*/  IMAD R53, R19, R79.reuse, RZ ;  /* 0x0000004f13357224 */ /* 0x080fe400078e02ff */
[-C--:B------:R-:W-:Y:S02]  /*efc80*/  IMAD R56, R21, R79.reuse, RZ ;  /* 0x0000004f15387224 */ /* 0x080fe400078e02ff */
[----:B------:R-:W-:Y:S02]  /*efc90*/  IMAD R66, R23, R79, RZ ;  /* 0x0000004f17427224 */ /* 0x000fe400078e02ff */
[----:B------:R-:W-:Y:S01]  /*efca0*/  IMAD.WIDE.U32.X R48, R19, R70, R48, P6 ;  /* 0x0000004613307225 */ /* 0x000fe200030e0430 */
[----:B------:R-:W-:-:S03]  /*efcb0*/  IADD3 RZ, P6, PT, R47, R50, RZ ;  /* 0x000000322fff7210 */ /* 0x000fc60007fde0ff */
[-C--:B------:R-:W-:Y:S02]  /*efcc0*/  IMAD R53, R18, R75.reuse, R53 ;  /* 0x0000004b12357224 */ /* 0x080fe400078e0235 */
[-C--:B------:R-:W-:Y:S02]  /*efcd0*/  IMAD R56, R20, R75.reuse, R56 ;  /* 0x0000004b14387224 */ /* 0x080fe400078e0238 */
[----:B------:R-:W-:Y:S02]  /*efce0*/  IMAD R66, R22, R75, R66 ;  /* 0x0000004b16427224 */ /* 0x000fe400078e0242 */
[-C--:B------:R-:W-:Y:S02]  /*efcf0*/  IMAD R47, R17, R77.reuse, RZ ;  /* 0x0000004d112f7224 */ /* 0x080fe400078e02ff */
[-C--:B------:R-:W-:Y:S02]  /*efd00*/  IMAD R75, R19, R77.reuse, RZ ;  /* 0x0000004d134b7224 */ /* 0x080fe400078e02ff */
[----:B------:R-:W-:-:S02]  /*efd10*/  IMAD R81, R21, R77, RZ ;  /* 0x0000004d15517224 */ /* 0x000fc400078e02ff */
[----:B------:R-:W-:Y:S02]  /*efd20*/  IMAD R61, R23, R77, RZ ;  /* 0x0000004d173d7224 */ /* 0x000fe400078e02ff */
[----:B------:R-:W-:-:S04]  /*efd30*/  IMAD.WIDE.U32 R82, R18, R79, RZ ;  /* 0x0000004f12527225 */ /* 0x000fc800078e00ff */
[-C--:B------:R-:W-:Y:S02]  /*efd40*/  IMAD R50, R24, R78.reuse, R47 ;  /* 0x0000004e18327224 */ /* 0x080fe400078e022f */
[-C--:B------:R-:W-:Y:S02]  /*efd50*/  IMAD R75, R18, R78.reuse, R75 ;  /* 0x0000004e124b7224 */ /* 0x080fe400078e024b */
[-C--:B------:R-:W-:Y:S02]  /*efd60*/  IMAD R81, R20, R78.reuse, R81 ;  /* 0x0000004e14517224 */ /* 0x080fe400078e0251 */
[----:B------:R-:W-:Y:S02]  /*efd70*/  IMAD R78, R22, R78, R61 ;  /* 0x0000004e164e7224 */ /* 0x000fe400078e023d */
[----:B------:R-:W-:Y:S01]  /*efd80*/  IMAD.X R61, RZ, RZ, RZ, P1 ;  /* 0x000000ffff3d7224 */ /* 0x000fe200008e06ff */
[C---:B------:R-:W-:Y:S01]  /*efd90*/  ISETP.GE.U32.AND P1, PT, R74.reuse, R68, PT ;  /* 0x000000444a00720c */ /* 0x040fe20003f26070 */
[----:B------:R-:W-:Y:S01]  /*efda0*/  IMAD.X R47, RZ, RZ, RZ, P5 ;  /* 0x000000ffff2f7224 */ /* 0x000fe200028e06ff */
[----:B------:R-:W-:Y:S01]  /*efdb0*/  IADD3 R74, P5, PT, R74, R82, RZ ;  /* 0x000000524a4a7210 */ /* 0x000fe20007fbe0ff */
[----:B------:R-:W-:Y:S01]  /*efdc0*/  IMAD.MOV.U32 R60, RZ, RZ, R67 ;  /* 0x000000ffff3c7224 */ /* 0x000fe200078e0043 */
[----:B------:R-:W-:Y:S01]  /*efdd0*/  ISETP.GE.U32.AND.EX P1, PT, R73, R72, PT, P1 ;  /* 0x000000484900720c */ /* 0x000fe20003f26110 */
[----:B------:R-:W-:-:S02]  /*efde0*/  IMAD.MOV.U32 R68, RZ, RZ, R35 ;  /* 0x000000ffff447224 */ /* 0x000fc400078e0023 */
[----:B------:R-:W-:Y:S02]  /*efdf0*/  IMAD.MOV.U32 R46, RZ, RZ, R51 ;  /* 0x000000ffff2e7224 */ /* 0x000fe400078e0033 */
[----:B------:R-:W-:Y:S02]  /*efe00*/  IMAD.IADD R35, R83, 0x1, R53 ;  /* 0x0000000153237824 */ /* 0x000fe400078e0235 */
[-C--:B------:R-:W-:Y:S02]  /*efe10*/  IMAD R51, R21, R71.reuse, RZ ;  /* 0x0000004715337224 */ /* 0x080fe400078e02ff */
[-C--:B------:R-:W-:Y:S02]  /*efe20*/  IMAD R83, R17, R71.reuse, RZ ;  /* 0x0000004711537224 */ /* 0x080fe400078e02ff */
[-C--:B------:R-:W-:Y:S02]  /*efe30*/  IMAD R67, R19, R71.reuse, RZ ;  /* 0x0000004713437224 */ /* 0x080fe400078e02ff */
[----:B------:R-:W-:-:S02]  /*efe40*/  IMAD R53, R23, R71, RZ ;  /* 0x0000004717357224 */ /* 0x000fc400078e02ff */
[----:B------:R-:W-:Y:S01]  /*efe50*/  IMAD.WIDE.U32.X R60, R21, R70, R60, P0 ;  /* 0x00000046153c7225 */ /* 0x000fe200000e043c */
[----:B------:R-:W-:-:S03]  /*efe60*/  ISETP.GE.U32.AND P0, PT, R74, R82, PT ;  /* 0x000000524a00720c */ /* 0x000fc60003f06070 */
[-C--:B------:R-:W-:Y:S02]  /*efe70*/  IMAD R82, R20, R70.reuse, R51 ;  /* 0x0000004614527224 */ /* 0x080fe400078e0233 */
[-C--:B------:R-:W-:Y:S02]  /*efe80*/  IMAD R83, R24, R70.reuse, R83 ;  /* 0x0000004618537224 */ /* 0x080fe400078e0253 */
[-C--:B------:R-:W-:Y:S02]  /*efe90*/  IMAD R67, R18, R70.reuse, R67 ;  /* 0x0000004612437224 */ /* 0x080fe400078e0243 */
[-C--:B------:R-:W-:Y:S02]  /*efea0*/  IMAD R51, R22, R70.reuse, R53 ;  /* 0x0000004616337224 */ /* 0x080fe400078e0235 */
[----:B------:R-:W-:-:S04]  /*efeb0*/  IMAD.WIDE.U32.X R46, R23, R70, R46, P6 ;  /* 0x00000046172e7225 */ /* 0x000fc800030e042e */
[----:B------:R-:W-:Y:S02]  /*efec0*/  IMAD.X R53, RZ, RZ, RZ, P3 ;  /* 0x000000ffff357224 */ /* 0x000fe400018e06ff */
[----:B------:R-:W-:Y:S01]  /*efed0*/  IMAD.X R70, R35, 0x1, R73, P5 ;  /* 0x0000000123467824 */ /* 0x000fe200028e0649 */
[----:B------:R-:W-:Y:S01]  /*efee0*/  IADD3 R87, P3, P5, R74, R36, R52 ;  /* 0x000000244a577210 */ /* 0x000fe20007d7e034 */
[----:B------:R-:W-:-:S03]  /*efef0*/  IMAD.WIDE.U32 R72, R24, R77, RZ ;  /* 0x0000004d18487225 */ /* 0x000fc600078e00ff */
[----:B------:R-:W-:Y:S01]  /*eff00*/  IADD3.X R85, PT, PT, R70, R37, RZ, P3, P5 ;  /* 0x0000002546557210 */ /* 0x000fe20001fea4ff */
[----:B------:R-:W-:Y:S01]  /*eff10*/  IMAD.MOV.U32 R52, RZ, RZ, R57 ;  /* 0x000000ffff347224 */ /* 0x000fe200078e0039 */
[----:B------:R-:W-:Y:S01]  /*eff20*/  ISETP.GE.U32.AND P3, PT, R87, R74, PT ;  /* 0x0000004a5700720c */ /* 0x000fe20003f66070 */
[----:B------:R-:W-:Y:S01]  /*eff30*/  IMAD.WIDE.U32.X R68, R21, R80, R68, P2 ;  /* 0x0000005015447225 */ /* 0x000fe200010e0444 */
[----:B------:R-:W-:Y:S02]  /*eff40*/  IADD3 R57, P5, PT, R87, R72, RZ ;  /* 0x0000004857397210 */ /* 0x000fe40007fbe0ff */
[----:B------:R-:W-:Y:S01]  /*eff50*/  ISETP.GE.U32.AND.EX P3, PT, R85, R70, PT, P3 ;  /* 0x000000465500720c */ /* 0x000fe20003f66130 */
[----:B------:R-:W-:Y:S01]  /*eff60*/  IMAD R87, R23, R76, RZ ;  /* 0x0000004c17577224 */ /* 0x000fe200078e02ff */
[----:B------:R-:W-:Y:S01]  /*eff70*/  ISETP.GE.U32.AND P2, PT, R57, R72, PT ;  /* 0x000000483900720c */ /* 0x000fe20003f46070 */
[----:B------:R-:W-:-:S04]  /*eff80*/  IMAD.WIDE.U32 R36, R22, R76, RZ ;  /* 0x0000004c16247225 */ /* 0x000fc800078e00ff */
[----:B------:R-:W-:Y:S01]  /*eff90*/  IMAD R89, R22, R80, R87 ;  /* 0x0000005016597224 */ /* 0x000fe200078e0257 */
[----:B------:R-:W-:Y:S01]  /*effa0*/  SEL R87, RZ, 0x1, P1 ;  /* 0x00000001ff577807 */ /* 0x000fe20000800000 */
[----:B------:R-:W-:Y:S01]  /*effb0*/  IMAD.IADD R74, R73, 0x1, R50 ;  /* 0x00000001494a7824 */ /* 0x000fe200078e0232 */
[----:B------:R-:W-:Y:S01]  /*effc0*/  ISETP.GE.U32.AND.EX P1, PT, R70, R35, PT, P0 ;  /* 0x000000234600720c */ /* 0x000fe20003f26100 */
[----:B------:R-:W-:Y:S02]  /*effd0*/  IMAD R73, R17, R76, RZ ;  /* 0x0000004c11497224 */ /* 0x000fe400078e02ff */
[----:B------:R-:W-:Y:S01]  /*effe0*/  IMAD.WIDE.U32.X R52, R23, R80, R52, P4 ;  /* 0x0000005017347225 */ /* 0x000fe200020e0434 */
[----:B------:R-:W-:-:S03]  /*efff0*/  IADD3 R87, P4, P6, R36, R68, R87 ;  /* 0x0000004424577210 */ /* 0x000fc60007e9e057 */
[----:B------:R-:W-:Y:S01]  /*f0000*/  IMAD R50, R24, R80, R73 ;  /* 0x0000005018327224 */ /* 0x000fe200078e0249 */
[----:B------:R-:W-:Y:S01]  /*f0010*/  ISETP.GE.U32.AND P0, PT, R87, R36, PT ;  /* 0x000000245700720c */ /* 0x000fe20003f06070 */
[----:B------:R-:W-:Y:S01]  /*f0020*/  IMAD.IADD R89, R37, 0x1, R89 ;  /* 0x0000000125597824 */ /* 0x000fe200078e0259 */
[----:B------:R-:W-:Y:S01]  /*f0030*/  SEL R36, RZ, 0x1, P1 ;  /* 0x00000001ff247807 */ /* 0x000fe20000800000 */
[----:B------:R-:W-:Y:S01]  /*f0040*/  IMAD.WIDE.U32 R72, R20, R79, RZ ;  /* 0x0000004f14487225 */ /* 0x000fe200078e00ff */
[----:B------:R-:W-:Y:S02]  /*f0050*/  SEL R37, RZ, 0x1, P3 ;  /* 0x00000001ff257807 */ /* 0x000fe40001800000 */
[----:B------:R-:W-:Y:S01]  /*f0060*/  IADD3.X R70, PT, PT, R89, R69, RZ, P4, P6 ;  /* 0x0000004559467210 */ /* 0x000fe200027ec4ff */
[----:B------:R-:W-:Y:S01]  /*f0070*/  IMAD.X R35, R74, 0x1, R85, P5 ;  /* 0x000000014a237824 */ /* 0x000fe200028e0655 */
[----:B------:R-:W-:Y:S02]  /*f0080*/  IADD3 R68, P3, PT, R87, R72, RZ ;  /* 0x0000004857447210 */ /* 0x000fe40007f7e0ff */
[----:B------:R-:W-:Y:S01]  /*f0090*/  IADD3 R69, P4, P5, R37, R38, R36 ;  /* 0x0000002625457210 */ /* 0x000fe20007d9e024 */
[----:B------:R-:W-:Y:S01]  /*f00a0*/  IMAD.IADD R37, R73, 0x1, R56 ;  /* 0x0000000149257824 */ /* 0x000fe200078e0238 */
[----:B------:R-:W-:-:S02]  /*f00b0*/  ISETP.GE.U32.AND.EX P0, PT, R70, R89, PT, P0 ;  /* 0x000000594600720c */ /* 0x000fc40003f06100 */
[----:B------:R-:W-:Y:S01]  /*f00c0*/  ISETP.GE.U32.AND P1, PT, R68, R72, PT ;  /* 0x000000484400720c */ /* 0x000fe20003f26070 */
[----:B------:R-:W-:Y:S01]  /*f00d0*/  IMAD.X R56, R37, 0x1, R70, P3 ;  /* 0x0000000125387824 */ /* 0x000fe200018e0646 */
[----:B------:R-:W-:Y:S01]  /*f00e0*/  IADD3.X R85, PT, PT, RZ, R39, RZ, P4, P5 ;  /* 0x00000027ff557210 */ /* 0x000fe200027ea4ff */
[----:B------:R-:W-:Y:S01]  /*f00f0*/  IMAD.WIDE.U32 R38, R22, R79, RZ ;  /* 0x0000004f16267225 */ /* 0x000fe200078e00ff */
[----:B------:R-:W-:Y:S02]  /*f0100*/  IADD3 R73, P3, PT, R68, R69, RZ ;  /* 0x0000004544497210 */ /* 0x000fe40007f7e0ff */
[----:B------:R-:W-:Y:S02]  /*f0110*/  SEL R79, RZ, 0x1, P0 ;  /* 0x00000001ff4f7807 */ /* 0x000fe40000000000 */
[----:B------:R-:W-:Y:S01]  /*f0120*/  ISETP.GE.U32.AND.EX P0, PT, R56, R37, PT, P1 ;  /* 0x000000253800720c */ /* 0x000fe20003f06110 */
[----:B------:R-:W-:Y:S01]  /*f0130*/  IMAD.WIDE.U32 R36, R18, R77, RZ ;  /* 0x0000004d12247225 */ /* 0x000fe200078e00ff */
[----:B------:R-:W-:-:S02]  /*f0140*/  IADD3 R69, P4, P6, R38, R52, R79 ;  /* 0x0000003426457210 */ /* 0x000fc40007e9e04f */
[----:B------:R-:W-:Y:S01]  /*f0150*/  ISETP.GE.U32.AND P1, PT, R73, R68, PT ;  /* 0x000000444900720c */ /* 0x000fe20003f26070 */
[----:B------:R-:W-:Y:S01]  /*f0160*/  IMAD.X R85, R56, 0x1, R85, P3 ;  /* 0x0000000138557824 */ /* 0x000fe200018e0655 */
[----:B------:R-:W-:Y:S01]  /*f0170*/  ISETP.GE.U32.AND.EX P2, PT, R35, R74, PT, P2 ;  /* 0x0000004a2300720c */ /* 0x000fe20003f46120 */
[----:B------:R-:W-:Y:S01]  /*f0180*/  IMAD.IADD R79, R39, 0x1, R66 ;  /* 0x00000001274f7824 */ /* 0x000fe200078e0242 */
[----:B------:R-:W-:Y:S02]  /*f0190*/  IADD3 R73, P5, PT, R73, R36, RZ ;  /* 0x0000002449497210 */ /* 0x000fe40007fbe0ff */
[----:B------:R-:W-:Y:S02]  /*f01a0*/  ISETP.GE.U32.AND.EX P1, PT, R85, R56, PT, P1 ;  /* 0x000000385500720c */ /* 0x000fe40003f26110 */
[----:B------:R-:W-:Y:S01]  /*f01b0*/  ISETP.GE.U32.AND P3, PT, R69, R38, PT ;  /* 0x000000264500720c */ /* 0x000fe20003f66070 */
[----:B------:R-:W-:Y:S01]  /*f01c0*/  IMAD.IADD R38, R37, 0x1, R75 ;  /* 0x0000000125267824 */ /* 0x000fe200078e024b */
[----:B------:R-:W-:-:S02]  /*f01d0*/  IADD3.X R52, PT, PT, R79, R53, RZ, P4, P6 ;  /* 0x000000354f347210 */ /* 0x000fc400027ec4ff */
[C---:B------:R-:W-:Y:S01]  /*f01e0*/  ISETP.GE.U32.AND P4, PT, R73.reuse, R36, PT ;  /* 0x000000244900720c */ /* 0x040fe20003f86070 */
[----:B------:R-:W-:Y:S01]  /*f01f0*/  IMAD.X R53, R38, 0x1, R85, P5 ;  /* 0x0000000126357824 */ /* 0x000fe200028e0655 */
[----:B------:R-:W-:Y:S02]  /*f0200*/  SEL R39, RZ, 0x1, P2 ;  /* 0x00000001ff277807 */ /* 0x000fe40001000000 */
[----:B------:R-:W-:Y:S02]  /*f0210*/  SEL R36, RZ, 0x1, P0 ;  /* 0x00000001ff247807 */ /* 0x000fe40000000000 */
[----:B------:R-:W-:Y:S02]  /*f0220*/  SEL R37, RZ, 0x1, P1 ;  /* 0x00000001ff257807 */ /* 0x000fe40000800000 */
[----:B------:R-:W-:Y:S02]  /*f0230*/  IADD3 R39, P2, P6, R73, R44, R39 ;  /* 0x0000002c49277210 */ /* 0x000fe40007e5e027 */
[----:B------:R-:W-:Y:S01]  /*f0240*/  IADD3 R40, P1, P5, R37, R40, R36 ;  /* 0x0000002825287210 */ /* 0x000fe20007d3e024 */
[----:B------:R-:W-:Y:S01]  /*f0250*/  IMAD.WIDE.U32 R36, R24, R71, RZ ;  /* 0x0000004718247225 */ /* 0x000fe200078e00ff */
[----:B------:R-:W-:-:S02]  /*f0260*/  IADD3.X R44, PT, PT, R53, R45, RZ, P2, P6 ;  /* 0x0000002d352c7210 */ /* 0x000fc400017ec4ff */
[----:B------:R-:W-:Y:S01]  /*f0270*/  ISETP.GE.U32.AND P2, PT, R39, R73, PT ;  /* 0x000000492700720c */ /* 0x000fe20003f46070 */
[----:B------:R-:W-:Y:S01]  /*f0280*/  IMAD.IADD R83, R37, 0x1, R83 ;  /* 0x0000000125537824 */ /* 0x000fe200078e0253 */
[----:B------:R-:W-:Y:S02]  /*f0290*/  ISETP.GE.U32.AND.EX P0, PT, R53, R38, PT, P4 ;  /* 0x000000263500720c */ /* 0x000fe40003f06140 */
[----:B------:R-:W-:Y:S02]  /*f02a0*/  IADD3.X R41, PT, PT, RZ, R41, RZ, P1, P5 ;  /* 0x00000029ff297210 */ /* 0x000fe40000fea4ff */
[----:B------:R-:W-:Y:S01]  /*f02b0*/  IADD3 R45, P4, PT, R39, R36, RZ ;  /* 0x00000024272d7210 */ /* 0x000fe20007f9e0ff */
[----:B------:R-:W-:Y:S01]  /*f02c0*/  IMAD.WIDE.U32 R38, R20, R77, RZ ;  /* 0x0000004d14267225 */ /* 0x000fe200078e00ff */
[----:B------:R-:W-:Y:S02]  /*f02d0*/  IADD3 R40, P5, PT, R69, R40, RZ ;  /* 0x0000002845287210 */ /* 0x000fe40007fbe0ff */
[----:B------:R-:W-:Y:S01]  /*f02e0*/  ISETP.GE.U32.AND.EX P2, PT, R44, R53, PT, P2 ;  /* 0x000000352c00720c */ /* 0x000fe20003f46120 */
[----:B------:R-:W-:Y:S01]  /*f02f0*/  IMAD.X R44, R83, 0x1, R44, P4 ;  /* 0x00000001532c7824 */ /* 0x000fe200020e062c */
[----:B------:R-:W-:Y:S01]  /*f0300*/  ISETP.GE.U32.AND P1, PT, R45, R36, PT ;  /* 0x000000242d00720c */ /* 0x000fe20003f26070 */
[----:B------:R-:W-:Y:S01]  /*f0310*/  IMAD.IADD R56, R39, 0x1, R81 ;  /* 0x0000000127387824 */ /* 0x000fe200078e0251 */
        /* <DEDUP_REMOVED lines=49> */
[----:B------:R-:W-:Y:S01]  /*f0630*/  IMAD.IADD R43, R39, 0x1, R82 ;  /* 0x00000001272b7824 */ /* 0x000fe200078e0252 */
[----:B------:R-:W-:Y:S01]  /*f0640*/  IADD3 R59, P4, P5, R59, R48, R40 ;  /* 0x000000303b3b7210 */ /* 0x000fe20007d9e028 */
[----:B------:R-:W-:Y:S01]  /*f0650*/  IMAD.WIDE.U32 R36, P6, R41, 0x1, R36 ;  /* 0x0000000129247825 */ /* 0x000fe200078c0024 */
[----:B------:R-:W-:-:S02]  /*f0660*/  ISETP.GE.U32.AND P2, PT, R42, R38, PT ;  /* 0x000000262a00720c */ /* 0x000fc40003f46070 */
[----:B------:R-:W-:Y:S01]  /*f0670*/  IADD3.X R67, PT, PT, RZ, R49, RZ, P4, P5 ;  /* 0x00000031ff437210 */ /* 0x000fe200027ea4ff */
[----:B------:R-:W-:Y:S01]  /*f0680*/  IMAD.WIDE.U32 R40, R41, 0x3d1, RZ ;  /* 0x000003d129287825 */ /* 0x000fe200078e00ff */
[----:B------:R-:W-:Y:S02]  /*f0690*/  IADD3 R59, P4, PT, R42, R59, RZ ;  /* 0x0000003b2a3b7210 */ /* 0x000fe40007f9e0ff */
[----:B------:R-:W-:Y:S01]  /*f06a0*/  ISETP.GE.U32.AND.EX P0, PT, R53, R78, PT, P0 ;  /* 0x0000004e3500720c */ /* 0x000fe20003f06100 */
[----:B------:R-:W-:Y:S01]  /*f06b0*/  IMAD.X R48, R43, 0x1, R52, P3 ;  /* 0x000000012b307824 */ /* 0x000fe200018e0634 */
[----:B------:R-:W-:Y:S01]  /*f06c0*/  ISETP.GE.U32.AND.EX P1, PT, R52, R53, PT, P1 ;  /* 0x000000353400720c */ /* 0x000fe20003f26110 */
[----:B------:R-:W-:Y:S01]  /*f06d0*/  IMAD.MOV.U32 R38, RZ, RZ, R37 ;  /* 0x000000ffff267224 */ /* 0x000fe200078e0025 */
[----:B------:R-:W-:Y:S01]  /*f06e0*/  IADD3 R41, P3, PT, R41, R36, RZ ;  /* 0x0000002429297210 */ /* 0x000fe20007f7e0ff */
[C---:B------:R-:W-:Y:S01]  /*f06f0*/  IMAD.X R67, R48.reuse, 0x1, R67, P4 ;  /* 0x0000000130437824 */ /* 0x040fe200020e0643 */
[----:B------:R-:W-:Y:S01]  /*f0700*/  ISETP.GE.U32.AND.EX P2, PT, R48, R43, PT, P2 ;  /* 0x0000002b3000720c */ /* 0x000fe20003f46120 */
[----:B------:R-:W-:Y:S01]  /*f0710*/  IMAD.X R39, RZ, RZ, RZ, P6 ;  /* 0x000000ffff277224 */ /* 0x000fe200030e06ff */
[----:B------:R-:W-:Y:S01]  /*f0720*/  SEL R43, RZ, 0x1, P0 ;  /* 0x00000001ff2b7807 */ /* 0x000fe20000000000 */
[----:B------:R-:W-:Y:S01]  /*f0730*/  IMAD.WIDE.U32 R36, R24, R76, R40 ;  /* 0x0000004c18247225 */ /* 0x000fe200078e0028 */
[----:B------:R-:W-:-:S02]  /*f0740*/  ISETP.GE.U32.AND P0, PT, R59, R42, PT ;  /* 0x0000002a3b00720c */ /* 0x000fc40003f06070 */
[----:B------:R-:W-:Y:S01]  /*f0750*/  SEL R69, RZ, 0x1, P1 ;  /* 0x00000001ff457807 */ /* 0x000fe20000800000 */
[----:B------:R-:W-:Y:S01]  /*f0760*/  IMAD.IADD R77, R37, 0x1, R50 ;  /* 0x00000001254d7824 */ /* 0x000fe200078e0232 */
[C---:B------:R-:W-:Y:S01]  /*f0770*/  ISETP.GE.U32.AND.EX P0, PT, R67.reuse, R48, PT, P0 ;  /* 0x000000304300720c */ /* 0x040fe20003f06100 */
[----:B------:R-:W-:Y:S01]  /*f0780*/  IMAD.WIDE.U32 R48, R67, 0x3d1, RZ ;  /* 0x000003d143307825 */ /* 0x000fe200078e00ff */
[----:B------:R-:W-:Y:S02]  /*f0790*/  IADD3 R69, P4, P5, R69, R64, R43 ;  /* 0x0000004045457210 */ /* 0x000fe40007d9e02b */
[----:B------:R-:W-:Y:S01]  /*f07a0*/  ISETP.GE.U32.AND P1, PT, R36, R40, PT ;  /* 0x000000282400720c */ /* 0x000fe20003f26070 */
[----:B------:R-:W-:Y:S01]  /*f07b0*/  IMAD.WIDE.U32 R42, R22, R71, RZ ;  /* 0x00000047162a7225 */ /* 0x000fe200078e00ff */
[----:B------:R-:W-:Y:S02]  /*f07c0*/  SEL R37, RZ, 0x1, P2 ;  /* 0x00000001ff257807 */ /* 0x000fe40001000000 */
        /* <DEDUP_REMOVED lines=17> */
[----:B------:R-:W-:-:S02]  /*f08e0*/  SEL R85, RZ, 0x1, P2 ;  /* 0x00000001ff557807 */ /* 0x000fc40001000000 */
[----:B------:R-:W-:Y:S01]  /*f08f0*/  ISETP.GE.U32.AND P1, PT, R40, R42, PT ;  /* 0x0000002a2800720c */ /* 0x000fe20003f26070 */
[----:B------:R-:W-:Y:S01]  /*f0900*/  IMAD.X R25, R52, 0x1, R25, P5 ;  /* 0x0000000134197824 */ /* 0x000fe200028e0619 */
[----:B------:R-:W-:Y:S01]  /*f0910*/  IADD3 R85, P5, P6, R37, R38, R85 ;  /* 0x0000002625557210 */ /* 0x000fe20007ebe055 */
[----:B------:R-:W-:Y:S01]  /*f0920*/  IMAD.MOV.U32 R42, RZ, RZ, R49 ;  /* 0x000000ffff2a7224 */ /* 0x000fe200078e0031 */
[----:B------:R-:W-:Y:S01]  /*f0930*/  ISETP.GE.U32.AND P2, PT, R51, R40, PT ;  /* 0x000000283300720c */ /* 0x000fe20003f46070 */
[C---:B------:R-:W-:Y:S01]  /*f0940*/  IMAD.X R49, R34.reuse, 0x1, R61, P4 ;  /* 0x0000000122317824 */ /* 0x040fe200020e063d */
[----:B------:R-:W-:Y:S01]  /*f0950*/  IADD3.X R82, PT, PT, R25, R39, RZ, P5, P6 ;  /* 0x0000002719527210 */ /* 0x000fe20002fec4ff */
[----:B------:R-:W-:Y:S01]  /*f0960*/  IMAD.WIDE.U32.X R42, R67, 0x1, R42, P3 ;  /* 0x00000001432a7825 */ /* 0x000fe200018e042a */
[----:B------:R-:W-:Y:S02]  /*f0970*/  ISETP.GE.U32.AND P4, PT, R85, R37, PT ;  /* 0x000000255500720c */ /* 0x000fe40003f86070 */
[----:B------:R-:W-:Y:S01]  /*f0980*/  ISETP.GE.U32.AND.EX P1, PT, R34, R41, PT, P1 ;  /* 0x000000292200720c */ /* 0x000fe20003f26110 */
[C---:B------:R-:W-:Y:S01]  /*f0990*/  IMAD.WIDE.U32 R38, R49.reuse, 0x3d1, RZ ;  /* 0x000003d131267825 */ /* 0x040fe200078e00ff */
[----:B------:R-:W-:-:S02]  /*f09a0*/  ISETP.GE.U32.AND.EX P2, PT, R49, R34, PT, P2 ;  /* 0x000000223100720c */ /* 0x000fc40003f46120 */
[----:B------:R-:W-:Y:S01]  /*f09b0*/  ISETP.GE.U32.AND.EX P3, PT, R82, R25, PT, P4 ;  /* 0x000000195200720c */ /* 0x000fe20003f66140 */
[C---:B------:R-:W-:Y:S01]  /*f09c0*/  IMAD.WIDE.U32 R40, R51.reuse, 0x3d1, RZ ;  /* 0x000003d133287825 */ /* 0x040fe200078e00ff */
[----:B------:R-:W-:Y:S02]  /*f09d0*/  SEL R34, RZ, 0x1, P1 ;  /* 0x00000001ff227807 */ /* 0x000fe40000800000 */
[----:B------:R-:W-:Y:S01]  /*f09e0*/  SEL R37, RZ, 0x1, P2 ;  /* 0x00000001ff257807 */ /* 0x000fe20001000000 */
[----:B------:R-:W-:Y:S01]  /*f09f0*/  IMAD.WIDE.U32 R38, P1, R51, 0x1, R38 ;  /* 0x0000000133267825 */ /* 0x000fe20007820026 */
[----:B------:R-:W-:Y:S02]  /*f0a00*/  ISETP.GE.U32.AND.EX P0, PT, R25, R52, PT, P0 ;  /* 0x000000341900720c */ /* 0x000fe40003f06100 */
[----:B------:R-:W-:Y:S02]  /*f0a10*/  SEL R25, RZ, 0x1, P3 ;  /* 0x00000001ff197807 */ /* 0x000fe40001800000 */
[----:B------:R-:W-:-:S02]  /*f0a20*/  IADD3 R37, P2, P3, R37, R46, R34 ;  /* 0x0000002e25257210 */ /* 0x000fc40007b5e022 */
        /* <DEDUP_REMOVED lines=82> */
.L_x_820:
        /* <DEDUP_REMOVED lines=12> */
.L_x_821:
        /* <DEDUP_REMOVED lines=12> */
.L_x_822:
        /* <DEDUP_REMOVED lines=9> */
.L_x_831:
        /* <DEDUP_REMOVED lines=9> */
[----:B------:R-:W-:-:S04]  /*f11f0*/  IMAD.WIDE.U32 R32, R76, R25, RZ ;  /* 0x000000194c207225 */ /* 0x000fc800078e00ff */
[----:B------:R-:W-:Y:S02]  /*f1200*/  IMAD R37, R76, R88, R37 ;  /* 0x000000584c257224 */ /* 0x000fe400078e0225 */
[----:B------:R-:W-:Y:S02]  /*f1210*/  IMAD.MOV.U32 R44, RZ, RZ, R43 ;  /* 0x000000ffff2c7224 */ /* 0x000fe400078e002b */
[----:B------:R-:W-:-:S04]  /*f1220*/  IMAD.WIDE.U32 R30, R25, R76, RZ ;  /* 0x0000004c191e7225 */ /* 0x000fc800078e00ff */
[----:B------:R-:W-:-:S04]  /*f1230*/  IMAD.WIDE.U32 R28, P1, R87, R25, R28 ;  /* 0x00000019571c7225 */ /* 0x000fc8000782001c */
[----:B------:R-:W-:Y:S01]  /*f1240*/  IMAD.WIDE.U32 R34, R69, R79, RZ ;  /* 0x0000004f45227225 */ /* 0x000fe200078e00ff */
[----:B------:R-:W-:-:S03]  /*f1250*/  IADD3 RZ, P3, PT, R31, R28, RZ ;  /* 0x0000001c1fff7210 */ /* 0x000fc60007f7e0ff */
[----:B------:R-:W-:Y:S02]  /*f1260*/  IMAD.IADD R47, R33, 0x1, R37 ;  /* 0x00000001212f7824 */ /* 0x000fe400078e0225 */
[----:B------:R-:W-:-:S03]  /*f1270*/  IMAD.WIDE.U32.X R44, R88, R88, R44, P0 ;  /* 0x00000058582c7225 */ /* 0x000fc600000e042c */
[C---:B------:R-:W-:Y:S01]  /*f1280*/  SHF.L.U64.HI R41, R32.reuse, 0x1, R47 ;  /* 0x0000000120297819 */ /* 0x040fe2000001022f */
[----:B------:R-:W-:Y:S02]  /*f1290*/  IMAD.SHL.U32 R37, R32, 0x2, RZ ;  /* 0x0000000220257824 */ /* 0x000fe400078e00ff */
[----:B------:R-:W-:-:S03]  /*f12a0*/  IMAD.WIDE.U32 R30, R79, R79, RZ ;  /* 0x0000004f4f1e7225 */ /* 0x000fc600078e00ff */
[----:B------:R-:W-:Y:S01]  /*f12b0*/  IADD3 R26, P0, PT, R37, R44, RZ ;  /* 0x0000002c251a7210 */ /* 0x000fe20007f1e0ff */
[----:B------:R-:W-:-:S04]  /*f12c0*/  IMAD.WIDE.U32 R34, P2, R79, R69, R34 ;  /* 0x000000454f227225 */ /* 0x000fc80007840022 */
[----:B------:R-:W-:Y:S01]  /*f12d0*/  IMAD.X R33, RZ, RZ, RZ, P1 ;  /* 0x000000ffff217224 */ /* 0x000fe200008e06ff */
[----:B------:R-:W-:Y:S01]  /*f12e0*/  IADD3 R54, P1, PT, R31, R34, RZ ;  /* 0x000000221f367210 */ /* 0x000fe20007f3e0ff */
[----:B------:R-:W-:Y:S02]  /*f12f0*/  IMAD.MOV.U32 R53, RZ, RZ, R30 ;  /* 0x000000ffff357224 */ /* 0x000fe400078e001e */
[----:B------:R-:W-:Y:S01]  /*f1300*/  IMAD.X R44, R41, 0x1, R45, P0 ;  /* 0x00000001292c7824 */ /* 0x000fe200000e062d */
[----:B------:R-:W-:Y:S01]  /*f1310*/  ISETP.GE.U32.AND P0, PT, R26, R37, PT ;  /* 0x000000251a00720c */ /* 0x000fe20003f06070 */
[----:B------:R-:W-:Y:S02]  /*f1320*/  IMAD.MOV.U32 R32, RZ, RZ, R29 ;  /* 0x000000ffff207224 */ /* 0x000fe400078e001d */
[----:B------:R-:W-:Y:S01]  /*f1330*/  IMAD.WIDE.U32 R30, R68, R27, RZ ;  /* 0x0000001b441e7225 */ /* 0x000fe200078e00ff */
[----:B------:R-:W-:-:S03]  /*f1340*/  ISETP.GE.U32.AND.EX P0, PT, R44, R41, PT, P0 ;  /* 0x000000292c00720c */ /* 0x000fc60003f06100 */
[----:B------:R-:W-:Y:S01]  /*f1350*/  IMAD.WIDE.U32 R38, R87, R76, RZ ;  /* 0x0000004c57267225 */ /* 0x000fe200078e00ff */
[----:B------:R-:W-:-:S03]  /*f1360*/  SEL R34, RZ, 0x1, P0 ;  /* 0x00000001ff227807 */ /* 0x000fc60000000000 */
        /* <DEDUP_REMOVED lines=57> */
.L_x_823:
        /* <DEDUP_REMOVED lines=48> */
.L_x_824:
        /* <DEDUP_REMOVED lines=14> */
[----:B------:R-:W-:Y:S01]  /*f1ae0*/  IMAD R59, R79, R87, R28 ;  /* 0x000000574f3b7224 */ /* 0x000fe200078e021c */
[----:B------:R-:W-:Y:S01]  /*f1af0*/  IADD3 R28, P1, PT, R30, R32, RZ ;  /* 0x000000201e1c7210 */ /* 0x000fe20007f3e0ff */
[----:B------:R-:W-:-:S04]  /*f1b00*/  IMAD.WIDE.U32 R34, R76, R27, RZ ;  /* 0x0000001b4c227225 */ /* 0x000fc800078e00ff */
[----:B------:R-:W-:-:S04]  /*f1b10*/  IMAD.WIDE.U32 R36, P3, R68, R76, R36 ;  /* 0x0000004c44247225 */ /* 0x000fc80007860024 */
        /* <DEDUP_REMOVED lines=19> */
[-C--:B------:R-:W-:Y:S01]  /*f1c50*/  IMAD.WIDE.U32.X R30, R69, R87.reuse, R30, P4 ;  /* 0x00000057451e7225 */ /* 0x080fe200020e041e */
[----:B------:R-:W-:Y:S02]  /*f1c60*/  SEL R29, RZ, 0x1, P0 ;  /* 0x00000001ff1d7807 */ /* 0x000fe40000000000 */
[----:B------:R-:W-:Y:S01]  /*f1c70*/  SHF.L.W.U32.HI R28, R57, 0x1, R38 ;  /* 0x00000001391c7819 */ /* 0x000fe20000010e26 */
[----:B------:R-:W-:Y:S01]  /*f1c80*/  IMAD R57, R27, R87, R36 ;  /* 0x000000571b397224 */ /* 0x000fe200078e0224 */
[----:B------:R-:W-:-:S02]  /*f1c90*/  ISETP.GE.U32.AND.EX P0, PT, R41, R32, PT, P1 ;  /* 0x000000202900720c */ /* 0x000fc40003f06110 */
[----:B------:R-:W-:Y:S02]  /*f1ca0*/  SHF.L.W.U32.HI R39, R38, 0x1, R39 ;  /* 0x0000000126277819 */ /* 0x000fe40000010e27 */
[----:B------:R-:W-:Y:S01]  /*f1cb0*/  IADD3 R38, P5, P1, R29, R53, R28 ;  /* 0x000000351d267210 */ /* 0x000fe200079be01c */
[-C--:B------:R-:W-:Y:S01]  /*f1cc0*/  IMAD.WIDE.U32 R28, R69, R27.reuse, RZ ;  /* 0x0000001b451c7225 */ /* 0x080fe200078e00ff */
[----:B------:R-:W-:Y:S02]  /*f1cd0*/  SHF.L.W.U32.HI R34, R33, 0x1, R30 ;  /* 0x0000000121227819 */ /* 0x000fe40000010e1e */
[----:B------:R-:W-:Y:S01]  /*f1ce0*/  SEL R55, RZ, 0x1, P0 ;  /* 0x00000001ff377807 */ /* 0x000fe20000000000 */
[----:B------:R-:W-:Y:S01]  /*f1cf0*/  IMAD.WIDE.U32 R32, R27, R76, RZ ;  /* 0x0000004c1b207225 */ /* 0x000fe200078e00ff */
[----:B------:R-:W-:Y:S02]  /*f1d00*/  SHF.L.W.U32.HI R35, R30, 0x1, R31 ;  /* 0x000000011e237819 */ /* 0x000fe40000010e1f */
        /* <DEDUP_REMOVED lines=8> */
[----:B------:R-:W-:Y:S01]  /*f1d90*/  IMAD.WIDE.U32 R28, P4, R68, R79, R28 ;  /* 0x0000004f441c7225 */ /* 0x000fe2000788001c */
[----:B------:R-:W-:Y:S02]  /*f1da0*/  SHF.L.U64.HI R34, R32, 0x1, R55 ;  /* 0x0000000120227819 */ /* 0x000fe40000010237 */
[----:B------:R-:W-:Y:S01]  /*f1db0*/  IADD3 R61, P0, PT, R30, R59, RZ ;  /* 0x0000003b1e3d7210 */ /* 0x000fe20007f1e0ff */
[----:B------:R-:W-:Y:S01]  /*f1dc0*/  IMAD.X R33, RZ, RZ, RZ, P3 ;  /* 0x000000ffff217224 */ /* 0x000fe200018e06ff */
[----:B------:R-:W-:Y:S01]  /*f1dd0*/  IADD3 RZ, P3, PT, R31, R28, RZ ;  /* 0x0000001c1fff7210 */ /* 0x000fe20007f7e0ff */
[----:B------:R-:W-:-:S02]  /*f1de0*/  IMAD.MOV.U32 R32, RZ, RZ, R37 ;  /* 0x000000ffff207224 */ /* 0x000fc400078e0025 */
        /* <DEDUP_REMOVED lines=8> */
[----:B------:R-:W-:Y:S02]  /*f1e70*/  SHF.L.W.U32.HI R53, R32, 0x1, R33 ;  /* 0x0000000120357819 */ /* 0x000fe40000010e21 */
[----:B------:R-:W-:Y:S01]  /*f1e80*/  SEL R38, RZ, 0x1, P2 ;  /* 0x00000001ff267807 */ /* 0x000fe20001000000 */
[----:B------:R-:W-:Y:S01]  /*f1e90*/  IMAD R57, R27, R69, R28 ;  /* 0x000000451b397224 */ /* 0x000fe200078e021c */
[----:B------:R-:W-:Y:S01]  /*f1ea0*/  SHF.L.W.U32.HI R28, R55, 0x1, R32 ;  /* 0x00000001371c7819 */ /* 0x000fe20000010e20 */
[----:B------:R-:W-:-:S04]  /*f1eb0*/  IMAD.WIDE.U32 R36, R27, R79, RZ ;  /* 0x0000004f1b247225 */ /* 0x000fc800078e00ff */
        /* <DEDUP_REMOVED lines=20> */
.L_x_825:
        /* <DEDUP_REMOVED lines=15> */
.L_x_826:
[----:B------:R-:W-:Y:S01]  /*f20f0*/  IADD3 R55, P0, P1, R38, R47, R28 ;  /* 0x0000002f26377210 */ /* 0x000fe2000791e01c */
[----:B------:R-:W-:Y:S01]  /*f2100*/  IMAD.SHL.U32 R54, R36, 0x2, RZ ;  /* 0x0000000224367824 */ /* 0x000fe200078e00ff */
        /* <DEDUP_REMOVED lines=9> */
[----:B------:R-:W-:Y:S01]  /*f21a0*/  IMAD.MOV.U32 R36, RZ, RZ, R31 ;  /* 0x000000ffff247224 */ /* 0x000fe200078e001f */
[----:B------:R-:W-:Y:S01]  /*f21b0*/  ISETP.GE.U32.AND.EX P1, PT, R53, R48, PT, P1 ;  /* 0x000000303500720c */ /* 0x000fe20003f26110 */
[----:B------:R-:W-:Y:S01]  /*f21c0*/  IMAD.X R25, R56, 0x1, R53, P0 ;  /* 0x0000000138197824 */ /* 0x000fe200000e0635 */
[----:B------:R-:W-:Y:S01]  /*f21d0*/  ISETP.GE.U32.AND P0, PT, R28, R32, PT ;  /* 0x000000201c00720c */ /* 0x000fe20003f06070 */
[----:B------:R-:W-:Y:S02]  /*f21e0*/  IMAD.IADD R88, R42, 0x1, R29 ;  /* 0x000000012a587824 */ /* 0x000fe400078e021d */
[----:B------:R-:W-:Y:S01]  /*f21f0*/  IMAD.WIDE.U32.X R36, R39, 0x1, R36, P2 ;  /* 0x0000000127247825 */ /* 0x000fe200010e0424 */
[----:B------:R-:W-:Y:S02]  /*f2200*/  ISETP.GE.U32.AND P2, PT, R43, R54, PT ;  /* 0x000000362b00720c */ /* 0x000fe40003f46070 */
[----:B------:R-:W-:Y:S01]  /*f2210*/  ISETP.GE.U32.AND.EX P0, PT, R88, R33, PT, P0 ;  /* 0x000000215800720c */ /* 0x000fe20003f06100 */
[C---:B------:R-:W-:Y:S01]  /*f2220*/  IMAD.WIDE.U32 R30, R25.reuse, 0x3d1, RZ ;  /* 0x000003d1191e7825 */ /* 0x040fe200078e00ff */
[----:B------:R-:W-:-:S02]  /*f2230*/  ISETP.GE.U32.AND.EX P2, PT, R25, R56, PT, P2 ;  /* 0x000000381900720c */ /* 0x000fc40003f46120 */
[----:B------:R-:W-:Y:S01]  /*f2240*/  SEL R76, RZ, 0x1, P0 ;  /* 0x00000001ff4c7807 */ /* 0x000fe20000000000 */
[----:B------:R-:W-:-:S04]  /*f2250*/  IMAD.WIDE.U32 R38, R43, 0x3d1, RZ ;  /* 0x000003d12b267825 */ /* 0x000fc800078e00ff */
[----:B------:R-:W-:Y:S01]  /*f2260*/  IMAD.WIDE.U32 R30, P6, R43, 0x1, R30 ;  /* 0x000000012b1e7825 */ /* 0x000fe200078c001e */
[-C--:B------:R-:W-:Y:S02]  /*f2270*/  IADD3 R33, P5, PT, R26, R38.reuse, RZ ;  /* 0x000000261a217210 */ /* 0x080fe40007fbe0ff */
[----:B------:R-:W-:Y:S01]  /*f2280*/  SHF.L.W.U32.HI R26, R27, 0x1, R34 ;  /* 0x000000011b1a7819 */ /* 0x000fe20000010e22 */
[----:B------:R-:W-:Y:S01]  /*f2290*/  IMAD.X R27, RZ, RZ, RZ, P6 ;  /* 0x000000ffff1b7224 */ /* 0x000fe200030e06ff */
[----:B------:R-:W-:Y:S02]  /*f22a0*/  ISETP.GE.U32.AND P0, PT, R33, R38, PT ;  /* 0x000000262100720c */ /* 0x000fe40003f06070 */
[----:B------:R-:W-:Y:S02]  /*f22b0*/  SEL R38, RZ, 0x1, P2 ;  /* 0x00000001ff267807 */ /* 0x000fe40001000000 */
        /* <DEDUP_REMOVED lines=10> */
.L_x_827:
[----:B------:R-:W-:Y:S01]  /*f2360*/  IMAD.X R36, R39, 0x1, R44, P5 ;  /* 0x0000000127247824 */ /* 0x000fe200028e062c */
[----:B------:R-:W-:Y:S01]  /*f2370*/  IADD3 R38, P5, P6, R38, R45, R26 ;  /* 0x0000002d26267210 */ /* 0x000fe20007ebe01a */
[----:B------:R-:W-:Y:S01]  /*f2380*/  IMAD.MOV.U32 R30, RZ, RZ, R31 ;  /* 0x000000ffff1e7224 */ /* 0x000fe200078e001f */
[----:B------:R-:W-:Y:S01]  /*f2390*/  ISETP.GE.U32.AND P1, PT, R76, R33, PT ;  /* 0x000000214c00720c */ /* 0x000fe20003f26070 */
[----:B------:R-:W-:Y:S01]  /*f23a0*/  IMAD.MOV.U32 R31, RZ, RZ, R27 ;  /* 0x000000ffff1f7224 */ /* 0x000fe200078e001b */
[----:B------:R-:W-:Y:S01]  /*f23b0*/  IADD3.X R87, PT, PT, R36, R37, RZ, P2, P3 ;  /* 0x0000002524577210 */ /* 0x000fe200017e64ff */
[C---:B------:R-:W-:Y:S01]  /*f23c0*/  IMAD.WIDE.U32 R32, R38.reuse, 0x3d1, RZ ;  /* 0x000003d126207825 */ /* 0x040fe200078e00ff */
[----:B------:R-:W-:Y:S02]  /*f23d0*/  IADD3.X R37, PT, PT, RZ, R46, R35, P5, P6 ;  /* 0x0000002eff257210 */ /* 0x000fe40002fec423 */
        /* <DEDUP_REMOVED lines=94> */
.L_x_828:
        /* <DEDUP_REMOVED lines=16> */
.L_x_829:
        /* <DEDUP_REMOVED lines=15> */
.L_x_830:
[----:B------:R-:W-:Y:S05]  /*f2bb0*/  BRA.U UP0, `(.L_x_831) ;  /* 0xffffffe500687547 */ /* 0x000fea000b83ffff */
        /* <DEDUP_REMOVED lines=25> */
[----:B------:R-:W-:-:S04]  /*f2d50*/  IMAD.WIDE.U32 R46, R70, R25, RZ ;  /* 0x00000019462e7225 */ /* 0x000fc800078e00ff */
[-C--:B------:R-:W-:Y:S02]  /*f2d60*/  IMAD R53, R70, R88.reuse, R43 ;  /* 0x0000005846357224 */ /* 0x080fe400078e022b */
[----:B------:R-:W-:-:S04]  /*f2d70*/  IMAD.WIDE.U32.X R50, R82, R88, R50, P1 ;  /* 0x0000005852327225 */ /* 0x000fc800008e0432 */
[----:B------:R-:W-:Y:S01]  /*f2d80*/  IMAD.IADD R47, R47, 0x1, R53 ;  /* 0x000000012f2f7824 */ /* 0x000fe200078e0235 */
[----:B------:R-:W-:Y:S01]  /*f2d90*/  IADD3 R89, P0, P6, R46, R50, R89 ;  /* 0x000000322e597210 */ /* 0x000fe20007e1e059 */
[----:B------:R-:W-:-:S03]  /*f2da0*/  IMAD.WIDE.U32 R36, R25, R70, RZ ;  /* 0x0000004619247225 */ /* 0x000fc600078e00ff */
[----:B------:R-:W-:Y:S01]  /*f2db0*/  IADD3.X R50, PT, PT, R47, R51, RZ, P0, P6 ;  /* 0x000000332f327210 */ /* 0x000fe200007ec4ff */
[----:B------:R-:W-:Y:S01]  /*f2dc0*/  IMAD.WIDE.U32 R44, P2, R84, R25, R44 ;  /* 0x00000019542c7225 */ /* 0x000fe2000784002c */
[----:B------:R-:W-:-:S03]  /*f2dd0*/  ISETP.GE.U32.AND P0, PT, R89, R46, PT ;  /* 0x0000002e5900720c */ /* 0x000fc60003f06070 */
[----:B------:R-:W-:Y:S01]  /*f2de0*/  IMAD.WIDE.U32 R38, R76, R83, RZ ;  /* 0x000000534c267225 */ /* 0x000fe200078e00ff */
[----:B------:R-:W-:Y:S02]  /*f2df0*/  IADD3 RZ, P4, PT, R37, R44, RZ ;  /* 0x0000002c25ff7210 */ /* 0x000fe40007f9e0ff */
[----:B------:R-:W-:Y:S01]  /*f2e00*/  ISETP.GE.U32.AND.EX P0, PT, R50, R47, PT, P0 ;  /* 0x0000002f3200720c */ /* 0x000fe20003f06100 */
[----:B------:R-:W-:-:S03]  /*f2e10*/  IMAD.WIDE.U32 R40, R87, R85, RZ ;  /* 0x0000005557287225 */ /* 0x000fc600078e00ff */
[----:B------:R-:W-:Y:S01]  /*f2e20*/  SEL R81, RZ, 0x1, P0 ;  /* 0x00000001ff517807 */ /* 0x000fe20000000000 */
[----:B------:R-:W-:-:S04]  /*f2e30*/  IMAD.WIDE.U32 R48, P5, R77, R76, R48 ;  /* 0x0000004c4d307225 */ /* 0x000fc800078a0030 */
[----:B------:R-:W-:Y:S01]  /*f2e40*/  IMAD R26, R77, R76, RZ ;  /* 0x0000004c4d1a7224 */ /* 0x000fe200078e02ff */
[----:B------:R-:W-:Y:S01]  /*f2e50*/  IADD3 RZ, P3, PT, R39, R48, RZ ;  /* 0x0000003027ff7210 */ /* 0x000fe20007f7e0ff */
[----:B------:R-:W-:-:S04]  /*f2e60*/  IMAD.WIDE.U32 R36, R76, R85, RZ ;  /* 0x000000554c247225 */ /* 0x000fc800078e00ff */
[----:B------:R-:W-:-:S04]  /*f2e70*/  IMAD.WIDE.U32 R40, P1, R82, R76, R40 ;  /* 0x0000004c52287225 */ /* 0x000fc80007820028 */
[----:B------:R-:W-:Y:S02]  /*f2e80*/  IMAD.MOV.U32 R42, RZ, RZ, R45 ;  /* 0x000000ffff2a7224 */ /* 0x000fe400078e002d */
[----:B------:R-:W-:-:S04]  /*f2e90*/  IMAD.WIDE.U32 R38, R83, R76, RZ ;  /* 0x0000004c53267225 */ /* 0x000fc800078e00ff */
[----:B------:R-:W-:Y:S01]  /*f2ea0*/  IMAD R45, R71, R25, RZ ;  /* 0x00000019472d7224 */ /* 0x000fe200078e02ff */
[----:B------:R-:W-:Y:S01]  /*f2eb0*/  IADD3 R75, P6, PT, R75, R38, RZ ;  /* 0x000000264b4b7210 */ /* 0x000fe20007fde0ff */
[----:B------:R-:W-:Y:S01]  /*f2ec0*/  IMAD.X R43, RZ, RZ, RZ, P2 ;  /* 0x000000ffff2b7224 */ /* 0x000fe200010e06ff */
[----:B------:R-:W-:Y:S01]  /*f2ed0*/  IADD3 RZ, P2, PT, R37, R40, RZ ;  /* 0x0000002825ff7210 */ /* 0x000fe20007f5e0ff */
[----:B------:R-:W-:Y:S01]  /*f2ee0*/  IMAD R51, R83, R87, R26 ;  /* 0x0000005753337224 */ /* 0x000fe200078e021a */
[----:B------:R-:W-:Y:S01]  /*f2ef0*/  ISETP.GE.U32.AND P0, PT, R75, R38, PT ;  /* 0x000000264b00720c */ /* 0x000fe20003f06070 */
[C---:B------:R-:W-:Y:S02]  /*f2f00*/  IMAD R47, R80.reuse, R88, R45 ;  /* 0x00000058502f7224 */ /* 0x040fe400078e022d */
[----:B------:R-:W-:-:S04]  /*f2f10*/  IMAD.WIDE.U32 R36, R80, R25, RZ ;  /* 0x0000001950247225 */ /* 0x000fc800078e00ff */
[----:B------:R-:W-:Y:S02]  /*f2f20*/  IMAD.IADD R45, R39, 0x1, R51 ;  /* 0x00000001272d7824 */ /* 0x000fe400078e0233 */
[----:B------:R-:W-:-:S04]  /*f2f30*/  IMAD.WIDE.U32.X R42, R84, R88, R42, P4 ;  /* 0x00000058542a7225 */ /* 0x000fc800020e042a */
[----:B------:R-:W-:Y:S01]  /*f2f40*/  IMAD.X R72, R45, 0x1, R72, P6 ;  /* 0x000000012d487824 */ /* 0x000fe200030e0648 */
[----:B------:R-:W-:Y:S01]  /*f2f50*/  IADD3 R81, P4, P6, R36, R42, R81 ;  /* 0x0000002a24517210 */ /* 0x000fe20007e9e051 */
[----:B------:R-:W-:Y:S02]  /*f2f60*/  IMAD.IADD R26, R37, 0x1, R47 ;  /* 0x00000001251a7824 */ /* 0x000fe400078e022f */
[C---:B------:R-:W-:Y:S01]  /*f2f70*/  IMAD.WIDE.U32 R38, R87.reuse, R70, RZ ;  /* 0x0000004657267225 */ /* 0x040fe200078e00ff */
[----:B------:R-:W-:Y:S02]  /*f2f80*/  ISETP.GE.U32.AND.EX P0, PT, R72, R45, PT, P0 ;  /* 0x0000002d4800720c */ /* 0x000fe40003f06100 */
[----:B------:R-:W-:Y:S01]  /*f2f90*/  IADD3.X R74, PT, PT, R26, R43, RZ, P4, P6 ;  /* 0x0000002b1a4a7210 */ /* 0x000fe200027ec4ff */
[----:B------:R-:W-:Y:S01]  /*f2fa0*/  IMAD.WIDE.U32 R52, R87, R80, RZ ;  /* 0x0000005057347225 */ /* 0x000fe200078e00ff */
[----:B------:R-:W-:-:S03]  /*f2fb0*/  SEL R86, RZ, 0x1, P0 ;  /* 0x00000001ff567807 */ /* 0x000fc60000000000 */
[----:B------:R-:W-:-:S04]  /*f2fc0*/  IMAD.WIDE.U32 R42, R76, R70, RZ ;  /* 0x000000464c2a7225 */ /* 0x000fc800078e00ff */
[----:B------:R-:W-:-:S04]  /*f2fd0*/  IMAD.WIDE.U32 R38, P6, R84, R76, R38 ;  /* 0x0000004c54267225 */ /* 0x000fc800078c0026 */
[----:B------:R-:W-:Y:S01]  /*f2fe0*/  IMAD R40, R82, R76, RZ ;  /* 0x0000004c52287224 */ /* 0x000fe200078e02ff */
[----:B------:R-:W-:Y:S01]  /*f2ff0*/  IADD3 RZ, P0, PT, R43, R38, RZ ;  /* 0x000000262bff7210 */ /* 0x000fe20007f1e0ff */
[----:B------:R-:W-:-:S04]  /*f3000*/  IMAD.WIDE.U32 R44, R76, R80, RZ ;  /* 0x000000504c2c7225 */ /* 0x000fc800078e00ff */
[----:B------:R-:W-:-:S04]  /*f3010*/  IMAD.WIDE.U32 R52, P4, R71, R76, R52 ;  /* 0x0000004c47347225 */ /* 0x000fc80007880034 */
[----:B------:R-:W-:Y:S01]  /*f3020*/  IMAD.X R47, RZ, RZ, RZ, P5 ;  /* 0x000000ffff2f7224 */ /* 0x000fe200028e06ff */
[----:B------:R-:W-:Y:S01]  /*f3030*/  IADD3 RZ, P5, PT, R45, R52, RZ ;  /* 0x000000342dff7210 */ /* 0x000fe20007fbe0ff */
[----:B------:R-:W-:-:S04]  /*f3040*/  IMAD.WIDE.U32 R42, R85, R76, RZ ;  /* 0x0000004c552a7225 */ /* 0x000fc800078e00ff */
[----:B------:R-:W-:Y:S02]  /*f3050*/  IMAD.MOV.U32 R46, RZ, RZ, R49 ;  /* 0x000000ffff2e7224 */ /* 0x000fe400078e0031 */
[-C--:B------:R-:W-:Y:S02]  /*f3060*/  IMAD R37, R85, R87.reuse, R40 ;  /* 0x0000005755257224 */ /* 0x080fe400078e0228 */
[----:B------:R-:W-:Y:S01]  /*f3070*/  IMAD.WIDE.U32.X R44, R77, R87, R46, P3 ;  /* 0x000000574d2c7225 */ /* 0x000fe200018e042e */
[----:B------:R-:W-:-:S03]  /*f3080*/  IADD3 R89, P3, PT, R89, R42, RZ ;  /* 0x0000002a59597210 */ /* 0x000fc60007f7e0ff */
[----:B------:R-:W-:Y:S02]  /*f3090*/  IMAD.IADD R37, R43, 0x1, R37 ;  /* 0x000000012b257824 */ /* 0x000fe400078e0225 */
[----:B------:R-:W-:Y:S02]  /*f30a0*/  IMAD.X R47, RZ, RZ, RZ, P6 ;  /* 0x000000ffff2f7224 */ /* 0x000fe400030e06ff */
[----:B------:R-:W-:Y:S01]  /*f30b0*/  IMAD.X R73, R37, 0x1, R50, P3 ;  /* 0x0000000125497824 */ /* 0x000fe200018e0632 */
[C---:B------:R-:W-:Y:S01]  /*f30c0*/  IADD3 R86, P3, P6, R89.reuse, R44, R86 ;  /* 0x0000002c59567210 */ /* 0x040fe20007e7e056 */
[----:B------:R-:W-:Y:S01]  /*f30d0*/  IMAD.X R43, RZ, RZ, RZ, P1 ;  /* 0x000000ffff2b7224 */ /* 0x000fe200008e06ff */
[----:B------:R-:W-:Y:S01]  /*f30e0*/  ISETP.GE.U32.AND P1, PT, R89, R42, PT ;  /* 0x0000002a5900720c */ /* 0x000fe20003f26070 */
[----:B------:R-:W-:Y:S01]  /*f30f0*/  IMAD.MOV.U32 R46, RZ, RZ, R39 ;  /* 0x000000ffff2e7224 */ /* 0x000fe200078e0027 */
[C---:B------:R-:W-:Y:S01]  /*f3100*/  IADD3.X R78, PT, PT, R73.reuse, R45, RZ, P3, P6 ;  /* 0x0000002d494e7210 */ /* 0x040fe20001fec4ff */
[----:B------:R-:W-:Y:S01]  /*f3110*/  IMAD.WIDE.U32 R38, R88, R80, RZ ;  /* 0x0000005058267225 */ /* 0x000fe200078e00ff */
[----:B------:R-:W-:-:S03]  /*f3120*/  ISETP.GE.U32.AND.EX P1, PT, R73, R37, PT, P1 ;  /* 0x000000254900720c */ /* 0x000fc60003f26110 */
[----:B------:R-:W-:Y:S01]  /*f3130*/  IMAD.WIDE.U32 R44, R69, R85, RZ ;  /* 0x00000055452c7225 */ /* 0x000fe200078e00ff */
[----:B------:R-:W-:-:S03]  /*f3140*/  SEL R37, RZ, 0x1, P1 ;  /* 0x00000001ff257807 */ /* 0x000fc60000800000 */
[----:B------:R-:W-:Y:S02]  /*f3150*/  IMAD.MOV.U32 R42, RZ, RZ, R41 ;  /* 0x000000ffff2a7224 */ /* 0x000fe400078e0029 */
[----:B------:R-:W-:-:S04]  /*f3160*/  IMAD.WIDE.U32 R40, R69, R83, RZ ;  /* 0x0000005345287225 */ /* 0x000fc800078e00ff */
[----:B------:R-:W-:-:S04]  /*f3170*/  IMAD.WIDE.U32.X R42, R82, R87, R42, P2 ;  /* 0x00000057522a7225 */ /* 0x000fc800010e042a */
[----:B------:R-:W-:-:S04]  /*f3180*/  IMAD.WIDE.U32 R48, R25, R80, RZ ;  /* 0x0000005019307225 */ /* 0x000fc800078e00ff */
[----:B------:R-:W-:-:S04]  /*f3190*/  IMAD.WIDE.U32 R50, R79, R85, RZ ;  /* 0x000000554f327225 */ /* 0x000fc800078e00ff */
[----:B------:R-:W-:-:S04]  /*f31a0*/  IMAD.WIDE.U32 R38, P3, R71, R25, R38 ;  /* 0x0000001947267225 */ /* 0x000fc80007860026 */
[----:B------:R-:W-:-:S04]  /*f31b0*/  IMAD.WIDE.U32 R44, P2, R82, R79, R44 ;  /* 0x0000004f522c7225 */ /* 0x000fc8000784002c */
[----:B------:R-:W-:Y:S01]  /*f31c0*/  IMAD.WIDE.U32 R54, R79, R83, RZ ;  /* 0x000000534f367225 */ /* 0x000fe200078e00ff */
[----:B------:R-:W-:-:S03]  /*f31d0*/  IADD3 RZ, P1, PT, R51, R44, RZ ;  /* 0x0000002c33ff7210 */ /* 0x000fc60007f3e0ff */
        /* <DEDUP_REMOVED lines=14> */
[----:B------:R-:W-:Y:S02]  /*f32c0*/  IMAD.MOV.U32 R52, RZ, RZ, R39 ;  /* 0x000000ffff347224 */ /* 0x000fe400078e0027 */
[-C--:B------:R-:W-:Y:S02]  /*f32d0*/  IMAD R40, R77, R79.reuse, RZ ;  /* 0x0000004f4d287224 */ /* 0x080fe400078e02ff */
[----:B------:R-:W-:Y:S01]  /*f32e0*/  IMAD.X R57, RZ, RZ, RZ, P6 ;  /* 0x000000ffff397224 */ /* 0x000fe200030e06ff */
[----:B------:R-:W-:Y:S01]  /*f32f0*/  IADD3 RZ, P6, PT, R59, R50, RZ ;  /* 0x000000323bff7210 */ /* 0x000fe20007fde0ff */
[----:B------:R-:W-:Y:S02]  /*f3300*/  IMAD.MOV.U32 R56, RZ, RZ, R41 ;  /* 0x000000ffff387224 */ /* 0x000fe400078e0029 */
[----:B------:R-:W-:-:S04]  /*f3310*/  IMAD.WIDE.U32 R38, R83, R79, RZ ;  /* 0x0000004f53267225 */ /* 0x000fc800078e00ff */
[----:B------:R-:W-:Y:S02]  /*f3320*/  IMAD.MOV.U32 R58, RZ, RZ, R45 ;  /* 0x000000ffff3a7224 */ /* 0x000fe400078e002d */
[----:B------:R-:W-:-:S04]  /*f3330*/  IMAD.WIDE.U32 R62, R68, R83, RZ ;  /* 0x00000053443e7225 */ /* 0x000fc800078e00ff */
[----:B------:R-:W-:Y:S01]  /*f3340*/  IMAD.X R59, RZ, RZ, RZ, P2 ;  /* 0x000000ffff3b7224 */ /* 0x000fe200010e06ff */
[----:B------:R-:W-:Y:S01]  /*f3350*/  IADD3 RZ, P2, PT, R61, R54, RZ ;  /* 0x000000363dff7210 */ /* 0x000fe20007f5e0ff */
[----:B------:R-:W-:Y:S02]  /*f3360*/  IMAD R45, R83, R69, R40 ;  /* 0x00000045532d7224 */ /* 0x000fe400078e0228 */
[----:B------:R-:W-:Y:S01]  /*f3370*/  IMAD.WIDE.U32.X R52, R71, R88, R52, P0 ;  /* 0x0000005847347225 */ /* 0x000fe200000e0434 */
[----:B------:R-:W-:-:S03]  /*f3380*/  ISETP.GE.U32.AND P0, PT, R86, R89, PT ;  /* 0x000000595600720c */ /* 0x000fc60003f06070 */
[----:B------:R-:W-:Y:S01]  /*f3390*/  IMAD.WIDE.U32.X R56, R77, R69, R56, P4 ;  /* 0x000000454d387225 */ /* 0x000fe200020e0438 */
[----:B------:R-:W-:Y:S02]  /*f33a0*/  IADD3 R86, P4, PT, R86, R38, RZ ;  /* 0x0000002656567210 */ /* 0x000fe40007f9e0ff */
[----:B------:R-:W-:Y:S01]  /*f33b0*/  ISETP.GE.U32.AND.EX P0, PT, R78, R73, PT, P0 ;  /* 0x000000494e00720c */ /* 0x000fe20003f06100 */
[----:B------:R-:W-:-:S04]  /*f33c0*/  IMAD.WIDE.U32 R40, R68, R85, RZ ;  /* 0x0000005544287225 */ /* 0x000fc800078e00ff */
[----:B------:R-:W-:Y:S02]  /*f33d0*/  IMAD.X R61, RZ, RZ, RZ, P5 ;  /* 0x000000ffff3d7224 */ /* 0x000fe400028e06ff */
[----:B------:R-:W-:Y:S02]  /*f33e0*/  IMAD.MOV.U32 R60, RZ, RZ, R51 ;  /* 0x000000ffff3c7224 */ /* 0x000fe400078e0033 */
[----:B------:R-:W-:Y:S01]  /*f33f0*/  IMAD.WIDE.U32.X R58, R82, R69, R58, P1 ;  /* 0x00000045523a7225 */ /* 0x000fe200008e043a */
[----:B------:R-:W-:-:S03]  /*f3400*/  ISETP.GE.U32.AND P1, PT, R86, R38, PT ;  /* 0x000000265600720c */ /* 0x000fc60003f26070 */
[----:B------:R-:W-:-:S04]  /*f3410*/  IMAD.WIDE.U32 R62, P5, R77, R27, R62 ;  /* 0x0000001b4d3e7225 */ /* 0x000fc800078a003e */
[----:B------:R-:W-:-:S04]  /*f3420*/  IMAD.WIDE.U32 R64, R27, R83, RZ ;  /* 0x000000531b407225 */ /* 0x000fc800078e00ff */
[----:B------:R-:W-:Y:S02]  /*f3430*/  IMAD.IADD R50, R39, 0x1, R45 ;  /* 0x0000000127327824 */ /* 0x000fe400078e022d */
[----:B------:R-:W-:-:S04]  /*f3440*/  IMAD.WIDE.U32.X R60, R84, R69, R60, P6 ;  /* 0x00000045543c7225 */ /* 0x000fc800030e043c */
[----:B------:R-:W-:-:S04]  /*f3450*/  IMAD.WIDE.U32 R38, R27, R85, RZ ;  /* 0x000000551b267225 */ /* 0x000fc800078e00ff */
[----:B------:R-:W-:-:S04]  /*f3460*/  IMAD.WIDE.U32 R40, P6, R82, R27, R40 ;  /* 0x0000001b52287225 */ /* 0x000fc800078c0028 */
[----:B------:R-:W-:Y:S01]  /*f3470*/  IMAD.X R67, RZ, RZ, RZ, P3 ;  /* 0x000000ffff437224 */ /* 0x000fe200018e06ff */
[----:B------:R-:W-:Y:S01]  /*f3480*/  IADD3 RZ, P3, PT, R65, R62, RZ ;  /* 0x0000003e41ff7210 */ /* 0x000fe20007f7e0ff */
[----:B------:R-:W-:Y:S02]  /*f3490*/  IMAD.MOV.U32 R66, RZ, RZ, R55 ;  /* 0x000000ffff427224 */ /* 0x000fe400078e0037 */
[----:B------:R-:W-:Y:S01]  /*f34a0*/  IMAD.X R45, RZ, RZ, RZ, P5 ;  /* 0x000000ffff2d7224 */ /* 0x000fe200028e06ff */
[----:B------:R-:W-:Y:S01]  /*f34b0*/  IADD3 RZ, P5, PT, R39, R40, RZ ;  /* 0x0000002827ff7210 */ /* 0x000fe20007fbe0ff */
[----:B------:R-:W-:Y:S02]  /*f34c0*/  IMAD.MOV.U32 R44, RZ, RZ, R63 ;  /* 0x000000ffff2c7224 */ /* 0x000fe400078e003f */
[----:B------:R-:W-:Y:S01]  /*f34d0*/  IMAD.WIDE.U32.X R66, R71, R69, R66, P2 ;  /* 0x0000004547427225 */ /* 0x000fe200010e0442 */
[----:B------:R-:W-:-:S03]  /*f34e0*/  ISETP.GE.U32.AND P2, PT, R81, R36, PT ;  /* 0x000000245100720c */ /* 0x000fc60003f46070 */
[----:B------:R-:W-:Y:S01]  /*f34f0*/  IMAD.WIDE.U32 R62, R68, R70, RZ ;  /* 0x00000046443e7225 */ /* 0x000fe200078e00ff */
[----:B------:R-:W-:-:S03]  /*f3500*/  ISETP.GE.U32.AND.EX P2, PT, R74, R26, PT, P2 ;  /* 0x0000001a4a00720c */ /* 0x000fc60003f46120 */
[----:B------:R-:W-:-:S04]  /*f3510*/  IMAD.WIDE.U32 R54, R70, R76, RZ ;  /* 0x0000004c46367225 */ /* 0x000fc800078e00ff */
[----:B------:R-:W-:Y:S01]  /*f3520*/  IMAD.X R39, RZ, RZ, RZ, P6 ;  /* 0x000000ffff277224 */ /* 0x000fe200030e06ff */
[----:B------:R-:W-:Y:S01]  /*f3530*/  IADD3 R81, P6, PT, R81, R54, RZ ;  /* 0x0000003651517210 */ /* 0x000fe20007fde0ff */
[----:B------:R-:W-:Y:S02]  /*f3540*/  IMAD.MOV.U32 R38, RZ, RZ, R41 ;  /* 0x000000ffff267224 */ /* 0x000fe400078e0029 */
[----:B------:R-:W-:Y:S02]  /*f3550*/  IMAD R36, R84, R76, RZ ;  /* 0x0000004c54247224 */ /* 0x000fe400078e02ff */
[----:B------:R-:W-:-:S04]  /*f3560*/  IMAD.WIDE.U32.X R38, R82, R68, R38, P5 ;  /* 0x0000004452267225 */ /* 0x000fc800028e0426 */
[----:B------:R-:W-:Y:S02]  /*f3570*/  IMAD R51, R70, R87, R36 ;  /* 0x0000005746337224 */ /* 0x000fe400078e0224 */
[----:B------:R-:W-:-:S04]  /*f3580*/  IMAD.WIDE.U32 R62, P5, R84, R27, R62 ;  /* 0x0000001b543e7225 */ /* 0x000fc800078a003e */
[----:B------:R-:W-:-:S04]  /*f3590*/  IMAD.WIDE.U32 R40, R27, R70, RZ ;  /* 0x000000461b287225 */ /* 0x000fc800078e00ff */
[----:B------:R-:W-:Y:S01]  /*f35a0*/  IMAD.WIDE.U32.X R44, R77, R68, R44, P3 ;  /* 0x000000444d2c7225 */ /* 0x000fe200018e042c */
[----:B------:R-:W-:-:S03]  /*f35b0*/  ISETP.GE.U32.AND P3, PT, R81, R54, PT ;  /* 0x000000365100720c */ /* 0x000fc60003f66070 */
[----:B------:R-:W-:Y:S02]  /*f35c0*/  IMAD.IADD R36, R55, 0x1, R51 ;  /* 0x0000000137247824 */ /* 0x000fe400078e0233 */
[----:B------:R-:W-:Y:S01]  /*f35d0*/  IMAD.X R65, RZ, RZ, RZ, P5 ;  /* 0x000000ffff417224 */ /* 0x000fe200028e06ff */
[----:B------:R-:W-:Y:S01]  /*f35e0*/  IADD3 RZ, P5, PT, R41, R62, RZ ;  /* 0x0000003e29ff7210 */ /* 0x000fe20007fbe0ff */
[----:B------:R-:W-:-:S04]  /*f35f0*/  IMAD.WIDE.U32 R54, R68, R80, RZ ;  /* 0x0000005044367225 */ /* 0x000fc800078e00ff */
[----:B------:R-:W-:Y:S02]  /*f3600*/  IMAD.MOV.U32 R64, RZ, RZ, R63 ;  /* 0x000000ffff407224 */ /* 0x000fe400078e003f */
[----:B------:R-:W-:-:S04]  /*f3610*/  IMAD.WIDE.U32 R62, R27, R80, RZ ;  /* 0x000000501b3e7225 */ /* 0x000fc800078e00ff */
[----:B------:R-:W-:-:S04]  /*f3620*/  IMAD.WIDE.U32.X R64, R84, R68, R64, P5 ;  /* 0x0000004454407225 */ /* 0x000fc800028e0440 */
[----:B------:R-:W-:-:S04]  /*f3630*/  IMAD.WIDE.U32 R54, P5, R71, R27, R54 ;  /* 0x0000001b47367225 */ /* 0x000fc800078a0036 */
[----:B------:R-:W-:Y:S01]  /*f3640*/  IMAD.X R41, RZ, RZ, RZ, P5 ;  /* 0x000000ffff297224 */ /* 0x000fe200028e06ff */
[----:B------:R-:W-:Y:S01]  /*f3650*/  IADD3 RZ, P5, PT, R63, R54, RZ ;  /* 0x000000363fff7210 */ /* 0x000fe20007fbe0ff */
[-C--:B------:R-:W-:Y:S02]  /*f3660*/  IMAD R62, R82, R79.reuse, RZ ;  /* 0x0000004f523e7224 */ /* 0x080fe400078e02ff */
[-C--:B------:R-:W-:Y:S02]  /*f3670*/  IMAD R51, R84, R79.reuse, RZ ;  /* 0x0000004f54337224 */ /* 0x080fe400078e02ff */
[C---:B------:R-:W-:Y:S02]  /*f3680*/  IMAD R54, R71.reuse, R79, RZ ;  /* 0x0000004f47367224 */ /* 0x040fe400078e02ff */
[----:B------:R-:W-:Y:S02]  /*f3690*/  IMAD R63, R71, R76, RZ ;  /* 0x0000004c473f7224 */ /* 0x000fe400078e02ff */
[----:B------:R-:W-:-:S02]  /*f36a0*/  IMAD R62, R85, R69, R62 ;  /* 0x00000045553e7224 */ /* 0x000fc400078e023e */
[-C--:B------:R-:W-:Y:S02]  /*f36b0*/  IMAD R51, R70, R69.reuse, R51 ;  /* 0x0000004546337224 */ /* 0x080fe400078e0233 */
[----:B------:R-:W-:Y:S02]  /*f36c0*/  IMAD R54, R80, R69, R54 ;  /* 0x0000004550367224 */ /* 0x000fe400078e0236 */
[----:B------:R-:W-:Y:S02]  /*f36d0*/  IMAD.MOV.U32 R40, RZ, RZ, R55 ;  /* 0x000000ffff287224 */ /* 0x000fe400078e0037 */
[-C--:B------:R-:W-:Y:S01]  /*f36e0*/  IMAD R69, R82, R27.reuse, RZ ;  /* 0x0000001b52457224 */ /* 0x080fe200078e02ff */
[----:B------:R-:W-:Y:S01]  /*f36f0*/  SEL R82, RZ, 0x1, P0 ;  /* 0x00000001ff527807 */ /* 0x000fe20000000000 */
[-C--:B------:R-:W-:Y:S02]  /*f3700*/  IMAD R55, R77, R27.reuse, RZ ;  /* 0x0000001b4d377224 */ /* 0x080fe400078e02ff */
[----:B------:R-:W-:-:S02]  /*f3710*/  IMAD R73, R84, R27, RZ ;  /* 0x0000001b54497224 */ /* 0x000fc400078e02ff */
[----:B------:R-:W-:Y:S02]  /*f3720*/  IMAD R63, R80, R87, R63 ;  /* 0x00000057503f7224 */ /* 0x000fe400078e023f */
[----:B------:R-:W-:-:S04]  /*f3730*/  IMAD.WIDE.U32.X R40, R71, R68, R40, P5 ;  /* 0x0000004447287225 */ /* 0x000fc800028e0428 */
[----:B------:R-:W-:Y:S02]  /*f3740*/  IMAD R87, R71, R27, RZ ;  /* 0x0000001b47577224 */ /* 0x000fe400078e02ff */
[----:B------:R-:W-:Y:S02]  /*f3750*/  IMAD R71, R83, R68, R55 ;  /* 0x0000004453477224 */ /* 0x000fe400078e0237 */
[----:B------:R-:W-:Y:S01]  /*f3760*/  IMAD.X R78, R50, 0x1, R78, P4 ;  /* 0x00000001324e7824 */ /* 0x000fe200020e064e */
[----:B------:R-:W-:Y:S01]  /*f3770*/  IADD3 R82, P0, P4, R82, R42, R37 ;  /* 0x0000002a52527210 */ /* 0x000fe20007c1e025 */
[----:B------:R-:W-:Y:S02]  /*f3780*/  IMAD R77, R77, R25, RZ ;  /* 0x000000194d4d7224 */ /* 0x000fe400078e02ff */
[----:B------:R-:W-:Y:S01]  /*f3790*/  IMAD R55, R70, R68, R73 ;  /* 0x0000004446377224 */ /* 0x000fe200078e0249 */
[----:B------:R-:W-:Y:S01]  /*f37a0*/  IADD3.X R26, PT, PT, RZ, R43, RZ, P0, P4 ;  /* 0x0000002bff1a7210 */ /* 0x000fe200007e84ff */
[----:B------:R-:W-:Y:S01]  /*f37b0*/  IMAD.X R73, R36, 0x1, R74, P6 ;  /* 0x0000000124497824 */ /* 0x000fe200030e064a */
[----:B------:R-:W-:Y:S01]  /*f37c0*/  ISETP.GE.U32.AND.EX P1, PT, R78, R50, PT, P1 ;  /* 0x000000324e00720c */ /* 0x000fe20003f26110 */
[----:B------:R-:W-:Y:S01]  /*f37d0*/  IMAD R88, R83, R88, R77 ;  /* 0x0000005853587224 */ /* 0x000fe200078e024d */
[----:B------:R-:W-:Y:S01]  /*f37e0*/  IADD3 R77, P4, PT, R81, R82, RZ ;  /* 0x00000052514d7210 */ /* 0x000fe20007f9e0ff */
[----:B------:R-:W-:Y:S01]  /*f37f0*/  IMAD R69, R85, R68, R69 ;  /* 0x0000004455457224 */ /* 0x000fe200078e0245 */
[----:B------:R-:W-:Y:S01]  /*f3800*/  ISETP.GE.U32.AND.EX P3, PT, R73, R36, PT, P3 ;  /* 0x000000244900720c */ /* 0x000fe20003f66130 */
[C---:B------:R-:W-:Y:S01]  /*f3810*/  IMAD R68, R80.reuse, R68, R87 ;  /* 0x0000004450447224 */ /* 0x040fe200078e0257 */
[----:B------:R-:W-:Y:S01]  /*f3820*/  SEL R87, RZ, 0x1, P2 ;  /* 0x00000001ff577807 */ /* 0x000fe20001000000 */
[----:B------:R-:W-:Y:S01]  /*f3830*/  IMAD.WIDE.U32 R42, R80, R76, RZ ;  /* 0x0000004c502a7225 */ /* 0x000fe200078e00ff */
[----:B------:R-:W-:-:S03]  /*f3840*/  ISETP.GE.U32.AND P0, PT, R77, R81, PT ;  /* 0x000000514d00720c */ /* 0x000fc60003f06070 */
[----:B------:R-:W-:-:S04]  /*f3850*/  IMAD.WIDE.U32 R36, R85, R79, RZ ;  /* 0x0000004f55247225 */ /* 0x000fc800078e00ff */
[----:B------:R-:W-:Y:S01]  /*f3860*/  IMAD.X R26, R73, 0x1, R26, P4 ;  /* 0x00000001491a7824 */ /* 0x000fe200020e061a */
[----:B------:R-:W-:Y:S01]  /*f3870*/  IADD3 R77, P4, PT, R77, R36, RZ ;  /* 0x000000244d4d7210 */ /* 0x000fe20007f9e0ff */
[----:B------:R-:W-:Y:S01]  /*f3880*/  IMAD.IADD R81, R43, 0x1, R63 ;  /* 0x000000012b517824 */ /* 0x000fe200078e023f */
[----:B------:R-:W-:Y:S01]  /*f3890*/  IADD3 R63, P6, P5, R42, R52, R87 ;  /* 0x000000342a3f7210 */ /* 0x000fe20007dde057 */
[----:B------:R-:W-:Y:S01]  /*f38a0*/  IMAD.IADD R62, R37, 0x1, R62 ;  /* 0x00000001253e7824 */ /* 0x000fe200078e023e */
[----:B------:R-:W-:Y:S02]  /*f38b0*/  SEL R43, RZ, 0x1, P1 ;  /* 0x00000001ff2b7807 */ /* 0x000fe40000800000 */
[----:B------:R-:W-:Y:S02]  /*f38c0*/  ISETP.GE.U32.AND.EX P0, PT, R26, R73, PT, P0 ;  /* 0x000000491a00720c */ /* 0x000fe40003f06100 */
[----:B------:R-:W-:Y:S01]  /*f38d0*/  IADD3.X R52, PT, PT, R81, R53, RZ, P6, P5 ;  /* 0x0000003551347210 */ /* 0x000fe200037ea4ff */
[----:B------:R-:W-:Y:S01]  /*f38e0*/  IMAD.X R53, R62, 0x1, R26, P4 ;  /* 0x000000013e357824 */ /* 0x000fe200020e061a */
[----:B------:R-:W-:-:S02]  /*f38f0*/  ISETP.GE.U32.AND P2, PT, R63, R42, PT ;  /* 0x0000002a3f00720c */ /* 0x000fc40003f46070 */
[C---:B------:R-:W-:Y:S02]  /*f3900*/  IADD3 R43, P1, P4, R77.reuse, R56, R43 ;  /* 0x000000384d2b7210 */ /* 0x040fe40007c3e02b */
[----:B------:R-:W-:Y:S02]  /*f3910*/  SEL R42, RZ, 0x1, P3 ;  /* 0x00000001ff2a7807 */ /* 0x000fe40001800000 */
[----:B------:R-:W-:Y:S02]  /*f3920*/  SEL R73, RZ, 0x1, P0 ;  /* 0x00000001ff497807 */ /* 0x000fe40000000000 */
[----:B------:R-:W-:Y:S01]  /*f3930*/  ISETP.GE.U32.AND P5, PT, R77, R36, PT ;  /* 0x000000244d00720c */ /* 0x000fe20003fa6070 */
[----:B------:R-:W-:Y:S01]  /*f3940*/  IMAD.WIDE.U32 R36, R83, R27, RZ ;  /* 0x0000001b53247225 */ /* 0x000fe200078e00ff */
[----:B------:R-:W-:Y:S02]  /*f3950*/  IADD3.X R56, PT, PT, R53, R57, RZ, P1, P4 ;  /* 0x0000003935387210 */ /* 0x000fe40000fe84ff */
[----:B------:R-:W-:Y:S01]  /*f3960*/  ISETP.GE.U32.AND P1, PT, R43, R77, PT ;  /* 0x0000004d2b00720c */ /* 0x000fe20003f26070 */
[----:B------:R-:W-:Y:S01]  /*f3970*/  IMAD.IADD R71, R37, 0x1, R71 ;  /* 0x0000000125477824 */ /* 0x000fe200078e0247 */
[----:B------:R-:W-:-:S02]  /*f3980*/  IADD3 R46, P3, P6, R73, R46, R42 ;  /* 0x0000002e492e7210 */ /* 0x000fc40007e7e02a */
[----:B------:R-:W-:Y:S01]  /*f3990*/  IADD3 R26, P4, PT, R43, R36, RZ ;  /* 0x000000242b1a7210 */ /* 0x000fe20007f9e0ff */
[----:B------:R-:W-:Y:S01]  /*f39a0*/  IMAD.WIDE.U32 R42, R70, R79, RZ ;  /* 0x0000004f462a7225 */ /* 0x000fe200078e00ff */
[----:B------:R-:W-:Y:S02]  /*f39b0*/  ISETP.GE.U32.AND.EX P1, PT, R56, R53, PT, P1 ;  /* 0x000000353800720c */ /* 0x000fe40003f26110 */
[----:B------:R-:W-:Y:S02]  /*f39c0*/  IADD3.X R47, PT, PT, RZ, R47, RZ, P3, P6 ;  /* 0x0000002fff2f7210 */ /* 0x000fe40001fec4ff */
[----:B------:R-:W-:Y:S02]  /*f39d0*/  IADD3 R46, P3, PT, R63, R46, RZ ;  /* 0x0000002e3f2e7210 */ /* 0x000fe40007f7e0ff */
[----:B------:R-:W-:Y:S02]  /*f39e0*/  ISETP.GE.U32.AND.EX P5, PT, R53, R62, PT, P5 ;  /* 0x0000003e3500720c */ /* 0x000fe40003fa6150 */
[----:B------:R-:W-:Y:S01]  /*f39f0*/  ISETP.GE.U32.AND P0, PT, R26, R36, PT ;  /* 0x000000241a00720c */ /* 0x000fe20003f06070 */
[----:B------:R-:W-:Y:S01]  /*f3a00*/  IMAD.IADD R36, R43, 0x1, R51 ;  /* 0x000000012b247824 */ /* 0x000fe200078e0233 */
[----:B------:R-:W-:Y:S01]  /*f3a10*/  SEL R37, RZ, 0x1, P1 ;  /* 0x00000001ff257807 */ /* 0x000fe20000800000 */
[----:B------:R-:W-:Y:S01]  /*f3a20*/  IMAD.X R51, R52, 0x1, R47, P3 ;  /* 0x0000000134337824 */ /* 0x000fe200018e062f */
[----:B------:R-:W-:-:S02]  /*f3a30*/  IADD3 R43, P1, PT, R46, R42, RZ ;  /* 0x0000002a2e2b7210 */ /* 0x000fc40007f3e0ff */
[----:B------:R-:W-:Y:S02]  /*f3a40*/  SEL R50, RZ, 0x1, P5 ;  /* 0x00000001ff327807 */ /* 0x000fe40002800000 */
[----:B------:R-:W-:Y:S01]  /*f3a50*/  ISETP.GE.U32.AND P3, PT, R46, R63, PT ;  /* 0x0000003f2e00720c */ /* 0x000fe20003f66070 */
[----:B------:R-:W-:Y:S01]  /*f3a60*/  IMAD.X R46, R71, 0x1, R56, P4 ;  /* 0x00000001472e7824 */ /* 0x000fe200020e0638 */
[----:B------:R-:W-:Y:S01]  /*f3a70*/  IADD3 R50, P4, P5, R37, R58, R50 ;  /* 0x0000003a25327210 */ /* 0x000fe20007d9e032 */
[----:B------:R-:W-:Y:S01]  /*f3a80*/  IMAD.X R47, R36, 0x1, R51, P1 ;  /* 0x00000001242f7824 */ /* 0x000fe200008e0633 */
[----:B------:R-:W-:Y:S02]  /*f3a90*/  ISETP.GE.U32.AND P1, PT, R43, R42, PT ;  /* 0x0000002a2b00720c */ /* 0x000fe40003f26070 */
[----:B------:R-:W-:Y:S02]  /*f3aa0*/  ISETP.GE.U32.AND.EX P2, PT, R52, R81, PT, P2 ;  /* 0x000000513400720c */ /* 0x000fe40003f46120 */
[----:B------:R-:W-:-:S02]  /*f3ab0*/  ISETP.GE.U32.AND.EX P3, PT, R51, R52, PT, P3 ;  /* 0x000000343300720c */ /* 0x000fc40003f66130 */
[----:B------:R-:W-:Y:S02]  /*f3ac0*/  IADD3.X R42, PT, PT, RZ, R59, RZ, P4, P5 ;  /* 0x0000003bff2a7210 */ /* 0x000fe400027ea4ff */
[----:B------:R-:W-:Y:S01]  /*f3ad0*/  ISETP.GE.U32.AND.EX P1, PT, R47, R36, PT, P1 ;  /* 0x000000242f00720c */ /* 0x000fe20003f26110 */
[----:B------:R-:W-:Y:S01]  /*f3ae0*/  IMAD.WIDE.U32 R36, R85, R27, RZ ;  /* 0x0000001b55247225 */ /* 0x000fe200078e00ff */
[----:B------:R-:W-:Y:S02]  /*f3af0*/  IADD3 R51, P4, PT, R43, R50, RZ ;  /* 0x000000322b337210 */ /* 0x000fe40007f9e0ff */
[----:B------:R-:W-:Y:S01]  /*f3b00*/  SEL R50, RZ, 0x1, P2 ;  /* 0x00000001ff327807 */ /* 0x000fe20001000000 */
[----:B------:R-:W-:Y:S01]  /*f3b10*/  IMAD.IADD R69, R37, 0x1, R69 ;  /* 0x0000000125457824 */ /* 0x000fe200078e0245 */
[----:B------:R-:W-:Y:S01]  /*f3b20*/  SEL R53, RZ, 0x1, P3 ;  /* 0x00000001ff357807 */ /* 0x000fe20001800000 */
[----:B------:R-:W-:Y:S01]  /*f3b30*/  IMAD.X R42, R47, 0x1, R42, P4 ;  /* 0x000000012f2a7824 */ /* 0x000fe200020e062a */
[----:B------:R-:W-:Y:S01]  /*f3b40*/  ISETP.GE.U32.AND.EX P0, PT, R46, R71, PT, P0 ;  /* 0x000000472e00720c */ /* 0x000fe20003f06100 */
[----:B------:R-:W-:Y:S01]  /*f3b50*/  IMAD.WIDE.U32 R70, R70, R27, RZ ;  /* 0x0000001b46467225 */ /* 0x000fe200078e00ff */
[----:B------:R-:W-:-:S02]  /*f3b60*/  ISETP.GE.U32.AND P2, PT, R51, R43, PT ;  /* 0x0000002b3300720c */ /* 0x000fc40003f46070 */
[----:B------:R-:W-:Y:S01]  /*f3b70*/  IADD3 R51, P3, PT, R51, R36, RZ ;  /* 0x0000002433337210 */ /* 0x000fe20007f7e0ff */
[----:B------:R-:W-:Y:S01]  /*f3b80*/  IMAD.IADD R55, R71, 0x1, R55 ;  /* 0x0000000147377824 */ /* 0x000fe200078e0237 */
[----:B------:R-:W-:Y:S02]  /*f3b90*/  IADD3 R53, P4, P5, R53, R48, R50 ;  /* 0x0000003035357210 */ /* 0x000fe40007d9e032 */
[----:B------:R-:W-:Y:S02]  /*f3ba0*/  SEL R43, RZ, 0x1, P0 ;  /* 0x00000001ff2b7807 */ /* 0x000fe40000000000 */
[----:B------:R-:W-:Y:S01]  /*f3bb0*/  ISETP.GE.U32.AND.EX P2, PT, R42, R47, PT, P2 ;  /* 0x0000002f2a00720c */ /* 0x000fe20003f46120 */
[----:B------:R-:W-:Y:S01]  /*f3bc0*/  IMAD.X R42, R69, 0x1, R42, P3 ;  /* 0x00000001452a7824 */ /* 0x000fe200018e062a */
[----:B------:R-:W-:Y:S02]  /*f3bd0*/  IADD3.X R57, PT, PT, RZ, R49, RZ, P4, P5 ;  /* 0x00000031ff397210 */ /* 0x000fe400027ea4ff */
[----:B------:R-:W-:-:S02]  /*f3be0*/  IADD3 R43, P3, P4, R51, R44, R43 ;  /* 0x0000002c332b7210 */ /* 0x000fc40007c7e02b */
[----:B------:R-:W-:Y:S01]  /*f3bf0*/  ISETP.GE.U32.AND P0, PT, R51, R36, PT ;  /* 0x000000243300720c */ /* 0x000fe20003f06070 */
[----:B------:R-:W-:Y:S01]  /*f3c00*/  IMAD.WIDE.U32 R36, R80, R79, RZ ;  /* 0x0000004f50247225 */ /* 0x000fe200078e00ff */
[----:B------:R-:W-:Y:S02]  /*f3c10*/  SEL R48, RZ, 0x1, P1 ;  /* 0x00000001ff307807 */ /* 0x000fe40000800000 */
[----:B------:R-:W-:Y:S01]  /*f3c20*/  SEL R49, RZ, 0x1, P2 ;  /* 0x00000001ff317807 */ /* 0x000fe20001000000 */
[----:B------:R-:W-:Y:S01]  /*f3c30*/  IMAD.IADD R54, R37, 0x1, R54 ;  /* 0x0000000125367824 */ /* 0x000fe200078e0236 */
[----:B------:R-:W-:Y:S01]  /*f3c40*/  IADD3.X R47, PT, PT, R42, R45, RZ, P3, P4 ;  /* 0x0000002d2a2f7210 */ /* 0x000fe20001fe84ff */
[----:B------:R-:W-:Y:S01]  /*f3c50*/  IMAD.WIDE.U32 R80, R80, R27, RZ ;  /* 0x0000001b50507225 */ /* 0x000fe200078e00ff */
[----:B------:R-:W-:Y:S02]  /*f3c60*/  ISETP.GE.U32.AND P2, PT, R43, R51, PT ;  /* 0x000000332b00720c */ /* 0x000fe40003f46070 */
[----:B------:R-:W-:-:S02]  /*f3c70*/  IADD3 R45, P3, P4, R49, R60, R48 ;  /* 0x0000003c312d7210 */ /* 0x000fc40007c7e030 */
[----:B------:R-:W-:Y:S02]  /*f3c80*/  IADD3 R44, P5, PT, R53, R36, RZ ;  /* 0x00000024352c7210 */ /* 0x000fe40007fbe0ff */
[----:B------:R-:W-:Y:S02]  /*f3c90*/  ISETP.GE.U32.AND.EX P0, PT, R42, R69, PT, P0 ;  /* 0x000000452a00720c */ /* 0x000fe40003f06100 */
[C---:B------:R-:W-:Y:S01]  /*f3ca0*/  ISETP.GE.U32.AND.EX P2, PT, R47.reuse, R42, PT, P2 ;  /* 0x0000002a2f00720c */ /* 0x040fe20003f46120 */
[----:B------:R-:W-:Y:S01]  /*f3cb0*/  IMAD.X R49, R54, 0x1, R57, P5 ;  /* 0x0000000136317824 */ /* 0x000fe200028e0639 */
[----:B------:R-:W-:Y:S02]  /*f3cc0*/  IADD3.X R48, PT, PT, RZ, R61, RZ, P3, P4 ;  /* 0x0000003dff307210 */ /* 0x000fe40001fe84ff */
[C---:B------:R-:W-:Y:S01]  /*f3cd0*/  ISETP.GE.U32.AND P1, PT, R44.reuse, R36, PT ;  /* 0x000000242c00720c */ /* 0x040fe20003f26070 */
[----:B------:R-:W-:Y:S01]  /*f3ce0*/  IMAD.WIDE.U32 R36, R47, 0x3d1, RZ ;  /* 0x000003d12f247825 */ /* 0x000fe200078e00ff */
[----:B------:R-:W-:-:S02]  /*f3cf0*/  IADD3 R45, P3, PT, R44, R45, RZ ;  /* 0x0000002d2c2d7210 */ /* 0x000fc40007f7e0ff */
[----:B------:R-:W-:Y:S02]  /*f3d00*/  SEL R42, RZ, 0x1, P0 ;  /* 0x00000001ff2a7807 */ /* 0x000fe40000000000 */
[----:B------:R-:W-:Y:S01]  /*f3d10*/  SEL R51, RZ, 0x1, P2 ;  /* 0x00000001ff337807 */ /* 0x000fe20001000000 */
[C---:B------:R-:W-:Y:S01]  /*f3d20*/  IMAD.X R48, R49.reuse, 0x1, R48, P3 ;  /* 0x0000000131307824 */ /* 0x040fe200018e0630 */
[----:B------:R-:W-:Y:S01]  /*f3d30*/  ISETP.GE.U32.AND.EX P0, PT, R49, R54, PT, P1 ;  /* 0x000000363100720c */ /* 0x000fe20003f06110 */
[----:B------:R-:W-:Y:S01]  /*f3d40*/  IMAD.WIDE.U32 R36, P1, R43, 0x1, R36 ;  /* 0x000000012b247825 */ /* 0x000fe20007820024 */
[----:B------:R-:W-:Y:S02]  /*f3d50*/  IADD3 R51, P5, P6, R51, R38, R42 ;  /* 0x0000002633337210 */ /* 0x000fe40007ebe02a */
[----:B------:R-:W-:Y:S01]  /*f3d60*/  ISETP.GE.U32.AND P2, PT, R45, R44, PT ;  /* 0x0000002c2d00720c */ /* 0x000fe20003f46070 */
[----:B------:R-:W-:Y:S01]  /*f3d70*/  IMAD.WIDE.U32 R42, R43, 0x3d1, RZ ;  /* 0x000003d12b2a7825 */ /* 0x000fe200078e00ff */
[----:B------:R-:W-:-:S02]  /*f3d80*/  IADD3 R38, P4, PT, R45, R70, RZ ;  /* 0x000000462d267210 */ /* 0x000fc40007f9e0ff */
[----:B------:R-:W-:Y:S01]  /*f3d90*/  ISETP.GE.U32.AND.EX P2, PT, R48, R49, PT, P2 ;  /* 0x000000313000720c */ /* 0x000fe20003f46120 */
[----:B------:R-:W-:Y:S01]  /*f3da0*/  IMAD.X R45, RZ, RZ, RZ, P1 ;  /* 0x000000ffff2d7224 */ /* 0x000fe200008e06ff */
[----:B------:R-:W-:Y:S01]  /*f3db0*/  IADD3.X R53, PT, PT, RZ, R39, RZ, P5, P6 ;  /* 0x00000027ff357210 */ /* 0x000fe20002fec4ff */
[----:B------:R-:W-:Y:S01]  /*f3dc0*/  IMAD.X R48, R55, 0x1, R48, P4 ;  /* 0x0000000137307824 */ /* 0x000fe200020e0630 */
[----:B------:R-:W-:Y:S01]  /*f3dd0*/  IADD3 R51, P4, PT, R38, R51, RZ ;  /* 0x0000003326337210 */ /* 0x000fe20007f9e0ff */
[----:B------:R-:W-:Y:S01]  /*f3de0*/  IMAD.MOV.U32 R44, RZ, RZ, R37 ;  /* 0x000000ffff2c7224 */ /* 0x000fe200078e0025 */
[----:B------:R-:W-:Y:S02]  /*f3df0*/  IADD3 R43, P3, PT, R43, R36, RZ ;  /* 0x000000242b2b7210 */ /* 0x000fe40007f7e0ff */
[----:B------:R-:W-:Y:S01]  /*f3e00*/  SEL R39, RZ, 0x1, P0 ;  /* 0x00000001ff277807 */ /* 0x000fe20000000000 */
[----:B------:R-:W-:Y:S01]  /*f3e10*/  IMAD.X R53, R48, 0x1, R53, P4 ;  /* 0x0000000130357824 */ /* 0x000fe200020e0635 */
[----:B------:R-:W-:Y:S01]  /*f3e20*/  ISETP.GE.U32.AND P1, PT, R38, R70, PT ;  /* 0x000000462600720c */ /* 0x000fe20003f26070 */
[----:B------:R-:W-:Y:S01]  /*f3e30*/  IMAD.WIDE.U32 R36, R83, R25, R42 ;  /* 0x0000001953247225 */ /* 0x000fe200078e002a */
[----:B------:R-:W-:-:S02]  /*f3e40*/  ISETP.GE.U32.AND P0, PT, R51, R38, PT ;  /* 0x000000263300720c */ /* 0x000fc40003f06070 */
        /* <DEDUP_REMOVED lines=15> */
[----:B------:R-:W-:Y:S01]  /*f3f40*/  IMAD.IADD R51, R81, 0x1, R68 ;  /* 0x0000000151337824 */ /* 0x000fe200078e0244 */
[-C--:B------:R-:W-:Y:S01]  /*f3f50*/  IADD3 R75, P5, PT, R75, R48.reuse, RZ ;  /* 0x000000304b4b7210 */ /* 0x080fe20007fbe0ff */
[----:B------:R-:W-:Y:S01]  /*f3f60*/  IMAD.MOV.U32 R73, RZ, RZ, R36 ;  /* 0x000000ffff497224 */ /* 0x000fe200078e0024 */
[----:B------:R-:W-:Y:S01]  /*f3f70*/  ISETP.GE.U32.AND.EX P2, PT, R25, R43, PT, P2 ;  /* 0x0000002b1900720c */ /* 0x000fe20003f46120 */
[----:B------:R-:W-:Y:S01]  /*f3f80*/  IMAD.X R50, R51, 0x1, R50, P3 ;  /* 0x0000000133327824 */ /* 0x000fe200018e0632 */
[----:B------:R-:W-:Y:S01]  /*f3f90*/  IADD3.X R65, PT, PT, RZ, R65, RZ, P0, P6 ;  /* 0x00000041ff417210 */ /* 0x000fe200007ec4ff */
[----:B------:R-:W-:Y:S01]  /*f3fa0*/  IMAD.X R43, RZ, RZ, RZ, P4 ;  /* 0x000000ffff2b7224 */ /* 0x000fe200020e06ff */
[----:B------:R-:W-:-:S02]  /*f3fb0*/  ISETP.GE.U32.AND P0, PT, R75, R48, PT ;  /* 0x000000304b00720c */ /* 0x000fc40003f06070 */
[----:B------:R-:W-:Y:S02]  /*f3fc0*/  IADD3 R48, P3, PT, R49, R38, RZ ;  /* 0x0000002631307210 */ /* 0x000fe40007f7e0ff */
[C---:B------:R-:W-:Y:S02]  /*f3fd0*/  ISETP.GE.U32.AND P1, PT, R47.reuse, R80, PT ;  /* 0x000000502f00720c */ /* 0x040fe40003f26070 */
[----:B------:R-:W-:Y:S01]  /*f3fe0*/  IADD3 R49, P4, PT, R47, R42, RZ ;  /* 0x0000002a2f317210 */ /* 0x000fe20007f9e0ff */
[----:B------:R-:W-:Y:S01]  /*f3ff0*/  IMAD.X R27, R48, 0x1, R72, P5 ;  /* 0x00000001301b7824 */ /* 0x000fe200028e0648 */
[----:B------:R-:W-:Y:S01]  /*f4000*/  SEL R37, RZ, 0x1, P2 ;  /* 0x00000001ff257807 */ /* 0x000fe20001000000 */
[----:B------:R-:W-:Y:S01]  /*f4010*/  IMAD.MOV.U32 R42, RZ, RZ, R39 ;  /* 0x000000ffff2a7224 */ /* 0x000fe200078e0027 */
[C---:B------:R-:W-:Y:S01]  /*f4020*/  ISETP.GE.U32.AND.EX P1, PT, R50.reuse, R51, PT, P1 ;  /* 0x000000333200720c */ /* 0x040fe20003f26110 */
[----:B------:R-:W-:Y:S01]  /*f4030*/  IMAD.X R51, R50, 0x1, R65, P4 ;  /* 0x0000000132337824 */ /* 0x000fe200020e0641 */
[----:B------:R-:W-:-:S02]  /*f4040*/  IADD3 R72, P5, P6, R75, R44, R37 ;  /* 0x0000002c4b487210 */ /* 0x000fc40007ebe025 */
[----:B------:R-:W-:Y:S01]  /*f4050*/  ISETP.GE.U32.AND P2, PT, R49, R47, PT ;  /* 0x0000002f3100720c */ /* 0x000fe20003f46070 */
[----:B------:R-:W-:Y:S01]  /*f4060*/  IMAD.WIDE.U32 R38, R51, 0x3d1, RZ ;  /* 0x000003d133267825 */ /* 0x000fe200078e00ff */
[----:B------:R-:W-:Y:S02]  /*f4070*/  IADD3.X R62, PT, PT, R27, R45, RZ, P5, P6 ;  /* 0x0000002d1b3e7210 */ /* 0x000fe40002fec4ff */
[----:B------:R-:W-:Y:S01]  /*f4080*/  ISETP.GE.U32.AND P4, PT, R72, R75, PT ;  /* 0x0000004b4800720c */ /* 0x000fe20003f86070 */
[----:B------:R-:W-:Y:S01]  /*f4090*/  IMAD.WIDE.U32.X R44, R53, 0x1, R42, P3 ;  /* 0x00000001352c7825 */ /* 0x000fe200018e042a */
        /* <DEDUP_REMOVED lines=31> */
[----:B------:R-:W-:Y:S01]  /*f4290*/  IADD3 R27, P5, PT, R26, R40, RZ ;  /* 0x000000281a1b7210 */ /* 0x000fe20007fbe0ff */
[----:B------:R-:W-:Y:S01]  /*f42a0*/  IMAD.MOV.U32 R26, RZ, RZ, R39 ;  /* 0x000000ffff1a7224 */ /* 0x000fe200078e0027 */
        /* <DEDUP_REMOVED lines=59> */
.L_x_832:
        /* <DEDUP_REMOVED lines=12> */
.L_x_833:
        /* <DEDUP_REMOVED lines=12> */
.L_x_834:
[----:B------:R-:W-:-:S05]  /*f47e0*/  UMOV UR5, URZ ;  /* 0x000000ff00057c82 */ /* 0x000fca0008000000 */
.L_x_843:
[----:B------:R-:W-:Y:S01]  /*f47f0*/  IMAD.WIDE.U32 R26, R25, R73, RZ ;  /* 0x00000049191a7225 */ /* 0x000fe200078e00ff */
[----:B------:R-:W-:-:S03]  /*f4800*/  UIADD3 UR5, UPT, UPT, UR5, 0x1, URZ ;  /* 0x0000000105057890 */ /* 0x000fc6000fffe0ff */
[----:B------:R-:W-:Y:S01]  /*f4810*/  IMAD.WIDE.U32 R28, R73, R73, RZ ;  /* 0x00000049491c7225 */ /* 0x000fe200078e00ff */
[----:B------:R-:W-:-:S03]  /*f4820*/  UISETP.NE.AND UP0, UPT, UR5, 0x2c, UPT ;  /* 0x0000002c0500788c */ /* 0x000fc6000bf05270 */
        /* <DEDUP_REMOVED lines=9> */
[----:B------:R-:W-:-:S04]  /*f48c0*/  IMAD.WIDE.U32.X R32, R25, R25, R32, P0 ;  /* 0x0000001919207225 */ /* 0x000fc800000e0420 */
[C---:B------:R-:W-:Y:S01]  /*f48d0*/  IMAD.SHL.U32 R35, R34.reuse, 0x2, RZ ;  /* 0x0000000222237824 */ /* 0x040fe200078e00ff */
[----:B------:R-:W-:Y:S01]  /*f48e0*/  SHF.L.U64.HI R34, R34, 0x1, R39 ;  /* 0x0000000122227819 */ /* 0x000fe20000010227 */
        /* <DEDUP_REMOVED lines=11> */
[----:B------:R-:W-:Y:S01]  /*f49a0*/  IMAD.WIDE.U32.X R36, R25, R62, R36, P3 ;  /* 0x0000003e19247225 */ /* 0x000fe200018e0424 */
[----:B------:R-:W-:-:S03]  /*f49b0*/  SEL R38, RZ, 0x1, P0 ;  /* 0x00000001ff267807 */ /* 0x000fc60000000000 */
        /* <DEDUP_REMOVED lines=9> */
[----:B------:R-:W-:Y:S01]  /*f4a50*/  IMAD.X R39, RZ, RZ, RZ, P2 ;  /* 0x000000ffff277224 */ /* 0x000fe200010e06ff */
[----:B------:R-:W-:Y:S01]  /*f4a60*/  IADD3 R41, P0, PT, R35, R32, RZ ;  /* 0x0000002023297210 */ /* 0x000fe20007f1e0ff */
[----:B------:R-:W-:Y:S01]  /*f4a70*/  IMAD.MOV.U32 R36, RZ, RZ, R33 ;  /* 0x000000ffff247224 */ /* 0x000fe200078e0021 */
[----:B------:R-:W-:Y:S01]  /*f4a80*/  ISETP.GE.U32.AND P2, PT, R50, R34, PT ;  /* 0x000000223200720c */ /* 0x000fe20003f46070 */
[----:B------:R-:W-:Y:S01]  /*f4a90*/  IMAD.WIDE.U32 R30, R75, R74, RZ ;  /* 0x0000004a4b1e7225 */ /* 0x000fe200078e00ff */
[----:B------:R-:W-:-:S03]  /*f4aa0*/  IADD3.X R53, PT, PT, RZ, R41, R28, P5, P6 ;  /* 0x00000029ff357210 */ /* 0x000fc60002fec41c */
[----:B------:R-:W-:Y:S01]  /*f4ab0*/  IMAD.WIDE.U32.X R36, R62, R62, R36, P0 ;  /* 0x0000003e3e247225 */ /* 0x000fe200000e0424 */
[----:B------:R-:W-:-:S03]  /*f4ac0*/  ISETP.GE.U32.AND.EX P0, PT, R53, R41, PT, P2 ;  /* 0x000000293500720c */ /* 0x000fc60003f06120 */
[----:B------:R-:W-:-:S04]  /*f4ad0*/  IMAD.WIDE.U32 R44, R74, R74, RZ ;  /* 0x0000004a4a2c7225 */ /* 0x000fc800078e00ff */
[----:B------:R-:W-:-:S04]  /*f4ae0*/  IMAD.WIDE.U32 R30, P4, R74, R75, R30 ;  /* 0x0000004b4a1e7225 */ /* 0x000fc8000788001e */
[----:B------:R-:W-:Y:S01]  /*f4af0*/  IMAD.MOV.U32 R38, RZ, RZ, R29 ;  /* 0x000000ffff267224 */ /* 0x000fe200078e001d */
[----:B------:R-:W-:Y:S01]  /*f4b00*/  IADD3 R45, P3, PT, R45, R30, RZ ;  /* 0x0000001e2d2d7210 */ /* 0x000fe20007f7e0ff */
[----:B------:R-:W-:Y:S02]  /*f4b10*/  IMAD.X R35, RZ, RZ, RZ, P4 ;  /* 0x000000ffff237224 */ /* 0x000fe400020e06ff */
[----:B------:R-:W-:Y:S02]  /*f4b20*/  IMAD.MOV.U32 R34, RZ, RZ, R31 ;  /* 0x000000ffff227224 */ /* 0x000fe400078e001f */
[----:B------:R-:W-:-:S04]  /*f4b30*/  IMAD.WIDE.U32.X R46, R68, R68, R38, P1 ;  /* 0x00000044442e7225 */ /* 0x000fc800008e0426 */
[----:B------:R-:W-:-:S04]  /*f4b40*/  IMAD.WIDE.U32.X R48, R75, R75, R34, P3 ;  /* 0x0000004b4b307225 */ /* 0x000fc800018e0422 */
        /* <DEDUP_REMOVED lines=33> */
.L_x_835:
        /* <DEDUP_REMOVED lines=47> */
.L_x_836:
[----:B------:R-:W-:-:S04]  /*f5050*/  IMAD.WIDE.U32 R32, R25, R74, RZ ;  /* 0x0000004a19207225 */ /* 0x000fc800078e00ff */
[----:B------:R-:W-:-:S04]  /*f5060*/  IMAD.WIDE.U32 R30, R62, R76, RZ ;  /* 0x0000004c3e1e7225 */ /* 0x000fc800078e00ff */
[----:B------:R-:W-:-:S04]  /*f5070*/  IMAD.WIDE.U32 R28, R73, R74, RZ ;  /* 0x0000004a491c7225 */ /* 0x000fc800078e00ff */
[----:B------:R-:W-:-:S04]  /*f5080*/  IMAD.WIDE.U32 R32, P2, R73, R75, R32 ;  /* 0x0000004b49207225 */ /* 0x000fc80007840020 */
[----:B------:R-:W-:Y:S01]  /*f5090*/  IMAD.WIDE.U32 R34, R72, R76, RZ ;  /* 0x0000004c48227225 */ /* 0x000fe200078e00ff */
[----:B------:R-:W-:-:S03]  /*f50a0*/  IADD3 RZ, P6, PT, R29, R32, RZ ;  /* 0x000000201dff7210 */ /* 0x000fc60007fde0ff */
[----:B------:R-:W-:-:S04]  /*f50b0*/  IMAD.WIDE.U32 R30, P0, R72, R68, R30 ;  /* 0x00000044481e7225 */ /* 0x000fc8000780001e */
[-C--:B------:R-:W-:Y:S01]  /*f50c0*/  IMAD R32, R75, R73.reuse, RZ ;  /* 0x000000494b207224 */ /* 0x080fe200078e02ff */
[----:B------:R-:W-:Y:S01]  /*f50d0*/  IADD3 RZ, P4, PT, R35, R30, RZ ;  /* 0x0000001e23ff7210 */ /* 0x000fe20007f9e0ff */
[----:B------:R-:W-:-:S04]  /*f50e0*/  IMAD.WIDE.U32 R34, R74, R73, RZ ;  /* 0x000000494a227225 */ /* 0x000fc800078e00ff */
[----:B------:R-:W-:Y:S02]  /*f50f0*/  IMAD R55, R25, R74, R32 ;  /* 0x0000004a19377224 */ /* 0x000fe400078e0220 */
[----:B------:R-:W-:Y:S02]  /*f5100*/  IMAD R41, R68, R72, RZ ;  /* 0x0000004844297224 */ /* 0x000fe400078e02ff */
        /* <DEDUP_REMOVED lines=26> */
[----:B------:R-:W-:Y:S01]  /*f52b0*/  SEL R28, RZ, 0x1, P0 ;  /* 0x00000001ff1c7807 */ /* 0x000fe20000000000 */
[----:B------:R-:W-:Y:S01]  /*f52c0*/  IMAD.WIDE.U32.X R34, R62, R68, R32, P4 ;  /* 0x000000443e227225 */ /* 0x000fe200020e0420 */
[----:B------:R-:W-:-:S02]  /*f52d0*/  SHF.L.W.U32.HI R40, R40, 0x1, R41 ;  /* 0x0000000128287819 */ /* 0x000fc40000010e29 */
        /* <DEDUP_REMOVED lines=26> */
[----:B------:R-:W-:Y:S01]  /*f5480*/  IMAD R25, R75, R76, RZ ;  /* 0x0000004c4b197224 */ /* 0x000fe200078e02ff */
[----:B------:R-:W-:Y:S01]  /*f5490*/  SHF.L.W.U32.HI R28, R32, 0x1, R33 ;  /* 0x00000001201c7819 */ /* 0x000fe20000010e21 */
[C---:B------:R-:W-:Y:S01]  /*f54a0*/  IMAD.WIDE.U32 R36, R59.reuse, 0x3d1, RZ ;  /* 0x000003d13b247825 */ /* 0x040fe200078e00ff */
[----:B------:R-:W-:Y:S02]  /*f54b0*/  ISETP.GE.U32.AND.EX P2, PT, R59, R34, PT, P2 ;  /* 0x000000223b00720c */ /* 0x000fe40003f46120 */
[----:B------:R-:W-:Y:S01]  /*f54c0*/  ISETP.GE.U32.AND.EX P0, PT, R57, R40, PT, P0 ;  /* 0x000000283900720c */ /* 0x000fe20003f06100 */
        /* <DEDUP_REMOVED lines=23> */
.L_x_837:
        /* <DEDUP_REMOVED lines=14> */
.L_x_838:
[----:B------:R-:W-:Y:S01]  /*f5720*/  IADD3 R57, P0, P1, R29, R46, R25 ;  /* 0x0000002e1d397210 */ /* 0x000fe2000791e019 */
[C---:B------:R-:W-:Y:S01]  /*f5730*/  IMAD.SHL.U32 R52, R76.reuse, 0x2, RZ ;  /* 0x000000024c347824 */ /* 0x040fe200078e00ff */
[----:B------:R-:W-:Y:S01]  /*f5740*/  SHF.L.U64.HI R76, R76, 0x1, R55 ;  /* 0x000000014c4c7819 */ /* 0x000fe20000010237 */
[----:B------:R-:W-:Y:S01]  /*f5750*/  IMAD.X R31, RZ, RZ, RZ, P5 ;  /* 0x000000ffff1f7224 */ /* 0x000fe200028e06ff */
[----:B------:R-:W-:Y:S01]  /*f5760*/  IADD3.X R54, PT, PT, RZ, R47, R28, P0, P1 ;  /* 0x0000002fff367210 */ /* 0x000fe200007e241c */
[----:B------:R-:W-:Y:S01]  /*f5770*/  IMAD.MOV.U32 R30, RZ, RZ, R37 ;  /* 0x000000ffff1e7224 */ /* 0x000fe200078e0025 */
[----:B------:R-:W-:Y:S01]  /*f5780*/  IADD3 R27, P0, PT, R52, R57, RZ ;  /* 0x00000039341b7210 */ /* 0x000fe20007f1e0ff */
[----:B------:R-:W-:Y:S01]  /*f5790*/  IMAD.WIDE.U32.X R34, R68, R75, R34, P3 ;  /* 0x0000004b44227225 */ /* 0x000fe200018e0422 */
[----:B------:R-:W-:Y:S02]  /*f57a0*/  IADD3 R33, P2, PT, R33, R36, RZ ;  /* 0x0000002421217210 */ /* 0x000fe40007f5e0ff */
[----:B------:R-:W-:Y:S01]  /*f57b0*/  ISETP.GE.U32.AND P1, PT, R57, R46, PT ;  /* 0x0000002e3900720c */ /* 0x000fe20003f26070 */
[----:B------:R-:W-:-:S02]  /*f57c0*/  IMAD.X R51, R76, 0x1, R54, P0 ;  /* 0x000000014c337824 */ /* 0x000fc400000e0636 */
[----:B------:R-:W-:Y:S01]  /*f57d0*/  IMAD.WIDE.U32 R28, R73, R73, R32 ;  /* 0x00000049491c7225 */ /* 0x000fe200078e0020 */
[----:B------:R-:W-:-:S03]  /*f57e0*/  ISETP.GE.U32.AND.EX P1, PT, R54, R47, PT, P1 ;  /* 0x0000002f3600720c */ /* 0x000fc60003f26110 */
[----:B------:R-:W-:Y:S01]  /*f57f0*/  IMAD.WIDE.U32 R40, R51, 0x3d1, RZ ;  /* 0x000003d133287825 */ /* 0x000fe200078e00ff */
[----:B------:R-:W-:-:S03]  /*f5800*/  ISETP.GE.U32.AND P0, PT, R28, R32, PT ;  /* 0x000000201c00720c */ /* 0x000fc60003f06070 */
[----:B------:R-:W-:Y:S02]  /*f5810*/  IMAD.IADD R25, R26, 0x1, R29 ;  /* 0x000000011a197824 */ /* 0x000fe400078e021d */
[----:B------:R-:W-:-:S03]  /*f5820*/  IMAD.WIDE.U32 R36, R27, 0x3d1, RZ ;  /* 0x000003d11b247825 */ /* 0x000fc600078e00ff */
[----:B------:R-:W-:Y:S01]  /*f5830*/  ISETP.GE.U32.AND.EX P0, PT, R25, R33, PT, P0 ;  /* 0x000000211900720c */ /* 0x000fe20003f06100 */
[----:B------:R-:W-:Y:S01]  /*f5840*/  IMAD.WIDE.U32.X R30, R59, 0x1, R30, P2 ;  /* 0x000000013b1e7825 */ /* 0x000fe200010e041e */
[C---:B------:R-:W-:Y:S02]  /*f5850*/  ISETP.GE.U32.AND P2, PT, R27.reuse, R52, PT ;  /* 0x000000341b00720c */ /* 0x040fe40003f46070 */
[----:B------:R-:W-:Y:S01]  /*f5860*/  SEL R72, RZ, 0x1, P0 ;  /* 0x00000001ff487807 */ /* 0x000fe20000000000 */
[----:B------:R-:W-:Y:S01]  /*f5870*/  IMAD.WIDE.U32 R26, P6, R27, 0x1, R40 ;  /* 0x000000011b1a7825 */ /* 0x000fe200078c0028 */
[----:B------:R-:W-:Y:S02]  /*f5880*/  IADD3 R41, P5, PT, R42, R36, RZ ;  /* 0x000000242a297210 */ /* 0x000fe40007fbe0ff */
[----:B------:R-:W-:Y:S02]  /*f5890*/  ISETP.GE.U32.AND.EX P2, PT, R51, R76, PT, P2 ;  /* 0x0000004c3300720c */ /* 0x000fe40003f46120 */
[----:B------:R-:W-:-:S02]  /*f58a0*/  ISETP.GE.U32.AND P0, PT, R41, R36, PT ;  /* 0x000000242900720c */ /* 0x000fc40003f06070 */
[----:B------:R-:W-:Y:S02]  /*f58b0*/  IADD3 R36, P4, PT, R37, R26, RZ ;  /* 0x0000001a25247210 */ /* 0x000fe40007f9e0ff */
[----:B------:R-:W-:Y:S02]  /*f58c0*/  SHF.L.W.U32.HI R33, R55, 0x1, R34 ;  /* 0x0000000137217819 */ /* 0x000fe40000010e22 */
[----:B------:R-:W-:Y:S02]  /*f58d0*/  SEL R37, RZ, 0x1, P2 ;  /* 0x00000001ff257807 */ /* 0x000fe40001000000 */
[----:B------:R-:W-:Y:S01]  /*f58e0*/  SHF.L.W.U32.HI R34, R34, 0x1, R35 ;  /* 0x0000000122227819 */ /* 0x000fe20000010e23 */
[----:B------:R-:W-:Y:S01]  /*f58f0*/  IMAD.X R35, RZ, RZ, RZ, P6 ;  /* 0x000000ffff237224 */ /* 0x000fe200030e06ff */
        /* <DEDUP_REMOVED lines=9> */
.L_x_839:
        /* <DEDUP_REMOVED lines=102> */
.L_x_840:
        /* <DEDUP_REMOVED lines=16> */
.L_x_841:
        /* <DEDUP_REMOVED lines=15> */
.L_x_842:
[----:B------:R-:W-:Y:S05]  /*f61e0*/  BRA.U UP0, `(.L_x_843) ;  /* 0xffffffe500807547 */ /* 0x000fea000b83ffff */
[----:B------:R-:W-:-:S04]  /*f61f0*/  IMAD.WIDE.U32 R36, R25, R24, RZ ;  /* 0x0000001819247225 */ /* 0x000fc800078e00ff */
[----:B------:R-:W-:-:S04]  /*f6200*/  IMAD.WIDE.U32 R34, R25, R18, RZ ;  /* 0x0000001219227225 */ /* 0x000fc800078e00ff */
[----:B------:R-:W-:-:S04]  /*f6210*/  IMAD.WIDE.U32 R38, R73, R24, RZ ;  /* 0x0000001849267225 */ /* 0x000fc800078e00ff */
[----:B------:R-:W-:-:S04]  /*f6220*/  IMAD.WIDE.U32 R36, P0, R17, R73, R36 ;  /* 0x0000004911247225 */ /* 0x000fc80007800024 */
[----:B------:R-:W-:Y:S01]  /*f6230*/  IMAD.WIDE.U32 R40, R73, R18, RZ ;  /* 0x0000001249287225 */ /* 0x000fe200078e00ff */
[----:B------:R-:W-:-:S03]  /*f6240*/  IADD3 RZ, P2, PT, R39, R36, RZ ;  /* 0x0000002427ff7210 */ /* 0x000fc60007f5e0ff */
        /* <DEDUP_REMOVED lines=12> */
[----:B------:R-:W-:-:S04]  /*f6310*/  IMAD.WIDE.U32 R46, R62, R18, RZ ;  /* 0x000000123e2e7225 */ /* 0x000fc800078e00ff */
[----:B------:R-:W-:-:S04]  /*f6320*/  IMAD.WIDE.U32 R44, R62, R20, RZ ;  /* 0x000000143e2c7225 */ /* 0x000fc800078e00ff */
[----:B------:R-:W-:-:S04]  /*f6330*/  IMAD.WIDE.U32 R56, R25, R20, RZ ;  /* 0x0000001419387225 */ /* 0x000fc800078e00ff */
[----:B------:R-:W-:Y:S02]  /*f6340*/  IMAD.IADD R66, R59, 0x1, R41 ;  /* 0x000000013b427824 */ /* 0x000fe400078e0229 */
[----:B------:R-:W-:Y:S01]  /*f6350*/  IMAD.X R71, RZ, RZ, RZ, P3 ;  /* 0x000000ffff477224 */ /* 0x000fe200018e06ff */
[----:B------:R-:W-:Y:S01]  /*f6360*/  IADD3 RZ, P3, PT, R37, R38, RZ ;  /* 0x0000002625ff7210 */ /* 0x000fe20007f7e0ff */
[----:B------:R-:W-:Y:S02]  /*f6370*/  IMAD.X R82, R66, 0x1, R83, P4 ;  /* 0x0000000142527824 */ /* 0x000fe400020e0653 */
[----:B------:R-:W-:Y:S02]  /*f6380*/  IMAD.MOV.U32 R70, RZ, RZ, R35 ;  /* 0x000000ffff467224 */ /* 0x000fe400078e0023 */
        /* <DEDUP_REMOVED lines=12> */
[----:B------:R-:W-:Y:S01]  /*f6450*/  IMAD.WIDE.U32.X R70, R19, R25, R70, P0 ;  /* 0x0000001913467225 */ /* 0x000fe200000e0446 */
[----:B------:R-:W-:-:S03]  /*f6460*/  IADD3 RZ, P0, PT, R41, R46, RZ ;  /* 0x0000002e29ff7210 */ /* 0x000fc60007f1e0ff */
[----:B------:R-:W-:-:S04]  /*f6470*/  IMAD.WIDE.U32.X R34, R17, R62, R34, P3 ;  /* 0x0000003e11227225 */ /* 0x000fc800018e0422 */
[----:B------:R-:W-:Y:S02]  /*f6480*/  IMAD.X R37, RZ, RZ, RZ, P4 ;  /* 0x000000ffff257224 */ /* 0x000fe400020e06ff */
[----:B------:R-:W-:-:S04]  /*f6490*/  IMAD.WIDE.U32 R38, R73, R22, RZ ;  /* 0x0000001649267225 */ /* 0x000fc800078e00ff */
[----:B------:R-:W-:-:S04]  /*f64a0*/  IMAD.WIDE.U32 R54, P3, R23, R73, R54 ;  /* 0x0000004917367225 */ /* 0x000fc80007860036 */
[----:B------:R-:W-:Y:S02]  /*f64b0*/  IMAD.MOV.U32 R36, RZ, RZ, R47 ;  /* 0x000000ffff247224 */ /* 0x000fe400078e002f */
[----:B------:R-:W-:Y:S02]  /*f64c0*/  IMAD.X R43, RZ, RZ, RZ, P6 ;  /* 0x000000ffff2b7224 */ /* 0x000fe400030e06ff */
[----:B------:R-:W-:-:S04]  /*f64d0*/  IMAD.WIDE.U32 R52, R68, R24, RZ ;  /* 0x0000001844347225 */ /* 0x000fc800078e00ff */
[----:B------:R-:W-:-:S04]  /*f64e0*/  IMAD.WIDE.U32 R40, R72, R22, RZ ;  /* 0x0000001648287225 */ /* 0x000fc800078e00ff */
[----:B------:R-:W-:-:S04]  /*f64f0*/  IMAD.WIDE.U32 R50, P6, R23, R72, R50 ;  /* 0x0000004817327225 */ /* 0x000fc800078c0032 */
[----:B------:R-:W-:Y:S01]  /*f6500*/  IMAD.WIDE.U32 R64, R68, R18, RZ ;  /* 0x0000001244407225 */ /* 0x000fe200078e00ff */
[----:B------:R-:W-:-:S03]  /*f6510*/  IADD3 RZ, P4, PT, R41, R50, RZ ;  /* 0x0000003229ff7210 */ /* 0x000fc60007f9e0ff */
[----:B------:R-:W-:Y:S01]  /*f6520*/  IMAD.WIDE.U32.X R36, R19, R62, R36, P0 ;  /* 0x0000003e13247225 */ /* 0x000fe200000e0424 */
[----:B------:R-:W-:-:S03]  /*f6530*/  IADD3 RZ, P0, PT, R39, R54, RZ ;  /* 0x0000003627ff7210 */ /* 0x000fc60007f1e0ff */
[----:B------:R-:W-:Y:S02]  /*f6540*/  IMAD.X R39, RZ, RZ, RZ, P5 ;  /* 0x000000ffff277224 */ /* 0x000fe400028e06ff */
[----:B------:R-:W-:-:S04]  /*f6550*/  IMAD.WIDE.U32 R48, R76, R24, RZ ;  /* 0x000000184c307225 */ /* 0x000fc800078e00ff */
[----:B------:R-:W-:-:S04]  /*f6560*/  IMAD.WIDE.U32 R52, P5, R17, R76, R52 ;  /* 0x0000004c11347225 */ /* 0x000fc800078a0034 */
[----:B------:R-:W-:-:S04]  /*f6570*/  IMAD.WIDE.U32 R60, R68, R20, RZ ;  /* 0x00000014443c7225 */ /* 0x000fc800078e00ff */
[----:B------:R-:W-:Y:S02]  /*f6580*/  IMAD.X R41, RZ, RZ, RZ, P6 ;  /* 0x000000ffff297224 */ /* 0x000fe400030e06ff */
[----:B------:R-:W-:Y:S02]  /*f6590*/  IMAD.MOV.U32 R42, RZ, RZ, R57 ;  /* 0x000000ffff2a7224 */ /* 0x000fe400078e0039 */
[----:B------:R-:W-:-:S04]  /*f65a0*/  IMAD.WIDE.U32 R46, R76, R18, RZ ;  /* 0x000000124c2e7225 */ /* 0x000fc800078e00ff */
[----:B------:R-:W-:-:S04]  /*f65b0*/  IMAD.WIDE.U32 R64, P6, R19, R76, R64 ;  /* 0x0000004c13407225 */ /* 0x000fc800078c0040 */
[----:B------:R-:W-:Y:S02]  /*f65c0*/  IMAD.MOV.U32 R38, RZ, RZ, R45 ;  /* 0x000000ffff267224 */ /* 0x000fe400078e002d */
[----:B------:R-:W-:Y:S01]  /*f65d0*/  IMAD.X R45, RZ, RZ, RZ, P3 ;  /* 0x000000ffff2d7224 */ /* 0x000fe200018e06ff */
[----:B------:R-:W-:Y:S01]  /*f65e0*/  IADD3 RZ, P3, PT, R49, R52, RZ ;  /* 0x0000003431ff7210 */ /* 0x000fe20007f7e0ff */
[----:B------:R-:W-:-:S04]  /*f65f0*/  IMAD.WIDE.U32 R56, R68, R22, RZ ;  /* 0x0000001644387225 */ /* 0x000fc800078e00ff */
[----:B------:R-:W-:Y:S02]  /*f6600*/  IMAD.MOV.U32 R40, RZ, RZ, R51 ;  /* 0x000000ffff287224 */ /* 0x000fe400078e0033 */
[----:B------:R-:W-:-:S04]  /*f6610*/  IMAD.WIDE.U32.X R42, R21, R25, R42, P1 ;  /* 0x00000019152a7225 */ /* 0x000fc800008e042a */
[----:B------:R-:W-:Y:S01]  /*f6620*/  IMAD.WIDE.U32.X R38, R21, R62, R38, P2 ;  /* 0x0000003e15267225 */ /* 0x000fe200010e0426 */
[----:B------:R-:W-:-:S03]  /*f6630*/  IADD3 RZ, P2, PT, R47, R64, RZ ;  /* 0x000000402fff7210 */ /* 0x000fc60007f5e0ff */
[----:B------:R-:W-:Y:S02]  /*f6640*/  IMAD.MOV.U32 R44, RZ, RZ, R55 ;  /* 0x000000ffff2c7224 */ /* 0x000fe400078e0037 */
[----:B------:R-:W-:-:S04]  /*f6650*/  IMAD.WIDE.U32 R48, R76, R20, RZ ;  /* 0x000000144c307225 */ /* 0x000fc800078e00ff */
[----:B------:R-:W-:-:S04]  /*f6660*/  IMAD.WIDE.U32 R60, P1, R21, R76, R60 ;  /* 0x0000004c153c7225 */ /* 0x000fc8000782003c */
[----:B------:R-:W-:Y:S02]  /*f6670*/  IMAD.MOV.U32 R46, RZ, RZ, R53 ;  /* 0x000000ffff2e7224 */ /* 0x000fe400078e0035 */
[----:B------:R-:W-:Y:S02]  /*f6680*/  IMAD R47, R21, R72, RZ ;  /* 0x00000048152f7224 */ /* 0x000fe400078e02ff */
[----:B------:R-:W-:Y:S02]  /*f6690*/  IMAD.X R53, RZ, RZ, RZ, P6 ;  /* 0x000000ffff357224 */ /* 0x000fe400030e06ff */
[----:B------:R-:W-:Y:S02]  /*f66a0*/  IMAD.MOV.U32 R52, RZ, RZ, R65 ;  /* 0x000000ffff347224 */ /* 0x000fe400078e0041 */
[----:B------:R-:W-:-:S04]  /*f66b0*/  IMAD.WIDE.U32.X R40, R23, R62, R40, P4 ;  /* 0x0000003e17287225 */ /* 0x000fc800020e0428 */
[----:B------:R-:W-:-:S04]  /*f66c0*/  IMAD.WIDE.U32 R50, R76, R22, RZ ;  /* 0x000000164c327225 */ /* 0x000fc800078e00ff */
[----:B------:R-:W-:-:S04]  /*f66d0*/  IMAD.WIDE.U32 R56, P4, R23, R76, R56 ;  /* 0x0000004c17387225 */ /* 0x000fc80007880038 */
[----:B------:R-:W-:Y:S01]  /*f66e0*/  IMAD.WIDE.U32.X R44, R23, R25, R44, P0 ;  /* 0x00000019172c7225 */ /* 0x000fe200000e042c */
[----:B------:R-:W-:-:S03]  /*f66f0*/  IADD3 RZ, P0, PT, R49, R60, RZ ;  /* 0x0000003c31ff7210 */ /* 0x000fc60007f1e0ff */
[----:B------:R-:W-:Y:S02]  /*f6700*/  IMAD R80, R20, R62, R47 ;  /* 0x0000003e14507224 */ /* 0x000fe400078e022f */
[----:B------:R-:W-:-:S04]  /*f6710*/  IMAD.WIDE.U32 R48, R75, R24, RZ ;  /* 0x000000184b307225 */ /* 0x000fc800078e00ff */
[----:B------:R-:W-:Y:S01]  /*f6720*/  IMAD.WIDE.U32.X R52, R19, R68, R52, P2 ;  /* 0x0000004413347225 */ /* 0x000fe200010e0434 */
[----:B------:R-:W-:-:S03]  /*f6730*/  ISETP.GE.U32.AND P2, PT, R78, R58, PT ;  /* 0x0000003a4e00720c */ /* 0x000fc60003f46070 */
[----:B------:R-:W-:Y:S01]  /*f6740*/  IMAD R81, R17, R72, RZ ;  /* 0x0000004811517224 */ /* 0x000fe200078e02ff */
[----:B------:R-:W-:Y:S01]  /*f6750*/  ISETP.GE.U32.AND.EX P2, PT, R82, R66, PT, P2 ;  /* 0x000000425200720c */ /* 0x000fe20003f46120 */
[-C--:B------:R-:W-:Y:S02]  /*f6760*/  IMAD R77, R19, R72.reuse, RZ ;  /* 0x00000048134d7224 */ /* 0x080fe400078e02ff */
[----:B------:R-:W-:Y:S02]  /*f6770*/  IMAD R79, R23, R72, RZ ;  /* 0x00000048174f7224 */ /* 0x000fe400078e02ff */
[----:B------:R-:W-:Y:S01]  /*f6780*/  IMAD.X R47, RZ, RZ, RZ, P5 ;  /* 0x000000ffff2f7224 */ /* 0x000fe200028e06ff */
[----:B------:R-:W-:Y:S01]  /*f6790*/  IADD3 RZ, P5, PT, R51, R56, RZ ;  /* 0x0000003833ff7210 */ /* 0x000fe20007fbe0ff */
[----:B------:R-:W-:-:S04]  /*f67a0*/  IMAD.WIDE.U32 R50, R75, R18, RZ ;  /* 0x000000124b327225 */ /* 0x000fc800078e00ff */
[----:B------:R-:W-:Y:S02]  /*f67b0*/  IMAD.MOV.U32 R58, RZ, RZ, R61 ;  /* 0x000000ffff3a7224 */ /* 0x000fe400078e003d */
[-C--:B------:R-:W-:Y:S02]  /*f67c0*/  IMAD R81, R24, R62.reuse, R81 ;  /* 0x0000003e18517224 */ /* 0x080fe400078e0251 */
[-C--:B------:R-:W-:Y:S02]  /*f67d0*/  IMAD R77, R18, R62.reuse, R77 ;  /* 0x0000003e124d7224 */ /* 0x080fe400078e024d */
[----:B------:R-:W-:Y:S02]  /*f67e0*/  IMAD R79, R22, R62, R79 ;  /* 0x0000003e164f7224 */ /* 0x000fe400078e024f */
[----:B------:R-:W-:-:S04]  /*f67f0*/  IMAD.WIDE.U32.X R46, R17, R68, R46, P3 ;  /* 0x00000044112e7225 */ /* 0x000fc800018e042e */
[----:B------:R-:W-:-:S04]  /*f6800*/  IMAD.WIDE.U32 R60, R75, R20, RZ ;  /* 0x000000144b3c7225 */ /* 0x000fc800078e00ff */
[----:B------:R-:W-:-:S04]  /*f6810*/  IMAD.WIDE.U32 R62, R74, R24, RZ ;  /* 0x000000184a3e7225 */ /* 0x000fc800078e00ff */
[----:B------:R-:W-:-:S04]  /*f6820*/  IMAD.WIDE.U32 R48, P3, R17, R74, R48 ;  /* 0x0000004a11307225 */ /* 0x000fc80007860030 */
[----:B------:R-:W-:Y:S01]  /*f6830*/  IMAD.X R59, RZ, RZ, RZ, P1 ;  /* 0x000000ffff3b7224 */ /* 0x000fe200008e06ff */
[----:B------:R-:W-:Y:S01]  /*f6840*/  IADD3 RZ, P1, PT, R63, R48, RZ ;  /* 0x000000303fff7210 */ /* 0x000fe20007f3e0ff */
[----:B------:R-:W-:-:S04]  /*f6850*/  IMAD.WIDE.U32 R66, R75, R22, RZ ;  /* 0x000000164b427225 */ /* 0x000fc800078e00ff */
[----:B------:R-:W-:Y:S02]  /*f6860*/  IMAD.X R65, RZ, RZ, RZ, P4 ;  /* 0x000000ffff417224 */ /* 0x000fe400020e06ff */
[----:B------:R-:W-:Y:S02]  /*f6870*/  IMAD.MOV.U32 R64, RZ, RZ, R57 ;  /* 0x000000ffff407224 */ /* 0x000fe400078e0039 */
[----:B------:R-:W-:-:S04]  /*f6880*/  IMAD.WIDE.U32 R54, R74, R18, RZ ;  /* 0x000000124a367225 */ /* 0x000fc800078e00ff */
[----:B------:R-:W-:-:S04]  /*f6890*/  IMAD.WIDE.U32 R50, P6, R19, R74, R50 ;  /* 0x0000004a13327225 */ /* 0x000fc800078c0032 */
[----:B------:R-:W-:Y:S01]  /*f68a0*/  IMAD.WIDE.U32.X R58, R21, R68, R58, P0 ;  /* 0x00000044153a7225 */ /* 0x000fe200000e043a */
[----:B------:R-:W-:Y:S02]  /*f68b0*/  IADD3 RZ, P4, PT, R55, R50, RZ ;  /* 0x0000003237ff7210 */ /* 0x000fe40007f9e0ff */
[----:B------:R-:W-:Y:S01]  /*f68c0*/  SEL R50, RZ, 0x1, P2 ;  /* 0x00000001ff327807 */ /* 0x000fe20001000000 */
[----:B------:R-:W-:-:S04]  /*f68d0*/  IMAD.WIDE.U32 R56, R74, R20, RZ ;  /* 0x000000144a387225 */ /* 0x000fc800078e00ff */
[----:B------:R-:W-:-:S04]  /*f68e0*/  IMAD.WIDE.U32 R60, P0, R21, R74, R60 ;  /* 0x0000004a153c7225 */ /* 0x000fc8000780003c */
[----:B------:R-:W-:-:S04]  /*f68f0*/  IMAD.WIDE.U32.X R64, R23, R68, R64, P5 ;  /* 0x0000004417407225 */ /* 0x000fc800028e0440 */
[----:B------:R-:W-:-:S04]  /*f6900*/  IMAD.WIDE.U32 R62, R74, R22, RZ ;  /* 0x000000164a3e7225 */ /* 0x000fc800078e00ff */
[----:B------:R-:W-:-:S04]  /*f6910*/  IMAD.WIDE.U32 R66, P5, R23, R74, R66 ;  /* 0x0000004a17427225 */ /* 0x000fc800078a0042 */
[----:B------:R-:W-:Y:S01]  /*f6920*/  IMAD R83, R19, R76, RZ ;  /* 0x0000004c13537224 */ /* 0x000fe200078e02ff */
[----:B------:R-:W-:Y:S01]  /*f6930*/  IADD3 RZ, P2, PT, R63, R66, RZ ;  /* 0x000000423fff7210 */ /* 0x000fe20007f5e0ff */
[----:B------:R-:W-:Y:S02]  /*f6940*/  IMAD R85, R21, R76, RZ ;  /* 0x0000004c15557224 */ /* 0x000fe400078e02ff */
[----:B------:R-:W-:Y:S01]  /*f6950*/  IMAD.X R69, RZ, RZ, RZ, P3 ;  /* 0x000000ffff457224 */ /* 0x000fe200018e06ff */
[----:B------:R-:W-:Y:S01]  /*f6960*/  IADD3 RZ, P3, PT, R57, R60, RZ ;  /* 0x0000003c39ff7210 */ /* 0x000fe20007f7e0ff */
[----:B------:R-:W-:-:S04]  /*f6970*/  IMAD.WIDE.U32 R54, R24, R72, RZ ;  /* 0x0000004818367225 */ /* 0x000fc800078e00ff */
[-C--:B------:R-:W-:Y:S02]  /*f6980*/  IMAD R60, R18, R68.reuse, R83 ;  /* 0x00000044123c7224 */ /* 0x080fe400078e0253 */
[----:B------:R-:W-:Y:S02]  /*f6990*/  IMAD R62, R20, R68, R85 ;  /* 0x00000044143e7224 */ /* 0x000fe400078e0255 */
[-C--:B------:R-:W-:Y:S02]  /*f69a0*/  IMAD R63, R17, R76.reuse, RZ ;  /* 0x0000004c113f7224 */ /* 0x080fe400078e02ff */
[----:B------:R-:W-:Y:S02]  /*f69b0*/  IMAD R87, R23, R76, RZ ;  /* 0x0000004c17577224 */ /* 0x000fe400078e02ff */
[-C--:B------:R-:W-:Y:S02]  /*f69c0*/  IMAD R85, R21, R73.reuse, RZ ;  /* 0x0000004915557224 */ /* 0x080fe400078e02ff */
[----:B------:R-:W-:-:S02]  /*f69d0*/  IMAD R83, R23, R73, RZ ;  /* 0x0000004917537224 */ /* 0x000fc400078e02ff */
[----:B------:R-:W-:Y:S02]  /*f69e0*/  IMAD R48, R17, R73, RZ ;  /* 0x0000004911307224 */ /* 0x000fe400078e02ff */
[----:B------:R-:W-:Y:S01]  /*f69f0*/  IMAD.X R57, RZ, RZ, RZ, P6 ;  /* 0x000000ffff397224 */ /* 0x000fe200030e06ff */
[----:B------:R-:W-:Y:S01]  /*f6a00*/  IADD3 R78, P6, PT, R78, R54, RZ ;  /* 0x000000364e4e7210 */ /* 0x000fe20007fde0ff */
[-C--:B------:R-:W-:Y:S02]  /*f6a10*/  IMAD R63, R24, R68.reuse, R63 ;  /* 0x00000044183f7224 */ /* 0x080fe400078e023f */
[----:B------:R-:W-:Y:S02]  /*f6a20*/  IMAD R66, R22, R68, R87 ;  /* 0x0000004416427224 */ /* 0x000fe400078e0257 */
[-C--:B------:R-:W-:Y:S02]  /*f6a30*/  IMAD R85, R20, R25.reuse, R85 ;  /* 0x0000001914557224 */ /* 0x080fe400078e0255 */
[----:B------:R-:W-:-:S02]  /*f6a40*/  IMAD R83, R22, R25, R83 ;  /* 0x0000001916537224 */ /* 0x000fc400078e0253 */
[----:B------:R-:W-:Y:S02]  /*f6a50*/  IMAD R25, R24, R25, R48 ;  /* 0x0000001918197224 */ /* 0x000fe400078e0230 */
[----:B------:R-:W-:Y:S02]  /*f6a60*/  IMAD.MOV.U32 R68, RZ, RZ, R49 ;  /* 0x000000ffff447224 */ /* 0x000fe400078e0031 */
[----:B------:R-:W-:Y:S02]  /*f6a70*/  IMAD.IADD R81, R55, 0x1, R81 ;  /* 0x0000000137517824 */ /* 0x000fe400078e0251 */
[----:B------:R-:W-:-:S04]  /*f6a80*/  IMAD.WIDE.U32 R48, R20, R73, RZ ;  /* 0x0000004914307225 */ /* 0x000fc800078e00ff */
[----:B------:R-:W-:Y:S01]  /*f6a90*/  IMAD.X R55, RZ, RZ, RZ, P0 ;  /* 0x000000ffff377224 */ /* 0x000fe200000e06ff */
[----:B------:R-:W-:Y:S01]  /*f6aa0*/  ISETP.GE.U32.AND P0, PT, R78, R54, PT ;  /* 0x000000364e00720c */ /* 0x000fe20003f06070 */
[----:B------:R-:W-:Y:S02]  /*f6ab0*/  IMAD.MOV.U32 R56, RZ, RZ, R51 ;  /* 0x000000ffff387224 */ /* 0x000fe400078e0033 */
[----:B------:R-:W-:Y:S02]  /*f6ac0*/  IMAD.MOV.U32 R54, RZ, RZ, R61 ;  /* 0x000000ffff367224 */ /* 0x000fe400078e003d */
[----:B------:R-:W-:Y:S02]  /*f6ad0*/  IMAD.X R51, RZ, RZ, RZ, P5 ;  /* 0x000000ffff337224 */ /* 0x000fe400028e06ff */
[----:B------:R-:W-:Y:S02]  /*f6ae0*/  IMAD.IADD R61, R49, 0x1, R85 ;  /* 0x00000001313d7824 */ /* 0x000fe400078e0255 */
[----:B------:R-:W-:Y:S01]  /*f6af0*/  IMAD.X R82, R81, 0x1, R82, P6 ;  /* 0x0000000151527824 */ /* 0x000fe200030e0652 */
[----:B------:R-:W-:Y:S01]  /*f6b00*/  IADD3 R70, P5, P6, R48, R70, R50 ;  /* 0x0000004630467210 */ /* 0x000fe20007ebe032 */
[----:B------:R-:W-:-:S02]  /*f6b10*/  IMAD.MOV.U32 R50, RZ, RZ, R67 ;  /* 0x000000ffff327224 */ /* 0x000fc400078e0043 */
[----:B------:R-:W-:Y:S01]  /*f6b20*/  IMAD.WIDE.U32.X R56, R19, R75, R56, P4 ;  /* 0x0000004b13387225 */ /* 0x000fe200020e0438 */
[----:B------:R-:W-:Y:S02]  /*f6b30*/  IADD3.X R71, PT, PT, R61, R71, RZ, P5, P6 ;  /* 0x000000473d477210 */ /* 0x000fe40002fec4ff */
[----:B------:R-:W-:Y:S01]  /*f6b40*/  ISETP.GE.U32.AND.EX P0, PT, R82, R81, PT, P0 ;  /* 0x000000515200720c */ /* 0x000fe20003f06100 */
[----:B------:R-:W-:Y:S01]  /*f6b50*/  IMAD.WIDE.U32.X R68, R17, R75, R68, P1 ;  /* 0x0000004b11447225 */ /* 0x000fe200008e0444 */
[----:B------:R-:W-:-:S03]  /*f6b60*/  ISETP.GE.U32.AND P5, PT, R70, R48, PT ;  /* 0x000000304600720c */ /* 0x000fc60003fa6070 */
[-C--:B------:R-:W-:Y:S01]  /*f6b70*/  IMAD R67, R17, R74.reuse, RZ ;  /* 0x0000004a11437224 */ /* 0x080fe200078e02ff */
[----:B------:R-:W-:Y:S01]  /*f6b80*/  ISETP.GE.U32.AND.EX P5, PT, R71, R61, PT, P5 ;  /* 0x0000003d4700720c */ /* 0x000fe20003fa6150 */
[-C--:B------:R-:W-:Y:S02]  /*f6b90*/  IMAD R19, R19, R74.reuse, RZ ;  /* 0x0000004a13137224 */ /* 0x080fe400078e02ff */
[-C--:B------:R-:W-:Y:S01]  /*f6ba0*/  IMAD R17, R21, R74.reuse, RZ ;  /* 0x0000004a15117224 */ /* 0x080fe200078e02ff */
[----:B------:R-:W-:Y:S01]  /*f6bb0*/  SEL R61, RZ, 0x1, P5 ;  /* 0x00000001ff3d7807 */ /* 0x000fe20002800000 */
[----:B------:R-:W-:Y:S02]  /*f6bc0*/  IMAD R81, R23, R74, RZ ;  /* 0x0000004a17517224 */ /* 0x000fe400078e02ff */
[----:B------:R-:W-:-:S04]  /*f6bd0*/  IMAD.WIDE.U32 R48, R18, R72, RZ ;  /* 0x0000004812307225 */ /* 0x000fc800078e00ff */
[----:B------:R-:W-:-:S04]  /*f6be0*/  IMAD.WIDE.U32.X R54, R21, R75, R54, P3 ;  /* 0x0000004b15367225 */ /* 0x000fc800018e0436 */
[-C--:B------:R-:W-:Y:S02]  /*f6bf0*/  IMAD R21, R18, R75.reuse, R19 ;  /* 0x0000004b12157224 */ /* 0x080fe400078e0213 */
[-C--:B------:R-:W-:Y:S02]  /*f6c00*/  IMAD R19, R20, R75.reuse, R17 ;  /* 0x0000004b14137224 */ /* 0x080fe400078e0211 */
[-C--:B------:R-:W-:Y:S01]  /*f6c10*/  IMAD R17, R22, R75.reuse, R81 ;  /* 0x0000004b16117224 */ /* 0x080fe200078e0251 */
[-C--:B------:R-:W-:Y:S01]  /*f6c20*/  IADD3 R81, P1, PT, R70, R48.reuse, RZ ;  /* 0x0000003046517210 */ /* 0x080fe20007f3e0ff */
[----:B------:R-:W-:Y:S01]  /*f6c30*/  IMAD.IADD R70, R49, 0x1, R77 ;  /* 0x0000000131467824 */ /* 0x000fe200078e024d */
[----:B------:R-:W-:Y:S01]  /*f6c40*/  SEL R49, RZ, 0x1, P0 ;  /* 0x00000001ff317807 */ /* 0x000fe20000000000 */
[-C--:B------:R-:W-:Y:S01]  /*f6c50*/  IMAD R67, R24, R75.reuse, R67 ;  /* 0x0000004b18437224 */ /* 0x080fe200078e0243 */
[----:B------:R-:W-:Y:S01]  /*f6c60*/  ISETP.GE.U32.AND P0, PT, R81, R48, PT ;  /* 0x000000305100720c */ /* 0x000fe20003f06070 */
[----:B------:R-:W-:Y:S01]  /*f6c70*/  IMAD.WIDE.U32.X R50, R23, R75, R50, P2 ;  /* 0x0000004b17327225 */ /* 0x000fe200010e0432 */
[----:B------:R-:W-:-:S03]  /*f6c80*/  IADD3 R23, P2, P3, R81, R34, R49 ;  /* 0x0000002251177210 */ /* 0x000fc60007b5e031 */
[----:B------:R-:W-:Y:S01]  /*f6c90*/  IMAD.X R75, R70, 0x1, R71, P1 ;  /* 0x00000001464b7824 */ /* 0x000fe200008e0647 */
[----:B------:R-:W-:Y:S01]  /*f6ca0*/  ISETP.GE.U32.AND P1, PT, R23, R81, PT ;  /* 0x000000511700720c */ /* 0x000fe20003f26070 */
[----:B------:R-:W-:-:S03]  /*f6cb0*/  IMAD.WIDE.U32 R48, R24, R76, RZ ;  /* 0x0000004c18307225 */ /* 0x000fc600078e00ff */
[C---:B------:R-:W-:Y:S01]  /*f6cc0*/  ISETP.GE.U32.AND.EX P0, PT, R75.reuse, R70, PT, P0 ;  /* 0x000000464b00720c */ /* 0x040fe20003f06100 */
[----:B------:R-:W-:Y:S01]  /*f6cd0*/  IMAD.WIDE.U32 R70, R22, R73, RZ ;  /* 0x0000004916467225 */ /* 0x000fe200078e00ff */
[----:B------:R-:W-:Y:S02]  /*f6ce0*/  IADD3.X R84, PT, PT, R75, R35, RZ, P2, P3 ;  /* 0x000000234b547210 */ /* 0x000fe400017e64ff */
[----:B------:R-:W-:Y:S01]  /*f6cf0*/  IADD3 R23, P4, PT, R23, R48, RZ ;  /* 0x0000003017177210 */ /* 0x000fe20007f9e0ff */
[----:B------:R-:W-:Y:S01]  /*f6d00*/  IMAD.IADD R83, R71, 0x1, R83 ;  /* 0x0000000147537824 */ /* 0x000fe200078e0253 */
[----:B------:R-:W-:Y:S01]  /*f6d10*/  IADD3 R61, P5, P3, R70, R42, R61 ;  /* 0x0000002a463d7210 */ /* 0x000fe20007bbe03d */
[----:B------:R-:W-:Y:S01]  /*f6d20*/  IMAD.WIDE.U32 R34, R20, R72, RZ ;  /* 0x0000004814227225 */ /* 0x000fe200078e00ff */
[----:B------:R-:W-:Y:S02]  /*f6d30*/  ISETP.GE.U32.AND.EX P6, PT, R84, R75, PT, P1 ;  /* 0x0000004b5400720c */ /* 0x000fe40003fc6110 */
[----:B------:R-:W-:Y:S01]  /*f6d40*/  ISETP.GE.U32.AND P1, PT, R61, R70, PT ;  /* 0x000000463d00720c */ /* 0x000fe20003f26070 */
[----:B------:R-:W-:Y:S01]  /*f6d50*/  IMAD.IADD R63, R49, 0x1, R63 ;  /* 0x00000001313f7824 */ /* 0x000fe200078e023f */
[----:B------:R-:W-:Y:S01]  /*f6d60*/  IADD3.X R70, PT, PT, R83, R43, RZ, P5, P3 ;  /* 0x0000002b53467210 */ /* 0x000fe20002fe64ff */
[----:B------:R-:W-:Y:S01]  /*f6d70*/  IMAD.IADD R35, R35, 0x1, R80 ;  /* 0x0000000123237824 */ /* 0x000fe200078e0250 */
[----:B------:R-:W-:Y:S01]  /*f6d80*/  ISETP.GE.U32.AND P2, PT, R23, R48, PT ;  /* 0x000000301700720c */ /* 0x000fe20003f46070 */
[----:B------:R-:W-:Y:S01]  /*f6d90*/  IMAD.X R42, R63, 0x1, R84, P4 ;  /* 0x000000013f2a7824 */ /* 0x000fe200020e0654 */
[----:B------:R-:W-:-:S02]  /*f6da0*/  SEL R49, RZ, 0x1, P0 ;  /* 0x00000001ff317807 */ /* 0x000fc40000000000 */
[----:B------:R-:W-:Y:S02]  /*f6db0*/  SEL R43, RZ, 0x1, P6 ;  /* 0x00000001ff2b7807 */ /* 0x000fe40003000000 */
[----:B------:R-:W-:Y:S02]  /*f6dc0*/  IADD3 R48, P3, PT, R61, R34, RZ ;  /* 0x000000223d307210 */ /* 0x000fe40007f7e0ff */
[----:B------:R-:W-:Y:S02]  /*f6dd0*/  IADD3 R43, P5, P6, R43, R36, R49 ;  /* 0x000000242b2b7210 */ /* 0x000fe40007ebe031 */
[----:B------:R-:W-:Y:S01]  /*f6de0*/  ISETP.GE.U32.AND.EX P4, PT, R70, R83, PT, P1 ;  /* 0x000000534600720c */ /* 0x000fe20003f86110 */
[----:B------:R-:W-:Y:S01]  /*f6df0*/  IMAD.X R70, R35, 0x1, R70, P3 ;  /* 0x0000000123467824 */ /* 0x000fe200018e0646 */
[----:B------:R-:W-:Y:S02]  /*f6e00*/  ISETP.GE.U32.AND.EX P0, PT, R42, R63, PT, P2 ;  /* 0x0000003f2a00720c */ /* 0x000fe40003f06120 */
[----:B------:R-:W-:-:S02]  /*f6e10*/  ISETP.GE.U32.AND P2, PT, R48, R34, PT ;  /* 0x000000223000720c */ /* 0x000fc40003f46070 */
[----:B------:R-:W-:Y:S01]  /*f6e20*/  IADD3.X R61, PT, PT, RZ, R37, RZ, P5, P6 ;  /* 0x00000025ff3d7210 */ /* 0x000fe20002fec4ff */
[----:B------:R-:W-:Y:S01]  /*f6e30*/  IMAD.WIDE.U32 R36, R22, R72, RZ ;  /* 0x0000004816247225 */ /* 0x000fe200078e00ff */
[----:B------:R-:W-:Y:S02]  /*f6e40*/  IADD3 R43, P3, PT, R48, R43, RZ ;  /* 0x0000002b302b7210 */ /* 0x000fe40007f7e0ff */
[----:B------:R-:W-:Y:S01]  /*f6e50*/  SEL R49, RZ, 0x1, P4 ;  /* 0x00000001ff317807 */ /* 0x000fe20002000000 */
[----:B------:R-:W-:Y:S01]  /*f6e60*/  IMAD.IADD R79, R37, 0x1, R79 ;  /* 0x00000001254f7824 */ /* 0x000fe200078e024f */
[----:B------:R-:W-:Y:S01]  /*f6e70*/  ISETP.GE.U32.AND.EX P1, PT, R70, R35, PT, P2 ;  /* 0x000000234600720c */ /* 0x000fe20003f26120 */
[----:B------:R-:W-:Y:S01]  /*f6e80*/  IMAD.WIDE.U32 R34, R18, R76, RZ ;  /* 0x0000004c12227225 */ /* 0x000fe200078e00ff */
[----:B------:R-:W-:Y:S02]  /*f6e90*/  IADD3 R49, P4, P6, R36, R44, R49 ;  /* 0x0000002c24317210 */ /* 0x000fe40007e9e031 */
[C---:B------:R-:W-:Y:S01]  /*f6ea0*/  ISETP.GE.U32.AND P2, PT, R43.reuse, R48, PT ;  /* 0x000000302b00720c */ /* 0x040fe20003f46070 */
[----:B------:R-:W-:Y:S01]  /*f6eb0*/  IMAD.X R61, R70, 0x1, R61, P3 ;  /* 0x00000001463d7824 */ /* 0x000fe200018e063d */
[----:B------:R-:W-:Y:S01]  /*f6ec0*/  IADD3 R37, P5, PT, R43, R34, RZ ;  /* 0x000000222b257210 */ /* 0x000fe20007fbe0ff */
[----:B------:R-:W-:Y:S01]  /*f6ed0*/  IMAD.IADD R60, R35, 0x1, R60 ;  /* 0x00000001233c7824 */ /* 0x000fe200078e023c */
[----:B------:R-:W-:-:S02]  /*f6ee0*/  ISETP.GE.U32.AND P3, PT, R49, R36, PT ;  /* 0x000000243100720c */ /* 0x000fc40003f66070 */
[----:B------:R-:W-:Y:S01]  /*f6ef0*/  IADD3.X R44, PT, PT, R79, R45, RZ, P4, P6 ;  /* 0x0000002d4f2c7210 */ /* 0x000fe200027ec4ff */
[----:B------:R-:W-:Y:S01]  /*f6f00*/  IMAD.X R45, R60, 0x1, R61, P5 ;  /* 0x000000013c2d7824 */ /* 0x000fe200028e063d */
[----:B------:R-:W-:Y:S02]  /*f6f10*/  SEL R43, RZ, 0x1, P0 ;  /* 0x00000001ff2b7807 */ /* 0x000fe40000000000 */
[----:B------:R-:W-:Y:S02]  /*f6f20*/  ISETP.GE.U32.AND.EX P2, PT, R61, R70, PT, P2 ;  /* 0x000000463d00720c */ /* 0x000fe40003f46120 */
[C---:B------:R-:W-:Y:S01]  /*f6f30*/  ISETP.GE.U32.AND P4, PT, R37.reuse, R34, PT ;  /* 0x000000222500720c */ /* 0x040fe20003f86070 */
[----:B------:R-:W-:Y:S01]  /*f6f40*/  IMAD.WIDE.U32 R34, R24, R74, RZ ;  /* 0x0000004a18227225 */ /* 0x000fe200078e00ff */
[----:B------:R-:W-:Y:S02]  /*f6f50*/  ISETP.GE.U32.AND.EX P0, PT, R44, R79, PT, P3 ;  /* 0x0000004f2c00720c */ /* 0x000fe40003f06130 */
[----:B------:R-:W-:Y:S01]  /*f6f60*/  IADD3 R43, P3, P5, R37, R46, R43 ;  /* 0x0000002e252b7210 */ /* 0x000fe20007d7e02b */
[----:B------:R-:W-:Y:S01]  /*f6f70*/  IMAD.IADD R67, R35, 0x1, R67 ;  /* 0x0000000123437824 */ /* 0x000fe200078e0243 */
[----:B------:R-:W-:-:S02]  /*f6f80*/  SEL R36, RZ, 0x1, P1 ;  /* 0x00000001ff247807 */ /* 0x000fc40000800000 */
[----:B------:R-:W-:Y:S02]  /*f6f90*/  SEL R61, RZ, 0x1, P2 ;  /* 0x00000001ff3d7807 */ /* 0x000fe40001000000 */
[----:B------:R-:W-:Y:S02]  /*f6fa0*/  IADD3.X R46, PT, PT, R45, R47, RZ, P3, P5 ;  /* 0x0000002f2d2e7210 */ /* 0x000fe40001fea4ff */
[C---:B------:R-:W-:Y:S02]  /*f6fb0*/  ISETP.GE.U32.AND P2, PT, R43.reuse, R37, PT ;  /* 0x000000252b00720c */ /* 0x040fe40003f46070 */
[----:B------:R-:W-:Y:S02]  /*f6fc0*/  IADD3 R43, P5, PT, R43, R34, RZ ;  /* 0x000000222b2b7210 */ /* 0x000fe40007fbe0ff */
[----:B------:R-:W-:Y:S01]  /*f6fd0*/  IADD3 R38, P3, P6, R61, R38, R36 ;  /* 0x000000263d267210 */ /* 0x000fe20007e7e024 */
[----:B------:R-:W-:Y:S01]  /*f6fe0*/  IMAD.WIDE.U32 R36, R20, R76, RZ ;  /* 0x0000004c14247225 */ /* 0x000fe200078e00ff */
[----:B------:R-:W-:-:S02]  /*f6ff0*/  ISETP.GE.U32.AND P1, PT, R43, R34, PT ;  /* 0x000000222b00720c */ /* 0x000fc40003f26070 */
[----:B------:R-:W-:Y:S01]  /*f7000*/  IADD3.X R39, PT, PT, RZ, R39, RZ, P3, P6 ;  /* 0x00000027ff277210 */ /* 0x000fe20001fec4ff */
[----:B------:R-:W-:Y:S01]  /*f7010*/  IMAD.IADD R62, R37, 0x1, R62 ;  /* 0x00000001253e7824 */ /* 0x000fe200078e023e */
[----:B------:R-:W-:Y:S01]  /*f7020*/  ISETP.GE.U32.AND.EX P4, PT, R45, R60, PT, P4 ;  /* 0x0000003c2d00720c */ /* 0x000fe20003f86140 */
[----:B------:R-:W-:Y:S01]  /*f7030*/  IMAD.WIDE.U32 R76, R22, R76, RZ ;  /* 0x0000004c164c7225 */ /* 0x000fe200078e00ff */
[----:B------:R-:W-:Y:S02]  /*f7040*/  ISETP.GE.U32.AND.EX P2, PT, R46, R45, PT, P2 ;  /* 0x0000002d2e00720c */ /* 0x000fe40003f46120 */
[----:B------:R-:W-:Y:S01]  /*f7050*/  IADD3 R34, P3, PT, R49, R38, RZ ;  /* 0x0000002631227210 */ /* 0x000fe20007f7e0ff */
[----:B------:R-:W-:Y:S01]  /*f7060*/  IMAD.IADD R66, R77, 0x1, R66 ;  /* 0x000000014d427824 */ /* 0x000fe200078e0242 */
        /* <DEDUP_REMOVED lines=9> */
[----:B------:R-:W-:Y:S02]  /*f7100*/  IADD3.X R52, PT, PT, RZ, R53, RZ, P4, P5 ;  /* 0x00000035ff347210 */ /* 0x000fe400027ea4ff */
[C---:B------:R-:W-:Y:S01]  /*f7110*/  ISETP.GE.U32.AND P2, PT, R35.reuse, R36, PT ;  /* 0x000000242300720c */ /* 0x040fe20003f46070 */
[----:B------:R-:W-:Y:S01]  /*f7120*/  IMAD.WIDE.U32 R36, R18, R74, RZ ;  /* 0x0000004a12247225 */ /* 0x000fe200078e00ff */
[----:B------:R-:W-:-:S02]  /*f7130*/  IADD3 R39, P4, PT, R35, R38, RZ ;  /* 0x0000002623277210 */ /* 0x000fc40007f9e0ff */
[----:B------:R-:W-:Y:S01]  /*f7140*/  SEL R38, RZ, 0x1, P0 ;  /* 0x00000001ff267807 */ /* 0x000fe20000000000 */
[----:B------:R-:W-:Y:S01]  /*f7150*/  IMAD.IADD R21, R37, 0x1, R21 ;  /* 0x0000000125157824 */ /* 0x000fe200078e0215 */
[----:B------:R-:W-:Y:S01]  /*f7160*/  ISETP.GE.U32.AND.EX P1, PT, R34, R67, PT, P1 ;  /* 0x000000432200720c */ /* 0x000fe20003f26110 */
[----:B------:R-:W-:Y:S01]  /*f7170*/  IMAD.X R18, R45, 0x1, R52, P4 ;  /* 0x000000012d127824 */ /* 0x000fe200020e0634 */
[----:B------:R-:W-:Y:S02]  /*f7180*/  SEL R47, RZ, 0x1, P3 ;  /* 0x00000001ff2f7807 */ /* 0x000fe40001800000 */
[C---:B------:R-:W-:Y:S02]  /*f7190*/  ISETP.GE.U32.AND P0, PT, R39.reuse, R35, PT ;  /* 0x000000232700720c */ /* 0x040fe40003f06070 */
[----:B------:R-:W-:Y:S02]  /*f71a0*/  IADD3 R39, P3, PT, R39, R36, RZ ;  /* 0x0000002427277210 */ /* 0x000fe40007f7e0ff */
[----:B------:R-:W-:-:S02]  /*f71b0*/  SEL R35, RZ, 0x1, P1 ;  /* 0x00000001ff237807 */ /* 0x000fc40000800000 */
[----:B------:R-:W-:Y:S02]  /*f71c0*/  IADD3 R47, P4, P5, R47, R40, R38 ;  /* 0x000000282f2f7210 */ /* 0x000fe40007d9e026 */
[----:B------:R-:W-:Y:S01]  /*f71d0*/  ISETP.GE.U32.AND.EX P1, PT, R18, R45, PT, P0 ;  /* 0x0000002d1200720c */ /* 0x000fe20003f26100 */
[----:B------:R-:W-:Y:S01]  /*f71e0*/  IMAD.X R18, R21, 0x1, R18, P3 ;  /* 0x0000000115127824 */ /* 0x000fe200018e0612 */
[----:B------:R-:W-:Y:S02]  /*f71f0*/  ISETP.GE.U32.AND P6, PT, R39, R36, PT ;  /* 0x000000242700720c */ /* 0x000fe40003fc6070 */
[----:B------:R-:W-:Y:S02]  /*f7200*/  ISETP.GE.U32.AND.EX P2, PT, R45, R62, PT, P2 ;  /* 0x0000003e2d00720c */ /* 0x000fe40003f46120 */
[----:B------:R-:W-:Y:S02]  /*f7210*/  IADD3.X R45, PT, PT, RZ, R41, RZ, P4, P5 ;  /* 0x00000029ff2d7210 */ /* 0x000fe400027ea4ff */
[----:B------:R-:W-:-:S02]  /*f7220*/  IADD3 R35, P3, P4, R39, R68, R35 ;  /* 0x0000004427237210 */ /* 0x000fc40007c7e023 */
[C---:B------:R-:W-:Y:S02]  /*f7230*/  ISETP.GE.U32.AND.EX P0, PT, R18.reuse, R21, PT, P6 ;  /* 0x000000151200720c */ /* 0x040fe40003f06160 */
[----:B------:R-:W-:Y:S02]  /*f7240*/  SEL R21, RZ, 0x1, P2 ;  /* 0x00000001ff157807 */ /* 0x000fe40001000000 */
[----:B------:R-:W-:Y:S02]  /*f7250*/  SEL R41, RZ, 0x1, P1 ;  /* 0x00000001ff297807 */ /* 0x000fe40000800000 */
[----:B------:R-:W-:Y:S02]  /*f7260*/  IADD3.X R69, PT, PT, R18, R69, RZ, P3, P4 ;  /* 0x0000004512457210 */ /* 0x000fe40001fe84ff */
[----:B------:R-:W-:Y:S02]  /*f7270*/  ISETP.GE.U32.AND P2, PT, R35, R39, PT ;  /* 0x000000272300720c */ /* 0x000fe40003f46070 */
[----:B------:R-:W-:Y:S01]  /*f7280*/  IADD3 R38, P5, PT, R47, R76, RZ ;  /* 0x0000004c2f267210 */ /* 0x000fe20007fbe0ff */
[----:B------:R-:W-:Y:S01]  /*f7290*/  IMAD.WIDE.U32 R36, R69, 0x3d1, RZ ;  /* 0x000003d145247825 */ /* 0x000fe200078e00ff */
[----:B------:R-:W-:-:S02]  /*f72a0*/  IADD3 R41, P3, P4, R41, R58, R21 ;  /* 0x0000003a29297210 */ /* 0x000fc40007c7e015 */
[----:B------:R-:W-:Y:S01]  /*f72b0*/  ISETP.GE.U32.AND.EX P2, PT, R69, R18, PT, P2 ;  /* 0x000000124500720c */ /* 0x000fe20003f46120 */
[----:B------:R-:W-:Y:S01]  /*f72c0*/  IMAD.X R45, R66, 0x1, R45, P5 ;  /* 0x00000001422d7824 */ /* 0x000fe200028e062d */
[----:B------:R-:W-:Y:S02]  /*f72d0*/  IADD3.X R44, PT, PT, RZ, R59, RZ, P3, P4 ;  /* 0x0000003bff2c7210 */ /* 0x000fe40001fe84ff */
[C---:B------:R-:W-:Y:S02]  /*f72e0*/  IADD3 R41, P3, PT, R38.reuse, R41, RZ ;  /* 0x0000002926297210 */ /* 0x040fe40007f7e0ff */
[----:B------:R-:W-:Y:S02]  /*f72f0*/  ISETP.GE.U32.AND P1, PT, R38, R76, PT ;  /* 0x0000004c2600720c */ /* 0x000fe40003f26070 */
[----:B------:R-:W-:Y:S01]  /*f7300*/  SEL R40, RZ, 0x1, P0 ;  /* 0x00000001ff287807 */ /* 0x000fe20000000000 */
[----:B------:R-:W-:Y:S01]  /*f7310*/  IMAD.X R44, R45, 0x1, R44, P3 ;  /* 0x000000012d2c7824 */ /* 0x000fe200018e062c */
[----:B------:R-:W-:-:S02]  /*f7320*/  SEL R21, RZ, 0x1, P2 ;  /* 0x00000001ff157807 */ /* 0x000fc40001000000 */
[----:B------:R-:W-:Y:S01]  /*f7330*/  ISETP.GE.U32.AND P2, PT, R41, R38, PT ;  /* 0x000000262900720c */ /* 0x000fe20003f46070 */
[----:B------:R-:W-:Y:S01]  /*f7340*/  IMAD.WIDE.U32 R38, R20, R74, RZ ;  /* 0x0000004a14267225 */ /* 0x000fe200078e00ff */
[----:B------:R-:W-:Y:S02]  /*f7350*/  ISETP.GE.U32.AND.EX P0, PT, R45, R66, PT, P1 ;  /* 0x000000422d00720c */ /* 0x000fe40003f06110 */
[----:B------:R-:W-:Y:S01]  /*f7360*/  IADD3 R40, P5, P6, R21, R56, R40 ;  /* 0x0000003815287210 */ /* 0x000fe20007ebe028 */
[C---:B------:R-:W-:Y:S01]  /*f7370*/  IMAD.WIDE.U32 R20, P1, R35.reuse, 0x1, R36 ;  /* 0x0000000123147825 */ /* 0x040fe20007820024 */
[----:B------:R-:W-:Y:S02]  /*f7380*/  ISETP.GE.U32.AND.EX P2, PT, R44, R45, PT, P2 ;  /* 0x0000002d2c00720c */ /* 0x000fe40003f46120 */
[----:B------:R-:W-:Y:S01]  /*f7390*/  IADD3.X R47, PT, PT, RZ, R57, RZ, P5, P6 ;  /* 0x00000039ff2f7210 */ /* 0x000fe20002fec4ff */
[----:B------:R-:W-:Y:S01]  /*f73a0*/  IMAD.WIDE.U32 R36, R35, 0x3d1, RZ ;  /* 0x000003d123247825 */ /* 0x000fe200078e00ff */
[----:B------:R-:W-:-:S02]  /*f73b0*/  IADD3 R35, P4, PT, R41, R38, RZ ;  /* 0x0000002629237210 */ /* 0x000fc40007f9e0ff */
[----:B------:R-:W-:Y:S01]  /*f73c0*/  SEL R49, RZ, 0x1, P2 ;  /* 0x00000001ff317807 */ /* 0x000fe20001000000 */
[----:B------:R-:W-:Y:S01]  /*f73d0*/  IMAD.IADD R39, R39, 0x1, R19 ;  /* 0x0000000127277824 */ /* 0x000fe200078e0213 */
[----:B------:R-:W-:Y:S01]  /*f73e0*/  IADD3 R37, P3, PT, R37, R20, RZ ;  /* 0x0000001425257210 */ /* 0x000fe20007f7e0ff */
[----:B------:R-:W-:Y:S02]  /*f73f0*/  IMAD.MOV.U32 R18, RZ, RZ, R21 ;  /* 0x000000ffff127224 */ /* 0x000fe400078e0015 */
[----:B------:R-:W-:Y:S01]  /*f7400*/  IMAD.X R19, RZ, RZ, RZ, P1 ;  /* 0x000000ffff137224 */ /* 0x000fe200008e06ff */
[----:B------:R-:W-:Y:S01]  /*f7410*/  ISETP.GE.U32.AND P1, PT, R35, R38, PT ;  /* 0x000000262300720c */ /* 0x000fe20003f26070 */
[----:B------:R-:W-:Y:S01]  /*f7420*/  IMAD.WIDE.U32 R20, R24, R73, R36 ;  /* 0x0000004918147225 */ /* 0x000fe200078e0024 */
[----:B------:R-:W-:-:S03]  /*f7430*/  SEL R38, RZ, 0x1, P0 ;  /* 0x00000001ff267807 */ /* 0x000fc60000000000 */
[----:B------:R-:W-:Y:S01]  /*f7440*/  IMAD.X R24, R39, 0x1, R44, P4 ;  /* 0x0000000127187824 */ /* 0x000fe200020e062c */
[----:B------:R-:W-:Y:S01]  /*f7450*/  IADD3 R45, P4, PT, R35, R40, RZ ;  /* 0x00000028232d7210 */ /* 0x000fe20007f9e0ff */
[----:B------:R-:W-:Y:S01]  /*f7460*/  IMAD.IADD R56, R21, 0x1, R25 ;  /* 0x0000000115387824 */ /* 0x000fe200078e0219 */
[----:B------:R-:W-:Y:S01]  /*f7470*/  ISETP.GE.U32.AND P2, PT, R20, R36, PT ;  /* 0x000000241400720c */ /* 0x000fe20003f46070 */
[----:B------:R-:W-:Y:S01]  /*f7480*/  IMAD.WIDE.U32 R74, R22, R74, RZ ;  /* 0x0000004a164a7225 */ /* 0x000fe200078e00ff */
[----:B------:R-:W-:Y:S02]  /*f7490*/  ISETP.GE.U32.AND P0, PT, R45, R35, PT ;  /* 0x000000232d00720c */ /* 0x000fe40003f06070 */
[C---:B------:R-:W-:Y:S01]  /*f74a0*/  ISETP.GE.U32.AND.EX P1, PT, R24.reuse, R39, PT, P1 ;  /* 0x000000271800720c */ /* 0x040fe20003f26110 */
[----:B------:R-:W-:Y:S01]  /*f74b0*/  IMAD.X R47, R24, 0x1, R47, P4 ;  /* 0x00000001182f7824 */ /* 0x000fe200020e062f */
[----:B------:R-:W-:Y:S01]  /*f74c0*/  IADD3 R49, P4, P5, R49, R64, R38 ;  /* 0x0000004031317210 */ /* 0x000fe20007d9e026 */
[----:B------:R-:W-:Y:S01]  /*f74d0*/  IMAD.WIDE.U32 R38, R45, 0x3d1, RZ ;  /* 0x000003d12d267825 */ /* 0x000fe200078e00ff */
[----:B------:R-:W-:-:S02]  /*f74e0*/  SEL R21, RZ, 0x1, P1 ;  /* 0x00000001ff157807 */ /* 0x000fc40000800000 */
[C---:B------:R-:W-:Y:S01]  /*f74f0*/  ISETP.GE.U32.AND.EX P0, PT, R47.reuse, R24, PT, P0 ;  /* 0x000000182f00720c */ /* 0x040fe20003f06100 */
[----:B------:R-:W-:Y:S01]  /*f7500*/  IMAD.WIDE.U32 R40, R47, 0x3d1, RZ ;  /* 0x000003d12f287825 */ /* 0x000fe200078e00ff */
[----:B------:R-:W-:Y:S02]  /*f7510*/  IADD3.X R64, PT, PT, RZ, R65, RZ, P4, P5 ;  /* 0x00000041ff407210 */ /* 0x000fe400027ea4ff */
[----:B------:R-:W-:Y:S01]  /*f7520*/  SEL R35, RZ, 0x1, P0 ;  /* 0x00000001ff237807 */ /* 0x000fe20000000000 */
[----:B------:R-:W-:Y:S01]  /*f7530*/  IMAD.WIDE.U32.X R18, R69, 0x1, R18, P3 ;  /* 0x0000000145127825 */ /* 0x000fe200018e0412 */
[----:B------:R-:W-:Y:S02]  /*f7540*/  IADD3 R22, P3, PT, R49, R74, RZ ;  /* 0x0000004a31167210 */ /* 0x000fe40007f7e0ff */
[----:B------:R-:W-:Y:S01]  /*f7550*/  IADD3 R35, P0, P6, R35, R54, R21 ;  /* 0x0000003623237210 */ /* 0x000fe20007e1e015 */
[----:B------:R-:W-:Y:S01]  /*f7560*/  IMAD.WIDE.U32 R24, P4, R45, 0x1, R40 ;  /* 0x000000012d187825 */ /* 0x000fe20007880028 */
[----:B------:R-:W-:-:S02]  /*f7570*/  IADD3 R21, P5, PT, R78, R38, RZ ;  /* 0x000000264e157210 */ /* 0x000fc40007fbe0ff */
[----:B------:R-:W-:Y:S01]  /*f7580*/  IADD3.X R41, PT, PT, RZ, R55, RZ, P0, P6 ;  /* 0x00000037ff297210 */ /* 0x000fe200007ec4ff */
[----:B------:R-:W-:Y:S01]  /*f7590*/  IMAD.IADD R17, R75, 0x1, R17 ;  /* 0x000000014b117824 */ /* 0x000fe200078e0211 */
[----:B------:R-:W-:Y:S01]  /*f75a0*/  ISETP.GE.U32.AND.EX P2, PT, R56, R37, PT, P2 ;  /* 0x000000253800720c */ /* 0x000fe20003f46120 */
[----:B------:R-:W-:Y:S01]  /*f75b0*/  IMAD.X R37, RZ, RZ, RZ, P4 ;  /* 0x000000ffff257224 */ /* 0x000fe200020e06ff */
[----:B------:R-:W-:Y:S01]  /*f75c0*/  ISETP.GE.U32.AND P0, PT, R21, R38, PT ;  /* 0x000000261500720c */ /* 0x000fe20003f06070 */
[----:B------:R-:W-:Y:S01]  /*f75d0*/  IMAD.X R38, R17, 0x1, R64, P3 ;  /* 0x0000000111267824 */ /* 0x000fe200018e0640 */
[----:B------:R-:W-:Y:S01]  /*f75e0*/  IADD3 R39, P3, PT, R39, R24, RZ ;  /* 0x0000001827277210 */ /* 0x000fe20007f7e0ff */
[----:B------:R-:W-:Y:S01]  /*f75f0*/  IMAD.MOV.U32 R36, RZ, RZ, R25 ;  /* 0x000000ffff247224 */ /* 0x000fe200078e0019 */
[C---:B------:R-:W-:Y:S02]  /*f7600*/  IADD3 R35, P4, PT, R22.reuse, R35, RZ ;  /* 0x0000002316237210 */ /* 0x040fe40007f9e0ff */
        /* <DEDUP_REMOVED lines=18> */
[----:B------:R-:W-:Y:S01]  /*f7730*/  SEL R17, RZ, 0x1, P3 ;  /* 0x00000001ff117807 */ /* 0x000fe20001800000 */
[----:B------:R-:W-:Y:S01]  /*f7740*/  IMAD.MOV.U32 R22, RZ, RZ, R19 ;  /* 0x000000ffff167224 */ /* 0x000fe200078e0013 */
[----:B------:R-:W-:Y:S02]  /*f7750*/  SEL R78, RZ, 0x1, P0 ;  /* 0x00000001ff4e7807 */ /* 0x000fe40000000000 */
[----:B------:R-:W-:Y:S02]  /*f7760*/  IADD3 R39, P2, P3, R39, R50, R21 ;  /* 0x0000003227277210 */ /* 0x000fe40007b5e015 */
[----:B------:R-:W-:-:S02]  /*f7770*/  IADD3 R78, P4, P5, R17, R36, R78 ;  /* 0x00000024114e7210 */ /* 0x000fc40007d9e04e */
[----:B------:R-:W-:Y:S02]  /*f7780*/  IADD3.X R51, PT, PT, RZ, R51, RZ, P2, P3 ;  /* 0x00000033ff337210 */ /* 0x000fe400017e64ff */
        /* <DEDUP_REMOVED lines=80> */
.L_x_844:
        /* <DEDUP_REMOVED lines=12> */
.L_x_845:
        /* <DEDUP_REMOVED lines=12> */
.L_x_846:
[----:B------:R-:W-:-:S05]  /*f7e10*/  UMOV UR5, URZ ;  /* 0x000000ff00057c82 */ /* 0x000fca0008000000 */
.L_x_855:
        /* <DEDUP_REMOVED lines=92> */
.L_x_847:
        /* <DEDUP_REMOVED lines=48> */
.L_x_848:
        /* <DEDUP_REMOVED lines=33> */
[----:B------:R-:W-:Y:S02]  /*f88f0*/  ISETP.GE.U32.AND.EX P0, PT, R45, R42, PT, P0 ;  /* 0x0000002a2d00720c */ /* 0x000fe40003f06100 */
[----:B------:R-:W-:Y:S02]  /*f8900*/  ISETP.GE.U32.AND P1, PT, R37, R22, PT ;  /* 0x000000162500720c */ /* 0x000fe40003f26070 */
[----:B------:R-:W-:Y:S01]  /*f8910*/  LEA.HI.X R38, R38, R48, R39, 0x1, P5 ;  /* 0x0000003026267211 */ /* 0x000fe200028f0c27 */
[----:B------:R-:W-:Y:S01]  /*f8920*/  IMAD R39, R81, R77, RZ ;  /* 0x0000004d51277224 */ /* 0x000fe200078e02ff */
[----:B------:R-:W-:Y:S01]  /*f8930*/  SHF.L.W.U32.HI R25, R43, 0x1, R56 ;  /* 0x000000012b197819 */ /* 0x000fe20000010e38 */
[----:B------:R-:W-:Y:S01]  /*f8940*/  IMAD.WIDE.U32.X R42, R55, R76, R40, P4 ;  /* 0x0000004c372a7225 */ /* 0x000fe200020e0428 */
[----:B------:R-:W-:-:S02]  /*f8950*/  SEL R22, RZ, 0x1, P0 ;  /* 0x00000001ff167807 */ /* 0x000fc40000000000 */
[----:B------:R-:W-:Y:S01]  /*f8960*/  ISETP.GE.U32.AND.EX P0, PT, R38, R45, PT, P1 ;  /* 0x0000002d2600720c */ /* 0x000fe20003f06110 */
[----:B------:R-:W-:Y:S01]  /*f8970*/  IMAD.WIDE.U32 R40, R18, R77, RZ ;  /* 0x0000004d12287225 */ /* 0x000fe200078e00ff */
[----:B------:R-:W-:Y:S02]  /*f8980*/  IADD3 R49, P5, P1, R22, R36, R25 ;  /* 0x0000002416317210 */ /* 0x000fe400079be019 */
[----:B------:R-:W-:Y:S01]  /*f8990*/  SHF.L.W.U32.HI R22, R47, 0x1, R42 ;  /* 0x000000012f167819 */ /* 0x000fe20000010e2a */
[-C--:B------:R-:W-:Y:S01]  /*f89a0*/  IMAD R47, R55, R18.reuse, R39 ;  /* 0x00000012372f7224 */ /* 0x080fe200078e0227 */
[----:B------:R-:W-:Y:S01]  /*f89b0*/  SEL R45, RZ, 0x1, P0 ;  /* 0x00000001ff2d7807 */ /* 0x000fe20000000000 */
[-C--:B------:R-:W-:Y:S01]  /*f89c0*/  IMAD.WIDE.U32 R24, R76, R18.reuse, RZ ;  /* 0x000000124c187225 */ /* 0x080fe200078e00ff */
[----:B------:R-:W-:Y:S02]  /*f89d0*/  SHF.L.W.U32.HI R56, R56, 0x1, R57 ;  /* 0x0000000138387819 */ /* 0x000fe40000010e39 */
[----:B------:R-:W-:Y:S01]  /*f89e0*/  SHF.L.W.U32.HI R39, R42, 0x1, R43 ;  /* 0x000000012a277819 */ /* 0x000fe20000010e2b */
[----:B------:R-:W-:Y:S01]  /*f89f0*/  IMAD.WIDE.U32 R42, R78, R18, RZ ;  /* 0x000000124e2a7225 */ /* 0x000fe200078e00ff */
[----:B------:R-:W-:-:S02]  /*f8a00*/  IADD3 R46, P0, P6, R45, R49, R22 ;  /* 0x000000312d2e7210 */ /* 0x000fc40007e1e016 */
[----:B------:R-:W-:Y:S01]  /*f8a10*/  IADD3.X R56, PT, PT, RZ, R35, R56, P5, P1 ;  /* 0x00000023ff387210 */ /* 0x000fe20002fe2438 */
[----:B------:R-:W-:Y:S01]  /*f8a20*/  IMAD.IADD R45, R41, 0x1, R47 ;  /* 0x00000001292d7824 */ /* 0x000fe200078e022f */
[----:B------:R-:W-:Y:S01]  /*f8a30*/  ISETP.GE.U32.AND P1, PT, R49, R36, PT ;  /* 0x000000243100720c */ /* 0x000fe20003f26070 */
[----:B------:R-:W-:Y:S01]  /*f8a40*/  IMAD.SHL.U32 R42, R40, 0x2, RZ ;  /* 0x00000002282a7824 */ /* 0x000fe200078e00ff */
        /* <DEDUP_REMOVED lines=16> */
[----:B------:R-:W-:Y:S02]  /*f8b50*/  SHF.L.W.U32.HI R35, R45, 0x1, R22 ;  /* 0x000000012d237819 */ /* 0x000fe40000010e16 */
[----:B------:R-:W-:Y:S01]  /*f8b60*/  SHF.L.W.U32.HI R22, R22, 0x1, R23 ;  /* 0x0000000116167819 */ /* 0x000fe20000010e17 */
[----:B------:R-:W-:Y:S02]  /*f8b70*/  IMAD R39, R76, R18, R39 ;  /* 0x000000124c277224 */ /* 0x000fe400078e0227 */
        /* <DEDUP_REMOVED lines=22> */
.L_x_849:
        /* <DEDUP_REMOVED lines=15> */
.L_x_850:
        /* <DEDUP_REMOVED lines=39> */
.L_x_851:
        /* <DEDUP_REMOVED lines=102> */
.L_x_852:
        /* <DEDUP_REMOVED lines=16> */
.L_x_853:
        /* <DEDUP_REMOVED lines=15> */
.L_x_854:
        /* <DEDUP_REMOVED lines=22> */
[----:B------:R-:W-:Y:S02]  /*f99f0*/  IMAD.X R83, R47, 0x1, R29, P6 ;  /* 0x000000012f537824 */ /* 0x000fe400030e061d */
[----:B------:R-:W-:Y:S01]  /*f9a00*/  IMAD.X R29, RZ, RZ, RZ, P2 ;  /* 0x000000ffff1d7224 */ /* 0x000fe200010e06ff */
[----:B------:R-:W-:Y:S01]  /*f9a10*/  IADD3 RZ, P2, PT, R35, R30, RZ ;  /* 0x0000001e23ff7210 */ /* 0x000fe20007f5e0ff */
        /* <DEDUP_REMOVED lines=42> */
[----:B------:R-:W-:-:S04]  /*f9cc0*/  IMAD.WIDE.U32.X R42, R7, R55, R42, P6 ;  /* 0x00000037072a7225 */ /* 0x000fc800030e042a */
[----:B------:R-:W-:-:S04]  /*f9cd0*/  IMAD.WIDE.U32 R36, R78, R4, RZ ;  /* 0x000000044e247225 */ /* 0x000fc800078e00ff */
[----:B------:R-:W-:-:S04]  /*f9ce0*/  IMAD.WIDE.U32 R48, P5, R5, R78, R48 ;  /* 0x0000004e05307225 */ /* 0x000fc800078a0030 */
[----:B------:R-:W-:-:S04]  /*f9cf0*/  IMAD.WIDE.U32 R32, R78, R2, RZ ;  /* 0x000000024e207225 */ /* 0x000fc800078e00ff */
[----:B------:R-:W-:-:S04]  /*f9d00*/  IMAD.WIDE.U32 R34, P6, R3, R78, R34 ;  /* 0x0000004e03227225 */ /* 0x000fc800078c0022 */
[----:B------:R-:W-:Y:S02]  /*f9d10*/  IMAD.MOV.U32 R52, RZ, RZ, R45 ;  /* 0x000000ffff347224 */ /* 0x000fe400078e002d */
[-C--:B------:R-:W-:Y:S02]  /*f9d20*/  IMAD R79, R8, R55.reuse, R79 ;  /* 0x00000037084f7224 */ /* 0x080fe400078e024f */
[-C--:B------:R-:W-:Y:S02]  /*f9d30*/  IMAD R19, R2, R55.reuse, R19 ;  /* 0x0000003702137224 */ /* 0x080fe400078e0213 */
[-C--:B------:R-:W-:Y:S02]  /*f9d40*/  IMAD R80, R4, R55.reuse, R80 ;  /* 0x0000003704507224 */ /* 0x080fe400078e0250 */
[----:B------:R-:W-:Y:S02]  /*f9d50*/  IMAD R84, R6, R55, R84 ;  /* 0x0000003706547224 */ /* 0x000fe400078e0254 */
[----:B------:R-:W-:Y:S01]  /*f9d60*/  IMAD.X R55, RZ, RZ, RZ, P3 ;  /* 0x000000ffff377224 */ /* 0x000fe200018e06ff */
[----:B------:R-:W-:Y:S01]  /*f9d70*/  IADD3 RZ, P3, PT, R37, R48, RZ ;  /* 0x0000003025ff7210 */ /* 0x000fe20007f7e0ff */
[----:B------:R-:W-:Y:S01]  /*f9d80*/  IMAD.WIDE.U32.X R52, R5, R56, R52, P1 ;  /* 0x0000003805347225 */ /* 0x000fe200008e0434 */
[----:B------:R-:W-:-:S03]  /*f9d90*/  IADD3 RZ, P1, PT, R33, R34, RZ ;  /* 0x0000002221ff7210 */ /* 0x000fc60007f3e0ff */
[----:B------:R-:W-:-:S04]  /*f9da0*/  IMAD.WIDE.U32 R36, R76, R6, RZ ;  /* 0x000000064c247225 */ /* 0x000fc800078e00ff */
[----:B------:R-:W-:Y:S02]  /*f9db0*/  IMAD.MOV.U32 R54, RZ, RZ, R41 ;  /* 0x000000ffff367224 */ /* 0x000fe400078e0029 */
[-C--:B------:R-:W-:Y:S02]  /*f9dc0*/  IMAD R33, R5, R17.reuse, RZ ;  /* 0x0000001105217224 */ /* 0x080fe400078e02ff */
[----:B------:R-:W-:Y:S02]  /*f9dd0*/  IMAD R45, R0, R17, RZ ;  /* 0x00000011002d7224 */ /* 0x000fe400078e02ff */
[----:B------:R-:W-:-:S04]  /*f9de0*/  IMAD.WIDE.U32 R40, R81, R8, RZ ;  /* 0x0000000851287225 */ /* 0x000fc800078e00ff */
[C---:B------:R-:W-:Y:S02]  /*f9df0*/  IMAD R85, R7.reuse, R17, RZ ;  /* 0x0000001107557224 */ /* 0x040fe400078e02ff */
        /* <DEDUP_REMOVED lines=39> */
[----:B------:R-:W-:Y:S02]  /*fa070*/  IADD3 R59, P3, PT, R82, R36, RZ ;  /* 0x00000024523b7210 */ /* 0x000fe40007f7e0ff */
[----:B------:R-:W-:Y:S01]  /*fa080*/  ISETP.GE.U32.AND.EX P1, PT, R83, R47, PT, P1 ;  /* 0x0000002f5300720c */ /* 0x000fe20003f26110 */
[----:B------:R-:W-:Y:S02]  /*fa090*/  IMAD.MOV.U32 R72, RZ, RZ, R63 ;  /* 0x000000ffff487224 */ /* 0x000fe400078e003f */
[----:B------:R-:W-:Y:S02]  /*fa0a0*/  IMAD R63, R7, R78, RZ ;  /* 0x0000004e073f7224 */ /* 0x000fe400078e02ff */
[----:B------:R-:W-:-:S02]  /*fa0b0*/  IMAD.IADD R62, R37, 0x1, R79 ;  /* 0x00000001253e7824 */ /* 0x000fc400078e024f */
[----:B------:R-:W-:Y:S01]  /*fa0c0*/  IMAD.WIDE.U32.X R64, R7, R76, R64, P0 ;  /* 0x0000004c07407225 */ /* 0x000fe200000e0440 */
[----:B------:R-:W-:-:S03]  /*fa0d0*/  ISETP.GE.U32.AND P0, PT, R59, R36, PT ;  /* 0x000000243b00720c */ /* 0x000fc60003f06070 */
[----:B------:R-:W-:Y:S02]  /*fa0e0*/  IMAD.MOV.U32 R68, RZ, RZ, R41 ;  /* 0x000000ffff447224 */ /* 0x000fe400078e0029 */
[----:B------:R-:W-:Y:S02]  /*fa0f0*/  IMAD R41, R5, R78, RZ ;  /* 0x0000004e05297224 */ /* 0x000fe400078e02ff */
[----:B------:R-:W-:Y:S01]  /*fa100*/  IMAD R58, R6, R76, R63 ;  /* 0x0000004c063a7224 */ /* 0x000fe200078e023f */
[----:B------:R-:W-:Y:S01]  /*fa110*/  SEL R63, RZ, 0x1, P1 ;  /* 0x00000001ff3f7807 */ /* 0x000fe20000800000 */
[----:B------:R-:W-:-:S04]  /*fa120*/  IMAD.WIDE.U32 R36, R4, R17, RZ ;  /* 0x0000001104247225 */ /* 0x000fc800078e00ff */
[----:B------:R-:W-:Y:S01]  /*fa130*/  IMAD.X R83, R62, 0x1, R83, P3 ;  /* 0x000000013e537824 */ /* 0x000fe200018e0653 */
[----:B------:R-:W-:Y:S01]  /*fa140*/  IADD3 R63, P1, P3, R36, R28, R63 ;  /* 0x0000001c243f7210 */ /* 0x000fe20007b3e03f */
[----:B------:R-:W-:Y:S02]  /*fa150*/  IMAD.MOV.U32 R74, RZ, RZ, R67 ;  /* 0x000000ffff4a7224 */ /* 0x000fe400078e0043 */
[----:B------:R-:W-:Y:S01]  /*fa160*/  IMAD R46, R4, R76, R41 ;  /* 0x0000004c042e7224 */ /* 0x000fe200078e0229 */
[----:B------:R-:W-:Y:S01]  /*fa170*/  ISETP.GE.U32.AND.EX P0, PT, R83, R62, PT, P0 ;  /* 0x0000003e5300720c */ /* 0x000fe20003f06100 */
[----:B------:R-:W-:Y:S02]  /*fa180*/  IMAD.IADD R67, R37, 0x1, R34 ;  /* 0x0000000125437824 */ /* 0x000fe400078e0222 */
[----:B------:R-:W-:Y:S02]  /*fa190*/  IMAD.MOV.U32 R56, RZ, RZ, R71 ;  /* 0x000000ffff387224 */ /* 0x000fe400078e0047 */
[----:B------:R-:W-:Y:S01]  /*fa1a0*/  IMAD.WIDE.U32 R40, R2, R77, RZ ;  /* 0x0000004d02287225 */ /* 0x000fe200078e00ff */
[----:B------:R-:W-:-:S03]  /*fa1b0*/  IADD3.X R28, PT, PT, R67, R29, RZ, P1, P3 ;  /* 0x0000001d431c7210 */ /* 0x000fc60000fe64ff */
[----:B------:R-:W-:Y:S01]  /*fa1c0*/  IMAD R66, R7, R18, RZ ;  /* 0x0000001207427224 */ /* 0x000fe200078e02ff */
[----:B------:R-:W-:Y:S01]  /*fa1d0*/  IADD3 R37, P1, PT, R63, R40, RZ ;  /* 0x000000283f257210 */ /* 0x000fe20007f3e0ff */
[-C--:B------:R-:W-:Y:S01]  /*fa1e0*/  IMAD.WIDE.U32.X R56, R7, R81.reuse, R56, P2 ;  /* 0x0000005107387225 */ /* 0x080fe200010e0438 */
[----:B------:R-:W-:Y:S02]  /*fa1f0*/  SEL R7, RZ, 0x1, P0 ;  /* 0x00000001ff077807 */ /* 0x000fe40000000000 */
[----:B------:R-:W-:Y:S01]  /*fa200*/  ISETP.GE.U32.AND P2, PT, R63, R36, PT ;  /* 0x000000243f00720c */ /* 0x000fe20003f46070 */
[----:B------:R-:W-:Y:S01]  /*fa210*/  IMAD.IADD R19, R41, 0x1, R19 ;  /* 0x0000000129137824 */ /* 0x000fe200078e0213 */
[----:B------:R-:W-:Y:S01]  /*fa220*/  ISETP.GE.U32.AND P0, PT, R37, R40, PT ;  /* 0x000000282500720c */ /* 0x000fe20003f06070 */
[----:B------:R-:W-:Y:S01]  /*fa230*/  IMAD.WIDE.U32.X R72, R3, R81, R72, P5 ;  /* 0x0000005103487225 */ /* 0x000fe200028e0448 */
[----:B------:R-:W-:Y:S02]  /*fa240*/  IADD3 R7, P3, P5, R37, R38, R7 ;  /* 0x0000002625077210 */ /* 0x000fe40007d7e007 */
[----:B------:R-:W-:Y:S01]  /*fa250*/  ISETP.GE.U32.AND.EX P2, PT, R28, R67, PT, P2 ;  /* 0x000000431c00720c */ /* 0x000fe20003f46120 */
[----:B------:R-:W-:Y:S01]  /*fa260*/  IMAD.X R40, R19, 0x1, R28, P1 ;  /* 0x0000000113287824 */ /* 0x000fe200008e061c */
[----:B------:R-:W-:Y:S01]  /*fa270*/  ISETP.GE.U32.AND P1, PT, R7, R37, PT ;  /* 0x000000250700720c */ /* 0x000fe20003f26070 */
[----:B------:R-:W-:Y:S01]  /*fa280*/  IMAD.WIDE.U32 R28, R8, R78, RZ ;  /* 0x0000004e081c7225 */ /* 0x000fe200078e00ff */
[----:B------:R-:W-:-:S02]  /*fa290*/  SEL R41, RZ, 0x1, P2 ;  /* 0x00000001ff297807 */ /* 0x000fc40001000000 */
[----:B------:R-:W-:Y:S01]  /*fa2a0*/  ISETP.GE.U32.AND.EX P0, PT, R40, R19, PT, P0 ;  /* 0x000000132800720c */ /* 0x000fe20003f06100 */
[----:B------:R-:W-:Y:S01]  /*fa2b0*/  IMAD R49, R0, R78, RZ ;  /* 0x0000004e00317224 */ /* 0x000fe200078e02ff */
[----:B------:R-:W-:Y:S01]  /*fa2c0*/  IADD3.X R19, PT, PT, R40, R39, RZ, P3, P5 ;  /* 0x0000002728137210 */ /* 0x000fe20001fea4ff */
[----:B------:R-:W-:-:S04]  /*fa2d0*/  IMAD.WIDE.U32 R36, R6, R17, RZ ;  /* 0x0000001106247225 */ /* 0x000fc800078e00ff */
[-C--:B------:R-:W-:Y:S01]  /*fa2e0*/  IMAD.WIDE.U32.X R74, R5, R81.reuse, R74, P4 ;  /* 0x00000051054a7225 */ /* 0x080fe200020e044a */
[----:B------:R-:W-:Y:S02]  /*fa2f0*/  IADD3 R7, P4, PT, R7, R28, RZ ;  /* 0x0000001c07077210 */ /* 0x000fe40007f9e0ff */
[----:B------:R-:W-:Y:S01]  /*fa300*/  IADD3 R41, P5, P3, R36, R52, R41 ;  /* 0x0000003424297210 */ /* 0x000fe20007bbe029 */
[----:B------:R-:W-:Y:S01]  /*fa310*/  IMAD R49, R8, R76, R49 ;  /* 0x0000004c08317224 */ /* 0x000fe200078e0231 */
[----:B------:R-:W-:Y:S01]  /*fa320*/  ISETP.GE.U32.AND P2, PT, R7, R28, PT ;  /* 0x0000001c0700720c */ /* 0x000fe20003f46070 */
[----:B------:R-:W-:Y:S01]  /*fa330*/  IMAD.WIDE.U32.X R68, R0, R81, R68, P6 ;  /* 0x0000005100447225 */ /* 0x000fe200030e0444 */
[----:B------:R-:W-:Y:S02]  /*fa340*/  ISETP.GE.U32.AND.EX P6, PT, R19, R40, PT, P1 ;  /* 0x000000281300720c */ /* 0x000fe40003fc6110 */
[----:B------:R-:W-:Y:S01]  /*fa350*/  ISETP.GE.U32.AND P1, PT, R41, R36, PT ;  /* 0x000000242900720c */ /* 0x000fe20003f26070 */
[----:B------:R-:W-:Y:S01]  /*fa360*/  IMAD.IADD R34, R29, 0x1, R49 ;  /* 0x000000011d227824 */ /* 0x000fe200078e0231 */
[----:B------:R-:W-:Y:S01]  /*fa370*/  SEL R36, RZ, 0x1, P0 ;  /* 0x00000001ff247807 */ /* 0x000fe20000000000 */
[----:B------:R-:W-:Y:S01]  /*fa380*/  IMAD.IADD R52, R37, 0x1, R85 ;  /* 0x0000000125347824 */ /* 0x000fe200078e0255 */
[----:B------:R-:W-:Y:S01]  /*fa390*/  SEL R39, RZ, 0x1, P6 ;  /* 0x00000001ff277807 */ /* 0x000fe20003000000 */
[----:B------:R-:W-:-:S03]  /*fa3a0*/  IMAD.WIDE.U32 R28, R4, R77, RZ ;  /* 0x0000004d041c7225 */ /* 0x000fc600078e00ff */
[----:B------:R-:W-:Y:S01]  /*fa3b0*/  IADD3.X R53, PT, PT, R52, R53, RZ, P5, P3 ;  /* 0x0000003534357210 */ /* 0x000fe20002fe64ff */
        /* <DEDUP_REMOVED lines=8> */
[----:B------:R-:W-:Y:S01]  /*fa440*/  IMAD.WIDE.U32 R36, R6, R77, RZ ;  /* 0x0000004d06247225 */ /* 0x000fe200078e00ff */
[----:B------:R-:W-:-:S02]  /*fa450*/  ISETP.GE.U32.AND P2, PT, R38, R28, PT ;  /* 0x0000001c2600720c */ /* 0x000fc40003f46070 */
[----:B------:R-:W-:Y:S01]  /*fa460*/  IADD3 R39, P3, PT, R38, R39, RZ ;  /* 0x0000002726277210 */ /* 0x000fe20007f7e0ff */
[C---:B------:R-:W-:Y:S01]  /*fa470*/  IMAD.WIDE.U32 R28, R2.reuse, R78, RZ ;  /* 0x0000004e021c7225 */ /* 0x040fe200078e00ff */
[----:B------:R-:W-:Y:S02]  /*fa480*/  IADD3.X R34, PT, PT, RZ, R51, RZ, P5, P6 ;  /* 0x00000033ff227210 */ /* 0x000fe40002fec4ff */
[----:B------:R-:W-:Y:S01]  /*fa490*/  SEL R49, RZ, 0x1, P4 ;  /* 0x00000001ff317807 */ /* 0x000fe20002000000 */
[----:B------:R-:W-:Y:S01]  /*fa4a0*/  IMAD R35, R2, R76, R35 ;  /* 0x0000004c02237224 */ /* 0x000fe200078e0223 */
[----:B------:R-:W-:Y:S01]  /*fa4b0*/  ISETP.GE.U32.AND.EX P1, PT, R41, R80, PT, P2 ;  /* 0x000000502900720c */ /* 0x000fe20003f26120 */
[----:B------:R-:W-:Y:S01]  /*fa4c0*/  IMAD.IADD R37, R37, 0x1, R84 ;  /* 0x0000000125257824 */ /* 0x000fe200078e0254 */
[----:B------:R-:W-:Y:S01]  /*fa4d0*/  ISETP.GE.U32.AND P2, PT, R39, R38, PT ;  /* 0x000000262700720c */ /* 0x000fe20003f46070 */
[----:B------:R-:W-:Y:S01]  /*fa4e0*/  IMAD.X R34, R41, 0x1, R34, P3 ;  /* 0x0000000129227824 */ /* 0x000fe200018e0622 */
[----:B------:R-:W-:Y:S01]  /*fa4f0*/  IADD3 R40, P4, P6, R36, R54, R49 ;  /* 0x0000003624287210 */ /* 0x000fe20007e9e031 */
[----:B------:R-:W-:Y:S01]  /*fa500*/  IMAD.IADD R35, R29, 0x1, R35 ;  /* 0x000000011d237824 */ /* 0x000fe200078e0223 */
[----:B------:R-:W-:Y:S01]  /*fa510*/  IADD3 R39, P5, PT, R39, R28, RZ ;  /* 0x0000001c27277210 */ /* 0x000fe20007fbe0ff */
[----:B------:R-:W-:Y:S01]  /*fa520*/  IMAD R47, R0, R18, RZ ;  /* 0x00000012002f7224 */ /* 0x000fe200078e02ff */
[----:B------:R-:W-:Y:S01]  /*fa530*/  ISETP.GE.U32.AND P3, PT, R40, R36, PT ;  /* 0x000000242800720c */ /* 0x000fe20003f66070 */
[----:B------:R-:W-:Y:S01]  /*fa540*/  IMAD R3, R3, R18, RZ ;  /* 0x0000001203037224 */ /* 0x000fe200078e02ff */
[----:B------:R-:W-:Y:S01]  /*fa550*/  IADD3.X R54, PT, PT, R37, R55, RZ, P4, P6 ;  /* 0x0000003725367210 */ /* 0x000fe200027ec4ff */
[----:B------:R-:W-:Y:S01]  /*fa560*/  IMAD.X R38, R35, 0x1, R34, P5 ;  /* 0x0000000123267824 */ /* 0x000fe200028e0622 */
[----:B------:R-:W-:Y:S01]  /*fa570*/  SEL R29, RZ, 0x1, P0 ;  /* 0x00000001ff1d7807 */ /* 0x000fe20000000000 */
[----:B------:R-:W-:Y:S01]  /*fa580*/  IMAD R47, R8, R81, R47 ;  /* 0x00000051082f7224 */ /* 0x000fe200078e022f */
[----:B------:R-:W-:Y:S01]  /*fa590*/  ISETP.GE.U32.AND P4, PT, R39, R28, PT ;  /* 0x0000001c2700720c */ /* 0x000fe20003f86070 */
[-C--:B------:R-:W-:Y:S01]  /*fa5a0*/  IMAD R0, R5, R18.reuse, RZ ;  /* 0x0000001205007224 */ /* 0x080fe200078e02ff */
[----:B------:R-:W-:Y:S01]  /*fa5b0*/  ISETP.GE.U32.AND.EX P2, PT, R34, R41, PT, P2 ;  /* 0x000000292200720c */ /* 0x000fe20003f46120 */
[----:B------:R-:W-:Y:S01]  /*fa5c0*/  IMAD R5, R2, R81, R3 ;  /* 0x0000005102057224 */ /* 0x000fe200078e0203 */
[----:B------:R-:W-:Y:S01]  /*fa5d0*/  ISETP.GE.U32.AND.EX P0, PT, R54, R37, PT, P3 ;  /* 0x000000253600720c */ /* 0x000fe20003f06130 */
[----:B------:R-:W-:Y:S01]  /*fa5e0*/  IMAD.WIDE.U32 R36, R8, R18, RZ ;  /* 0x0000001208247225 */ /* 0x000fe200078e00ff */
[----:B------:R-:W-:-:S02]  /*fa5f0*/  IADD3 R29, P3, P5, R39, R44, R29 ;  /* 0x0000002c271d7210 */ /* 0x000fc40007d7e01d */
[----:B------:R-:W-:Y:S01]  /*fa600*/  ISETP.GE.U32.AND.EX P4, PT, R38, R35, PT, P4 ;  /* 0x000000232600720c */ /* 0x000fe20003f86140 */
[-C--:B------:R-:W-:Y:S01]  /*fa610*/  IMAD R3, R4, R81.reuse, R0 ;  /* 0x0000005104037224 */ /* 0x080fe200078e0200 */
[----:B------:R-:W-:Y:S01]  /*fa620*/  SEL R34, RZ, 0x1, P1 ;  /* 0x00000001ff227807 */ /* 0x000fe20000800000 */
[----:B------:R-:W-:Y:S01]  /*fa630*/  IMAD R0, R6, R81, R66 ;  /* 0x0000005106007224 */ /* 0x000fe200078e0242 */
[----:B------:R-:W-:Y:S02]  /*fa640*/  SEL R35, RZ, 0x1, P2 ;  /* 0x00000001ff237807 */ /* 0x000fe40001000000 */
[----:B------:R-:W-:Y:S02]  /*fa650*/  IADD3.X R45, PT, PT, R38, R45, RZ, P3, P5 ;  /* 0x0000002d262d7210 */ /* 0x000fe40001fea4ff */
[C---:B------:R-:W-:Y:S02]  /*fa660*/  ISETP.GE.U32.AND P2, PT, R29.reuse, R39, PT ;  /* 0x000000271d00720c */ /* 0x040fe40003f46070 */
[----:B------:R-:W-:-:S02]  /*fa670*/  IADD3 R28, P5, PT, R29, R36, RZ ;  /* 0x000000241d1c7210 */ /* 0x000fc40007fbe0ff */
[----:B------:R-:W-:Y:S01]  /*fa680*/  IADD3 R29, P3, P6, R35, R30, R34 ;  /* 0x0000001e231d7210 */ /* 0x000fe20007e7e022 */
[----:B------:R-:W-:Y:S01]  /*fa690*/  IMAD.WIDE.U32 R34, R4, R78, RZ ;  /* 0x0000004e04227225 */ /* 0x000fe200078e00ff */
[----:B------:R-:W-:Y:S02]  /*fa6a0*/  ISETP.GE.U32.AND.EX P2, PT, R45, R38, PT, P2 ;  /* 0x000000262d00720c */ /* 0x000fe40003f46120 */
[----:B------:R-:W-:Y:S01]  /*fa6b0*/  IADD3.X R39, PT, PT, RZ, R31, RZ, P3, P6 ;  /* 0x0000001fff277210 */ /* 0x000fe20001fec4ff */
[----:B------:R-:W-:Y:S01]  /*fa6c0*/  IMAD.IADD R30, R37, 0x1, R47 ;  /* 0x00000001251e7824 */ /* 0x000fe200078e022f */
[----:B------:R-:W-:Y:S01]  /*fa6d0*/  IADD3 R29, P3, PT, R40, R29, RZ ;  /* 0x0000001d281d7210 */ /* 0x000fe20007f7e0ff */
[----:B------:R-:W-:Y:S01]  /*fa6e0*/  IMAD.IADD R46, R35, 0x1, R46 ;  /* 0x00000001232e7824 */ /* 0x000fe200078e022e */
[----:B------:R-:W-:Y:S01]  /*fa6f0*/  ISETP.GE.U32.AND P1, PT, R28, R36, PT ;  /* 0x000000241c00720c */ /* 0x000fe20003f26070 */
[----:B------:R-:W-:Y:S01]  /*fa700*/  IMAD.WIDE.U32 R78, R6, R78, RZ ;  /* 0x0000004e064e7225 */ /* 0x000fe200078e00ff */
[----:B------:R-:W-:-:S02]  /*fa710*/  SEL R36, RZ, 0x1, P4 ;  /* 0x00000001ff247807 */ /* 0x000fc40002000000 */
[----:B------:R-:W-:Y:S01]  /*fa720*/  SEL R31, RZ, 0x1, P2 ;  /* 0x00000001ff1f7807 */ /* 0x000fe20001000000 */
[----:B------:R-:W-:Y:S01]  /*fa730*/  IMAD.X R39, R54, 0x1, R39, P3 ;  /* 0x0000000136277824 */ /* 0x000fe200018e0627 */
[----:B------:R-:W-:Y:S01]  /*fa740*/  IADD3 R35, P2, PT, R29, R34, RZ ;  /* 0x000000221d237210 */ /* 0x000fe20007f5e0ff */
[----:B------:R-:W-:Y:S01]  /*fa750*/  IMAD.IADD R58, R79, 0x1, R58 ;  /* 0x000000014f3a7824 */ /* 0x000fe200078e023a */
[----:B------:R-:W-:Y:S01]  /*fa760*/  ISETP.GE.U32.AND P3, PT, R29, R40, PT ;  /* 0x000000281d00720c */ /* 0x000fe20003f66070 */
[----:B------:R-:W-:Y:S01]  /*fa770*/  IMAD.X R29, R30, 0x1, R45, P5 ;  /* 0x000000011e1d7824 */ /* 0x000fe200028e062d */
[----:B------:R-:W-:Y:S01]  /*fa780*/  IADD3 R32, P4, P5, R31, R32, R36 ;  /* 0x000000201f207210 */ /* 0x000fe20007d9e024 */
[----:B------:R-:W-:Y:S01]  /*fa790*/  IMAD.X R37, R46, 0x1, R39, P2 ;  /* 0x000000012e257824 */ /* 0x000fe200010e0627 */
[----:B------:R-:W-:Y:S02]  /*fa7a0*/  ISETP.GE.U32.AND P2, PT, R35, R34, PT ;  /* 0x000000222300720c */ /* 0x000fe40003f46070 */
[----:B------:R-:W-:-:S02]  /*fa7b0*/  IADD3.X R34, PT, PT, RZ, R33, RZ, P4, P5 ;  /* 0x00000021ff227210 */ /* 0x000fc400027ea4ff */
[----:B------:R-:W-:Y:S01]  /*fa7c0*/  ISETP.GE.U32.AND.EX P1, PT, R29, R30, PT, P1 ;  /* 0x0000001e1d00720c */ /* 0x000fe20003f26110 */
[----:B------:R-:W-:Y:S01]  /*fa7d0*/  IMAD.WIDE.U32 R30, R2, R18, RZ ;  /* 0x00000012021e7225 */ /* 0x000fe200078e00ff */
[----:B------:R-:W-:Y:S02]  /*fa7e0*/  IADD3 R33, P4, PT, R35, R32, RZ ;  /* 0x0000002023217210 */ /* 0x000fe40007f9e0ff */
        /* <DEDUP_REMOVED lines=8> */
[----:B------:R-:W-:Y:S01]  /*fa870*/  ISETP.GE.U32.AND.EX P1, PT, R2, R37, PT, P0 ;  /* 0x000000250200720c */ /* 0x000fe20003f26100 */
[----:B------:R-:W-:Y:S01]  /*fa880*/  IMAD.X R2, R31, 0x1, R2, P3 ;  /* 0x000000011f027824 */ /* 0x000fe200018e0602 */
[----:B------:R-:W-:Y:S02]  /*fa890*/  IADD3 R39, P4, P5, R39, R42, R32 ;  /* 0x0000002a27277210 */ /* 0x000fe40007d9e020 */
[----:B------:R-:W-:Y:S02]  /*fa8a0*/  ISETP.GE.U32.AND P6, PT, R33, R30, PT ;  /* 0x0000001e2100720c */ /* 0x000fe40003fc6070 */
[----:B------:R-:W-:-:S02]  /*fa8b0*/  ISETP.GE.U32.AND.EX P2, PT, R37, R46, PT, P2 ;  /* 0x0000002e2500720c */ /* 0x000fc40003f46120 */
[----:B------:R-:W-:Y:S02]  /*fa8c0*/  IADD3.X R37, PT, PT, RZ, R43, RZ, P4, P5 ;  /* 0x0000002bff257210 */ /* 0x000fe400027ea4ff */
[----:B------:R-:W-:Y:S02]  /*fa8d0*/  IADD3 R5, P3, P4, R33, R68, R5 ;  /* 0x0000004421057210 */ /* 0x000fe40007c7e005 */
[C---:B------:R-:W-:Y:S02]  /*fa8e0*/  ISETP.GE.U32.AND.EX P0, PT, R2.reuse, R31, PT, P6 ;  /* 0x0000001f0200720c */ /* 0x040fe40003f06160 */
[----:B------:R-:W-:Y:S02]  /*fa8f0*/  SEL R31, RZ, 0x1, P2 ;  /* 0x00000001ff1f7807 */ /* 0x000fe40001000000 */
[----:B------:R-:W-:Y:S02]  /*fa900*/  SEL R35, RZ, 0x1, P1 ;  /* 0x00000001ff237807 */ /* 0x000fe40000800000 */
[----:B------:R-:W-:-:S02]  /*fa910*/  IADD3.X R69, PT, PT, R2, R69, RZ, P3, P4 ;  /* 0x0000004502457210 */ /* 0x000fc40001fe84ff */
[----:B------:R-:W-:Y:S02]  /*fa920*/  IADD3 R30, P5, PT, R39, R78, RZ ;  /* 0x0000004e271e7210 */ /* 0x000fe40007fbe0ff */
[----:B------:R-:W-:Y:S01]  /*fa930*/  ISETP.GE.U32.AND P2, PT, R5, R33, PT ;  /* 0x000000210500720c */ /* 0x000fe20003f46070 */
[----:B------:R-:W-:Y:S01]  /*fa940*/  IMAD.WIDE.U32 R32, R69, 0x3d1, RZ ;  /* 0x000003d145207825 */ /* 0x000fe200078e00ff */
[----:B------:R-:W-:Y:S02]  /*fa950*/  IADD3 R35, P3, P4, R35, R60, R31 ;  /* 0x0000003c23237210 */ /* 0x000fe40007c7e01f */
[----:B------:R-:W-:Y:S01]  /*fa960*/  ISETP.GE.U32.AND.EX P2, PT, R69, R2, PT, P2 ;  /* 0x000000024500720c */ /* 0x000fe20003f46120 */
[----:B------:R-:W-:Y:S01]  /*fa970*/  IMAD.X R37, R58, 0x1, R37, P5 ;  /* 0x000000013a257824 */ /* 0x000fe200028e0625 */
[----:B------:R-:W-:Y:S02]  /*fa980*/  IADD3.X R36, PT, PT, RZ, R61, RZ, P3, P4 ;  /* 0x0000003dff247210 */ /* 0x000fe40001fe84ff */
[----:B------:R-:W-:-:S02]  /*fa990*/  ISETP.GE.U32.AND P1, PT, R30, R78, PT ;  /* 0x0000004e1e00720c */ /* 0x000fc40003f26070 */
[----:B------:R-:W-:Y:S02]  /*fa9a0*/  IADD3 R35, P3, PT, R30, R35, RZ ;  /* 0x000000231e237210 */ /* 0x000fe40007f7e0ff */
[----:B------:R-:W-:Y:S02]  /*fa9b0*/  SEL R2, RZ, 0x1, P0 ;  /* 0x00000001ff027807 */ /* 0x000fe40000000000 */
[----:B------:R-:W-:Y:S01]  /*fa9c0*/  SEL R39, RZ, 0x1, P2 ;  /* 0x00000001ff277807 */ /* 0x000fe20001000000 */
[C---:B------:R-:W-:Y:S01]  /*fa9d0*/  IMAD.X R36, R37.reuse, 0x1, R36, P3 ;  /* 0x0000000125247824 */ /* 0x040fe200018e0624 */
[----:B------:R-:W-:Y:S01]  /*fa9e0*/  ISETP.GE.U32.AND.EX P0, PT, R37, R58, PT, P1 ;  /* 0x0000003a2500720c */ /* 0x000fe20003f06110 */
[----:B------:R-:W-:Y:S01]  /*fa9f0*/  IMAD.WIDE.U32 R32, P1, R5, 0x1, R32 ;  /* 0x0000000105207825 */ /* 0x000fe20007820020 */
[----:B------:R-:W-:Y:S02]  /*faa00*/  ISETP.GE.U32.AND P2, PT, R35, R30, PT ;  /* 0x0000001e2300720c */ /* 0x000fe40003f46070 */
[----:B------:R-:W-:Y:S01]  /*faa10*/  IADD3 R39, P5, P6, R39, R72, R2 ;  /* 0x0000004827277210 */ /* 0x000fe20007ebe002 */
[----:B------:R-:W-:Y:S01]  /*faa20*/  IMAD.WIDE.U32 R30, R4, R18, RZ ;  /* 0x00000012041e7225 */ /* 0x000fe200078e00ff */
[----:B------:R-:W-:-:S02]  /*faa30*/  ISETP.GE.U32.AND.EX P2, PT, R36, R37, PT, P2 ;  /* 0x000000252400720c */ /* 0x000fc40003f46120 */
[----:B------:R-:W-:Y:S01]  /*faa40*/  IADD3.X R41, PT, PT, RZ, R73, RZ, P5, P6 ;  /* 0x00000049ff297210 */ /* 0x000fe20002fec4ff */
[----:B------:R-:W-:Y:S01]  /*faa50*/  IMAD.WIDE.U32 R4, R5, 0x3d1, RZ ;  /* 0x000003d105047825 */ /* 0x000fe200078e00ff */
[----:B------:R-:W-:Y:S02]  /*faa60*/  IADD3 R34, P4, PT, R35, R30, RZ ;  /* 0x0000001e23227210 */ /* 0x000fe40007f9e0ff */
[----:B------:R-:W-:Y:S01]  /*faa70*/  SEL R43, RZ, 0x1, P2 ;  /* 0x00000001ff2b7807 */ /* 0x000fe20001000000 */
[----:B------:R-:W-:Y:S01]  /*faa80*/  IMAD.IADD R35, R31, 0x1, R3 ;  /* 0x000000011f237824 */ /* 0x000fe200078e0203 */
[----:B------:R-:W-:Y:S01]  /*faa90*/  IADD3 R5, P3, PT, R5, R32, RZ ;  /* 0x0000002005057210 */ /* 0x000fe20007f7e0ff */
[----:B------:R-:W-:Y:S01]  /*faaa0*/  IMAD.X R31, RZ, RZ, RZ, P1 ;  /* 0x000000ffff1f7224 */ /* 0x000fe200008e06ff */
[----:B------:R-:W-:Y:S01]  /*faab0*/  ISETP.GE.U32.AND P1, PT, R34, R30, PT ;  /* 0x0000001e2200720c */ /* 0x000fe20003f26070 */
[----:B------:R-:W-:Y:S02]  /*faac0*/  IMAD.MOV.U32 R30, RZ, RZ, R33 ;  /* 0x000000ffff1e7224 */ /* 0x000fe400078e0021 */
        /* <DEDUP_REMOVED lines=17> */
[----:B------:R-:W-:Y:S01]  /*fabe0*/  IADD3 R4, P0, P6, R17, R74, R4 ;  /* 0x0000004a11047210 */ /* 0x000fe20007e1e004 */
[----:B------:R-:W-:Y:S01]  /*fabf0*/  IMAD.IADD R45, R3, 0x1, R48 ;  /* 0x00000001032d7824 */ /* 0x000fe200078e0230 */
[----:B------:R-:W-:Y:S01]  /*fac00*/  IADD3 R3, P3, PT, R43, R30, RZ ;  /* 0x0000001e2b037210 */ /* 0x000fe20007f7e0ff */
        /* <DEDUP_REMOVED lines=9> */
[----:B------:R-:W-:Y:S02]  /*faca0*/  SEL R8, RZ, 0x1, P2 ;  /* 0x00000001ff087807 */ /* 0x000fe40001000000 */
[----:B------:R-:W-:Y:S01]  /*facb0*/  IADD3 R39, P4, PT, R3, R4, RZ ;  /* 0x0000000403277210 */ /* 0x000fe20007f9e0ff */
[----:B------:R-:W-:Y:S01]  /*facc0*/  IMAD.X R83, R34, 0x1, R83, P5 ;  /* 0x0000000122537824 */ /* 0x000fe200028e0653 */
[----:B------:R-:W-:Y:S01]  /*facd0*/  IADD3 R8, P5, P6, R59, R32, R8 ;  /* 0x000000203b087210 */ /* 0x000fe20007ebe008 */
[----:B------:R-:W-:Y:S01]  /*face0*/  IMAD.MOV.U32 R4, RZ, RZ, R37 ;  /* 0x000000ffff047224 */ /* 0x000fe200078e0025 */
[----:B------:R-:W-:Y:S01]  /*facf0*/  ISETP.GE.U32.AND P1, PT, R3, R30, PT ;  /* 0x0000001e0300720c */ /* 0x000fe20003f26070 */
[----:B------:R-:W-:Y:S01]  /*fad00*/  IMAD.WIDE.U32 R30, R39, 0x3d1, RZ ;  /* 0x000003d1271e7825 */ /* 0x000fe200078e00ff */
[----:B------:R-:W-:Y:S02]  /*fad10*/  IADD3.X R32, PT, PT, R83, R33, RZ, P5, P6 ;  /* 0x0000002153207210 */ /* 0x000fe40002fec4ff */
[----:B------:R-:W-:Y:S01]  /*fad20*/  ISETP.GE.U32.AND P2, PT, R39, R3, PT ;  /* 0x000000032700720c */ /* 0x000fe20003f46070 */
[----:B------:R-:W-:Y:S01]  /*fad30*/  IMAD.X R33, R0, 0x1, R75, P4 ;  /* 0x0000000100217824 */ /* 0x000fe200020e064b */
[----:B------:R-:W-:Y:S01]  /*fad40*/  ISETP.GE.U32.AND P4, PT, R8, R59, PT ;  /* 0x0000003b0800720c */ /* 0x000fe20003f86070 */
[----:B------:R-:W-:Y:S01]  /*fad50*/  IMAD.WIDE.U32.X R4, R41, 0x1, R4, P3 ;  /* 0x0000000129047825 */ /* 0x000fe200018e0404 */
[----:B------:R-:W-:-:S02]  /*fad60*/  ISETP.GE.U32.AND.EX P1, PT, R0, R17, PT, P1 ;  /* 0x000000110000720c */ /* 0x000fc40003f26110 */
[----:B------:R-:W-:Y:S02]  /*fad70*/  ISETP.GE.U32.AND.EX P2, PT, R33, R0, PT, P2 ;  /* 0x000000002100720c */ /* 0x000fe40003f46120 */
[----:B------:R-:W-:Y:S01]  /*fad80*/  ISETP.GE.U32.AND.EX P0, PT, R83, R34, PT, P0 ;  /* 0x000000225300720c */ /* 0x000fe20003f06100 */
[----:B------:R-:W-:Y:S01]  /*fad90*/  IMAD.WIDE.U32 R34, R33, 0x3d1, RZ ;  /* 0x000003d121227825 */ /* 0x000fe200078e00ff */
[----:B------:R-:W-:Y:S02]  /*fada0*/  ISETP.GE.U32.AND.EX P3, PT, R32, R83, PT, P4 ;  /* 0x000000532000720c */ /* 0x000fe40003f66140 */
        /* <DEDUP_REMOVED lines=20> */
[----:B------:R-:W-:-:S03]  /*faef0*/  IMAD.WIDE.U32 R6, R57, 0x3d1, RZ ;  /* 0x000003d139067825 */ /* 0x000fc600078e00ff */
[----:B------:R-:W-:Y:S02]  /*faf00*/  ISETP.GE.U32.AND.EX P1, PT, R69, R0, PT, P1 ;  /* 0x000000004500720c */ /* 0x000fe40003f26110 */
[----:B------:R-:W-:Y:S01]  /*faf10*/  SEL R0, RZ, 0x1, P0 ;  /* 0x00000001ff007807 */ /* 0x000fe20000000000 */
[----:B------:R-:W-:-:S04]  /*faf20*/  IMAD.WIDE.U32 R18, P2, R17, 0x1, R6 ;  /* 0x0000000111127825 */ /* 0x000fc80007840006 */
[----:B------:R-:W-:Y:S01]  /*faf30*/  IMAD.WIDE.U32 R6, R17, 0x3d1, RZ ;  /* 0x000003d111067825 */ /* 0x000fe200078e00ff */
        /* <DEDUP_REMOVED lines=63> */
.L_x_856:
        /* <DEDUP_REMOVED lines=12> */
.L_x_857:
        /* <DEDUP_REMOVED lines=12> */
.L_x_858:
[----:B------:R-:W-:-:S05]  /*fb4b0*/  UMOV UR5, URZ ;  /* 0x000000ff00057c82 */ /* 0x000fca0008000000 */
.L_x_867:
        /* <DEDUP_REMOVED lines=92> */
.L_x_859:
        /* <DEDUP_REMOVED lines=45> */
.L_x_860:
        /* <DEDUP_REMOVED lines=14> */
[----:B------:R-:W-:Y:S02]  /*fbe30*/  IMAD R47, R32, R71, R26 ;  /* 0x00000047202f7224 */ /* 0x000fe400078e021a */
[----:B------:R-:W-:-:S04]  /*fbe40*/  IMAD.WIDE.U32 R28, P3, R8, R73, R28 ;  /* 0x00000049081c7225 */ /* 0x000fc8000786001c */
[----:B------:R-:W-:Y:S02]  /*fbe50*/  IMAD.SHL.U32 R26, R34, 0x2, RZ ;  /* 0x00000002221a7824 */ /* 0x000fe400078e00ff */
[----:B------:R-:W-:Y:S02]  /*fbe60*/  IMAD.IADD R43, R35, 0x1, R43 ;  /* 0x00000001232b7824 */ /* 0x000fe400078e022b */
[----:B------:R-:W-:-:S03]  /*fbe70*/  IMAD.WIDE.U32 R40, R71, R8, RZ ;  /* 0x0000000847287225 */ /* 0x000fc600078e00ff */
[----:B------:R-:W-:Y:S01]  /*fbe80*/  SHF.L.U64.HI R36, R34, 0x1, R43 ;  /* 0x0000000122247819 */ /* 0x000fe2000001022b */
[----:B------:R-:W-:Y:S01]  /*fbe90*/  IMAD.X R39, RZ, RZ, RZ, P2 ;  /* 0x000000ffff277224 */ /* 0x000fe200010e06ff */
[----:B------:R-:W-:Y:S01]  /*fbea0*/  IADD3 RZ, P2, PT, R37, R28, RZ ;  /* 0x0000001c25ff7210 */ /* 0x000fe20007f5e0ff */
[----:B------:R-:W-:Y:S01]  /*fbeb0*/  IMAD.MOV.U32 R38, RZ, RZ, R31 ;  /* 0x000000ffff267224 */ /* 0x000fe200078e001f */
[----:B------:R-:W-:Y:S01]  /*fbec0*/  IADD3 R37, P5, PT, R26, R42, RZ ;  /* 0x0000002a1a257210 */ /* 0x000fe20007fbe0ff */
[----:B------:R-:W-:Y:S01]  /*fbed0*/  IMAD.IADD R41, R41, 0x1, R47 ;  /* 0x0000000129297824 */ /* 0x000fe200078e022f */
[----:B------:R-:W-:Y:S01]  /*fbee0*/  IADD3 R33, P1, PT, R34, R40, RZ ;  /* 0x0000002822217210 */ /* 0x000fe20007f3e0ff */
        /* <DEDUP_REMOVED lines=8> */
[----:B------:R-:W-:Y:S01]  /*fbf70*/  ISETP.GE.U32.AND P1, PT, R26, R37, PT ;  /* 0x000000251a00720c */ /* 0x000fe20003f26070 */
[----:B------:R-:W-:Y:S01]  /*fbf80*/  IMAD.WIDE.U32.X R30, R32, R69, R30, P4 ;  /* 0x00000045201e7225 */ /* 0x000fe200020e041e */
[----:B------:R-:W-:-:S02]  /*fbf90*/  LEA.HI.X R27, R33, R44, R28, 0x1, P5 ;  /* 0x0000002c211b7211 */ /* 0x000fc400028f0c1c */
[----:B------:R-:W-:Y:S01]  /*fbfa0*/  SHF.L.W.U32.HI R33, R43, 0x1, R34 ;  /* 0x000000012b217819 */ /* 0x000fe20000010e22 */
[----:B------:R-:W-:Y:S01]  /*fbfb0*/  IMAD R37, R73, R8, RZ ;  /* 0x0000000849257224 */ /* 0x000fe200078e02ff */
[----:B------:R-:W-:Y:S02]  /*fbfc0*/  SEL R36, RZ, 0x1, P0 ;  /* 0x00000001ff247807 */ /* 0x000fe40000000000 */
[----:B------:R-:W-:Y:S01]  /*fbfd0*/  ISETP.GE.U32.AND.EX P0, PT, R27, R38, PT, P1 ;  /* 0x000000261b00720c */ /* 0x000fe20003f06110 */
[-C--:B------:R-:W-:Y:S01]  /*fbfe0*/  IMAD.WIDE.U32 R38, R69, R17.reuse, RZ ;  /* 0x0000001145267225 */ /* 0x080fe200078e00ff */
[----:B------:R-:W-:Y:S02]  /*fbff0*/  IADD3 R43, P5, P1, R36, R6, R33 ;  /* 0x00000006242b7210 */ /* 0x000fe400079be021 */
[----:B------:R-:W-:Y:S01]  /*fc000*/  SHF.L.W.U32.HI R33, R41, 0x1, R30 ;  /* 0x0000000129217819 */ /* 0x000fe20000010e1e */
[----:B------:R-:W-:Y:S01]  /*fc010*/  IMAD R41, R32, R17, R37 ;  /* 0x0000001120297224 */ /* 0x000fe200078e0225 */
[----:B------:R-:W-:-:S02]  /*fc020*/  SEL R36, RZ, 0x1, P0 ;  /* 0x00000001ff247807 */ /* 0x000fc40000000000 */
[----:B------:R-:W-:Y:S01]  /*fc030*/  SHF.L.W.U32.HI R28, R34, 0x1, R35 ;  /* 0x00000001221c7819 */ /* 0x000fe20000010e23 */
[----:B------:R-:W-:Y:S01]  /*fc040*/  IMAD.WIDE.U32 R34, R17, R8, RZ ;  /* 0x0000000811227225 */ /* 0x000fe200078e00ff */
[----:B------:R-:W-:Y:S02]  /*fc050*/  IADD3 R40, P0, P6, R36, R43, R33 ;  /* 0x0000002b24287210 */ /* 0x000fe40007e1e021 */
[----:B------:R-:W-:Y:S01]  /*fc060*/  SHF.L.W.U32.HI R8, R30, 0x1, R31 ;  /* 0x000000011e087819 */ /* 0x000fe20000010e1f */
[----:B------:R-:W-:Y:S01]  /*fc070*/  IMAD.WIDE.U32 R36, R71, R17, RZ ;  /* 0x0000001147247225 */ /* 0x000fe200078e00ff */
[----:B------:R-:W-:Y:S02]  /*fc080*/  IADD3.X R36, PT, PT, RZ, R7, R28, P5, P1 ;  /* 0x00000007ff247210 */ /* 0x000fe40002fe241c */
[----:B------:R-:W-:Y:S01]  /*fc090*/  ISETP.GE.U32.AND P1, PT, R43, R6, PT ;  /* 0x000000062b00720c */ /* 0x000fe20003f26070 */
[----:B------:R-:W-:Y:S01]  /*fc0a0*/  IMAD.WIDE.U32 R30, P4, R71, R73, R38 ;  /* 0x00000049471e7225 */ /* 0x000fe20007880026 */
[----:B------:R-:W-:-:S02]  /*fc0b0*/  IADD3.X R8, PT, PT, RZ, R36, R8, P0, P6 ;  /* 0x00000024ff087210 */ /* 0x000fc400007ec408 */
[----:B------:R-:W-:Y:S01]  /*fc0c0*/  ISETP.GE.U32.AND.EX P1, PT, R36, R7, PT, P1 ;  /* 0x000000072400720c */ /* 0x000fe20003f26110 */
[----:B------:R-:W-:Y:S02]  /*fc0d0*/  IMAD.IADD R39, R35, 0x1, R41 ;  /* 0x0000000123277824 */ /* 0x000fe400078e0229 */
[C---:B------:R-:W-:Y:S02]  /*fc0e0*/  IMAD.SHL.U32 R28, R34.reuse, 0x2, RZ ;  /* 0x00000002221c7824 */ /* 0x040fe400078e00ff */
[----:B------:R-:W-:Y:S01]  /*fc0f0*/  IMAD.X R35, RZ, RZ, RZ, P3 ;  /* 0x000000ffff237224 */ /* 0x000fe200018e06ff */
[----:B------:R-:W-:Y:S01]  /*fc100*/  SHF.L.U64.HI R33, R34, 0x1, R39 ;  /* 0x0000000122217819 */ /* 0x000fe20000010227 */
[----:B------:R-:W-:Y:S01]  /*fc110*/  IMAD.MOV.U32 R34, RZ, RZ, R29 ;  /* 0x000000ffff227224 */ /* 0x000fe200078e001d */
[----:B------:R-:W-:Y:S01]  /*fc120*/  IADD3 R45, P0, PT, R28, R40, RZ ;  /* 0x000000281c2d7210 */ /* 0x000fe20007f1e0ff */
[----:B------:R-:W-:Y:S01]  /*fc130*/  IMAD R6, R73, R71, RZ ;  /* 0x0000004749067224 */ /* 0x000fe200078e02ff */
[----:B------:R-:W-:Y:S01]  /*fc140*/  IADD3 RZ, P3, PT, R37, R30, RZ ;  /* 0x0000001e25ff7210 */ /* 0x000fe20007f7e0ff */
        /* <DEDUP_REMOVED lines=31> */
.L_x_861:
        /* <DEDUP_REMOVED lines=14> */
.L_x_862:
        /* <DEDUP_REMOVED lines=16> */
[----:B------:R-:W-:-:S03]  /*fc520*/  ISETP.GE.U32.AND.EX P0, PT, R45, R35, PT, P0 ;  /* 0x000000232d00720c */ /* 0x000fc60003f06100 */
[----:B------:R-:W-:Y:S01]  /*fc530*/  IMAD.WIDE.U32 R2, R17, 0x3d1, RZ ;  /* 0x000003d111027825 */ /* 0x000fe200078e00ff */
[----:B------:R-:W-:-:S03]  /*fc540*/  SEL R8, RZ, 0x1, P0 ;  /* 0x00000001ff087807 */ /* 0x000fc60000000000 */
[----:B------:R-:W-:Y:S01]  /*fc550*/  IMAD.WIDE.U32.X R32, R42, 0x1, R36, P2 ;  /* 0x000000012a207825 */ /* 0x000fe200010e0424 */
[----:B------:R-:W-:-:S03]  /*fc560*/  ISETP.GE.U32.AND P2, PT, R17, R38, PT ;  /* 0x000000261100720c */ /* 0x000fc60003f46070 */
[----:B------:R-:W-:Y:S01]  /*fc570*/  IMAD.WIDE.U32 R28, P6, R17, 0x1, R28 ;  /* 0x00000001111c7825 */ /* 0x000fe200078c001c */
[----:B------:R-:W-:Y:S02]  /*fc580*/  IADD3 R17, P5, PT, R4, R2, RZ ;  /* 0x0000000204117210 */ /* 0x000fe40007fbe0ff */
[----:B------:R-:W-:Y:S01]  /*fc590*/  ISETP.GE.U32.AND.EX P2, PT, R39, R40, PT, P2 ;  /* 0x000000282700720c */ /* 0x000fe20003f46120 */
[----:B------:R-:W-:Y:S01]  /*fc5a0*/  IMAD.X R21, RZ, RZ, RZ, P6 ;  /* 0x000000ffff157224 */ /* 0x000fe200030e06ff */
[----:B------:R-:W-:Y:S02]  /*fc5b0*/  ISETP.GE.U32.AND P0, PT, R17, R2, PT ;  /* 0x000000021100720c */ /* 0x000fe40003f06070 */
[----:B------:R-:W-:Y:S02]  /*fc5c0*/  IADD3 R0, P4, PT, R3, R28, RZ ;  /* 0x0000001c03007210 */ /* 0x000fe40007f9e0ff */
[----:B------:R-:W-:Y:S02]  /*fc5d0*/  SEL R2, RZ, 0x1, P2 ;  /* 0x00000001ff027807 */ /* 0x000fe40001000000 */
[----:B------:R-:W-:-:S02]  /*fc5e0*/  SHF.L.W.U32.HI R3, R41, 0x1, R30 ;  /* 0x0000000129037819 */ /* 0x000fc40000010e1e */
        /* <DEDUP_REMOVED lines=10> */
.L_x_863:
[----:B------:R-:W-:Y:S01]  /*fc690*/  IMAD.X R5, R0, 0x1, R5, P5 ;  /* 0x0000000100057824 */ /* 0x000fe200028e0605 */
[-C--:B------:R-:W-:Y:S01]  /*fc6a0*/  IADD3 R7, P5, P6, R2, R18.reuse, R3 ;  /* 0x0000001202077210 */ /* 0x080fe20007ebe003 */
[----:B------:R-:W-:Y:S01]  /*fc6b0*/  IMAD.MOV.U32 R3, RZ, RZ, R21 ;  /* 0x000000ffff037224 */ /* 0x000fe200078e0015 */
[----:B------:R-:W-:Y:S01]  /*fc6c0*/  ISETP.GE.U32.AND P1, PT, R8, R17, PT ;  /* 0x000000110800720c */ /* 0x000fe20003f26070 */
[----:B------:R-:W-:Y:S01]  /*fc6d0*/  IMAD.MOV.U32 R2, RZ, RZ, R29 ;  /* 0x000000ffff027224 */ /* 0x000fe200078e001d */
[----:B------:R-:W-:Y:S02]  /*fc6e0*/  IADD3.X R30, PT, PT, RZ, R19, R30, P5, P6 ;  /* 0x00000013ff1e7210 */ /* 0x000fe40002fec41e */
        /* <DEDUP_REMOVED lines=95> */
.L_x_864:
        /* <DEDUP_REMOVED lines=16> */
.L_x_865:
        /* <DEDUP_REMOVED lines=15> */
.L_x_866:
        /* <DEDUP_REMOVED lines=14> */
[----:B------:R-:W-:Y:S01]  /*fcfb0*/  IMAD R77, R10, R45, R20 ;  /* 0x0000002d0a4d7224 */ /* 0x000fe200078e0214 */
[----:B------:R-:W-:Y:S01]  /*fcfc0*/  IADD3 R79, P6, PT, R22, R36, RZ ;  /* 0x00000024164f7210 */ /* 0x000fe20007fde0ff */
[----:B------:R-:W-:-:S04]  /*fcfd0*/  IMAD.WIDE.U32 R30, R45, R12, RZ ;  /* 0x0000000c2d1e7225 */ /* 0x000fc800078e00ff */
[----:B------:R-:W-:-:S04]  /*fcfe0*/  IMAD.WIDE.U32 R34, R32, R16, RZ ;  /* 0x0000001020227225 */ /* 0x000fc800078e00ff */
[----:B------:R-:W-:-:S04]  /*fcff0*/  IMAD.WIDE.U32 R38, R32, R10, RZ ;  /* 0x0000000a20267225 */ /* 0x000fc800078e00ff */
[----:B------:R-:W-:Y:S02]  /*fd000*/  IMAD.IADD R77, R37, 0x1, R77 ;  /* 0x00000001254d7824 */ /* 0x000fe400078e024d */
[----:B------:R-:W-:-:S04]  /*fd010*/  IMAD.WIDE.U32 R24, R0, R12, RZ ;  /* 0x0000000c00187225 */ /* 0x000fc800078e00ff */
[----:B------:R-:W-:-:S04]  /*fd020*/  IMAD.WIDE.U32 R30, P0, R13, R0, R30 ;  /* 0x000000000d1e7225 */ /* 0x000fc8000780001e */
[----:B------:R-:W-:Y:S01]  /*fd030*/  IMAD.WIDE.U32 R28, R8, R16, RZ ;  /* 0x00000010081c7225 */ /* 0x000fe200078e00ff */
[----:B------:R-:W-:-:S03]  /*fd040*/  IADD3 RZ, P1, PT, R25, R30, RZ ;  /* 0x0000001e19ff7210 */ /* 0x000fc60007f3e0ff */
[----:B------:R-:W-:-:S04]  /*fd050*/  IMAD.WIDE.U32 R34, P3, R9, R8, R34 ;  /* 0x0000000809227225 */ /* 0x000fc80007860022 */
[----:B------:R-:W-:Y:S01]  /*fd060*/  IMAD.X R72, R77, 0x1, R23, P6 ;  /* 0x000000014d487824 */ /* 0x000fe200030e0617 */
[----:B------:R-:W-:Y:S01]  /*fd070*/  IADD3 RZ, P6, PT, R29, R34, RZ ;  /* 0x000000221dff7210 */ /* 0x000fe20007fde0ff */
        /* <DEDUP_REMOVED lines=16> */
[----:B------:R-:W-:Y:S01]  /*fd180*/  IMAD.WIDE.U32.X R28, R9, R32, R28, P6 ;  /* 0x00000020091c7225 */ /* 0x000fe200030e041c */
[----:B------:R-:W-:-:S03]  /*fd190*/  IADD3 RZ, P6, PT, R49, R38, RZ ;  /* 0x0000002631ff7210 */ /* 0x000fc60007fde0ff */
[----:B------:R-:W-:Y:S02]  /*fd1a0*/  IMAD.MOV.U32 R22, RZ, RZ, R41 ;  /* 0x000000ffff167224 */ /* 0x000fe400078e0029 */
[----:B------:R-:W-:Y:S02]  /*fd1b0*/  IMAD.X R51, RZ, RZ, RZ, P3 ;  /* 0x000000ffff337224 */ /* 0x000fe400018e06ff */
[----:B------:R-:W-:-:S04]  /*fd1c0*/  IMAD.WIDE.U32 R34, R69, R16, RZ ;  /* 0x0000001045227225 */ /* 0x000fc800078e00ff */
[----:B------:R-:W-:-:S04]  /*fd1d0*/  IMAD.WIDE.U32 R48, R0, R14, RZ ;  /* 0x0000000e00307225 */ /* 0x000fc800078e00ff */
[----:B------:R-:W-:-:S04]  /*fd1e0*/  IMAD.WIDE.U32 R26, P3, R15, R0, R26 ;  /* 0x000000000f1a7225 */ /* 0x000fc8000786001a */
[----:B------:R-:W-:Y:S02]  /*fd1f0*/  IMAD.MOV.U32 R50, RZ, RZ, R47 ;  /* 0x000000ffff327224 */ /* 0x000fe400078e002f */
[----:B------:R-:W-:-:S04]  /*fd200*/  IMAD.WIDE.U32.X R40, R11, R32, R22, P2 ;  /* 0x000000200b287225 */ /* 0x000fc800010e0416 */
[----:B------:R-:W-:Y:S01]  /*fd210*/  IMAD.WIDE.U32.X R22, R13, R32, R50, P4 ;  /* 0x000000200d167225 */ /* 0x000fe200020e0432 */
[----:B------:R-:W-:-:S03]  /*fd220*/  IADD3 RZ, P4, PT, R49, R26, RZ ;  /* 0x0000001a31ff7210 */ /* 0x000fc60007f9e0ff */
[----:B------:R-:W-:Y:S02]  /*fd230*/  IMAD.MOV.U32 R24, RZ, RZ, R21 ;  /* 0x000000ffff187224 */ /* 0x000fe400078e0015 */
[----:B------:R-:W-:Y:S02]  /*fd240*/  IMAD.MOV.U32 R46, RZ, RZ, R39 ;  /* 0x000000ffff2e7224 */ /* 0x000fe400078e0027 */
[----:B------:R-:W-:-:S04]  /*fd250*/  IMAD.WIDE.U32 R52, R71, R16, RZ ;  /* 0x0000001047347225 */ /* 0x000fc800078e00ff */
[----:B------:R-:W-:-:S04]  /*fd260*/  IMAD.WIDE.U32 R34, P2, R9, R71, R34 ;  /* 0x0000004709227225 */ /* 0x000fc80007840022 */
[-C--:B------:R-:W-:Y:S02]  /*fd270*/  IMAD R21, R9, R8.reuse, RZ ;  /* 0x0000000809157224 */ /* 0x080fe400078e02ff */
[-C--:B------:R-:W-:Y:S02]  /*fd280*/  IMAD R75, R11, R8.reuse, RZ ;  /* 0x000000080b4b7224 */ /* 0x080fe400078e02ff */
[-C--:B------:R-:W-:Y:S02]  /*fd290*/  IMAD R33, R13, R8.reuse, RZ ;  /* 0x000000080d217224 */ /* 0x080fe400078e02ff */
[----:B------:R-:W-:Y:S02]  /*fd2a0*/  IMAD R37, R15, R8, RZ ;  /* 0x000000080f257224 */ /* 0x000fe400078e02ff */
[----:B------:R-:W-:-:S04]  /*fd2b0*/  IMAD.WIDE.U32 R48, R69, R10, RZ ;  /* 0x0000000a45307225 */ /* 0x000fc800078e00ff */
[----:B------:R-:W-:-:S04]  /*fd2c0*/  IMAD.WIDE.U32 R38, R69, R12, RZ ;  /* 0x0000000c45267225 */ /* 0x000fc800078e00ff */
[----:B------:R-:W-:Y:S01]  /*fd2d0*/  IMAD.X R47, RZ, RZ, RZ, P0 ;  /* 0x000000ffff2f7224 */ /* 0x000fe200000e06ff */
[----:B------:R-:W-:Y:S01]  /*fd2e0*/  IADD3 RZ, P0, PT, R53, R34, RZ ;  /* 0x0000002235ff7210 */ /* 0x000fe20007f1e0ff */
        /* <DEDUP_REMOVED lines=29> */
[----:B------:R-:W-:Y:S01]  /*fd4c0*/  IMAD.WIDE.U32.X R34, R9, R69, R50, P0 ;  /* 0x0000004509227225 */ /* 0x000fe200000e0432 */
[----:B------:R-:W-:-:S03]  /*fd4d0*/  IADD3 RZ, P0, PT, R47, R26, RZ ;  /* 0x0000001a2fff7210 */ /* 0x000fc60007f1e0ff */
[----:B------:R-:W-:Y:S02]  /*fd4e0*/  IMAD.X R47, RZ, RZ, RZ, P6 ;  /* 0x000000ffff2f7224 */ /* 0x000fe400030e06ff */
[----:B------:R-:W-:-:S04]  /*fd4f0*/  IMAD.WIDE.U32 R54, R73, R10, RZ ;  /* 0x0000000a49367225 */ /* 0x000fc800078e00ff */
[----:B------:R-:W-:Y:S02]  /*fd500*/  IMAD.MOV.U32 R46, RZ, RZ, R25 ;  /* 0x000000ffff2e7224 */ /* 0x000fe400078e0019 */
[----:B------:R-:W-:Y:S02]  /*fd510*/  IMAD.MOV.U32 R56, RZ, RZ, R27 ;  /* 0x000000ffff387224 */ /* 0x000fe400078e001b */
[----:B------:R-:W-:-:S04]  /*fd520*/  IMAD.WIDE.U32 R48, R17, R16, RZ ;  /* 0x0000001011307225 */ /* 0x000fc800078e00ff */
[----:B------:R-:W-:-:S04]  /*fd530*/  IMAD.WIDE.U32 R30, P2, R9, R17, R30 ;  /* 0x00000011091e7225 */ /* 0x000fc8000784001e */
[----:B------:R-:W-:Y:S01]  /*fd540*/  IMAD.WIDE.U32 R60, R73, R12, RZ ;  /* 0x0000000c493c7225 */ /* 0x000fe200078e00ff */
[----:B------:R-:W-:-:S03]  /*fd550*/  IADD3 RZ, P6, PT, R49, R30, RZ ;  /* 0x0000001e31ff7210 */ /* 0x000fc60007fde0ff */
[----:B------:R-:W-:Y:S02]  /*fd560*/  IMAD.X R51, RZ, RZ, RZ, P5 ;  /* 0x000000ffff337224 */ /* 0x000fe400028e06ff */
[----:B------:R-:W-:Y:S02]  /*fd570*/  IMAD.MOV.U32 R50, RZ, RZ, R39 ;  /* 0x000000ffff327224 */ /* 0x000fe400078e0027 */
[----:B------:R-:W-:-:S04]  /*fd580*/  IMAD.WIDE.U32 R26, R16, R8, RZ ;  /* 0x00000008101a7225 */ /* 0x000fc800078e00ff */
[----:B------:R-:W-:Y:S01]  /*fd590*/  IMAD.WIDE.U32.X R46, R11, R69, R46, P1 ;  /* 0x000000450b2e7225 */ /* 0x000fe200008e042e */
[----:B------:R-:W-:-:S03]  /*fd5a0*/  ISETP.GE.U32.AND P1, PT, R79, R36, PT ;  /* 0x000000244f00720c */ /* 0x000fc60003f26070 */
[----:B------:R-:W-:Y:S01]  /*fd5b0*/  IMAD.WIDE.U32 R64, R73, R14, RZ ;  /* 0x0000000e49407225 */ /* 0x000fe200078e00ff */
[----:B------:R-:W-:-:S03]  /*fd5c0*/  ISETP.GE.U32.AND.EX P1, PT, R72, R77, PT, P1 ;  /* 0x0000004d4800720c */ /* 0x000fc60003f26110 */
[----:B------:R-:W-:-:S04]  /*fd5d0*/  IMAD.WIDE.U32 R58, R17, R10, RZ ;  /* 0x0000000a113a7225 */ /* 0x000fc800078e00ff */
[----:B------:R-:W-:-:S04]  /*fd5e0*/  IMAD.WIDE.U32 R54, P5, R11, R17, R54 ;  /* 0x000000110b367225 */ /* 0x000fc800078a0036 */
[----:B------:R-:W-:Y:S02]  /*fd5f0*/  IMAD.X R57, RZ, RZ, RZ, P4 ;  /* 0x000000ffff397224 */ /* 0x000fe400020e06ff */
[----:B------:R-:W-:Y:S01]  /*fd600*/  IMAD.WIDE.U32.X R50, R13, R69, R50, P3 ;  /* 0x000000450d327225 */ /* 0x000fe200018e0432 */
[----:B------:R-:W-:-:S03]  /*fd610*/  IADD3 R79, P3, PT, R79, R26, RZ ;  /* 0x0000001a4f4f7210 */ /* 0x000fc60007f7e0ff */
[----:B------:R-:W-:-:S04]  /*fd620*/  IMAD.WIDE.U32 R52, R17, R12, RZ ;  /* 0x0000000c11347225 */ /* 0x000fc800078e00ff */
[----:B------:R-:W-:-:S04]  /*fd630*/  IMAD.WIDE.U32 R60, P4, R13, R17, R60 ;  /* 0x000000110d3c7225 */ /* 0x000fc8000788003c */
[----:B------:R-:W-:Y:S02]  /*fd640*/  IMAD.X R63, RZ, RZ, RZ, P2 ;  /* 0x000000ffff3f7224 */ /* 0x000fe400010e06ff */
[----:B------:R-:W-:Y:S02]  /*fd650*/  IMAD.MOV.U32 R62, RZ, RZ, R31 ;  /* 0x000000ffff3e7224 */ /* 0x000fe400078e001f */
[----:B------:R-:W-:-:S04]  /*fd660*/  IMAD.WIDE.U32 R48, R17, R14, RZ ;  /* 0x0000000e11307225 */ /* 0x000fc800078e00ff */
[----:B------:R-:W-:Y:S01]  /*fd670*/  IMAD.X R67, RZ, RZ, RZ, P5 ;  /* 0x000000ffff437224 */ /* 0x000fe200028e06ff */
[----:B------:R-:W-:Y:S01]  /*fd680*/  IADD3 RZ, P5, PT, R59, R54, RZ ;  /* 0x000000363bff7210 */ /* 0x000fe20007fbe0ff */
[----:B------:R-:W-:Y:S02]  /*fd690*/  IMAD.MOV.U32 R66, RZ, RZ, R55 ;  /* 0x000000ffff427224 */ /* 0x000fe400078e0037 */
[----:B------:R-:W-:Y:S01]  /*fd6a0*/  IMAD.WIDE.U32.X R56, R15, R69, R56, P0 ;  /* 0x000000450f387225 */ /* 0x000fe200000e0438 */
[----:B------:R-:W-:-:S03]  /*fd6b0*/  ISETP.GE.U32.AND P0, PT, R79, R26, PT ;  /* 0x0000001a4f00720c */ /* 0x000fc60003f06070 */
[----:B------:R-:W-:-:S04]  /*fd6c0*/  IMAD.WIDE.U32 R64, P2, R15, R17, R64 ;  /* 0x000000110f407225 */ /* 0x000fc80007840040 */
[----:B------:R-:W-:Y:S02]  /*fd6d0*/  IMAD.IADD R55, R27, 0x1, R68 ;  /* 0x000000011b377824 */ /* 0x000fe400078e0244 */
[----:B------:R-:W-:Y:S01]  /*fd6e0*/  IMAD.X R59, RZ, RZ, RZ, P4 ;  /* 0x000000ffff3b7224 */ /* 0x000fe200020e06ff */
[----:B------:R-:W-:Y:S01]  /*fd6f0*/  IADD3 RZ, P4, PT, R53, R60, RZ ;  /* 0x0000003c35ff7210 */ /* 0x000fe20007f9e0ff */
[C---:B------:R-:W-:Y:S02]  /*fd700*/  IMAD R48, R9.reuse, R71, RZ ;  /* 0x0000004709307224 */ /* 0x040fe400078e02ff */
[----:B------:R-:W-:-:S04]  /*fd710*/  IMAD.WIDE.U32.X R62, R9, R73, R62, P6 ;  /* 0x00000049093e7225 */ /* 0x000fc800030e043e */
[----:B------:R-:W-:Y:S01]  /*fd720*/  IMAD R54, R9, R17, RZ ;  /* 0x0000001109367224 */ /* 0x000fe200078e02ff */
[----:B------:R-:W-:Y:S01]  /*fd730*/  SEL R9, RZ, 0x1, P1 ;  /* 0x00000001ff097807 */ /* 0x000fe20000800000 */
[----:B------:R-:W-:-:S04]  /*fd740*/  IMAD.WIDE.U32 R26, R12, R0, RZ ;  /* 0x000000000c1a7225 */ /* 0x000fc800078e00ff */
[----:B------:R-:W-:Y:S02]  /*fd750*/  IMAD.MOV.U32 R58, RZ, RZ, R61 ;  /* 0x000000ffff3a7224 */ /* 0x000fe400078e003d */
[----:B------:R-:W-:Y:S01]  /*fd760*/  IMAD.X R53, RZ, RZ, RZ, P2 ;  /* 0x000000ffff357224 */ /* 0x000fe200010e06ff */
[----:B------:R-:W-:Y:S01]  /*fd770*/  IADD3 RZ, P2, PT, R49, R64, RZ ;  /* 0x0000004031ff7210 */ /* 0x000fe20007f5e0ff */
[----:B------:R-:W-:Y:S02]  /*fd780*/  IMAD.X R72, R55, 0x1, R72, P3 ;  /* 0x0000000137487824 */ /* 0x000fe400018e0648 */
[----:B------:R-:W-:Y:S01]  /*fd790*/  IMAD.IADD R61, R27, 0x1, R24 ;  /* 0x000000011b3d7824 */ /* 0x000fe200078e0218 */
[----:B------:R-:W-:Y:S01]  /*fd7a0*/  IADD3 R27, P1, P3, R26, R20, R9 ;  /* 0x000000141a1b7210 */ /* 0x000fe20007b3e009 */
[----:B------:R-:W-:Y:S01]  /*fd7b0*/  IMAD.MOV.U32 R52, RZ, RZ, R65 ;  /* 0x000000ffff347224 */ /* 0x000fe200078e0041 */
[----:B------:R-:W-:Y:S01]  /*fd7c0*/  ISETP.GE.U32.AND.EX P0, PT, R72, R55, PT, P0 ;  /* 0x000000374800720c */ /* 0x000fe20003f06100 */
[----:B------:R-:W-:Y:S01]  /*fd7d0*/  IMAD R36, R11, R71, RZ ;  /* 0x000000470b247224 */ /* 0x000fe200078e02ff */
        /* <DEDUP_REMOVED lines=15> */
[----:B------:R-:W-:Y:S01]  /*fd8d0*/  ISETP.GE.U32.AND.EX P2, PT, R20, R61, PT, P2 ;  /* 0x0000003d1400720c */ /* 0x000fe20003f46120 */
[C---:B------:R-:W-:Y:S01]  /*fd8e0*/  IMAD R48, R16.reuse, R69, R48 ;  /* 0x0000004510307224 */ /* 0x040fe200078e0230 */
[----:B------:R-:W-:Y:S01]  /*fd8f0*/  IADD3 R13, P3, P5, R15, R28, R13 ;  /* 0x0000001c0f0d7210 */ /* 0x000fe20007d7e00d */
[----:B------:R-:W-:Y:S01]  /*fd900*/  IMAD.X R24, R75, 0x1, R20, P1 ;  /* 0x000000014b187824 */ /* 0x000fe200008e0614 */
[----:B------:R-:W-:Y:S01]  /*fd910*/  SEL R31, RZ, 0x1, P2 ;  /* 0x00000001ff1f7807 */ /* 0x000fe20001000000 */
[----:B------:R-:W-:Y:S01]  /*fd920*/  IMAD.WIDE.U32 R20, R16, R71, RZ ;  /* 0x0000004710147225 */ /* 0x000fe200078e00ff */
[----:B------:R-:W-:-:S02]  /*fd930*/  ISETP.GE.U32.AND P1, PT, R13, R15, PT ;  /* 0x0000000f0d00720c */ /* 0x000fc40003f26070 */
[----:B------:R-:W-:Y:S01]  /*fd940*/  ISETP.GE.U32.AND P0, PT, R15, R30, PT ;  /* 0x0000001e0f00720c */ /* 0x000fe20003f06070 */
[----:B------:R-:W-:Y:S01]  /*fd950*/  IMAD.WIDE.U32 R26, R14, R0, RZ ;  /* 0x000000000e1a7225 */ /* 0x000fe200078e00ff */
[-C--:B------:R-:W-:Y:S02]  /*fd960*/  IADD3 R13, P4, PT, R13, R20.reuse, RZ ;  /* 0x000000140d0d7210 */ /* 0x080fe40007f9e0ff */
[----:B------:R-:W-:Y:S01]  /*fd970*/  IADD3.X R15, PT, PT, R24, R29, RZ, P3, P5 ;  /* 0x0000001d180f7210 */ /* 0x000fe20001fea4ff */
[----:B------:R-:W-:Y:S01]  /*fd980*/  IMAD.IADD R48, R21, 0x1, R48 ;  /* 0x0000000115307824 */ /* 0x000fe200078e0230 */
[----:B------:R-:W-:Y:S01]  /*fd990*/  ISETP.GE.U32.AND P2, PT, R13, R20, PT ;  /* 0x000000140d00720c */ /* 0x000fe20003f46070 */
[----:B------:R-:W-:Y:S01]  /*fd9a0*/  IMAD.IADD R55, R27, 0x1, R38 ;  /* 0x000000011b377824 */ /* 0x000fe200078e0226 */
[----:B------:R-:W-:Y:S01]  /*fd9b0*/  IADD3 R31, P5, P3, R26, R42, R31 ;  /* 0x0000002a1a1f7210 */ /* 0x000fe20007bbe01f */
[----:B------:R-:W-:Y:S01]  /*fd9c0*/  IMAD.WIDE.U32 R20, R12, R8, RZ ;  /* 0x000000080c147225 */ /* 0x000fe200078e00ff */
[----:B------:R-:W-:-:S02]  /*fd9d0*/  ISETP.GE.U32.AND.EX P0, PT, R24, R75, PT, P0 ;  /* 0x0000004b1800720c */ /* 0x000fc40003f06100 */
[----:B------:R-:W-:Y:S01]  /*fd9e0*/  ISETP.GE.U32.AND.EX P6, PT, R15, R24, PT, P1 ;  /* 0x000000180f00720c */ /* 0x000fe20003fc6110 */
[----:B------:R-:W-:Y:S01]  /*fd9f0*/  IMAD.X R15, R48, 0x1, R15, P4 ;  /* 0x00000001300f7824 */ /* 0x000fe200020e060f */
[----:B------:R-:W-:Y:S01]  /*fda00*/  IADD3.X R30, PT, PT, R55, R43, RZ, P5, P3 ;  /* 0x0000002b371e7210 */ /* 0x000fe20002fe64ff */
[----:B------:R-:W-:Y:S01]  /*fda10*/  IMAD.IADD R27, R21, 0x1, R70 ;  /* 0x00000001151b7824 */ /* 0x000fe200078e0246 */
[C---:B------:R-:W-:Y:S01]  /*fda20*/  ISETP.GE.U32.AND P1, PT, R31.reuse, R26, PT ;  /* 0x0000001a1f00720c */ /* 0x040fe20003f26070 */
[-C--:B------:R-:W-:Y:S01]  /*fda30*/  IMAD R36, R10, R69.reuse, R36 ;  /* 0x000000450a247224 */ /* 0x080fe200078e0224 */
[----:B------:R-:W-:Y:S01]  /*fda40*/  IADD3 R24, P3, PT, R31, R20, RZ ;  /* 0x000000141f187210 */ /* 0x000fe20007f7e0ff */
[----:B------:R-:W-:Y:S01]  /*fda50*/  IMAD R25, R12, R69, R25 ;  /* 0x000000450c197224 */ /* 0x000fe200078e0219 */
[----:B------:R-:W-:Y:S01]  /*fda60*/  SEL R26, RZ, 0x1, P0 ;  /* 0x00000001ff1a7807 */ /* 0x000fe20000000000 */
[-C--:B------:R-:W-:Y:S01]  /*fda70*/  IMAD R54, R16, R73.reuse, R54 ;  /* 0x0000004910367224 */ /* 0x080fe200078e0236 */
[----:B------:R-:W-:Y:S01]  /*fda80*/  SEL R29, RZ, 0x1, P6 ;  /* 0x00000001ff1d7807 */ /* 0x000fe20003000000 */
[----:B------:R-:W-:Y:S01]  /*fda90*/  IMAD R49, R10, R73, R49 ;  /* 0x000000490a317224 */ /* 0x000fe200078e0231 */
[----:B------:R-:W-:Y:S01]  /*fdaa0*/  ISETP.GE.U32.AND.EX P4, PT, R30, R55, PT, P1 ;  /* 0x000000371e00720c */ /* 0x000fe20003f86110 */
[----:B------:R-:W-:Y:S01]  /*fdab0*/  IMAD.X R30, R27, 0x1, R30, P3 ;  /* 0x000000011b1e7824 */ /* 0x000fe200018e061e */
[----:B------:R-:W-:Y:S01]  /*fdac0*/  ISETP.GE.U32.AND.EX P0, PT, R15, R48, PT, P2 ;  /* 0x000000300f00720c */ /* 0x000fe20003f06120 */
[----:B------:R-:W-:Y:S01]  /*fdad0*/  IMAD R39, R14, R69, R39 ;  /* 0x000000450e277224 */ /* 0x000fe200078e0227 */
[----:B------:R-:W-:Y:S01]  /*fdae0*/  IADD3 R29, P5, P6, R29, R40, R26 ;  /* 0x000000281d1d7210 */ /* 0x000fe20007ebe01a */
[----:B------:R-:W-:Y:S01]  /*fdaf0*/  IMAD R11, R12, R73, R11 ;  /* 0x000000490c0b7224 */ /* 0x000fe200078e020b */
[----:B------:R-:W-:Y:S01]  /*fdb00*/  ISETP.GE.U32.AND P2, PT, R24, R20, PT ;  /* 0x000000141800720c */ /* 0x000fe20003f46070 */
[----:B------:R-:W-:Y:S01]  /*fdb10*/  IMAD.WIDE.U32 R20, R14, R8, RZ ;  /* 0x000000080e147225 */ /* 0x000fe200078e00ff */
[----:B------:R-:W-:-:S02]  /*fdb20*/  IADD3.X R41, PT, PT, RZ, R41, RZ, P5, P6 ;  /* 0x00000029ff297210 */ /* 0x000fc40002fec4ff */
[----:B------:R-:W-:Y:S01]  /*fdb30*/  IADD3 R29, P3, PT, R24, R29, RZ ;  /* 0x0000001d181d7210 */ /* 0x000fe20007f7e0ff */
[----:B------:R-:W-:Y:S01]  /*fdb40*/  IMAD.IADD R21, R21, 0x1, R74 ;  /* 0x0000000115157824 */ /* 0x000fe200078e024a */
        /* <DEDUP_REMOVED lines=13> */
[----:B------:R-:W-:Y:S01]  /*fdc20*/  ISETP.GE.U32.AND.EX P0, PT, R44, R21, PT, P3 ;  /* 0x000000152c00720c */ /* 0x000fe20003f06130 */
[----:B------:R-:W-:Y:S01]  /*fdc30*/  IMAD.WIDE.U32 R20, R16, R17, RZ ;  /* 0x0000001110147225 */ /* 0x000fe200078e00ff */
[----:B------:R-:W-:Y:S02]  /*fdc40*/  IADD3 R27, P3, P5, R29, R34, R27 ;  /* 0x000000221d1b7210 */ /* 0x000fe40007d7e01b */
[----:B------:R-:W-:Y:S01]  /*fdc50*/  SEL R24, RZ, 0x1, P1 ;  /* 0x00000001ff187807 */ /* 0x000fe20000800000 */
[----:B------:R-:W-:Y:S01]  /*fdc60*/  IMAD.IADD R21, R21, 0x1, R54 ;  /* 0x0000000115157824 */ /* 0x000fe200078e0236 */
[----:B------:R-:W-:-:S02]  /*fdc70*/  SEL R41, RZ, 0x1, P2 ;  /* 0x00000001ff297807 */ /* 0x000fc40001000000 */
[----:B------:R-:W-:Y:S02]  /*fdc80*/  ISETP.GE.U32.AND P4, PT, R29, R26, PT ;  /* 0x0000001a1d00720c */ /* 0x000fe40003f86070 */
[----:B------:R-:W-:Y:S02]  /*fdc90*/  IADD3.X R34, PT, PT, R31, R35, RZ, P3, P5 ;  /* 0x000000231f227210 */ /* 0x000fe40001fea4ff */
[----:B------:R-:W-:Y:S02]  /*fdca0*/  ISETP.GE.U32.AND P2, PT, R27, R29, PT ;  /* 0x0000001d1b00720c */ /* 0x000fe40003f46070 */
[----:B------:R-:W-:Y:S02]  /*fdcb0*/  IADD3 R29, P3, P6, R41, R22, R24 ;  /* 0x00000016291d7210 */ /* 0x000fe40007e7e018 */
[----:B------:R-:W-:Y:S01]  /*fdcc0*/  IADD3 R8, P5, PT, R27, R20, RZ ;  /* 0x000000141b087210 */ /* 0x000fe20007fbe0ff */
[----:B------:R-:W-:Y:S01]  /*fdcd0*/  IMAD.WIDE.U32 R26, R12, R71, RZ ;  /* 0x000000470c1a7225 */ /* 0x000fe200078e00ff */
[----:B------:R-:W-:-:S02]  /*fdce0*/  ISETP.GE.U32.AND.EX P4, PT, R31, R36, PT, P4 ;  /* 0x000000241f00720c */ /* 0x000fc40003f86140 */
[----:B------:R-:W-:Y:S01]  /*fdcf0*/  ISETP.GE.U32.AND.EX P2, PT, R34, R31, PT, P2 ;  /* 0x0000001f2200720c */ /* 0x000fe20003f46120 */
[----:B------:R-:W-:Y:S01]  /*fdd00*/  IMAD.IADD R22, R27, 0x1, R25 ;  /* 0x000000011b167824 */ /* 0x000fe200078e0219 */
[----:B------:R-:W-:Y:S02]  /*fdd10*/  IADD3.X R31, PT, PT, RZ, R23, RZ, P3, P6 ;  /* 0x00000017ff1f7210 */ /* 0x000fe40001fec4ff */
        /* <DEDUP_REMOVED lines=9> */
[----:B------:R-:W-:Y:S02]  /*fddb0*/  ISETP.GE.U32.AND P3, PT, R29, R28, PT ;  /* 0x0000001c1d00720c */ /* 0x000fe40003f66070 */
[----:B------:R-:W-:Y:S02]  /*fddc0*/  ISETP.GE.U32.AND P2, PT, R24, R26, PT ;  /* 0x0000001a1800720c */ /* 0x000fe40003f46070 */
[----:B------:R-:W-:Y:S02]  /*fddd0*/  IADD3.X R46, PT, PT, RZ, R47, RZ, P4, P5 ;  /* 0x0000002fff2e7210 */ /* 0x000fe400027ea4ff */
[----:B------:R-:W-:-:S02]  /*fdde0*/  ISETP.GE.U32.AND.EX P3, PT, R31, R44, PT, P3 ;  /* 0x0000002c1f00720c */ /* 0x000fc40003f66130 */
[----:B------:R-:W-:Y:S02]  /*fddf0*/  IADD3 R25, P4, PT, R24, R25, RZ ;  /* 0x0000001918197210 */ /* 0x000fe40007f9e0ff */
[C---:B------:R-:W-:Y:S01]  /*fde00*/  ISETP.GE.U32.AND.EX P2, PT, R27.reuse, R22, PT, P2 ;  /* 0x000000161b00720c */ /* 0x040fe20003f46120 */
[----:B------:R-:W-:Y:S01]  /*fde10*/  IMAD.WIDE.U32 R22, R10, R17, RZ ;  /* 0x000000110a167225 */ /* 0x000fe200078e00ff */
[----:B------:R-:W-:Y:S02]  /*fde20*/  ISETP.GE.U32.AND.EX P1, PT, R20, R21, PT, P1 ;  /* 0x000000151400720c */ /* 0x000fe40003f26110 */
[----:B------:R-:W-:Y:S01]  /*fde30*/  SEL R21, RZ, 0x1, P0 ;  /* 0x00000001ff157807 */ /* 0x000fe20000000000 */
[----:B------:R-:W-:Y:S01]  /*fde40*/  IMAD.X R10, R27, 0x1, R46, P4 ;  /* 0x000000011b0a7824 */ /* 0x000fe200020e062e */
[----:B------:R-:W-:Y:S01]  /*fde50*/  SEL R31, RZ, 0x1, P3 ;  /* 0x00000001ff1f7807 */ /* 0x000fe20001800000 */
[----:B------:R-:W-:Y:S01]  /*fde60*/  IMAD.IADD R49, R23, 0x1, R49 ;  /* 0x0000000117317824 */ /* 0x000fe200078e0231 */
[----:B------:R-:W-:-:S02]  /*fde70*/  ISETP.GE.U32.AND P0, PT, R25, R24, PT ;  /* 0x000000181900720c */ /* 0x000fc40003f06070 */
[----:B------:R-:W-:Y:S02]  /*fde80*/  IADD3 R25, P3, PT, R25, R22, RZ ;  /* 0x0000001619197210 */ /* 0x000fe40007f7e0ff */
[----:B------:R-:W-:Y:S02]  /*fde90*/  IADD3 R31, P4, P5, R31, R32, R21 ;  /* 0x000000201f1f7210 */ /* 0x000fe40007d9e015 */
[----:B------:R-:W-:Y:S02]  /*fdea0*/  SEL R21, RZ, 0x1, P1 ;  /* 0x00000001ff157807 */ /* 0x000fe40000800000 */
        /* <DEDUP_REMOVED lines=10> */
[----:B------:R-:W-:Y:S02]  /*fdf50*/  IADD3 R26, P5, PT, R31, R22, RZ ;  /* 0x000000161f1a7210 */ /* 0x000fe40007fbe0ff */
[----:B------:R-:W-:-:S02]  /*fdf60*/  ISETP.GE.U32.AND P2, PT, R21, R25, PT ;  /* 0x000000191500720c */ /* 0x000fc40003f46070 */
[----:B------:R-:W-:Y:S01]  /*fdf70*/  IADD3 R29, P3, P4, R29, R50, R24 ;  /* 0x000000321d1d7210 */ /* 0x000fe20007c7e018 */
[----:B------:R-:W-:Y:S01]  /*fdf80*/  IMAD.X R33, R28, 0x1, R33, P5 ;  /* 0x000000011c217824 */ /* 0x000fe200028e0621 */
[----:B------:R-:W-:Y:S01]  /*fdf90*/  ISETP.GE.U32.AND.EX P0, PT, R10, R49, PT, P6 ;  /* 0x000000310a00720c */ /* 0x000fe20003f06160 */
[C---:B------:R-:W-:Y:S01]  /*fdfa0*/  IMAD.WIDE.U32 R24, R63.reuse, 0x3d1, RZ ;  /* 0x000003d13f187825 */ /* 0x040fe200078e00ff */
[----:B------:R-:W-:Y:S02]  /*fdfb0*/  ISETP.GE.U32.AND.EX P2, PT, R63, R10, PT, P2 ;  /* 0x0000000a3f00720c */ /* 0x000fe40003f46120 */
[----:B------:R-:W-:Y:S02]  /*fdfc0*/  IADD3.X R50, PT, PT, RZ, R51, RZ, P3, P4 ;  /* 0x00000033ff327210 */ /* 0x000fe40001fe84ff */
[----:B------:R-:W-:Y:S01]  /*fdfd0*/  ISETP.GE.U32.AND P1, PT, R26, R22, PT ;  /* 0x000000161a00720c */ /* 0x000fe20003f26070 */
[----:B------:R-:W-:Y:S01]  /*fdfe0*/  IMAD.WIDE.U32 R22, R12, R17, RZ ;  /* 0x000000110c167225 */ /* 0x000fe200078e00ff */
[----:B------:R-:W-:-:S02]  /*fdff0*/  IADD3 R29, P3, PT, R26, R29, RZ ;  /* 0x0000001d1a1d7210 */ /* 0x000fc40007f7e0ff */
[----:B------:R-:W-:Y:S02]  /*fe000*/  SEL R10, RZ, 0x1, P0 ;  /* 0x00000001ff0a7807 */ /* 0x000fe40000000000 */
[----:B------:R-:W-:Y:S02]  /*fe010*/  SEL R31, RZ, 0x1, P2 ;  /* 0x00000001ff1f7807 */ /* 0x000fe40001000000 */
[C---:B------:R-:W-:Y:S01]  /*fe020*/  ISETP.GE.U32.AND.EX P0, PT, R33.reuse, R28, PT, P1 ;  /* 0x0000001c2100720c */ /* 0x040fe20003f06110 */
[----:B------:R-:W-:Y:S01]  /*fe030*/  IMAD.X R28, R33, 0x1, R50, P3 ;  /* 0x00000001211c7824 */ /* 0x000fe200018e0632 */
[----:B------:R-:W-:Y:S01]  /*fe040*/  ISETP.GE.U32.AND P2, PT, R29, R26, PT ;  /* 0x0000001a1d00720c */ /* 0x000fe20003f46070 */
[----:B------:R-:W-:Y:S01]  /*fe050*/  IMAD.WIDE.U32 R26, P1, R21, 0x1, R24 ;  /* 0x00000001151a7825 */ /* 0x000fe20007820018 */
[----:B------:R-:W-:Y:S02]  /*fe060*/  IADD3 R12, P4, PT, R29, R22, RZ ;  /* 0x000000161d0c7210 */ /* 0x000fe40007f9e0ff */
[----:B------:R-:W-:Y:S01]  /*fe070*/  IADD3 R31, P5, P6, R31, R66, R10 ;  /* 0x000000421f1f7210 */ /* 0x000fe20007ebe00a */
[----:B------:R-:W-:Y:S01]  /*fe080*/  IMAD.WIDE.U32 R24, R21, 0x3d1, RZ ;  /* 0x000003d115187825 */ /* 0x000fe200078e00ff */
[----:B------:R-:W-:-:S02]  /*fe090*/  ISETP.GE.U32.AND.EX P2, PT, R28, R33, PT, P2 ;  /* 0x000000211c00720c */ /* 0x000fc40003f46120 */
[----:B------:R-:W-:Y:S01]  /*fe0a0*/  IADD3.X R33, PT, PT, RZ, R67, RZ, P5, P6 ;  /* 0x00000043ff217210 */ /* 0x000fe20002fec4ff */
[----:B------:R-:W-:Y:S01]  /*fe0b0*/  IMAD.IADD R21, R23, 0x1, R11 ;  /* 0x0000000117157824 */ /* 0x000fe200078e020b */
[----:B------:R-:W-:Y:S01]  /*fe0c0*/  IADD3 R25, P3, PT, R25, R26, RZ ;  /* 0x0000001a19197210 */ /* 0x000fe20007f7e0ff */
        /* <DEDUP_REMOVED lines=8> */
[----:B------:R-:W-:Y:S01]  /*fe150*/  IMAD.IADD R37, R11, 0x1, R37 ;  /* 0x000000010b257824 */ /* 0x000fe200078e0225 */
[----:B------:R-:W-:Y:S01]  /*fe160*/  ISETP.GE.U32.AND P2, PT, R10, R24, PT ;  /* 0x000000180a00720c */ /* 0x000fe20003f46070 */
[----:B------:R-:W-:Y:S01]  /*fe170*/  IMAD.WIDE.U32.X R22, R63, 0x1, R22, P3 ;  /* 0x000000013f167825 */ /* 0x000fe200018e0416 */
[----:B------:R-:W-:Y:S02]  /*fe180*/  ISETP.GE.U32.AND P0, PT, R31, R12, PT ;  /* 0x0000000c1f00720c */ /* 0x000fe40003f06070 */
[C---:B------:R-:W-:Y:S01]  /*fe190*/  ISETP.GE.U32.AND.EX P1, PT, R0.reuse, R21, PT, P1 ;  /* 0x000000150000720c */ /* 0x040fe20003f26110 */
[----:B------:R-:W-:Y:S01]  /*fe1a0*/  IMAD.X R33, R0, 0x1, R33, P4 ;  /* 0x0000000100217824 */ /* 0x000fe200020e0621 */
[----:B------:R-:W-:Y:S01]  /*fe1b0*/  IADD3 R35, P4, P5, R35, R56, R16 ;  /* 0x0000003823237210 */ /* 0x000fe20007d9e010 */
[----:B------:R-:W-:Y:S01]  /*fe1c0*/  IMAD.WIDE.U32 R16, R14, R17, RZ ;  /* 0x000000110e107225 */ /* 0x000fe200078e00ff */
[----:B------:R-:W-:-:S02]  /*fe1d0*/  SEL R11, RZ, 0x1, P1 ;  /* 0x00000001ff0b7807 */ /* 0x000fc40000800000 */
[C---:B------:R-:W-:Y:S01]  /*fe1e0*/  ISETP.GE.U32.AND.EX P0, PT, R33.reuse, R0, PT, P0 ;  /* 0x000000002100720c */ /* 0x040fe20003f06100 */
[----:B------:R-:W-:Y:S01]  /*fe1f0*/  IMAD.WIDE.U32 R28, R33, 0x3d1, RZ ;  /* 0x000003d1211c7825 */ /* 0x000fe200078e00ff */
[----:B------:R-:W-:Y:S02]  /*fe200*/  IADD3.X R12, PT, PT, RZ, R57, RZ, P4, P5 ;  /* 0x00000039ff0c7210 */ /* 0x000fe400027ea4ff */
[----:B------:R-:W-:Y:S01]  /*fe210*/  SEL R21, RZ, 0x1, P0 ;  /* 0x00000001ff157807 */ /* 0x000fe20000000000 */
[----:B------:R-:W-:Y:S01]  /*fe220*/  IMAD.WIDE.U32 R26, R31, 0x3d1, RZ ;  /* 0x000003d11f1a7825 */ /* 0x000fe200078e00ff */
[----:B------:R-:W-:Y:S02]  /*fe230*/  IADD3 R0, P3, PT, R35, R16, RZ ;  /* 0x0000001023007210 */ /* 0x000fe40007f7e0ff */
[----:B------:R-:W-:Y:S01]  /*fe240*/  IADD3 R21, P0, P6, R21, R58, R11 ;  /* 0x0000003a15157210 */ /* 0x000fe20007e1e00b */
[----:B------:R-:W-:Y:S01]  /*fe250*/  IMAD.WIDE.U32 R28, P4, R31, 0x1, R28 ;  /* 0x000000011f1c7825 */ /* 0x000fe2000788001c */
[----:B------:R-:W-:-:S02]  /*fe260*/  ISETP.GE.U32.AND.EX P2, PT, R37, R25, PT, P2 ;  /* 0x000000192500720c */ /* 0x000fc40003f46120 */
[----:B------:R-:W-:Y:S01]  /*fe270*/  IADD3 R79, P5, PT, R79, R26, RZ ;  /* 0x0000001a4f4f7210 */ /* 0x000fe20007fbe0ff */
[----:B------:R-:W-:Y:S01]  /*fe280*/  IMAD.IADD R11, R17, 0x1, R9 ;  /* 0x00000001110b7824 */ /* 0x000fe200078e0209 */
[----:B------:R-:W-:Y:S01]  /*fe290*/  IADD3.X R59, PT, PT, RZ, R59, RZ, P0, P6 ;  /* 0x0000003bff3b7210 */ /* 0x000fe200007ec4ff */
[----:B------:R-:W-:Y:S01]  /*fe2a0*/  IMAD.X R17, RZ, RZ, RZ, P4 ;  /* 0x000000ffff117224 */ /* 0x000fe200020e06ff */
[C---:B------:R-:W-:Y:S01]  /*fe2b0*/  IADD3 R9, P4, PT, R0.reuse, R21, RZ ;  /* 0x0000001500097210 */ /* 0x040fe20007f9e0ff */
[----:B------:R-:W-:Y:S01]  /*fe2c0*/  IMAD.X R12, R11, 0x1, R12, P3 ;  /* 0x000000010b0c7824 */ /* 0x000fe200018e060c */
[----:B------:R-:W-:Y:S01]  /*fe2d0*/  IADD3 R27, P3, PT, R27, R28, RZ ;  /* 0x0000001c1b1b7210 */ /* 0x000fe20007f7e0ff */
[----:B------:R-:W-:Y:S01]  /*fe2e0*/  IMAD.MOV.U32 R43, RZ, RZ, R10 ;  /* 0x000000ffff2b7224 */ /* 0x000fe200078e000a */
[----:B------:R-:W-:Y:S02]  /*fe2f0*/  SEL R47, RZ, 0x1, P2 ;  /* 0x00000001ff2f7807 */ /* 0x000fe40001000000 */
[----:B------:R-:W-:Y:S01]  /*fe300*/  ISETP.GE.U32.AND P1, PT, R0, R16, PT ;  /* 0x000000100000720c */ /* 0x000fe20003f26070 */
[----:B------:R-:W-:Y:S01]  /*fe310*/  IMAD.X R72, R27, 0x1, R72, P5 ;  /* 0x000000011b487824 */ /* 0x000fe200028e0648 */
[----:B------:R-:W-:Y:S01]  /*fe320*/  IADD3 R47, P5, P6, R79, R22, R47 ;  /* 0x000000164f2f7210 */ /* 0x000fe20007ebe02f */
[----:B------:R-:W-:Y:S01]  /*fe330*/  IMAD.MOV.U32 R16, RZ, RZ, R29 ;  /* 0x000000ffff107224 */ /* 0x000fe200078e001d */
[----:B------:R-:W-:Y:S01]  /*fe340*/  ISETP.GE.U32.AND P2, PT, R9, R0, PT ;  /* 0x000000000900720c */ /* 0x000fe20003f46070 */
[----:B------:R-:W-:Y:S01]  /*fe350*/  IMAD.X R29, R12, 0x1, R59, P4 ;  /* 0x000000010c1d7824 */ /* 0x000fe200020e063b */
[----:B------:R-:W-:Y:S01]  /*fe360*/  IADD3.X R21, PT, PT, R72, R23, RZ, P5, P6 ;  /* 0x0000001748157210 */ /* 0x000fe20002fec4ff */
[----:B------:R-:W-:Y:S01]  /*fe370*/  IMAD.WIDE.U32.X R16, R33, 0x1, R16, P3 ;  /* 0x0000000121107825 */ /* 0x000fe200018e0410 */
[----:B------:R-:W-:-:S02]  /*fe380*/  ISETP.GE.U32.AND P4, PT, R47, R79, PT ;  /* 0x0000004f2f00720c */ /* 0x000fc40003f86070 */
        /* <DEDUP_REMOVED lines=12> */
[----:B------:R-:W-:Y:S01]  /*fe450*/  IADD3 R11, P2, P3, R11, R52, R12 ;  /* 0x000000340b0b7210 */ /* 0x000fe20007b5e00c */
[----:B------:R-:W-:Y:S01]  /*fe460*/  IMAD.MOV.U32 R12, RZ, RZ, R25 ;  /* 0x000000ffff0c7224 */ /* 0x000fe200078e0019 */
[----:B------:R-:W-:Y:S02]  /*fe470*/  IADD3 R45, P4, P5, R45, R16, R0 ;  /* 0x000000102d2d7210 */ /* 0x000fe40007d9e000 */
[----:B------:R-:W-:Y:S02]  /*fe480*/  IADD3.X R53, PT, PT, RZ, R53, RZ, P2, P3 ;  /* 0x00000035ff357210 */ /* 0x000fe400017e64ff */
[----:B------:R-:W-:Y:S01]  /*fe490*/  IADD3 R0, P0, PT, R13, R22, RZ ;  /* 0x000000160d007210 */ /* 0x000fe20007f1e0ff */
[----:B------:R-:W-:Y:S01]  /*fe4a0*/  IMAD.X R13, RZ, RZ, RZ, P1 ;  /* 0x000000ffff0d7224 */ /* 0x000fe200008e06ff */
[----:B------:R-:W-:-:S02]  /*fe4b0*/  IADD3 R9, P2, PT, R23, R24, RZ ;  /* 0x0000001817097210 */ /* 0x000fc40007f5e0ff */
[----:B------:R-:W-:Y:S02]  /*fe4c0*/  IADD3.X R17, PT, PT, RZ, R17, RZ, P4, P5 ;  /* 0x00000011ff117210 */ /* 0x000fe400027ea4ff */
[C---:B------:R-:W-:Y:S01]  /*fe4d0*/  IADD3 R45, P3, PT, R0.reuse, R45, RZ ;  /* 0x0000002d002d7210 */ /* 0x040fe20007f7e0ff */
        /* <DEDUP_REMOVED lines=9> */
[----:B------:R-:W-:-:S03]  /*fe570*/  IMAD.WIDE.U32 R16, P2, R11, 0x1, R14 ;  /* 0x000000010b107825 */ /* 0x000fc6000784000e */
        /* <DEDUP_REMOVED lines=9> */
[----:B------:R-:W-:-:S02]  /*fe610*/  ISETP.GE.U32.AND P0, PT, R8, R14, PT ;  /* 0x0000000e0800720c */ /* 0x000fc40003f06070 */
        /* <DEDUP_REMOVED lines=53> */
.L_x_868:
        /* <DEDUP_REMOVED lines=12> */
.L_x_869:
        /* <DEDUP_REMOVED lines=12> */
.L_x_870:
[----:B------:R-:W-:-:S05]  /*feaf0*/  UMOV UR5, URZ ;  /* 0x000000ff00057c82 */ /* 0x000fca0008000000 */
.L_x_879:
        /* <DEDUP_REMOVED lines=31> */
[----:B------:R-:W-:-:S04]  /*fecf0*/  IMAD.WIDE.U32 R6, R45, R45, RZ ;  /* 0x0000002d2d067225 */ /* 0x000fc800078e00ff */
[----:B------:R-:W-:-:S04]  /*fed00*/  IMAD.WIDE.U32 R22, P4, R41, R49, R12 ;  /* 0x0000003129167225 */ /* 0x000fc8000788000c */
[----:B------:R-:W-:Y:S01]  /*fed10*/  IMAD.WIDE.U32 R12, P5, R47, R21, R8 ;  /* 0x000000152f0c7225 */ /* 0x000fe200078a0008 */
[----:B------:R-:W-:Y:S02]  /*fed20*/  SHF.L.W.U32.HI R9, R25, 0x1, R18 ;  /* 0x0000000119097819 */ /* 0x000fe40000010e12 */
[----:B------:R-:W-:Y:S01]  /*fed30*/  SHF.L.W.U32.HI R18, R18, 0x1, R19 ;  /* 0x0000000112127819 */ /* 0x000fe20000010e13 */
[----:B------:R-:W-:-:S04]  /*fed40*/  IMAD.WIDE.U32 R10, R47, R47, RZ ;  /* 0x0000002f2f0a7225 */ /* 0x000fc800078e00ff */
[----:B------:R-:W-:Y:S01]  /*fed50*/  IMAD.MOV.U32 R8, RZ, RZ, R14 ;  /* 0x000000ffff087224 */ /* 0x000fe200078e000e */
[----:B------:R-:W-:Y:S01]  /*fed60*/  SEL R14, RZ, 0x1, P0 ;  /* 0x00000001ff0e7807 */ /* 0x000fe20000000000 */
[----:B------:R-:W-:Y:S01]  /*fed70*/  IMAD.MOV.U32 R4, RZ, RZ, R6 ;  /* 0x000000ffff047224 */ /* 0x000fe200078e0006 */
[----:B------:R-:W-:Y:S01]  /*fed80*/  IADD3 R6, P1, PT, R7, R16, RZ ;  /* 0x0000001007067210 */ /* 0x000fe20007f3e0ff */
[----:B------:R-:W-:Y:S01]  /*fed90*/  IMAD.X R19, RZ, RZ, RZ, P2 ;  /* 0x000000ffff137224 */ /* 0x000fe200010e06ff */
[----:B------:R-:W-:Y:S01]  /*feda0*/  IADD3 R7, P3, PT, R15, R22, RZ ;  /* 0x000000160f077210 */ /* 0x000fe20007f7e0ff */
        /* <DEDUP_REMOVED lines=8> */
[----:B------:R-:W-:-:S03]  /*fee30*/  IMAD.WIDE.U32.X R10, R21, R21, R14, P0 ;  /* 0x00000015150a7225 */ /* 0x000fc600000e040e */
[----:B------:R-:W-:Y:S01]  /*fee40*/  ISETP.GE.U32.AND.EX P0, PT, R22, R9, PT, P2 ;  /* 0x000000091600720c */ /* 0x000fe20003f06120 */
        /* <DEDUP_REMOVED lines=42> */
.L_x_871:
        /* <DEDUP_REMOVED lines=10> */
[----:B------:R-:W-:Y:S01]  /*ff190*/  IMAD.X R14, R15, 0x1, R22, P2 ;  /* 0x000000010f0e7824 */ /* 0x000fe200010e0616 */
[----:B------:R-:W-:Y:S01]  /*ff1a0*/  IADD3 RZ, P1, PT, R17, R18, RZ ;  /* 0x0000001211ff7210 */ /* 0x000fe20007f3e0ff */
[----:B------:R-:W-:Y:S01]  /*ff1b0*/  IMAD.X R23, RZ, RZ, RZ, P0 ;  /* 0x000000ffff177224 */ /* 0x000fe200000e06ff */
        /* <DEDUP_REMOVED lines=35> */
.L_x_872:
        /* <DEDUP_REMOVED lines=14> */
[----:B------:R-:W-:-:S04]  /*ff4d0*/  IMAD.WIDE.U32 R28, R47, R41, RZ ;  /* 0x000000292f1c7225 */ /* 0x000fc800078e00ff */
[----:B------:R-:W-:-:S04]  /*ff4e0*/  IMAD.WIDE.U32 R16, P3, R47, R49, R16 ;  /* 0x000000312f107225 */ /* 0x000fc80007860010 */
[C---:B------:R-:W-:Y:S02]  /*ff4f0*/  IMAD.SHL.U32 R15, R30.reuse, 0x2, RZ ;  /* 0x000000021e0f7824 */ /* 0x040fe400078e00ff */
[----:B------:R-:W-:Y:S02]  /*ff500*/  IMAD.IADD R35, R31, 0x1, R35 ;  /* 0x000000011f237824 */ /* 0x000fe400078e0223 */
[----:B------:R-:W-:Y:S01]  /*ff510*/  IMAD R33, R21, R45, R18 ;  /* 0x0000002d15217224 */ /* 0x000fe200078e0212 */
[C---:B------:R-:W-:Y:S01]  /*ff520*/  IADD3 R18, P1, PT, R30.reuse, R26, RZ ;  /* 0x0000001a1e127210 */ /* 0x040fe20007f3e0ff */
        /* <DEDUP_REMOVED lines=14> */
[----:B------:R-:W-:Y:S02]  /*ff610*/  ISETP.GE.U32.AND.EX P0, PT, R31, R30, PT, P0 ;  /* 0x0000001e1f00720c */ /* 0x000fe40003f06100 */
[----:B------:R-:W-:Y:S02]  /*ff620*/  ISETP.GE.U32.AND P1, PT, R15, R16, PT ;  /* 0x000000100f00720c */ /* 0x000fe40003f26070 */
[----:B------:R-:W-:Y:S01]  /*ff630*/  LEA.HI.X R16, R18, R32, R27, 0x1, P5 ;  /* 0x0000002012107211 */ /* 0x000fe200028f0c1b */
[----:B------:R-:W-:Y:S01]  /*ff640*/  IMAD.WIDE.U32.X R18, R21, R71, R24, P4 ;  /* 0x0000004715127225 */ /* 0x000fe200020e0418 */
[----:B------:R-:W-:-:S02]  /*ff650*/  SHF.L.W.U32.HI R27, R35, 0x1, R22 ;  /* 0x00000001231b7819 */ /* 0x000fc40000010e16 */
[----:B------:R-:W-:Y:S01]  /*ff660*/  SEL R20, RZ, 0x1, P0 ;  /* 0x00000001ff147807 */ /* 0x000fe20000000000 */
[----:B------:R-:W-:Y:S01]  /*ff670*/  IMAD R24, R49, R47, RZ ;  /* 0x0000002f31187224 */ /* 0x000fe200078e02ff */
[----:B------:R-:W-:Y:S01]  /*ff680*/  ISETP.GE.U32.AND.EX P0, PT, R16, R31, PT, P1 ;  /* 0x0000001f1000720c */ /* 0x000fe20003f06110 */
[----:B------:R-:W-:Y:S01]  /*ff690*/  IMAD.WIDE.U32 R22, R41, R47, RZ ;  /* 0x0000002f29167225 */ /* 0x000fe200078e00ff */
[----:B------:R-:W-:Y:S02]  /*ff6a0*/  IADD3 R35, P5, P1, R20, R4, R27 ;  /* 0x0000000414237210 */ /* 0x000fe400079be01b */
[----:B------:R-:W-:Y:S01]  /*ff6b0*/  SHF.L.W.U32.HI R20, R33, 0x1, R18 ;  /* 0x0000000121147819 */ /* 0x000fe20000010e12 */
[-C--:B------:R-:W-:Y:S01]  /*ff6c0*/  IMAD.WIDE.U32 R26, R71, R41.reuse, RZ ;  /* 0x00000029471a7225 */ /* 0x080fe200078e00ff */
[----:B------:R-:W-:Y:S02]  /*ff6d0*/  SEL R25, RZ, 0x1, P0 ;  /* 0x00000001ff197807 */ /* 0x000fe40000000000 */
[----:B------:R-:W-:Y:S01]  /*ff6e0*/  SHF.L.W.U32.HI R28, R18, 0x1, R19 ;  /* 0x00000001121c7819 */ /* 0x000fe20000010e13 */
[----:B------:R-:W-:Y:S01]  /*ff6f0*/  IMAD R31, R21, R41, R24 ;  /* 0x00000029151f7224 */ /* 0x000fe200078e0218 */
[----:B------:R-:W-:Y:S01]  /*ff700*/  IADD3 R30, P0, P6, R25, R35, R20 ;  /* 0x00000023191e7210 */ /* 0x000fe20007e1e014 */
[----:B------:R-:W-:Y:S01]  /*ff710*/  IMAD.WIDE.U32 R24, R45, R41, RZ ;  /* 0x000000292d187225 */ /* 0x000fe200078e00ff */
[----:B------:R-:W-:-:S02]  /*ff720*/  IADD3.X R29, PT, PT, RZ, R6, R29, P5, P1 ;  /* 0x00000006ff1d7210 */ /* 0x000fc40002fe241d */
[----:B------:R-:W-:Y:S01]  /*ff730*/  ISETP.GE.U32.AND P1, PT, R35, R4, PT ;  /* 0x000000042300720c */ /* 0x000fe20003f26070 */
[----:B------:R-:W-:Y:S01]  /*ff740*/  IMAD.WIDE.U32 R18, P4, R45, R49, R26 ;  /* 0x000000312d127225 */ /* 0x000fe2000788001a */
[----:B------:R-:W-:Y:S02]  /*ff750*/  IADD3.X R28, PT, PT, RZ, R29, R28, P0, P6 ;  /* 0x0000001dff1c7210 */ /* 0x000fe400007ec41c */
        /* <DEDUP_REMOVED lines=41> */
.L_x_873:
        /* <DEDUP_REMOVED lines=15> */
.L_x_874:
        /* <DEDUP_REMOVED lines=8> */
[----:B------:R-:W-:Y:S01]  /*ffb60*/  IMAD.MOV.U32 R22, RZ, RZ, R29 ;  /* 0x000000ffff167224 */ /* 0x000fe200078e001d */
[----:B------:R-:W-:Y:S01]  /*ffb70*/  ISETP.GE.U32.AND P1, PT, R35, R10, PT ;  /* 0x0000000a2300720c */ /* 0x000fe20003f26070 */
[----:B------:R-:W-:-:S03]  /*ffb80*/  IMAD.WIDE.U32 R18, R43, R43, R26 ;  /* 0x0000002b2b127225 */ /* 0x000fc600078e001a */
[----:B------:R-:W-:Y:S01]  /*ffb90*/  ISETP.GE.U32.AND.EX P1, PT, R28, R9, PT, P1 ;  /* 0x000000091c00720c */ /* 0x000fe20003f26110 */
[----:B------:R-:W-:Y:S01]  /*ffba0*/  IMAD.X R31, R6, 0x1, R28, P0 ;  /* 0x00000001061f7824 */ /* 0x000fe200000e061c */
[----:B------:R-:W-:Y:S01]  /*ffbb0*/  ISETP.GE.U32.AND P0, PT, R18, R26, PT ;  /* 0x0000001a1200720c */ /* 0x000fe20003f06070 */
[----:B------:R-:W-:Y:S01]  /*ffbc0*/  IMAD.WIDE.U32.X R22, R37, 0x1, R22, P2 ;  /* 0x0000000125167825 */ /* 0x000fe200010e0416 */
[----:B------:R-:W-:-:S03]  /*ffbd0*/  ISETP.GE.U32.AND P2, PT, R17, R4, PT ;  /* 0x000000041100720c */ /* 0x000fc60003f46070 */
[C---:B------:R-:W-:Y:S01]  /*ffbe0*/  IMAD.WIDE.U32 R24, R31.reuse, 0x3d1, RZ ;  /* 0x000003d11f187825 */ /* 0x040fe200078e00ff */
[----:B------:R-:W-:-:S03]  /*ffbf0*/  ISETP.GE.U32.AND.EX P2, PT, R31, R6, PT, P2 ;  /* 0x000000061f00720c */ /* 0x000fc60003f46120 */
[----:B------:R-:W-:Y:S02]  /*ffc00*/  IMAD.IADD R37, R2, 0x1, R19 ;  /* 0x0000000102257824 */ /* 0x000fe400078e0213 */
        /* <DEDUP_REMOVED lines=20> */
.L_x_875:
[----:B------:R-:W-:Y:S01]  /*ffd50*/  IMAD.X R22, R0, 0x1, R5, P5 ;  /* 0x0000000100167824 */ /* 0x000fe200028e0605 */
[-C--:B------:R-:W-:Y:S01]  /*ffd60*/  IADD3 R19, P5, P6, R2, R8.reuse, R3 ;  /* 0x0000000802137210 */ /* 0x080fe20007ebe003 */
[----:B------:R-:W-:Y:S01]  /*ffd70*/  IMAD.MOV.U32 R3, RZ, RZ, R9 ;  /* 0x000000ffff037224 */ /* 0x000fe200078e0009 */
[----:B------:R-:W-:Y:S01]  /*ffd80*/  ISETP.GE.U32.AND P1, PT, R47, R17, PT ;  /* 0x000000112f00720c */ /* 0x000fe20003f26070 */
[----:B------:R-:W-:Y:S01]  /*ffd90*/  IMAD.MOV.U32 R2, RZ, RZ, R25 ;  /* 0x000000ffff027224 */ /* 0x000fe200078e0019 */
[----:B------:R-:W-:Y:S01]  /*ffda0*/  IADD3.X R20, PT, PT, RZ, R7, R20, P5, P6 ;  /* 0x00000007ff147210 */ /* 0x000fe20002fec414 */
[C---:B------:R-:W-:Y:S01]  /*ffdb0*/  IMAD.WIDE.U32 R4, R19.reuse, 0x3d1, RZ ;  /* 0x000003d113047825 */ /* 0x040fe200078e00ff */
        /* <DEDUP_REMOVED lines=10> */
[----:B------:R-:W-:Y:S01]  /*ffe60*/  SEL R17, RZ, 0x1, P0 ;  /* 0x00000001ff117807 */ /* 0x000fe20000000000 */
[----:B------:R-:W-:Y:S01]  /*ffe70*/  IMAD.MOV.U32 R43, RZ, RZ, R18 ;  /* 0x000000ffff2b7224 */ /* 0x000fe200078e0012 */
        /* <DEDUP_REMOVED lines=82> */
.L_x_876:
[----:B------:R-:W0:Y:S08]  /*1003a0*/  LDC.64 R2, c[0x3][0x640] ;  /* 0x00c19000ff027b82 */ /* 0x000e300000000a00 */
[----:B------:R-:W1:Y:S08]  /*1003b0*/  LDC.64 R4, c[0x3][0x628] ;  /* 0x00c18a00ff047b82 */ /* 0x000e700000000a00 */
[----:B------:R-:W2:Y:S08]  /*1003c0*/  LDC.64 R8, c[0x3][0x630] ;  /* 0x00c18c00ff087b82 */ /* 0x000eb00000000a00 */
[----:B------:R-:W3:Y:S01]  /*1003d0*/  LDC.64 R6, c[0x3][0x638] ;  /* 0x00c18e00ff067b82 */ /* 0x000ee20000000a00 */
[----:B0-----:R-:W-:-:S04]  /*1003e0*/  ISETP.GT.U32.AND P0, PT, R41, R2, PT ;  /* 0x000000022900720c */ /* 0x001fc80003f04070 */
[----:B------:R-:W-:-:S13]  /*1003f0*/  ISETP.GT.U32.AND.EX P0, PT, R49, R3, PT, P0 ;  /* 0x000000033100720c */ /* 0x000fda0003f04100 */
[----:B-12---:R-:W-:Y:S05]  /*100400*/  @P0 BRA `(.L_x_877) ;  /* 0x00000000003c0947 */ /* 0x006fea0003800000 */
[----:B---3--:R-:W-:Y:S01]  /*100410*/  IMAD.MOV.U32 R0, RZ, RZ, R6 ;  /* 0x000000ffff007224 */ /* 0x008fe200078e0006 */
[----:B------:R-:W-:Y:S01]  /*100420*/  ISETP.NE.U32.AND P1, PT, R41, R2, PT ;  /* 0x000000022900720c */ /* 0x000fe20003f25070 */
[----:B------:R-:W-:Y:S02]  /*100430*/  IMAD.MOV.U32 R40, RZ, RZ, R7 ;  /* 0x000000ffff287224 */ /* 0x000fe400078e0007 */
[----:B------:R-:W-:Y:S01]  /*100440*/  IMAD.MOV.U32 R42, RZ, RZ, R8 ;  /* 0x000000ffff2a7224 */ /* 0x000fe200078e0008 */
[----:B------:R-:W-:Y:S01]  /*100450*/  ISETP.NE.U32.AND P0, PT, R45, R0, PT ;  /* 0x000000002d00720c */ /* 0x000fe20003f05070 */
[----:B------:R-:W-:Y:S02]  /*100460*/  IMAD.MOV.U32 R44, RZ, RZ, R9 ;  /* 0x000000ffff2c7224 */ /* 0x000fe400078e0009 */
[----:B------:R-:W-:Y:S01]  /*100470*/  IMAD.MOV.U32 R46, RZ, RZ, R4 ;  /* 0x000000ffff2e7224 */ /* 0x000fe200078e0004 */
[----:B------:R-:W-:Y:S01]  /*100480*/  ISETP.NE.AND.EX P0, PT, R71, R40, PT, P0 ;  /* 0x000000284700720c */ /* 0x000fe20003f05300 */
[----:B------:R-:W-:Y:S01]  /*100490*/  IMAD.MOV.U32 R48, RZ, RZ, R5 ;  /* 0x000000ffff307224 */ /* 0x000fe200078e0005 */
[----:B------:R-:W-:-:S02]  /*1004a0*/  ISETP.NE.U32.AND P2, PT, R47, R42, PT ;  /* 0x0000002a2f00720c */ /* 0x000fc40003f45070 */
[----:B------:R-:W-:Y:S02]  /*1004b0*/  ISETP.NE.OR.EX P0, PT, R49, R3, P0, P1 ;  /* 0x000000033100720c */ /* 0x000fe40000705710 */
[----:B------:R-:W-:Y:S02]  /*1004c0*/  ISETP.LT.U32.AND P1, PT, R43, R46, PT ;  /* 0x0000002e2b00720c */ /* 0x000fe40003f21070 */
[----:B------:R-:W-:-:S04]  /*1004d0*/  ISETP.NE.OR.EX P0, PT, R21, R44, P0, P2 ;  /* 0x0000002c1500720c */ /* 0x000fc80000705720 */
[----:B------:R-:W-:-:S13]  /*1004e0*/  ISETP.LT.U32.OR.EX P0, PT, R37, R48, P0, P1 ;  /* 0x000000302500720c */ /* 0x000fda0000701510 */
[----:B------:R-:W-:Y:S05]  /*1004f0*/  @P0 BRA `(.L_x_878) ;  /* 0x0000000000480947 */ /* 0x000fea0003800000 */
.L_x_877:
[----:B------:R-:W-:Y:S02]  /*100500*/  IMAD.MOV.U32 R46, RZ, RZ, R4 ;  /* 0x000000ffff2e7224 */ /* 0x000fe400078e0004 */
[----:B------:R-:W-:Y:S02]  /*100510*/  IMAD.MOV.U32 R48, RZ, RZ, R5 ;  /* 0x000000ffff307224 */ /* 0x000fe400078e0005 */
[----:B------:R-:W-:Y:S01]  /*100520*/  IMAD.MOV.U32 R42, RZ, RZ, R8 ;  /* 0x000000ffff2a7224 */ /* 0x000fe200078e0008 */
[----:B------:R-:W-:Y:S01]  /*100530*/  IADD3 R43, P0, PT, R43, -R46, RZ ;  /* 0x8000002e2b2b7210 */ /* 0x000fe20007f1e0ff */
[----:B---3--:R-:W-:Y:S02]  /*100540*/  IMAD.MOV.U32 R0, RZ, RZ, R6 ;  /* 0x000000ffff007224 */ /* 0x008fe400078e0006 */
[----:B------:R-:W-:Y:S01]  /*100550*/  IMAD.MOV.U32 R44, RZ, RZ, R9 ;  /* 0x000000ffff2c7224 */ /* 0x000fe200078e0009 */
[----:B------:R-:W-:Y:S01]  /*100560*/  IADD3.X R37, P0, PT, R37, ~R48, RZ, P0, !PT ;  /* 0x8000003025257210 */ /* 0x000fe2000071e4ff */
[----:B------:R-:W-:-:S03]  /*100570*/  IMAD.MOV.U32 R40, RZ, RZ, R7 ;  /* 0x000000ffff287224 */ /* 0x000fc600078e0007 */
        /* <DEDUP_REMOVED lines=10> */
.L_x_878:
[----:B------:R-:W-:Y:S05]  /*100620*/  BRA.U UP0, `(.L_x_879) ;  /* 0xffffffe500347547 */ /* 0x000fea000b83ffff */
[----:B------:R-:W2:Y:S04]  /*100630*/  LDL.128 R4, [UR24+0x40] ;  /* 0x00004018ff047983 */ /* 0x000ea80008100c00 */
[----:B------:R-:W3:Y:S01]  /*100640*/  LDL.128 R8, [UR24+0x50] ;  /* 0x00005018ff087983 */ /* 0x000ee20008100c00 */
        /* <DEDUP_REMOVED lines=8> */
[----:B------:R-:W-:Y:S02]  /*1006d0*/  IMAD.MOV.U32 R16, RZ, RZ, R15 ;  /* 0x000000ffff107224 */ /* 0x000fe400078e000f */
[----:B------:R-:W-:-:S04]  /*1006e0*/  IMAD.WIDE.U32 R18, R43, R6, RZ ;  /* 0x000000062b127225 */ /* 0x000fc800078e00ff */
[C---:B------:R-:W-:Y:S01]  /*1006f0*/  IMAD R35, R6.reuse, R37, R14 ;  /* 0x0000002506237224 */ /* 0x040fe200078e020e */
[----:B------:R-:W-:Y:S01]  /*100700*/  IADD3 RZ, P5, PT, R19, R24, RZ ;  /* 0x0000001813ff7210 */ /* 0x000fe20007fbe0ff */
[----:B------:R-:W-:-:S04]  /*100710*/  IMAD.WIDE.U32 R22, R6, R43, RZ ;  /* 0x0000002b06167225 */ /* 0x000fc800078e00ff */
[----:B------:R-:W-:-:S04]  /*100720*/  IMAD.WIDE.U32 R26, R71, R4, RZ ;  /* 0x00000004471a7225 */ /* 0x000fc800078e00ff */
[----:B------:R-:W-:-:S04]  /*100730*/  IMAD.WIDE.U32.X R14, R5, R37, R16, P0 ;  /* 0x00000025050e7225 */ /* 0x000fc800000e0410 */
[----:B------:R-:W-:-:S04]  /*100740*/  IMAD.WIDE.U32 R18, R21, R6, RZ ;  /* 0x0000000615127225 */ /* 0x000fc800078e00ff */
[----:B------:R-:W-:Y:S01]  /*100750*/  IMAD.IADD R20, R23, 0x1, R35 ;  /* 0x0000000117147824 */ /* 0x000fe200078e0223 */
[----:B------:R-:W-:Y:S01]  /*100760*/  IADD3 R23, P4, PT, R14, R22, RZ ;  /* 0x000000160e177210 */ /* 0x000fe20007f9e0ff */
[----:B------:R-:W-:-:S04]  /*100770*/  IMAD.WIDE.U32 R12, R21, R4, RZ ;  /* 0x00000004150c7225 */ /* 0x000fc800078e00ff */
[----:B------:R-:W-:-:S04]  /*100780*/  IMAD.WIDE.U32 R32, R45, R4, RZ ;  /* 0x000000042d207225 */ /* 0x000fc800078e00ff */
[----:B------:R-:W-:-:S04]  /*100790*/  IMAD.WIDE.U32 R26, P2, R5, R45, R26 ;  /* 0x0000002d051a7225 */ /* 0x000fc8000784001a */
[----:B------:R-:W-:-:S04]  /*1007a0*/  IMAD.WIDE.U32 R30, R47, R6, RZ ;  /* 0x000000062f1e7225 */ /* 0x000fc800078e00ff */
[----:B------:R-:W-:-:S04]  /*1007b0*/  IMAD.WIDE.U32 R18, P0, R7, R47, R18 ;  /* 0x0000002f07127225 */ /* 0x000fc80007800012 */
[----:B------:R-:W-:Y:S01]  /*1007c0*/  IMAD.X R39, R20, 0x1, R15, P4 ;  /* 0x0000000114277824 */ /* 0x000fe200020e060f */
[----:B------:R-:W-:Y:S01]  /*1007d0*/  IADD3 RZ, P4, PT, R33, R26, RZ ;  /* 0x0000001a21ff7210 */ /* 0x000fe20007f9e0ff */
[----:B------:R-:W-:Y:S01]  /*1007e0*/  IMAD.WIDE.U32 R28, R47, R4, RZ ;  /* 0x000000042f1c7225 */ /* 0x000fe200078e00ff */
[----:B------:R-:W-:-:S03]  /*1007f0*/  IADD3 RZ, P6, PT, R31, R18, RZ ;  /* 0x000000121fff7210 */ /* 0x000fc60007fde0ff */
[----:B------:R-:W-:-:S04]  /*100800*/  IMAD.WIDE.U32 R12, P3, R5, R47, R12 ;  /* 0x0000002f050c7225 */ /* 0x000fc8000786000c */
[----:B------:R-:W-:Y:S02]  /*100810*/  IMAD.MOV.U32 R16, RZ, RZ, R25 ;  /* 0x000000ffff107224 */ /* 0x000fe400078e0019 */
[----:B------:R-:W-:-:S04]  /*100820*/  IMAD.WIDE.U32 R24, R71, R6, RZ ;  /* 0x0000000647187225 */ /* 0x000fc800078e00ff */
[----:B------:R-:W-:-:S04]  /*100830*/  IMAD.WIDE.U32 R32, R49, R4, RZ ;  /* 0x0000000431207225 */ /* 0x000fc800078e00ff */
[----:B------:R-:W-:Y:S01]  /*100840*/  IMAD.X R17, RZ, RZ, RZ, P1 ;  /* 0x000000ffff117224 */ /* 0x000fe200008e06ff */
[----:B------:R-:W-:Y:S01]  /*100850*/  IADD3 RZ, P1, PT, R29, R12, RZ ;  /* 0x0000000c1dff7210 */ /* 0x000fe20007f3e0ff */
[----:B------:R-:W-:-:S04]  /*100860*/  IMAD.WIDE.U32 R58, R49, R6, RZ ;  /* 0x00000006313a7225 */ /* 0x000fc800078e00ff */
[----:B------:R-:W-:Y:S02]  /*100870*/  IMAD.MOV.U32 R34, RZ, RZ, R19 ;  /* 0x000000ffff227224 */ /* 0x000fe400078e0013 */
[----:B---3--:R-:W-:-:S04]  /*100880*/  IMAD.WIDE.U32 R18, R37, R8, RZ ;  /* 0x0000000825127225 */ /* 0x008fc800078e00ff */
[----:B------:R-:W-:-:S04]  /*100890*/  IMAD.WIDE.U32.X R14, R7, R37, R16, P5 ;  /* 0x00000025070e7225 */ /* 0x000fc800028e0410 */
[----:B------:R-:W-:Y:S02]  /*1008a0*/  IMAD.X R31, RZ, RZ, RZ, P3 ;  /* 0x000000ffff1f7224 */ /* 0x000fe400018e06ff */
[----:B------:R-:W-:Y:S02]  /*1008b0*/  IMAD.MOV.U32 R30, RZ, RZ, R13 ;  /* 0x000000ffff1e7224 */ /* 0x000fe400078e000d */
[----:B------:R-:W-:-:S04]  /*1008c0*/  IMAD.WIDE.U32 R28, R45, R6, RZ ;  /* 0x000000062d1c7225 */ /* 0x000fc800078e00ff */
[----:B------:R-:W-:-:S04]  /*1008d0*/  IMAD.WIDE.U32 R50, P5, R7, R45, R24 ;  /* 0x0000002d07327225 */ /* 0x000fc800078a0018 */
[----:B------:R-:W-:-:S04]  /*1008e0*/  IMAD.WIDE.U32 R54, P3, R5, R41, R32 ;  /* 0x0000002905367225 */ /* 0x000fc80007860020 */
[----:B------:R-:W-:Y:S02]  /*1008f0*/  IMAD.X R35, RZ, RZ, RZ, P0 ;  /* 0x000000ffff237224 */ /* 0x000fe400000e06ff */
[----:B------:R-:W-:-:S04]  /*100900*/  IMAD.WIDE.U32 R56, R41, R6, RZ ;  /* 0x0000000629387225 */ /* 0x000fc800078e00ff */
[----:B------:R-:W-:-:S04]  /*100910*/  IMAD.WIDE.U32 R32, P0, R7, R41, R58 ;  /* 0x0000002907207225 */ /* 0x000fc8000780003a */
[----:B------:R-:W-:Y:S02]  /*100920*/  IMAD.MOV.U32 R24, RZ, RZ, R27 ;  /* 0x000000ffff187224 */ /* 0x000fe400078e001b */
[----:B------:R-:W-:-:S04]  /*100930*/  IMAD.WIDE.U32.X R12, R5, R21, R30, P1 ;  /* 0x00000015050c7225 */ /* 0x000fc800008e041e */
[----:B------:R-:W-:Y:S01]  /*100940*/  IMAD.X R25, RZ, RZ, RZ, P2 ;  /* 0x000000ffff197224 */ /* 0x000fe200010e06ff */
[----:B------:R-:W-:Y:S01]  /*100950*/  IADD3 RZ, P2, PT, R29, R50, RZ ;  /* 0x000000321dff7210 */ /* 0x000fe20007f5e0ff */
[----:B------:R-:W-:-:S04]  /*100960*/  IMAD.WIDE.U32 R26, P1, R9, R43, R18 ;  /* 0x0000002b091a7225 */ /* 0x000fc80007820012 */
[----:B------:R-:W-:-:S04]  /*100970*/  IMAD.WIDE.U32 R52, R41, R4, RZ ;  /* 0x0000000429347225 */ /* 0x000fc800078e00ff */
[----:B------:R-:W-:Y:S01]  /*100980*/  IMAD.X R17, RZ, RZ, RZ, P3 ;  /* 0x000000ffff117224 */ /* 0x000fe200018e06ff */
[----:B------:R-:W-:Y:S01]  /*100990*/  IADD3 RZ, P3, PT, R57, R32, RZ ;  /* 0x0000002039ff7210 */ /* 0x000fe20007f7e0ff */
[----:B------:R-:W-:Y:S02]  /*1009a0*/  IMAD.MOV.U32 R28, RZ, RZ, R51 ;  /* 0x000000ffff1c7224 */ /* 0x000fe400078e0033 */
[----:B------:R-:W-:-:S04]  /*1009b0*/  IMAD.WIDE.U32 R18, R43, R8, RZ ;  /* 0x000000082b127225 */ /* 0x000fc800078e00ff */
[----:B------:R-:W-:-:S04]  /*1009c0*/  IMAD.WIDE.U32 R50, R21, R8, RZ ;  /* 0x0000000815327225 */ /* 0x000fc800078e00ff */
[----:B------:R-:W-:Y:S02]  /*1009d0*/  IMAD R32, R5, R47, RZ ;  /* 0x0000002f05207224 */ /* 0x000fe400078e02ff */
[----:B------:R-:W-:Y:S01]  /*1009e0*/  IMAD.X R29, RZ, RZ, RZ, P5 ;  /* 0x000000ffff1d7224 */ /* 0x000fe200028e06ff */
[----:B------:R-:W-:Y:S01]  /*1009f0*/  IADD3 RZ, P5, PT, R53, R54, RZ ;  /* 0x0000003635ff7210 */ /* 0x000fe20007fbe0ff */
[----:B------:R-:W-:Y:S01]  /*100a00*/  IMAD.X R31, RZ, RZ, RZ, P1 ;  /* 0x000000ffff1f7224 */ /* 0x000fe200008e06ff */
[----:B------:R-:W-:Y:S01]  /*100a10*/  IADD3 RZ, P1, PT, R19, R26, RZ ;  /* 0x0000001a13ff7210 */ /* 0x000fe20007f3e0ff */
[----:B------:R-:W-:Y:S02]  /*100a20*/  IMAD.MOV.U32 R16, RZ, RZ, R55 ;  /* 0x000000ffff107224 */ /* 0x000fe400078e0037 */
[----:B------:R-:W-:-:S04]  /*100a30*/  IMAD.WIDE.U32.X R34, R7, R21, R34, P6 ;  /* 0x0000001507227225 */ /* 0x000fc800030e0422 */
[----:B------:R-:W-:-:S04]  /*100a40*/  IMAD.WIDE.U32 R52, R4, R47, RZ ;  /* 0x0000002f04347225 */ /* 0x000fc800078e00ff */
[----:B------:R-:W-:Y:S02]  /*100a50*/  IMAD R19, R4, R21, R32 ;  /* 0x0000001504137224 */ /* 0x000fe400078e0220 */
[----:B------:R-:W-:-:S04]  /*100a60*/  IMAD.WIDE.U32 R54, P6, R9, R47, R50 ;  /* 0x0000002f09367225 */ /* 0x000fc800078c0032 */
[----:B------:R-:W-:Y:S02]  /*100a70*/  IMAD.MOV.U32 R30, RZ, RZ, R27 ;  /* 0x000000ffff1e7224 */ /* 0x000fe400078e001b */
[----:B------:R-:W-:-:S04]  /*100a80*/  IMAD.WIDE.U32 R50, R47, R8, RZ ;  /* 0x000000082f327225 */ /* 0x000fc800078e00ff */
[----:B------:R-:W-:Y:S02]  /*100a90*/  IMAD.IADD R32, R53, 0x1, R19 ;  /* 0x0000000135207824 */ /* 0x000fe400078e0213 */
[----:B------:R-:W-:Y:S01]  /*100aa0*/  IMAD.WIDE.U32.X R18, R9, R37, R30, P1 ;  /* 0x0000002509127225 */ /* 0x000fe200008e041e */
[----:B------:R-:W-:-:S03]  /*100ab0*/  IADD3 R62, P1, PT, R23, R52, RZ ;  /* 0x00000034173e7210 */ /* 0x000fc60007f3e0ff */
[----:B------:R-:W-:Y:S01]  /*100ac0*/  IMAD.X R57, RZ, RZ, RZ, P6 ;  /* 0x000000ffff397224 */ /* 0x000fe200030e06ff */
[----:B------:R-:W-:Y:S01]  /*100ad0*/  IADD3 RZ, P6, PT, R51, R54, RZ ;  /* 0x0000003633ff7210 */ /* 0x000fe20007fde0ff */
[----:B------:R-:W-:-:S04]  /*100ae0*/  IMAD.WIDE.U32 R26, R37, R10, RZ ;  /* 0x0000000a251a7225 */ /* 0x000fc800078e00ff */
[----:B------:R-:W-:Y:S02]  /*100af0*/  IMAD.MOV.U32 R56, RZ, RZ, R55 ;  /* 0x000000ffff387224 */ /* 0x000fe400078e0037 */
[----:B------:R-:W-:Y:S01]  /*100b00*/  IMAD.X R63, R32, 0x1, R39, P1 ;  /* 0x00000001203f7824 */ /* 0x000fe200008e0627 */
[----:B------:R-:W-:Y:S01]  /*100b10*/  ISETP.GE.U32.AND P1, PT, R23, R22, PT ;  /* 0x000000161700720c */ /* 0x000fe20003f26070 */
[----:B------:R-:W-:-:S03]  /*100b20*/  IMAD.WIDE.U32.X R30, R9, R21, R56, P6 ;  /* 0x00000015091e7225 */ /* 0x000fc600030e0438 */
[----:B------:R-:W-:Y:S01]  /*100b30*/  ISETP.GE.U32.AND.EX P1, PT, R39, R20, PT, P1 ;  /* 0x000000142700720c */ /* 0x000fe20003f26110 */
[----:B------:R-:W-:-:S03]  /*100b40*/  IMAD.WIDE.U32 R50, P6, R11, R43, R26 ;  /* 0x0000002b0b327225 */ /* 0x000fc600078c001a */
[----:B------:R-:W-:Y:S01]  /*100b50*/  SEL R75, RZ, 0x1, P1 ;  /* 0x00000001ff4b7807 */ /* 0x000fe20000800000 */
[----:B------:R-:W-:-:S04]  /*100b60*/  IMAD.WIDE.U32 R22, R43, R10, RZ ;  /* 0x0000000a2b167225 */ /* 0x000fc800078e00ff */
[----:B------:R-:W-:Y:S01]  /*100b70*/  IMAD.X R27, RZ, RZ, RZ, P0 ;  /* 0x000000ffff1b7224 */ /* 0x000fe200000e06ff */
[----:B------:R-:W-:Y:S01]  /*100b80*/  ISETP.GE.U32.AND P0, PT, R62, R52, PT ;  /* 0x000000343e00720c */ /* 0x000fe20003f06070 */
[----:B------:R-:W-:Y:S02]  /*100b90*/  IMAD.MOV.U32 R26, RZ, RZ, R33 ;  /* 0x000000ffff1a7224 */ /* 0x000fe400078e0021 */
[----:B------:R-:W-:Y:S01]  /*100ba0*/  IMAD.X R33, RZ, RZ, RZ, P6 ;  /* 0x000000ffff217224 */ /* 0x000fe200030e06ff */
[----:B------:R-:W-:Y:S01]  /*100bb0*/  IADD3 RZ, P6, PT, R23, R50, RZ ;  /* 0x0000003217ff7210 */ /* 0x000fe20007fde0ff */
[----:B------:R-:W-:Y:S01]  /*100bc0*/  IMAD.WIDE.U32 R22, R21, R10, RZ ;  /* 0x0000000a15167225 */ /* 0x000fe200078e00ff */
[----:B------:R-:W-:-:S03]  /*100bd0*/  ISETP.GE.U32.AND.EX P0, PT, R63, R32, PT, P0 ;  /* 0x000000203f00720c */ /* 0x000fc60003f06100 */
[----:B------:R-:W-:Y:S02]  /*100be0*/  IMAD.MOV.U32 R32, RZ, RZ, R51 ;  /* 0x000000ffff207224 */ /* 0x000fe400078e0033 */
[----:B------:R-:W-:Y:S02]  /*100bf0*/  IMAD R64, R5, R43, RZ ;  /* 0x0000002b05407224 */ /* 0x000fe400078e02ff */
[----:B------:R-:W-:-:S04]  /*100c00*/  IMAD.WIDE.U32.X R32, R11, R37, R32, P6 ;  /* 0x000000250b207225 */ /* 0x000fc800030e0420 */
[-C--:B------:R-:W-:Y:S02]  /*100c10*/  IMAD R69, R9, R43.reuse, RZ ;  /* 0x0000002b09457224 */ /* 0x080fe400078e02ff */
[C---:B------:R-:W-:Y:S02]  /*100c20*/  IMAD R65, R11.reuse, R43, RZ ;  /* 0x0000002b0b417224 */ /* 0x040fe400078e02ff */
[----:B------:R-:W-:-:S04]  /*100c30*/  IMAD.WIDE.U32 R38, P6, R11, R47, R22 ;  /* 0x0000002f0b267225 */ /* 0x000fc800078c0016 */
[----:B------:R-:W-:-:S04]  /*100c40*/  IMAD.WIDE.U32 R22, R47, R10, RZ ;  /* 0x0000000a2f167225 */ /* 0x000fc800078e00ff */
[-C--:B------:R-:W-:Y:S02]  /*100c50*/  IMAD R64, R4, R37.reuse, R64 ;  /* 0x0000002504407224 */ /* 0x080fe400078e0240 */
[-C--:B------:R-:W-:Y:S02]  /*100c60*/  IMAD R69, R8, R37.reuse, R69 ;  /* 0x0000002508457224 */ /* 0x080fe400078e0245 */
[----:B------:R-:W-:Y:S02]  /*100c70*/  IMAD R65, R10, R37, R65 ;  /* 0x000000250a417224 */ /* 0x000fe400078e0241 */
[----:B------:R-:W-:Y:S01]  /*100c80*/  IMAD.X R37, RZ, RZ, RZ, P6 ;  /* 0x000000ffff257224 */ /* 0x000fe200030e06ff */
[----:B------:R-:W-:Y:S01]  /*100c90*/  IADD3 RZ, P6, PT, R23, R38, RZ ;  /* 0x0000002617ff7210 */ /* 0x000fe20007fde0ff */
[-C--:B------:R-:W-:Y:S02]  /*100ca0*/  IMAD R66, R7, R47.reuse, RZ ;  /* 0x0000002f07427224 */ /* 0x080fe400078e02ff */
[----:B------:R-:W-:-:S02]  /*100cb0*/  IMAD R67, R9, R47, RZ ;  /* 0x0000002f09437224 */ /* 0x000fc400078e02ff */
[C---:B------:R-:W-:Y:S02]  /*100cc0*/  IMAD R68, R11.reuse, R47, RZ ;  /* 0x0000002f0b447224 */ /* 0x040fe400078e02ff */
[----:B------:R-:W-:Y:S02]  /*100cd0*/  IMAD.MOV.U32 R36, RZ, RZ, R39 ;  /* 0x000000ffff247224 */ /* 0x000fe400078e0027 */
[-C--:B------:R-:W-:Y:S02]  /*100ce0*/  IMAD R66, R6, R21.reuse, R66 ;  /* 0x0000001506427224 */ /* 0x080fe400078e0242 */
[-C--:B------:R-:W-:Y:S02]  /*100cf0*/  IMAD R67, R8, R21.reuse, R67 ;  /* 0x0000001508437224 */ /* 0x080fe400078e0243 */
[-C--:B------:R-:W-:Y:S02]  /*100d00*/  IMAD R68, R10, R21.reuse, R68 ;  /* 0x000000150a447224 */ /* 0x080fe400078e0244 */
[----:B------:R-:W-:-:S04]  /*100d10*/  IMAD.WIDE.U32.X R20, R11, R21, R36, P6 ;  /* 0x000000150b147225 */ /* 0x000fc800030e0424 */
[----:B------:R-:W-:-:S04]  /*100d20*/  IMAD.WIDE.U32 R36, R71, R8, RZ ;  /* 0x0000000847247225 */ /* 0x000fc800078e00ff */
[----:B------:R-:W-:-:S04]  /*100d30*/  IMAD.WIDE.U32 R50, R71, R10, RZ ;  /* 0x0000000a47327225 */ /* 0x000fc800078e00ff */
[----:B------:R-:W-:-:S04]  /*100d40*/  IMAD.WIDE.U32 R52, R49, R8, RZ ;  /* 0x0000000831347225 */ /* 0x000fc800078e00ff */
[----:B------:R-:W-:-:S04]  /*100d50*/  IMAD.WIDE.U32 R22, R45, R8, RZ ;  /* 0x000000082d167225 */ /* 0x000fc800078e00ff */
[----:B------:R-:W-:-:S04]  /*100d60*/  IMAD.WIDE.U32 R36, P6, R9, R45, R36 ;  /* 0x0000002d09247225 */ /* 0x000fc800078c0024 */
[----:B------:R-:W-:-:S04]  /*100d70*/  IMAD.WIDE.U32.X R24, R5, R71, R24, P4 ;  /* 0x0000004705187225 */ /* 0x000fc800020e0418 */
[----:B------:R-:W-:-:S04]  /*100d80*/  IMAD.WIDE.U32.X R28, R7, R71, R28, P2 ;  /* 0x00000047071c7225 */ /* 0x000fc800010e041c */
[----:B------:R-:W-:-:S04]  /*100d90*/  IMAD.WIDE.U32 R58, R45, R10, RZ ;  /* 0x0000000a2d3a7225 */ /* 0x000fc800078e00ff */
[----:B------:R-:W-:-:S04]  /*100da0*/  IMAD.WIDE.U32 R56, R49, R10, RZ ;  /* 0x0000000a31387225 */ /* 0x000fc800078e00ff */
[----:B------:R-:W-:-:S04]  /*100db0*/  IMAD.WIDE.U32 R50, P4, R11, R45, R50 ;  /* 0x0000002d0b327225 */ /* 0x000fc80007880032 */
[----:B------:R-:W-:-:S04]  /*100dc0*/  IMAD.WIDE.U32 R52, P2, R9, R41, R52 ;  /* 0x0000002909347225 */ /* 0x000fc80007840034 */
[----:B------:R-:W-:Y:S01]  /*100dd0*/  IMAD.X R39, RZ, RZ, RZ, P6 ;  /* 0x000000ffff277224 */ /* 0x000fe200030e06ff */
[----:B------:R-:W-:Y:S01]  /*100de0*/  IADD3 RZ, P6, PT, R23, R36, RZ ;  /* 0x0000002417ff7210 */ /* 0x000fe20007fde0ff */
[----:B------:R-:W-:Y:S01]  /*100df0*/  IMAD.X R23, RZ, RZ, RZ, P2 ;  /* 0x000000ffff177224 */ /* 0x000fe200010e06ff */
[----:B------:R-:W-:Y:S01]  /*100e00*/  IADD3 RZ, P2, PT, R59, R50, RZ ;  /* 0x000000323bff7210 */ /* 0x000fe20007f5e0ff */
[----:B------:R-:W-:Y:S02]  /*100e10*/  IMAD.X R55, RZ, RZ, RZ, P4 ;  /* 0x000000ffff377224 */ /* 0x000fe400020e06ff */
[----:B------:R-:W-:-:S04]  /*100e20*/  IMAD.WIDE.U32 R56, P4, R11, R41, R56 ;  /* 0x000000290b387225 */ /* 0x000fc80007880038 */
[----:B------:R-:W-:-:S04]  /*100e30*/  IMAD.WIDE.U32 R58, R41, R8, RZ ;  /* 0x00000008293a7225 */ /* 0x000fc800078e00ff */
[----:B------:R-:W-:Y:S02]  /*100e40*/  IMAD.MOV.U32 R38, RZ, RZ, R37 ;  /* 0x000000ffff267224 */ /* 0x000fe400078e0025 */
[----:B------:R-:W-:Y:S02]  /*100e50*/  IMAD.MOV.U32 R36, RZ, RZ, R57 ;  /* 0x000000ffff247224 */ /* 0x000fe400078e0039 */
[----:B------:R-:W-:Y:S01]  /*100e60*/  IMAD.WIDE.U32.X R38, R9, R71, R38, P6 ;  /* 0x0000004709267225 */ /* 0x000fe200030e0426 */
[----:B------:R-:W-:-:S03]  /*100e70*/  IADD3 RZ, P6, PT, R59, R52, RZ ;  /* 0x000000343bff7210 */ /* 0x000fc60007fde0ff */
[----:B------:R-:W-:-:S04]  /*100e80*/  IMAD.WIDE.U32 R60, R41, R10, RZ ;  /* 0x0000000a293c7225 */ /* 0x000fc800078e00ff */
[----:B------:R-:W-:Y:S02]  /*100e90*/  IMAD.MOV.U32 R54, RZ, RZ, R51 ;  /* 0x000000ffff367224 */ /* 0x000fe400078e0033 */
[----:B------:R-:W-:Y:S02]  /*100ea0*/  IMAD.MOV.U32 R22, RZ, RZ, R53 ;  /* 0x000000ffff167224 */ /* 0x000fe400078e0035 */
[-C--:B------:R-:W-:Y:S02]  /*100eb0*/  IMAD R73, R5, R45.reuse, RZ ;  /* 0x0000002d05497224 */ /* 0x080fe400078e02ff */
[-C--:B------:R-:W-:Y:S02]  /*100ec0*/  IMAD R70, R7, R45.reuse, RZ ;  /* 0x0000002d07467224 */ /* 0x080fe400078e02ff */
[-C--:B------:R-:W-:Y:S02]  /*100ed0*/  IMAD R58, R9, R45.reuse, RZ ;  /* 0x0000002d093a7224 */ /* 0x080fe400078e02ff */
[----:B------:R-:W-:-:S02]  /*100ee0*/  IMAD R57, R11, R45, RZ ;  /* 0x0000002d0b397224 */ /* 0x000fc400078e02ff */
        /* <DEDUP_REMOVED lines=34> */
[----:B------:R-:W-:Y:S01]  /*101110*/  IADD3.X R52, PT, PT, R53, R13, RZ, P2, P3 ;  /* 0x0000000d35347210 */ /* 0x000fe200017e64ff */
[----:B------:R-:W-:Y:S01]  /*101120*/  IMAD.WIDE.U32 R12, R10, R43, RZ ;  /* 0x0000002b0a0c7225 */ /* 0x000fe200078e00ff */
[C---:B------:R-:W-:Y:S02]  /*101130*/  ISETP.GE.U32.AND P3, PT, R15.reuse, R49, PT ;  /* 0x000000310f00720c */ /* 0x040fe40003f66070 */
[-C--:B------:R-:W-:Y:S01]  /*101140*/  IADD3 R14, P2, PT, R15, R50.reuse, RZ ;  /* 0x000000320f0e7210 */ /* 0x080fe20007f5e0ff */
[----:B------:R-:W-:Y:S01]  /*101150*/  IMAD.IADD R65, R13, 0x1, R65 ;  /* 0x000000010d417824 */ /* 0x000fe200078e0241 */
[----:B------:R-:W-:Y:S02]  /*101160*/  SEL R15, RZ, 0x1, P1 ;  /* 0x00000001ff0f7807 */ /* 0x000fe40000800000 */
[----:B------:R-:W-:Y:S01]  /*101170*/  ISETP.GE.U32.AND P1, PT, R14, R50, PT ;  /* 0x000000320e00720c */ /* 0x000fe20003f26070 */
[----:B------:R-:W-:Y:S01]  /*101180*/  IMAD.WIDE.U32 R50, R8, R47, RZ ;  /* 0x0000002f08327225 */ /* 0x000fe200078e00ff */
[----:B------:R-:W-:-:S02]  /*101190*/  ISETP.GE.U32.AND.EX P0, PT, R53, R66, PT, P0 ;  /* 0x000000423500720c */ /* 0x000fc40003f06100 */
[----:B------:R-:W-:Y:S02]  /*1011a0*/  ISETP.GE.U32.AND.EX P3, PT, R52, R53, PT, P3 ;  /* 0x000000353400720c */ /* 0x000fe40003f66130 */
[----:B------:R-:W-:Y:S01]  /*1011b0*/  IADD3 R15, P4, P5, R12, R18, R15 ;  /* 0x000000120c0f7210 */ /* 0x000fe20007d9e00f */
[----:B------:R-:W-:Y:S01]  /*1011c0*/  IMAD.X R18, R73, 0x1, R52, P2 ;  /* 0x0000000149127824 */ /* 0x000fe200010e0634 */
[----:B------:R-:W-:Y:S02]  /*1011d0*/  SEL R52, RZ, 0x1, P0 ;  /* 0x00000001ff347807 */ /* 0x000fe40000000000 */
[----:B------:R-:W-:Y:S02]  /*1011e0*/  SEL R13, RZ, 0x1, P3 ;  /* 0x00000001ff0d7807 */ /* 0x000fe40001800000 */
[----:B------:R-:W-:Y:S02]  /*1011f0*/  IADD3.X R49, PT, PT, R65, R19, RZ, P4, P5 ;  /* 0x0000001341317210 */ /* 0x000fe400027ea4ff */
[----:B------:R-:W-:Y:S01]  /*101200*/  ISETP.GE.U32.AND P2, PT, R15, R12, PT ;  /* 0x0000000c0f00720c */ /* 0x000fe20003f46070 */
[----:B------:R-:W-:Y:S01]  /*101210*/  IMAD.IADD R12, R51, 0x1, R67 ;  /* 0x00000001330c7824 */ /* 0x000fe200078e0243 */
[----:B------:R-:W-:-:S02]  /*101220*/  IADD3 R19, P3, PT, R15, R50, RZ ;  /* 0x000000320f137210 */ /* 0x000fc40007f7e0ff */
[----:B------:R-:W-:Y:S02]  /*101230*/  IADD3 R52, P4, P5, R13, R34, R52 ;  /* 0x000000220d347210 */ /* 0x000fe40007d9e034 */
[----:B------:R-:W-:Y:S01]  /*101240*/  ISETP.GE.U32.AND.EX P2, PT, R49, R65, PT, P2 ;  /* 0x000000413100720c */ /* 0x000fe20003f46120 */
[----:B------:R-:W-:Y:S01]  /*101250*/  IMAD.X R49, R12, 0x1, R49, P3 ;  /* 0x000000010c317824 */ /* 0x000fe200018e0631 */
[----:B------:R-:W-:Y:S02]  /*101260*/  ISETP.GE.U32.AND.EX P0, PT, R18, R73, PT, P1 ;  /* 0x000000491200720c */ /* 0x000fe40003f06110 */
[C---:B------:R-:W-:Y:S02]  /*101270*/  ISETP.GE.U32.AND P1, PT, R19.reuse, R50, PT ;  /* 0x000000321300720c */ /* 0x040fe40003f26070 */
[----:B------:R-:W-:Y:S01]  /*101280*/  IADD3.X R50, PT, PT, RZ, R35, RZ, P4, P5 ;  /* 0x00000023ff327210 */ /* 0x000fe200027ea4ff */
[----:B------:R-:W-:Y:S01]  /*101290*/  IMAD.WIDE.U32 R34, R10, R47, RZ ;  /* 0x0000002f0a227225 */ /* 0x000fe200078e00ff */
[----:B------:R-:W-:-:S02]  /*1012a0*/  IADD3 R15, P3, PT, R19, R52, RZ ;  /* 0x00000034130f7210 */ /* 0x000fc40007f7e0ff */
[----:B------:R-:W-:Y:S02]  /*1012b0*/  SEL R47, RZ, 0x1, P2 ;  /* 0x00000001ff2f7807 */ /* 0x000fe40001000000 */
[----:B------:R-:W-:Y:S01]  /*1012c0*/  ISETP.GE.U32.AND.EX P1, PT, R49, R12, PT, P1 ;  /* 0x0000000c3100720c */ /* 0x000fe20003f26110 */
[----:B------:R-:W-:Y:S01]  /*1012d0*/  IMAD.WIDE.U32 R12, R6, R45, RZ ;  /* 0x0000002d060c7225 */ /* 0x000fe200078e00ff */
[----:B------:R-:W-:Y:S02]  /*1012e0*/  IADD3 R47, P4, P6, R34, R32, R47 ;  /* 0x00000020222f7210 */ /* 0x000fe40007e9e02f */
[----:B------:R-:W-:Y:S01]  /*1012f0*/  ISETP.GE.U32.AND P2, PT, R15, R19, PT ;  /* 0x000000130f00720c */ /* 0x000fe20003f46070 */
[----:B------:R-:W-:Y:S01]  /*101300*/  IMAD.X R50, R49, 0x1, R50, P3 ;  /* 0x0000000131327824 */ /* 0x000fe200018e0632 */
[----:B------:R-:W-:Y:S01]  /*101310*/  IADD3 R15, P5, PT, R15, R12, RZ ;  /* 0x0000000c0f0f7210 */ /* 0x000fe20007fbe0ff */
[----:B------:R-:W-:Y:S01]  /*101320*/  IMAD.IADD R32, R35, 0x1, R68 ;  /* 0x0000000123207824 */ /* 0x000fe200078e0244 */
[----:B------:R-:W-:Y:S01]  /*101330*/  ISETP.GE.U32.AND P3, PT, R47, R34, PT ;  /* 0x000000222f00720c */ /* 0x000fe20003f66070 */
[----:B------:R-:W-:Y:S01]  /*101340*/  IMAD.IADD R19, R13, 0x1, R70 ;  /* 0x000000010d137824 */ /* 0x000fe200078e0246 */
[----:B------:R-:W-:-:S02]  /*101350*/  ISETP.GE.U32.AND.EX P2, PT, R50, R49, PT, P2 ;  /* 0x000000313200720c */ /* 0x000fc40003f46120 */
[----:B------:R-:W-:Y:S01]  /*101360*/  IADD3.X R35, PT, PT, R32, R33, RZ, P4, P6 ;  /* 0x0000002120237210 */ /* 0x000fe200027ec4ff */
[----:B------:R-:W-:Y:S01]  /*101370*/  IMAD.X R34, R19, 0x1, R50, P5 ;  /* 0x0000000113227824 */ /* 0x000fe200028e0632 */
[----:B------:R-:W-:Y:S02]  /*101380*/  ISETP.GE.U32.AND P4, PT, R15, R12, PT ;  /* 0x0000000c0f00720c */ /* 0x000fe40003f86070 */
[----:B------:R-:W-:Y:S02]  /*101390*/  SEL R13, RZ, 0x1, P0 ;  /* 0x00000001ff0d7807 */ /* 0x000fe40000000000 */
[----:B------:R-:W-:Y:S02]  /*1013a0*/  SEL R12, RZ, 0x1, P1 ;  /* 0x00000001ff0c7807 */ /* 0x000fe40000800000 */
[----:B------:R-:W-:Y:S02]  /*1013b0*/  SEL R33, RZ, 0x1, P2 ;  /* 0x00000001ff217807 */ /* 0x000fe40001000000 */
[----:B------:R-:W-:-:S02]  /*1013c0*/  ISETP.GE.U32.AND.EX P3, PT, R35, R32, PT, P3 ;  /* 0x000000202300720c */ /* 0x000fc40003f66130 */
[----:B------:R-:W-:Y:S02]  /*1013d0*/  IADD3 R13, P2, P6, R15, R24, R13 ;  /* 0x000000180f0d7210 */ /* 0x000fe40007e5e00d */
[----:B------:R-:W-:Y:S01]  /*1013e0*/  IADD3 R50, P1, P5, R33, R30, R12 ;  /* 0x0000001e21327210 */ /* 0x000fe20007d3e00c */
[----:B------:R-:W-:Y:S01]  /*1013f0*/  IMAD.WIDE.U32 R32, R4, R41, RZ ;  /* 0x0000002904207225 */ /* 0x000fe200078e00ff */
[C---:B------:R-:W-:Y:S02]  /*101400*/  ISETP.GE.U32.AND.EX P0, PT, R34.reuse, R19, PT, P4 ;  /* 0x000000132200720c */ /* 0x040fe40003f06140 */
[----:B------:R-:W-:Y:S01]  /*101410*/  IADD3.X R19, PT, PT, R34, R25, RZ, P2, P6 ;  /* 0x0000001922137210 */ /* 0x000fe200017ec4ff */
[----:B------:R-:W-:Y:S01]  /*101420*/  IMAD.IADD R30, R33, 0x1, R61 ;  /* 0x00000001211e7824 */ /* 0x000fe200078e023d */
[----:B------:R-:W-:Y:S01]  /*101430*/  ISETP.GE.U32.AND P2, PT, R13, R15, PT ;  /* 0x0000000f0d00720c */ /* 0x000fe20003f46070 */
[----:B------:R-:W-:Y:S01]  /*101440*/  IMAD.WIDE.U32 R24, R8, R45, RZ ;  /* 0x0000002d08187225 */ /* 0x000fe200078e00ff */
[----:B------:R-:W-:-:S02]  /*101450*/  IADD3.X R52, PT, PT, RZ, R31, RZ, P1, P5 ;  /* 0x0000001fff347210 */ /* 0x000fc40000fea4ff */
[----:B------:R-:W-:Y:S01]  /*101460*/  IADD3 R12, P4, PT, R13, R32, RZ ;  /* 0x000000200d0c7210 */ /* 0x000fe20007f9e0ff */
[----:B------:R-:W-:Y:S01]  /*101470*/  IMAD.IADD R31, R25, 0x1, R58 ;  /* 0x00000001191f7824 */ /* 0x000fe200078e023a */
[----:B------:R-:W-:Y:S02]  /*101480*/  IADD3 R15, P5, PT, R47, R50, RZ ;  /* 0x000000322f0f7210 */ /* 0x000fe40007fbe0ff */
[----:B------:R-:W-:Y:S01]  /*101490*/  ISETP.GE.U32.AND.EX P2, PT, R19, R34, PT, P2 ;  /* 0x000000221300720c */ /* 0x000fe20003f46120 */
[----:B------:R-:W-:Y:S01]  /*1014a0*/  IMAD.X R19, R30, 0x1, R19, P4 ;  /* 0x000000011e137824 */ /* 0x000fe200020e0613 */
[----:B------:R-:W-:Y:S01]  /*1014b0*/  ISETP.GE.U32.AND P1, PT, R12, R32, PT ;  /* 0x000000200c00720c */ /* 0x000fe20003f26070 */
[----:B------:R-:W-:Y:S01]  /*1014c0*/  IMAD.X R32, R35, 0x1, R52, P5 ;  /* 0x0000000123207824 */ /* 0x000fe200028e0634 */
[----:B------:R-:W-:Y:S02]  /*1014d0*/  ISETP.GE.U32.AND P4, PT, R15, R47, PT ;  /* 0x0000002f0f00720c */ /* 0x000fe40003f86070 */
[----:B------:R-:W-:-:S02]  /*1014e0*/  SEL R25, RZ, 0x1, P0 ;  /* 0x00000001ff197807 */ /* 0x000fc40000000000 */
[----:B------:R-:W-:Y:S02]  /*1014f0*/  SEL R13, RZ, 0x1, P2 ;  /* 0x00000001ff0d7807 */ /* 0x000fe40001000000 */
[----:B------:R-:W-:Y:S02]  /*101500*/  IADD3 R15, P5, PT, R15, R24, RZ ;  /* 0x000000180f0f7210 */ /* 0x000fe40007fbe0ff */
[----:B------:R-:W-:Y:S02]  /*101510*/  ISETP.GE.U32.AND.EX P1, PT, R19, R30, PT, P1 ;  /* 0x0000001e1300720c */ /* 0x000fe40003f26110 */
[----:B------:R-:W-:Y:S01]  /*101520*/  IADD3 R28, P0, P2, R13, R28, R25 ;  /* 0x0000001c0d1c7210 */ /* 0x000fe20007a1e019 */
[----:B------:R-:W-:Y:S01]  /*101530*/  IMAD.X R30, R31, 0x1, R32, P5 ;  /* 0x000000011f1e7824 */ /* 0x000fe200028e0620 */
[----:B------:R-:W-:Y:S01]  /*101540*/  ISETP.GE.U32.AND P5, PT, R15, R24, PT ;  /* 0x000000180f00720c */ /* 0x000fe20003fa6070 */
[----:B------:R-:W-:Y:S01]  /*101550*/  IMAD.WIDE.U32 R24, R6, R41, RZ ;  /* 0x0000002906187225 */ /* 0x000fe200078e00ff */
[----:B------:R-:W-:-:S02]  /*101560*/  ISETP.GE.U32.AND.EX P4, PT, R32, R35, PT, P4 ;  /* 0x000000232000720c */ /* 0x000fc40003f86140 */
[----:B------:R-:W-:Y:S01]  /*101570*/  IADD3 R13, P6, PT, R15, R28, RZ ;  /* 0x0000001c0f0d7210 */ /* 0x000fe20007fde0ff */
[----:B------:R-:W-:Y:S01]  /*101580*/  IMAD.IADD R28, R25, 0x1, R59 ;  /* 0x00000001191c7824 */ /* 0x000fe200078e023b */
[----:B------:R-:W-:Y:S02]  /*101590*/  IADD3.X R29, PT, PT, RZ, R29, RZ, P0, P2 ;  /* 0x0000001dff1d7210 */ /* 0x000fe400007e44ff */
[C---:B------:R-:W-:Y:S02]  /*1015a0*/  ISETP.GE.U32.AND.EX P0, PT, R30.reuse, R31, PT, P5 ;  /* 0x0000001f1e00720c */ /* 0x040fe40003f06150 */
[----:B------:R-:W-:Y:S02]  /*1015b0*/  SEL R32, RZ, 0x1, P3 ;  /* 0x00000001ff207807 */ /* 0x000fe40001800000 */
[----:B------:R-:W-:Y:S02]  /*1015c0*/  SEL R31, RZ, 0x1, P4 ;  /* 0x00000001ff1f7807 */ /* 0x000fe40002000000 */
[C---:B------:R-:W-:Y:S01]  /*1015d0*/  ISETP.GE.U32.AND P2, PT, R13.reuse, R15, PT ;  /* 0x0000000f0d00720c */ /* 0x040fe20003f46070 */
[----:B------:R-:W-:Y:S01]  /*1015e0*/  IMAD.X R15, R30, 0x1, R29, P6 ;  /* 0x000000011e0f7824 */ /* 0x000fe200030e061d */
[----:B------:R-:W-:-:S02]  /*1015f0*/  IADD3 R13, P5, PT, R13, R24, RZ ;  /* 0x000000180d0d7210 */ /* 0x000fc40007fbe0ff */
[----:B------:R-:W-:Y:S02]  /*101600*/  SEL R25, RZ, 0x1, P1 ;  /* 0x00000001ff197807 */ /* 0x000fe40000800000 */
[----:B------:R-:W-:Y:S02]  /*101610*/  IADD3 R29, P1, P4, R31, R20, R32 ;  /* 0x000000141f1d7210 */ /* 0x000fe40007c3e020 */
[----:B------:R-:W-:Y:S01]  /*101620*/  ISETP.GE.U32.AND.EX P2, PT, R15, R30, PT, P2 ;  /* 0x0000001e0f00720c */ /* 0x000fe20003f46120 */
[----:B------:R-:W-:Y:S01]  /*101630*/  IMAD.X R15, R28, 0x1, R15, P5 ;  /* 0x000000011c0f7824 */ /* 0x000fe200028e060f */
[----:B------:R-:W-:Y:S01]  /*101640*/  IADD3.X R33, PT, PT, RZ, R21, RZ, P1, P4 ;  /* 0x00000015ff217210 */ /* 0x000fe20000fe84ff */
[----:B------:R-:W-:Y:S01]  /*101650*/  IMAD.WIDE.U32 R20, R10, R45, RZ ;  /* 0x0000002d0a147225 */ /* 0x000fe200078e00ff */
[C---:B------:R-:W-:Y:S02]  /*101660*/  IADD3 R25, P5, P6, R13.reuse, R16, R25 ;  /* 0x000000100d197210 */ /* 0x040fe40007ebe019 */
[----:B------:R-:W-:Y:S01]  /*101670*/  ISETP.GE.U32.AND P3, PT, R13, R24, PT ;  /* 0x000000180d00720c */ /* 0x000fe20003f66070 */
[----:B------:R-:W-:Y:S01]  /*101680*/  IMAD.IADD R16, R21, 0x1, R57 ;  /* 0x0000000115107824 */ /* 0x000fe200078e0239 */
[----:B------:R-:W-:-:S02]  /*101690*/  IADD3.X R31, PT, PT, R15, R17, RZ, P5, P6 ;  /* 0x000000110f1f7210 */ /* 0x000fc40002fec4ff */
[----:B------:R-:W-:Y:S02]  /*1016a0*/  ISETP.GE.U32.AND.EX P3, PT, R15, R28, PT, P3 ;  /* 0x0000001c0f00720c */ /* 0x000fe40003f66130 */
[----:B------:R-:W-:Y:S02]  /*1016b0*/  IADD3 R24, P5, PT, R29, R20, RZ ;  /* 0x000000141d187210 */ /* 0x000fe40007fbe0ff */
[----:B------:R-:W-:Y:S02]  /*1016c0*/  SEL R28, RZ, 0x1, P0 ;  /* 0x00000001ff1c7807 */ /* 0x000fe40000000000 */
[----:B------:R-:W-:Y:S01]  /*1016d0*/  SEL R17, RZ, 0x1, P2 ;  /* 0x00000001ff117807 */ /* 0x000fe20001000000 */
[----:B------:R-:W-:Y:S01]  /*1016e0*/  IMAD.X R33, R16, 0x1, R33, P5 ;  /* 0x0000000110217824 */ /* 0x000fe200028e0621 */
[----:B------:R-:W-:Y:S02]  /*1016f0*/  ISETP.GE.U32.AND P2, PT, R25, R13, PT ;  /* 0x0000000d1900720c */ /* 0x000fe40003f46070 */
[----:B------:R-:W-:-:S02]  /*101700*/  IADD3 R13, P1, P4, R17, R38, R28 ;  /* 0x00000026110d7210 */ /* 0x000fc40007c3e01c */
[C---:B------:R-:W-:Y:S01]  /*101710*/  ISETP.GE.U32.AND P0, PT, R24.reuse, R20, PT ;  /* 0x000000141800720c */ /* 0x040fe20003f06070 */
[C---:B------:R-:W-:Y:S01]  /*101720*/  IMAD.WIDE.U32 R20, R31.reuse, 0x3d1, RZ ;  /* 0x000003d11f147825 */ /* 0x040fe200078e00ff */
[----:B------:R-:W-:Y:S02]  /*101730*/  ISETP.GE.U32.AND.EX P2, PT, R31, R15, PT, P2 ;  /* 0x0000000f1f00720c */ /* 0x000fe40003f46120 */
[----:B------:R-:W-:Y:S02]  /*101740*/  IADD3.X R28, PT, PT, RZ, R39, RZ, P1, P4 ;  /* 0x00000027ff1c7210 */ /* 0x000fe40000fe84ff */
[----:B------:R-:W-:Y:S01]  /*101750*/  IADD3 R13, P4, PT, R24, R13, RZ ;  /* 0x0000000d180d7210 */ /* 0x000fe20007f9e0ff */
[----:B------:R-:W-:Y:S01]  /*101760*/  IMAD.WIDE.U32 R20, P6, R25, 0x1, R20 ;  /* 0x0000000119147825 */ /* 0x000fe200078c0014 */
[----:B------:R-:W-:Y:S02]  /*101770*/  ISETP.GE.U32.AND.EX P0, PT, R33, R16, PT, P0 ;  /* 0x000000102100720c */ /* 0x000fe40003f06100 */
[----:B------:R-:W-:Y:S01]  /*101780*/  SEL R30, RZ, 0x1, P3 ;  /* 0x00000001ff1e7807 */ /* 0x000fe20001800000 */
[----:B------:R-:W-:Y:S01]  /*101790*/  IMAD.WIDE.U32 R16, R8, R41, RZ ;  /* 0x0000002908107225 */ /* 0x000fe200078e00ff */
[----:B------:R-:W-:-:S02]  /*1017a0*/  SEL R15, RZ, 0x1, P2 ;  /* 0x00000001ff0f7807 */ /* 0x000fc40001000000 */
[----:B------:R-:W-:Y:S01]  /*1017b0*/  ISETP.GE.U32.AND P1, PT, R13, R24, PT ;  /* 0x000000180d00720c */ /* 0x000fe20003f26070 */
[----:B------:R-:W-:Y:S01]  /*1017c0*/  IMAD.X R28, R33, 0x1, R28, P4 ;  /* 0x00000001211c7824 */ /* 0x000fe200020e061c */
[----:B------:R-:W-:Y:S01]  /*1017d0*/  IADD3 R13, P3, PT, R13, R16, RZ ;  /* 0x000000100d0d7210 */ /* 0x000fe20007f7e0ff */
[----:B------:R-:W-:Y:S01]  /*1017e0*/  IMAD.WIDE.U32 R24, R25, 0x3d1, RZ ;  /* 0x000003d119187825 */ /* 0x000fe200078e00ff */
[----:B------:R-:W-:Y:S02]  /*1017f0*/  IADD3 R30, P4, P5, R15, R26, R30 ;  /* 0x0000001a0f1e7210 */ /* 0x000fe40007d9e01e */
[----:B------:R-:W-:Y:S01]  /*101800*/  ISETP.GE.U32.AND P2, PT, R13, R16, PT ;  /* 0x000000100d00720c */ /* 0x000fe20003f46070 */
[----:B------:R-:W-:Y:S01]  /*101810*/  IMAD.IADD R15, R17, 0x1, R60 ;  /* 0x00000001110f7824 */ /* 0x000fe200078e023c */
[----:B------:R-:W-:Y:S01]  /*101820*/  IADD3.X R39, PT, PT, RZ, R27, RZ, P4, P5 ;  /* 0x0000001bff277210 */ /* 0x000fe200027ea4ff */
[----:B------:R-:W-:Y:S01]  /*101830*/  IMAD.X R29, RZ, RZ, RZ, P6 ;  /* 0x000000ffff1d7224 */ /* 0x000fe200030e06ff */
[----:B------:R-:W-:Y:S01]  /*101840*/  ISETP.GE.U32.AND.EX P1, PT, R28, R33, PT, P1 ;  /* 0x000000211c00720c */ /* 0x000fe20003f26110 */
[----:B------:R-:W-:Y:S01]  /*101850*/  IMAD.X R26, R15, 0x1, R28, P3 ;  /* 0x000000010f1a7824 */ /* 0x000fe200018e061c */
[----:B------:R-:W-:Y:S01]  /*101860*/  IADD3 R25, P3, PT, R25, R20, RZ ;  /* 0x0000001419197210 */ /* 0x000fe20007f7e0ff */
[----:B------:R-:W-:Y:S01]  /*101870*/  IMAD.MOV.U32 R28, RZ, RZ, R21 ;  /* 0x000000ffff1c7224 */ /* 0x000fe200078e0015 */
[----:B------:R-:W-:-:S02]  /*101880*/  SEL R20, RZ, 0x1, P0 ;  /* 0x00000001ff147807 */ /* 0x000fc40000000000 */
[----:B------:R-:W-:Y:S01]  /*101890*/  ISETP.GE.U32.AND.EX P2, PT, R26, R15, PT, P2 ;  /* 0x0000000f1a00720c */ /* 0x000fe20003f46120 */
[----:B------:R-:W-:Y:S01]  /*1018a0*/  IMAD.WIDE.U32 R16, R4, R43, R24 ;  /* 0x0000002b04107225 */ /* 0x000fe200078e0018 */
[----:B------:R-:W-:Y:S02]  /*1018b0*/  IADD3 R15, P4, PT, R13, R30, RZ ;  /* 0x0000001e0d0f7210 */ /* 0x000fe40007f9e0ff */
[----:B------:R-:W-:Y:S01]  /*1018c0*/  SEL R33, RZ, 0x1, P1 ;  /* 0x00000001ff217807 */ /* 0x000fe20000800000 */
[----:B------:R-:W-:Y:S01]  /*1018d0*/  IMAD.IADD R35, R17, 0x1, R64 ;  /* 0x0000000111237824 */ /* 0x000fe200078e0240 */
[----:B------:R-:W-:Y:S01]  /*1018e0*/  ISETP.GE.U32.AND P0, PT, R15, R13, PT ;  /* 0x0000000d0f00720c */ /* 0x000fe20003f06070 */
[----:B------:R-:W-:Y:S01]  /*1018f0*/  IMAD.X R39, R26, 0x1, R39, P4 ;  /* 0x000000011a277824 */ /* 0x000fe200020e0627 */
[----:B------:R-:W-:Y:S01]  /*101900*/  IADD3 R33, P4, P5, R33, R54, R20 ;  /* 0x0000003621217210 */ /* 0x000fe20007d9e014 */
[----:B------:R-:W-:Y:S01]  /*101910*/  IMAD.WIDE.U32.X R20, R31, 0x1, R28, P3 ;  /* 0x000000011f147825 */ /* 0x000fe200018e041c */
[----:B------:R-:W-:-:S02]  /*101920*/  ISETP.GE.U32.AND P1, PT, R16, R24, PT ;  /* 0x000000181000720c */ /* 0x000fc40003f26070 */
[C---:B------:R-:W-:Y:S01]  /*101930*/  ISETP.GE.U32.AND.EX P0, PT, R39.reuse, R26, PT, P0 ;  /* 0x0000001a2700720c */ /* 0x040fe20003f06100 */
[----:B------:R-:W-:Y:S01]  /*101940*/  IMAD.WIDE.U32 R30, R39, 0x3d1, RZ ;  /* 0x000003d1271e7825 */ /* 0x000fe200078e00ff */
[----:B------:R-:W-:Y:S02]  /*101950*/  SEL R24, RZ, 0x1, P2 ;  /* 0x00000001ff187807 */ /* 0x000fe40001000000 */
[----:B------:R-:W-:Y:S01]  /*101960*/  SEL R13, RZ, 0x1, P0 ;  /* 0x00000001ff0d7807 */ /* 0x000fe20000000000 */
[----:B------:R-:W-:Y:S01]  /*101970*/  IMAD.WIDE.U32 R26, R10, R41, RZ ;  /* 0x000000290a1a7225 */ /* 0x000fe200078e00ff */
[----:B------:R-:W-:Y:S02]  /*101980*/  IADD3.X R54, PT, PT, RZ, R55, RZ, P4, P5 ;  /* 0x00000037ff367210 */ /* 0x000fe400027ea4ff */
[----:B------:R-:W-:Y:S01]  /*101990*/  ISETP.GE.U32.AND.EX P2, PT, R35, R25, PT, P1 ;  /* 0x000000192300720c */ /* 0x000fe20003f46110 */
[----:B------:R-:W-:Y:S01]  /*1019a0*/  IMAD.WIDE.U32 R28, R15, 0x3d1, RZ ;  /* 0x000003d10f1c7825 */ /* 0x000fe200078e00ff */
[----:B------:R-:W-:-:S02]  /*1019b0*/  IADD3 R17, P3, PT, R33, R26, RZ ;  /* 0x0000001a21117210 */ /* 0x000fc40007f7e0ff */
        /* <DEDUP_REMOVED lines=69> */
[----:B------:R-:W-:Y:S01]  /*101e10*/  IADD3.X R37, PT, PT, RZ, R19, RZ, P0, P1 ;  /* 0x00000013ff257210 */ /* 0x000fe200007e24ff */
[----:B------:R-:W-:Y:S01]  /*101e20*/  IMAD.MOV.U32 R19, RZ, RZ, R16 ;  /* 0x000000ffff137224 */ /* 0x000fe200078e0010 */
        /* <DEDUP_REMOVED lines=43> */
.L_x_880:
        /* <DEDUP_REMOVED lines=12> */
.L_x_881:
[----:B------:R-:W-:-:S04]  /*1021a0*/  IADD3 R19, P0, PT, R19, -R46, RZ ;  /* 0x8000002e13137210 */ /* 0x000fc80007f1e0ff */
[----:B------:R-:W-:-:S04]  /*1021b0*/  IADD3.X R35, P0, PT, R35, ~R48, RZ, P0, !PT ;  /* 0x8000003023237210 */ /* 0x000fc8000071e4ff */
[----:B------:R-:W-:-:S04]  /*1021c0*/  IADD3.X R12, P0, PT, RZ, -0x1, RZ, P0, !PT ;  /* 0xffffffffff0c7810 */ /* 0x000fc8000071e4ff */
[C---:B------:R-:W-:Y:S02]  /*1021d0*/  IADD3 R15, P3, PT, -R12.reuse, R15, RZ ;  /* 0x0000000f0c0f7210 */ /* 0x040fe40007f7e1ff */
[----:B------:R-:W-:Y:S02]  /*1021e0*/  IADD3 R13, P1, PT, -R12, R13, RZ ;  /* 0x0000000d0c0d7210 */ /* 0x000fe40007f3e1ff */
[----:B------:R-:W-:Y:S01]  /*1021f0*/  IADD3 R15, P4, PT, R15, -R0, RZ ;  /* 0x800000000f0f7210 */ /* 0x000fe20007f9e0ff */
[----:B------:R-:W-:Y:S01]  /*102200*/  IMAD.X R0, RZ, RZ, -0x1, P0 ;  /* 0xffffffffff007424 */ /* 0x000fe200000e06ff */
[----:B------:R-:W-:Y:S02]  /*102210*/  IADD3 R17, P5, P6, R17, -R2, -R12 ;  /* 0x8000000211117210 */ /* 0x000fe40007ebe80c */
[----:B------:R-:W-:Y:S02]  /*102220*/  IADD3 R13, P2, PT, R13, -R42, RZ ;  /* 0x8000002a0d0d7210 */ /* 0x000fe40007f5e0ff */
[----:B------:R-:W-:-:S02]  /*102230*/  IADD3.X R21, PT, PT, R21, ~R3, ~R0, P5, P6 ;  /* 0x8000000315157210 */ /* 0x000fc40002fecc00 */
[-C--:B------:R-:W-:Y:S02]  /*102240*/  IADD3.X R29, PT, PT, R29, ~R0.reuse, ~R44, P2, P1 ;  /* 0x800000001d1d7210 */ /* 0x080fe400017e2c2c */
[----:B------:R-:W-:-:S07]  /*102250*/  IADD3.X R27, PT, PT, R27, ~R0, ~R40, P4, P3 ;  /* 0x800000001b1b7210 */ /* 0x000fce00027e6c28 */
.L_x_882:
[----:B------:R-:W0:Y:S01]  /*102260*/  LDCU.64 UR22, c[0x3][0x628] ;  /* 0x00c0c500ff1677ac */ /* 0x000e220008000a00 */
[----:B------:R-:W1:Y:S01]  /*102270*/  LDCU.64 UR26, c[0x3][0x640] ;  /* 0x00c0c800ff1a77ac */ /* 0x000e620008000a00 */
[----:B------:R-:W2:Y:S01]  /*102280*/  LDCU.128 UR12, c[0x3][0x630] ;  /* 0x00c0c600ff0c77ac */ /* 0x000ea20008000c00 */
[----:B------:R-:W-:-:S05]  /*102290*/  UMOV UR5, URZ ;  /* 0x000000ff00057c82 */ /* 0x000fca0008000000 */
.L_x_891:
        /* <DEDUP_REMOVED lines=13> */
[----:B------:R-:W-:Y:S02]  /*102370*/  IMAD R43, R35, R13, R0 ;  /* 0x0000000d232b7224 */ /* 0x000fe400078e0200 */
[----:B------:R-:W-:Y:S02]  /*102380*/  IMAD.MOV.U32 R24, RZ, RZ, R3 ;  /* 0x000000ffff187224 */ /* 0x000fe400078e0003 */
[----:B------:R-:W-:-:S04]  /*102390*/  IMAD.WIDE.U32 R30, R27, R15, RZ ;  /* 0x0000000f1b1e7225 */ /* 0x000fc800078e00ff */
[----:B------:R-:W-:Y:S02]  /*1023a0*/  IMAD.IADD R43, R37, 0x1, R43 ;  /* 0x00000001252b7824 */ /* 0x000fe400078e022b */
[----:B------:R-:W-:-:S04]  /*1023b0*/  IMAD.WIDE.U32.X R22, R35, R35, R24, P0 ;  /* 0x0000002323167225 */ /* 0x000fc800000e0418 */
[C---:B------:R-:W-:Y:S02]  /*1023c0*/  IMAD.SHL.U32 R37, R36.reuse, 0x2, RZ ;  /* 0x0000000224257824 */ /* 0x040fe400078e00ff */
[----:B------:R-:W-:Y:S01]  /*1023d0*/  IMAD.WIDE.U32 R32, P2, R15, R27, R30 ;  /* 0x0000001b0f207225 */ /* 0x000fe2000784001e */
[----:B------:R-:W-:Y:S02]  /*1023e0*/  SHF.L.U64.HI R31, R36, 0x1, R43 ;  /* 0x00000001241f7819 */ /* 0x000fe4000001022b */
[----:B------:R-:W-:Y:S01]  /*1023f0*/  IADD3 R0, P0, PT, R37, R22, RZ ;  /* 0x0000001625007210 */ /* 0x000fe20007f1e0ff */
[----:B------:R-:W-:-:S04]  /*102400*/  IMAD.WIDE.U32 R24, R15, R15, RZ ;  /* 0x0000000f0f187225 */ /* 0x000fc800078e00ff */
[----:B------:R-:W-:Y:S01]  /*102410*/  IMAD.X R14, R31, 0x1, R23, P0 ;  /* 0x000000011f0e7824 */ /* 0x000fe200000e0617 */
[----:B------:R-:W-:Y:S01]  /*102420*/  ISETP.GE.U32.AND P0, PT, R0, R37, PT ;  /* 0x000000250000720c */ /* 0x000fe20003f06070 */
[----:B------:R-:W-:Y:S01]  /*102430*/  IMAD.X R41, RZ, RZ, RZ, P1 ;  /* 0x000000ffff297224 */ /* 0x000fe200008e06ff */
[----:B------:R-:W-:Y:S01]  /*102440*/  IADD3 R16, P1, PT, R25, R32, RZ ;  /* 0x0000002019107210 */ /* 0x000fe20007f3e0ff */
[----:B------:R-:W-:Y:S01]  /*102450*/  IMAD.MOV.U32 R40, RZ, RZ, R39 ;  /* 0x000000ffff287224 */ /* 0x000fe200078e0027 */
[----:B------:R-:W-:Y:S01]  /*102460*/  ISETP.GE.U32.AND.EX P0, PT, R14, R31, PT, P0 ;  /* 0x0000001f0e00720c */ /* 0x000fe20003f06100 */
[----:B------:R-:W-:-:S03]  /*102470*/  IMAD.WIDE.U32 R36, R21, R17, RZ ;  /* 0x0000001115247225 */ /* 0x000fc600078e00ff */
[----:B------:R-:W-:Y:S01]  /*102480*/  SEL R26, RZ, 0x1, P0 ;  /* 0x00000001ff1a7807 */ /* 0x000fe20000000000 */
[----:B------:R-:W-:Y:S02]  /*102490*/  IMAD.MOV.U32 R12, RZ, RZ, R24 ;  /* 0x000000ffff0c7224 */ /* 0x000fe400078e0018 */
[----:B------:R-:W-:-:S04]  /*1024a0*/  IMAD.WIDE.U32 R24, R29, R13, RZ ;  /* 0x0000000d1d187225 */ /* 0x000fc800078e00ff */
[----:B------:R-:W-:-:S04]  /*1024b0*/  IMAD.WIDE.U32.X R40, R35, R29, R40, P3 ;  /* 0x0000001d23287225 */ /* 0x000fc800018e0428 */
[----:B------:R-:W-:-:S04]  /*1024c0*/  IMAD.WIDE.U32 R30, R17, R17, RZ ;  /* 0x00000011111e7225 */ /* 0x000fc800078e00ff */
[----:B------:R-:W-:Y:S01]  /*1024d0*/  IMAD.WIDE.U32 R38, P4, R17, R21, R36 ;  /* 0x0000001511267225 */ /* 0x000fe20007880024 */
[----:B------:R-:W-:Y:S02]  /*1024e0*/  SHF.L.W.U32.HI R37, R43, 0x1, R40 ;  /* 0x000000012b257819 */ /* 0x000fe40000010e28 */
[----:B------:R-:W-:Y:S01]  /*1024f0*/  SHF.L.W.U32.HI R40, R40, 0x1, R41 ;  /* 0x0000000128287819 */ /* 0x000fe20000010e29 */
        /* <DEDUP_REMOVED lines=56> */
.L_x_883:
        /* <DEDUP_REMOVED lines=47> */
.L_x_884:
[----:B------:R-:W-:-:S04]  /*102b70*/  IMAD.WIDE.U32 R30, R35, R17, RZ ;  /* 0x00000011231e7225 */ /* 0x000fc800078e00ff */
[----:B------:R-:W-:-:S04]  /*102b80*/  IMAD.WIDE.U32 R40, R29, R15, RZ ;  /* 0x0000000f1d287225 */ /* 0x000fc800078e00ff */
[----:B------:R-:W-:-:S04]  /*102b90*/  IMAD.WIDE.U32 R36, P2, R19, R21, R30 ;  /* 0x0000001513247225 */ /* 0x000fc8000784001e */
[----:B------:R-:W-:-:S04]  /*102ba0*/  IMAD.WIDE.U32 R38, R13, R15, RZ ;  /* 0x0000000f0d267225 */ /* 0x000fc800078e00ff */
[----:B------:R-:W-:-:S04]  /*102bb0*/  IMAD.WIDE.U32 R30, P0, R13, R27, R40 ;  /* 0x0000001b0d1e7225 */ /* 0x000fc80007800028 */
[----:B------:R-:W-:Y:S01]  /*102bc0*/  IMAD R34, R21, R19, RZ ;  /* 0x0000001315227224 */ /* 0x000fe200078e02ff */
[----:B------:R-:W-:Y:S01]  /*102bd0*/  IADD3 RZ, P4, PT, R39, R30, RZ ;  /* 0x0000001e27ff7210 */ /* 0x000fe20007f9e0ff */
[----:B------:R-:W-:Y:S02]  /*102be0*/  IMAD R30, R27, R13, RZ ;  /* 0x0000000d1b1e7224 */ /* 0x000fe400078e02ff */
[----:B------:R-:W-:-:S04]  /*102bf0*/  IMAD.WIDE.U32 R44, R17, R19, RZ ;  /* 0x00000013112c7225 */ /* 0x000fc800078e00ff */
[-C--:B------:R-:W-:Y:S02]  /*102c00*/  IMAD R49, R35, R17.reuse, R34 ;  /* 0x0000001123317224 */ /* 0x080fe400078e0222 */
[----:B------:R-:W-:-:S04]  /*102c10*/  IMAD.WIDE.U32 R32, R19, R17, RZ ;  /* 0x0000001113207225 */ /* 0x000fc800078e00ff */
[----:B------:R-:W-:Y:S01]  /*102c20*/  IMAD.WIDE.U32 R40, R15, R13, RZ ;  /* 0x0000000d0f287225 */ /* 0x000fe200078e00ff */
[----:B------:R-:W-:-:S03]  /*102c30*/  IADD3 RZ, P6, PT, R33, R36, RZ ;  /* 0x0000002421ff7210 */ /* 0x000fc60007fde0ff */
        /* <DEDUP_REMOVED lines=10> */
[----:B------:R-:W-:-:S04]  /*102ce0*/  IMAD.WIDE.U32.X R34, R35, R21, R38, P6 ;  /* 0x0000001523227225 */ /* 0x000fc800030e0426 */
[----:B------:R-:W-:Y:S01]  /*102cf0*/  IMAD.X R37, RZ, RZ, RZ, P0 ;  /* 0x000000ffff257224 */ /* 0x000fe200000e06ff */
[----:B------:R-:W-:Y:S01]  /*102d00*/  ISETP.GE.U32.AND P0, PT, R41, R30, PT ;  /* 0x0000001e2900720c */ /* 0x000fe20003f06070 */
[----:B------:R-:W-:Y:S01]  /*102d10*/  IMAD.X R38, R44, 0x1, R46, P5 ;  /* 0x000000012c267824 */ /* 0x000fe200028e062e */
[----:B------:R-:W-:Y:S01]  /*102d20*/  LEA R30, P5, R40, R51, 0x1 ;  /* 0x00000033281e7211 */ /* 0x000fe200078a08ff */
[----:B------:R-:W-:Y:S02]  /*102d30*/  IMAD.X R39, R47, 0x1, R49, P1 ;  /* 0x000000012f277824 */ /* 0x000fe400008e0631 */
[C---:B------:R-:W-:Y:S01]  /*102d40*/  IMAD.WIDE.U32 R42, R13.reuse, R17, RZ ;  /* 0x000000110d2a7225 */ /* 0x040fe200078e00ff */
[----:B------:R-:W-:Y:S02]  /*102d50*/  ISETP.GE.U32.AND.EX P0, PT, R38, R44, PT, P0 ;  /* 0x0000002c2600720c */ /* 0x000fe40003f06100 */
[----:B------:R-:W-:Y:S01]  /*102d60*/  ISETP.GE.U32.AND P1, PT, R30, R41, PT ;  /* 0x000000291e00720c */ /* 0x000fe20003f26070 */
[----:B------:R-:W-:-:S04]  /*102d70*/  IMAD.WIDE.U32 R32, P3, R13, R21, R32 ;  /* 0x000000150d207225 */ /* 0x000fc80007860020 */
[----:B------:R-:W-:Y:S01]  /*102d80*/  IMAD.MOV.U32 R36, RZ, RZ, R31 ;  /* 0x000000ffff247224 */ /* 0x000fe200078e001f */
[----:B------:R-:W-:Y:S01]  /*102d90*/  LEA.HI.X R31, R40, R46, R39, 0x1, P5 ;  /* 0x0000002e281f7211 */ /* 0x000fe200028f0c27 */
[----:B------:R-:W-:Y:S01]  /*102da0*/  IMAD.WIDE.U32 R40, R27, R17, RZ ;  /* 0x000000111b287225 */ /* 0x000fe200078e00ff */
[----:B------:R-:W-:Y:S02]  /*102db0*/  IADD3 RZ, P2, PT, R43, R32, RZ ;  /* 0x000000202bff7210 */ /* 0x000fe40007f5e0ff */
        /* <DEDUP_REMOVED lines=11> */
[----:B------:R-:W-:Y:S01]  /*102e70*/  SHF.L.W.U32.HI R13, R34, 0x1, R35 ;  /* 0x00000001220d7819 */ /* 0x000fe20000010e23 */
[----:B------:R-:W-:Y:S01]  /*102e80*/  IMAD.WIDE.U32 R34, P4, R15, R21, R40 ;  /* 0x000000150f227225 */ /* 0x000fe20007880028 */
[----:B------:R-:W-:Y:S02]  /*102e90*/  IADD3 R42, P0, P6, R39, R49, R32 ;  /* 0x00000031272a7210 */ /* 0x000fe40007e1e020 */
[----:B------:R-:W-:Y:S01]  /*102ea0*/  IADD3.X R43, PT, PT, RZ, R16, R43, P5, P1 ;  /* 0x00000010ff2b7210 */ /* 0x000fe20002fe242b */
[----:B------:R-:W-:Y:S01]  /*102eb0*/  IMAD.WIDE.U32 R38, R15, R17, RZ ;  /* 0x000000110f267225 */ /* 0x000fe200078e00ff */
[----:B------:R-:W-:Y:S02]  /*102ec0*/  ISETP.GE.U32.AND P1, PT, R49, R12, PT ;  /* 0x0000000c3100720c */ /* 0x000fe40003f26070 */
[----:B------:R-:W-:Y:S01]  /*102ed0*/  IADD3.X R13, PT, PT, RZ, R43, R13, P0, P6 ;  /* 0x0000002bff0d7210 */ /* 0x000fe200007ec40d */
[----:B------:R-:W-:Y:S01]  /*102ee0*/  IMAD.IADD R45, R37, 0x1, R45 ;  /* 0x00000001252d7824 */ /* 0x000fe200078e022d */
[----:B------:R-:W-:Y:S01]  /*102ef0*/  ISETP.GE.U32.AND.EX P1, PT, R43, R16, PT, P1 ;  /* 0x000000102b00720c */ /* 0x000fe20003f26110 */
[----:B------:R-:W-:-:S02]  /*102f00*/  IMAD.SHL.U32 R38, R36, 0x2, RZ ;  /* 0x0000000224267824 */ /* 0x000fc400078e00ff */
        /* <DEDUP_REMOVED lines=37> */
.L_x_885:
        /* <DEDUP_REMOVED lines=14> */
.L_x_886:
        /* <DEDUP_REMOVED lines=21> */
[----:B------:R-:W-:-:S04]  /*103390*/  IMAD.WIDE.U32 R2, R15, 0x3d1, RZ ;  /* 0x000003d10f027825 */ /* 0x000fc800078e00ff */
[----:B------:R-:W-:Y:S01]  /*1033a0*/  IMAD.WIDE.U32 R38, P6, R15, 0x1, R12 ;  /* 0x000000010f267825 */ /* 0x000fe200078c000c */
[----:B------:R-:W-:Y:S02]  /*1033b0*/  IADD3 R15, P5, PT, R0, R2, RZ ;  /* 0x00000002000f7210 */ /* 0x000fe40007fbe0ff */
[----:B------:R-:W-:Y:S01]  /*1033c0*/  SEL R13, RZ, 0x1, P0 ;  /* 0x00000001ff0d7807 */ /* 0x000fe20000000000 */
[----:B------:R-:W-:Y:S01]  /*1033d0*/  IMAD.X R21, RZ, RZ, RZ, P6 ;  /* 0x000000ffff157224 */ /* 0x000fe200030e06ff */
[----:B------:R-:W-:Y:S02]  /*1033e0*/  IADD3 R19, P4, PT, R3, R38, RZ ;  /* 0x0000002603137210 */ /* 0x000fe40007f9e0ff */
[----:B------:R-:W-:Y:S02]  /*1033f0*/  SEL R0, RZ, 0x1, P2 ;  /* 0x00000001ff007807 */ /* 0x000fe40001000000 */
[C---:B------:R-:W-:Y:S02]  /*103400*/  ISETP.GE.U32.AND P0, PT, R15.reuse, R2, PT ;  /* 0x000000020f00720c */ /* 0x040fe40003f06070 */
        /* <DEDUP_REMOVED lines=10> */
.L_x_887:
[----:B------:R-:W-:Y:S01]  /*1034b0*/  IMAD.X R36, R19, 0x1, R14, P5 ;  /* 0x0000000113247824 */ /* 0x000fe200028e060e */
[----:B------:R-:W-:Y:S01]  /*1034c0*/  IADD3 R17, P5, P6, R0, R18, R3 ;  /* 0x0000001200117210 */ /* 0x000fe20007ebe003 */
        /* <DEDUP_REMOVED lines=99> */
.L_x_888:
[----:B-1----:R-:W-:-:S04]  /*103b00*/  ISETP.GT.U32.AND P0, PT, R17, UR26, PT ;  /* 0x0000001a11007c0c */ /* 0x002fc8000bf04070 */
[----:B------:R-:W-:-:S13]  /*103b10*/  ISETP.GT.U32.AND.EX P0, PT, R21, UR27, PT, P0 ;  /* 0x0000001b15007c0c */ /* 0x000fda000bf04100 */
[----:B------:R-:W-:Y:S05]  /*103b20*/  @P0 BRA `(.L_x_889) ;  /* 0x0000000000340947 */ /* 0x000fea0003800000 */
[----:B--2---:R-:W-:Y:S01]  /*103b30*/  ISETP.NE.U32.AND P0, PT, R15, UR14, PT ;  /* 0x0000000e0f007c0c */ /* 0x004fe2000bf05070 */
[----:B------:R-:W-:Y:S01]  /*103b40*/  UMOV UR17, UR12 ;  /* 0x0000000c00117c82 */ /* 0x000fe20008000000 */
[----:B------:R-:W-:Y:S01]  /*103b50*/  ISETP.NE.U32.AND P1, PT, R17, UR26, PT ;  /* 0x0000001a11007c0c */ /* 0x000fe2000bf25070 */
[----:B0-----:R-:W-:Y:S01]  /*103b60*/  UMOV UR19, UR22 ;  /* 0x0000001600137c82 */ /* 0x001fe20008000000 */
[----:B------:R-:W-:Y:S01]  /*103b70*/  ISETP.NE.AND.EX P0, PT, R27, UR15, PT, P0 ;  /* 0x0000000f1b007c0c */ /* 0x000fe2000bf05300 */
[----:B------:R-:W-:Y:S01]  /*103b80*/  UMOV UR18, UR13 ;  /* 0x0000000d00127c82 */ /* 0x000fe20008000000 */
[----:B------:R-:W-:Y:S01]  /*103b90*/  ISETP.NE.U32.AND P2, PT, R13, UR17, PT ;  /* 0x000000110d007c0c */ /* 0x000fe2000bf45070 */
[----:B------:R-:W-:Y:S01]  /*103ba0*/  UMOV UR20, UR23 ;  /* 0x0000001700147c82 */ /* 0x000fe20008000000 */
[----:B------:R-:W-:Y:S02]  /*103bb0*/  ISETP.NE.OR.EX P0, PT, R21, UR27, P0, P1 ;  /* 0x0000001b15007c0c */ /* 0x000fe40008705710 */
[----:B------:R-:W-:-:S02]  /*103bc0*/  ISETP.LT.U32.AND P1, PT, R19, UR19, PT ;  /* 0x0000001313007c0c */ /* 0x000fc4000bf21070 */
[----:B------:R-:W-:-:S04]  /*103bd0*/  ISETP.NE.OR.EX P0, PT, R29, UR18, P0, P2 ;  /* 0x000000121d007c0c */ /* 0x000fc80008705720 */
[----:B------:R-:W-:-:S13]  /*103be0*/  ISETP.LT.U32.OR.EX P0, PT, R35, UR20, P0, P1 ;  /* 0x0000001423007c0c */ /* 0x000fda0008701510 */
[----:B------:R-:W-:Y:S05]  /*103bf0*/  @P0 BRA `(.L_x_890) ;  /* 0x0000000000400947 */ /* 0x000fea0003800000 */
.L_x_889:
[----:B0-----:R-:W-:Y:S01]  /*103c00*/  UMOV UR19, UR22 ;  /* 0x0000001600137c82 */ /* 0x001fe20008000000 */
[----:B------:R-:W-:Y:S01]  /*103c10*/  UMOV UR20, UR23 ;  /* 0x0000001700147c82 */ /* 0x000fe20008000000 */
[----:B------:R-:W-:Y:S01]  /*103c20*/  IADD3 R19, P0, PT, R19, -UR19, RZ ;  /* 0x8000001313137c10 */ /* 0x000fe2000ff1e0ff */
[----:B--2---:R-:W-:Y:S01]  /*103c30*/  UMOV UR17, UR12 ;  /* 0x0000000c00117c82 */ /* 0x004fe20008000000 */
[----:B------:R-:W-:Y:S02]  /*103c40*/  UMOV UR18, UR13 ;  /* 0x0000000d00127c82 */ /* 0x000fe40008000000 */
        /* <DEDUP_REMOVED lines=11> */
.L_x_890:
        /* <DEDUP_REMOVED lines=8> */
[----:B------:R-:W-:-:S04]  /*103d80*/  IMAD.WIDE.U32 R32, R19, R6, RZ ;  /* 0x0000000613207225 */ /* 0x000fc800078e00ff */
[----:B------:R-:W-:-:S04]  /*103d90*/  IMAD.WIDE.U32 R30, P0, R7, R19, R30 ;  /* 0x00000013071e7225 */ /* 0x000fc8000780001e */
[----:B------:R-:W-:Y:S01]  /*103da0*/  IMAD.MOV.U32 R24, RZ, RZ, R23 ;  /* 0x000000ffff187224 */ /* 0x000fe200078e0017 */
[----:B------:R-:W-:Y:S01]  /*103db0*/  IADD3 RZ, P4, PT, R33, R30, RZ ;  /* 0x0000001e21ff7210 */ /* 0x000fe20007f9e0ff */
[----:B------:R-:W-:Y:S02]  /*103dc0*/  IMAD R0, R7, R19, RZ ;  /* 0x0000001307007224 */ /* 0x000fe400078e02ff */
[----:B------:R-:W-:-:S04]  /*103dd0*/  IMAD.WIDE.U32.X R2, R5, R35, R24, P1 ;  /* 0x0000002305027225 */ /* 0x000fc800008e0418 */
[----:B------:R-:W-:-:S04]  /*103de0*/  IMAD.WIDE.U32 R40, R6, R19, RZ ;  /* 0x0000001306287225 */ /* 0x000fc800078e00ff */
[----:B------:R-:W-:Y:S01]  /*103df0*/  IMAD.WIDE.U32 R24, R13, R6, RZ ;  /* 0x000000060d187225 */ /* 0x000fe200078e00ff */
[----:B------:R-:W-:-:S03]  /*103e00*/  IADD3 R55, P6, PT, R2, R40, RZ ;  /* 0x0000002802377210 */ /* 0x000fc60007fde0ff */
[----:B------:R-:W-:-:S04]  /*103e10*/  IMAD.WIDE.U32 R44, P2, R7, R13, R42 ;  /* 0x0000000d072c7225 */ /* 0x000fc8000784002a */
[----:B------:R-:W-:-:S04]  /*103e20*/  IMAD.WIDE.U32 R32, R35, R8, RZ ;  /* 0x0000000823207225 */ /* 0x000fc800078e00ff */
[----:B------:R-:W-:-:S04]  /*103e30*/  IMAD.WIDE.U32 R38, R29, R4, RZ ;  /* 0x000000041d267225 */ /* 0x000fc800078e00ff */
[----:B------:R-:W-:Y:S02]  /*103e40*/  IMAD R57, R6, R35, R0 ;  /* 0x0000002306397224 */ /* 0x000fe400078e0200 */
[----:B------:R-:W-:Y:S01]  /*103e50*/  IMAD.X R43, RZ, RZ, RZ, P0 ;  /* 0x000000ffff2b7224 */ /* 0x000fe200000e06ff */
[----:B------:R-:W-:Y:S01]  /*103e60*/  IADD3 RZ, P0, PT, R25, R44, RZ ;  /* 0x0000002c19ff7210 */ /* 0x000fe20007f1e0ff */
[----:B------:R-:W-:Y:S02]  /*103e70*/  IMAD.IADD R57, R41, 0x1, R57 ;  /* 0x0000000129397824 */ /* 0x000fe400078e0239 */
[----:B------:R-:W-:-:S04]  /*103e80*/  IMAD.WIDE.U32 R24, R29, R8, RZ ;  /* 0x000000081d187225 */ /* 0x000fc800078e00ff */
[----:B------:R-:W-:-:S04]  /*103e90*/  IMAD.WIDE.U32 R22, R19, R8, RZ ;  /* 0x0000000813167225 */ /* 0x000fc800078e00ff */
[----:B------:R-:W-:-:S04]  /*103ea0*/  IMAD.WIDE.U32 R36, R13, R4, RZ ;  /* 0x000000040d247225 */ /* 0x000fc800078e00ff */
[----:B------:R-:W-:-:S04]  /*103eb0*/  IMAD.WIDE.U32 R32, P1, R9, R19, R32 ;  /* 0x0000001309207225 */ /* 0x000fc80007820020 */
[----:B------:R-:W-:Y:S01]  /*103ec0*/  IMAD.WIDE.U32 R38, P5, R5, R13, R38 ;  /* 0x0000000d05267225 */ /* 0x000fe200078a0026 */
[----:B------:R-:W-:-:S03]  /*103ed0*/  IADD3 RZ, P3, PT, R23, R32, RZ ;  /* 0x0000002017ff7210 */ /* 0x000fc60007f7e0ff */
[----:B------:R-:W-:-:S04]  /*103ee0*/  IMAD.WIDE.U32 R50, R29, R10, RZ ;  /* 0x0000000a1d327225 */ /* 0x000fc800078e00ff */
[----:B------:R-:W-:Y:S01]  /*103ef0*/  IMAD.X R16, R57, 0x1, R3, P6 ;  /* 0x0000000139107824 */ /* 0x000fe200030e0603 */
        /* <DEDUP_REMOVED lines=18> */
[----:B------:R-:W-:Y:S02]  /*104020*/  IMAD R54, R5, R13, RZ ;  /* 0x0000000d05367224 */ /* 0x000fe400078e02ff */
[----:B------:R-:W-:Y:S01]  /*104030*/  IMAD.WIDE.U32.X R22, R9, R29, R22, P2 ;  /* 0x0000001d09167225 */ /* 0x000fe200010e0416 */
[----:B------:R-:W-:-:S03]  /*104040*/  IADD3 RZ, P2, PT, R47, R44, RZ ;  /* 0x0000002c2fff7210 */ /* 0x000fc60007f5e0ff */
[-C--:B------:R-:W-:Y:S02]  /*104050*/  IMAD R0, R7, R13.reuse, RZ ;  /* 0x0000000d07007224 */ /* 0x080fe400078e02ff */
[-C--:B------:R-:W-:Y:S02]  /*104060*/  IMAD R14, R9, R13.reuse, RZ ;  /* 0x0000000d090e7224 */ /* 0x080fe400078e02ff */
[----:B------:R-:W-:Y:S02]  /*104070*/  IMAD R12, R11, R13, RZ ;  /* 0x0000000d0b0c7224 */ /* 0x000fe400078e02ff */
[----:B------:R-:W-:-:S04]  /*104080*/  IMAD.WIDE.U32 R58, R27, R8, RZ ;  /* 0x000000081b3a7225 */ /* 0x000fc800078e00ff */
[----:B------:R-:W-:-:S04]  /*104090*/  IMAD.WIDE.U32 R38, R27, R4, RZ ;  /* 0x000000041b267225 */ /* 0x000fc800078e00ff */
[----:B------:R-:W-:Y:S02]  /*1040a0*/  IMAD.X R49, RZ, RZ, RZ, P1 ;  /* 0x000000ffff317224 */ /* 0x000fe400008e06ff */
[----:B------:R-:W-:Y:S02]  /*1040b0*/  IMAD.MOV.U32 R42, RZ, RZ, R31 ;  /* 0x000000ffff2a7224 */ /* 0x000fe400078e001f */
[----:B------:R-:W-:Y:S02]  /*1040c0*/  IMAD.MOV.U32 R48, RZ, RZ, R51 ;  /* 0x000000ffff307224 */ /* 0x000fe400078e0033 */
        /* <DEDUP_REMOVED lines=8> */
[----:B------:R-:W-:-:S04]  /*104150*/  IMAD.WIDE.U32 R48, P4, R9, R15, R58 ;  /* 0x0000000f09307225 */ /* 0x000fc8000788003a */
[----:B------:R-:W-:-:S04]  /*104160*/  IMAD.WIDE.U32 R52, R15, R4, RZ ;  /* 0x000000040f347225 */ /* 0x000fc800078e00ff */
[----:B------:R-:W-:-:S04]  /*104170*/  IMAD.WIDE.U32 R38, P0, R5, R15, R38 ;  /* 0x0000000f05267225 */ /* 0x000fc80007800026 */
[----:B------:R-:W-:Y:S01]  /*104180*/  IMAD.WIDE.U32 R50, R15, R6, RZ ;  /* 0x000000060f327225 */ /* 0x000fe200078e00ff */
[----:B------:R-:W-:-:S03]  /*104190*/  IADD3 RZ, P1, PT, R53, R38, RZ ;  /* 0x0000002635ff7210 */ /* 0x000fc60007f3e0ff */
[----:B------:R-:W-:-:S04]  /*1041a0*/  IMAD.WIDE.U32 R42, P6, R7, R15, R46 ;  /* 0x0000000f072a7225 */ /* 0x000fc800078c002e */
[----:B------:R-:W-:Y:S02]  /*1041b0*/  IMAD.MOV.U32 R36, RZ, RZ, R33 ;  /* 0x000000ffff247224 */ /* 0x000fe400078e0021 */
[-C--:B------:R-:W-:Y:S02]  /*1041c0*/  IMAD R59, R9, R19.reuse, RZ ;  /* 0x00000013093b7224 */ /* 0x080fe400078e02ff */
[-C--:B------:R-:W-:Y:S02]  /*1041d0*/  IMAD R18, R11, R19.reuse, RZ ;  /* 0x000000130b127224 */ /* 0x080fe400078e02ff */
[----:B------:R-:W-:Y:S02]  /*1041e0*/  IMAD R20, R5, R19, RZ ;  /* 0x0000001305147224 */ /* 0x000fe400078e02ff */
[----:B------:R-:W-:-:S04]  /*1041f0*/  IMAD.WIDE.U32 R60, R21, R4, RZ ;  /* 0x00000004153c7225 */ /* 0x000fc800078e00ff */
[----:B------:R-:W-:Y:S02]  /*104200*/  IMAD.X R47, RZ, RZ, RZ, P5 ;  /* 0x000000ffff2f7224 */ /* 0x000fe400028e06ff */
[----:B------:R-:W-:Y:S02]  /*104210*/  IMAD.MOV.U32 R46, RZ, RZ, R45 ;  /* 0x000000ffff2e7224 */ /* 0x000fe400078e002d */
[----:B------:R-:W-:Y:S01]  /*104220*/  IMAD.WIDE.U32.X R32, R9, R35, R36, P3 ;  /* 0x0000002309207225 */ /* 0x000fe200018e0424 */
[----:B------:R-:W-:-:S03]  /*104230*/  IADD3 RZ, P3, PT, R51, R42, RZ ;  /* 0x0000002a33ff7210 */ /* 0x000fc60007f7e0ff */
        /* <DEDUP_REMOVED lines=12> */
[----:B------:R-:W-:Y:S01]  /*104300*/  IMAD.WIDE.U32 R50, R21, R8, RZ ;  /* 0x0000000815327225 */ /* 0x000fe200078e00ff */
[----:B------:R-:W-:-:S03]  /*104310*/  IADD3 RZ, P5, PT, R53, R48, RZ ;  /* 0x0000003035ff7210 */ /* 0x000fc60007fbe0ff */
[----:B------:R-:W-:-:S04]  /*104320*/  IMAD.WIDE.U32 R46, R15, R10, RZ ;  /* 0x0000000a0f2e7225 */ /* 0x000fc800078e00ff */
[----:B------:R-:W-:-:S04]  /*104330*/  IMAD.WIDE.U32 R62, P0, R11, R15, R62 ;  /* 0x0000000f0b3e7225 */ /* 0x000fc8000780003e */
[----:B------:R-:W-:-:S04]  /*104340*/  IMAD.WIDE.U32 R66, R21, R6, RZ ;  /* 0x0000000615427225 */ /* 0x000fc800078e00ff */
[----:B------:R-:W-:Y:S01]  /*104350*/  IMAD.X R45, RZ, RZ, RZ, P6 ;  /* 0x000000ffff2d7224 */ /* 0x000fe200030e06ff */
[----:B------:R-:W-:Y:S01]  /*104360*/  IADD3 RZ, P6, PT, R47, R62, RZ ;  /* 0x0000003e2fff7210 */ /* 0x000fe20007fde0ff */
[----:B------:R-:W-:Y:S02]  /*104370*/  IMAD.MOV.U32 R44, RZ, RZ, R43 ;  /* 0x000000ffff2c7224 */ /* 0x000fe400078e002b */
[----:B------:R-:W-:-:S04]  /*104380*/  IMAD.WIDE.U32 R70, R21, R10, RZ ;  /* 0x0000000a15467225 */ /* 0x000fc800078e00ff */
[----:B------:R-:W-:Y:S02]  /*104390*/  IMAD.X R53, RZ, RZ, RZ, P4 ;  /* 0x000000ffff357224 */ /* 0x000fe400020e06ff */
[----:B------:R-:W-:-:S04]  /*1043a0*/  IMAD.WIDE.U32.X R38, R7, R27, R44, P3 ;  /* 0x0000001b07267225 */ /* 0x000fc800018e042c */
[----:B------:R-:W-:-:S04]  /*1043b0*/  IMAD.WIDE.U32 R68, P4, R9, R17, R50 ;  /* 0x0000001109447225 */ /* 0x000fc80007880032 */
[----:B------:R-:W-:-:S04]  /*1043c0*/  IMAD.WIDE.U32 R46, R17, R6, RZ ;  /* 0x00000006112e7225 */ /* 0x000fc800078e00ff */
[----:B------:R-:W-:-:S04]  /*1043d0*/  IMAD.WIDE.U32 R66, P3, R7, R17, R66 ;  /* 0x0000001107427225 */ /* 0x000fc80007860042 */
[----:B------:R-:W-:Y:S02]  /*1043e0*/  IMAD.X R51, RZ, RZ, RZ, P0 ;  /* 0x000000ffff337224 */ /* 0x000fe400000e06ff */
[----:B------:R-:W-:-:S04]  /*1043f0*/  IMAD.WIDE.U32 R70, P0, R11, R17, R70 ;  /* 0x000000110b467225 */ /* 0x000fc80007800046 */
[----:B------:R-:W-:-:S04]  /*104400*/  IMAD.WIDE.U32 R42, R17, R8, RZ ;  /* 0x00000008112a7225 */ /* 0x000fc800078e00ff */
[----:B------:R-:W-:-:S04]  /*104410*/  IMAD.WIDE.U32 R64, R17, R10, RZ ;  /* 0x0000000a11407225 */ /* 0x000fc800078e00ff */
[----:B------:R-:W-:Y:S01]  /*104420*/  IMAD.X R45, RZ, RZ, RZ, P2 ;  /* 0x000000ffff2d7224 */ /* 0x000fe200010e06ff */
[----:B------:R-:W-:Y:S01]  /*104430*/  IADD3 RZ, P2, PT, R47, R66, RZ ;  /* 0x000000422fff7210 */ /* 0x000fe20007f5e0ff */
[----:B------:R-:W-:Y:S01]  /*104440*/  IMAD.X R41, RZ, RZ, RZ, P0 ;  /* 0x000000ffff297224 */ /* 0x000fe200000e06ff */
[----:B------:R-:W-:Y:S01]  /*104450*/  ISETP.GE.U32.AND P0, PT, R55, R40, PT ;  /* 0x000000283700720c */ /* 0x000fe20003f06070 */
[----:B------:R-:W-:Y:S01]  /*104460*/  IMAD.X R47, RZ, RZ, RZ, P3 ;  /* 0x000000ffff2f7224 */ /* 0x000fe200018e06ff */
[----:B------:R-:W-:Y:S01]  /*104470*/  IADD3 RZ, P3, PT, R43, R68, RZ ;  /* 0x000000442bff7210 */ /* 0x000fe20007f7e0ff */
[----:B------:R-:W-:Y:S01]  /*104480*/  IMAD.X R43, RZ, RZ, RZ, P4 ;  /* 0x000000ffff2b7224 */ /* 0x000fe200020e06ff */
[----:B------:R-:W-:Y:S01]  /*104490*/  IADD3 RZ, P4, PT, R65, R70, RZ ;  /* 0x0000004641ff7210 */ /* 0x000fe20007f9e0ff */
[----:B------:R-:W-:Y:S01]  /*1044a0*/  IMAD.MOV.U32 R52, RZ, RZ, R49 ;  /* 0x000000ffff347224 */ /* 0x000fe200078e0031 */
[----:B------:R-:W-:Y:S01]  /*1044b0*/  ISETP.GE.U32.AND.EX P0, PT, R16, R57, PT, P0 ;  /* 0x000000391000720c */ /* 0x000fe20003f06100 */
[----:B------:R-:W-:-:S02]  /*1044c0*/  IMAD.MOV.U32 R50, RZ, RZ, R63 ;  /* 0x000000ffff327224 */ /* 0x000fc400078e003f */
[----:B------:R-:W-:Y:S02]  /*1044d0*/  IMAD.MOV.U32 R44, RZ, RZ, R61 ;  /* 0x000000ffff2c7224 */ /* 0x000fe400078e003d */
[----:B------:R-:W-:-:S04]  /*1044e0*/  IMAD.WIDE.U32 R64, R4, R13, RZ ;  /* 0x0000000d04407225 */ /* 0x000fc800078e00ff */
[-C--:B------:R-:W-:Y:S02]  /*1044f0*/  IMAD R63, R5, R15.reuse, RZ ;  /* 0x0000000f053f7224 */ /* 0x080fe400078e02ff */
[-C--:B------:R-:W-:Y:S02]  /*104500*/  IMAD R61, R7, R15.reuse, RZ ;  /* 0x0000000f073d7224 */ /* 0x080fe400078e02ff */
[-C--:B------:R-:W-:Y:S02]  /*104510*/  IMAD R57, R9, R15.reuse, RZ ;  /* 0x0000000f09397224 */ /* 0x080fe400078e02ff */
[----:B------:R-:W-:Y:S02]  /*104520*/  IMAD R56, R11, R15, RZ ;  /* 0x0000000f0b387224 */ /* 0x000fe400078e02ff */
[----:B------:R-:W-:Y:S01]  /*104530*/  IMAD.WIDE.U32.X R48, R9, R27, R52, P5 ;  /* 0x0000001b09307225 */ /* 0x000fe200028e0434 */
[----:B------:R-:W-:-:S03]  /*104540*/  IADD3 R55, P5, PT, R55, R64, RZ ;  /* 0x0000004037377210 */ /* 0x000fc60007fbe0ff */
[-C--:B------:R-:W-:Y:S02]  /*104550*/  IMAD R63, R4, R27.reuse, R63 ;  /* 0x0000001b043f7224 */ /* 0x080fe400078e023f */
[-C--:B------:R-:W-:Y:S02]  /*104560*/  IMAD R61, R6, R27.reuse, R61 ;  /* 0x0000001b063d7224 */ /* 0x080fe400078e023d */
[-C--:B------:R-:W-:Y:S02]  /*104570*/  IMAD R57, R8, R27.reuse, R57 ;  /* 0x0000001b08397224 */ /* 0x080fe400078e0239 */
[-C--:B------:R-:W-:Y:S02]  /*104580*/  IMAD R56, R10, R27.reuse, R56 ;  /* 0x0000001b0a387224 */ /* 0x080fe400078e0238 */
[----:B------:R-:W-:-:S04]  /*104590*/  IMAD.WIDE.U32.X R26, R11, R27, R50, P6 ;  /* 0x0000001b0b1a7225 */ /* 0x000fc800030e0432 */
[----:B------:R-:W-:Y:S02]  /*1045a0*/  IMAD.IADD R65, R65, 0x1, R54 ;  /* 0x0000000141417824 */ /* 0x000fe400078e0236 */
        /* <DEDUP_REMOVED lines=12> */
[C---:B------:R-:W-:Y:S01]  /*104670*/  ISETP.GE.U32.AND P1, PT, R59.reuse, R50, PT ;  /* 0x000000323b00720c */ /* 0x040fe20003f26070 */
[----:B------:R-:W-:Y:S01]  /*104680*/  IMAD.MOV.U32 R42, RZ, RZ, R69 ;  /* 0x000000ffff2a7224 */ /* 0x000fe200078e0045 */
[----:B------:R-:W-:Y:S01]  /*104690*/  IADD3 R51, P2, PT, R59, R52, RZ ;  /* 0x000000343b337210 */ /* 0x000fe20007f5e0ff */
[----:B------:R-:W-:Y:S01]  /*1046a0*/  IMAD.MOV.U32 R40, RZ, RZ, R71 ;  /* 0x000000ffff287224 */ /* 0x000fe200078e0047 */
[----:B------:R-:W-:Y:S01]  /*1046b0*/  ISETP.GE.U32.AND.EX P1, PT, R65, R64, PT, P1 ;  /* 0x000000404100720c */ /* 0x000fe20003f26110 */
[-C--:B------:R-:W-:Y:S02]  /*1046c0*/  IMAD R62, R5, R17.reuse, RZ ;  /* 0x00000011053e7224 */ /* 0x080fe400078e02ff */
[----:B------:R-:W-:-:S02]  /*1046d0*/  IMAD R60, R7, R17, RZ ;  /* 0x00000011073c7224 */ /* 0x000fc400078e02ff */
[-C--:B------:R-:W-:Y:S02]  /*1046e0*/  IMAD R58, R9, R17.reuse, RZ ;  /* 0x00000011093a7224 */ /* 0x080fe400078e02ff */
[----:B------:R-:W-:Y:S02]  /*1046f0*/  IMAD R54, R11, R17, RZ ;  /* 0x000000110b367224 */ /* 0x000fe400078e02ff */
[-C--:B------:R-:W-:Y:S02]  /*104700*/  IMAD R62, R4, R21.reuse, R62 ;  /* 0x00000015043e7224 */ /* 0x080fe400078e023e */
[-C--:B------:R-:W-:Y:S02]  /*104710*/  IMAD R60, R6, R21.reuse, R60 ;  /* 0x00000015063c7224 */ /* 0x080fe400078e023c */
[-C--:B------:R-:W-:Y:S02]  /*104720*/  IMAD R58, R8, R21.reuse, R58 ;  /* 0x00000015083a7224 */ /* 0x080fe400078e023a */
[----:B------:R-:W-:-:S02]  /*104730*/  IMAD R54, R10, R21, R54 ;  /* 0x000000150a367224 */ /* 0x000fc400078e0236 */
[----:B------:R-:W-:-:S04]  /*104740*/  IMAD.WIDE.U32.X R42, R9, R21, R42, P3 ;  /* 0x00000015092a7225 */ /* 0x000fc800018e042a */
[----:B------:R-:W-:Y:S01]  /*104750*/  IMAD.WIDE.U32.X R40, R11, R21, R40, P4 ;  /* 0x000000150b287225 */ /* 0x000fe200020e0428 */
[----:B------:R-:W-:Y:S02]  /*104760*/  SEL R21, RZ, 0x1, P0 ;  /* 0x00000001ff157807 */ /* 0x000fe40000000000 */
[----:B------:R-:W-:Y:S01]  /*104770*/  ISETP.GE.U32.AND P0, PT, R51, R52, PT ;  /* 0x000000343300720c */ /* 0x000fe20003f06070 */
[----:B------:R-:W-:Y:S02]  /*104780*/  IMAD.IADD R0, R53, 0x1, R0 ;  /* 0x0000000135007824 */ /* 0x000fe400078e0200 */
[----:B------:R-:W-:-:S04]  /*104790*/  IMAD.WIDE.U32 R30, R4, R15, RZ ;  /* 0x0000000f041e7225 */ /* 0x000fc800078e00ff */
[----:B------:R-:W-:Y:S01]  /*1047a0*/  IMAD.X R53, R0, 0x1, R65, P2 ;  /* 0x0000000100357824 */ /* 0x000fe200010e0641 */
[----:B------:R-:W-:Y:S01]  /*1047b0*/  IADD3 R21, P2, P3, R51, R2, R21 ;  /* 0x0000000233157210 */ /* 0x000fe20007b5e015 */
[----:B------:R-:W-:-:S03]  /*1047c0*/  IMAD.IADD R63, R31, 0x1, R63 ;  /* 0x000000011f3f7824 */ /* 0x000fc600078e023f */
[C---:B------:R-:W-:Y:S02]  /*1047d0*/  IADD3.X R2, PT, PT, R53.reuse, R3, RZ, P2, P3 ;  /* 0x0000000335027210 */ /* 0x040fe400017e64ff */
[----:B------:R-:W-:Y:S02]  /*1047e0*/  ISETP.GE.U32.AND.EX P0, PT, R53, R0, PT, P0 ;  /* 0x000000003500720c */ /* 0x000fe40003f06100 */
[C---:B------:R-:W-:Y:S01]  /*1047f0*/  ISETP.GE.U32.AND P3, PT, R21.reuse, R51, PT ;  /* 0x000000331500720c */ /* 0x040fe20003f66070 */
[----:B------:R-:W-:Y:S01]  /*104800*/  IMAD.WIDE.U32 R50, R10, R19, RZ ;  /* 0x000000130a327225 */ /* 0x000fe200078e00ff */
[-C--:B------:R-:W-:Y:S02]  /*104810*/  IADD3 R0, P2, PT, R21, R30.reuse, RZ ;  /* 0x0000001e15007210 */ /* 0x080fe40007f5e0ff */
        /* <DEDUP_REMOVED lines=8> */
[----:B------:R-:W-:Y:S01]  /*1048a0*/  IMAD.IADD R31, R31, 0x1, R14 ;  /* 0x000000011f1f7824 */ /* 0x000fe200078e020e */
[----:B------:R-:W-:Y:S02]  /*1048b0*/  SEL R21, RZ, 0x1, P3 ;  /* 0x00000001ff157807 */ /* 0x000fe40001800000 */
[----:B------:R-:W-:Y:S02]  /*1048c0*/  ISETP.GE.U32.AND P2, PT, R3, R50, PT ;  /* 0x000000320300720c */ /* 0x000fe40003f46070 */
[----:B------:R-:W-:Y:S02]  /*1048d0*/  IADD3.X R32, PT, PT, R51, R33, RZ, P4, P5 ;  /* 0x0000002133207210 */ /* 0x000fe400027ea4ff */
[----:B------:R-:W-:-:S02]  /*1048e0*/  IADD3 R3, P3, PT, R3, R30, RZ ;  /* 0x0000001e03037210 */ /* 0x000fc40007f7e0ff */
[----:B------:R-:W-:Y:S02]  /*1048f0*/  IADD3 R18, P4, P5, R21, R24, R18 ;  /* 0x0000001815127210 */ /* 0x000fe40007d9e012 */
[----:B------:R-:W-:Y:S01]  /*104900*/  ISETP.GE.U32.AND.EX P2, PT, R32, R51, PT, P2 ;  /* 0x000000332000720c */ /* 0x000fe20003f46120 */
[----:B------:R-:W-:Y:S01]  /*104910*/  IMAD.X R14, R31, 0x1, R32, P3 ;  /* 0x000000011f0e7824 */ /* 0x000fe200018e0620 */
[----:B------:R-:W-:Y:S01]  /*104920*/  IADD3.X R33, PT, PT, RZ, R25, RZ, P4, P5 ;  /* 0x00000019ff217210 */ /* 0x000fe200027ea4ff */
[----:B------:R-:W-:Y:S01]  /*104930*/  IMAD.WIDE.U32 R24, R10, R13, RZ ;  /* 0x0000000d0a187225 */ /* 0x000fe200078e00ff */
[C---:B------:R-:W-:Y:S02]  /*104940*/  IADD3 R21, P3, PT, R3.reuse, R18, RZ ;  /* 0x0000001203157210 */ /* 0x040fe40007f7e0ff */
[----:B------:R-:W-:Y:S02]  /*104950*/  ISETP.GE.U32.AND.EX P0, PT, R2, R63, PT, P1 ;  /* 0x0000003f0200720c */ /* 0x000fe40003f06110 */
[----:B------:R-:W-:Y:S01]  /*104960*/  ISETP.GE.U32.AND P1, PT, R3, R30, PT ;  /* 0x0000001e0300720c */ /* 0x000fe20003f26070 */
[----:B------:R-:W-:Y:S01]  /*104970*/  IMAD.X R33, R14, 0x1, R33, P3 ;  /* 0x000000010e217824 */ /* 0x000fe200018e0621 */
[----:B------:R-:W-:-:S02]  /*104980*/  SEL R13, RZ, 0x1, P2 ;  /* 0x00000001ff0d7807 */ /* 0x000fc40001000000 */
[----:B------:R-:W-:Y:S01]  /*104990*/  ISETP.GE.U32.AND.EX P1, PT, R14, R31, PT, P1 ;  /* 0x0000001f0e00720c */ /* 0x000fe20003f26110 */
[----:B------:R-:W-:Y:S01]  /*1049a0*/  IMAD.WIDE.U32 R30, R6, R15, RZ ;  /* 0x0000000f061e7225 */ /* 0x000fe200078e00ff */
[----:B------:R-:W-:Y:S02]  /*1049b0*/  ISETP.GE.U32.AND P2, PT, R21, R3, PT ;  /* 0x000000031500720c */ /* 0x000fe40003f46070 */
[----:B------:R-:W-:Y:S01]  /*1049c0*/  IADD3 R18, P4, P6, R24, R34, R13 ;  /* 0x0000002218127210 */ /* 0x000fe20007e9e00d */
[----:B------:R-:W-:Y:S01]  /*1049d0*/  IMAD.IADD R13, R25, 0x1, R12 ;  /* 0x00000001190d7824 */ /* 0x000fe200078e020c */
[----:B------:R-:W-:Y:S01]  /*1049e0*/  ISETP.GE.U32.AND.EX P2, PT, R33, R14, PT, P2 ;  /* 0x0000000e2100720c */ /* 0x000fe20003f46120 */
[----:B------:R-:W-:Y:S01]  /*1049f0*/  IMAD.IADD R14, R31, 0x1, R61 ;  /* 0x000000011f0e7824 */ /* 0x000fe200078e023d */
[----:B------:R-:W-:Y:S02]  /*104a00*/  IADD3 R21, P5, PT, R21, R30, RZ ;  /* 0x0000001e15157210 */ /* 0x000fe40007fbe0ff */
[----:B------:R-:W-:-:S02]  /*104a10*/  ISETP.GE.U32.AND P3, PT, R18, R24, PT ;  /* 0x000000181200720c */ /* 0x000fc40003f66070 */
[----:B------:R-:W-:Y:S01]  /*104a20*/  IADD3.X R34, PT, PT, R13, R35, RZ, P4, P6 ;  /* 0x000000230d227210 */ /* 0x000fe200027ec4ff */
[----:B------:R-:W-:Y:S01]  /*104a30*/  IMAD.X R25, R14, 0x1, R33, P5 ;  /* 0x000000010e197824 */ /* 0x000fe200028e0621 */
[----:B------:R-:W-:Y:S02]  /*104a40*/  SEL R3, RZ, 0x1, P0 ;  /* 0x00000001ff037807 */ /* 0x000fe40000000000 */
[----:B------:R-:W-:Y:S02]  /*104a50*/  SEL R12, RZ, 0x1, P1 ;  /* 0x00000001ff0c7807 */ /* 0x000fe40000800000 */
[----:B------:R-:W-:Y:S02]  /*104a60*/  SEL R31, RZ, 0x1, P2 ;  /* 0x00000001ff1f7807 */ /* 0x000fe40001000000 */
[----:B------:R-:W-:Y:S02]  /*104a70*/  ISETP.GE.U32.AND.EX P3, PT, R34, R13, PT, P3 ;  /* 0x0000000d2200720c */ /* 0x000fe40003f66130 */
[----:B------:R-:W-:-:S02]  /*104a80*/  IADD3 R3, P2, P6, R21, R36, R3 ;  /* 0x0000002415037210 */ /* 0x000fc40007e5e003 */
[----:B------:R-:W-:Y:S01]  /*104a90*/  IADD3 R31, P1, P5, R31, R22, R12 ;  /* 0x000000161f1f7210 */ /* 0x000fe20007d3e00c */
[----:B------:R-:W-:Y:S01]  /*104aa0*/  IMAD.WIDE.U32 R12, R4, R17, RZ ;  /* 0x00000011040c7225 */ /* 0x000fe200078e00ff */
[----:B------:R-:W-:Y:S02]  /*104ab0*/  ISETP.GE.U32.AND P4, PT, R21, R30, PT ;  /* 0x0000001e1500720c */ /* 0x000fe40003f86070 */
[----:B------:R-:W-:Y:S01]  /*104ac0*/  IADD3.X R36, PT, PT, R25, R37, RZ, P2, P6 ;  /* 0x0000002519247210 */ /* 0x000fe200017ec4ff */
[----:B------:R-:W-:Y:S01]  /*104ad0*/  IMAD.IADD R13, R13, 0x1, R62 ;  /* 0x000000010d0d7824 */ /* 0x000fe200078e023e */
[----:B------:R-:W-:Y:S02]  /*104ae0*/  ISETP.GE.U32.AND.EX P0, PT, R25, R14, PT, P4 ;  /* 0x0000000e1900720c */ /* 0x000fe40003f06140 */
[C---:B------:R-:W-:Y:S02]  /*104af0*/  ISETP.GE.U32.AND P2, PT, R3.reuse, R21, PT ;  /* 0x000000150300720c */ /* 0x040fe40003f46070 */
[----:B------:R-:W-:-:S02]  /*104b00*/  IADD3 R3, P4, PT, R3, R12, RZ ;  /* 0x0000000c03037210 */ /* 0x000fc40007f9e0ff */
[----:B------:R-:W-:Y:S01]  /*104b10*/  IADD3.X R33, PT, PT, RZ, R23, RZ, P1, P5 ;  /* 0x00000017ff217210 */ /* 0x000fe20000fea4ff */
[----:B------:R-:W-:Y:S01]  /*104b20*/  IMAD.WIDE.U32 R22, R8, R15, RZ ;  /* 0x0000000f08167225 */ /* 0x000fe200078e00ff */
[----:B------:R-:W-:Y:S02]  /*104b30*/  IADD3 R31, P5, PT, R18, R31, RZ ;  /* 0x0000001f121f7210 */ /* 0x000fe40007fbe0ff */
[----:B------:R-:W-:Y:S01]  /*104b40*/  ISETP.GE.U32.AND P1, PT, R3, R12, PT ;  /* 0x0000000c0300720c */ /* 0x000fe20003f26070 */
[----:B------:R-:W-:Y:S01]  /*104b50*/  IMAD.X R12, R13, 0x1, R36, P4 ;  /* 0x000000010d0c7824 */ /* 0x000fe200020e0624 */
[----:B------:R-:W-:Y:S01]  /*104b60*/  ISETP.GE.U32.AND.EX P2, PT, R36, R25, PT, P2 ;  /* 0x000000192400720c */ /* 0x000fe20003f46120 */
[----:B------:R-:W-:Y:S01]  /*104b70*/  IMAD.X R25, R34, 0x1, R33, P5 ;  /* 0x0000000122197824 */ /* 0x000fe200028e0621 */
[----:B------:R-:W-:Y:S01]  /*104b80*/  ISETP.GE.U32.AND P4, PT, R31, R18, PT ;  /* 0x000000121f00720c */ /* 0x000fe20003f86070 */
[----:B------:R-:W-:Y:S01]  /*104b90*/  IMAD.IADD R18, R23, 0x1, R57 ;  /* 0x0000000117127824 */ /* 0x000fe200078e0239 */
        /* <DEDUP_REMOVED lines=8> */
[----:B------:R-:W-:-:S02]  /*104c20*/  IADD3 R13, P6, PT, R14, R13, RZ ;  /* 0x0000000d0e0d7210 */ /* 0x000fc40007fde0ff */
[----:B------:R-:W-:Y:S01]  /*104c30*/  IADD3.X R38, PT, PT, RZ, R39, RZ, P0, P2 ;  /* 0x00000027ff267210 */ /* 0x000fe200007e44ff */
[----:B------:R-:W-:Y:S01]  /*104c40*/  IMAD.IADD R21, R23, 0x1, R60 ;  /* 0x0000000117157824 */ /* 0x000fe200078e023c */
[----:B------:R-:W-:Y:S02]  /*104c50*/  ISETP.GE.U32.AND.EX P0, PT, R31, R18, PT, P5 ;  /* 0x000000121f00720c */ /* 0x000fe40003f06150 */
[----:B------:R-:W-:Y:S01]  /*104c60*/  ISETP.GE.U32.AND.EX P4, PT, R25, R34, PT, P4 ;  /* 0x000000221900720c */ /* 0x000fe20003f86140 */
[----:B------:R-:W-:Y:S01]  /*104c70*/  IMAD.X R18, R31, 0x1, R38, P6 ;  /* 0x000000011f127824 */ /* 0x000fe200030e0626 */
[C---:B------:R-:W-:Y:S02]  /*104c80*/  ISETP.GE.U32.AND P2, PT, R13.reuse, R14, PT ;  /* 0x0000000e0d00720c */ /* 0x040fe40003f46070 */
[----:B------:R-:W-:Y:S02]  /*104c90*/  IADD3 R13, P5, PT, R13, R22, RZ ;  /* 0x000000160d0d7210 */ /* 0x000fe40007fbe0ff */
[----:B------:R-:W-:-:S02]  /*104ca0*/  SEL R14, RZ, 0x1, P3 ;  /* 0x00000001ff0e7807 */ /* 0x000fc40001800000 */
[----:B------:R-:W-:Y:S02]  /*104cb0*/  SEL R33, RZ, 0x1, P4 ;  /* 0x00000001ff217807 */ /* 0x000fe40002000000 */
[----:B------:R-:W-:Y:S02]  /*104cc0*/  SEL R25, RZ, 0x1, P1 ;  /* 0x00000001ff197807 */ /* 0x000fe40000800000 */
[----:B------:R-:W-:Y:S01]  /*104cd0*/  ISETP.GE.U32.AND.EX P2, PT, R18, R31, PT, P2 ;  /* 0x0000001f1200720c */ /* 0x000fe20003f46120 */
[----:B------:R-:W-:Y:S01]  /*104ce0*/  IMAD.X R18, R21, 0x1, R18, P5 ;  /* 0x0000000115127824 */ /* 0x000fe200028e0612 */
[----:B------:R-:W-:Y:S02]  /*104cf0*/  ISETP.GE.U32.AND P3, PT, R13, R22, PT ;  /* 0x000000160d00720c */ /* 0x000fe40003f66070 */
[----:B------:R-:W-:Y:S01]  /*104d00*/  IADD3 R33, P1, P4, R33, R28, R14 ;  /* 0x0000001c21217210 */ /* 0x000fe20007c3e00e */
[----:B------:R-:W-:Y:S01]  /*104d10*/  IMAD.WIDE.U32 R14, R10, R15, RZ ;  /* 0x0000000f0a0e7225 */ /* 0x000fe200078e00ff */
[----:B------:R-:W-:-:S02]  /*104d20*/  IADD3 R25, P5, P6, R13, R44, R25 ;  /* 0x0000002c0d197210 */ /* 0x000fc40007ebe019 */
[----:B------:R-:W-:Y:S01]  /*104d30*/  SEL R22, RZ, 0x1, P0 ;  /* 0x00000001ff167807 */ /* 0x000fe20000000000 */
[----:B------:R-:W-:Y:S01]  /*104d40*/  IMAD.IADD R56, R15, 0x1, R56 ;  /* 0x000000010f387824 */ /* 0x000fe200078e0238 */
[----:B------:R-:W-:Y:S02]  /*104d50*/  SEL R23, RZ, 0x1, P2 ;  /* 0x00000001ff177807 */ /* 0x000fe40001000000 */
[----:B------:R-:W-:Y:S02]  /*104d60*/  IADD3.X R29, PT, PT, RZ, R29, RZ, P1, P4 ;  /* 0x0000001dff1d7210 */ /* 0x000fe40000fe84ff */
[C---:B------:R-:W-:Y:S02]  /*104d70*/  ISETP.GE.U32.AND.EX P3, PT, R18.reuse, R21, PT, P3 ;  /* 0x000000151200720c */ /* 0x040fe40003f66130 */
[----:B------:R-:W-:Y:S02]  /*104d80*/  IADD3.X R45, PT, PT, R18, R45, RZ, P5, P6 ;  /* 0x0000002d122d7210 */ /* 0x000fe40002fec4ff */
[----:B------:R-:W-:-:S02]  /*104d90*/  IADD3 R22, P1, P4, R23, R48, R22 ;  /* 0x0000003017167210 */ /* 0x000fc40007c3e016 */
[----:B------:R-:W-:Y:S02]  /*104da0*/  IADD3 R21, P5, PT, R33, R14, RZ ;  /* 0x0000000e21157210 */ /* 0x000fe40007fbe0ff */
[----:B------:R-:W-:Y:S02]  /*104db0*/  ISETP.GE.U32.AND P2, PT, R25, R13, PT ;  /* 0x0000000d1900720c */ /* 0x000fe40003f46070 */
[----:B------:R-:W-:Y:S01]  /*104dc0*/  IADD3.X R30, PT, PT, RZ, R49, RZ, P1, P4 ;  /* 0x00000031ff1e7210 */ /* 0x000fe20000fe84ff */
[----:B------:R-:W-:Y:S01]  /*104dd0*/  IMAD.X R29, R56, 0x1, R29, P5 ;  /* 0x00000001381d7824 */ /* 0x000fe200028e061d */
[----:B------:R-:W-:Y:S01]  /*104de0*/  IADD3 R13, P4, PT, R21, R22, RZ ;  /* 0x00000016150d7210 */ /* 0x000fe20007f9e0ff */
[C---:B------:R-:W-:Y:S01]  /*104df0*/  IMAD.WIDE.U32 R22, R45.reuse, 0x3d1, RZ ;  /* 0x000003d12d167825 */ /* 0x040fe200078e00ff */
[----:B------:R-:W-:Y:S02]  /*104e00*/  ISETP.GE.U32.AND.EX P2, PT, R45, R18, PT, P2 ;  /* 0x000000122d00720c */ /* 0x000fe40003f46120 */
[----:B------:R-:W-:Y:S01]  /*104e10*/  ISETP.GE.U32.AND P0, PT, R21, R14, PT ;  /* 0x0000000e1500720c */ /* 0x000fe20003f06070 */
[----:B------:R-:W-:Y:S01]  /*104e20*/  IMAD.WIDE.U32 R14, R8, R17, RZ ;  /* 0x00000011080e7225 */ /* 0x000fe200078e00ff */
[----:B------:R-:W-:-:S02]  /*104e30*/  ISETP.GE.U32.AND P1, PT, R13, R21, PT ;  /* 0x000000150d00720c */ /* 0x000fc40003f26070 */
[----:B------:R-:W-:Y:S01]  /*104e40*/  SEL R18, RZ, 0x1, P3 ;  /* 0x00000001ff127807 */ /* 0x000fe20001800000 */
[----:B------:R-:W-:Y:S01]  /*104e50*/  IMAD.X R30, R29, 0x1, R30, P4 ;  /* 0x000000011d1e7824 */ /* 0x000fe200020e061e */
[----:B------:R-:W-:Y:S01]  /*104e60*/  SEL R21, RZ, 0x1, P2 ;  /* 0x00000001ff157807 */ /* 0x000fe20001000000 */
[----:B------:R-:W-:Y:S01]  /*104e70*/  IMAD.WIDE.U32 R22, P6, R25, 0x1, R22 ;  /* 0x0000000119167825 */ /* 0x000fe200078c0016 */
[----:B------:R-:W-:Y:S02]  /*104e80*/  IADD3 R13, P3, PT, R13, R14, RZ ;  /* 0x0000000e0d0d7210 */ /* 0x000fe40007f7e0ff */
[----:B------:R-:W-:Y:S01]  /*104e90*/  IADD3 R18, P4, P5, R21, R46, R18 ;  /* 0x0000002e15127210 */ /* 0x000fe20007d9e012 */
[----:B------:R-:W-:Y:S01]  /*104ea0*/  IMAD.IADD R21, R15, 0x1, R58 ;  /* 0x000000010f157824 */ /* 0x000fe200078e023a */
[----:B------:R-:W-:Y:S01]  /*104eb0*/  ISETP.GE.U32.AND.EX P1, PT, R30, R29, PT, P1 ;  /* 0x0000001d1e00720c */ /* 0x000fe20003f26110 */
[----:B------:R-:W-:Y:S01]  /*104ec0*/  IMAD.MOV.U32 R24, RZ, RZ, R23 ;  /* 0x000000ffff187224 */ /* 0x000fe200078e0017 */
[----:B------:R-:W-:Y:S01]  /*104ed0*/  ISETP.GE.U32.AND P2, PT, R13, R14, PT ;  /* 0x0000000e0d00720c */ /* 0x000fe20003f46070 */
[----:B------:R-:W-:Y:S01]  /*104ee0*/  IMAD.X R30, R21, 0x1, R30, P3 ;  /* 0x00000001151e7824 */ /* 0x000fe200018e061e */
[----:B------:R-:W-:Y:S01]  /*104ef0*/  IADD3.X R33, PT, PT, RZ, R47, RZ, P4, P5 ;  /* 0x0000002fff217210 */ /* 0x000fe200027ea4ff */
[----:B------:R-:W-:Y:S01]  /*104f00*/  IMAD.WIDE.U32 R14, R25, 0x3d1, RZ ;  /* 0x000003d1190e7825 */ /* 0x000fe200078e00ff */
[----:B------:R-:W-:-:S02]  /*104f10*/  ISETP.GE.U32.AND.EX P0, PT, R29, R56, PT, P0 ;  /* 0x000000381d00720c */ /* 0x000fc40003f06100 */
[C---:B------:R-:W-:Y:S01]  /*104f20*/  ISETP.GE.U32.AND.EX P2, PT, R30.reuse, R21, PT, P2 ;  /* 0x000000151e00720c */ /* 0x040fe20003f46120 */
[----:B------:R-:W-:Y:S01]  /*104f30*/  IMAD.MOV.U32 R28, RZ, RZ, R14 ;  /* 0x000000ffff1c7224 */ /* 0x000fe200078e000e */
[----:B------:R-:W-:Y:S01]  /*104f40*/  IADD3 R21, P4, PT, R13, R18, RZ ;  /* 0x000000120d157210 */ /* 0x000fe20007f9e0ff */
[----:B------:R-:W-:Y:S01]  /*104f50*/  IMAD.X R25, RZ, RZ, RZ, P6 ;  /* 0x000000ffff197224 */ /* 0x000fe200030e06ff */
[----:B------:R-:W-:Y:S02]  /*104f60*/  IADD3 R29, P3, PT, R15, R22, RZ ;  /* 0x000000160f1d7210 */ /* 0x000fe40007f7e0ff */
[----:B------:R-:W-:Y:S01]  /*104f70*/  SEL R15, RZ, 0x1, P0 ;  /* 0x00000001ff0f7807 */ /* 0x000fe20000000000 */
[----:B------:R-:W-:Y:S01]  /*104f80*/  IMAD.X R33, R30, 0x1, R33, P4 ;  /* 0x000000011e217824 */ /* 0x000fe200020e0621 */
[----:B------:R-:W-:Y:S01]  /*104f90*/  SEL R31, RZ, 0x1, P1 ;  /* 0x00000001ff1f7807 */ /* 0x000fe20000800000 */
[----:B------:R-:W-:Y:S01]  /*104fa0*/  IMAD.WIDE.U32 R18, R4, R19, R28 ;  /* 0x0000001304127225 */ /* 0x000fe200078e001c */
[----:B------:R-:W-:-:S02]  /*104fb0*/  ISETP.GE.U32.AND P0, PT, R21, R13, PT ;  /* 0x0000000d1500720c */ /* 0x000fc40003f06070 */
[----:B------:R-:W-:Y:S01]  /*104fc0*/  IADD3 R31, P4, P5, R31, R26, R15 ;  /* 0x0000001a1f1f7210 */ /* 0x000fe20007d9e00f */
[----:B------:R-:W-:Y:S01]  /*104fd0*/  IMAD.WIDE.U32.X R22, R45, 0x1, R24, P3 ;  /* 0x000000012d167825 */ /* 0x000fe200018e0418 */
[C---:B------:R-:W-:Y:S02]  /*104fe0*/  ISETP.GE.U32.AND.EX P0, PT, R33.reuse, R30, PT, P0 ;  /* 0x0000001e2100720c */ /* 0x040fe40003f06100 */
[----:B------:R-:W-:Y:S01]  /*104ff0*/  ISETP.GE.U32.AND P1, PT, R18, R14, PT ;  /* 0x0000000e1200720c */ /* 0x000fe20003f26070 */
[----:B------:R-:W-:Y:S01]  /*105000*/  IMAD.WIDE.U32 R14, R10, R17, RZ ;  /* 0x000000110a0e7225 */ /* 0x000fe200078e00ff */
[----:B------:R-:W-:Y:S02]  /*105010*/  IADD3.X R28, PT, PT, RZ, R27, RZ, P4, P5 ;  /* 0x0000001bff1c7210 */ /* 0x000fe400027ea4ff */
[----:B------:R-:W-:Y:S01]  /*105020*/  SEL R17, RZ, 0x1, P2 ;  /* 0x00000001ff117807 */ /* 0x000fe20001000000 */
[----:B------:R-:W-:-:S04]  /*105030*/  IMAD.WIDE.U32 R26, R33, 0x3d1, RZ ;  /* 0x000003d1211a7825 */ /* 0x000fc800078e00ff */
[----:B------:R-:W-:Y:S01]  /*105040*/  IMAD.IADD R13, R19, 0x1, R20 ;  /* 0x00000001130d7824 */ /* 0x000fe200078e0214 */
[----:B------:R-:W-:Y:S01]  /*105050*/  SEL R19, RZ, 0x1, P0 ;  /* 0x00000001ff137807 */ /* 0x000fe20000000000 */
[----:B------:R-:W-:Y:S01]  /*105060*/  IMAD.WIDE.U32 R24, R21, 0x3d1, RZ ;  /* 0x000003d115187825 */ /* 0x000fe200078e00ff */
[----:B------:R-:W-:Y:S02]  /*105070*/  IADD3 R20, P3, PT, R31, R14, RZ ;  /* 0x0000000e1f147210 */ /* 0x000fe40007f7e0ff */
        /* <DEDUP_REMOVED lines=114> */
.L_x_892:
        /* <DEDUP_REMOVED lines=12> */
.L_x_893:
[----:B------:R-:W-:-:S04]  /*105860*/  IADD3 R12, P0, PT, R12, -UR19, RZ ;  /* 0x800000130c0c7c10 */ /* 0x000fc8000ff1e0ff */
[----:B------:R-:W-:-:S04]  /*105870*/  IADD3.X R13, P0, PT, R13, ~UR20, RZ, P0, !PT ;  /* 0x800000140d0d7c10 */ /* 0x000fc8000871e4ff */
        /* <DEDUP_REMOVED lines=10> */
.L_x_894:
        /* <DEDUP_REMOVED lines=91> */
.L_x_895:
        /* <DEDUP_REMOVED lines=48> */
.L_x_896:
        /* <DEDUP_REMOVED lines=20> */
[----:B------:R-:W-:-:S02]  /*106310*/  IMAD.X R39, RZ, RZ, RZ, P2 ;  /* 0x000000ffff277224 */ /* 0x000fc400010e06ff */
[----:B------:R-:W-:Y:S02]  /*106320*/  IMAD.MOV.U32 R38, RZ, RZ, R37 ;  /* 0x000000ffff267224 */ /* 0x000fe400078e0025 */
[----:B------:R-:W-:-:S04]  /*106330*/  IMAD.WIDE.U32 R42, R14, R2, RZ ;  /* 0x000000020e2a7225 */ /* 0x000fc800078e00ff */
[----:B------:R-:W-:-:S04]  /*106340*/  IMAD.WIDE.U32 R32, P3, R14, R3, R32 ;  /* 0x000000030e207225 */ /* 0x000fc80007860020 */
[----:B------:R-:W-:Y:S01]  /*106350*/  IMAD.IADD R47, R41, 0x1, R47 ;  /* 0x00000001292f7824 */ /* 0x000fe200078e022f */
[----:B------:R-:W-:Y:S01]  /*106360*/  IADD3 RZ, P2, PT, R43, R32, RZ ;  /* 0x000000202bff7210 */ /* 0x000fe20007f5e0ff */
        /* <DEDUP_REMOVED lines=9> */
[----:B------:R-:W-:Y:S01]  /*106400*/  ISETP.GE.U32.AND P1, PT, R13, R40, PT ;  /* 0x000000280d00720c */ /* 0x000fe20003f26070 */
[----:B------:R-:W-:Y:S01]  /*106410*/  IMAD.WIDE.U32.X R34, R15, R17, R38, P4 ;  /* 0x000000110f227225 */ /* 0x000fe200020e0426 */
[----:B------:R-:W-:-:S02]  /*106420*/  LEA.HI.X R32, R31, R46, R32, 0x1, P5 ;  /* 0x0000002e1f207211 */ /* 0x000fc400028f0c20 */
[----:B------:R-:W-:Y:S01]  /*106430*/  SHF.L.W.U32.HI R31, R49, 0x1, R36 ;  /* 0x00000001311f7819 */ /* 0x000fe20000010e24 */
[-C--:B------:R-:W-:Y:S01]  /*106440*/  IMAD R39, R3, R14.reuse, RZ ;  /* 0x0000000e03277224 */ /* 0x080fe200078e02ff */
[----:B------:R-:W-:Y:S01]  /*106450*/  SEL R40, RZ, 0x1, P0 ;  /* 0x00000001ff287807 */ /* 0x000fe20000000000 */
[----:B------:R-:W-:Y:S01]  /*106460*/  IMAD.WIDE.U32 R36, R2, R14, RZ ;  /* 0x0000000e02247225 */ /* 0x000fe200078e00ff */
[----:B------:R-:W-:Y:S02]  /*106470*/  ISETP.GE.U32.AND.EX P0, PT, R32, R41, PT, P1 ;  /* 0x000000292000720c */ /* 0x000fe40003f06110 */
[----:B------:R-:W-:Y:S01]  /*106480*/  IADD3 R45, P5, P1, R40, R22, R31 ;  /* 0x00000016282d7210 */ /* 0x000fe200079be01f */
[-C--:B------:R-:W-:Y:S01]  /*106490*/  IMAD.WIDE.U32 R40, R17, R2.reuse, RZ ;  /* 0x0000000211287225 */ /* 0x080fe200078e00ff */
        /* <DEDUP_REMOVED lines=51> */
.L_x_897:
        /* <DEDUP_REMOVED lines=15> */
.L_x_898:
        /* <DEDUP_REMOVED lines=22> */
[----:B------:R-:W-:-:S04]  /*106a20*/  IMAD.WIDE.U32.X R2, R17, R3, R38, P3 ;  /* 0x0000000311027225 */ /* 0x000fc800018e0426 */
[----:B------:R-:W-:Y:S01]  /*106a30*/  IMAD.WIDE.U32 R36, P6, R21, 0x1, R36 ;  /* 0x0000000115247825 */ /* 0x000fe200078c0024 */
[-C--:B------:R-:W-:Y:S02]  /*106a40*/  IADD3 R21, P5, PT, R16, R18.reuse, RZ ;  /* 0x0000001210157210 */ /* 0x080fe40007fbe0ff */
[----:B------:R-:W-:Y:S01]  /*106a50*/  SHF.L.W.U32.HI R0, R2, 0x1, R3 ;  /* 0x0000000102007819 */ /* 0x000fe20000010e03 */
[----:B------:R-:W-:Y:S01]  /*106a60*/  IMAD.X R3, RZ, RZ, RZ, P6 ;  /* 0x000000ffff037224 */ /* 0x000fe200030e06ff */
[----:B------:R-:W-:Y:S02]  /*106a70*/  ISETP.GE.U32.AND P0, PT, R21, R18, PT ;  /* 0x000000121500720c */ /* 0x000fe40003f06070 */
        /* <DEDUP_REMOVED lines=11> */
.L_x_899:
        /* <DEDUP_REMOVED lines=100> */
.L_x_900:
        /* <DEDUP_REMOVED lines=12> */
.L_x_901:
        /* <DEDUP_REMOVED lines=12> */
.L_x_902:
        /* <DEDUP_REMOVED lines=9> */
[----:B------:R-:W-:-:S04]  /*107380*/  IMAD.WIDE.U32 R18, R33, R8, RZ ;  /* 0x0000000821127225 */ /* 0x000fc800078e00ff */
        /* <DEDUP_REMOVED lines=65> */
[----:B------:R-:W-:-:S04]  /*1077a0*/  IMAD.WIDE.U32 R60, R47, R6, RZ ;  /* 0x000000062f3c7225 */ /* 0x000fc800078e00ff */
[----:B------:R-:W-:Y:S02]  /*1077b0*/  IMAD.X R39, RZ, RZ, RZ, P5 ;  /* 0x000000ffff277224 */ /* 0x000fe400028e06ff */
        /* <DEDUP_REMOVED lines=21> */
[----:B------:R-:W-:-:S04]  /*107910*/  IMAD.WIDE.U32 R38, R41, R10, RZ ;  /* 0x0000000a29267225 */ /* 0x000fc800078e00ff */
[----:B------:R-:W-:-:S04]  /*107920*/  IMAD.WIDE.U32 R62, P0, R11, R41, R62 ;  /* 0x000000290b3e7225 */ /* 0x000fc8000780003e */
[----:B------:R-:W-:-:S04]  /*107930*/  IMAD.WIDE.U32 R66, R47, R4, RZ ;  /* 0x000000042f427225 */ /* 0x000fc800078e00ff */
[----:B------:R-:W-:Y:S01]  /*107940*/  IMAD.X R35, RZ, RZ, RZ, P6 ;  /* 0x000000ffff237224 */ /* 0x000fe200030e06ff */
[----:B------:R-:W-:Y:S01]  /*107950*/  IADD3 RZ, P6, PT, R39, R62, RZ ;  /* 0x0000003e27ff7210 */ /* 0x000fe20007fde0ff */
[----:B------:R-:W-:Y:S02]  /*107960*/  IMAD.MOV.U32 R34, RZ, RZ, R27 ;  /* 0x000000ffff227224 */ /* 0x000fe400078e001b */
[----:B------:R-:W-:Y:S02]  /*107970*/  IMAD.X R55, RZ, RZ, RZ, P4 ;  /* 0x000000ffff377224 */ /* 0x000fe400020e06ff */
[----:B------:R-:W-:-:S04]  /*107980*/  IMAD.WIDE.U32 R68, P4, R9, R43, R48 ;  /* 0x0000002b09447225 */ /* 0x000fc80007880030 */
[----:B------:R-:W-:Y:S02]  /*107990*/  IMAD.X R49, RZ, RZ, RZ, P0 ;  /* 0x000000ffff317224 */ /* 0x000fe400000e06ff */
[----:B------:R-:W-:-:S04]  /*1079a0*/  IMAD.WIDE.U32.X R26, R7, R53, R34, P3 ;  /* 0x00000035071a7225 */ /* 0x000fc800018e0422 */
[----:B------:R-:W-:-:S04]  /*1079b0*/  IMAD.WIDE.U32 R70, P0, R11, R43, R70 ;  /* 0x0000002b0b467225 */ /* 0x000fc80007800046 */
[----:B------:R-:W-:-:S04]  /*1079c0*/  IMAD.WIDE.U32 R38, R43, R4, RZ ;  /* 0x000000042b267225 */ /* 0x000fc800078e00ff */
[----:B------:R-:W-:-:S04]  /*1079d0*/  IMAD.WIDE.U32 R66, P3, R5, R43, R66 ;  /* 0x0000002b05427225 */ /* 0x000fc80007860042 */
[----:B------:R-:W-:-:S04]  /*1079e0*/  IMAD.WIDE.U32 R32, R43, R8, RZ ;  /* 0x000000082b207225 */ /* 0x000fc800078e00ff */
        /* <DEDUP_REMOVED lines=9> */
[----:B------:R-:W-:Y:S01]  /*107a80*/  IMAD.X R39, RZ, RZ, RZ, P3 ;  /* 0x000000ffff277224 */ /* 0x000fe200018e06ff */
[----:B------:R-:W-:Y:S01]  /*107a90*/  IADD3 RZ, P3, PT, R33, R68, RZ ;  /* 0x0000004421ff7210 */ /* 0x000fe20007f7e0ff */
[----:B------:R-:W-:Y:S01]  /*107aa0*/  IMAD.X R33, RZ, RZ, RZ, P4 ;  /* 0x000000ffff217224 */ /* 0x000fe200020e06ff */
[----:B------:R-:W-:Y:S01]  /*107ab0*/  IADD3 RZ, P4, PT, R65, R70, RZ ;  /* 0x0000004641ff7210 */ /* 0x000fe20007f9e0ff */
[----:B------:R-:W-:Y:S01]  /*107ac0*/  IMAD.WIDE.U32.X R36, R9, R53, R54, P5 ;  /* 0x0000003509247225 */ /* 0x000fe200028e0436 */
[----:B------:R-:W-:-:S03]  /*107ad0*/  IADD3 R51, P5, PT, R51, R60, RZ ;  /* 0x0000003c33337210 */ /* 0x000fc60007fbe0ff */
[----:B------:R-:W-:Y:S02]  /*107ae0*/  IMAD.IADD R65, R61, 0x1, R56 ;  /* 0x000000013d417824 */ /* 0x000fe400078e0238 */
[----:B------:R-:W-:Y:S01]  /*107af0*/  IMAD.MOV.U32 R38, RZ, RZ, R67 ;  /* 0x000000ffff267224 */ /* 0x000fe200078e0043 */
[----:B------:R-:W-:Y:S01]  /*107b00*/  SEL R67, RZ, 0x1, P0 ;  /* 0x00000001ff437807 */ /* 0x000fe20000000000 */
[----:B------:R-:W-:Y:S01]  /*107b10*/  IMAD.WIDE.U32 R54, R8, R45, RZ ;  /* 0x0000002d08367225 */ /* 0x000fe200078e00ff */
[----:B------:R-:W-:-:S03]  /*107b20*/  ISETP.GE.U32.AND P0, PT, R51, R60, PT ;  /* 0x0000003c3300720c */ /* 0x000fc60003f06070 */
[----:B------:R-:W-:Y:S02]  /*107b30*/  IMAD.MOV.U32 R48, RZ, RZ, R63 ;  /* 0x000000ffff307224 */ /* 0x000fe400078e003f */
[-C--:B------:R-:W-:Y:S02]  /*107b40*/  IMAD R63, R5, R41.reuse, RZ ;  /* 0x00000029053f7224 */ /* 0x080fe400078e02ff */
[-C--:B------:R-:W-:Y:S02]  /*107b50*/  IMAD R62, R7, R41.reuse, RZ ;  /* 0x00000029073e7224 */ /* 0x080fe400078e02ff */
[-C--:B------:R-:W-:Y:S02]  /*107b60*/  IMAD R52, R9, R41.reuse, RZ ;  /* 0x0000002909347224 */ /* 0x080fe400078e02ff */
[----:B------:R-:W-:Y:S02]  /*107b70*/  IMAD R50, R11, R41, RZ ;  /* 0x000000290b327224 */ /* 0x000fe400078e02ff */
[----:B------:R-:W-:-:S02]  /*107b80*/  IMAD.X R42, R65, 0x1, R42, P5 ;  /* 0x00000001412a7824 */ /* 0x000fc400028e062a */
[----:B------:R-:W-:Y:S02]  /*107b90*/  IMAD.MOV.U32 R28, RZ, RZ, R71 ;  /* 0x000000ffff1c7224 */ /* 0x000fe400078e0047 */
[----:B------:R-:W-:Y:S01]  /*107ba0*/  IMAD.IADD R59, R55, 0x1, R59 ;  /* 0x00000001373b7824 */ /* 0x000fe200078e023b */
[----:B------:R-:W-:Y:S01]  /*107bb0*/  ISETP.GE.U32.AND.EX P0, PT, R42, R65, PT, P0 ;  /* 0x000000412a00720c */ /* 0x000fe20003f06100 */
        /* <DEDUP_REMOVED lines=9> */
[C---:B------:R-:W-:Y:S02]  /*107c50*/  IMAD R53, R11.reuse, R43, RZ ;  /* 0x0000002b0b357224 */ /* 0x040fe400078e02ff */
[----:B------:R-:W-:Y:S01]  /*107c60*/  IMAD.WIDE.U32.X R28, R11, R47, R28, P4 ;  /* 0x0000002f0b1c7225 */ /* 0x000fe200020e041c */
[----:B------:R-:W-:Y:S02]  /*107c70*/  IADD3.X R11, PT, PT, R59, R21, RZ, P1, P2 ;  /* 0x000000153b0b7210 */ /* 0x000fe40000fe44ff */
[----:B------:R-:W-:Y:S01]  /*107c80*/  ISETP.GE.U32.AND P1, PT, R55, R54, PT ;  /* 0x000000363700720c */ /* 0x000fe20003f26070 */
[----:B------:R-:W-:Y:S01]  /*107c90*/  IMAD R60, R7, R43, RZ ;  /* 0x0000002b073c7224 */ /* 0x000fe200078e02ff */
[-C--:B------:R-:W-:Y:S01]  /*107ca0*/  IADD3 R7, P2, PT, R55, R56.reuse, RZ ;  /* 0x0000003837077210 */ /* 0x080fe20007f5e0ff */
[----:B------:R-:W-:Y:S01]  /*107cb0*/  IMAD.MOV.U32 R32, RZ, RZ, R69 ;  /* 0x000000ffff207224 */ /* 0x000fe200078e0045 */
[----:B------:R-:W-:Y:S01]  /*107cc0*/  ISETP.GE.U32.AND.EX P1, PT, R11, R59, PT, P1 ;  /* 0x0000003b0b00720c */ /* 0x000fe20003f26110 */
[-C--:B------:R-:W-:Y:S01]  /*107cd0*/  IMAD R61, R5, R43.reuse, RZ ;  /* 0x0000002b053d7224 */ /* 0x080fe200078e02ff */
[----:B------:R-:W-:Y:S01]  /*107ce0*/  SEL R5, RZ, 0x1, P0 ;  /* 0x00000001ff057807 */ /* 0x000fe20000000000 */
[----:B------:R-:W-:Y:S01]  /*107cf0*/  IMAD.IADD R40, R57, 0x1, R40 ;  /* 0x0000000139287824 */ /* 0x000fe200078e0228 */
[----:B------:R-:W-:Y:S01]  /*107d00*/  ISETP.GE.U32.AND P0, PT, R7, R56, PT ;  /* 0x000000380700720c */ /* 0x000fe20003f06070 */
[----:B------:R-:W-:-:S02]  /*107d10*/  IMAD R58, R9, R43, RZ ;  /* 0x0000002b093a7224 */ /* 0x000fc400078e02ff */
[----:B------:R-:W-:-:S04]  /*107d20*/  IMAD.WIDE.U32.X R32, R9, R47, R32, P3 ;  /* 0x0000002f09207225 */ /* 0x000fc800018e0420 */
[----:B------:R-:W-:Y:S01]  /*107d30*/  IMAD.X R9, R40, 0x1, R11, P2 ;  /* 0x0000000128097824 */ /* 0x000fe200010e060b */
[----:B------:R-:W-:Y:S01]  /*107d40*/  IADD3 R5, P2, P3, R7, R2, R5 ;  /* 0x0000000207057210 */ /* 0x000fe20007b5e005 */
[----:B------:R-:W-:-:S03]  /*107d50*/  IMAD.WIDE.U32 R20, R4, R41, RZ ;  /* 0x0000002904147225 */ /* 0x000fc600078e00ff */
[----:B------:R-:W-:Y:S01]  /*107d60*/  IADD3.X R3, PT, PT, R9, R3, RZ, P2, P3 ;  /* 0x0000000309037210 */ /* 0x000fe200017e64ff */
[----:B------:R-:W-:Y:S01]  /*107d70*/  IMAD.WIDE.U32 R54, R10, R45, RZ ;  /* 0x0000002d0a367225 */ /* 0x000fe200078e00ff */
[C---:B------:R-:W-:Y:S02]  /*107d80*/  ISETP.GE.U32.AND P2, PT, R5.reuse, R7, PT ;  /* 0x000000070500720c */ /* 0x040fe40003f46070 */
[----:B------:R-:W-:Y:S01]  /*107d90*/  IADD3 R2, P3, PT, R5, R20, RZ ;  /* 0x0000001405027210 */ /* 0x000fe20007f7e0ff */
[----:B------:R-:W-:Y:S01]  /*107da0*/  IMAD.IADD R46, R55, 0x1, R46 ;  /* 0x00000001372e7824 */ /* 0x000fe200078e022e */
[----:B------:R-:W-:Y:S01]  /*107db0*/  SEL R5, RZ, 0x1, P1 ;  /* 0x00000001ff057807 */ /* 0x000fe20000800000 */
[----:B------:R-:W-:Y:S01]  /*107dc0*/  IMAD R61, R4, R47, R61 ;  /* 0x0000002f043d7224 */ /* 0x000fe200078e023d */
[----:B------:R-:W-:Y:S01]  /*107dd0*/  ISETP.GE.U32.AND.EX P0, PT, R9, R40, PT, P0 ;  /* 0x000000280900720c */ /* 0x000fe20003f06100 */
[----:B------:R-:W-:Y:S01]  /*107de0*/  IMAD.IADD R40, R21, 0x1, R63 ;  /* 0x0000000115287824 */ /* 0x000fe200078e023f */
[----:B------:R-:W-:Y:S01]  /*107df0*/  ISETP.GE.U32.AND.EX P2, PT, R3, R9, PT, P2 ;  /* 0x000000090300720c */ /* 0x000fe20003f46120 */
[----:B------:R-:W-:Y:S01]  /*107e00*/  IMAD R60, R6, R47, R60 ;  /* 0x0000002f063c7224 */ /* 0x000fe200078e023c */
[----:B------:R-:W-:Y:S01]  /*107e10*/  ISETP.GE.U32.AND P4, PT, R2, R20, PT ;  /* 0x000000140200720c */ /* 0x000fe20003f86070 */
[----:B------:R-:W-:Y:S01]  /*107e20*/  IMAD.WIDE.U32 R20, R8, R31, RZ ;  /* 0x0000001f08147225 */ /* 0x000fe200078e00ff */
[----:B------:R-:W-:-:S02]  /*107e30*/  IADD3 R5, P5, P6, R54, R18, R5 ;  /* 0x0000001236057210 */ /* 0x000fc40007ebe005 */
[----:B------:R-:W-:Y:S01]  /*107e40*/  SEL R18, RZ, 0x1, P0 ;  /* 0x00000001ff127807 */ /* 0x000fe20000000000 */
[----:B------:R-:W-:Y:S01]  /*107e50*/  IMAD.X R3, R40, 0x1, R3, P3 ;  /* 0x0000000128037824 */ /* 0x000fe200018e0603 */
[----:B------:R-:W-:Y:S01]  /*107e60*/  SEL R7, RZ, 0x1, P2 ;  /* 0x00000001ff077807 */ /* 0x000fe20001000000 */
[----:B------:R-:W-:Y:S01]  /*107e70*/  IMAD.IADD R0, R21, 0x1, R0 ;  /* 0x0000000115007824 */ /* 0x000fe200078e0200 */
[C---:B------:R-:W-:Y:S01]  /*107e80*/  ISETP.GE.U32.AND P1, PT, R5.reuse, R54, PT ;  /* 0x000000360500720c */ /* 0x040fe20003f26070 */
[----:B------:R-:W-:Y:S01]  /*107e90*/  IMAD R58, R8, R47, R58 ;  /* 0x0000002f083a7224 */ /* 0x000fe200078e023a */
[----:B------:R-:W-:Y:S01]  /*107ea0*/  IADD3.X R19, PT, PT, R46, R19, RZ, P5, P6 ;  /* 0x000000132e137210 */ /* 0x000fe20002fec4ff */
[----:B------:R-:W-:Y:S01]  /*107eb0*/  IMAD R53, R10, R47, R53 ;  /* 0x0000002f0a357224 */ /* 0x000fe200078e0235 */
[----:B------:R-:W-:Y:S02]  /*107ec0*/  IADD3 R5, P2, PT, R5, R20, RZ ;  /* 0x0000001405057210 */ /* 0x000fe40007f5e0ff */
[----:B------:R-:W-:-:S02]  /*107ed0*/  IADD3 R18, P3, P5, R7, R12, R18 ;  /* 0x0000000c07127210 */ /* 0x000fc40007d7e012 */
[----:B------:R-:W-:Y:S01]  /*107ee0*/  ISETP.GE.U32.AND P0, PT, R5, R20, PT ;  /* 0x000000140500720c */ /* 0x000fe20003f06070 */
[----:B------:R-:W-:Y:S01]  /*107ef0*/  IMAD.X R7, R0, 0x1, R19, P2 ;  /* 0x0000000100077824 */ /* 0x000fe200010e0613 */
[----:B------:R-:W-:Y:S02]  /*107f00*/  ISETP.GE.U32.AND.EX P1, PT, R19, R46, PT, P1 ;  /* 0x0000002e1300720c */ /* 0x000fe40003f26110 */
[----:B------:R-:W-:Y:S01]  /*107f10*/  IADD3.X R20, PT, PT, RZ, R13, RZ, P3, P5 ;  /* 0x0000000dff147210 */ /* 0x000fe20001fea4ff */
[----:B------:R-:W-:Y:S01]  /*107f20*/  IMAD.WIDE.U32 R12, R10, R31, RZ ;  /* 0x0000001f0a0c7225 */ /* 0x000fe200078e00ff */
[----:B------:R-:W-:Y:S02]  /*107f30*/  IADD3 R31, P5, PT, R5, R18, RZ ;  /* 0x00000012051f7210 */ /* 0x000fe40007fbe0ff */
[----:B------:R-:W-:Y:S01]  /*107f40*/  SEL R9, RZ, 0x1, P1 ;  /* 0x00000001ff097807 */ /* 0x000fe20000800000 */
[----:B------:R-:W-:Y:S01]  /*107f50*/  IMAD.WIDE.U32 R18, R6, R41, RZ ;  /* 0x0000002906127225 */ /* 0x000fe200078e00ff */
[----:B------:R-:W-:-:S02]  /*107f60*/  ISETP.GE.U32.AND P2, PT, R31, R5, PT ;  /* 0x000000051f00720c */ /* 0x000fc40003f46070 */
[----:B------:R-:W-:Y:S01]  /*107f70*/  ISETP.GE.U32.AND.EX P4, PT, R3, R40, PT, P4 ;  /* 0x000000280300720c */ /* 0x000fe20003f86140 */
[----:B------:R-:W-:Y:S01]  /*107f80*/  IMAD.IADD R5, R13, 0x1, R30 ;  /* 0x000000010d057824 */ /* 0x000fe200078e021e */
[----:B------:R-:W-:Y:S01]  /*107f90*/  IADD3 R40, P3, P6, R12, R22, R9 ;  /* 0x000000160c287210 */ /* 0x000fe20007e7e009 */
[C---:B------:R-:W-:Y:S01]  /*107fa0*/  IMAD.X R22, R7.reuse, 0x1, R20, P5 ;  /* 0x0000000107167824 */ /* 0x040fe200028e0614 */
[----:B------:R-:W-:Y:S01]  /*107fb0*/  ISETP.GE.U32.AND.EX P1, PT, R7, R0, PT, P0 ;  /* 0x000000000700720c */ /* 0x000fe20003f26100 */
[----:B------:R-:W-:Y:S01]  /*107fc0*/  IMAD.WIDE.U32 R20, R4, R43, RZ ;  /* 0x0000002b04147225 */ /* 0x000fe200078e00ff */
[----:B------:R-:W-:Y:S02]  /*107fd0*/  IADD3 R31, P5, PT, R31, R18, RZ ;  /* 0x000000121f1f7210 */ /* 0x000fe40007fbe0ff */
[----:B------:R-:W-:Y:S01]  /*107fe0*/  ISETP.GE.U32.AND P0, PT, R40, R12, PT ;  /* 0x0000000c2800720c */ /* 0x000fe20003f06070 */
[----:B------:R-:W-:Y:S01]  /*107ff0*/  IMAD.WIDE.U32 R12, R10, R41, RZ ;  /* 0x000000290a0c7225 */ /* 0x000fe200078e00ff */
[----:B------:R-:W-:-:S02]  /*108000*/  IADD3.X R30, PT, PT, R5, R23, RZ, P3, P6 ;  /* 0x00000017051e7210 */ /* 0x000fc40001fec4ff */
[----:B------:R-:W-:Y:S01]  /*108010*/  ISETP.GE.U32.AND.EX P2, PT, R22, R7, PT, P2 ;  /* 0x000000071600720c */ /* 0x000fe20003f46120 */
[----:B------:R-:W-:Y:S01]  /*108020*/  IMAD.IADD R23, R19, 0x1, R62 ;  /* 0x0000000113177824 */ /* 0x000fe200078e023e */
[----:B------:R-:W-:Y:S01]  /*108030*/  ISETP.GE.U32.AND.EX P0, PT, R30, R5, PT, P0 ;  /* 0x000000051e00720c */ /* 0x000fe20003f06100 */
[----:B------:R-:W-:Y:S01]  /*108040*/  IMAD.WIDE.U32 R6, R6, R43, RZ ;  /* 0x0000002b06067225 */ /* 0x000fe200078e00ff */
[----:B------:R-:W-:Y:S02]  /*108050*/  SEL R5, RZ, 0x1, P4 ;  /* 0x00000001ff057807 */ /* 0x000fe40002000000 */
[----:B------:R-:W-:Y:S01]  /*108060*/  ISETP.GE.U32.AND P3, PT, R31, R18, PT ;  /* 0x000000121f00720c */ /* 0x000fe20003f66070 */
[----:B------:R-:W-:Y:S01]  /*108070*/  IMAD.X R22, R23, 0x1, R22, P5 ;  /* 0x0000000117167824 */ /* 0x000fe200028e0616 */
[----:B------:R-:W-:Y:S01]  /*108080*/  IADD3 R5, P5, P4, R31, R24, R5 ;  /* 0x000000181f057210 */ /* 0x000fe20007cbe005 */
[----:B------:R-:W-:Y:S01]  /*108090*/  IMAD.WIDE.U32 R18, R8, R41, RZ ;  /* 0x0000002908127225 */ /* 0x000fe200078e00ff */
[----:B------:R-:W-:-:S02]  /*1080a0*/  SEL R24, RZ, 0x1, P1 ;  /* 0x00000001ff187807 */ /* 0x000fc40000800000 */
[----:B------:R-:W-:Y:S01]  /*1080b0*/  ISETP.GE.U32.AND.EX P3, PT, R22, R23, PT, P3 ;  /* 0x000000171600720c */ /* 0x000fe20003f66130 */
[----:B------:R-:W-:Y:S01]  /*1080c0*/  IMAD.IADD R52, R19, 0x1, R52 ;  /* 0x0000000113347824 */ /* 0x000fe200078e0234 */
[----:B------:R-:W-:Y:S01]  /*1080d0*/  SEL R23, RZ, 0x1, P2 ;  /* 0x00000001ff177807 */ /* 0x000fe20001000000 */
[----:B------:R-:W-:Y:S01]  /*1080e0*/  IMAD.IADD R50, R13, 0x1, R50 ;  /* 0x000000010d327824 */ /* 0x000fe200078e0232 */
[C---:B------:R-:W-:Y:S01]  /*1080f0*/  ISETP.GE.U32.AND P1, PT, R5.reuse, R31, PT ;  /* 0x0000001f0500720c */ /* 0x040fe20003f26070 */
[----:B------:R-:W-:Y:S01]  /*108100*/  IMAD.WIDE.U32 R8, R8, R43, RZ ;  /* 0x0000002b08087225 */ /* 0x000fe200078e00ff */
[----:B------:R-:W-:Y:S02]  /*108110*/  IADD3 R0, P6, PT, R5, R20, RZ ;  /* 0x0000001405007210 */ /* 0x000fe40007fde0ff */
[----:B------:R-:W-:Y:S01]  /*108120*/  IADD3.X R5, PT, PT, R22, R25, RZ, P5, P4 ;  /* 0x0000001916057210 */ /* 0x000fe20002fe84ff */
[----:B------:R-:W-:Y:S01]  /*108130*/  IMAD.WIDE.U32 R10, R10, R43, RZ ;  /* 0x0000002b0a0a7225 */ /* 0x000fe200078e00ff */
[----:B------:R-:W-:-:S02]  /*108140*/  IADD3 R23, P4, P5, R23, R14, R24 ;  /* 0x0000000e17177210 */ /* 0x000fc40007d9e018 */
[----:B------:R-:W-:Y:S01]  /*108150*/  ISETP.GE.U32.AND.EX P1, PT, R5, R22, PT, P1 ;  /* 0x000000160500720c */ /* 0x000fe20003f26110 */
[----:B------:R-:W-:Y:S01]  /*108160*/  IMAD.IADD R14, R21, 0x1, R61 ;  /* 0x00000001150e7824 */ /* 0x000fe200078e023d */
[----:B------:R-:W-:Y:S01]  /*108170*/  ISETP.GE.U32.AND P2, PT, R0, R20, PT ;  /* 0x000000140000720c */ /* 0x000fe20003f46070 */
[----:B------:R-:W-:Y:S01]  /*108180*/  IMAD.IADD R53, R11, 0x1, R53 ;  /* 0x000000010b357824 */ /* 0x000fe200078e0235 */
[----:B------:R-:W-:Y:S01]  /*108190*/  IADD3.X R25, PT, PT, RZ, R15, RZ, P4, P5 ;  /* 0x0000000fff197210 */ /* 0x000fe200027ea4ff */
[----:B------:R-:W-:Y:S01]  /*1081a0*/  IMAD.X R5, R14, 0x1, R5, P6 ;  /* 0x000000010e057824 */ /* 0x000fe200030e0605 */
[----:B------:R-:W-:Y:S02]  /*1081b0*/  IADD3 R21, P4, PT, R40, R23, RZ ;  /* 0x0000001728157210 */ /* 0x000fe40007f9e0ff */
[----:B------:R-:W-:Y:S02]  /*1081c0*/  SEL R20, RZ, 0x1, P3 ;  /* 0x00000001ff147807 */ /* 0x000fe40001800000 */
[----:B------:R-:W-:Y:S01]  /*1081d0*/  SEL R15, RZ, 0x1, P1 ;  /* 0x00000001ff0f7807 */ /* 0x000fe20000800000 */
[----:B------:R-:W-:Y:S01]  /*1081e0*/  IMAD.X R23, R30, 0x1, R25, P4 ;  /* 0x000000011e177824 */ /* 0x000fe200020e0619 */
[----:B------:R-:W-:-:S02]  /*1081f0*/  ISETP.GE.U32.AND.EX P3, PT, R5, R14, PT, P2 ;  /* 0x0000000e0500720c */ /* 0x000fc40003f66120 */
[----:B------:R-:W-:Y:S02]  /*108200*/  IADD3 R19, P1, PT, R21, R18, RZ ;  /* 0x0000001215137210 */ /* 0x000fe40007f3e0ff */
[----:B------:R-:W-:Y:S02]  /*108210*/  IADD3 R14, P5, P2, R15, R26, R20 ;  /* 0x0000001a0f0e7210 */ /* 0x000fe40007abe014 */
[----:B------:R-:W-:Y:S01]  /*108220*/  ISETP.GE.U32.AND P4, PT, R21, R40, PT ;  /* 0x000000281500720c */ /* 0x000fe20003f86070 */
[----:B------:R-:W-:Y:S01]  /*108230*/  IMAD.X R21, R52, 0x1, R23, P1 ;  /* 0x0000000134157824 */ /* 0x000fe200008e0617 */
[----:B------:R-:W-:Y:S02]  /*108240*/  IADD3 R15, P6, PT, R19, R14, RZ ;  /* 0x0000000e130f7210 */ /* 0x000fe40007fde0ff */
[----:B------:R-:W-:Y:S02]  /*108250*/  IADD3.X R14, PT, PT, RZ, R27, RZ, P5, P2 ;  /* 0x0000001bff0e7210 */ /* 0x000fe40002fe44ff */
[----:B------:R-:W-:-:S02]  /*108260*/  ISETP.GE.U32.AND.EX P4, PT, R23, R30, PT, P4 ;  /* 0x0000001e1700720c */ /* 0x000fc40003f86140 */
[----:B------:R-:W-:Y:S01]  /*108270*/  ISETP.GE.U32.AND P1, PT, R19, R18, PT ;  /* 0x000000121300720c */ /* 0x000fe20003f26070 */
[----:B------:R-:W-:Y:S01]  /*108280*/  IMAD.X R14, R21, 0x1, R14, P6 ;  /* 0x00000001150e7824 */ /* 0x000fe200030e060e */
[----:B------:R-:W-:Y:S01]  /*108290*/  ISETP.GE.U32.AND P2, PT, R15, R19, PT ;  /* 0x000000130f00720c */ /* 0x000fe20003f46070 */
[----:B------:R-:W-:Y:S01]  /*1082a0*/  IMAD.IADD R19, R7, 0x1, R60 ;  /* 0x0000000107137824 */ /* 0x000fe200078e023c */
[----:B------:R-:W-:Y:S02]  /*1082b0*/  SEL R18, RZ, 0x1, P0 ;  /* 0x00000001ff127807 */ /* 0x000fe40000000000 */
[----:B------:R-:W-:Y:S02]  /*1082c0*/  IADD3 R7, P5, PT, R15, R6, RZ ;  /* 0x000000060f077210 */ /* 0x000fe40007fbe0ff */
[----:B------:R-:W-:Y:S02]  /*1082d0*/  SEL R23, RZ, 0x1, P4 ;  /* 0x00000001ff177807 */ /* 0x000fe40002000000 */
[----:B------:R-:W-:-:S02]  /*1082e0*/  SEL R15, RZ, 0x1, P3 ;  /* 0x00000001ff0f7807 */ /* 0x000fc40001800000 */
[----:B------:R-:W-:Y:S01]  /*1082f0*/  ISETP.GE.U32.AND P0, PT, R7, R6, PT ;  /* 0x000000060700720c */ /* 0x000fe20003f06070 */
[----:B------:R-:W-:Y:S01]  /*108300*/  IMAD.X R6, R19, 0x1, R14, P5 ;  /* 0x0000000113067824 */ /* 0x000fe200028e060e */
[----:B------:R-:W-:Y:S02]  /*108310*/  IADD3 R23, P4, P3, R23, R16, R18 ;  /* 0x0000001017177210 */ /* 0x000fe40007b9e012 */
[----:B------:R-:W-:Y:S02]  /*108320*/  ISETP.GE.U32.AND.EX P2, PT, R14, R21, PT, P2 ;  /* 0x000000150e00720c */ /* 0x000fe40003f46120 */
[----:B------:R-:W-:Y:S02]  /*108330*/  IADD3 R15, P6, P5, R7, R38, R15 ;  /* 0x00000026070f7210 */ /* 0x000fe40007dde00f */
[----:B------:R-:W-:Y:S02]  /*108340*/  ISETP.GE.U32.AND.EX P1, PT, R21, R52, PT, P1 ;  /* 0x000000341500720c */ /* 0x000fe40003f26110 */
[----:B------:R-:W-:-:S02]  /*108350*/  IADD3.X R21, PT, PT, RZ, R17, RZ, P4, P3 ;  /* 0x00000011ff157210 */ /* 0x000fc400027e64ff */
[----:B------:R-:W-:Y:S02]  /*108360*/  SEL R17, RZ, 0x1, P2 ;  /* 0x00000001ff117807 */ /* 0x000fe40001000000 */
[C---:B------:R-:W-:Y:S02]  /*108370*/  IADD3.X R39, PT, PT, R6.reuse, R39, RZ, P6, P5 ;  /* 0x0000002706277210 */ /* 0x040fe400037ea4ff */
[----:B------:R-:W-:Y:S02]  /*108380*/  ISETP.GE.U32.AND P2, PT, R15, R7, PT ;  /* 0x000000070f00720c */ /* 0x000fe40003f46070 */
[----:B------:R-:W-:Y:S02]  /*108390*/  IADD3 R14, P3, PT, R23, R12, RZ ;  /* 0x0000000c170e7210 */ /* 0x000fe40007f7e0ff */
[----:B------:R-:W-:Y:S02]  /*1083a0*/  SEL R16, RZ, 0x1, P1 ;  /* 0x00000001ff107807 */ /* 0x000fe40000800000 */
[----:B------:R-:W-:Y:S01]  /*1083b0*/  ISETP.GE.U32.AND.EX P0, PT, R6, R19, PT, P0 ;  /* 0x000000130600720c */ /* 0x000fe20003f06100 */
[----:B------:R-:W-:Y:S01]  /*1083c0*/  IMAD.X R19, R50, 0x1, R21, P3 ;  /* 0x0000000132137824 */ /* 0x000fe200018e0615 */
[C---:B------:R-:W-:Y:S01]  /*1083d0*/  ISETP.GE.U32.AND.EX P2, PT, R39.reuse, R6, PT, P2 ;  /* 0x000000062700720c */ /* 0x040fe20003f46120 */
[----:B------:R-:W-:Y:S01]  /*1083e0*/  IMAD.WIDE.U32 R6, R39, 0x3d1, RZ ;  /* 0x000003d127067825 */ /* 0x000fe200078e00ff */
[----:B------:R-:W-:-:S02]  /*1083f0*/  ISETP.GE.U32.AND P1, PT, R14, R12, PT ;  /* 0x0000000c0e00720c */ /* 0x000fc40003f26070 */
[----:B------:R-:W-:Y:S02]  /*108400*/  IADD3 R17, P4, P5, R17, R36, R16 ;  /* 0x0000002411117210 */ /* 0x000fe40007d9e010 */
[----:B------:R-:W-:Y:S02]  /*108410*/  SEL R12, RZ, 0x1, P0 ;  /* 0x00000001ff0c7807 */ /* 0x000fe40000000000 */
[----:B------:R-:W-:Y:S02]  /*108420*/  SEL R21, RZ, 0x1, P2 ;  /* 0x00000001ff157807 */ /* 0x000fe40001000000 */
[----:B------:R-:W-:Y:S02]  /*108430*/  IADD3.X R16, PT, PT, RZ, R37, RZ, P4, P5 ;  /* 0x00000025ff107210 */ /* 0x000fe400027ea4ff */
[----:B------:R-:W-:Y:S02]  /*108440*/  IADD3 R17, P3, PT, R14, R17, RZ ;  /* 0x000000110e117210 */ /* 0x000fe40007f7e0ff */
[----:B------:R-:W-:Y:S01]  /*108450*/  ISETP.GE.U32.AND.EX P0, PT, R19, R50, PT, P1 ;  /* 0x000000321300720c */ /* 0x000fe20003f06110 */
[----:B------:R-:W-:Y:S01]  /*108460*/  IMAD.WIDE.U32 R6, P1, R15, 0x1, R6 ;  /* 0x000000010f067825 */ /* 0x000fe20007820006 */
[----:B------:R-:W-:-:S02]  /*108470*/  IADD3 R21, P5, P6, R21, R34, R12 ;  /* 0x0000002215157210 */ /* 0x000fc40007ebe00c */
[----:B------:R-:W-:Y:S01]  /*108480*/  ISETP.GE.U32.AND P2, PT, R17, R14, PT ;  /* 0x0000000e1100720c */ /* 0x000fe20003f46070 */
[----:B------:R-:W-:Y:S01]  /*108490*/  IMAD.WIDE.U32 R12, R15, 0x3d1, RZ ;  /* 0x000003d10f0c7825 */ /* 0x000fe200078e00ff */
[----:B------:R-:W-:Y:S02]  /*1084a0*/  IADD3 R14, P4, PT, R17, R8, RZ ;  /* 0x00000008110e7210 */ /* 0x000fe40007f9e0ff */
[----:B------:R-:W-:Y:S01]  /*1084b0*/  IADD3.X R23, PT, PT, RZ, R35, RZ, P5, P6 ;  /* 0x00000023ff177210 */ /* 0x000fe20002fec4ff */
[----:B------:R-:W-:Y:S01]  /*1084c0*/  IMAD.X R16, R19, 0x1, R16, P3 ;  /* 0x0000000113107824 */ /* 0x000fe200018e0610 */
[----:B------:R-:W-:Y:S01]  /*1084d0*/  IADD3 R13, P3, PT, R13, R6, RZ ;  /* 0x000000060d0d7210 */ /* 0x000fe20007f7e0ff */
[----:B------:R-:W-:Y:S02]  /*1084e0*/  IMAD.IADD R15, R9, 0x1, R58 ;  /* 0x00000001090f7824 */ /* 0x000fe400078e023a */
        /* <DEDUP_REMOVED lines=8> */
[----:B------:R-:W-:Y:S01]  /*108570*/  IMAD.IADD R44, R7, 0x1, R44 ;  /* 0x00000001072c7824 */ /* 0x000fe200078e022c */
[----:B------:R-:W-:Y:S01]  /*108580*/  SEL R16, RZ, 0x1, P0 ;  /* 0x00000001ff107807 */ /* 0x000fe20000000000 */
[----:B------:R-:W-:Y:S01]  /*108590*/  IMAD.WIDE.U32.X R8, R39, 0x1, R8, P3 ;  /* 0x0000000127087825 */ /* 0x000fe200018e0408 */
        /* <DEDUP_REMOVED lines=8> */
[----:B------:R-:W-:Y:S02]  /*108620*/  ISETP.GE.U32.AND P2, PT, R6, R12, PT ;  /* 0x0000000c0600720c */ /* 0x000fe40003f46070 */
[----:B------:R-:W-:Y:S02]  /*108630*/  SEL R19, RZ, 0x1, P0 ;  /* 0x00000001ff137807 */ /* 0x000fe40000000000 */
[----:B------:R-:W-:Y:S01]  /*108640*/  IADD3.X R18, PT, PT, RZ, R49, RZ, P4, P5 ;  /* 0x00000031ff127210 */ /* 0x000fe200027ea4ff */
[----:B------:R-:W-:Y:S01]  /*108650*/  IMAD.WIDE.U32 R16, P4, R21, 0x1, R16 ;  /* 0x0000000115107825 */ /* 0x000fe20007880010 */
[----:B------:R-:W-:Y:S02]  /*108660*/  IADD3 R4, P3, PT, R25, R10, RZ ;  /* 0x0000000a19047210 */ /* 0x000fe40007f7e0ff */
[----:B------:R-:W-:Y:S01]  /*108670*/  IADD3 R19, P0, P6, R19, R32, R7 ;  /* 0x0000002013137210 */ /* 0x000fe20007e1e007 */
[----:B------:R-:W-:Y:S01]  /*108680*/  IMAD.X R11, RZ, RZ, RZ, P4 ;  /* 0x000000ffff0b7224 */ /* 0x000fe200020e06ff */
[----:B------:R-:W-:Y:S01]  /*108690*/  IADD3 R51, P5, PT, R51, R14, RZ ;  /* 0x0000000e33337210 */ /* 0x000fe20007fbe0ff */
[----:B------:R-:W-:Y:S01]  /*1086a0*/  IMAD.X R18, R53, 0x1, R18, P3 ;  /* 0x0000000135127824 */ /* 0x000fe200018e0612 */
[----:B------:R-:W-:-:S02]  /*1086b0*/  ISETP.GE.U32.AND.EX P2, PT, R44, R13, PT, P2 ;  /* 0x0000000d2c00720c */ /* 0x000fc40003f46120 */
[----:B------:R-:W-:Y:S02]  /*1086c0*/  IADD3.X R21, PT, PT, RZ, R33, RZ, P0, P6 ;  /* 0x00000021ff157210 */ /* 0x000fe400007ec4ff */
        /* <DEDUP_REMOVED lines=11> */
[----:B------:R-:W-:-:S02]  /*108780*/  IADD3.X R8, PT, PT, R7, R9, RZ, P5, P6 ;  /* 0x0000000907087210 */ /* 0x000fc40002fec4ff */
[----:B------:R-:W-:Y:S01]  /*108790*/  ISETP.GE.U32.AND P4, PT, R12, R51, PT ;  /* 0x000000330c00720c */ /* 0x000fe20003f86070 */
[----:B------:R-:W-:Y:S01]  /*1087a0*/  IMAD.WIDE.U32.X R10, R23, 0x1, R10, P3 ;  /* 0x00000001170a7825 */ /* 0x000fe200018e040a */
[----:B------:R-:W-:Y:S02]  /*1087b0*/  ISETP.GE.U32.AND.EX P1, PT, R18, R53, PT, P1 ;  /* 0x000000351200720c */ /* 0x000fe40003f26110 */
        /* <DEDUP_REMOVED lines=31> */
[----:B------:R-:W-:Y:S02]  /*1089b0*/  IADD3 R0, P0, P1, R9, R2, R11 ;  /* 0x0000000209007210 */ /* 0x000fe4000791e00b */
[----:B------:R-:W-:Y:S01]  /*1089c0*/  IADD3 R16, P3, PT, R15, R18, RZ ;  /* 0x000000120f107210 */ /* 0x000fe20007f7e0ff */
[----:B------:R-:W-:Y:S01]  /*1089d0*/  IMAD.X R15, RZ, RZ, RZ, P2 ;  /* 0x000000ffff0f7224 */ /* 0x000fe200010e06ff */
        /* <DEDUP_REMOVED lines=57> */
.L_x_903:
        /* <DEDUP_REMOVED lines=12> */
.L_x_904:
        /* <DEDUP_REMOVED lines=12> */
.L_x_905:
        /* <DEDUP_REMOVED lines=93> */
.L_x_906:
        /* <DEDUP_REMOVED lines=48> */
.L_x_907:
[----:B------:R-:W-:-:S04]  /*1097c0*/  IMAD.WIDE.U32 R26, R44, R0, RZ ;  /* 0x000000002c1a7225 */ /* 0x000fc800078e00ff */
[----:B------:R-:W-:-:S04]  /*1097d0*/  IMAD.WIDE.U32 R32, R8, R4, RZ ;  /* 0x0000000408207225 */ /* 0x000fc800078e00ff */
[----:B------:R-:W-:-:S04]  /*1097e0*/  IMAD.WIDE.U32 R28, P2, R6, R2, R26 ;  /* 0x00000002061c7225 */ /* 0x000fc8000784001a */
[----:B------:R-:W-:-:S04]  /*1097f0*/  IMAD.WIDE.U32 R30, R12, R4, RZ ;  /* 0x000000040c1e7225 */ /* 0x000fc800078e00ff */
[----:B------:R-:W-:-:S04]  /*109800*/  IMAD.WIDE.U32 R26, P0, R12, R10, R32 ;  /* 0x0000000a0c1a7225 */ /* 0x000fc80007800020 */
[----:B------:R-:W-:Y:S01]  /*109810*/  IMAD.WIDE.U32 R24, R6, R0, RZ ;  /* 0x0000000006187225 */ /* 0x000fe200078e00ff */
[----:B------:R-:W-:-:S03]  /*109820*/  IADD3 RZ, P4, PT, R31, R26, RZ ;  /* 0x0000001a1fff7210 */ /* 0x000fc60007f9e0ff */
[----:B------:R-:W-:Y:S01]  /*109830*/  IMAD R21, R2, R6, RZ ;  /* 0x0000000602157224 */ /* 0x000fe200078e02ff */
[----:B------:R-:W-:Y:S01]  /*109840*/  IADD3 RZ, P3, PT, R25, R28, RZ ;  /* 0x0000001c19ff7210 */ /* 0x000fe20007f7e0ff */
[----:B------:R-:W-:-:S04]  /*109850*/  IMAD.WIDE.U32 R30, R0, R6, RZ ;  /* 0x00000006001e7225 */ /* 0x000fc800078e00ff */
[-C--:B------:R-:W-:Y:S02]  /*109860*/  IMAD R23, R44, R0.reuse, R21 ;  /* 0x000000002c177224 */ /* 0x080fe400078e0215 */
[----:B------:R-:W-:-:S04]  /*109870*/  IMAD.WIDE.U32 R24, R8, R0, RZ ;  /* 0x0000000008187225 */ /* 0x000fc800078e00ff */
[-C--:B------:R-:W-:Y:S02]  /*109880*/  IMAD R37, R10, R12.reuse, RZ ;  /* 0x0000000c0a257224 */ /* 0x080fe400078e02ff */
[----:B------:R-:W-:Y:S02]  /*109890*/  IMAD.SHL.U32 R21, R30, 0x2, RZ ;  /* 0x000000021e157824 */ /* 0x000fe400078e00ff */
[----:B------:R-:W-:Y:S02]  /*1098a0*/  IMAD.IADD R39, R31, 0x1, R23 ;  /* 0x000000011f277824 */ /* 0x000fe400078e0217 */
[----:B------:R-:W-:-:S03]  /*1098b0*/  IMAD.WIDE.U32 R32, R4, R12, RZ ;  /* 0x0000000c04207225 */ /* 0x000fc600078e00ff */
[----:B------:R-:W-:Y:S01]  /*1098c0*/  SHF.L.U64.HI R26, R30, 0x1, R39 ;  /* 0x000000011e1a7819 */ /* 0x000fe20000010227 */
[----:B------:R-:W-:Y:S01]  /*1098d0*/  IMAD R37, R8, R4, R37 ;  /* 0x0000000408257224 */ /* 0x000fe200078e0225 */
[----:B------:R-:W-:Y:S01]  /*1098e0*/  IADD3 R23, P6, PT, R30, R32, RZ ;  /* 0x000000201e177210 */ /* 0x000fe20007fde0ff */
        /* <DEDUP_REMOVED lines=77> */
.L_x_908:
        /* <DEDUP_REMOVED lines=15> */
.L_x_909:
        /* <DEDUP_REMOVED lines=22> */
[----:B------:R-:W-:Y:S02]  /*10a010*/  IADD3 R7, P4, PT, R3, R34, RZ ;  /* 0x0000002203077210 */ /* 0x000fe40007f9e0ff */
        /* <DEDUP_REMOVED lines=16> */
.L_x_910:
        /* <DEDUP_REMOVED lines=100> */
.L_x_911:
        /* <DEDUP_REMOVED lines=12> */
.L_x_912:
        /* <DEDUP_REMOVED lines=12> */
.L_x_913:
        /* <DEDUP_REMOVED lines=13> */
[----:B------:R-:W-:Y:S02]  /*10a9b0*/  IMAD R3, R12, R23, R3 ;  /* 0x000000170c037224 */ /* 0x000fe400078e0203 */
[----:B------:R-:W-:-:S04]  /*10a9c0*/  IMAD.WIDE.U32 R38, R35, R12, RZ ;  /* 0x0000000c23267225 */ /* 0x000fc800078e00ff */
[----:B------:R-:W-:Y:S01]  /*10a9d0*/  IMAD R7, R44, R25, RZ ;  /* 0x000000192c077224 */ /* 0x000fe200078e02ff */
[----:B------:R-:W-:Y:S01]  /*10a9e0*/  IADD3 RZ, P4, PT, R39, R40, RZ ;  /* 0x0000002827ff7210 */ /* 0x000fe20007f9e0ff */
[----:B------:R-:W-:Y:S02]  /*10a9f0*/  IMAD.IADD R16, R19, 0x1, R3 ;  /* 0x0000000113107824 */ /* 0x000fe400078e0203 */
[----:B------:R-:W-:-:S04]  /*10aa00*/  IMAD.WIDE.U32 R42, R35, R4, RZ ;  /* 0x00000004232a7225 */ /* 0x000fc800078e00ff */
[----:B------:R-:W-:-:S04]  /*10aa10*/  IMAD.WIDE.U32 R14, P3, R10, R35, R46 ;  /* 0x000000230a0e7225 */ /* 0x000fc8000786002e */
[----:B------:R-:W-:Y:S01]  /*10aa20*/  IMAD.X R21, RZ, RZ, RZ, P2 ;  /* 0x000000ffff157224 */ /* 0x000fe200010e06ff */
[----:B------:R-:W-:Y:S01]  /*10aa30*/  ISETP.GE.U32.AND P2, PT, R5, R18, PT ;  /* 0x000000120500720c */ /* 0x000fe20003f46070 */
[----:B------:R-:W-:Y:S01]  /*10aa40*/  IMAD.WIDE.U32 R38, R6, R25, RZ ;  /* 0x0000001906267225 */ /* 0x000fe200078e00ff */
[----:B------:R-:W-:-:S03]  /*10aa50*/  IADD3 RZ, P1, PT, R43, R14, RZ ;  /* 0x0000000e2bff7210 */ /* 0x000fc60007f3e0ff */
        /* <DEDUP_REMOVED lines=10> */
[----:B------:R-:W-:-:S04]  /*10ab00*/  IMAD.WIDE.U32 R40, P6, R44, R25, R18 ;  /* 0x000000192c287225 */ /* 0x000fc800078c0012 */
[----:B------:R-:W-:-:S04]  /*10ab10*/  IMAD.WIDE.U32 R16, R4, R35, RZ ;  /* 0x0000002304107225 */ /* 0x000fc800078e00ff */
[-C--:B------:R-:W-:Y:S02]  /*10ab20*/  IMAD R7, R4, R23.reuse, R7 ;  /* 0x0000001704077224 */ /* 0x080fe400078e0207 */
[----:B------:R-:W-:-:S04]  /*10ab30*/  IMAD.WIDE.U32.X R18, R8, R23, R20, P4 ;  /* 0x0000001708127225 */ /* 0x000fc800020e0414 */
[----:B------:R-:W-:Y:S01]  /*10ab40*/  IMAD.IADD R22, R17, 0x1, R7 ;  /* 0x0000000111167824 */ /* 0x000fe200078e0207 */
[----:B------:R-:W-:Y:S01]  /*10ab50*/  IADD3 R45, P2, P4, R16, R18, R45 ;  /* 0x00000012102d7210 */ /* 0x000fe20007c5e02d */
        /* <DEDUP_REMOVED lines=8> */
[----:B------:R-:W-:Y:S02]  /*10abe0*/  IMAD.X R21, RZ, RZ, RZ, P6 ;  /* 0x000000ffff157224 */ /* 0x000fe400030e06ff */
[----:B------:R-:W-:Y:S02]  /*10abf0*/  IMAD.MOV.U32 R20, RZ, RZ, R41 ;  /* 0x000000ffff147224 */ /* 0x000fe400078e0029 */
[----:B------:R-:W-:Y:S01]  /*10ac00*/  IMAD R11, R12, R37, R7 ;  /* 0x000000250c0b7224 */ /* 0x000fe200078e0207 */
[----:B------:R-:W-:Y:S01]  /*10ac10*/  IADD3 R7, P0, PT, R45, R18, RZ ;  /* 0x000000122d077210 */ /* 0x000fe20007f1e0ff */
[----:B------:R-:W-:-:S04]  /*10ac20*/  IMAD.WIDE.U32 R38, R37, R12, RZ ;  /* 0x0000000c25267225 */ /* 0x000fc800078e00ff */
[----:B------:R-:W-:-:S04]  /*10ac30*/  IMAD.WIDE.U32.X R20, R44, R37, R20, P5 ;  /* 0x000000252c147225 */ /* 0x000fc800028e0414 */
[----:B------:R-:W-:Y:S01]  /*10ac40*/  IMAD.IADD R14, R19, 0x1, R11 ;  /* 0x00000001130e7824 */ /* 0x000fe200078e020b */
[----:B------:R-:W-:Y:S01]  /*10ac50*/  IADD3 R9, P4, P6, R7, R20, R9 ;  /* 0x0000001407097210 */ /* 0x000fe20007e9e009 */
[----:B------:R-:W-:-:S04]  /*10ac60*/  IMAD.WIDE.U32 R48, R37, R4, RZ ;  /* 0x0000000425307225 */ /* 0x000fc800078e00ff */
[----:B------:R-:W-:-:S04]  /*10ac70*/  IMAD.WIDE.U32 R46, P5, R8, R25, R38 ;  /* 0x00000019082e7225 */ /* 0x000fc800078a0026 */
[----:B------:R-:W-:-:S04]  /*10ac80*/  IMAD.WIDE.U32 R40, R25, R12, RZ ;  /* 0x0000000c19287225 */ /* 0x000fc800078e00ff */
[----:B------:R-:W-:Y:S01]  /*10ac90*/  IMAD.X R13, R14, 0x1, R55, P0 ;  /* 0x000000010e0d7824 */ /* 0x000fe200000e0637 */
[----:B------:R-:W-:Y:S01]  /*10aca0*/  IADD3 RZ, P2, PT, R41, R46, RZ ;  /* 0x0000002e29ff7210 */ /* 0x000fe20007f5e0ff */
[----:B------:R-:W-:-:S03]  /*10acb0*/  IMAD.WIDE.U32 R38, R23, R0, RZ ;  /* 0x0000000017267225 */ /* 0x000fc600078e00ff */
[----:B------:R-:W-:Y:S01]  /*10acc0*/  IADD3.X R11, PT, PT, R13, R21, RZ, P4, P6 ;  /* 0x000000150d0b7210 */ /* 0x000fe200027ec4ff */
[----:B------:R-:W-:-:S04]  /*10acd0*/  IMAD.WIDE.U32 R48, P0, R10, R25, R48 ;  /* 0x000000190a307225 */ /* 0x000fc80007800030 */
[----:B------:R-:W-:-:S04]  /*10ace0*/  IMAD.WIDE.U32 R42, R25, R4, RZ ;  /* 0x00000004192a7225 */ /* 0x000fc800078e00ff */
[----:B------:R-:W-:Y:S01]  /*10acf0*/  IMAD.WIDE.U32 R52, R33, R6, RZ ;  /* 0x0000000621347225 */ /* 0x000fe200078e00ff */
[----:B------:R-:W-:-:S03]  /*10ad00*/  IADD3 RZ, P4, PT, R43, R48, RZ ;  /* 0x000000302bff7210 */ /* 0x000fc60007f9e0ff */
[----:B------:R-:W-:-:S04]  /*10ad10*/  IMAD.WIDE.U32 R40, P6, R2, R35, R38 ;  /* 0x0000002302287225 */ /* 0x000fc800078c0026 */
[----:B------:R-:W-:Y:S01]  /*10ad20*/  IMAD.X R39, RZ, RZ, RZ, P0 ;  /* 0x000000ffff277224 */ /* 0x000fe200000e06ff */
[----:B------:R-:W-:Y:S01]  /*10ad30*/  ISETP.GE.U32.AND P0, PT, R45, R16, PT ;  /* 0x000000102d00720c */ /* 0x000fe20003f06070 */
[----:B------:R-:W-:-:S03]  /*10ad40*/  IMAD.WIDE.U32 R20, R35, R0, RZ ;  /* 0x0000000023147225 */ /* 0x000fc600078e00ff */
[----:B------:R-:W-:Y:S01]  /*10ad50*/  ISETP.GE.U32.AND.EX P0, PT, R55, R22, PT, P0 ;  /* 0x000000163700720c */ /* 0x000fe20003f06100 */
[----:B------:R-:W-:Y:S02]  /*10ad60*/  IMAD.X R43, RZ, RZ, RZ, P3 ;  /* 0x000000ffff2b7224 */ /* 0x000fe400018e06ff */
[----:B------:R-:W-:Y:S01]  /*10ad70*/  IMAD.WIDE.U32 R52, P3, R44, R27, R52 ;  /* 0x0000001b2c347225 */ /* 0x000fe20007860034 */
[----:B------:R-:W-:Y:S02]  /*10ad80*/  SEL R45, RZ, 0x1, P0 ;  /* 0x00000001ff2d7807 */ /* 0x000fe40000000000 */
[----:B------:R-:W-:Y:S01]  /*10ad90*/  ISETP.GE.U32.AND P0, PT, R7, R18, PT ;  /* 0x000000120700720c */ /* 0x000fe20003f06070 */
[----:B------:R-:W-:Y:S01]  /*10ada0*/  IMAD.X R17, RZ, RZ, RZ, P5 ;  /* 0x000000ffff117224 */ /* 0x000fe200028e06ff */
[----:B------:R-:W-:Y:S01]  /*10adb0*/  IADD3 RZ, P5, PT, R21, R40, RZ ;  /* 0x0000002815ff7210 */ /* 0x000fe20007fbe0ff */
[----:B------:R-:W-:Y:S01]  /*10adc0*/  IMAD.X R21, RZ, RZ, RZ, P3 ;  /* 0x000000ffff157224 */ /* 0x000fe200018e06ff */
[----:B------:R-:W-:Y:S01]  /*10add0*/  ISETP.GE.U32.AND P3, PT, R9, R7, PT ;  /* 0x000000070900720c */ /* 0x000fe20003f66070 */
[----:B------:R-:W-:Y:S01]  /*10ade0*/  IMAD.MOV.U32 R42, RZ, RZ, R15 ;  /* 0x000000ffff2a7224 */ /* 0x000fe200078e000f */
[----:B------:R-:W-:Y:S01]  /*10adf0*/  ISETP.GE.U32.AND.EX P0, PT, R13, R14, PT, P0 ;  /* 0x0000000e0d00720c */ /* 0x000fe20003f06100 */
[----:B------:R-:W-:Y:S01]  /*10ae00*/  IMAD R7, R2, R35, RZ ;  /* 0x0000002302077224 */ /* 0x000fe200078e02ff */
[----:B------:R-:W-:Y:S01]  /*10ae10*/  ISETP.GE.U32.AND.EX P3, PT, R11, R13, PT, P3 ;  /* 0x0000000d0b00720c */ /* 0x000fe20003f66130 */
[----:B------:R-:W-:Y:S01]  /*10ae20*/  IMAD.WIDE.U32 R14, R0, R35, RZ ;  /* 0x00000023000e7225 */ /* 0x000fe200078e00ff */
[----:B------:R-:W-:-:S03]  /*10ae30*/  SEL R22, RZ, 0x1, P0 ;  /* 0x00000001ff167807 */ /* 0x000fc60000000000 */
[-C--:B------:R-:W-:Y:S02]  /*10ae40*/  IMAD R7, R0, R23.reuse, R7 ;  /* 0x0000001700077224 */ /* 0x080fe400078e0207 */
[----:B------:R-:W-:-:S04]  /*10ae50*/  IMAD.WIDE.U32.X R42, R10, R23, R42, P1 ;  /* 0x000000170a2a7225 */ /* 0x000fc800008e042a */
[----:B------:R-:W-:Y:S02]  /*10ae60*/  IMAD.MOV.U32 R16, RZ, RZ, R47 ;  /* 0x000000ffff107224 */ /* 0x000fe400078e002f */
[----:B------:R-:W-:Y:S02]  /*10ae70*/  IMAD R13, R10, R25, RZ ;  /* 0x000000190a0d7224 */ /* 0x000fe400078e02ff */
[----:B------:R-:W-:Y:S02]  /*10ae80*/  IMAD R24, R44, R27, RZ ;  /* 0x0000001b2c187224 */ /* 0x000fe400078e02ff */
        /* <DEDUP_REMOVED lines=9> */
[----:B------:R-:W-:Y:S01]  /*10af20*/  IADD3.X R26, PT, PT, RZ, R17, RZ, P0, P3 ;  /* 0x00000011ff1a7210 */ /* 0x000fe200007e64ff */
[----:B------:R-:W-:Y:S01]  /*10af30*/  IMAD.WIDE.U32 R46, R6, R27, RZ ;  /* 0x0000001b062e7225 */ /* 0x000fe200078e00ff */
[----:B------:R-:W-:-:S03]  /*10af40*/  ISETP.GE.U32.AND P3, PT, R15, R14, PT ;  /* 0x0000000e0f00720c */ /* 0x000fc60003f66070 */
[----:B------:R-:W-:Y:S01]  /*10af50*/  IMAD R45, R6, R33, R24 ;  /* 0x00000021062d7224 */ /* 0x000fe200078e0218 */
[----:B------:R-:W-:Y:S01]  /*10af60*/  IADD3 R7, P1, PT, R9, R46, RZ ;  /* 0x0000002e09077210 */ /* 0x000fe20007f3e0ff */
[----:B------:R-:W-:Y:S01]  /*10af70*/  IMAD.IADD R24, R41, 0x1, R13 ;  /* 0x0000000129187824 */ /* 0x000fe200078e020d */
[----:B------:R-:W-:Y:S01]  /*10af80*/  IADD3 R13, P2, PT, R15, R40, RZ ;  /* 0x000000280f0d7210 */ /* 0x000fe20007f5e0ff */
[----:B------:R-:W-:Y:S01]  /*10af90*/  IMAD.IADD R16, R47, 0x1, R45 ;  /* 0x000000012f107824 */ /* 0x000fe200078e022d */
[----:B------:R-:W-:Y:S01]  /*10afa0*/  ISETP.GE.U32.AND P0, PT, R7, R46, PT ;  /* 0x0000002e0700720c */ /* 0x000fe20003f06070 */
[----:B------:R-:W-:Y:S01]  /*10afb0*/  IMAD.WIDE.U32 R50, R27, R6, RZ ;  /* 0x000000061b327225 */ /* 0x000fe200078e00ff */
[----:B------:R-:W-:-:S03]  /*10afc0*/  ISETP.GE.U32.AND.EX P3, PT, R43, R28, PT, P3 ;  /* 0x0000001c2b00720c */ /* 0x000fc60003f66130 */
[----:B------:R-:W-:Y:S01]  /*10afd0*/  IMAD.X R9, R16, 0x1, R11, P1 ;  /* 0x0000000110097824 */ /* 0x000fe200008e060b */
[C---:B------:R-:W-:Y:S01]  /*10afe0*/  ISETP.GE.U32.AND P1, PT, R13.reuse, R40, PT ;  /* 0x000000280d00720c */ /* 0x040fe20003f26070 */
[----:B------:R-:W-:Y:S01]  /*10aff0*/  IMAD.X R41, R24, 0x1, R43, P2 ;  /* 0x0000000118297824 */ /* 0x000fe200010e062b */
[----:B------:R-:W-:Y:S01]  /*10b000*/  IADD3 R11, P2, PT, R13, R22, RZ ;  /* 0x000000160d0b7210 */ /* 0x000fe20007f5e0ff */
[----:B------:R-:W-:Y:S01]  /*10b010*/  IMAD.X R19, RZ, RZ, RZ, P6 ;  /* 0x000000ffff137224 */ /* 0x000fe200030e06ff */
[----:B------:R-:W-:Y:S01]  /*10b020*/  ISETP.GE.U32.AND.EX P0, PT, R9, R16, PT, P0 ;  /* 0x000000100900720c */ /* 0x000fe20003f06100 */
[----:B------:R-:W-:Y:S01]  /*10b030*/  IMAD.WIDE.U32 R14, R0, R25, RZ ;  /* 0x00000019000e7225 */ /* 0x000fe200078e00ff */
[----:B------:R-:W-:Y:S02]  /*10b040*/  IADD3 RZ, P6, PT, R51, R52, RZ ;  /* 0x0000003433ff7210 */ /* 0x000fe40007fde0ff */
[C---:B------:R-:W-:Y:S01]  /*10b050*/  ISETP.GE.U32.AND.EX P1, PT, R41.reuse, R24, PT, P1 ;  /* 0x000000182900720c */ /* 0x040fe20003f26110 */
[----:B------:R-:W-:Y:S01]  /*10b060*/  IMAD.X R22, R41, 0x1, R26, P2 ;  /* 0x0000000129167824 */ /* 0x000fe200010e061a */
[----:B------:R-:W-:Y:S01]  /*10b070*/  ISETP.GE.U32.AND P2, PT, R11, R13, PT ;  /* 0x0000000d0b00720c */ /* 0x000fe20003f46070 */
[----:B------:R-:W-:-:S02]  /*10b080*/  IMAD R13, R2, R25, RZ ;  /* 0x00000019020d7224 */ /* 0x000fc400078e02ff */
[----:B------:R-:W-:Y:S01]  /*10b090*/  IMAD R26, R8, R27, RZ ;  /* 0x0000001b081a7224 */ /* 0x000fe200078e02ff */
[----:B------:R-:W-:Y:S01]  /*10b0a0*/  ISETP.GE.U32.AND.EX P2, PT, R22, R41, PT, P2 ;  /* 0x000000291600720c */ /* 0x000fe20003f46120 */
[----:B------:R-:W-:Y:S02]  /*10b0b0*/  IMAD R13, R0, R37, R13 ;  /* 0x00000025000d7224 */ /* 0x000fe400078e020d */
[----:B------:R-:W-:Y:S01]  /*10b0c0*/  IMAD.MOV.U32 R38, RZ, RZ, R49 ;  /* 0x000000ffff267224 */ /* 0x000fe200078e0031 */
[----:B------:R-:W-:Y:S01]  /*10b0d0*/  SEL R41, RZ, 0x1, P2 ;  /* 0x00000001ff297807 */ /* 0x000fe20001000000 */
[----:B------:R-:W-:-:S04]  /*10b0e0*/  IMAD.WIDE.U32 R16, R12, R27, RZ ;  /* 0x0000001b0c107225 */ /* 0x000fc800078e00ff */
[----:B------:R-:W-:Y:S01]  /*10b0f0*/  IMAD R45, R12, R33, R26 ;  /* 0x000000210c2d7224 */ /* 0x000fe200078e021a */
[----:B------:R-:W-:Y:S01]  /*10b100*/  SEL R26, RZ, 0x1, P1 ;  /* 0x00000001ff1a7807 */ /* 0x000fe20000800000 */
[----:B------:R-:W-:Y:S02]  /*10b110*/  IMAD.MOV.U32 R20, RZ, RZ, R53 ;  /* 0x000000ffff147224 */ /* 0x000fe400078e0035 */
[----:B------:R-:W-:Y:S01]  /*10b120*/  IMAD.IADD R53, R15, 0x1, R13 ;  /* 0x000000010f357824 */ /* 0x000fe200078e020d */
[----:B------:R-:W-:Y:S01]  /*10b130*/  SEL R15, RZ, 0x1, P3 ;  /* 0x00000001ff0f7807 */ /* 0x000fe20001800000 */
[----:B------:R-:W-:-:S04]  /*10b140*/  IMAD.WIDE.U32.X R18, R2, R23, R18, P5 ;  /* 0x0000001702127225 */ /* 0x000fc800028e0412 */
[----:B------:R-:W-:Y:S02]  /*10b150*/  IMAD.IADD R45, R17, 0x1, R45 ;  /* 0x00000001112d7824 */ /* 0x000fe400078e022d */
[----:B------:R-:W-:Y:S01]  /*10b160*/  IMAD.WIDE.U32.X R38, R10, R37, R38, P4 ;  /* 0x000000250a267225 */ /* 0x000fe200020e0426 */
[----:B------:R-:W-:Y:S02]  /*10b170*/  IADD3 R17, P4, PT, R11, R16, RZ ;  /* 0x000000100b117210 */ /* 0x000fe40007f9e0ff */
[----:B------:R-:W-:Y:S01]  /*10b180*/  SEL R11, RZ, 0x1, P0 ;  /* 0x00000001ff0b7807 */ /* 0x000fe20000000000 */
[----:B------:R-:W-:Y:S01]  /*10b190*/  IMAD.WIDE.U32.X R20, R44, R33, R20, P6 ;  /* 0x000000212c147225 */ /* 0x000fe200030e0414 */
[----:B------:R-:W-:-:S03]  /*10b1a0*/  IADD3 R15, P0, P3, R14, R18, R15 ;  /* 0x000000120e0f7210 */ /* 0x000fc60007b1e00f */
[----:B------:R-:W-:Y:S01]  /*10b1b0*/  IMAD.X R22, R45, 0x1, R22, P4 ;  /* 0x000000012d167824 */ /* 0x000fe200020e0616 */
[----:B------:R-:W-:Y:S01]  /*10b1c0*/  IADD3 R11, P1, P4, R17, R20, R11 ;  /* 0x00000014110b7210 */ /* 0x000fe20007c3e00b */
[----:B------:R-:W-:Y:S01]  /*10b1d0*/  IMAD.WIDE.U32 R50, R33, R4, RZ ;  /* 0x0000000421327225 */ /* 0x000fe200078e00ff */
[----:B------:R-:W-:Y:S02]  /*10b1e0*/  IADD3.X R24, PT, PT, R53, R19, RZ, P0, P3 ;  /* 0x0000001335187210 */ /* 0x000fe400007e64ff */
[----:B------:R-:W-:Y:S01]  /*10b1f0*/  IADD3.X R13, PT, PT, R22, R21, RZ, P1, P4 ;  /* 0x00000015160d7210 */ /* 0x000fe20000fe84ff */
[----:B------:R-:W-:Y:S01]  /*10b200*/  IMAD.WIDE.U32 R18, R37, R0, RZ ;  /* 0x0000000025127225 */ /* 0x000fe200078e00ff */
[----:B------:R-:W-:-:S03]  /*10b210*/  IADD3 R26, P1, P3, R41, R38, R26 ;  /* 0x00000026291a7210 */ /* 0x000fc60007b3e01a */
[----:B------:R-:W-:Y:S01]  /*10b220*/  IMAD.WIDE.U32 R20, R33, R12, RZ ;  /* 0x0000000c21147225 */ /* 0x000fe200078e00ff */
[----:B------:R-:W-:-:S03]  /*10b230*/  IADD3.X R61, PT, PT, RZ, R39, RZ, P1, P3 ;  /* 0x00000027ff3d7210 */ /* 0x000fc60000fe64ff */
[----:B------:R-:W-:-:S04]  /*10b240*/  IMAD.WIDE.U32 R42, P0, R2, R25, R18 ;  /* 0x00000019022a7225 */ /* 0x000fc80007800012 */
[----:B------:R-:W-:Y:S01]  /*10b250*/  IMAD.WIDE.U32 R18, P2, R10, R27, R50 ;  /* 0x0000001b0a127225 */ /* 0x000fe20007840032 */
[----:B------:R-:W-:-:S03]  /*10b260*/  IADD3 R51, P1, PT, R15, R26, RZ ;  /* 0x0000001a0f337210 */ /* 0x000fc60007f3e0ff */
        /* <DEDUP_REMOVED lines=9> */
[----:B------:R-:W-:Y:S01]  /*10b300*/  IMAD.WIDE.U32 R20, P4, R8, R27, R20 ;  /* 0x0000001b08147225 */ /* 0x000fe20007880014 */
[----:B------:R-:W-:Y:S02]  /*10b310*/  SEL R24, RZ, 0x1, P0 ;  /* 0x00000001ff187807 */ /* 0x000fe40000000000 */
[----:B------:R-:W-:Y:S01]  /*10b320*/  ISETP.GE.U32.AND P0, PT, R17, R16, PT ;  /* 0x000000101100720c */ /* 0x000fe20003f06070 */
[----:B------:R-:W-:Y:S01]  /*10b330*/  IMAD.WIDE.U32 R14, R33, R0, RZ ;  /* 0x00000000210e7225 */ /* 0x000fe200078e00ff */
[----:B------:R-:W-:-:S02]  /*10b340*/  IADD3 RZ, P5, PT, R47, R20, RZ ;  /* 0x000000142fff7210 */ /* 0x000fc40007fbe0ff */
[----:B------:R-:W-:Y:S01]  /*10b350*/  SEL R47, RZ, 0x1, P1 ;  /* 0x00000001ff2f7807 */ /* 0x000fe20000800000 */
[----:B------:R-:W-:Y:S01]  /*10b360*/  IMAD.MOV.U32 R38, RZ, RZ, R43 ;  /* 0x000000ffff267224 */ /* 0x000fe200078e002b */
[----:B------:R-:W-:Y:S01]  /*10b370*/  ISETP.GE.U32.AND P1, PT, R11, R17, PT ;  /* 0x000000110b00720c */ /* 0x000fe20003f26070 */
[----:B------:R-:W-:Y:S01]  /*10b380*/  IMAD.WIDE.U32 R48, R27, R4, RZ ;  /* 0x000000041b307225 */ /* 0x000fe200078e00ff */
[----:B------:R-:W-:Y:S02]  /*10b390*/  ISETP.GE.U32.AND.EX P0, PT, R22, R45, PT, P0 ;  /* 0x0000002d1600720c */ /* 0x000fe40003f06100 */
[----:B------:R-:W-:Y:S01]  /*10b3a0*/  ISETP.GE.U32.AND.EX P1, PT, R13, R22, PT, P1 ;  /* 0x000000160d00720c */ /* 0x000fe20003f26110 */
[----:B------:R-:W-:Y:S01]  /*10b3b0*/  IMAD.WIDE.U32.X R38, R2, R37, R38, P6 ;  /* 0x0000002502267225 */ /* 0x000fe200030e0426 */
[----:B------:R-:W-:Y:S02]  /*10b3c0*/  IADD3 RZ, P3, PT, R49, R18, RZ ;  /* 0x0000001231ff7210 */ /* 0x000fe40007f7e0ff */
[----:B------:R-:W-:Y:S01]  /*10b3d0*/  SEL R18, RZ, 0x1, P0 ;  /* 0x00000001ff127807 */ /* 0x000fe20000000000 */
[----:B------:R-:W-:Y:S01]  /*10b3e0*/  IMAD.WIDE.U32 R42, R27, R0, RZ ;  /* 0x000000001b2a7225 */ /* 0x000fe200078e00ff */
[----:B------:R-:W-:-:S03]  /*10b3f0*/  SEL R59, RZ, 0x1, P1 ;  /* 0x00000001ff3b7807 */ /* 0x000fc60000800000 */
[----:B------:R-:W-:-:S04]  /*10b400*/  IMAD.WIDE.U32 R14, P6, R2, R27, R14 ;  /* 0x0000001b020e7225 */ /* 0x000fc800078c000e */
[----:B------:R-:W-:Y:S01]  /*10b410*/  IMAD.X R41, RZ, RZ, RZ, P4 ;  /* 0x000000ffff297224 */ /* 0x000fe200020e06ff */
[----:B------:R-:W-:Y:S01]  /*10b420*/  IADD3 RZ, P4, PT, R43, R14, RZ ;  /* 0x0000000e2bff7210 */ /* 0x000fe20007f9e0ff */
[----:B------:R-:W-:Y:S02]  /*10b430*/  IMAD.MOV.U32 R40, RZ, RZ, R21 ;  /* 0x000000ffff287224 */ /* 0x000fe400078e0015 */
[----:B------:R-:W-:Y:S01]  /*10b440*/  IMAD.X R17, RZ, RZ, RZ, P2 ;  /* 0x000000ffff117224 */ /* 0x000fe200010e06ff */
[----:B------:R-:W-:Y:S01]  /*10b450*/  IADD3 R14, P0, P2, R47, R38, R24 ;  /* 0x000000262f0e7210 */ /* 0x000fe20007a1e018 */
[----:B------:R-:W-:-:S03]  /*10b460*/  IMAD.WIDE.U32.X R20, R8, R33, R40, P5 ;  /* 0x0000002108147225 */ /* 0x000fc600028e0428 */
[----:B------:R-:W-:Y:S01]  /*10b470*/  IADD3.X R22, PT, PT, RZ, R39, RZ, P0, P2 ;  /* 0x00000027ff167210 */ /* 0x000fe200007e44ff */
[----:B------:R-:W-:Y:S01]  /*10b480*/  IMAD R16, R44, R29, RZ ;  /* 0x0000001d2c107224 */ /* 0x000fe200078e02ff */
[----:B------:R-:W-:Y:S01]  /*10b490*/  IADD3 R59, P0, P2, R59, R20, R18 ;  /* 0x000000143b3b7210 */ /* 0x000fe20007a1e012 */
[----:B------:R-:W-:Y:S02]  /*10b4a0*/  IMAD R20, R10, R27, RZ ;  /* 0x0000001b0a147224 */ /* 0x000fe400078e02ff */
[----:B------:R-:W-:Y:S01]  /*10b4b0*/  IMAD.WIDE.U32 R42, R6, R29, RZ ;  /* 0x0000001d062a7225 */ /* 0x000fe200078e00ff */
[----:B------:R-:W-:-:S03]  /*10b4c0*/  IADD3.X R30, PT, PT, RZ, R21, RZ, P0, P2 ;  /* 0x00000015ff1e7210 */ /* 0x000fc600007e44ff */
[----:B------:R-:W-:Y:S01]  /*10b4d0*/  IMAD R41, R6, R31, R16 ;  /* 0x0000001f06297224 */ /* 0x000fe200078e0210 */
[-C--:B------:R-:W-:Y:S01]  /*10b4e0*/  IADD3 R11, P5, PT, R11, R42.reuse, RZ ;  /* 0x0000002a0b0b7210 */ /* 0x080fe20007fbe0ff */
[----:B------:R-:W-:Y:S02]  /*10b4f0*/  IMAD.MOV.U32 R16, RZ, RZ, R19 ;  /* 0x000000ffff107224 */ /* 0x000fe400078e0013 */
[----:B------:R-:W-:Y:S01]  /*10b500*/  IMAD R45, R4, R33, R20 ;  /* 0x00000021042d7224 */ /* 0x000fe200078e0214 */
[----:B------:R-:W-:Y:S01]  /*10b510*/  ISETP.GE.U32.AND P1, PT, R11, R42, PT ;  /* 0x0000002a0b00720c */ /* 0x000fe20003f26070 */
[----:B------:R-:W-:-:S04]  /*10b520*/  IMAD.WIDE.U32 R38, R31, R6, RZ ;  /* 0x000000061f267225 */ /* 0x000fc800078e00ff */
[----:B------:R-:W-:-:S04]  /*10b530*/  IMAD.WIDE.U32 R18, R4, R27, RZ ;  /* 0x0000001b04127225 */ /* 0x000fc800078e00ff */
[----:B------:R-:W-:-:S04]  /*10b540*/  IMAD.WIDE.U32 R20, R31, R12, RZ ;  /* 0x0000000c1f147225 */ /* 0x000fc800078e00ff */
[----:B------:R-:W-:Y:S01]  /*10b550*/  IMAD.WIDE.U32.X R16, R10, R33, R16, P3 ;  /* 0x000000210a107225 */ /* 0x000fe200018e0410 */
[----:B------:R-:W-:-:S03]  /*10b560*/  IADD3 R26, P3, PT, R51, R18, RZ ;  /* 0x00000012331a7210 */ /* 0x000fc60007f7e0ff */
[----:B------:R-:W-:Y:S02]  /*10b570*/  IMAD.IADD R24, R43, 0x1, R41 ;  /* 0x000000012b187824 */ /* 0x000fe400078e0229 */
[----:B------:R-:W-:Y:S02]  /*10b580*/  IMAD.IADD R28, R19, 0x1, R45 ;  /* 0x00000001131c7824 */ /* 0x000fe400078e022d */
[----:B------:R-:W-:-:S04]  /*10b590*/  IMAD.WIDE.U32 R40, R29, R6, RZ ;  /* 0x000000061d287225 */ /* 0x000fc800078e00ff */
[----:B------:R-:W-:-:S04]  /*10b5a0*/  IMAD.WIDE.U32 R42, R29, R12, RZ ;  /* 0x0000000c1d2a7225 */ /* 0x000fc800078e00ff */
[----:B------:R-:W-:-:S04]  /*10b5b0*/  IMAD.WIDE.U32 R38, P2, R44, R29, R38 ;  /* 0x0000001d2c267225 */ /* 0x000fc80007840026 */
[----:B------:R-:W-:-:S04]  /*10b5c0*/  IMAD.WIDE.U32 R20, P0, R8, R29, R20 ;  /* 0x0000001d08147225 */ /* 0x000fc80007800014 */
[----:B------:R-:W-:Y:S02]  /*10b5d0*/  IMAD R19, R8, R29, RZ ;  /* 0x0000001d08137224 */ /* 0x000fe400078e02ff */
[----:B------:R-:W-:Y:S01]  /*10b5e0*/  IMAD.X R13, R24, 0x1, R13, P5 ;  /* 0x00000001180d7824 */ /* 0x000fe200028e060d */
[----:B------:R-:W-:Y:S01]  /*10b5f0*/  IADD3 RZ, P5, PT, R43, R20, RZ ;  /* 0x000000142bff7210 */ /* 0x000fe20007fbe0ff */
[----:B------:R-:W-:Y:S01]  /*10b600*/  IMAD.X R61, R28, 0x1, R61, P3 ;  /* 0x000000011c3d7824 */ /* 0x000fe200018e063d */
[----:B------:R-:W-:Y:S01]  /*10b610*/  IADD3 RZ, P3, PT, R41, R38, RZ ;  /* 0x0000002629ff7210 */ /* 0x000fe20007f7e0ff */
[----:B------:R-:W-:Y:S01]  /*10b620*/  IMAD R57, R12, R31, R19 ;  /* 0x0000001f0c397224 */ /* 0x000fe200078e0213 */
[----:B------:R-:W-:Y:S01]  /*10b630*/  ISETP.GE.U32.AND.EX P1, PT, R13, R24, PT, P1 ;  /* 0x000000180d00720c */ /* 0x000fe20003f26110 */
[----:B------:R-:W-:Y:S01]  /*10b640*/  IMAD.X R19, RZ, RZ, RZ, P6 ;  /* 0x000000ffff137224 */ /* 0x000fe200030e06ff */
[----:B------:R-:W-:Y:S01]  /*10b650*/  IADD3 R59, P6, PT, R26, R59, RZ ;  /* 0x0000003b1a3b7210 */ /* 0x000fe20007fde0ff */
[----:B------:R-:W-:Y:S01]  /*10b660*/  IMAD.WIDE.U32 R40, R12, R29, RZ ;  /* 0x0000001d0c287225 */ /* 0x000fe200078e00ff */
[----:B------:R-:W-:-:S03]  /*10b670*/  SEL R55, RZ, 0x1, P1 ;  /* 0x00000001ff377807 */ /* 0x000fc60000800000 */
[----:B------:R-:W-:-:S04]  /*10b680*/  IMAD.WIDE.U32 R42, R31, R0, RZ ;  /* 0x000000001f2a7225 */ /* 0x000fc800078e00ff */
[----:B------:R-:W-:-:S04]  /*10b690*/  IMAD.WIDE.U32 R50, R31, R4, RZ ;  /* 0x000000041f327225 */ /* 0x000fc800078e00ff */
[----:B------:R-:W-:Y:S01]  /*10b6a0*/  IMAD.X R49, RZ, RZ, RZ, P2 ;  /* 0x000000ffff317224 */ /* 0x000fe200010e06ff */
[----:B------:R-:W-:Y:S01]  /*10b6b0*/  IADD3 R45, P2, PT, R59, R40, RZ ;  /* 0x000000283b2d7210 */ /* 0x000fe20007f5e0ff */
[----:B------:R-:W-:Y:S02]  /*10b6c0*/  IMAD.X R20, R61, 0x1, R30, P6 ;  /* 0x000000013d147824 */ /* 0x000fe400030e061e */
[----:B------:R-:W-:-:S04]  /*10b6d0*/  IMAD.WIDE.U32 R46, R29, R0, RZ ;  /* 0x000000001d2e7225 */ /* 0x000fc800078e00ff */
[----:B------:R-:W-:-:S04]  /*10b6e0*/  IMAD.WIDE.U32 R42, P6, R2, R29, R42 ;  /* 0x0000001d022a7225 */ /* 0x000fc800078c002a */
[----:B------:R-:W-:Y:S02]  /*10b6f0*/  IMAD.IADD R57, R41, 0x1, R57 ;  /* 0x0000000129397824 */ /* 0x000fe400078e0239 */
[----:B------:R-:W-:-:S04]  /*10b700*/  IMAD.WIDE.U32 R50, P1, R10, R29, R50 ;  /* 0x0000001d0a327225 */ /* 0x000fc80007820032 */
[----:B------:R-:W-:Y:S01]  /*10b710*/  IMAD.X R12, R57, 0x1, R20, P2 ;  /* 0x00000001390c7824 */ /* 0x000fe200010e0614 */
[----:B------:R-:W-:Y:S01]  /*10b720*/  IADD3 RZ, P2, PT, R47, R42, RZ ;  /* 0x0000002a2fff7210 */ /* 0x000fe20007f5e0ff */
[----:B------:R-:W-:Y:S01]  /*10b730*/  IMAD.X R47, RZ, RZ, RZ, P1 ;  /* 0x000000ffff2f7224 */ /* 0x000fe200008e06ff */
[----:B------:R-:W-:Y:S01]  /*10b740*/  ISETP.GE.U32.AND P1, PT, R59, R26, PT ;  /* 0x0000001a3b00720c */ /* 0x000fe20003f26070 */
[----:B------:R-:W-:Y:S02]  /*10b750*/  IMAD.MOV.U32 R48, RZ, RZ, R39 ;  /* 0x000000ffff307224 */ /* 0x000fe400078e0027 */
[----:B------:R-:W-:Y:S01]  /*10b760*/  IMAD.X R39, RZ, RZ, RZ, P0 ;  /* 0x000000ffff277224 */ /* 0x000fe200000e06ff */
[----:B------:R-:W-:Y:S01]  /*10b770*/  ISETP.GE.U32.AND P0, PT, R26, R18, PT ;  /* 0x000000121a00720c */ /* 0x000fe20003f06070 */
[----:B------:R-:W-:Y:S01]  /*10b780*/  IMAD.WIDE.U32.X R48, R44, R31, R48, P3 ;  /* 0x0000001f2c307225 */ /* 0x000fe200018e0430 */
[----:B------:R-:W-:Y:S02]  /*10b790*/  ISETP.GE.U32.AND.EX P1, PT, R20, R61, PT, P1 ;  /* 0x0000003d1400720c */ /* 0x000fe40003f26110 */
[----:B------:R-:W-:Y:S01]  /*10b7a0*/  ISETP.GE.U32.AND.EX P0, PT, R61, R28, PT, P0 ;  /* 0x0000001c3d00720c */ /* 0x000fe20003f06100 */
[----:B------:R-:W-:Y:S01]  /*10b7b0*/  IMAD.MOV.U32 R18, RZ, RZ, R15 ;  /* 0x000000ffff127224 */ /* 0x000fe200078e000f */
[----:B------:R-:W-:Y:S01]  /*10b7c0*/  SEL R15, RZ, 0x1, P1 ;  /* 0x00000001ff0f7807 */ /* 0x000fe20000800000 */
[----:B------:R-:W-:Y:S01]  /*10b7d0*/  IMAD.WIDE.U32 R52, R29, R4, RZ ;  /* 0x000000041d347225 */ /* 0x000fe200078e00ff */
[----:B------:R-:W-:-:S02]  /*10b7e0*/  SEL R20, RZ, 0x1, P0 ;  /* 0x00000001ff147807 */ /* 0x000fc40000000000 */
[----:B------:R-:W-:Y:S01]  /*10b7f0*/  ISETP.GE.U32.AND P0, PT, R45, R40, PT ;  /* 0x000000282d00720c */ /* 0x000fe20003f06070 */
[----:B------:R-:W-:Y:S01]  /*10b800*/  IMAD.MOV.U32 R38, RZ, RZ, R21 ;  /* 0x000000ffff267224 */ /* 0x000fe200078e0015 */
[----:B------:R-:W-:Y:S01]  /*10b810*/  IADD3 RZ, P3, PT, R53, R50, RZ ;  /* 0x0000003235ff7210 */ /* 0x000fe20007f7e0ff */
[----:B------:R-:W-:Y:S01]  /*10b820*/  IMAD.X R41, RZ, RZ, RZ, P6 ;  /* 0x000000ffff297224 */ /* 0x000fe200030e06ff */
[----:B------:R-:W-:Y:S01]  /*10b830*/  IADD3 R55, P1, P6, R45, R48, R55 ;  /* 0x000000302d377210 */ /* 0x000fe20007e3e037 */
[----:B------:R-:W-:Y:S01]  /*10b840*/  IMAD.WIDE.U32.X R38, R8, R31, R38, P5 ;  /* 0x0000001f08267225 */ /* 0x000fe200028e0426 */
[C---:B------:R-:W-:Y:S02]  /*10b850*/  ISETP.GE.U32.AND.EX P0, PT, R12.reuse, R57, PT, P0 ;  /* 0x000000390c00720c */ /* 0x040fe40003f06100 */
[----:B------:R-:W-:Y:S01]  /*10b860*/  IADD3.X R49, PT, PT, R12, R49, RZ, P1, P6 ;  /* 0x000000310c317210 */ /* 0x000fe20000fec4ff */
[----:B------:R-:W-:Y:S01]  /*10b870*/  IMAD.MOV.U32 R40, RZ, RZ, R43 ;  /* 0x000000ffff287224 */ /* 0x000fe200078e002b */
[----:B------:R-:W-:Y:S01]  /*10b880*/  ISETP.GE.U32.AND P1, PT, R55, R45, PT ;  /* 0x0000002d3700720c */ /* 0x000fe20003f26070 */
[-C--:B------:R-:W-:Y:S01]  /*10b890*/  IMAD R8, R2, R27.reuse, RZ ;  /* 0x0000001b02087224 */ /* 0x080fe200078e02ff */
[----:B------:R-:W-:Y:S01]  /*10b8a0*/  IADD3 R15, P5, P6, R15, R16, R20 ;  /* 0x000000100f0f7210 */ /* 0x000fe20007ebe014 */
[----:B------:R-:W-:Y:S01]  /*10b8b0*/  IMAD.MOV.U32 R46, RZ, RZ, R51 ;  /* 0x000000ffff2e7224 */ /* 0x000fe200078e0033 */
[----:B------:R-:W-:Y:S01]  /*10b8c0*/  ISETP.GE.U32.AND.EX P1, PT, R49, R12, PT, P1 ;  /* 0x0000000c3100720c */ /* 0x000fe20003f26110 */
[----:B------:R-:W-:Y:S01]  /*10b8d0*/  IMAD.WIDE.U32 R42, R0, R27, RZ ;  /* 0x0000001b002a7225 */ /* 0x000fe200078e00ff */
[----:B------:R-:W-:-:S02]  /*10b8e0*/  IADD3.X R24, PT, PT, RZ, R17, RZ, P5, P6 ;  /* 0x00000011ff187210 */ /* 0x000fc40002fec4ff */
[----:B------:R-:W-:Y:S01]  /*10b8f0*/  SEL R51, RZ, 0x1, P1 ;  /* 0x00000001ff337807 */ /* 0x000fe20000800000 */
[----:B------:R-:W-:Y:S01]  /*10b900*/  IMAD R45, R0, R33, R8 ;  /* 0x00000021002d7224 */ /* 0x000fe200078e0208 */
[----:B------:R-:W-:Y:S01]  /*10b910*/  SEL R8, RZ, 0x1, P0 ;  /* 0x00000001ff087807 */ /* 0x000fe20000000000 */
[----:B------:R-:W-:Y:S01]  /*10b920*/  IMAD.WIDE.U32.X R20, R10, R31, R46, P3 ;  /* 0x0000001f0a147225 */ /* 0x000fe200018e042e */
[----:B------:R-:W-:Y:S02]  /*10b930*/  IADD3 R12, P3, PT, R14, R42, RZ ;  /* 0x0000002a0e0c7210 */ /* 0x000fe40007f7e0ff */
[----:B------:R-:W-:Y:S01]  /*10b940*/  IADD3 R51, P5, P1, R51, R38, R8 ;  /* 0x0000002633337210 */ /* 0x000fe200079be008 */
[----:B------:R-:W-:Y:S01]  /*10b950*/  IMAD R14, R10, R29, RZ ;  /* 0x0000001d0a0e7224 */ /* 0x000fe200078e02ff */
[----:B------:R-:W-:Y:S01]  /*10b960*/  ISETP.GE.U32.AND P0, PT, R12, R42, PT ;  /* 0x0000002a0c00720c */ /* 0x000fe20003f06070 */
[----:B------:R-:W-:Y:S01]  /*10b970*/  IMAD.IADD R10, R43, 0x1, R45 ;  /* 0x000000012b0a7824 */ /* 0x000fe200078e022d */
[----:B------:R-:W-:Y:S01]  /*10b980*/  IADD3.X R53, PT, PT, RZ, R39, RZ, P5, P1 ;  /* 0x00000027ff357210 */ /* 0x000fe20002fe24ff */
[----:B------:R-:W-:-:S04]  /*10b990*/  IMAD.WIDE.U32 R16, R49, 0x3d1, RZ ;  /* 0x000003d131107825 */ /* 0x000fc800078e00ff */
[----:B------:R-:W-:Y:S01]  /*10b9a0*/  IMAD.X R47, R10, 0x1, R22, P3 ;  /* 0x000000010a2f7824 */ /* 0x000fe200018e0616 */
[----:B------:R-:W-:Y:S01]  /*10b9b0*/  IADD3 R43, P3, PT, R12, R15, RZ ;  /* 0x0000000f0c2b7210 */ /* 0x000fe20007f7e0ff */
[C---:B------:R-:W-:Y:S02]  /*10b9c0*/  IMAD R45, R4.reuse, R31, R14 ;  /* 0x0000001f042d7224 */ /* 0x040fe400078e020e */
[----:B------:R-:W-:Y:S01]  /*10b9d0*/  IMAD.WIDE.U32 R14, R4, R29, RZ ;  /* 0x0000001d040e7225 */ /* 0x000fe200078e00ff */
[----:B------:R-:W-:Y:S02]  /*10b9e0*/  ISETP.GE.U32.AND P6, PT, R43, R12, PT ;  /* 0x0000000c2b00720c */ /* 0x000fe40003fc6070 */
[C---:B------:R-:W-:Y:S01]  /*10b9f0*/  ISETP.GE.U32.AND.EX P0, PT, R47.reuse, R10, PT, P0 ;  /* 0x0000000a2f00720c */ /* 0x040fe20003f06100 */
        /* <DEDUP_REMOVED lines=10> */
[----:B------:R-:W-:Y:S01]  /*10baa0*/  IMAD.WIDE.U32.X R16, R2, R33, R18, P4 ;  /* 0x0000002102107225 */ /* 0x000fe200020e0412 */
[----:B------:R-:W-:-:S03]  /*10bab0*/  IADD3 R43, P4, PT, R43, R38, RZ ;  /* 0x000000262b2b7210 */ /* 0x000fc60007f9e0ff */
[----:B------:R-:W-:Y:S01]  /*10bac0*/  IMAD.X R8, R45, 0x1, R8, P5 ;  /* 0x000000012d087824 */ /* 0x000fe200028e0608 */
[----:B------:R-:W-:Y:S01]  /*10bad0*/  ISETP.GE.U32.AND P5, PT, R51, R4, PT ;  /* 0x000000043300720c */ /* 0x000fe20003fa6070 */
[----:B------:R-:W-:Y:S01]  /*10bae0*/  IMAD.MOV.U32 R14, RZ, RZ, R39 ;  /* 0x000000ffff0e7224 */ /* 0x000fe200078e0027 */
[----:B------:R-:W-:Y:S01]  /*10baf0*/  SEL R4, RZ, 0x1, P0 ;  /* 0x00000001ff047807 */ /* 0x000fe20000000000 */
[----:B------:R-:W-:Y:S01]  /*10bb00*/  IMAD R44, R44, R35, RZ ;  /* 0x000000232c2c7224 */ /* 0x000fe200078e02ff */
[C---:B------:R-:W-:Y:S01]  /*10bb10*/  ISETP.GE.U32.AND.EX P1, PT, R8.reuse, R45, PT, P1 ;  /* 0x0000002d0800720c */ /* 0x040fe20003f26110 */
[----:B------:R-:W-:Y:S02]  /*10bb20*/  IMAD.X R53, R8, 0x1, R53, P3 ;  /* 0x0000000108357824 */ /* 0x000fe400018e0635 */
[----:B------:R-:W-:Y:S01]  /*10bb30*/  IMAD.WIDE.U32.X R38, R49, 0x1, R14, P4 ;  /* 0x0000000131267825 */ /* 0x000fe200020e040e */
[----:B------:R-:W-:Y:S02]  /*10bb40*/  IADD3 R55, P4, P0, R55, R16, R4 ;  /* 0x0000001037377210 */ /* 0x000fe4000789e004 */
[----:B------:R-:W-:Y:S01]  /*10bb50*/  ISETP.GE.U32.AND.EX P5, PT, R53, R8, PT, P5 ;  /* 0x000000083500720c */ /* 0x000fe20003fa6150 */
[----:B------:R-:W-:-:S04]  /*10bb60*/  IMAD.WIDE.U32.X R18, R2, R31, R40, P2 ;  /* 0x0000001f02127225 */ /* 0x000fc800010e0428 */
[C---:B------:R-:W-:Y:S02]  /*10bb70*/  IMAD R49, R6.reuse, R23, R44 ;  /* 0x0000001706317224 */ /* 0x040fe400078e022c */
[----:B------:R-:W-:Y:S01]  /*10bb80*/  IMAD.WIDE.U32 R14, R6, R35, R42 ;  /* 0x00000023060e7225 */ /* 0x000fe200078e002a */
[----:B------:R-:W-:-:S03]  /*10bb90*/  IADD3.X R6, PT, PT, RZ, R17, RZ, P4, P0 ;  /* 0x00000011ff067210 */ /* 0x000fc600027e04ff */
[----:B------:R-:W-:Y:S01]  /*10bba0*/  IMAD R2, R2, R29, RZ ;  /* 0x0000001d02027224 */ /* 0x000fe200078e02ff */
[----:B------:R-:W-:Y:S01]  /*10bbb0*/  ISETP.GE.U32.AND P2, PT, R14, R42, PT ;  /* 0x0000002a0e00720c */ /* 0x000fe20003f46070 */
[----:B------:R-:W-:-:S04]  /*10bbc0*/  IMAD.WIDE.U32 R46, R53, 0x3d1, RZ ;  /* 0x000003d1352e7825 */ /* 0x000fc800078e00ff */
[C---:B------:R-:W-:Y:S01]  /*10bbd0*/  IMAD R57, R0.reuse, R31, R2 ;  /* 0x0000001f00397224 */ /* 0x040fe200078e0202 */
[----:B------:R-:W-:Y:S01]  /*10bbe0*/  SEL R2, RZ, 0x1, P1 ;  /* 0x00000001ff027807 */ /* 0x000fe20000800000 */
[----:B------:R-:W-:-:S04]  /*10bbf0*/  IMAD.WIDE.U32 R40, R0, R29, RZ ;  /* 0x0000001d00287225 */ /* 0x000fc800078e00ff */
        /* <DEDUP_REMOVED lines=15> */
[----:B------:R-:W-:Y:S01]  /*10bcf0*/  SEL R16, RZ, 0x1, P2 ;  /* 0x00000001ff107807 */ /* 0x000fe20001000000 */
[----:B------:R-:W-:Y:S01]  /*10bd00*/  IMAD.MOV.U32 R30, RZ, RZ, R14 ;  /* 0x000000ffff1e7224 */ /* 0x000fe200078e000e */
[----:B------:R-:W-:Y:S01]  /*10bd10*/  ISETP.GE.U32.AND P1, PT, R0, R40, PT ;  /* 0x000000280000720c */ /* 0x000fe20003f26070 */
[----:B------:R-:W-:Y:S01]  /*10bd20*/  IMAD.X R21, R44, 0x1, R3, P5 ;  /* 0x000000012c157824 */ /* 0x000fe200028e0603 */
[----:B------:R-:W-:Y:S01]  /*10bd30*/  IADD3 R41, P4, PT, R0, R49, RZ ;  /* 0x0000003100297210 */ /* 0x000fe20007f9e0ff */
[----:B------:R-:W-:Y:S01]  /*10bd40*/  IMAD.WIDE.U32.X R2, R53, 0x1, R4, P3 ;  /* 0x0000000135027825 */ /* 0x000fe200018e0404 */
[----:B------:R-:W-:-:S02]  /*10bd50*/  IADD3 R16, P5, P6, R15, R38, R16 ;  /* 0x000000260f107210 */ /* 0x000fc40007ebe010 */
[C---:B------:R-:W-:Y:S01]  /*10bd60*/  ISETP.GE.U32.AND.EX P1, PT, R6.reuse, R43, PT, P1 ;  /* 0x0000002b0600720c */ /* 0x040fe20003f26110 */
[----:B------:R-:W-:Y:S01]  /*10bd70*/  IMAD.X R43, R6, 0x1, R51, P4 ;  /* 0x00000001062b7824 */ /* 0x000fe200020e0633 */
[C---:B------:R-:W-:Y:S01]  /*10bd80*/  ISETP.GE.U32.AND P2, PT, R41.reuse, R0, PT ;  /* 0x000000002900720c */ /* 0x040fe20003f46070 */
[----:B------:R-:W-:Y:S01]  /*10bd90*/  IMAD.WIDE.U32 R4, R41, 0x3d1, RZ ;  /* 0x000003d129047825 */ /* 0x000fe200078e00ff */
[----:B------:R-:W-:Y:S02]  /*10bda0*/  IADD3.X R0, PT, PT, R21, R39, RZ, P5, P6 ;  /* 0x0000002715007210 */ /* 0x000fe40002fec4ff */
[----:B------:R-:W-:Y:S02]  /*10bdb0*/  ISETP.GE.U32.AND P4, PT, R16, R15, PT ;  /* 0x0000000f1000720c */ /* 0x000fe40003f86070 */
[----:B------:R-:W-:Y:S02]  /*10bdc0*/  ISETP.GE.U32.AND.EX P2, PT, R43, R6, PT, P2 ;  /* 0x000000062b00720c */ /* 0x000fe40003f46120 */
[----:B------:R-:W-:-:S02]  /*10bdd0*/  ISETP.GE.U32.AND.EX P0, PT, R21, R44, PT, P0 ;  /* 0x0000002c1500720c */ /* 0x000fc40003f06100 */
[----:B------:R-:W-:Y:S01]  /*10bde0*/  ISETP.GE.U32.AND.EX P3, PT, R0, R21, PT, P4 ;  /* 0x000000150000720c */ /* 0x000fe20003f66140 */
[----:B------:R-:W-:Y:S01]  /*10bdf0*/  IMAD.WIDE.U32 R20, R43, 0x3d1, RZ ;  /* 0x000003d12b147825 */ /* 0x000fe200078e00ff */
[----:B------:R-:W-:Y:S02]  /*10be00*/  SEL R6, RZ, 0x1, P1 ;  /* 0x00000001ff067807 */ /* 0x000fe40000800000 */
[----:B------:R-:W-:Y:S02]  /*10be10*/  SEL R39, RZ, 0x1, P2 ;  /* 0x00000001ff277807 */ /* 0x000fe40001000000 */
[----:B------:R-:W-:Y:S01]  /*10be20*/  SEL R15, RZ, 0x1, P3 ;  /* 0x00000001ff0f7807 */ /* 0x000fe20001800000 */
[----:B------:R-:W-:Y:S01]  /*10be30*/  IMAD.WIDE.U32 R20, P1, R41, 0x1, R20 ;  /* 0x0000000129147825 */ /* 0x000fe20007820014 */
[----:B------:R-:W-:Y:S02]  /*10be40*/  IADD3 R39, P2, P3, R39, R18, R6 ;  /* 0x0000001227277210 */ /* 0x000fe40007b5e006 */
[----:B------:R-:W-:-:S02]  /*10be50*/  SEL R22, RZ, 0x1, P0 ;  /* 0x00000001ff167807 */ /* 0x000fc40000000000 */
[----:B------:R-:W-:Y:S02]  /*10be60*/  IADD3.X R19, PT, PT, RZ, R19, RZ, P2, P3 ;  /* 0x00000013ff137210 */ /* 0x000fe400017e64ff */
[----:B------:R-:W-:Y:S02]  /*10be70*/  IADD3 R22, P4, P5, R15, R2, R22 ;  /* 0x000000020f167210 */ /* 0x000fe40007d9e016 */
        /* <DEDUP_REMOVED lines=80> */
.L_x_914:
        /* <DEDUP_REMOVED lines=12> */
.L_x_915:
        /* <DEDUP_REMOVED lines=12> */
.L_x_916:
[----:B------:R-:W2:Y:S04]  /*10c500*/  LDL.128 R4, [UR24] ;  /* 0x00000018ff047983 */ /* 0x000ea80008100c00 */
        /* <DEDUP_REMOVED lines=8> */
[----:B------:R-:W-:-:S04]  /*10c590*/  IMAD.WIDE.U32 R18, R4, R25, RZ ;  /* 0x0000001904127225 */ /* 0x000fc800078e00ff */
        /* <DEDUP_REMOVED lines=8> */
[----:B------:R-:W-:Y:S01]  /*10c620*/  IMAD.MOV.U32 R14, RZ, RZ, R21 ;  /* 0x000000ffff0e7224 */ /* 0x000fe200078e0015 */
[----:B------:R-:W-:Y:S01]  /*10c630*/  IADD3 R36, P4, PT, R39, R18, RZ ;  /* 0x0000001227247210 */ /* 0x000fe20007f9e0ff */
[----:B------:R-:W-:Y:S02]  /*10c640*/  IMAD.IADD R21, R13, 0x1, R41 ;  /* 0x000000010d157824 */ /* 0x000fe400078e0229 */
[----:B------:R-:W-:Y:S01]  /*10c650*/  IMAD.X R15, RZ, RZ, RZ, P1 ;  /* 0x000000ffff0f7224 */ /* 0x000fe200008e06ff */
[----:B------:R-:W-:Y:S01]  /*10c660*/  ISETP.GE.U32.AND P1, PT, R39, R12, PT ;  /* 0x0000000c2700720c */ /* 0x000fe20003f26070 */
[----:B------:R-:W-:Y:S02]  /*10c670*/  IMAD R20, R23, R6, RZ ;  /* 0x0000000617147224 */ /* 0x000fe400078e02ff */
[----:B------:R-:W-:Y:S01]  /*10c680*/  IMAD.X R34, R21, 0x1, R3, P0 ;  /* 0x0000000115227824 */ /* 0x000fe200000e0603 */
[----:B------:R-:W-:Y:S01]  /*10c690*/  ISETP.GE.U32.AND P0, PT, R36, R18, PT ;  /* 0x000000122400720c */ /* 0x000fe20003f06070 */
[----:B------:R-:W-:-:S03]  /*10c6a0*/  IMAD.WIDE.U32 R12, R7, R35, RZ ;  /* 0x00000023070c7225 */ /* 0x000fc600078e00ff */
[----:B------:R-:W-:Y:S01]  /*10c6b0*/  ISETP.GE.U32.AND.EX P1, PT, R34, R21, PT, P1 ;  /* 0x000000152200720c */ /* 0x000fe20003f26110 */
[----:B------:R-:W-:Y:S02]  /*10c6c0*/  IMAD R41, R7, R35, R20 ;  /* 0x0000002307297224 */ /* 0x000fe400078e0214 */
[----:B------:R-:W-:Y:S02]  /*10c6d0*/  IMAD R18, R33, R4, RZ ;  /* 0x0000000421127224 */ /* 0x000fe400078e02ff */
[----:B------:R-:W-:Y:S02]  /*10c6e0*/  IMAD.IADD R39, R19, 0x1, R41 ;  /* 0x0000000113277824 */ /* 0x000fe400078e0229 */
        /* <DEDUP_REMOVED lines=8> */
[----:B------:R-:W-:Y:S02]  /*10c770*/  IMAD.X R34, R39, 0x1, R34, P4 ;  /* 0x0000000127227824 */ /* 0x000fe400020e0622 */
[----:B------:R-:W-:Y:S01]  /*10c780*/  IMAD R32, R37, R6, RZ ;  /* 0x0000000625207224 */ /* 0x000fe200078e02ff */
[----:B------:R-:W-:Y:S01]  /*10c790*/  IADD3.X R51, PT, PT, R46, R13, RZ, P1, P2 ;  /* 0x0000000d2e337210 */ /* 0x000fe20000fe44ff */
[----:B------:R-:W-:Y:S01]  /*10c7a0*/  IMAD.X R59, RZ, RZ, RZ, P3 ;  /* 0x000000ffff3b7224 */ /* 0x000fe200018e06ff */
[----:B------:R-:W-:Y:S01]  /*10c7b0*/  IADD3 RZ, P3, PT, R19, R20, RZ ;  /* 0x0000001413ff7210 */ /* 0x000fe20007f7e0ff */
[----:B------:R-:W-:Y:S01]  /*10c7c0*/  IMAD.WIDE.U32 R14, R25, R6, RZ ;  /* 0x00000006190e7225 */ /* 0x000fe200078e00ff */
[----:B------:R-:W-:-:S03]  /*10c7d0*/  ISETP.GE.U32.AND.EX P0, PT, R34, R39, PT, P0 ;  /* 0x000000272200720c */ /* 0x000fc60003f06100 */
[----:B------:R-:W-:Y:S01]  /*10c7e0*/  IMAD.MOV.U32 R58, RZ, RZ, R21 ;  /* 0x000000ffff3a7224 */ /* 0x000fe200078e0015 */
[----:B------:R-:W-:Y:S01]  /*10c7f0*/  IADD3 R47, P4, PT, R3, R14, RZ ;  /* 0x0000000e032f7210 */ /* 0x000fe20007f9e0ff */
[----:B------:R-:W-:Y:S01]  /*10c800*/  IMAD R45, R7, R25, R32 ;  /* 0x00000019072d7224 */ /* 0x000fe200078e0220 */
[----:B------:R-:W-:Y:S01]  /*10c810*/  SEL R53, RZ, 0x1, P0 ;  /* 0x00000001ff357807 */ /* 0x000fe20000000000 */
[----:B------:R-:W-:-:S04]  /*10c820*/  IMAD.WIDE.U32 R18, R5, R27, RZ ;  /* 0x0000001b05127225 */ /* 0x000fc800078e00ff */
[----:B------:R-:W-:-:S04]  /*10c830*/  IMAD.WIDE.U32 R40, R7, R27, RZ ;  /* 0x0000001b07287225 */ /* 0x000fc800078e00ff */
[----:B------:R-:W-:-:S04]  /*10c840*/  IMAD.WIDE.U32 R20, R7, R25, RZ ;  /* 0x0000001907147225 */ /* 0x000fc800078e00ff */
[----:B------:R-:W-:-:S04]  /*10c850*/  IMAD.WIDE.U32.X R58, R7, R23, R58, P3 ;  /* 0x00000017073a7225 */ /* 0x000fc800018e043a */
[----:B------:R-:W-:Y:S01]  /*10c860*/  IMAD.IADD R32, R15, 0x1, R45 ;  /* 0x000000010f207824 */ /* 0x000fe200078e022d */
[----:B------:R-:W-:Y:S01]  /*10c870*/  IADD3 R53, P2, P5, R47, R58, R53 ;  /* 0x0000003a2f357210 */ /* 0x000fe20007d5e035 */
[----:B------:R-:W-:-:S04]  /*10c880*/  IMAD.WIDE.U32 R38, R4, R27, RZ ;  /* 0x0000001b04267225 */ /* 0x000fc800078e00ff */
[----:B------:R-:W-:-:S04]  /*10c890*/  IMAD.WIDE.U32 R18, P1, R4, R33, R18 ;  /* 0x0000002104127225 */ /* 0x000fc80007820012 */
[----:B------:R-:W-:-:S04]  /*10c8a0*/  IMAD.WIDE.U32 R44, P3, R6, R33, R40 ;  /* 0x00000021062c7225 */ /* 0x000fc80007860028 */
[----:B------:R-:W-:Y:S01]  /*10c8b0*/  IMAD.X R49, R32, 0x1, R51, P4 ;  /* 0x0000000120317824 */ /* 0x000fe200020e0633 */
[----:B------:R-:W-:Y:S01]  /*10c8c0*/  IADD3 RZ, P4, PT, R39, R18, RZ ;  /* 0x0000001227ff7210 */ /* 0x000fe20007f9e0ff */
[----:B------:R-:W-:-:S03]  /*10c8d0*/  IMAD.WIDE.U32 R42, R6, R25, RZ ;  /* 0x00000019062a7225 */ /* 0x000fc600078e00ff */
[----:B------:R-:W-:Y:S01]  /*10c8e0*/  IADD3.X R58, PT, PT, R49, R59, RZ, P2, P5 ;  /* 0x0000003b313a7210 */ /* 0x000fe200017ea4ff */
[----:B------:R-:W-:-:S04]  /*10c8f0*/  IMAD.WIDE.U32 R12, R6, R27, RZ ;  /* 0x0000001b060c7225 */ /* 0x000fc800078e00ff */
[----:B------:R-:W-:Y:S01]  /*10c900*/  IMAD.WIDE.U32 R20, P0, R6, R37, R20 ;  /* 0x0000002506147225 */ /* 0x000fe20007800014 */
[----:B------:R-:W-:-:S03]  /*10c910*/  IADD3 RZ, P2, PT, R13, R44, RZ ;  /* 0x0000002c0dff7210 */ /* 0x000fc60007f5e0ff */
[----:B------:R-:W-:Y:S01]  /*10c920*/  IMAD.WIDE.U32 R40, R5, R29, RZ ;  /* 0x0000001d05287225 */ /* 0x000fe200078e00ff */
[----:B------:R-:W-:-:S03]  /*10c930*/  IADD3 RZ, P6, PT, R43, R20, RZ ;  /* 0x000000142bff7210 */ /* 0x000fc60007fde0ff */
[----:B------:R-:W-:Y:S01]  /*10c940*/  IMAD.X R39, RZ, RZ, RZ, P0 ;  /* 0x000000ffff277224 */ /* 0x000fe200000e06ff */
[----:B------:R-:W-:Y:S01]  /*10c950*/  ISETP.GE.U32.AND P0, PT, R3, R2, PT ;  /* 0x000000020300720c */ /* 0x000fe20003f06070 */
[----:B------:R-:W-:-:S03]  /*10c960*/  IMAD.WIDE.U32 R42, R4, R29, RZ ;  /* 0x0000001d042a7225 */ /* 0x000fc600078e00ff */
[----:B------:R-:W-:Y:S01]  /*10c970*/  ISETP.GE.U32.AND.EX P0, PT, R51, R46, PT, P0 ;  /* 0x0000002e3300720c */ /* 0x000fe20003f06100 */
[----:B------:R-:W-:-:S04]  /*10c980*/  IMAD.WIDE.U32 R12, P5, R4, R31, R40 ;  /* 0x0000001f040c7225 */ /* 0x000fc800078a0028 */
[----:B------:R-:W-:Y:S01]  /*10c990*/  IMAD.X R3, RZ, RZ, RZ, P3 ;  /* 0x000000ffff037224 */ /* 0x000fe200018e06ff */
[----:B------:R-:W-:Y:S01]  /*10c9a0*/  IADD3 RZ, P3, PT, R43, R12, RZ ;  /* 0x0000000c2bff7210 */ /* 0x000fe20007f7e0ff */
[----:B------:R-:W-:Y:S01]  /*10c9b0*/  IMAD.X R41, RZ, RZ, RZ, P1 ;  /* 0x000000ffff297224 */ /* 0x000fe200008e06ff */
[----:B------:R-:W-:Y:S01]  /*10c9c0*/  ISETP.GE.U32.AND P1, PT, R47, R14, PT ;  /* 0x0000000e2f00720c */ /* 0x000fe20003f26070 */
[----:B------:R-:W-:Y:S01]  /*10c9d0*/  IMAD.MOV.U32 R40, RZ, RZ, R19 ;  /* 0x000000ffff287224 */ /* 0x000fe200078e0013 */
[----:B------:R-:W-:Y:S01]  /*10c9e0*/  SEL R43, RZ, 0x1, P0 ;  /* 0x00000001ff2b7807 */ /* 0x000fe20000000000 */
[----:B------:R-:W-:Y:S01]  /*10c9f0*/  IMAD R12, R31, R4, RZ ;  /* 0x000000041f0c7224 */ /* 0x000fe200078e02ff */
[----:B------:R-:W-:Y:S01]  /*10ca00*/  ISETP.GE.U32.AND P0, PT, R53, R47, PT ;  /* 0x0000002f3500720c */ /* 0x000fe20003f06070 */
[----:B------:R-:W-:Y:S01]  /*10ca10*/  IMAD.MOV.U32 R2, RZ, RZ, R45 ;  /* 0x000000ffff027224 */ /* 0x000fe200078e002d */
[----:B------:R-:W-:Y:S01]  /*10ca20*/  ISETP.GE.U32.AND.EX P1, PT, R49, R32, PT, P1 ;  /* 0x000000203100720c */ /* 0x000fe20003f26110 */
[----:B------:R-:W-:Y:S01]  /*10ca30*/  IMAD.WIDE.U32 R14, R29, R4, RZ ;  /* 0x000000041d0e7225 */ /* 0x000fe200078e00ff */
[----:B------:R-:W-:-:S03]  /*10ca40*/  ISETP.GE.U32.AND.EX P0, PT, R58, R49, PT, P0 ;  /* 0x000000313a00720c */ /* 0x000fc60003f06100 */
[C---:B------:R-:W-:Y:S01]  /*10ca50*/  IMAD R45, R5.reuse, R29, R12 ;  /* 0x0000001d052d7224 */ /* 0x040fe200078e020c */
[----:B------:R-:W-:Y:S01]  /*10ca60*/  SEL R12, RZ, 0x1, P1 ;  /* 0x00000001ff0c7807 */ /* 0x000fe20000800000 */
[----:B------:R-:W-:Y:S01]  /*10ca70*/  IMAD.WIDE.U32.X R40, R5, R33, R40, P4 ;  /* 0x0000002105287225 */ /* 0x000fe200020e0428 */
[----:B------:R-:W-:-:S03]  /*10ca80*/  SEL R61, RZ, 0x1, P0 ;  /* 0x00000001ff3d7807 */ /* 0x000fc60000000000 */
[----:B------:R-:W-:Y:S01]  /*10ca90*/  IMAD.MOV.U32 R38, RZ, RZ, R21 ;  /* 0x000000ffff267224 */ /* 0x000fe200078e0015 */
[----:B------:R-:W-:Y:S01]  /*10caa0*/  IADD3 R43, P1, P4, R14, R40, R43 ;  /* 0x000000280e2b7210 */ /* 0x000fe20007c3e02b */
[----:B------:R-:W-:Y:S02]  /*10cab0*/  IMAD R20, R33, R6, RZ ;  /* 0x0000000621147224 */ /* 0x000fe400078e02ff */
[----:B------:R-:W-:Y:S02]  /*10cac0*/  IMAD.IADD R45, R15, 0x1, R45 ;  /* 0x000000010f2d7824 */ /* 0x000fe400078e022d */
[----:B------:R-:W-:-:S03]  /*10cad0*/  IMAD.WIDE.U32.X R38, R7, R37, R38, P6 ;  /* 0x0000002507267225 */ /* 0x000fc600030e0426 */
[----:B------:R-:W-:Y:S01]  /*10cae0*/  IADD3.X R40, PT, PT, R45, R41, RZ, P1, P4 ;  /* 0x000000292d287210 */ /* 0x000fe20000fe84ff */
[----:B------:R-:W-:Y:S01]  /*10caf0*/  IMAD.WIDE.U32 R18, R27, R6, RZ ;  /* 0x000000061b127225 */ /* 0x000fe200078e00ff */
[----:B------:R-:W-:-:S03]  /*10cb00*/  IADD3 R61, P0, P1, R61, R38, R12 ;  /* 0x000000263d3d7210 */ /* 0x000fc6000791e00c */
[----:B------:R-:W-:Y:S01]  /*10cb10*/  IMAD R15, R7, R27, R20 ;  /* 0x0000001b070f7224 */ /* 0x000fe200078e0214 */
[----:B------:R-:W-:Y:S01]  /*10cb20*/  IADD3 R12, P4, PT, R43, R18, RZ ;  /* 0x000000122b0c7210 */ /* 0x000fe20007f9e0ff */
[----:B------:R-:W-:Y:S02]  /*10cb30*/  IMAD.X R21, RZ, RZ, RZ, P5 ;  /* 0x000000ffff157224 */ /* 0x000fe400028e06ff */
[----:B------:R-:W-:Y:S01]  /*10cb40*/  IMAD.IADD R15, R19, 0x1, R15 ;  /* 0x00000001130f7824 */ /* 0x000fe200078e020f */
[C---:B------:R-:W-:Y:S01]  /*10cb50*/  IADD3 R61, P5, PT, R12.reuse, R61, RZ ;  /* 0x0000003d0c3d7210 */ /* 0x040fe20007fbe0ff */
[----:B------:R-:W-:Y:S01]  /*10cb60*/  IMAD.MOV.U32 R20, RZ, RZ, R13 ;  /* 0x000000ffff147224 */ /* 0x000fe200078e000d */
[----:B------:R-:W-:Y:S01]  /*10cb70*/  IADD3.X R13, PT, PT, RZ, R39, RZ, P0, P1 ;  /* 0x00000027ff0d7210 */ /* 0x000fe200007e24ff */
[----:B------:R-:W-:Y:S01]  /*10cb80*/  IMAD.X R32, R15, 0x1, R40, P4 ;  /* 0x000000010f207824 */ /* 0x000fe200020e0628 */
[----:B------:R-:W-:Y:S01]  /*10cb90*/  ISETP.GE.U32.AND P1, PT, R43, R14, PT ;  /* 0x0000000e2b00720c */ /* 0x000fe20003f26070 */
[----:B------:R-:W-:Y:S01]  /*10cba0*/  IMAD.WIDE.U32.X R20, R5, R31, R20, P3 ;  /* 0x0000001f05147225 */ /* 0x000fe200018e0414 */
[----:B------:R-:W-:-:S02]  /*10cbb0*/  ISETP.GE.U32.AND P4, PT, R12, R18, PT ;  /* 0x000000120c00720c */ /* 0x000fc40003f86070 */
[----:B------:R-:W-:Y:S01]  /*10cbc0*/  ISETP.GE.U32.AND P0, PT, R61, R12, PT ;  /* 0x0000000c3d00720c */ /* 0x000fe20003f06070 */
[----:B------:R-:W-:Y:S01]  /*10cbd0*/  IMAD.X R13, R32, 0x1, R13, P5 ;  /* 0x00000001200d7824 */ /* 0x000fe200028e060d */
[----:B------:R-:W-:Y:S01]  /*10cbe0*/  ISETP.GE.U32.AND.EX P1, PT, R40, R45, PT, P1 ;  /* 0x0000002d2800720c */ /* 0x000fe20003f26110 */
[-C--:B------:R-:W-:Y:S01]  /*10cbf0*/  IMAD R12, R31, R6.reuse, RZ ;  /* 0x000000061f0c7224 */ /* 0x080fe200078e02ff */
[----:B------:R-:W-:Y:S01]  /*10cc00*/  ISETP.GE.U32.AND.EX P4, PT, R32, R15, PT, P4 ;  /* 0x0000000f2000720c */ /* 0x000fe20003f86140 */
[----:B------:R-:W-:Y:S01]  /*10cc10*/  IMAD.WIDE.U32 R14, R29, R6, RZ ;  /* 0x000000061d0e7225 */ /* 0x000fe200078e00ff */
[----:B------:R-:W-:Y:S02]  /*10cc20*/  ISETP.GE.U32.AND.EX P0, PT, R13, R32, PT, P0 ;  /* 0x000000200d00720c */ /* 0x000fe40003f06100 */
[----:B------:R-:W-:Y:S01]  /*10cc30*/  SEL R41, RZ, 0x1, P1 ;  /* 0x00000001ff297807 */ /* 0x000fe20000800000 */
[C---:B------:R-:W-:Y:S01]  /*10cc40*/  IMAD R43, R7.reuse, R29, R12 ;  /* 0x0000001d072b7224 */ /* 0x040fe200078e020c */
[----:B------:R-:W-:Y:S01]  /*10cc50*/  SEL R32, RZ, 0x1, P4 ;  /* 0x00000001ff207807 */ /* 0x000fe20002000000 */
[----:B------:R-:W-:Y:S01]  /*10cc60*/  IMAD.WIDE.U32.X R2, R7, R33, R2, P2 ;  /* 0x0000002107027225 */ /* 0x000fe200010e0402 */
[----:B------:R-:W-:-:S03]  /*10cc70*/  SEL R39, RZ, 0x1, P0 ;  /* 0x00000001ff277807 */ /* 0x000fc60000000000 */
        /* <DEDUP_REMOVED lines=19> */
[----:B------:R-:W-:Y:S02]  /*10cdb0*/  IMAD R12, R23, R8, RZ ;  /* 0x00000008170c7224 */ /* 0x000fe400078e02ff */
[----:B------:R-:W-:Y:S01]  /*10cdc0*/  IMAD.WIDE.U32.X R6, R7, R31, R14, P2 ;  /* 0x0000001f07067225 */ /* 0x000fe200010e040e */
[----:B------:R-:W-:-:S03]  /*10cdd0*/  SEL R3, RZ, 0x1, P1 ;  /* 0x00000001ff037807 */ /* 0x000fc60000800000 */
[----:B------:R-:W-:Y:S01]  /*10cde0*/  IMAD.WIDE.U32 R20, R9, R25, RZ ;  /* 0x0000001909147225 */ /* 0x000fe200078e00ff */
[----:B------:R-:W-:-:S03]  /*10cdf0*/  IADD3 R56, P0, P1, R3, R6, R56 ;  /* 0x0000000603387210 */ /* 0x000fc6000791e038 */
[----:B------:R-:W-:Y:S01]  /*10ce00*/  IMAD.WIDE.U32 R2, R9, R35, RZ ;  /* 0x0000002309027225 */ /* 0x000fe200078e00ff */
[----:B------:R-:W-:-:S03]  /*10ce10*/  IADD3.X R57, PT, PT, RZ, R7, RZ, P0, P1 ;  /* 0x00000007ff397210 */ /* 0x000fc600007e24ff */
[----:B------:R-:W-:-:S04]  /*10ce20*/  IMAD.WIDE.U32 R6, R35, R8, RZ ;  /* 0x0000000823067225 */ /* 0x000fc800078e00ff */
[----:B------:R-:W-:Y:S01]  /*10ce30*/  IMAD R41, R9, R35, R12 ;  /* 0x0000002309297224 */ /* 0x000fe200078e020c */
[----:B------:R-:W-:Y:S01]  /*10ce40*/  IADD3 R53, P1, PT, R53, R6, RZ ;  /* 0x0000000635357210 */ /* 0x000fe20007f3e0ff */
[----:B------:R-:W-:-:S04]  /*10ce50*/  IMAD.WIDE.U32 R18, P0, R8, R23, R2 ;  /* 0x0000001708127225 */ /* 0x000fc80007800002 */
[----:B------:R-:W-:-:S04]  /*10ce60*/  IMAD.WIDE.U32 R2, P2, R8, R37, R20 ;  /* 0x0000002508027225 */ /* 0x000fc80007840014 */
[----:B------:R-:W-:Y:S01]  /*10ce70*/  IMAD.IADD R7, R7, 0x1, R41 ;  /* 0x0000000107077824 */ /* 0x000fe200078e0229 */
[----:B------:R-:W-:Y:S01]  /*10ce80*/  IADD3 RZ, P5, PT, R39, R2, RZ ;  /* 0x0000000227ff7210 */ /* 0x000fe20007fbe0ff */
[----:B------:R-:W-:-:S04]  /*10ce90*/  IMAD.WIDE.U32 R14, R8, R35, RZ ;  /* 0x00000023080e7225 */ /* 0x000fc800078e00ff */
[----:B------:R-:W-:Y:S01]  /*10cea0*/  IMAD.X R21, RZ, RZ, RZ, P0 ;  /* 0x000000ffff157224 */ /* 0x000fe200000e06ff */
[----:B------:R-:W-:Y:S01]  /*10ceb0*/  ISETP.GE.U32.AND P0, PT, R53, R6, PT ;  /* 0x000000063500720c */ /* 0x000fe20003f06070 */
[----:B------:R-:W-:Y:S01]  /*10cec0*/  IMAD.X R58, R7, 0x1, R58, P1 ;  /* 0x00000001073a7824 */ /* 0x000fe200008e063a */
[----:B------:R-:W-:Y:S01]  /*10ced0*/  IADD3 RZ, P1, PT, R15, R18, RZ ;  /* 0x000000120fff7210 */ /* 0x000fe20007f3e0ff */
[-C--:B------:R-:W-:Y:S02]  /*10cee0*/  IMAD R2, R37, R8.reuse, RZ ;  /* 0x0000000825027224 */ /* 0x080fe400078e02ff */
[----:B------:R-:W-:Y:S01]  /*10cef0*/  IMAD.WIDE.U32 R38, R25, R8, RZ ;  /* 0x0000000819267225 */ /* 0x000fe200078e00ff */
[----:B------:R-:W-:-:S03]  /*10cf00*/  ISETP.GE.U32.AND.EX P0, PT, R58, R7, PT, P0 ;  /* 0x000000073a00720c */ /* 0x000fc60003f06100 */
[----:B------:R-:W-:Y:S01]  /*10cf10*/  IMAD.MOV.U32 R20, RZ, RZ, R19 ;  /* 0x000000ffff147224 */ /* 0x000fe200078e0013 */
[----:B------:R-:W-:Y:S01]  /*10cf20*/  IADD3 R61, P4, PT, R61, R38, RZ ;  /* 0x000000263d3d7210 */ /* 0x000fe20007f9e0ff */
[----:B------:R-:W-:Y:S01]  /*10cf30*/  IMAD R47, R9, R25, R2 ;  /* 0x00000019092f7224 */ /* 0x000fe200078e0202 */
[----:B------:R-:W-:Y:S01]  /*10cf40*/  SEL R59, RZ, 0x1, P0 ;  /* 0x00000001ff3b7807 */ /* 0x000fe20000000000 */
[----:B------:R-:W-:-:S04]  /*10cf50*/  IMAD.WIDE.U32 R40, R11, R35, RZ ;  /* 0x000000230b287225 */ /* 0x000fc800078e00ff */
[----:B------:R-:W-:Y:S02]  /*10cf60*/  IMAD.IADD R60, R39, 0x1, R47 ;  /* 0x00000001273c7824 */ /* 0x000fe400078e022f */
[----:B------:R-:W-:-:S04]  /*10cf70*/  IMAD.WIDE.U32.X R20, R9, R23, R20, P1 ;  /* 0x0000001709147225 */ /* 0x000fc800008e0414 */
[----:B------:R-:W-:Y:S01]  /*10cf80*/  IMAD.WIDE.U32 R44, R9, R27, RZ ;  /* 0x0000001b092c7225 */ /* 0x000fe200078e00ff */
[----:B------:R-:W-:-:S03]  /*10cf90*/  IADD3 R59, P0, P6, R61, R20, R59 ;  /* 0x000000143d3b7210 */ /* 0x000fc60007e1e03b */
[----:B------:R-:W-:-:S04]  /*10cfa0*/  IMAD.WIDE.U32 R18, R10, R35, RZ ;  /* 0x000000230a127225 */ /* 0x000fc800078e00ff */
[----:B------:R-:W-:-:S04]  /*10cfb0*/  IMAD.WIDE.U32 R42, R11, R25, RZ ;  /* 0x000000190b2a7225 */ /* 0x000fc800078e00ff */
[----:B------:R-:W-:-:S04]  /*10cfc0*/  IMAD.WIDE.U32 R40, P3, R10, R23, R40 ;  /* 0x000000170a287225 */ /* 0x000fc80007860028 */
[----:B------:R-:W-:Y:S02]  /*10cfd0*/  IMAD.X R63, R60, 0x1, R13, P4 ;  /* 0x000000013c3f7824 */ /* 0x000fe400020e060d */
[----:B------:R-:W-:Y:S01]  /*10cfe0*/  IMAD.X R13, RZ, RZ, RZ, P2 ;  /* 0x000000ffff0d7224 */ /* 0x000fe200010e06ff */
[----:B------:R-:W-:Y:S01]  /*10cff0*/  IADD3 RZ, P2, PT, R19, R40, RZ ;  /* 0x0000002813ff7210 */ /* 0x000fe20007f5e0ff */
[----:B------:R-:W-:Y:S01]  /*10d000*/  IMAD.WIDE.U32 R14, R8, R27, RZ ;  /* 0x0000001b080e7225 */ /* 0x000fe200078e00ff */
[----:B------:R-:W-:-:S03]  /*10d010*/  IADD3.X R40, PT, PT, R63, R21, RZ, P0, P6 ;  /* 0x000000153f287210 */ /* 0x000fc600007ec4ff */
[----:B------:R-:W-:-:S04]  /*10d020*/  IMAD.WIDE.U32 R44, P4, R8, R33, R44 ;  /* 0x00000021082c7225 */ /* 0x000fc8000788002c */
[----:B------:R-:W-:Y:S01]  /*10d030*/  IMAD.WIDE.U32 R50, R11, R27, RZ ;  /* 0x0000001b0b327225 */ /* 0x000fe200078e00ff */
[----:B------:R-:W-:-:S03]  /*10d040*/  IADD3 RZ, P6, PT, R15, R44, RZ ;  /* 0x0000002c0fff7210 */ /* 0x000fc60007fde0ff */
[----:B------:R-:W-:-:S04]  /*10d050*/  IMAD.WIDE.U32 R6, R10, R25, RZ ;  /* 0x000000190a067225 */ /* 0x000fc800078e00ff */
[----:B------:R-:W-:-:S04]  /*10d060*/  IMAD.WIDE.U32 R42, P1, R10, R37, R42 ;  /* 0x000000250a2a7225 */ /* 0x000fc8000782002a */
[----:B------:R-:W-:Y:S01]  /*10d070*/  IMAD.MOV.U32 R12, RZ, RZ, R3 ;  /* 0x000000ffff0c7224 */ /* 0x000fe200078e0003 */
[----:B------:R-:W-:Y:S01]  /*10d080*/  IADD3 RZ, P0, PT, R7, R42, RZ ;  /* 0x0000002a07ff7210 */ /* 0x000fe20007f1e0ff */
[----:B------:R-:W-:-:S04]  /*10d090*/  IMAD.WIDE.U32 R20, R9, R29, RZ ;  /* 0x0000001d09147225 */ /* 0x000fc800078e00ff */
[----:B------:R-:W-:-:S04]  /*10d0a0*/  IMAD.WIDE.U32 R18, R11, R29, RZ ;  /* 0x0000001d0b127225 */ /* 0x000fc800078e00ff */
[----:B------:R-:W-:-:S04]  /*10d0b0*/  IMAD.WIDE.U32.X R2, R9, R37, R12, P5 ;  /* 0x0000002509027225 */ /* 0x000fc800028e040c */
[----:B------:R-:W-:-:S04]  /*10d0c0*/  IMAD.WIDE.U32 R14, R10, R27, RZ ;  /* 0x0000001b0a0e7225 */ /* 0x000fc800078e00ff */
[----:B------:R-:W-:-:S04]  /*10d0d0*/  IMAD.WIDE.U32 R50, P5, R10, R33, R50 ;  /* 0x000000210a327225 */ /* 0x000fc800078a0032 */
[----:B------:R-:W-:Y:S02]  /*10d0e0*/  IMAD.X R13, RZ, RZ, RZ, P3 ;  /* 0x000000ffff0d7224 */ /* 0x000fe400018e06ff */
[----:B------:R-:W-:Y:S02]  /*10d0f0*/  IMAD.X R47, RZ, RZ, RZ, P1 ;  /* 0x000000ffff2f7224 */ /* 0x000fe400008e06ff */
[----:B------:R-:W-:Y:S02]  /*10d100*/  IMAD.MOV.U32 R46, RZ, RZ, R43 ;  /* 0x000000ffff2e7224 */ /* 0x000fe400078e002b */
[----:B------:R-:W-:-:S04]  /*10d110*/  IMAD.WIDE.U32 R54, R8, R29, RZ ;  /* 0x0000001d08367225 */ /* 0x000fc800078e00ff */
[----:B------:R-:W-:-:S04]  /*10d120*/  IMAD.WIDE.U32 R20, P3, R8, R31, R20 ;  /* 0x0000001f08147225 */ /* 0x000fc80007860014 */
[----:B------:R-:W-:-:S04]  /*10d130*/  IMAD.WIDE.U32 R48, R10, R29, RZ ;  /* 0x0000001d0a307225 */ /* 0x000fc800078e00ff */
[----:B------:R-:W-:-:S04]  /*10d140*/  IMAD.WIDE.U32 R18, P1, R10, R31, R18 ;  /* 0x0000001f0a127225 */ /* 0x000fc80007820012 */
[----:B------:R-:W-:Y:S01]  /*10d150*/  IMAD.X R7, RZ, RZ, RZ, P4 ;  /* 0x000000ffff077224 */ /* 0x000fe200020e06ff */
[----:B------:R-:W-:Y:S01]  /*10d160*/  IADD3 RZ, P4, PT, R15, R50, RZ ;  /* 0x000000320fff7210 */ /* 0x000fe20007f9e0ff */
[----:B------:R-:W-:Y:S01]  /*10d170*/  IMAD.WIDE.U32.X R46, R11, R37, R46, P0 ;  /* 0x000000250b2e7225 */ /* 0x000fe200000e042e */
[----:B------:R-:W-:-:S03]  /*10d180*/  ISETP.GE.U32.AND P0, PT, R61, R38, PT ;  /* 0x000000263d00720c */ /* 0x000fc60003f06070 */
[----:B------:R-:W-:Y:S01]  /*10d190*/  IMAD.X R15, RZ, RZ, RZ, P5 ;  /* 0x000000ffff0f7224 */ /* 0x000fe200028e06ff */
[----:B------:R-:W-:Y:S01]  /*10d1a0*/  IADD3 RZ, P5, PT, R55, R20, RZ ;  /* 0x0000001437ff7210 */ /* 0x000fe20007fbe0ff */
[----:B------:R-:W-:Y:S01]  /*10d1b0*/  IMAD.MOV.U32 R38, RZ, RZ, R21 ;  /* 0x000000ffff267224 */ /* 0x000fe200078e0015 */
[----:B------:R-:W-:Y:S01]  /*10d1c0*/  ISETP.GE.U32.AND.EX P0, PT, R63, R60, PT, P0 ;  /* 0x0000003c3f00720c */ /* 0x000fe20003f06100 */
[----:B------:R-:W-:Y:S01]  /*10d1d0*/  IMAD.X R39, RZ, RZ, RZ, P3 ;  /* 0x000000ffff277224 */ /* 0x000fe200018e06ff */
[----:B------:R-:W-:Y:S01]  /*10d1e0*/  IADD3 RZ, P3, PT, R49, R18, RZ ;  /* 0x0000001231ff7210 */ /* 0x000fe20007f7e0ff */
[-C--:B------:R-:W-:Y:S02]  /*10d1f0*/  IMAD R20, R33, R8.reuse, RZ ;  /* 0x0000000821147224 */ /* 0x080fe400078e02ff */
[----:B------:R-:W-:Y:S02]  /*10d200*/  IMAD R21, R31, R8, RZ ;  /* 0x000000081f157224 */ /* 0x000fe400078e02ff */
[----:B------:R-:W-:-:S02]  /*10d210*/  IMAD.MOV.U32 R6, RZ, RZ, R45 ;  /* 0x000000ffff067224 */ /* 0x000fc400078e002d */
[----:B------:R-:W-:Y:S01]  /*10d220*/  IMAD.X R43, RZ, RZ, RZ, P1 ;  /* 0x000000ffff2b7224 */ /* 0x000fe200008e06ff */
[----:B------:R-:W-:Y:S01]  /*10d230*/  ISETP.GE.U32.AND P1, PT, R59, R61, PT ;  /* 0x0000003d3b00720c */ /* 0x000fe20003f26070 */
[----:B------:R-:W-:Y:S02]  /*10d240*/  IMAD.MOV.U32 R42, RZ, RZ, R19 ;  /* 0x000000ffff2a7224 */ /* 0x000fe400078e0013 */
[----:B------:R-:W-:Y:S01]  /*10d250*/  IMAD.MOV.U32 R12, RZ, RZ, R41 ;  /* 0x000000ffff0c7224 */ /* 0x000fe200078e0029 */
[----:B------:R-:W-:Y:S01]  /*10d260*/  ISETP.GE.U32.AND.EX P1, PT, R40, R63, PT, P1 ;  /* 0x0000003f2800720c */ /* 0x000fe20003f26110 */
[----:B------:R-:W-:Y:S02]  /*10d270*/  IMAD R44, R37, R10, RZ ;  /* 0x0000000a252c7224 */ /* 0x000fe400078e02ff */
[C---:B------:R-:W-:Y:S02]  /*10d280*/  IMAD R41, R9.reuse, R27, R20 ;  /* 0x0000001b09297224 */ /* 0x040fe400078e0214 */
[----:B------:R-:W-:-:S02]  /*10d290*/  IMAD R37, R9, R29, R21 ;  /* 0x0000001d09257224 */ /* 0x000fc400078e0215 */
[----:B------:R-:W-:-:S04]  /*10d2a0*/  IMAD.WIDE.U32 R18, R27, R8, RZ ;  /* 0x000000081b127225 */ /* 0x000fc800078e00ff */
[----:B------:R-:W-:-:S04]  /*10d2b0*/  IMAD.WIDE.U32.X R6, R9, R33, R6, P6 ;  /* 0x0000002109067225 */ /* 0x000fc800030e0406 */
[----:B------:R-:W-:-:S04]  /*10d2c0*/  IMAD.WIDE.U32.X R38, R9, R31, R38, P5 ;  /* 0x0000001f09267225 */ /* 0x000fc800028e0426 */
[----:B------:R-:W-:-:S04]  /*10d2d0*/  IMAD.WIDE.U32 R20, R29, R8, RZ ;  /* 0x000000081d147225 */ /* 0x000fc800078e00ff */
[----:B------:R-:W-:-:S04]  /*10d2e0*/  IMAD.WIDE.U32.X R8, R11, R31, R42, P3 ;  /* 0x0000001f0b087225 */ /* 0x000fc800018e042a */
[----:B------:R-:W-:Y:S02]  /*10d2f0*/  IMAD.MOV.U32 R14, RZ, RZ, R51 ;  /* 0x000000ffff0e7224 */ /* 0x000fe400078e0033 */
[-C--:B------:R-:W-:Y:S02]  /*10d300*/  IMAD R42, R31, R10.reuse, RZ ;  /* 0x0000000a1f2a7224 */ /* 0x080fe400078e02ff */
[-C--:B------:R-:W-:Y:S02]  /*10d310*/  IMAD R31, R23, R10.reuse, RZ ;  /* 0x0000000a171f7224 */ /* 0x080fe400078e02ff */
[-C--:B------:R-:W-:Y:S02]  /*10d320*/  IMAD R45, R33, R10.reuse, RZ ;  /* 0x0000000a212d7224 */ /* 0x080fe400078e02ff */
[----:B------:R-:W-:-:S04]  /*10d330*/  IMAD.WIDE.U32 R50, R35, R10, RZ ;  /* 0x0000000a23327225 */ /* 0x000fc800078e00ff */
[----:B------:R-:W-:Y:S01]  /*10d340*/  IMAD.WIDE.U32.X R14, R11, R33, R14, P4 ;  /* 0x000000210b0e7225 */ /* 0x000fe200020e040e */
[----:B------:R-:W-:-:S03]  /*10d350*/  IADD3 R59, P3, PT, R59, R50, RZ ;  /* 0x000000323b3b7210 */ /* 0x000fc60007f7e0ff */
[C---:B------:R-:W-:Y:S02]  /*10d360*/  IMAD R33, R11.reuse, R35, R31 ;  /* 0x000000230b217224 */ /* 0x040fe400078e021f */
[----:B------:R-:W-:Y:S02]  /*10d370*/  IMAD R55, R11, R25, R44 ;  /* 0x000000190b377224 */ /* 0x000fe400078e022c */
[----:B------:R-:W-:-:S04]  /*10d380*/  IMAD.WIDE.U32 R48, R25, R10, RZ ;  /* 0x0000000a19307225 */ /* 0x000fc800078e00ff */
[----:B------:R-:W-:Y:S02]  /*10d390*/  IMAD R31, R11, R27, R45 ;  /* 0x0000001b0b1f7224 */ /* 0x000fe400078e022d */
[----:B------:R-:W-:-:S04]  /*10d3a0*/  IMAD.WIDE.U32 R44, R27, R10, RZ ;  /* 0x0000000a1b2c7225 */ /* 0x000fc800078e00ff */
[----:B------:R-:W-:Y:S02]  /*10d3b0*/  IMAD R25, R11, R29, R42 ;  /* 0x0000001d0b197224 */ /* 0x000fe400078e022a */
[----:B------:R-:W-:Y:S01]  /*10d3c0*/  IMAD.WIDE.U32 R42, R29, R10, RZ ;  /* 0x0000000a1d2a7225 */ /* 0x000fe200078e00ff */
[----:B------:R-:W-:Y:S02]  /*10d3d0*/  SEL R29, RZ, 0x1, P1 ;  /* 0x00000001ff1d7807 */ /* 0x000fe40000800000 */
[----:B------:R-:W-:Y:S01]  /*10d3e0*/  ISETP.GE.U32.AND P1, PT, R59, R50, PT ;  /* 0x000000323b00720c */ /* 0x000fe20003f26070 */
[----:B------:R-:W-:Y:S01]  /*10d3f0*/  IMAD.IADD R27, R51, 0x1, R33 ;  /* 0x00000001331b7824 */ /* 0x000fe200078e0221 */
[----:B------:R-:W-:Y:S01]  /*10d400*/  SEL R33, RZ, 0x1, P0 ;  /* 0x00000001ff217807 */ /* 0x000fe20000000000 */
[----:B------:R-:W-:-:S03]  /*10d410*/  IMAD.WIDE.U32.X R10, R11, R23, R12, P2 ;  /* 0x000000170b0a7225 */ /* 0x000fc600010e040c */
[----:B------:R-:W-:Y:S01]  /*10d420*/  IADD3 R13, P0, P2, R29, R2, R33 ;  /* 0x000000021d0d7210 */ /* 0x000fe20007a1e021 */
[----:B------:R-:W-:Y:S01]  /*10d430*/  IMAD.X R40, R27, 0x1, R40, P3 ;  /* 0x000000011b287824 */ /* 0x000fe200018e0628 */
[----:B------:R-:W-:Y:S01]  /*10d440*/  IADD3 R32, P3, PT, R32, R18, RZ ;  /* 0x0000001220207210 */ /* 0x000fe20007f7e0ff */
[----:B------:R-:W-:Y:S01]  /*10d450*/  IMAD.IADD R33, R19, 0x1, R41 ;  /* 0x0000000113217824 */ /* 0x000fe200078e0229 */
[----:B------:R-:W-:Y:S01]  /*10d460*/  IADD3.X R12, PT, PT, RZ, R3, RZ, P0, P2 ;  /* 0x00000003ff0c7210 */ /* 0x000fe200007e44ff */
[----:B------:R-:W-:Y:S01]  /*10d470*/  IMAD.IADD R19, R49, 0x1, R55 ;  /* 0x0000000131137824 */ /* 0x000fe200078e0237 */
[----:B------:R-:W-:Y:S01]  /*10d480*/  ISETP.GE.U32.AND.EX P1, PT, R40, R27, PT, P1 ;  /* 0x0000001b2800720c */ /* 0x000fe20003f26110 */
[----:B------:R-:W-:Y:S01]  /*10d490*/  IMAD.X R29, R33, 0x1, R52, P3 ;  /* 0x00000001211d7824 */ /* 0x000fe200018e0634 */
[C---:B------:R-:W-:Y:S01]  /*10d4a0*/  IADD3 R27, P2, PT, R32.reuse, R13, RZ ;  /* 0x0000000d201b7210 */ /* 0x040fe20007f5e0ff */
[----:B------:R-:W-:Y:S01]  /*10d4b0*/  IMAD.IADD R31, R45, 0x1, R31 ;  /* 0x000000012d1f7824 */ /* 0x000fe200078e021f */
[----:B------:R-:W-:Y:S01]  /*10d4c0*/  SEL R13, RZ, 0x1, P1 ;  /* 0x00000001ff0d7807 */ /* 0x000fe20000800000 */
[----:B------:R-:W-:Y:S01]  /*10d4d0*/  IMAD R23, R23, R4, RZ ;  /* 0x0000000417177224 */ /* 0x000fe200078e02ff */
[----:B------:R-:W-:Y:S01]  /*10d4e0*/  IADD3 R3, P4, PT, R27, R48, RZ ;  /* 0x000000301b037210 */ /* 0x000fe20007f9e0ff */
[----:B------:R-:W-:Y:S01]  /*10d4f0*/  IMAD.X R12, R29, 0x1, R12, P2 ;  /* 0x000000011d0c7824 */ /* 0x000fe200010e060c */
[----:B------:R-:W-:Y:S01]  /*10d500*/  ISETP.GE.U32.AND P0, PT, R32, R18, PT ;  /* 0x000000122000720c */ /* 0x000fe20003f06070 */
[----:B------:R-:W-:Y:S01]  /*10d510*/  IMAD.IADD R25, R43, 0x1, R25 ;  /* 0x000000012b197824 */ /* 0x000fe200078e0219 */
[----:B------:R-:W-:Y:S01]  /*10d520*/  ISETP.GE.U32.AND P3, PT, R27, R32, PT ;  /* 0x000000201b00720c */ /* 0x000fe20003f66070 */
[----:B------:R-:W-:Y:S01]  /*10d530*/  IMAD.X R2, R19, 0x1, R12, P4 ;  /* 0x0000000113027824 */ /* 0x000fe200020e060c */
[----:B------:R-:W-:Y:S01]  /*10d540*/  IADD3 R13, P4, P5, R3, R10, R13 ;  /* 0x0000000a030d7210 */ /* 0x000fe20007d9e00d */
[----:B------:R-:W-:Y:S01]  /*10d550*/  IMAD.IADD R10, R21, 0x1, R37 ;  /* 0x00000001150a7824 */ /* 0x000fe200078e0225 */
[----:B------:R-:W-:Y:S01]  /*10d560*/  ISETP.GE.U32.AND.EX P2, PT, R29, R33, PT, P0 ;  /* 0x000000211d00720c */ /* 0x000fe20003f46100 */
[----:B------:R-:W-:Y:S01]  /*10d570*/  IMAD R21, R5, R35, R23 ;  /* 0x0000002305157224 */ /* 0x000fe200078e0217 */
[----:B------:R-:W-:-:S02]  /*10d580*/  ISETP.GE.U32.AND.EX P3, PT, R12, R29, PT, P3 ;  /* 0x0000001d0c00720c */ /* 0x000fc40003f66130 */
[----:B------:R-:W-:Y:S02]  /*10d590*/  IADD3.X R29, PT, PT, R2, R11, RZ, P4, P5 ;  /* 0x0000000b021d7210 */ /* 0x000fe400027ea4ff */
[----:B------:R-:W-:Y:S02]  /*10d5a0*/  SEL R12, RZ, 0x1, P2 ;  /* 0x00000001ff0c7807 */ /* 0x000fe40001000000 */
[----:B------:R-:W-:Y:S02]  /*10d5b0*/  SEL R11, RZ, 0x1, P3 ;  /* 0x00000001ff0b7807 */ /* 0x000fe40001800000 */
[----:B------:R-:W-:Y:S02]  /*10d5c0*/  IADD3 R56, P4, PT, R56, R20, RZ ;  /* 0x0000001438387210 */ /* 0x000fe40007f9e0ff */
[----:B------:R-:W-:Y:S02]  /*10d5d0*/  ISETP.GE.U32.AND P1, PT, R3, R48, PT ;  /* 0x000000300300720c */ /* 0x000fe40003f26070 */
[----:B------:R-:W-:Y:S01]  /*10d5e0*/  ISETP.GE.U32.AND P3, PT, R13, R3, PT ;  /* 0x000000030d00720c */ /* 0x000fe20003f66070 */
[----:B------:R-:W-:Y:S01]  /*10d5f0*/  IMAD.X R57, R10, 0x1, R57, P4 ;  /* 0x000000010a397824 */ /* 0x000fe200020e0639 */
[----:B------:R-:W-:-:S02]  /*10d600*/  IADD3 R11, P2, P5, R11, R6, R12 ;  /* 0x000000060b0b7210 */ /* 0x000fc40007d5e00c */
[----:B------:R-:W-:Y:S02]  /*10d610*/  ISETP.GE.U32.AND.EX P0, PT, R2, R19, PT, P1 ;  /* 0x000000130200720c */ /* 0x000fe40003f06110 */
[C---:B------:R-:W-:Y:S02]  /*10d620*/  ISETP.GE.U32.AND P1, PT, R56.reuse, R20, PT ;  /* 0x000000143800720c */ /* 0x040fe40003f26070 */
[C---:B------:R-:W-:Y:S01]  /*10d630*/  ISETP.GE.U32.AND.EX P3, PT, R29.reuse, R2, PT, P3 ;  /* 0x000000021d00720c */ /* 0x040fe20003f66130 */
[----:B------:R-:W-:Y:S01]  /*10d640*/  IMAD.WIDE.U32 R2, R29, 0x3d1, RZ ;  /* 0x000003d11d027825 */ /* 0x000fe200078e00ff */
[----:B------:R-:W-:Y:S02]  /*10d650*/  IADD3 R11, P4, PT, R56, R11, RZ ;  /* 0x0000000b380b7210 */ /* 0x000fe40007f9e0ff */
[----:B------:R-:W-:Y:S02]  /*10d660*/  IADD3.X R18, PT, PT, RZ, R7, RZ, P2, P5 ;  /* 0x00000007ff127210 */ /* 0x000fe400017ea4ff */
[----:B------:R-:W-:-:S02]  /*10d670*/  ISETP.GE.U32.AND.EX P1, PT, R57, R10, PT, P1 ;  /* 0x0000000a3900720c */ /* 0x000fc40003f26110 */
[----:B------:R-:W-:Y:S01]  /*10d680*/  SEL R10, RZ, 0x1, P0 ;  /* 0x00000001ff0a7807 */ /* 0x000fe20000000000 */
[----:B------:R-:W-:Y:S01]  /*10d690*/  IMAD.X R18, R57, 0x1, R18, P4 ;  /* 0x0000000139127824 */ /* 0x000fe200020e0612 */
[----:B------:R-:W-:Y:S01]  /*10d6a0*/  SEL R19, RZ, 0x1, P3 ;  /* 0x00000001ff137807 */ /* 0x000fe20001800000 */
[----:B------:R-:W-:Y:S01]  /*10d6b0*/  IMAD.WIDE.U32 R6, P3, R13, 0x1, R2 ;  /* 0x000000010d067825 */ /* 0x000fe20007860002 */
[C---:B------:R-:W-:Y:S02]  /*10d6c0*/  ISETP.GE.U32.AND P2, PT, R11.reuse, R56, PT ;  /* 0x000000380b00720c */ /* 0x040fe40003f46070 */
[----:B------:R-:W-:Y:S01]  /*10d6d0*/  IADD3 R12, P4, PT, R11, R44, RZ ;  /* 0x0000002c0b0c7210 */ /* 0x000fe20007f9e0ff */
[----:B------:R-:W-:Y:S01]  /*10d6e0*/  IMAD.WIDE.U32 R2, R13, 0x3d1, RZ ;  /* 0x000003d10d027825 */ /* 0x000fe200078e00ff */
[----:B------:R-:W-:Y:S02]  /*10d6f0*/  IADD3 R19, P5, P6, R19, R46, R10 ;  /* 0x0000002e13137210 */ /* 0x000fe40007ebe00a */
[----:B------:R-:W-:Y:S01]  /*10d700*/  ISETP.GE.U32.AND.EX P2, PT, R18, R57, PT, P2 ;  /* 0x000000391200720c */ /* 0x000fe20003f46120 */
[----:B------:R-:W-:Y:S01]  /*10d710*/  IMAD.X R18, R31, 0x1, R18, P4 ;  /* 0x000000011f127824 */ /* 0x000fe200020e0612 */
[----:B------:R-:W-:Y:S01]  /*10d720*/  IADD3.X R27, PT, PT, RZ, R47, RZ, P5, P6 ;  /* 0x0000002fff1b7210 */ /* 0x000fe20002fec4ff */
[----:B------:R-:W-:Y:S01]  /*10d730*/  IMAD.X R11, RZ, RZ, RZ, P3 ;  /* 0x000000ffff0b7224 */ /* 0x000fe200018e06ff */
[----:B------:R-:W-:Y:S01]  /*10d740*/  IADD3 R19, P4, PT, R12, R19, RZ ;  /* 0x000000130c137210 */ /* 0x000fe20007f9e0ff */
[----:B------:R-:W-:Y:S01]  /*10d750*/  IMAD.MOV.U32 R10, RZ, RZ, R7 ;  /* 0x000000ffff0a7224 */ /* 0x000fe200078e0007 */
[----:B------:R-:W-:-:S02]  /*10d760*/  IADD3 R3, P3, PT, R3, R6, RZ ;  /* 0x0000000603037210 */ /* 0x000fc40007f7e0ff */
[----:B------:R-:W-:Y:S01]  /*10d770*/  SEL R6, RZ, 0x1, P1 ;  /* 0x00000001ff067807 */ /* 0x000fe20000800000 */
[----:B------:R-:W-:Y:S01]  /*10d780*/  IMAD.X R27, R18, 0x1, R27, P4 ;  /* 0x00000001121b7824 */ /* 0x000fe200020e061b */
[----:B------:R-:W-:Y:S01]  /*10d790*/  ISETP.GE.U32.AND P0, PT, R12, R44, PT ;  /* 0x0000002c0c00720c */ /* 0x000fe20003f06070 */
[----:B------:R-:W-:Y:S01]  /*10d7a0*/  IMAD.WIDE.U32 R4, R4, R35, R2 ;  /* 0x0000002304047225 */ /* 0x000fe200078e0002 */
[----:B------:R-:W-:Y:S02]  /*10d7b0*/  ISETP.GE.U32.AND P1, PT, R19, R12, PT ;  /* 0x0000000c1300720c */ /* 0x000fe40003f26070 */
[----:B------:R-:W-:Y:S01]  /*10d7c0*/  SEL R23, RZ, 0x1, P2 ;  /* 0x00000001ff177807 */ /* 0x000fe20001000000 */
[C---:B------:R-:W-:Y:S01]  /*10d7d0*/  IMAD.WIDE.U32 R12, R27.reuse, 0x3d1, RZ ;  /* 0x000003d11b0c7825 */ /* 0x040fe200078e00ff */
[----:B------:R-:W-:Y:S02]  /*10d7e0*/  ISETP.GE.U32.AND.EX P0, PT, R18, R31, PT, P0 ;  /* 0x0000001f1200720c */ /* 0x000fe40003f06100 */
[----:B------:R-:W-:Y:S01]  /*10d7f0*/  ISETP.GE.U32.AND.EX P1, PT, R27, R18, PT, P1 ;  /* 0x000000121b00720c */ /* 0x000fe20003f26110 */
[----:B------:R-:W-:Y:S01]  /*10d800*/  IMAD.IADD R5, R5, 0x1, R21 ;  /* 0x0000000105057824 */ /* 0x000fe200078e0215 */
[----:B------:R-:W-:Y:S01]  /*10d810*/  IADD3 R23, P4, P5, R23, R38, R6 ;  /* 0x0000002617177210 */ /* 0x000fe20007d9e006 */
[----:B------:R-:W-:Y:S01]  /*10d820*/  IMAD.WIDE.U32.X R6, R29, 0x1, R10, P3 ;  /* 0x000000011d067825 */ /* 0x000fe200018e040a */
[----:B------:R-:W-:-:S02]  /*10d830*/  ISETP.GE.U32.AND P2, PT, R4, R2, PT ;  /* 0x000000020400720c */ /* 0x000fc40003f46070 */
[----:B------:R-:W-:Y:S01]  /*10d840*/  SEL R2, RZ, 0x1, P0 ;  /* 0x00000001ff027807 */ /* 0x000fe20000000000 */
[C---:B------:R-:W-:Y:S01]  /*10d850*/  IMAD.WIDE.U32 R10, R19.reuse, 0x3d1, RZ ;  /* 0x000003d1130a7825 */ /* 0x040fe200078e00ff */
[----:B------:R-:W-:Y:S02]  /*10d860*/  SEL R21, RZ, 0x1, P1 ;  /* 0x00000001ff157807 */ /* 0x000fe40000800000 */
[----:B------:R-:W-:Y:S01]  /*10d870*/  IADD3.X R38, PT, PT, RZ, R39, RZ, P4, P5 ;  /* 0x00000027ff267210 */ /* 0x000fe200027ea4ff */
[----:B------:R-:W-:Y:S01]  /*10d880*/  IMAD.WIDE.U32 R12, P4, R19, 0x1, R12 ;  /* 0x00000001130c7825 */ /* 0x000fe2000788000c */
[----:B------:R-:W-:Y:S02]  /*10d890*/  IADD3 R21, P0, P1, R21, R14, R2 ;  /* 0x0000000e15157210 */ /* 0x000fe4000791e002 */
[----:B------:R-:W-:Y:S02]  /*10d8a0*/  IADD3 R14, P3, PT, R23, R42, RZ ;  /* 0x0000002a170e7210 */ /* 0x000fe40007f7e0ff */
[----:B------:R-:W-:-:S02]  /*10d8b0*/  IADD3 R19, P5, PT, R36, R10, RZ ;  /* 0x0000000a24137210 */ /* 0x000fc40007fbe0ff */
[----:B------:R-:W-:Y:S02]  /*10d8c0*/  IADD3.X R23, PT, PT, RZ, R15, RZ, P0, P1 ;  /* 0x0000000fff177210 */ /* 0x000fe400007e24ff */
        /* <DEDUP_REMOVED lines=108> */
.L_x_917:
[----:B------:R-:W0:Y:S01]  /*10df90*/  LDCU.64 UR12, c[0x0][0x380] ;  /* 0x00007000ff0c77ac */ /* 0x000e220008000a00 */
[----:B------:R-:W-:Y:S01]  /*10dfa0*/  ISETP.GT.U32.AND P0, PT, R18, UR26, PT ;  /* 0x0000001a12007c0c */ /* 0x000fe2000bf04070 */
[----:B------:R-:W-:Y:S02]  /*10dfb0*/  IMAD.MOV.U32 R10, RZ, RZ, R18 ;  /* 0x000000ffff0a7224 */ /* 0x000fe400078e0012 */
[----:B------:R-:W-:Y:S01]  /*10dfc0*/  IMAD.MOV.U32 R11, RZ, RZ, R19 ;  /* 0x000000ffff0b7224 */ /* 0x000fe200078e0013 */
[----:B------:R-:W-:Y:S01]  /*10dfd0*/  ISETP.GT.U32.AND.EX P0, PT, R19, UR27, PT, P0 ;  /* 0x0000001b13007c0c */ /* 0x000fe2000bf04100 */
[----:B0-----:R-:W-:-:S06]  /*10dfe0*/  UIMAD.WIDE.U32 UR12, UR10, 0x40, UR12 ;  /* 0x000000400a0c78a5 */ /* 0x001fcc000f8e000c */
[----:B------:R-:W-:Y:S02]  /*10dff0*/  IMAD.U32 R2, RZ, RZ, UR12 ;  /* 0x0000000cff027e24 */ /* 0x000fe4000f8e00ff */
[----:B------:R-:W-:-:S05]  /*10e000*/  IMAD.U32 R3, RZ, RZ, UR13 ;  /* 0x0000000dff037e24 */ /* 0x000fca000f8e00ff */
[----:B------:R0:W-:Y:S01]  /*10e010*/  STG.E.ENL2.256 desc[UR6][R2.64], R4, R8 ;  /* 0xf80000040208797f */ /* 0x0001e2000f121806 */
        /* <DEDUP_REMOVED lines=10> */
.L_x_918:
[----:B------:R-:W-:-:S04]  /*10e0c0*/  IADD3 R12, P0, PT, R4, -UR19, RZ ;  /* 0x80000013040c7c10 */ /* 0x000fc8000ff1e0ff */
[----:B------:R-:W-:-:S04]  /*10e0d0*/  IADD3.X R13, P0, PT, R5, ~UR20, RZ, P0, !PT ;  /* 0x80000014050d7c10 */ /* 0x000fc8000871e4ff */
[----:B0-----:R-:W-:-:S04]  /*10e0e0*/  IADD3.X R5, P0, PT, RZ, -0x1, RZ, P0, !PT ;  /* 0xffffffffff057810 */ /* 0x001fc8000071e4ff */
[-C--:B------:R-:W-:Y:S01]  /*10e0f0*/  IADD3 R6, P1, PT, R6, -R5.reuse, RZ ;  /* 0x8000000506067210 */ /* 0x080fe20007f3e0ff */
[----:B------:R-:W-:Y:S01]  /*10e100*/  IMAD.X R4, RZ, RZ, -0x1, P0 ;  /* 0xffffffffff047424 */ /* 0x000fe200000e06ff */
[----:B------:R-:W-:Y:S02]  /*10e110*/  IADD3 R8, P2, PT, R8, -R5, RZ ;  /* 0x8000000508087210 */ /* 0x000fe40007f5e0ff */
[----:B------:R-:W-:Y:S01]  /*10e120*/  IADD3 R10, P4, P5, R18, -UR26, -R5 ;  /* 0x8000001a120a7c10 */ /* 0x000fe2000fd9e805 */
[----:B------:R-:W-:Y:S01]  /*10e130*/  IMAD.MOV.U32 R5, RZ, RZ, R13 ;  /* 0x000000ffff057224 */ /* 0x000fe200078e000d */
[----:B------:R-:W-:Y:S02]  /*10e140*/  IADD3 R6, P0, PT, R6, -UR17, RZ ;  /* 0x8000001106067c10 */ /* 0x000fe4000ff1e0ff */
[----:B------:R-:W-:Y:S02]  /*10e150*/  IADD3 R8, P3, PT, R8, -UR14, RZ ;  /* 0x8000000e08087c10 */ /* 0x000fe4000ff7e0ff */
[----:B------:R-:W-:-:S02]  /*10e160*/  IADD3.X R11, PT, PT, R19, ~UR27, ~R4, P4, P5 ;  /* 0x8000001b130b7c10 */ /* 0x000fc4000a7eac04 */
[--C-:B------:R-:W-:Y:S02]  /*10e170*/  IADD3.X R7, PT, PT, R7, ~UR18, ~R4.reuse, P0, P1 ;  /* 0x8000001207077c10 */ /* 0x100fe400087e2c04 */
[----:B------:R-:W-:Y:S01]  /*10e180*/  IADD3.X R9, PT, PT, R9, ~UR15, ~R4, P3, P2 ;  /* 0x8000000f09097c10 */ /* 0x000fe20009fe4c04 */
[----:B------:R-:W-:-:S05]  /*10e190*/  IMAD.MOV.U32 R4, RZ, RZ, R12 ;  /* 0x000000ffff047224 */ /* 0x000fca00078e000c */
[----:B------:R1:W-:Y:S02]  /*10e1a0*/  STG.E.ENL2.256 desc[UR6][R2.64], R4, R8 ;  /* 0xf80000040208797f */ /* 0x0003e4000f121806 */
.L_x_919:
[----:B01----:R-:W2:Y:S04]  /*10e1b0*/  LDL.128 R8, [UR24+0x20] ;  /* 0x00002018ff087983 */ /* 0x003ea80008100c00 */
[----:B------:R-:W3:Y:S01]  /*10e1c0*/  LDL.128 R4, [UR24+0x30] ;  /* 0x00003018ff047983 */ /* 0x000ee20008100c00 */
[----:B--2---:R-:W-:-:S04]  /*10e1d0*/  IMAD.WIDE.U32 R12, R9, R30, RZ ;  /* 0x0000001e090c7225 */ /* 0x004fc800078e00ff */
        /* <DEDUP_REMOVED lines=19> */
[----:B------:R-:W-:Y:S02]  /*10e310*/  IMAD.MOV.U32 R18, RZ, RZ, R33 ;  /* 0x000000ffff127224 */ /* 0x000fe400078e0021 */
[----:B------:R-:W-:Y:S01]  /*10e320*/  IMAD.X R19, RZ, RZ, RZ, P1 ;  /* 0x000000ffff137224 */ /* 0x000fe200008e06ff */
[----:B------:R-:W-:Y:S01]  /*10e330*/  ISETP.GE.U32.AND P1, PT, R23, R14, PT ;  /* 0x0000000e1700720c */ /* 0x000fe20003f26070 */
[----:B------:R-:W-:Y:S01]  /*10e340*/  IMAD.X R13, R15, 0x1, R13, P0 ;  /* 0x000000010f0d7824 */ /* 0x000fe200000e060d */
[----:B------:R-:W-:Y:S01]  /*10e350*/  ISETP.GE.U32.AND P0, PT, R12, R20, PT ;  /* 0x000000140c00720c */ /* 0x000fe20003f06070 */
[----:B------:R-:W-:-:S03]  /*10e360*/  IMAD.WIDE.U32 R32, R11, R30, RZ ;  /* 0x0000001e0b207225 */ /* 0x000fc600078e00ff */
[----:B------:R-:W-:Y:S01]  /*10e370*/  ISETP.GE.U32.AND.EX P1, PT, R13, R15, PT, P1 ;  /* 0x0000000f0d00720c */ /* 0x000fe20003f26110 */
[----:B------:R-:W-:Y:S02]  /*10e380*/  IMAD.IADD R34, R21, 0x1, R27 ;  /* 0x0000000115227824 */ /* 0x000fe400078e021b */
[-C--:B------:R-:W-:Y:S01]  /*10e390*/  IMAD R21, R24, R8.reuse, RZ ;  /* 0x0000000818157224 */ /* 0x080fe200078e02ff */
[----:B------:R-:W-:Y:S01]  /*10e3a0*/  SEL R27, RZ, 0x1, P1 ;  /* 0x00000001ff1b7807 */ /* 0x000fe20000800000 */
[----:B------:R-:W-:-:S04]  /*10e3b0*/  IMAD.WIDE.U32 R14, R22, R8, RZ ;  /* 0x00000008160e7225 */ /* 0x000fc800078e00ff */
[----:B------:R-:W-:Y:S02]  /*10e3c0*/  IMAD R31, R9, R22, R21 ;  /* 0x00000016091f7224 */ /* 0x000fe400078e0215 */
[----:B------:R-:W-:-:S04]  /*10e3d0*/  IMAD.WIDE.U32 R32, P3, R10, R17, R32 ;  /* 0x000000110a207225 */ /* 0x000fc80007860020 */
[----:B------:R-:W-:-:S04]  /*10e3e0*/  IMAD.WIDE.U32 R20, R10, R30, RZ ;  /* 0x0000001e0a147225 */ /* 0x000fc800078e00ff */
[----:B------:R-:W-:-:S04]  /*10e3f0*/  IMAD.WIDE.U32.X R18, R9, R0, R18, P2 ;  /* 0x0000000009127225 */ /* 0x000fc800010e0412 */
[----:B------:R-:W-:Y:S01]  /*10e400*/  IMAD.X R37, RZ, RZ, RZ, P3 ;  /* 0x000000ffff257224 */ /* 0x000fe200018e06ff */
[----:B------:R-:W-:Y:S01]  /*10e410*/  IADD3 RZ, P3, PT, R21, R32, RZ ;  /* 0x0000002015ff7210 */ /* 0x000fe20007f7e0ff */
[----:B------:R-:W-:Y:S01]  /*10e420*/  IMAD.IADD R31, R15, 0x1, R31 ;  /* 0x000000010f1f7824 */ /* 0x000fe200078e021f */
[----:B------:R-:W-:Y:S01]  /*10e430*/  IADD3 R27, P1, P2, R14, R18, R27 ;  /* 0x000000120e1b7210 */ /* 0x000fe20007a3e01b */
[----:B------:R-:W-:Y:S02]  /*10e440*/  IMAD.X R13, R34, 0x1, R13, P4 ;  /* 0x00000001220d7824 */ /* 0x000fe400020e060d */
[----:B------:R-:W-:Y:S01]  /*10e450*/  IMAD R15, R0, R10, RZ ;  /* 0x0000000a000f7224 */ /* 0x000fe200078e02ff */
[----:B------:R-:W-:Y:S01]  /*10e460*/  IADD3.X R29, PT, PT, R31, R19, RZ, P1, P2 ;  /* 0x000000131f1d7210 */ /* 0x000fe20000fe44ff */
[----:B------:R-:W-:Y:S01]  /*10e470*/  IMAD.WIDE.U32 R20, R9, R22, RZ ;  /* 0x0000001609147225 */ /* 0x000fe200078e00ff */
[----:B------:R-:W-:-:S03]  /*10e480*/  ISETP.GE.U32.AND.EX P0, PT, R13, R34, PT, P0 ;  /* 0x000000220d00720c */ /* 0x000fc60003f06100 */
[----:B------:R-:W-:-:S04]  /*10e490*/  IMAD.WIDE.U32 R40, R16, R10, RZ ;  /* 0x0000000a10287225 */ /* 0x000fc800078e00ff */
[----:B------:R-:W-:Y:S01]  /*10e4a0*/  IMAD.MOV.U32 R36, RZ, RZ, R33 ;  /* 0x000000ffff247224 */ /* 0x000fe200078e0021 */
[----:B------:R-:W-:Y:S01]  /*10e4b0*/  IADD3 R23, P4, PT, R27, R40, RZ ;  /* 0x000000281b177210 */ /* 0x000fe20007f9e0ff */
[C---:B------:R-:W-:Y:S01]  /*10e4c0*/  IMAD R25, R11.reuse, R16, R15 ;  /* 0x000000100b197224 */ /* 0x040fe200078e020f */
[----:B------:R-:W-:Y:S01]  /*10e4d0*/  SEL R15, RZ, 0x1, P0 ;  /* 0x00000001ff0f7807 */ /* 0x000fe20000000000 */
[----:B------:R-:W-:-:S04]  /*10e4e0*/  IMAD.WIDE.U32 R46, R11, R22, RZ ;  /* 0x000000160b2e7225 */ /* 0x000fc800078e00ff */
[----:B------:R-:W-:-:S04]  /*10e4f0*/  IMAD.WIDE.U32 R34, P1, R8, R24, R20 ;  /* 0x0000001808227225 */ /* 0x000fc80007820014 */
[----:B------:R-:W-:-:S04]  /*10e500*/  IMAD.WIDE.U32.X R20, R11, R17, R36, P3 ;  /* 0x000000110b147225 */ /* 0x000fc800018e0424 */
[----:B------:R-:W-:Y:S01]  /*10e510*/  IMAD.IADD R48, R41, 0x1, R25 ;  /* 0x0000000129307824 */ /* 0x000fe200078e0219 */
[----:B------:R-:W-:Y:S01]  /*10e520*/  IADD3 R15, P2, P5, R23, R20, R15 ;  /* 0x00000014170f7210 */ /* 0x000fe20007d5e00f */
[----:B------:R-:W-:-:S04]  /*10e530*/  IMAD.WIDE.U32 R32, R11, R16, RZ ;  /* 0x000000100b207225 */ /* 0x000fc800078e00ff */
[----:B------:R-:W-:Y:S02]  /*10e540*/  IMAD.X R25, R48, 0x1, R29, P4 ;  /* 0x0000000130197824 */ /* 0x000fe400020e061d */
[----:B------:R-:W-:-:S04]  /*10e550*/  IMAD.WIDE.U32 R44, R10, R22, RZ ;  /* 0x000000160a2c7225 */ /* 0x000fc800078e00ff */
[----:B------:R-:W-:-:S04]  /*10e560*/  IMAD.WIDE.U32 R46, P3, R10, R24, R46 ;  /* 0x000000180a2e7225 */ /* 0x000fc8000786002e */
[----:B------:R-:W-:-:S04]  /*10e570*/  IMAD.WIDE.U32 R42, P0, R10, R0, R32 ;  /* 0x000000000a2a7225 */ /* 0x000fc80007800020 */
[----:B------:R-:W-:Y:S01]  /*10e580*/  IMAD.WIDE.U32 R18, R8, R22, RZ ;  /* 0x0000001608127225 */ /* 0x000fe200078e00ff */
[----:B------:R-:W-:Y:S02]  /*10e590*/  IADD3.X R18, PT, PT, R25, R21, RZ, P2, P5 ;  /* 0x0000001519127210 */ /* 0x000fe400017ea4ff */
[----:B------:R-:W-:Y:S01]  /*10e5a0*/  IADD3 RZ, P2, PT, R45, R46, RZ ;  /* 0x0000002e2dff7210 */ /* 0x000fe20007f5e0ff */
[----:B------:R-:W-:Y:S01]  /*10e5b0*/  IMAD.WIDE.U32 R38, R10, R16, RZ ;  /* 0x000000100a267225 */ /* 0x000fe200078e00ff */
[----:B------:R-:W-:-:S03]  /*10e5c0*/  IADD3 RZ, P4, PT, R19, R34, RZ ;  /* 0x0000002213ff7210 */ /* 0x000fc60007f9e0ff */
[----:B------:R-:W-:Y:S01]  /*10e5d0*/  IMAD.WIDE.U32 R32, R9, R28, RZ ;  /* 0x0000001c09207225 */ /* 0x000fe200078e00ff */
[----:B------:R-:W-:-:S03]  /*10e5e0*/  IADD3 RZ, P6, PT, R39, R42, RZ ;  /* 0x0000002a27ff7210 */ /* 0x000fc60007fde0ff */
[----:B------:R-:W-:Y:S01]  /*10e5f0*/  IMAD.X R45, RZ, RZ, RZ, P0 ;  /* 0x000000ffff2d7224 */ /* 0x000fe200000e06ff */
[----:B------:R-:W-:Y:S01]  /*10e600*/  ISETP.GE.U32.AND P0, PT, R27, R14, PT ;  /* 0x0000000e1b00720c */ /* 0x000fe20003f06070 */
[----:B------:R-:W-:-:S03]  /*10e610*/  IMAD.WIDE.U32 R38, R8, R28, RZ ;  /* 0x0000001c08267225 */ /* 0x000fc600078e00ff */
[----:B------:R-:W-:Y:S01]  /*10e620*/  ISETP.GE.U32.AND.EX P0, PT, R29, R31, PT, P0 ;  /* 0x0000001f1d00720c */ /* 0x000fe20003f06100 */
[----:B------:R-:W-:-:S03]  /*10e630*/  IMAD.WIDE.U32 R32, P5, R8, R26, R32 ;  /* 0x0000001a08207225 */ /* 0x000fc600078a0020 */
[----:B------:R-:W-:Y:S01]  /*10e640*/  SEL R19, RZ, 0x1, P0 ;  /* 0x00000001ff137807 */ /* 0x000fe20000000000 */
[----:B------:R-:W-:Y:S01]  /*10e650*/  IMAD.X R37, RZ, RZ, RZ, P1 ;  /* 0x000000ffff257224 */ /* 0x000fe200008e06ff */
[----:B------:R-:W-:Y:S01]  /*10e660*/  ISETP.GE.U32.AND P1, PT, R23, R40, PT ;  /* 0x000000281700720c */ /* 0x000fe20003f26070 */
[----:B------:R-:W-:Y:S01]  /*10e670*/  IMAD.MOV.U32 R36, RZ, RZ, R35 ;  /* 0x000000ffff247224 */ /* 0x000fe200078e0023 */
[----:B------:R-:W-:Y:S01]  /*10e680*/  ISETP.GE.U32.AND P0, PT, R15, R23, PT ;  /* 0x000000170f00720c */ /* 0x000fe20003f06070 */
[----:B------:R-:W-:Y:S01]  /*10e690*/  IMAD R27, R26, R8, RZ ;  /* 0x000000081a1b7224 */ /* 0x000fe200078e02ff */
[----:B------:R-:W-:Y:S01]  /*10e6a0*/  ISETP.GE.U32.AND.EX P1, PT, R25, R48, PT, P1 ;  /* 0x000000301900720c */ /* 0x000fe20003f26110 */
[----:B------:R-:W-:Y:S01]  /*10e6b0*/  IMAD.X R21, RZ, RZ, RZ, P3 ;  /* 0x000000ffff157224 */ /* 0x000fe200018e06ff */
[----:B------:R-:W-:Y:S01]  /*10e6c0*/  IADD3 RZ, P3, PT, R39, R32, RZ ;  /* 0x0000002027ff7210 */ /* 0x000fe20007f7e0ff */
[----:B------:R-:W-:Y:S01]  /*10e6d0*/  IMAD.WIDE.U32 R38, R28, R8, RZ ;  /* 0x000000081c267225 */ /* 0x000fe200078e00ff */
[----:B------:R-:W-:-:S02]  /*10e6e0*/  ISETP.GE.U32.AND.EX P0, PT, R18, R25, PT, P0 ;  /* 0x000000191200720c */ /* 0x000fc40003f06100 */
[----:B------:R-:W-:Y:S01]  /*10e6f0*/  SEL R14, RZ, 0x1, P1 ;  /* 0x00000001ff0e7807 */ /* 0x000fe20000800000 */
[C---:B------:R-:W-:Y:S01]  /*10e700*/  IMAD R27, R9.reuse, R28, R27 ;  /* 0x0000001c091b7224 */ /* 0x040fe200078e021b */
[----:B------:R-:W-:Y:S01]  /*10e710*/  SEL R23, RZ, 0x1, P0 ;  /* 0x00000001ff177807 */ /* 0x000fe20000000000 */
[----:B------:R-:W-:-:S04]  /*10e720*/  IMAD.WIDE.U32.X R34, R9, R24, R36, P4 ;  /* 0x0000001809227225 */ /* 0x000fc800020e0424 */
        /* <DEDUP_REMOVED lines=18> */
[----:B------:R-:W-:Y:S01]  /*10e850*/  IMAD.MOV.U32 R36, RZ, RZ, R33 ;  /* 0x000000ffff247224 */ /* 0x000fe200078e0021 */
[----:B------:R-:W-:Y:S01]  /*10e860*/  ISETP.GE.U32.AND P0, PT, R23, R14, PT ;  /* 0x0000000e1700720c */ /* 0x000fe20003f06070 */
[----:B------:R-:W-:Y:S01]  /*10e870*/  IMAD.X R34, R19, 0x1, R34, P5 ;  /* 0x0000000113227824 */ /* 0x000fe200028e0622 */
[----:B------:R-:W-:Y:S01]  /*10e880*/  ISETP.GE.U32.AND.EX P1, PT, R35, R27, PT, P1 ;  /* 0x0000001b2300720c */ /* 0x000fe20003f26110 */
[----:B------:R-:W-:Y:S01]  /*10e890*/  IMAD R25, R26, R10, RZ ;  /* 0x0000000a1a197224 */ /* 0x000fe200078e02ff */
[----:B------:R-:W-:Y:S01]  /*10e8a0*/  ISETP.GE.U32.AND.EX P4, PT, R19, R32, PT, P4 ;  /* 0x000000201300720c */ /* 0x000fe20003f86140 */
[----:B------:R-:W-:Y:S01]  /*10e8b0*/  IMAD.WIDE.U32.X R32, R11, R24, R20, P2 ;  /* 0x000000180b207225 */ /* 0x000fe200010e0414 */
[----:B------:R-:W-:-:S02]  /*10e8c0*/  ISETP.GE.U32.AND.EX P0, PT, R34, R19, PT, P0 ;  /* 0x000000132200720c */ /* 0x000fc40003f06100 */
[----:B------:R-:W-:Y:S01]  /*10e8d0*/  SEL R19, RZ, 0x1, P1 ;  /* 0x00000001ff137807 */ /* 0x000fe20000800000 */
[----:B------:R-:W-:Y:S01]  /*10e8e0*/  IMAD.WIDE.U32 R38, R28, R10, RZ ;  /* 0x0000000a1c267225 */ /* 0x000fe200078e00ff */
[----:B------:R-:W-:-:S03]  /*10e8f0*/  SEL R14, RZ, 0x1, P4 ;  /* 0x00000001ff0e7807 */ /* 0x000fc60002000000 */
[----:B------:R-:W-:Y:S01]  /*10e900*/  IMAD R27, R11, R28, R25 ;  /* 0x0000001c0b1b7224 */ /* 0x000fe200078e0219 */
[----:B------:R-:W-:Y:S01]  /*10e910*/  SEL R25, RZ, 0x1, P0 ;  /* 0x00000001ff197807 */ /* 0x000fe20000000000 */
[----:B------:R-:W-:-:S03]  /*10e920*/  IMAD.WIDE.U32.X R20, R9, R26, R36, P3 ;  /* 0x0000001a09147225 */ /* 0x000fc600018e0424 */
[----:B------:R-:W-:Y:S01]  /*10e930*/  IADD3 R14, P0, P1, R25, R32, R14 ;  /* 0x00000020190e7210 */ /* 0x000fe2000791e00e */
[----:B------:R-:W-:Y:S01]  /*10e940*/  IMAD.IADD R27, R39, 0x1, R27 ;  /* 0x00000001271b7824 */ /* 0x000fe200078e021b */
[----:B------:R-:W-:Y:S01]  /*10e950*/  IADD3 R19, P2, P3, R38, R20, R19 ;  /* 0x0000001426137210 */ /* 0x000fe20007b5e013 */
[-C--:B------:R-:W-:Y:S01]  /*10e960*/  IMAD.WIDE.U32 R40, R11, R28.reuse, RZ ;  /* 0x0000001c0b287225 */ /* 0x080fe200078e00ff */
[----:B------:R-:W-:Y:S02]  /*10e970*/  IADD3.X R32, PT, PT, RZ, R33, RZ, P0, P1 ;  /* 0x00000021ff207210 */ /* 0x000fe400007e24ff */
[----:B------:R-:W-:Y:S01]  /*10e980*/  IADD3.X R25, PT, PT, R27, R21, RZ, P2, P3 ;  /* 0x000000151b197210 */ /* 0x000fe200017e64ff */
[C---:B------:R-:W-:Y:S01]  /*10e990*/  IMAD.WIDE.U32 R20, R10.reuse, R28, RZ ;  /* 0x0000001c0a147225 */ /* 0x040fe200078e00ff */
[C---:B------:R-:W-:Y:S02]  /*10e9a0*/  IADD3 R14, P3, PT, R19.reuse, R14, RZ ;  /* 0x0000000e130e7210 */ /* 0x040fe40007f7e0ff */
[----:B------:R-:W-:Y:S01]  /*10e9b0*/  ISETP.GE.U32.AND P0, PT, R19, R38, PT ;  /* 0x000000261300720c */ /* 0x000fe20003f06070 */
[----:B------:R-:W-:Y:S01]  /*10e9c0*/  IMAD.WIDE.U32 R40, P2, R10, R26, R40 ;  /* 0x0000001a0a287225 */ /* 0x000fe20007840028 */
[----:B------:R-:W-:-:S02]  /*10e9d0*/  ISETP.GE.U32.AND P1, PT, R14, R19, PT ;  /* 0x000000130e00720c */ /* 0x000fc40003f26070 */
[C---:B------:R-:W-:Y:S01]  /*10e9e0*/  ISETP.GE.U32.AND.EX P0, PT, R25.reuse, R27, PT, P0 ;  /* 0x0000001b1900720c */ /* 0x040fe20003f06100 */
[----:B------:R-:W-:Y:S02]  /*10e9f0*/  IMAD.X R10, R25, 0x1, R32, P3 ;  /* 0x00000001190a7824 */ /* 0x000fe400018e0620 */
[----:B------:R-:W-:Y:S01]  /*10ea00*/  IMAD.X R33, RZ, RZ, RZ, P2 ;  /* 0x000000ffff217224 */ /* 0x000fe200010e06ff */
[----:B------:R-:W-:Y:S01]  /*10ea10*/  IADD3 RZ, P2, PT, R21, R40, RZ ;  /* 0x0000002815ff7210 */ /* 0x000fe20007f5e0ff */
[----:B------:R-:W-:Y:S01]  /*10ea20*/  IMAD.MOV.U32 R32, RZ, RZ, R41 ;  /* 0x000000ffff207224 */ /* 0x000fe200078e0029 */
[----:B------:R-:W-:Y:S01]  /*10ea30*/  ISETP.GE.U32.AND.EX P1, PT, R10, R25, PT, P1 ;  /* 0x000000190a00720c */ /* 0x000fe20003f26110 */
[----:B---3--:R-:W-:Y:S01]  /*10ea40*/  IMAD R25, R17, R4, RZ ;  /* 0x0000000411197224 */ /* 0x008fe200078e02ff */
[----:B------:R-:W-:Y:S01]  /*10ea50*/  SEL R19, RZ, 0x1, P0 ;  /* 0x00000001ff137807 */ /* 0x000fe20000000000 */
[----:B------:R-:W-:Y:S01]  /*10ea60*/  IMAD.WIDE.U32.X R20, R11, R26, R32, P2 ;  /* 0x0000001a0b147225 */ /* 0x000fe200010e0420 */
[----:B------:R-:W-:-:S03]  /*10ea70*/  SEL R11, RZ, 0x1, P1 ;  /* 0x00000001ff0b7807 */ /* 0x000fc60000800000 */
[----:B------:R-:W-:Y:S01]  /*10ea80*/  IMAD.WIDE.U32 R38, R5, R30, RZ ;  /* 0x0000001e05267225 */ /* 0x000fe200078e00ff */
[----:B------:R-:W-:-:S03]  /*10ea90*/  IADD3 R11, P0, P1, R11, R20, R19 ;  /* 0x000000140b0b7210 */ /* 0x000fc6000791e013 */
[----:B------:R-:W-:Y:S01]  /*10eaa0*/  IMAD.WIDE.U32 R32, R30, R4, RZ ;  /* 0x000000041e207225 */ /* 0x000fe200078e00ff */
[----:B------:R-:W-:-:S03]  /*10eab0*/  IADD3.X R19, PT, PT, RZ, R21, RZ, P0, P1 ;  /* 0x00000015ff137210 */ /* 0x000fc600007e24ff */
[----:B------:R-:W-:Y:S01]  /*10eac0*/  IMAD R25, R5, R30, R25 ;  /* 0x0000001e05197224 */ /* 0x000fe200078e0219 */
[----:B------:R-:W-:Y:S01]  /*10ead0*/  IADD3 R15, P1, PT, R15, R32, RZ ;  /* 0x000000200f0f7210 */ /* 0x000fe20007f3e0ff */
[----:B------:R-:W-:-:S04]  /*10eae0*/  IMAD.WIDE.U32 R38, P0, R4, R17, R38 ;  /* 0x0000001104267225 */ /* 0x000fc80007800026 */
[----:B------:R-:W-:Y:S02]  /*10eaf0*/  IMAD.IADD R25, R33, 0x1, R25 ;  /* 0x0000000121197824 */ /* 0x000fe400078e0219 */
[----:B------:R-:W-:Y:S01]  /*10eb00*/  IMAD.X R43, RZ, RZ, RZ, P0 ;  /* 0x000000ffff2b7224 */ /* 0x000fe200000e06ff */
[----:B------:R-:W-:Y:S01]  /*10eb10*/  ISETP.GE.U32.AND P0, PT, R15, R32, PT ;  /* 0x000000200f00720c */ /* 0x000fe20003f06070 */
[----:B------:R-:W-:Y:S02]  /*10eb20*/  IMAD.X R18, R25, 0x1, R18, P1 ;  /* 0x0000000119127824 */ /* 0x000fe400008e0612 */
[----:B------:R-:W-:-:S03]  /*10eb30*/  IMAD.WIDE.U32 R36, R4, R30, RZ ;  /* 0x0000001e04247225 */ /* 0x000fc600078e00ff */
[----:B------:R-:W-:Y:S01]  /*10eb40*/  ISETP.GE.U32.AND.EX P0, PT, R18, R25, PT, P0 ;  /* 0x000000191200720c */ /* 0x000fe20003f06100 */
[----:B------:R-:W-:Y:S01]  /*10eb50*/  IMAD R25, R0, R4, RZ ;  /* 0x0000000400197224 */ /* 0x000fe200078e02ff */
[----:B------:R-:W-:Y:S01]  /*10eb60*/  IADD3 RZ, P1, PT, R37, R38, RZ ;  /* 0x0000002625ff7210 */ /* 0x000fe20007f3e0ff */
[----:B------:R-:W-:-:S04]  /*10eb70*/  IMAD.WIDE.U32 R32, R16, R4, RZ ;  /* 0x0000000410207225 */ /* 0x000fc800078e00ff */
[----:B------:R-:W-:Y:S01]  /*10eb80*/  IMAD.MOV.U32 R42, RZ, RZ, R39 ;  /* 0x000000ffff2a7224 */ /* 0x000fe200078e0027 */
[----:B------:R-:W-:Y:S01]  /*10eb90*/  IADD3 R29, P5, PT, R23, R32, RZ ;  /* 0x00000020171d7210 */ /* 0x000fe20007fbe0ff */
[CC--:B------:R-:W-:Y:S01]  /*10eba0*/  IMAD R25, R5.reuse, R16.reuse, R25 ;  /* 0x0000001005197224 */ /* 0x0c0fe200078e0219 */
[----:B------:R-:W-:Y:S01]  /*10ebb0*/  SEL R23, RZ, 0x1, P0 ;  /* 0x00000001ff177807 */ /* 0x000fe20000000000 */
[----:B------:R-:W-:-:S04]  /*10ebc0*/  IMAD.WIDE.U32 R20, R5, R16, RZ ;  /* 0x0000001005147225 */ /* 0x000fc800078e00ff */
[----:B------:R-:W-:-:S04]  /*10ebd0*/  IMAD.WIDE.U32 R38, R5, R22, RZ ;  /* 0x0000001605267225 */ /* 0x000fc800078e00ff */
[----:B------:R-:W-:Y:S02]  /*10ebe0*/  IMAD.IADD R27, R33, 0x1, R25 ;  /* 0x00000001211b7824 */ /* 0x000fe400078e0219 */
[----:B------:R-:W-:-:S04]  /*10ebf0*/  IMAD.WIDE.U32.X R42, R5, R17, R42, P1 ;  /* 0x00000011052a7225 */ /* 0x000fc800008e042a */
[----:B------:R-:W-:-:S04]  /*10ec00*/  IMAD.WIDE.U32 R40, R4, R16, RZ ;  /* 0x0000001004287225 */ /* 0x000fc800078e00ff */
[----:B------:R-:W-:-:S04]  /*10ec10*/  IMAD.WIDE.U32 R20, P2, R4, R0, R20 ;  /* 0x0000000004147225 */ /* 0x000fc80007840014 */
[----:B------:R-:W-:Y:S01]  /*10ec20*/  IMAD.X R60, R27, 0x1, R34, P5 ;  /* 0x000000011b3c7824 */ /* 0x000fe200028e0622 */
[----:B------:R-:W-:Y:S01]  /*10ec30*/  IADD3 R23, P0, P5, R29, R42, R23 ;  /* 0x0000002a1d177210 */ /* 0x000fe20007d1e017 */
[----:B------:R-:W-:Y:S01]  /*10ec40*/  IMAD.WIDE.U32 R44, R4, R22, RZ ;  /* 0x00000016042c7225 */ /* 0x000fe200078e00ff */
[----:B------:R-:W-:Y:S02]  /*10ec50*/  IADD3 RZ, P4, PT, R41, R20, RZ ;  /* 0x0000001429ff7210 */ /* 0x000fe40007f9e0ff */
[----:B------:R-:W-:Y:S01]  /*10ec60*/  IADD3.X R25, PT, PT, R60, R43, RZ, P0, P5 ;  /* 0x0000002b3c197210 */ /* 0x000fe200007ea4ff */
[----:B------:R-:W-:-:S04]  /*10ec70*/  IMAD.WIDE.U32 R38, P1, R4, R24, R38 ;  /* 0x0000001804267225 */ /* 0x000fc80007820026 */
[----:B------:R-:W-:Y:S01]  /*10ec80*/  IMAD.WIDE.U32 R36, R7, R30, RZ ;  /* 0x0000001e07247225 */ /* 0x000fe200078e00ff */
[----:B------:R-:W-:-:S03]  /*10ec90*/  IADD3 RZ, P0, PT, R45, R38, RZ ;  /* 0x000000262dff7210 */ /* 0x000fc60007f1e0ff */
[----:B------:R-:W-:-:S04]  /*10eca0*/  IMAD.WIDE.U32 R40, R5, R28, RZ ;  /* 0x0000001c05287225 */ /* 0x000fc800078e00ff */
[----:B------:R-:W-:Y:S02]  /*10ecb0*/  IMAD.X R35, RZ, RZ, RZ, P2 ;  /* 0x000000ffff237224 */ /* 0x000fe400010e06ff */
[----:B------:R-:W-:Y:S02]  /*10ecc0*/  IMAD.MOV.U32 R34, RZ, RZ, R21 ;  /* 0x000000ffff227224 */ /* 0x000fe400078e0015 */
[----:B------:R-:W-:-:S04]  /*10ecd0*/  IMAD.WIDE.U32 R44, R7, R22, RZ ;  /* 0x00000016072c7225 */ /* 0x000fc800078e00ff */
[----:B------:R-:W-:-:S04]  /*10ece0*/  IMAD.WIDE.U32 R36, P3, R6, R17, R36 ;  /* 0x0000001106247225 */ /* 0x000fc80007860024 */
[----:B------:R-:W-:-:S04]  /*10ecf0*/  IMAD.WIDE.U32 R48, R6, R30, RZ ;  /* 0x0000001e06307225 */ /* 0x000fc800078e00ff */
[----:B------:R-:W-:Y:S01]  /*10ed00*/  IMAD.WIDE.U32 R46, R4, R28, RZ ;  /* 0x0000001c042e7225 */ /* 0x000fe200078e00ff */
[----:B------:R-:W-:-:S03]  /*10ed10*/  IADD3 RZ, P2, PT, R49, R36, RZ ;  /* 0x0000002431ff7210 */ /* 0x000fc60007f5e0ff */
[----:B------:R-:W-:-:S04]  /*10ed20*/  IMAD.WIDE.U32 R40, P6, R4, R26, R40 ;  /* 0x0000001a04287225 */ /* 0x000fc800078c0028 */
[----:B------:R-:W-:Y:S01]  /*10ed30*/  IMAD.WIDE.U32 R42, R7, R16, RZ ;  /* 0x00000010072a7225 */ /* 0x000fe200078e00ff */
[----:B------:R-:W-:-:S03]  /*10ed40*/  IADD3 RZ, P5, PT, R47, R40, RZ ;  /* 0x000000282fff7210 */ /* 0x000fc60007fbe0ff */
[----:B------:R-:W-:-:S04]  /*10ed50*/  IMAD.WIDE.U32.X R20, R5, R0, R34, P4 ;  /* 0x0000000005147225 */ /* 0x000fc800020e0422 */
[----:B------:R-:W-:Y:S02]  /*10ed60*/  IMAD.X R35, RZ, RZ, RZ, P3 ;  /* 0x000000ffff237224 */ /* 0x000fe400018e06ff */
[----:B------:R-:W-:-:S04]  /*10ed70*/  IMAD.WIDE.U32 R54, P3, R6, R24, R44 ;  /* 0x0000001806367225 */ /* 0x000fc8000786002c */
[----:B------:R-:W-:Y:S02]  /*10ed80*/  IMAD.X R45, RZ, RZ, RZ, P1 ;  /* 0x000000ffff2d7224 */ /* 0x000fe400008e06ff */
[----:B------:R-:W-:Y:S02]  /*10ed90*/  IMAD.MOV.U32 R44, RZ, RZ, R39 ;  /* 0x000000ffff2c7224 */ /* 0x000fe400078e0027 */
[----:B------:R-:W-:-:S04]  /*10eda0*/  IMAD.WIDE.U32 R50, R7, R28, RZ ;  /* 0x0000001c07327225 */ /* 0x000fc800078e00ff */
[----:B------:R-:W-:-:S04]  /*10edb0*/  IMAD.WIDE.U32 R46, R6, R16, RZ ;  /* 0x00000010062e7225 */ /* 0x000fc800078e00ff */
[----:B------:R-:W-:-:S04]  /*10edc0*/  IMAD.WIDE.U32 R48, P4, R6, R0, R42 ;  /* 0x0000000006307225 */ /* 0x000fc8000788002a */
[----:B------:R-:W-:Y:S02]  /*10edd0*/  IMAD.MOV.U32 R34, RZ, RZ, R37 ;  /* 0x000000ffff227224 */ /* 0x000fe400078e0025 */
[----:B------:R-:W-:Y:S01]  /*10ede0*/  IMAD.WIDE.U32.X R36, R5, R24, R44, P0 ;  /* 0x0000001805247225 */ /* 0x000fe200000e042c */
[----:B------:R-:W-:-:S03]  /*10edf0*/  ISETP.GE.U32.AND P0, PT, R29, R32, PT ;  /* 0x000000201d00720c */ /* 0x000fc60003f06070 */
[----:B------:R-:W-:Y:S01]  /*10ee00*/  IMAD.X R43, RZ, RZ, RZ, P6 ;  /* 0x000000ffff2b7224 */ /* 0x000fe200030e06ff */
[----:B------:R-:W-:Y:S01]  /*10ee10*/  IADD3 RZ, P6, PT, R47, R48, RZ ;  /* 0x000000302fff7210 */ /* 0x000fe20007fde0ff */
[----:B------:R-:W-:Y:S01]  /*10ee20*/  IMAD.WIDE.U32 R58, P1, R6, R26, R50 ;  /* 0x0000001a063a7225 */ /* 0x000fe20007820032 */
[----:B------:R-:W-:-:S03]  /*10ee30*/  ISETP.GE.U32.AND.EX P0, PT, R60, R27, PT, P0 ;  /* 0x0000001b3c00720c */ /* 0x000fc60003f06100 */
[----:B------:R-:W-:Y:S02]  /*10ee40*/  IMAD.X R51, RZ, RZ, RZ, P4 ;  /* 0x000000ffff337224 */ /* 0x000fe400020e06ff */
[----:B------:R-:W-:Y:S02]  /*10ee50*/  IMAD.MOV.U32 R50, RZ, RZ, R49 ;  /* 0x000000ffff327224 */ /* 0x000fe400078e0031 */
[----:B------:R-:W-:Y:S02]  /*10ee60*/  IMAD R27, R24, R4, RZ ;  /* 0x00000004181b7224 */ /* 0x000fe400078e02ff */
[----:B------:R-:W-:-:S04]  /*10ee70*/  IMAD.WIDE.U32 R52, R6, R22, RZ ;  /* 0x0000001606347225 */ /* 0x000fc800078e00ff */
[----:B------:R-:W-:Y:S01]  /*10ee80*/  IMAD.WIDE.U32 R56, R6, R28, RZ ;  /* 0x0000001c06387225 */ /* 0x000fe200078e00ff */
[----:B------:R-:W-:-:S03]  /*10ee90*/  IADD3 RZ, P4, PT, R53, R54, RZ ;  /* 0x0000003635ff7210 */ /* 0x000fc60007f9e0ff */
[----:B------:R-:W-:Y:S02]  /*10eea0*/  IMAD.MOV.U32 R42, RZ, RZ, R41 ;  /* 0x000000ffff2a7224 */ /* 0x000fe400078e0029 */
[----:B------:R-:W-:-:S04]  /*10eeb0*/  IMAD.WIDE.U32.X R38, R7, R0, R50, P6 ;  /* 0x0000000007267225 */ /* 0x000fc800030e0432 */
[----:B------:R-:W-:Y:S01]  /*10eec0*/  IMAD.X R41, RZ, RZ, RZ, P1 ;  /* 0x000000ffff297224 */ /* 0x000fe200008e06ff */
[----:B------:R-:W-:Y:S01]  /*10eed0*/  ISETP.GE.U32.AND P1, PT, R23, R29, PT ;  /* 0x0000001d1700720c */ /* 0x000fe20003f26070 */
[----:B------:R-:W-:Y:S02]  /*10eee0*/  IMAD R51, R5, R22, R27 ;  /* 0x0000001605337224 */ /* 0x000fe400078e021b */
[----:B------:R-:W-:Y:S01]  /*10eef0*/  IMAD R27, R17, R6, RZ ;  /* 0x00000006111b7224 */ /* 0x000fe200078e02ff */
[----:B------:R-:W-:Y:S01]  /*10ef00*/  ISETP.GE.U32.AND.EX P1, PT, R25, R60, PT, P1 ;  /* 0x0000003c1900720c */ /* 0x000fe20003f26110 */
[----:B------:R-:W-:Y:S01]  /*10ef10*/  IMAD.X R47, RZ, RZ, RZ, P3 ;  /* 0x000000ffff2f7224 */ /* 0x000fe200018e06ff */
[----:B------:R-:W-:Y:S01]  /*10ef20*/  IADD3 RZ, P3, PT, R57, R58, RZ ;  /* 0x0000003a39ff7210 */ /* 0x000fe20007f7e0ff */
[----:B------:R-:W-:Y:S02]  /*10ef30*/  IMAD R29, R26, R4, RZ ;  /* 0x000000041a1d7224 */ /* 0x000fe400078e02ff */
[----:B------:R-:W-:-:S02]  /*10ef40*/  IMAD.MOV.U32 R46, RZ, RZ, R55 ;  /* 0x000000ffff2e7224 */ /* 0x000fc400078e0037 */
[----:B------:R-:W-:Y:S02]  /*10ef50*/  IMAD.MOV.U32 R40, RZ, RZ, R59 ;  /* 0x000000ffff287224 */ /* 0x000fe400078e003b */
[----:B------:R-:W-:-:S04]  /*10ef60*/  IMAD.WIDE.U32 R48, R30, R6, RZ ;  /* 0x000000061e307225 */ /* 0x000fc800078e00ff */
[----:B------:R-:W-:Y:S02]  /*10ef70*/  IMAD R31, R0, R6, RZ ;  /* 0x00000006001f7224 */ /* 0x000fe400078e02ff */
[----:B------:R-:W-:Y:S02]  /*10ef80*/  IMAD R55, R7, R30, R27 ;  /* 0x0000001e07377224 */ /* 0x000fe400078e021b */
[C---:B------:R-:W-:Y:S02]  /*10ef90*/  IMAD R53, R5.reuse, R28, R29 ;  /* 0x0000001c05357224 */ /* 0x040fe400078e021d */
[----:B------:R-:W-:-:S04]  /*10efa0*/  IMAD.WIDE.U32.X R32, R5, R26, R42, P5 ;  /* 0x0000001a05207225 */ /* 0x000fc800028e042a */
[----:B------:R-:W-:-:S04]  /*10efb0*/  IMAD.WIDE.U32 R44, R22, R4, RZ ;  /* 0x00000004162c7225 */ /* 0x000fc800078e00ff */
[----:B------:R-:W-:-:S04]  /*10efc0*/  IMAD.WIDE.U32 R42, R28, R4, RZ ;  /* 0x000000041c2a7225 */ /* 0x000fc800078e00ff */
[-C--:B------:R-:W-:Y:S02]  /*10efd0*/  IMAD R29, R24, R6.reuse, RZ ;  /* 0x00000006181d7224 */ /* 0x080fe400078e02ff */
[----:B------:R-:W-:Y:S02]  /*10efe0*/  IMAD R61, R26, R6, RZ ;  /* 0x000000061a3d7224 */ /* 0x000fe400078e02ff */
[----:B------:R-:W-:-:S04]  /*10eff0*/  IMAD.WIDE.U32.X R4, R7, R24, R46, P4 ;  /* 0x0000001807047225 */ /* 0x000fc800020e042e */
[----:B------:R-:W-:Y:S01]  /*10f000*/  IMAD.WIDE.U32.X R40, R7, R26, R40, P3 ;  /* 0x0000001a07287225 */ /* 0x000fe200018e0428 */
[----:B------:R-:W-:-:S03]  /*10f010*/  IADD3 R23, P3, PT, R23, R48, RZ ;  /* 0x0000003017177210 */ /* 0x000fc60007f7e0ff */
[----:B------:R-:W-:Y:S02]  /*10f020*/  IMAD R57, R7, R16, R31 ;  /* 0x0000001007397224 */ /* 0x000fe400078e021f */
[----:B------:R-:W-:Y:S01]  /*10f030*/  IMAD.WIDE.U32 R46, R16, R6, RZ ;  /* 0x00000006102e7225 */ /* 0x000fe200078e00ff */
[----:B------:R-:W-:Y:S02]  /*10f040*/  SEL R16, RZ, 0x1, P0 ;  /* 0x00000001ff107807 */ /* 0x000fe40000000000 */
[----:B------:R-:W-:Y:S01]  /*10f050*/  ISETP.GE.U32.AND P0, PT, R23, R48, PT ;  /* 0x000000301700720c */ /* 0x000fe20003f06070 */
[----:B------:R-:W-:Y:S01]  /*10f060*/  IMAD.IADD R0, R49, 0x1, R55 ;  /* 0x0000000131007824 */ /* 0x000fe200078e0237 */
[----:B------:R-:W-:Y:S01]  /*10f070*/  SEL R49, RZ, 0x1, P1 ;  /* 0x00000001ff317807 */ /* 0x000fe20000800000 */
[C---:B------:R-:W-:Y:S02]  /*10f080*/  IMAD R59, R7.reuse, R22, R29 ;  /* 0x00000016073b7224 */ /* 0x040fe400078e021d */
[----:B------:R-:W-:-:S02]  /*10f090*/  IMAD R31, R7, R28, R61 ;  /* 0x0000001c071f7224 */ /* 0x000fc400078e023d */
        /* <DEDUP_REMOVED lines=8> */
[----:B------:R-:W-:Y:S01]  /*10f120*/  IMAD.IADD R45, R47, 0x1, R57 ;  /* 0x000000012f2d7824 */ /* 0x000fe200078e0239 */
[----:B------:R-:W-:Y:S01]  /*10f130*/  IADD3 R49, P2, PT, R14, R49, RZ ;  /* 0x000000310e317210 */ /* 0x000fe20007f5e0ff */
[----:B------:R-:W-:Y:S01]  /*10f140*/  IMAD.X R51, R16, 0x1, R10, P3 ;  /* 0x0000000110337824 */ /* 0x000fe200018e060a */
[----:B------:R-:W-:Y:S01]  /*10f150*/  ISETP.GE.U32.AND.EX P0, PT, R25, R0, PT, P0 ;  /* 0x000000001900720c */ /* 0x000fe20003f06100 */
[----:B------:R-:W-:Y:S01]  /*10f160*/  IMAD.IADD R27, R27, 0x1, R59 ;  /* 0x000000011b1b7824 */ /* 0x000fe200078e023b */
[-C--:B------:R-:W-:Y:S01]  /*10f170*/  IADD3 R21, P3, PT, R49, R46.reuse, RZ ;  /* 0x0000002e31157210 */ /* 0x080fe20007f7e0ff */
[----:B------:R-:W-:Y:S01]  /*10f180*/  IMAD.X R10, R51, 0x1, R20, P2 ;  /* 0x00000001330a7824 */ /* 0x000fe200010e0614 */
[----:B------:R-:W-:Y:S01]  /*10f190*/  SEL R35, RZ, 0x1, P0 ;  /* 0x00000001ff237807 */ /* 0x000fe20000000000 */
[----:B------:R-:W-:Y:S01]  /*10f1a0*/  IMAD.IADD R31, R29, 0x1, R31 ;  /* 0x000000011d1f7824 */ /* 0x000fe200078e021f */
[----:B------:R-:W-:Y:S01]  /*10f1b0*/  ISETP.GE.U32.AND P0, PT, R21, R46, PT ;  /* 0x0000002e1500720c */ /* 0x000fe20003f06070 */
[----:B------:R-:W-:Y:S01]  /*10f1c0*/  IMAD.X R0, R45, 0x1, R10, P3 ;  /* 0x000000012d007824 */ /* 0x000fe200018e060a */
[----:B------:R-:W-:-:S02]  /*10f1d0*/  ISETP.GE.U32.AND P1, PT, R14, R44, PT ;  /* 0x0000002c0e00720c */ /* 0x000fc40003f26070 */
[----:B------:R-:W-:Y:S02]  /*10f1e0*/  ISETP.GE.U32.AND P2, PT, R49, R14, PT ;  /* 0x0000000e3100720c */ /* 0x000fe40003f46070 */
[----:B------:R-:W-:Y:S02]  /*10f1f0*/  IADD3 R35, P3, P4, R21, R6, R35 ;  /* 0x0000000615237210 */ /* 0x000fe40007c7e023 */
[----:B------:R-:W-:Y:S02]  /*10f200*/  ISETP.GE.U32.AND.EX P0, PT, R0, R45, PT, P0 ;  /* 0x0000002d0000720c */ /* 0x000fe40003f06100 */
[----:B------:R-:W-:Y:S01]  /*10f210*/  ISETP.GE.U32.AND.EX P1, PT, R51, R16, PT, P1 ;  /* 0x000000103300720c */ /* 0x000fe20003f26110 */
[----:B------:R-:W-:Y:S01]  /*10f220*/  IMAD.IADD R16, R43, 0x1, R53 ;  /* 0x000000012b107824 */ /* 0x000fe200078e0235 */
[----:B------:R-:W-:Y:S02]  /*10f230*/  ISETP.GE.U32.AND.EX P2, PT, R10, R51, PT, P2 ;  /* 0x000000330a00720c */ /* 0x000fe40003f46120 */
[----:B------:R-:W-:-:S02]  /*10f240*/  IADD3.X R45, PT, PT, R0, R7, RZ, P3, P4 ;  /* 0x00000007002d7210 */ /* 0x000fc40001fe84ff */
[----:B------:R-:W-:Y:S02]  /*10f250*/  ISETP.GE.U32.AND P4, PT, R35, R21, PT ;  /* 0x000000152300720c */ /* 0x000fe40003f86070 */
[----:B------:R-:W-:Y:S01]  /*10f260*/  SEL R10, RZ, 0x1, P1 ;  /* 0x00000001ff0a7807 */ /* 0x000fe20000800000 */
[----:B------:R-:W-:Y:S01]  /*10f270*/  IMAD.WIDE.U32 R6, R45, 0x3d1, RZ ;  /* 0x000003d12d067825 */ /* 0x000fe200078e00ff */
[----:B------:R-:W-:Y:S02]  /*10f280*/  SEL R21, RZ, 0x1, P2 ;  /* 0x00000001ff157807 */ /* 0x000fe40001000000 */
[----:B------:R-:W-:Y:S02]  /*10f290*/  IADD3 R14, P3, PT, R11, R42, RZ ;  /* 0x0000002a0b0e7210 */ /* 0x000fe40007f7e0ff */
[----:B------:R-:W-:Y:S02]  /*10f2a0*/  ISETP.GE.U32.AND.EX P2, PT, R45, R0, PT, P4 ;  /* 0x000000002d00720c */ /* 0x000fe40003f46140 */
[----:B------:R-:W-:Y:S01]  /*10f2b0*/  IADD3 R21, P4, P5, R21, R36, R10 ;  /* 0x0000002415157210 */ /* 0x000fe20007d9e00a */
[----:B------:R-:W-:Y:S01]  /*10f2c0*/  IMAD.X R43, R16, 0x1, R19, P3 ;  /* 0x00000001102b7824 */ /* 0x000fe200018e0613 */
[----:B------:R-:W-:Y:S01]  /*10f2d0*/  ISETP.GE.U32.AND P1, PT, R14, R42, PT ;  /* 0x0000002a0e00720c */ /* 0x000fe20003f26070 */
[----:B------:R-:W-:Y:S01]  /*10f2e0*/  IMAD.WIDE.U32 R10, P3, R35, 0x1, R6 ;  /* 0x00000001230a7825 */ /* 0x000fe20007860006 */
[----:B------:R-:W-:-:S02]  /*10f2f0*/  SEL R0, RZ, 0x1, P0 ;  /* 0x00000001ff007807 */ /* 0x000fc40000000000 */
[----:B------:R-:W-:Y:S01]  /*10f300*/  SEL R19, RZ, 0x1, P2 ;  /* 0x00000001ff137807 */ /* 0x000fe20001000000 */
[----:B------:R-:W-:Y:S01]  /*10f310*/  IMAD.MOV.U32 R20, RZ, RZ, R11 ;  /* 0x000000ffff147224 */ /* 0x000fe200078e000b */
[----:B------:R-:W-:Y:S01]  /*10f320*/  IADD3 R7, P2, PT, R14, R21, RZ ;  /* 0x000000150e077210 */ /* 0x000fe20007f5e0ff */
[----:B------:R-:W-:Y:S01]  /*10f330*/  IMAD.X R21, RZ, RZ, RZ, P3 ;  /* 0x000000ffff157224 */ /* 0x000fe200018e06ff */
[----:B------:R-:W-:Y:S01]  /*10f340*/  IADD3.X R36, PT, PT, RZ, R37, RZ, P4, P5 ;  /* 0x00000025ff247210 */ /* 0x000fe200027ea4ff */
[----:B------:R-:W-:Y:S01]  /*10f350*/  IMAD R37, R17, R8, RZ ;  /* 0x0000000811257224 */ /* 0x000fe200078e02ff */
[----:B------:R-:W-:Y:S02]  /*10f360*/  ISETP.GE.U32.AND.EX P0, PT, R43, R16, PT, P1 ;  /* 0x000000102b00720c */ /* 0x000fe40003f06110 */
[----:B------:R-:W-:Y:S01]  /*10f370*/  IADD3 R19, P5, P6, R19, R38, R0 ;  /* 0x0000002613137210 */ /* 0x000fe20007ebe000 */
[----:B------:R-:W-:Y:S01]  /*10f380*/  IMAD R37, R9, R30, R37 ;  /* 0x0000001e09257224 */ /* 0x000fe200078e0225 */
[----:B------:R-:W-:Y:S01]  /*10f390*/  ISETP.GE.U32.AND P1, PT, R7, R14, PT ;  /* 0x0000000e0700720c */ /* 0x000fe20003f26070 */
[----:B------:R-:W-:Y:S01]  /*10f3a0*/  IMAD.X R14, R43, 0x1, R36, P2 ;  /* 0x000000012b0e7824 */ /* 0x000fe200010e0624 */
[----:B------:R-:W-:Y:S01]  /*10f3b0*/  IADD3 R0, P3, PT, R7, R26, RZ ;  /* 0x0000001a07007210 */ /* 0x000fe20007f7e0ff */
[----:B------:R-:W-:Y:S01]  /*10f3c0*/  IMAD.WIDE.U32 R6, R35, 0x3d1, RZ ;  /* 0x000003d123067825 */ /* 0x000fe200078e00ff */
[----:B------:R-:W-:-:S02]  /*10f3d0*/  IADD3.X R35, PT, PT, RZ, R39, RZ, P5, P6 ;  /* 0x00000027ff237210 */ /* 0x000fc40002fec4ff */
[----:B------:R-:W-:Y:S01]  /*10f3e0*/  ISETP.GE.U32.AND.EX P1, PT, R14, R43, PT, P1 ;  /* 0x0000002b0e00720c */ /* 0x000fe20003f26110 */
[----:B------:R-:W-:Y:S01]  /*10f3f0*/  IMAD.MOV.U32 R16, RZ, RZ, R6 ;  /* 0x000000ffff107224 */ /* 0x000fe200078e0006 */
[----:B------:R-:W-:Y:S01]  /*10f400*/  IADD3 R17, P4, PT, R7, R10, RZ ;  /* 0x0000000a07117210 */ /* 0x000fe20007f9e0ff */
[----:B------:R-:W-:Y:S01]  /*10f410*/  IMAD.X R14, R27, 0x1, R14, P3 ;  /* 0x000000011b0e7824 */ /* 0x000fe200018e060e */
[C---:B------:R-:W-:Y:S02]  /*10f420*/  ISETP.GE.U32.AND P2, PT, R0.reuse, R26, PT ;  /* 0x0000001a0000720c */ /* 0x040fe40003f46070 */
[----:B------:R-:W-:Y:S01]  /*10f430*/  IADD3 R19, P5, PT, R0, R19, RZ ;  /* 0x0000001300137210 */ /* 0x000fe20007fbe0ff */
[----:B------:R-:W-:Y:S01]  /*10f440*/  IMAD.WIDE.U32 R8, R8, R30, R16 ;  /* 0x0000001e08087225 */ /* 0x000fe200078e0010 */
[C---:B------:R-:W-:Y:S02]  /*10f450*/  ISETP.GE.U32.AND.EX P2, PT, R14.reuse, R27, PT, P2 ;  /* 0x0000001b0e00720c */ /* 0x040fe40003f46120 */
[----:B------:R-:W-:Y:S01]  /*10f460*/  SEL R27, RZ, 0x1, P1 ;  /* 0x00000001ff1b7807 */ /* 0x000fe20000800000 */
[----:B------:R-:W-:Y:S01]  /*10f470*/  IMAD.IADD R7, R9, 0x1, R37 ;  /* 0x0000000109077824 */ /* 0x000fe200078e0225 */
[----:B------:R-:W-:Y:S01]  /*10f480*/  ISETP.GE.U32.AND P3, PT, R19, R0, PT ;  /* 0x000000001300720c */ /* 0x000fe20003f66070 */
[----:B------:R-:W-:Y:S01]  /*10f490*/  IMAD.X R35, R14, 0x1, R35, P5 ;  /* 0x000000010e237824 */ /* 0x000fe200028e0623 */
[----:B------:R-:W-:Y:S01]  /*10f4a0*/  ISETP.GE.U32.AND P1, PT, R8, R6, PT ;  /* 0x000000060800720c */ /* 0x000fe20003f26070 */
[----:B------:R-:W-:Y:S01]  /*10f4b0*/  IMAD.WIDE.U32.X R10, R45, 0x1, R20, P4 ;  /* 0x000000012d0a7825 */ /* 0x000fe200020e0414 */
[----:B------:R-:W-:-:S02]  /*10f4c0*/  SEL R0, RZ, 0x1, P0 ;  /* 0x00000001ff007807 */ /* 0x000fc40000000000 */
[----:B------:R-:W-:Y:S01]  /*10f4d0*/  ISETP.GE.U32.AND.EX P1, PT, R7, R17, PT, P1 ;  /* 0x000000110700720c */ /* 0x000fe20003f26110 */
[----:B------:R-:W-:Y:S01]  /*10f4e0*/  IMAD.WIDE.U32 R20, R35, 0x3d1, RZ ;  /* 0x000003d123147825 */ /* 0x000fe200078e00ff */
[----:B------:R-:W-:Y:S02]  /*10f4f0*/  IADD3 R9, P0, P5, R27, R32, R0 ;  /* 0x000000201b097210 */ /* 0x000fe40007d1e000 */
[----:B------:R-:W-:Y:S01]  /*10f500*/  ISETP.GE.U32.AND.EX P3, PT, R35, R14, PT, P3 ;  /* 0x0000000e2300720c */ /* 0x000fe20003f66130 */
[----:B------:R-:W-:Y:S01]  /*10f510*/  IMAD.WIDE.U32 R16, R19, 0x3d1, RZ ;  /* 0x000003d113107825 */ /* 0x000fe200078e00ff */
[----:B------:R-:W-:Y:S02]  /*10f520*/  IADD3 R6, P4, PT, R9, R28, RZ ;  /* 0x0000001c09067210 */ /* 0x000fe40007f9e0ff */
[----:B------:R-:W-:Y:S01]  /*10f530*/  IADD3.X R32, PT, PT, RZ, R33, RZ, P0, P5 ;  /* 0x00000021ff207210 */ /* 0x000fe200007ea4ff */
[----:B------:R-:W-:Y:S01]  /*10f540*/  IMAD.WIDE.U32 R20, P6, R19, 0x1, R20 ;  /* 0x0000000113147825 */ /* 0x000fe200078c0014 */
[----:B------:R-:W-:-:S02]  /*10f550*/  IADD3 R9, P5, PT, R12, R16, RZ ;  /* 0x000000100c097210 */ /* 0x000fc40007fbe0ff */
[----:B------:R-:W-:Y:S01]  /*10f560*/  SEL R12, RZ, 0x1, P2 ;  /* 0x00000001ff0c7807 */ /* 0x000fe20001000000 */
[----:B------:R-:W-:Y:S01]  /*10f570*/  IMAD.X R27, RZ, RZ, RZ, P6 ;  /* 0x000000ffff1b7224 */ /* 0x000fe200030e06ff */
[----:B------:R-:W-:Y:S01]  /*10f580*/  SEL R19, RZ, 0x1, P3 ;  /* 0x00000001ff137807 */ /* 0x000fe20001800000 */
[----:B------:R-:W-:Y:S01]  /*10f590*/  IMAD.MOV.U32 R26, RZ, RZ, R21 ;  /* 0x000000ffff1a7224 */ /* 0x000fe200078e0015 */
[----:B------:R-:W-:Y:S02]  /*10f5a0*/  ISETP.GE.U32.AND P2, PT, R9, R16, PT ;  /* 0x000000100900720c */ /* 0x000fe40003f46070 */
[----:B------:R-:W-:Y:S02]  /*10f5b0*/  IADD3 R16, P3, PT, R17, R20, RZ ;  /* 0x0000001411107210 */ /* 0x000fe40007f7e0ff */
[----:B------:R-:W-:Y:S02]  /*10f5c0*/  SEL R0, RZ, 0x1, P1 ;  /* 0x00000001ff007807 */ /* 0x000fe40000800000 */
[----:B------:R-:W-:Y:S01]  /*10f5d0*/  IADD3 R17, P1, P6, R19, R4, R12 ;  /* 0x0000000413117210 */ /* 0x000fe20007e3e00c */
[----:B------:R-:W-:Y:S01]  /*10f5e0*/  IMAD.X R12, R31, 0x1, R32, P4 ;  /* 0x000000011f0c7824 */ /* 0x000fe200020e0620 */
[----:B------:R-:W-:Y:S01]  /*10f5f0*/  ISETP.GE.U32.AND P0, PT, R6, R28, PT ;  /* 0x0000001c0600720c */ /* 0x000fe20003f06070 */
        /* <DEDUP_REMOVED lines=9> */
[----:B------:R-:W-:-:S02]  /*10f690*/  ISETP.GE.U32.AND P5, PT, R4, R9, PT ;  /* 0x000000090400720c */ /* 0x000fc40003fa6070 */
[----:B------:R-:W-:Y:S02]  /*10f6a0*/  ISETP.GE.U32.AND.EX P4, PT, R29, R12, PT, P4 ;  /* 0x0000000c1d00720c */ /* 0x000fe40003f86140 */
[----:B------:R-:W-:Y:S01]  /*10f6b0*/  ISETP.GE.U32.AND.EX P2, PT, R13, R16, PT, P2 ;  /* 0x000000100d00720c */ /* 0x000fe20003f46120 */
[----:B------:R-:W-:Y:S01]  /*10f6c0*/  IMAD.WIDE.U32 R16, R29, 0x3d1, RZ ;  /* 0x000003d11d107825 */ /* 0x000fe200078e00ff */
[----:B------:R-:W-:Y:S02]  /*10f6d0*/  ISETP.GE.U32.AND.EX P1, PT, R5, R13, PT, P5 ;  /* 0x0000000d0500720c */ /* 0x000fe40003f26150 */
[----:B------:R-:W-:Y:S01]  /*10f6e0*/  SEL R0, RZ, 0x1, P0 ;  /* 0x00000001ff007807 */ /* 0x000fe20000000000 */
[----:B------:R-:W-:Y:S01]  /*10f6f0*/  IMAD.WIDE.U32 R12, R21, 0x3d1, RZ ;  /* 0x000003d1150c7825 */ /* 0x000fe200078e00ff */
[----:B------:R-:W-:Y:S02]  /*10f700*/  SEL R19, RZ, 0x1, P4 ;  /* 0x00000001ff137807 */ /* 0x000fe40002000000 */
[----:B------:R-:W-:-:S02]  /*10f710*/  SEL R20, RZ, 0x1, P2 ;  /* 0x00000001ff147807 */ /* 0x000fc40001000000 */
[----:B------:R-:W-:Y:S01]  /*10f720*/  SEL R9, RZ, 0x1, P1 ;  /* 0x00000001ff097807 */ /* 0x000fe20000800000 */
[----:B------:R-:W-:Y:S01]  /*10f730*/  IMAD.WIDE.U32 R16, P1, R21, 0x1, R16 ;  /* 0x0000000115107825 */ /* 0x000fe20007820010 */
        /* <DEDUP_REMOVED lines=82> */
.L_x_920:
[----:B------:R-:W-:Y:S01]  /*10fc60*/  ISETP.GT.U32.AND P0, PT, R16, UR26, PT ;  /* 0x0000001a10007c0c */ /* 0x000fe2000bf04070 */
[----:B------:R-:W-:Y:S02]  /*10fc70*/  IMAD.MOV.U32 R8, RZ, RZ, R6 ;  /* 0x000000ffff087224 */ /* 0x000fe400078e0006 */
[----:B------:R-:W-:Y:S01]  /*10fc80*/  IMAD.MOV.U32 R9, RZ, RZ, R7 ;  /* 0x000000ffff097224 */ /* 0x000fe200078e0007 */
[----:B------:R-:W-:Y:S01]  /*10fc90*/  ISETP.GT.U32.AND.EX P0, PT, R17, UR27, PT, P0 ;  /* 0x0000001b11007c0c */ /* 0x000fe2000bf04100 */
[----:B------:R-:W-:Y:S02]  /*10fca0*/  IMAD.MOV.U32 R10, RZ, RZ, R4 ;  /* 0x000000ffff0a7224 */ /* 0x000fe400078e0004 */
[----:B------:R-:W-:Y:S02]  /*10fcb0*/  IMAD.MOV.U32 R11, RZ, RZ, R5 ;  /* 0x000000ffff0b7224 */ /* 0x000fe400078e0005 */
[----:B------:R-:W-:Y:S02]  /*10fcc0*/  IMAD.MOV.U32 R12, RZ, RZ, R20 ;  /* 0x000000ffff0c7224 */ /* 0x000fe400078e0014 */
[----:B------:R-:W-:-:S02]  /*10fcd0*/  IMAD.MOV.U32 R13, RZ, RZ, R21 ;  /* 0x000000ffff0d7224 */ /* 0x000fc400078e0015 */
[----:B------:R-:W-:Y:S02]  /*10fce0*/  IMAD.MOV.U32 R14, RZ, RZ, R16 ;  /* 0x000000ffff0e7224 */ /* 0x000fe400078e0010 */
[----:B------:R-:W-:-:S05]  /*10fcf0*/  IMAD.MOV.U32 R15, RZ, RZ, R17 ;  /* 0x000000ffff0f7224 */ /* 0x000fca00078e0011 */
        /* <DEDUP_REMOVED lines=11> */
.L_x_921:
[----:B0-----:R-:W-:-:S04]  /*10fdb0*/  IADD3 R12, P0, PT, R6, -UR19, RZ ;  /* 0x80000013060c7c10 */ /* 0x001fc8000ff1e0ff */
[----:B------:R-:W-:-:S04]  /*10fdc0*/  IADD3.X R13, P0, PT, R7, ~UR20, RZ, P0, !PT ;  /* 0x80000014070d7c10 */ /* 0x000fc8000871e4ff */
[----:B------:R-:W-:-:S04]  /*10fdd0*/  IADD3.X R7, P0, PT, RZ, -0x1, RZ, P0, !PT ;  /* 0xffffffffff077810 */ /* 0x000fc8000071e4ff */
[-C--:B------:R-:W-:Y:S01]  /*10fde0*/  IADD3 R6, P1, PT, R4, -R7.reuse, RZ ;  /* 0x8000000704067210 */ /* 0x080fe20007f3e0ff */
[----:B------:R-:W-:Y:S01]  /*10fdf0*/  IMAD.X R0, RZ, RZ, -0x1, P0 ;  /* 0xffffffffff007424 */ /* 0x000fe200000e06ff */
[----:B------:R-:W-:Y:S01]  /*10fe00*/  IADD3 R8, P2, PT, R20, -R7, RZ ;  /* 0x8000000714087210 */ /* 0x000fe20007f5e0ff */
[----:B------:R-:W-:Y:S01]  /*10fe10*/  IMAD.MOV.U32 R4, RZ, RZ, R12 ;  /* 0x000000ffff047224 */ /* 0x000fe200078e000c */
[----:B------:R-:W-:Y:S02]  /*10fe20*/  IADD3 R6, P0, PT, R6, -UR17, RZ ;  /* 0x8000001106067c10 */ /* 0x000fe4000ff1e0ff */
[----:B------:R-:W-:Y:S02]  /*10fe30*/  IADD3 R10, P4, P5, R16, -UR26, -R7 ;  /* 0x8000001a100a7c10 */ /* 0x000fe4000fd9e807 */
[----:B------:R-:W-:Y:S02]  /*10fe40*/  IADD3 R8, P3, PT, R8, -UR14, RZ ;  /* 0x8000000e08087c10 */ /* 0x000fe4000ff7e0ff */
[--C-:B------:R-:W-:Y:S01]  /*10fe50*/  IADD3.X R7, PT, PT, R5, ~UR18, ~R0.reuse, P0, P1 ;  /* 0x8000001205077c10 */ /* 0x100fe200087e2c00 */
[----:B------:R-:W-:Y:S01]  /*10fe60*/  IMAD.MOV.U32 R5, RZ, RZ, R13 ;  /* 0x000000ffff057224 */ /* 0x000fe200078e000d */
[----:B------:R-:W-:-:S02]  /*10fe70*/  IADD3.X R11, PT, PT, R17, ~UR27, ~R0, P4, P5 ;  /* 0x8000001b110b7c10 */ /* 0x000fc4000a7eac00 */
[----:B------:R-:W-:-:S05]  /*10fe80*/  IADD3.X R9, PT, PT, R21, ~UR15, ~R0, P3, P2 ;  /* 0x8000000f15097c10 */ /* 0x000fca0009fe4c00 */
[----:B------:R1:W-:Y:S02]  /*10fe90*/  STG.E.ENL2.256 desc[UR6][R2.64+0x20], R4, R8 ;  /* 0xf80001040208797f */ /* 0x0003e4000f121806 */
.L_x_728:
[----:B------:R-:W-:-:S09]  /*10fea0*/  UISETP.GT.U32.AND UP0, UPT, UR21, 0x1f, UPT ;  /* 0x0000001f1500788c */ /* 0x000fd2000bf04070 */
[----:B------:R-:W-:Y:S05]  /*10feb0*/  BRA.U UP0, `(.L_x_922) ;  /* 0x000003a500087547 */ /* 0x000fea000b800000 */
[----:B------:R-:W-:-:S09]  /*10fec0*/  UIMAD UR24, UR4, 0x60, UR11 ;  /* 0x00000060041878a4 */ /* 0x000fd2000f8e020b */
[----:B------:R-:W0:Y:S04]  /*10fed0*/  LDL.128 R28, [UR24+0x40] ;  /* 0x00004018ff1c7983 */ /* 0x000e280008100c00 */
[----:B------:R-:W0:Y:S02]  /*10fee0*/  LDL.128 R24, [UR24+0x50] ;  /* 0x00005018ff187983 */ /* 0x000e240008100c00 */
[----:B01----:R-:W-:Y:S02]  /*10fef0*/  LOP3.LUT R3, R24, R30, R28, 0xfe, !PT ;  /* 0x0000001e18037212 */ /* 0x003fe400078efe1c */
        /* <DEDUP_REMOVED lines=104> */
.L_x_923:
        /* <DEDUP_REMOVED lines=48> */
.L_x_924:
        /* <DEDUP_REMOVED lines=96> */
.L_x_925:
        /* <DEDUP_REMOVED lines=15> */
.L_x_926:
        /* <DEDUP_REMOVED lines=39> */
.L_x_927:
        /* <DEDUP_REMOVED lines=100> */
.L_x_928:
        /* <DEDUP_REMOVED lines=16> */
.L_x_929:
        /* <DEDUP_REMOVED lines=15> */
.L_x_930:
        /* <DEDUP_REMOVED lines=427> */
.L_x_931:
        /* <DEDUP_REMOVED lines=12> */
.L_x_932:
        /* <DEDUP_REMOVED lines=12> */
.L_x_933:
        /* <DEDUP_REMOVED lines=90> */
.L_x_934:
        /* <DEDUP_REMOVED lines=46> */
.L_x_935:
        /* <DEDUP_REMOVED lines=96> */
.L_x_936:
        /* <DEDUP_REMOVED lines=15> */
.L_x_937:
        /* <DEDUP_REMOVED lines=39> */
.L_x_938:
        /* <DEDUP_REMOVED lines=101> */
.L_x_939:
        /* <DEDUP_REMOVED lines=12> */
.L_x_940:
        /* <DEDUP_REMOVED lines=12> */
.L_x_941:
        /* <DEDUP_REMOVED lines=425> */
.L_x_942:
        /* <DEDUP_REMOVED lines=12> */
.L_x_943:
        /* <DEDUP_REMOVED lines=12> */
.L_x_944:
        /* <DEDUP_REMOVED lines=9> */
.L_x_953:
        /* <DEDUP_REMOVED lines=91> */
.L_x_945:
        /* <DEDUP_REMOVED lines=48> */
.L_x_946:
        /* <DEDUP_REMOVED lines=11> */
[-C--:B------:R-:W-:Y:S02]  /*1175f0*/  IMAD R33, R51, R9.reuse, R34 ;  /* 0x0000000933217224 */ /* 0x080fe400078e0222 */
[----:B------:R-:W-:-:S04]  /*117600*/  IMAD.WIDE.U32 R14, R23, R9, RZ ;  /* 0x00000009170e7225 */ /* 0x000fc800078e00ff */
[----:B------:R-:W-:-:S04]  /*117610*/  IMAD.WIDE.U32 R42, R73, R77, RZ ;  /* 0x0000004d492a7225 */ /* 0x000fc800078e00ff */
[----:B------:R-:W-:Y:S01]  /*117620*/  IMAD R45, R23, R73, R16 ;  /* 0x00000049172d7224 */ /* 0x000fe200078e0210 */
[C---:B------:R-:W-:Y:S01]  /*117630*/  IADD3 R31, P1, PT, R38.reuse, R42, RZ ;  /* 0x0000002a261f7210 */ /* 0x040fe20007f3e0ff */
[----:B------:R-:W-:Y:S02]  /*117640*/  IMAD.SHL.U32 R16, R38, 0x2, RZ ;  /* 0x0000000226107824 */ /* 0x000fe400078e00ff */
[----:B------:R-:W-:Y:S02]  /*117650*/  IMAD.IADD R33, R39, 0x1, R33 ;  /* 0x0000000127217824 */ /* 0x000fe400078e0221 */
[C---:B------:R-:W-:Y:S01]  /*117660*/  IMAD.WIDE.U32 R36, R77.reuse, R9, RZ ;  /* 0x000000094d247225 */ /* 0x040fe200078e00ff */
        /* <DEDUP_REMOVED lines=27> */
[-C--:B------:R-:W-:Y:S01]  /*117820*/  IMAD R43, R23, R9.reuse, R40 ;  /* 0x00000009172b7224 */ /* 0x080fe200078e0228 */
        /* <DEDUP_REMOVED lines=23> */
[----:B------:R-:W-:Y:S01]  /*1179a0*/  IMAD.WIDE.U32 R34, R47, 0x3d1, RZ ;  /* 0x000003d12f227825 */ /* 0x000fe200078e00ff */
[----:B------:R-:W-:-:S03]  /*1179b0*/  SHF.L.W.U32.HI R16, R36, 0x1, R37 ;  /* 0x0000000124107819 */ /* 0x000fc60000010e25 */
        /* <DEDUP_REMOVED lines=24> */
.L_x_947:
        /* <DEDUP_REMOVED lines=15> */
.L_x_948:
        /* <DEDUP_REMOVED lines=39> */
.L_x_949:
        /* <DEDUP_REMOVED lines=100> */
.L_x_950:
        /* <DEDUP_REMOVED lines=16> */
.L_x_951:
        /* <DEDUP_REMOVED lines=15> */
.L_x_952:
        /* <DEDUP_REMOVED lines=426> */
.L_x_954:
        /* <DEDUP_REMOVED lines=12> */
.L_x_955:
        /* <DEDUP_REMOVED lines=12> */
.L_x_956:
[----:B------:R-:W-:-:S05]  /*11a2f0*/  UMOV UR5, URZ ;  /* 0x000000ff00057c82 */ /* 0x000fca0008000000 */
.L_x_965:
        /* <DEDUP_REMOVED lines=91> */
.L_x_957:
        /* <DEDUP_REMOVED lines=48> */
.L_x_958:
        /* <DEDUP_REMOVED lines=96> */
.L_x_959:
        /* <DEDUP_REMOVED lines=15> */
.L_x_960:
        /* <DEDUP_REMOVED lines=39> */
.L_x_961:
        /* <DEDUP_REMOVED lines=101> */
.L_x_962:
        /* <DEDUP_REMOVED lines=16> */
.L_x_963:
        /* <DEDUP_REMOVED lines=15> */
.L_x_964:
        /* <DEDUP_REMOVED lines=427> */
.L_x_966:
        /* <DEDUP_REMOVED lines=12> */
.L_x_967:
        /* <DEDUP_REMOVED lines=12> */
.L_x_968:
[----:B------:R-:W-:-:S11]  /*11d980*/  UPLOP3.LUT UP0, UPT, UPT, UPT, UPT, 0x80, 0x8 ;  /* 0x000000000008789c */ /* 0x000fd60003f0f070 */
.L_x_977:
        /* <DEDUP_REMOVED lines=91> */
.L_x_969:
        /* <DEDUP_REMOVED lines=48> */
.L_x_970:
        /* <DEDUP_REMOVED lines=96> */
.L_x_971:
        /* <DEDUP_REMOVED lines=15> */
.L_x_972:
        /* <DEDUP_REMOVED lines=39> */
.L_x_973:
        /* <DEDUP_REMOVED lines=102> */
.L_x_974:
        /* <DEDUP_REMOVED lines=16> */
.L_x_975:
        /* <DEDUP_REMOVED lines=15> */
.L_x_976:
        /* <DEDUP_REMOVED lines=427> */
.L_x_978:
        /* <DEDUP_REMOVED lines=12> */
.L_x_979:
        /* <DEDUP_REMOVED lines=12> */
.L_x_980:
        /* <DEDUP_REMOVED lines=9> */
.L_x_989:
        /* <DEDUP_REMOVED lines=92> */
.L_x_981:
        /* <DEDUP_REMOVED lines=48> */
.L_x_982:
        /* <DEDUP_REMOVED lines=14> */
[-C--:B------:R-:W-:Y:S01]  /*121a50*/  IMAD R33, R54, R11.reuse, R33 ;  /* 0x0000000b36217224 */ /* 0x080fe200078e0221 */
        /* <DEDUP_REMOVED lines=81> */
.L_x_983:
        /* <DEDUP_REMOVED lines=15> */
.L_x_984:
        /* <DEDUP_REMOVED lines=39> */
.L_x_985:
        /* <DEDUP_REMOVED lines=102> */
.L_x_986:
        /* <DEDUP_REMOVED lines=16> */
.L_x_987:
        /* <DEDUP_REMOVED lines=15> */
.L_x_988:
        /* <DEDUP_REMOVED lines=427> */
.L_x_990:
        /* <DEDUP_REMOVED lines=12> */
.L_x_991:
        /* <DEDUP_REMOVED lines=12> */
.L_x_992:
        /* <DEDUP_REMOVED lines=9> */
.L_x_1001:
        /* <DEDUP_REMOVED lines=92> */
.L_x_993:
        /* <DEDUP_REMOVED lines=48> */
.L_x_994:
        /* <DEDUP_REMOVED lines=46> */
[-C--:B------:R-:W-:Y:S01]  /*125380*/  IMAD R47, R57, R17.reuse, R44 ;  /* 0x00000011392f7224 */ /* 0x080fe200078e022c */
        /* <DEDUP_REMOVED lines=25> */
[----:B------:R-:W-:Y:S01]  /*125520*/  IMAD R35, R81, R17, R24 ;  /* 0x0000001151237224 */ /* 0x000fe200078e0218 */
        /* <DEDUP_REMOVED lines=23> */
.L_x_995:
        /* <DEDUP_REMOVED lines=15> */
.L_x_996:
        /* <DEDUP_REMOVED lines=39> */
.L_x_997:
        /* <DEDUP_REMOVED lines=100> */
.L_x_998:
        /* <DEDUP_REMOVED lines=16> */
.L_x_999:
        /* <DEDUP_REMOVED lines=15> */
.L_x_1000:
        /* <DEDUP_REMOVED lines=425> */
.L_x_1002:
        /* <DEDUP_REMOVED lines=12> */
.L_x_1003:
        /* <DEDUP_REMOVED lines=12> */
.L_x_1004:
        /* <DEDUP_REMOVED lines=9> */
.L_x_1013:
        /* <DEDUP_REMOVED lines=89> */
.L_x_1005:
        /* <DEDUP_REMOVED lines=46> */
.L_x_1006:
        /* <DEDUP_REMOVED lines=18> */
[C---:B------:R-:W-:Y:S01]  /*128860*/  IMAD.WIDE.U32 R38, R79.reuse, R71, RZ ;  /* 0x000000474f267225 */ /* 0x040fe200078e00ff */
        /* <DEDUP_REMOVED lines=77> */
.L_x_1007:
        /* <DEDUP_REMOVED lines=15> */
.L_x_1008:
        /* <DEDUP_REMOVED lines=39> */
.L_x_1009:
        /* <DEDUP_REMOVED lines=101> */
.L_x_1010:
        /* <DEDUP_REMOVED lines=16> */
.L_x_1011:
        /* <DEDUP_REMOVED lines=15> */
.L_x_1012:
        /* <DEDUP_REMOVED lines=426> */
.L_x_1014:
        /* <DEDUP_REMOVED lines=12> */
.L_x_1015:
        /* <DEDUP_REMOVED lines=12> */
.L_x_1016:
        /* <DEDUP_REMOVED lines=9> */
.L_x_1025:
        /* <DEDUP_REMOVED lines=10> */
[-C--:B------:R-:W-:Y:S02]  /*12b630*/  IMAD R37, R88, R76.reuse, R37 ;  /* 0x0000004c58257224 */ /* 0x080fe400078e0225 */
        /* <DEDUP_REMOVED lines=79> */
.L_x_1017:
        /* <DEDUP_REMOVED lines=48> */
.L_x_1018:
        /* <DEDUP_REMOVED lines=96> */
.L_x_1019:
        /* <DEDUP_REMOVED lines=15> */
.L_x_1020:
        /* <DEDUP_REMOVED lines=39> */
.L_x_1021:
        /* <DEDUP_REMOVED lines=102> */
.L_x_1022:
        /* <DEDUP_REMOVED lines=16> */
.L_x_1023:
        /* <DEDUP_REMOVED lines=15> */
.L_x_1024:
        /* <DEDUP_REMOVED lines=427> */
.L_x_1026:
        /* <DEDUP_REMOVED lines=12> */
.L_x_1027:
        /* <DEDUP_REMOVED lines=12> */
.L_x_1028:
[----:B------:R-:W-:-:S05]  /*12ec10*/  UMOV UR5, URZ ;  /* 0x000000ff00057c82 */ /* 0x000fca0008000000 */
.L_x_1037:
        /* <DEDUP_REMOVED lines=87> */
.L_x_1029:
        /* <DEDUP_REMOVED lines=47> */
.L_x_1030:
        /* <DEDUP_REMOVED lines=95> */
.L_x_1031:
        /* <DEDUP_REMOVED lines=14> */
.L_x_1032:
        /* <DEDUP_REMOVED lines=39> */
.L_x_1033:
        /* <DEDUP_REMOVED lines=102> */
.L_x_1034:
        /* <DEDUP_REMOVED lines=16> */
.L_x_1035:
        /* <DEDUP_REMOVED lines=15> */
.L_x_1036:
        /* <DEDUP_REMOVED lines=427> */
.L_x_1038:
        /* <DEDUP_REMOVED lines=12> */
.L_x_1039:
        /* <DEDUP_REMOVED lines=12> */
.L_x_1040:
[----:B------:R-:W-:-:S05]  /*132240*/  UMOV UR5, URZ ;  /* 0x000000ff00057c82 */ /* 0x000fca0008000000 */
.L_x_1049:
        /* <DEDUP_REMOVED lines=92> */
.L_x_1041:
        /* <DEDUP_REMOVED lines=48> */
.L_x_1042:
        /* <DEDUP_REMOVED lines=96> */
.L_x_1043:
        /* <DEDUP_REMOVED lines=15> */
.L_x_1044:
        /* <DEDUP_REMOVED lines=39> */
.L_x_1045:
        /* <DEDUP_REMOVED lines=102> */
.L_x_1046:
        /* <DEDUP_REMOVED lines=16> */
.L_x_1047:
        /* <DEDUP_REMOVED lines=15> */
.L_x_1048:
        /* <DEDUP_REMOVED lines=426> */
.L_x_1050:
        /* <DEDUP_REMOVED lines=12> */
.L_x_1051:
        /* <DEDUP_REMOVED lines=12> */
.L_x_1052:
[----:B------:R-:W-:-:S05]  /*1358e0*/  UMOV UR5, URZ ;  /* 0x000000ff00057c82 */ /* 0x000fca0008000000 */
.L_x_1061:
        /* <DEDUP_REMOVED lines=92> */
.L_x_1053:
        /* <DEDUP_REMOVED lines=45> */
.L_x_1054:
        /* <DEDUP_REMOVED lines=95> */
.L_x_1055:
        /* <DEDUP_REMOVED lines=14> */
.L_x_1056:
        /* <DEDUP_REMOVED lines=39> */
.L_x_1057:
        /* <DEDUP_REMOVED lines=101> */
.L_x_1058:
        /* <DEDUP_REMOVED lines=16> */
.L_x_1059:
        /* <DEDUP_REMOVED lines=15> */
.L_x_1060:
        /* <DEDUP_REMOVED lines=426> */
.L_x_1062:
        /* <DEDUP_REMOVED lines=12> */
.L_x_1063:
        /* <DEDUP_REMOVED lines=12> */
.L_x_1064:
[----:B------:R-:W-:-:S05]  /*138f20*/  UMOV UR5, URZ ;  /* 0x000000ff00057c82 */ /* 0x000fca0008000000 */
.L_x_1073:
        /* <DEDUP_REMOVED lines=95> */
.L_x_1065:
        /* <DEDUP_REMOVED lines=48> */
.L_x_1066:
        /* <DEDUP_REMOVED lines=96> */
.L_x_1067:
        /* <DEDUP_REMOVED lines=15> */
.L_x_1068:
        /* <DEDUP_REMOVED lines=39> */
.L_x_1069:
        /* <DEDUP_REMOVED lines=101> */
.L_x_1070:
        /* <DEDUP_REMOVED lines=22> */
.L_x_1071:
        /* <DEDUP_REMOVED lines=18> */
.L_x_1072:
        /* <DEDUP_REMOVED lines=428> */
.L_x_1074:
        /* <DEDUP_REMOVED lines=12> */
.L_x_1075:
        /* <DEDUP_REMOVED lines=12> */
.L_x_1076:
[----:B------:R-:W0:Y:S01]  /*13c690*/  LDCU.64 UR22, c[0x3][0x628] ;  /* 0x00c0c500ff1677ac */ /* 0x000e220008000a00 */
[----:B------:R-:W1:Y:S01]  /*13c6a0*/  LDCU.64 UR26, c[0x3][0x640] ;  /* 0x00c0c800ff1a77ac */ /* 0x000e620008000a00 */
[----:B------:R-:W2:Y:S01]  /*13c6b0*/  LDCU.128 UR12, c[0x3][0x630] ;  /* 0x00c0c600ff0c77ac */ /* 0x000ea20008000c00 */
[----:B------:R-:W-:-:S05]  /*13c6c0*/  UMOV UR5, URZ ;  /* 0x000000ff00057c82 */ /* 0x000fca0008000000 */
.L_x_1085:
        /* <DEDUP_REMOVED lines=94> */
.L_x_1077:
        /* <DEDUP_REMOVED lines=47> */
.L_x_1078:
        /* <DEDUP_REMOVED lines=95> */
.L_x_1079:
        /* <DEDUP_REMOVED lines=14> */
.L_x_1080:
        /* <DEDUP_REMOVED lines=39> */
.L_x_1081:
        /* <DEDUP_REMOVED lines=101> */
.L_x_1082:
        /* <DEDUP_REMOVED lines=16> */
.L_x_1083:
        /* <DEDUP_REMOVED lines=16> */
.L_x_1084:
        /* <DEDUP_REMOVED lines=426> */
.L_x_1086:
        /* <DEDUP_REMOVED lines=12> */
.L_x_1087:
        /* <DEDUP_REMOVED lines=12> */
.L_x_1088:
        /* <DEDUP_REMOVED lines=91> */
.L_x_1089:
        /* <DEDUP_REMOVED lines=48> */
.L_x_1090:
        /* <DEDUP_REMOVED lines=96> */
.L_x_1091:
        /* <DEDUP_REMOVED lines=15> */
.L_x_1092:
        /* <DEDUP_REMOVED lines=39> */
.L_x_1093:
        /* <DEDUP_REMOVED lines=100> */
.L_x_1094:
        /* <DEDUP_REMOVED lines=12> */
.L_x_1095:
        /* <DEDUP_REMOVED lines=12> */
.L_x_1096:
        /* <DEDUP_REMOVED lines=424> */
.L_x_1097:
        /* <DEDUP_REMOVED lines=12> */
.L_x_1098:
        /* <DEDUP_REMOVED lines=12> */
.L_x_1099:
        /* <DEDUP_REMOVED lines=93> */
.L_x_1100:
        /* <DEDUP_REMOVED lines=48> */
.L_x_1101:
        /* <DEDUP_REMOVED lines=96> */
.L_x_1102:
        /* <DEDUP_REMOVED lines=15> */
.L_x_1103:
        /* <DEDUP_REMOVED lines=39> */
.L_x_1104:
        /* <DEDUP_REMOVED lines=100> */
.L_x_1105:
        /* <DEDUP_REMOVED lines=12> */
.L_x_1106:
        /* <DEDUP_REMOVED lines=12> */
.L_x_1107:
        /* <DEDUP_REMOVED lines=426> */
.L_x_1108:
        /* <DEDUP_REMOVED lines=12> */
.L_x_1109:
        /* <DEDUP_REMOVED lines=12> */
.L_x_1110:
        /* <DEDUP_REMOVED lines=425> */
.L_x_1111:
[----:B------:R-:W0:Y:S01]  /*1483c0*/  LDCU.64 UR12, c[0x0][0x388] ;  /* 0x00007100ff0c77ac */ /* 0x000e220008000a00 */
[----:B------:R-:W-:Y:S01]  /*1483d0*/  ISETP.GT.U32.AND P0, PT, R18, UR26, PT ;  /* 0x0000001a12007c0c */ /* 0x000fe2000bf04070 */
[----:B------:R-:W-:Y:S02]  /*1483e0*/  IMAD.MOV.U32 R10, RZ, RZ, R18 ;  /* 0x000000ffff0a7224 */ /* 0x000fe400078e0012 */
[----:B------:R-:W-:Y:S01]  /*1483f0*/  IMAD.MOV.U32 R11, RZ, RZ, R19 ;  /* 0x000000ffff0b7224 */ /* 0x000fe200078e0013 */
[----:B------:R-:W-:Y:S01]  /*148400*/  ISETP.GT.U32.AND.EX P0, PT, R19, UR27, PT, P0 ;  /* 0x0000001b13007c0c */ /* 0x000fe2000bf04100 */
[----:B0-----:R-:W-:-:S04]  /*148410*/  ULEA UR5, UP0, UR10, UR12, 0x6 ;  /* 0x0000000c0a057291 */ /* 0x001fc8000f8030ff */
[----:B------:R-:W-:Y:S02]  /*148420*/  ULEA.HI.X UR10, UR10, UR13, URZ, 0x6, UP0 ;  /* 0x0000000d0a0a7291 */ /* 0x000fe400080f34ff */
[----:B------:R-:W-:-:S04]  /*148430*/  IMAD.U32 R2, RZ, RZ, UR5 ;  /* 0x00000005ff027e24 */ /* 0x000fc8000f8e00ff */
        /* <DEDUP_REMOVED lines=12> */
.L_x_1112:
        /* <DEDUP_REMOVED lines=15> */
.L_x_1113:
        /* <DEDUP_REMOVED lines=427> */
.L_x_1114:
        /* <DEDUP_REMOVED lines=21> */
.L_x_1115:
        /* <DEDUP_REMOVED lines=15> */
.L_x_922:
[----:B------:R-:W-:-:S06]  /*14a2e0*/  UIADD3 UR4, UPT, UPT, UR4, 0x1, URZ ;  /* 0x0000000104047890 */ /* 0x000fcc000fffe0ff */
[----:B------:R-:W-:-:S05]  /*14a2f0*/  IMAD.U32 R0, RZ, RZ, UR4 ;  /* 0x00000004ff007e24 */ /* 0x000fca000f8e00ff */
[----:B------:R-:W-:-:S13]  /*14a300*/  ISETP.NE.AND P0, PT, R0, 0x10, PT ;  /* 0x000000100000780c */ /* 0x000fda0003f05270 */
[----:B------:R-:W-:Y:S05]  /*14a310*/  @P0 BRA `(.L_x_1116) ;  /* 0xfffff8b400b40947 */ /* 0x000fea000383ffff */
[----:B------:R-:W-:-:S04]  /*14a320*/  UIADD3 UR21, UPT, UPT, UR21, 0x1, URZ ;  /* 0x0000000115157890 */ /* 0x000fc8000fffe0ff */
[----:B------:R-:W-:-:S09]  /*14a330*/  UISETP.NE.AND UP0, UPT, UR21, 0x40, UPT ;  /* 0x000000401500788c */ /* 0x000fd2000bf05270 */
[----:B------:R-:W-:Y:S05]  /*14a340*/  BRA.U UP0, `(.L_x_1117) ;  /* 0xfffff70500b47547 */ /* 0x000fea000b83ffff */
[----:B------:R-:W-:Y:S05]  /*14a350*/  EXIT ;  /* 0x000000000000794d */ /* 0x000fea0003800000 */
.L_x_1118:
[----:B------:R-:W-:-:S00]  /*14a360*/  BRA `(.L_x_1118) ;  /* 0xfffffffc00fc7947 */ /* 0x000fc0000383ffff */
[----:B------:R-:W-:-:S00]  /*14a370*/  NOP ;  /* 0x0000000000007918 */ /* 0x000fc00000000000 */
        /* <DEDUP_REMOVED lines=8> */
.L_x_2160:


//--------------------- .text._ZN8collider3gpu9optimized23puzzle_search_optimizedEmmmPKhPmS4_Pj --------------------------
	.section	.text._ZN8collider3gpu9optimized23puzzle_search_optimizedEmmmPKhPmS4_Pj,"ax",@progbits
	.align	128
        .global         _ZN8collider3gpu9optimized23puzzle_search_optimizedEmmmPKhPmS4_Pj
        .type           _ZN8collider3gpu9optimized23puzzle_search_optimizedEmmmPKhPmS4_Pj,@function
        .size           _ZN8collider3gpu9optimized23puzzle_search_optimizedEmmmPKhPmS4_Pj,(.L_x_2161 - _ZN8collider3gpu9optimized23puzzle_search_optimizedEmmmPKhPmS4_Pj)
        .other          _ZN8collider3gpu9optimized23puzzle_search_optimizedEmmmPKhPmS4_Pj,@"STO_CUDA_ENTRY STV_DEFAULT"
_ZN8collider3gpu9optimized23puzzle_search_optimizedEmmmPKhPmS4_Pj:
.text._ZN8collider3gpu9optimized23puzzle_search_optimizedEmmmPKhPmS4_Pj:
[----:B------:R-:W0:Y:S01]  /*0000*/  LDC R1, c[0x0][0x37c] ;  /* 0x0000df00ff017b82 */ /* 0x000e220000000800 */
[----:B------:R-:W1:Y:S01]  /*0010*/  S2R R2, SR_TID.X ;  /* 0x0000000000027919 */ /* 0x000e620000002100 */
[----:B------:R-:W2:Y:S06]  /*0020*/  LDCU UR7, c[0x0][0x360] ;  /* 0x00006c00ff0777ac */ /* 0x000eac0008000800 */
[----:B------:R-:W1:Y:S01]  /*0030*/  S2UR UR4, SR_CTAID.X ;  /* 0x00000000000479c3 */ /* 0x000e620000002500 */
[----:B0-----:R-:W-:Y:S01]  /*0040*/  VIADD R1, R1, 0xffff5e20 ;  /* 0xffff5e2001017836 */ /* 0x001fe20000000000 */
[----:B------:R-:W0:Y:S04]  /*0050*/  LDCU.64 UR22, c[0x0][0x390] ;  /* 0x00007200ff1677ac */ /* 0x000e280008000a00 */
[----:B------:R-:W-:-:S02]  /*0060*/  LOP3.LUT R1, R1, 0xffffffe0, RZ, 0xc0, !PT ;  /* 0xffffffe001017812 */ /* 0x000fc400078ec0ff */
[----:B------:R-:W1:Y:S02]  /*0070*/  LDC R3, c[0x0][0x360] ;  /* 0x0000d800ff037b82 */ /* 0x000e640000000800 */
[----:B------:R-:W-:Y:S01]  /*0080*/  R2UR UR6, R1 ;  /* 0x00000000010672ca */ /* 0x000fe200000e0000 */
[----:B-1----:R-:W-:-:S04]  /*0090*/  IMAD R2, R3, UR4, R2 ;  /* 0x0000000403027c24 */ /* 0x002fc8000f8e0202 */
[----:B------:R-:W-:-:S03]  /*00a0*/  IMAD.WIDE.U32 R2, R2, 0x100, RZ ;  /* 0x0000010002027825 */ /* 0x000fc600078e00ff */
[----:B0-----:R-:W-:-:S04]  /*00b0*/  ISETP.GE.U32.AND P0, PT, R2, UR22, PT ;  /* 0x0000001602007c0c */ /* 0x001fc8000bf06070 */
[----:B------:R-:W-:-:S13]  /*00c0*/  ISETP.GE.U32.AND.EX P0, PT, R3, UR23, PT, P0 ;  /* 0x0000001703007c0c */ /* 0x000fda000bf06100 */
[----:B--2---:R-:W-:Y:S05]  /*00d0*/  @P0 EXIT ;  /* 0x000000000000094d */ /* 0x004fea0003800000 */
[----:B------:R-:W-:Y:S01]  /*00e0*/  IMAD.MOV.U32 R4, RZ, RZ, R2 ;  /* 0x000000ffff047224 */ /* 0x000fe200078e0002 */
[----:B------:R-:W0:Y:S01]  /*00f0*/  LDCU UR20, c[0x0][0x370] ;  /* 0x00006e00ff1477ac */ /* 0x000e220008000800 */
[----:B------:R-:W-:Y:S01]  /*0100*/  IMAD.MOV.U32 R0, RZ, RZ, R3 ;  /* 0x000000ffff007224 */ /* 0x000fe200078e0003 */
[----:B------:R-:W-:Y:S02]  /*0110*/  BSSY.RECONVERGENT B0, `(.L_x_1119) ;  /* 0x000c236000007945 */ /* 0x000fe40003800200 */
[----:B------:R-:W-:Y:S01]  /*0120*/  IADD3 R2, P0, PT, -R4, UR22, RZ ;  /* 0x0000001604027c10 */ /* 0x000fe2000ff1e1ff */
[----:B------:R-:W-:Y:S01]  /*0130*/  STL [R1+0xa1a4], R4 ;  /* 0x00a1a40401007387 */ /* 0x000fe20000100800 */
[----:B------:R-:W-:Y:S02]  /*0140*/  UIADD3 UR4, UPT, UPT, UR6, 0x120, URZ ;  /* 0x0000012006047890 */ /* 0x000fe4000fffe0ff */
[----:B------:R-:W-:Y:S01]  /*0150*/  UIADD3 UR5, UPT, UPT, UR6, 0x2120, URZ ;  /* 0x0000212006057890 */ /* 0x000fe2000fffe0ff */
[----:B------:R1:W-:Y:S01]  /*0160*/  STL [R1+0xa1a8], R0 ;  /* 0x00a1a80001007387 */ /* 0x0003e20000100800 */
[----:B------:R-:W2:Y:S03]  /*0170*/  LDCU.64 UR52, c[0x0][0x358] ;  /* 0x00006b00ff3477ac */ /* 0x000ea60008000a00 */
[----:B------:R3:W-:Y:S01]  /*0180*/  STL [R1+0xa19c], R2 ;  /* 0x00a19c0201007387 */ /* 0x0007e20000100800 */
[----:B------:R-:W4:Y:S01]  /*0190*/  LDCU.64 UR18, c[0x3][0x628] ;  /* 0x00c0c500ff1277ac */ /* 0x000f220008000a00 */
[----:B------:R-:W0:Y:S01]  /*01a0*/  LDCU.64 UR16, c[0x3][0x628] ;  /* 0x00c0c500ff1077ac */ /* 0x000e220008000a00 */
[----:B-1----:R-:W-:Y:S01]  /*01b0*/  IADD3.X R0, PT, PT, ~R0, UR23, RZ, P0, !PT ;  /* 0x0000001700007c10 */ /* 0x002fe200087fe5ff */
[----:B------:R-:W1:Y:S04]  /*01c0*/  LDCU.64 UR14, c[0x3][0x668] ;  /* 0x00c0cd00ff0e77ac */ /* 0x000e680008000a00 */
[----:B------:R3:W-:Y:S01]  /*01d0*/  STL [R1+0xa1a0], R0 ;  /* 0x00a1a00001007387 */ /* 0x0007e20000100800 */
[----:B------:R-:W1:Y:S01]  /*01e0*/  LDCU.64 UR12, c[0x3][0x680] ;  /* 0x00c0d000ff0c77ac */ /* 0x000e620008000a00 */
[----:B------:R-:W1:Y:S01]  /*01f0*/  LDCU.64 UR10, c[0x3][0x688] ;  /* 0x00c0d100ff0a77ac */ /* 0x000e620008000a00 */
[----:B------:R-:W1:Y:S01]  /*0200*/  LDCU.64 UR8, c[0x3][0x6a0] ;  /* 0x00c0d400ff0877ac */ /* 0x000e620008000a00 */
[----:B------:R-:W1:Y:S01]  /*0210*/  LDCU.128 UR24, c[0x3][0x630] ;  /* 0x00c0c600ff1877ac */ /* 0x000e620008000c00 */
[----:B------:R-:W1:Y:S01]  /*0220*/  LDCU.128 UR28, c[0x3][0x630] ;  /* 0x00c0c600ff1c77ac */ /* 0x000e620008000c00 */
[----:B------:R-:W1:Y:S01]  /*0230*/  LDCU.128 UR32, c[0x3][0x670] ;  /* 0x00c0ce00ff2077ac */ /* 0x000e620008000c00 */
[----:B------:R-:W1:Y:S01]  /*0240*/  LDCU.128 UR36, c[0x3][0x690] ;  /* 0x00c0d200ff2477ac */ /* 0x000e620008000c00 */
[----:B------:R-:W-:-:S02]  /*0250*/  UIADD3 UR6, UPT, UPT, UR6, 0x8120, URZ ;  /* 0x0000812006067890 */ /* 0x000fc4000fffe0ff */
[----:B0-234-:R-:W-:-:S12]  /*0260*/  UIMAD UR7, UR7, UR20, URZ ;  /* 0x00000014070772a4 */ /* 0x01dfd8000f8e02ff */
.L_x_2158:
[----:B0-2---:R-:W0:Y:S02]  /*0270*/  LDC.64 R2, c[0x0][0x3b0] ;  /* 0x0000ec00ff027b82 */ /* 0x005e240000000a00 */
[----:B0-----:R-:W2:Y:S02]  /*0280*/  LDG.E R2, desc[UR52][R2.64] ;  /* 0x0000003402027981 */ /* 0x001ea4000c1e1900 */
[----:B--2---:R-:W-:-:S13]  /*0290*/  ISETP.NE.AND P0, PT, R2, RZ, PT ;  /* 0x000000ff0200720c */ /* 0x004fda0003f05270 */
[----:B-1----:R-:W-:Y:S05]  /*02a0*/  @P0 EXIT ;  /* 0x000000000000094d */ /* 0x002fea0003800000 */
[----:B------:R-:W2:Y:S01]  /*02b0*/  LDL R4, [R1+0xa1a4] ;  /* 0x00a1a40001047983 */ /* 0x000ea20000100800 */
[----:B------:R-:W2:Y:S03]  /*02c0*/  LDCU.128 UR20, c[0x0][0x380] ;  /* 0x00007000ff1477ac */ /* 0x000ea60008000c00 */
[----:B------:R-:W3:Y:S01]  /*02d0*/  LDL R13, [R1+0xa1a8] ;  /* 0x00a1a800010d7983 */ /* 0x000ee20000100800 */
[----:B------:R-:W0:Y:S03]  /*02e0*/  LDCU.64 UR54, c[0x3][0x718] ;  /* 0x00c0e300ff3677ac */ /* 0x000e260008000a00 */
[----:B------:R-:W4:Y:S01]  /*02f0*/  LDL.LU R60, [R1+0xa178] ;  /* 0x00a17800013c7983 */ /* 0x000f220000300800 */
[----:B------:R-:W1:Y:S01]  /*0300*/  LDCU.128 UR40, c[0x3][0x730] ;  /* 0x00c0e600ff2877ac */ /* 0x000e620008000c00 */
[----:B------:R-:W5:Y:S01]  /*0310*/  LDCU.128 UR44, c[0x3][0x720] ;  /* 0x00c0e400ff2c77ac */ /* 0x000f620008000c00 */
[----:B------:R-:W5:Y:S01]  /*0320*/  LDCU.128 UR48, c[0x3][0x740] ;  /* 0x00c0e800ff3077ac */ /* 0x000f620008000c00 */
[----:B--2---:R-:W-:-:S04]  /*0330*/  IADD3 R5, P0, PT, R4, UR20, RZ ;  /* 0x0000001404057c10 */ /* 0x004fc8000ff1e0ff */
[----:B---3--:R-:W-:Y:S01]  /*0340*/  IADD3.X R12, PT, PT, R13, UR21, RZ, P0, !PT ;  /* 0x000000150d0c7c10 */ /* 0x008fe200087fe4ff */
[----:B0-----:R-:W-:Y:S01]  /*0350*/  IMAD.WIDE.U32 R6, R5, UR54, RZ ;  /* 0x0000003605067c25 */ /* 0x001fe2000f8e00ff */
[----:B------:R-:W0:Y:S03]  /*0360*/  LDCU.64 UR20, c[0x3][0x750] ;  /* 0x00c0ea00ff1477ac */ /* 0x000e260008000a00 */
[----:B------:R-:W-:-:S04]  /*0370*/  IMAD.WIDE.U32 R2, R12, UR54, RZ ;  /* 0x000000360c027c25 */ /* 0x000fc8000f8e00ff */
[----:B-1----:R-:W-:-:S04]  /*0380*/  IMAD.WIDE.U32 R8, R12, UR42, RZ ;  /* 0x0000002a0c087c25 */ /* 0x002fc8000f8e00ff */
[----:B------:R-:W-:-:S04]  /*0390*/  IMAD.WIDE.U32 R10, P2, R5, UR55, R2 ;  /* 0x00000037050a7c25 */ /* 0x000fc8000f840002 */
[----:B------:R-:W-:Y:S01]  /*03a0*/  IMAD.WIDE.U32 R14, R5, UR42, RZ ;  /* 0x0000002a050e7c25 */ /* 0x000fe2000f8e00ff */
[----:B------:R-:W-:-:S03]  /*03b0*/  IADD3 RZ, P1, PT, R7, R10, RZ ;  /* 0x0000000a07ff7210 */ /* 0x000fc60007f3e0ff */
[----:B------:R-:W-:-:S04]  /*03c0*/  IMAD.WIDE.U32 R2, P0, R5, UR43, R8 ;  /* 0x0000002b05027c25 */ /* 0x000fc8000f800008 */
[----:B-----5:R-:W-:Y:S01]  /*03d0*/  IMAD.WIDE.U32 R8, R12, UR44, RZ ;  /* 0x0000002c0c087c25 */ /* 0x020fe2000f8e00ff */
[----:B------:R-:W-:-:S03]  /*03e0*/  IADD3 RZ, P3, PT, R15, R2, RZ ;  /* 0x000000020fff7210 */ /* 0x000fc60007f7e0ff */
[----:B------:R-:W-:-:S04]  /*03f0*/  IMAD.WIDE.U32 R18, R12, UR46, RZ ;  /* 0x0000002e0c127c25 */ /* 0x000fc8000f8e00ff */
[----:B------:R-:W-:-:S04]  /*0400*/  IMAD.WIDE.U32 R20, R12, UR40, RZ ;  /* 0x000000280c147c25 */ /* 0x000fc8000f8e00ff */
[----:B------:R-:W-:Y:S02]  /*0410*/  IMAD.X R15, RZ, RZ, RZ, P2 ;  /* 0x000000ffff0f7224 */ /* 0x000fe400010e06ff */
[----:B------:R-:W-:Y:S02]  /*0420*/  IMAD.MOV.U32 R14, RZ, RZ, R11 ;  /* 0x000000ffff0e7224 */ /* 0x000fe400078e000b */
[----:B------:R-:W-:-:S04]  /*0430*/  IMAD.WIDE.U32 R6, P4, R5, UR45, R8 ;  /* 0x0000002d05067c25 */ /* 0x000fc8000f880008 */
[----:B------:R-:W-:-:S04]  /*0440*/  IMAD.WIDE.U32 R16, R5, UR44, RZ ;  /* 0x0000002c05107c25 */ /* 0x000fc8000f8e00ff */
[----:B------:R-:W-:Y:S01]  /*0450*/  IMAD.WIDE.U32 R18, P2, R5, UR47, R18 ;  /* 0x0000002f05127c25 */ /* 0x000fe2000f840012 */
[----:B------:R-:W-:-:S03]  /*0460*/  IADD3 R0, P5, PT, R17, R6, RZ ;  /* 0x0000000611007210 */ /* 0x000fc60007fbe0ff */
[----:B------:R-:W-:-:S04]  /*0470*/  IMAD.WIDE.U32 R40, R5, UR46, RZ ;  /* 0x0000002e05287c25 */ /* 0x000fc8000f8e00ff */
[----:B------:R-:W-:-:S04]  /*0480*/  IMAD.WIDE.U32 R20, P6, R5, UR41, R20 ;  /* 0x0000002905147c25 */ /* 0x000fc8000f8c0014 */
[----:B------:R-:W-:-:S04]  /*0490*/  IMAD.WIDE.U32.X R10, R12, UR55, R14, P1 ;  /* 0x000000370c0a7c25 */ /* 0x000fc800088e040e */
[----:B------:R-:W-:Y:S01]  /*04a0*/  IMAD.X R9, RZ, RZ, RZ, P4 ;  /* 0x000000ffff097224 */ /* 0x000fe200020e06ff */
[----:B------:R-:W-:Y:S01]  /*04b0*/  IADD3 R6, P4, PT, R41, R18, RZ ;  /* 0x0000001229067210 */ /* 0x000fe20007f9e0ff */
[----:B------:R-:W-:Y:S01]  /*04c0*/  IMAD.X R27, RZ, RZ, RZ, P2 ;  /* 0x000000ffff1b7224 */ /* 0x000fe200010e06ff */
[----:B------:R-:W-:Y:S01]  /*04d0*/  ISETP.GE.U32.AND P2, PT, R5, R4, PT ;  /* 0x000000040500720c */ /* 0x000fe20003f46070 */
[----:B------:R-:W-:Y:S02]  /*04e0*/  IMAD.MOV.U32 R26, RZ, RZ, R19 ;  /* 0x000000ffff1a7224 */ /* 0x000fe400078e0013 */
[----:B------:R-:W-:Y:S01]  /*04f0*/  IMAD.X R19, RZ, RZ, RZ, P6 ;  /* 0x000000ffff137224 */ /* 0x000fe200030e06ff */
[----:B------:R-:W-:Y:S01]  /*0500*/  IADD3 R41, P6, PT, R10, R16, RZ ;  /* 0x000000100a297210 */ /* 0x000fe20007fde0ff */
[C---:B------:R-:W-:Y:S01]  /*0510*/  IMAD.WIDE.U32 R22, R12.reuse, UR48, RZ ;  /* 0x000000300c167c25 */ /* 0x040fe2000f8e00ff */
[----:B------:R-:W-:-:S03]  /*0520*/  ISETP.GE.U32.AND.EX P2, PT, R12, R13, PT, P2 ;  /* 0x0000000d0c00720c */ /* 0x000fc60003f46120 */
[----:B------:R-:W-:Y:S01]  /*0530*/  IMAD.X R11, R0, 0x1, R11, P6 ;  /* 0x00000001000b7824 */ /* 0x000fe200030e060b */
[----:B------:R-:W-:Y:S01]  /*0540*/  SEL R2, RZ, 0x1, P2 ;  /* 0x00000001ff027807 */ /* 0x000fe20001000000 */
[----:B------:R-:W-:-:S04]  /*0550*/  IMAD.WIDE.U32 R22, P6, R5, UR49, R22 ;  /* 0x0000003105167c25 */ /* 0x000fc8000f8c0016 */
[----:B------:R-:W-:-:S04]  /*0560*/  IMAD.WIDE.U32 R48, R5, UR40, RZ ;  /* 0x0000002805307c25 */ /* 0x000fc8000f8e00ff */
[----:B------:R-:W-:Y:S01]  /*0570*/  IMAD.X R15, RZ, RZ, RZ, P0 ;  /* 0x000000ffff0f7224 */ /* 0x000fe200000e06ff */
[----:B------:R-:W-:Y:S01]  /*0580*/  ISETP.GE.U32.AND P0, PT, R41, R16, PT ;  /* 0x000000102900720c */ /* 0x000fe20003f06070 */
[----:B------:R-:W-:Y:S01]  /*0590*/  IMAD.X R35, RZ, RZ, RZ, P6 ;  /* 0x000000ffff237224 */ /* 0x000fe200030e06ff */
[----:B------:R-:W-:Y:S01]  /*05a0*/  IADD3 R2, P6, PT, R2, UR22, RZ ;  /* 0x0000001602027c10 */ /* 0x000fe2000ffde0ff */
[----:B------:R-:W-:Y:S01]  /*05b0*/  IMAD.MOV.U32 R8, RZ, RZ, R7 ;  /* 0x000000ffff087224 */ /* 0x000fe200078e0007 */
[----:B------:R-:W-:Y:S01]  /*05c0*/  IADD3 R4, P1, PT, R49, R20, RZ ;  /* 0x0000001431047210 */ /* 0x000fe20007f3e0ff */
[----:B------:R-:W-:Y:S01]  /*05d0*/  IMAD.MOV.U32 R18, RZ, RZ, R21 ;  /* 0x000000ffff127224 */ /* 0x000fe200078e0015 */
[----:B------:R-:W-:Y:S01]  /*05e0*/  ISETP.GE.U32.AND.EX P0, PT, R11, R0, PT, P0 ;  /* 0x000000000b00720c */ /* 0x000fe20003f06100 */
[----:B------:R-:W-:-:S04]  /*05f0*/  IMAD.WIDE.U32 R20, R12, UR50, RZ ;  /* 0x000000320c147c25 */ /* 0x000fc8000f8e00ff */
[----:B------:R-:W-:Y:S01]  /*0600*/  IMAD.MOV.U32 R14, RZ, RZ, R3 ;  /* 0x000000ffff0e7224 */ /* 0x000fe200078e0003 */
[----:B------:R-:W-:Y:S01]  /*0610*/  SEL R3, RZ, 0x1, P0 ;  /* 0x00000001ff037807 */ /* 0x000fe20000000000 */
[----:B------:R-:W-:-:S04]  /*0620*/  IMAD.WIDE.U32.X R16, R12, UR45, R8, P5 ;  /* 0x0000002d0c107c25 */ /* 0x000fc8000a8e0408 */
[----:B------:R-:W-:Y:S02]  /*0630*/  IMAD.X R54, RZ, RZ, UR23, P6 ;  /* 0x00000017ff367e24 */ /* 0x000fe4000b0e06ff */
[----:B------:R-:W-:Y:S01]  /*0640*/  IMAD.WIDE.U32 R8, P6, R5, UR51, R20 ;  /* 0x0000003305087c25 */ /* 0x000fe2000f8c0014 */
[----:B------:R-:W-:-:S03]  /*0650*/  IADD3 R0, P0, P5, R40, R16, R3 ;  /* 0x0000001028007210 */ /* 0x000fc60007d1e003 */
[----:B------:R-:W-:-:S04]  /*0660*/  IMAD.WIDE.U32 R24, R5, UR48, RZ ;  /* 0x0000003005187c25 */ /* 0x000fc8000f8e00ff */
[----:B------:R-:W-:Y:S01]  /*0670*/  IMAD.WIDE.U32 R20, R54, UR44, RZ ;  /* 0x0000002c36147c25 */ /* 0x000fe2000f8e00ff */
[----:B------:R-:W-:-:S03]  /*0680*/  IADD3 R13, P2, PT, R25, R22, RZ ;  /* 0x00000016190d7210 */ /* 0x000fc60007f5e0ff */
[----:B------:R-:W-:Y:S01]  /*0690*/  IMAD.WIDE.U32.X R14, R12, UR43, R14, P3 ;  /* 0x0000002b0c0e7c25 */ /* 0x000fe200098e040e */
[----:B------:R-:W-:-:S03]  /*06a0*/  IADD3.X R7, PT, PT, R6, R17, RZ, P0, P5 ;  /* 0x0000001106077210 */ /* 0x000fc600007ea4ff */
[----:B------:R-:W-:Y:S01]  /*06b0*/  IMAD.MOV.U32 R34, RZ, RZ, R23 ;  /* 0x000000ffff227224 */ /* 0x000fe200078e0017 */
[----:B------:R-:W-:Y:S01]  /*06c0*/  IADD3 R10, P3, PT, R14, R24, RZ ;  /* 0x000000180e0a7210 */ /* 0x000fe20007f7e0ff */
[----:B------:R-:W-:-:S04]  /*06d0*/  IMAD.WIDE.U32 R22, R54, UR46, RZ ;  /* 0x0000002e36167c25 */ /* 0x000fc8000f8e00ff */
[----:B------:R-:W-:-:S04]  /*06e0*/  IMAD.WIDE.U32 R20, P0, R2, UR45, R20 ;  /* 0x0000002d02147c25 */ /* 0x000fc8000f800014 */
[----:B------:R-:W-:-:S04]  /*06f0*/  IMAD.WIDE.U32 R30, R2, UR44, RZ ;  /* 0x0000002c021e7c25 */ /* 0x000fc8000f8e00ff */
[----:B------:R-:W-:Y:S01]  /*0700*/  IMAD.X R17, RZ, RZ, RZ, P6 ;  /* 0x000000ffff117224 */ /* 0x000fe200030e06ff */
[----:B------:R-:W-:Y:S01]  /*0710*/  ISETP.GE.U32.AND P6, PT, R10, R24, PT ;  /* 0x000000180a00720c */ /* 0x000fe20003fc6070 */
[----:B------:R-:W-:Y:S01]  /*0720*/  IMAD.X R29, RZ, RZ, RZ, P0 ;  /* 0x000000ffff1d7224 */ /* 0x000fe200000e06ff */
[----:B------:R-:W-:Y:S01]  /*0730*/  IADD3 R3, P0, PT, R31, R20, RZ ;  /* 0x000000141f037210 */ /* 0x000fe20007f1e0ff */
[----:B------:R-:W-:-:S04]  /*0740*/  IMAD.WIDE.U32.X R26, R12, UR47, R26, P4 ;  /* 0x0000002f0c1a7c25 */ /* 0x000fc8000a0e041a */
[----:B------:R-:W-:-:S04]  /*0750*/  IMAD.WIDE.U32 R22, P4, R2, UR47, R22 ;  /* 0x0000002f02167c25 */ /* 0x000fc8000f880016 */
[----:B------:R-:W-:-:S04]  /*0760*/  IMAD.WIDE.U32 R24, R2, UR46, RZ ;  /* 0x0000002e02187c25 */ /* 0x000fc8000f8e00ff */
[----:B------:R-:W-:-:S04]  /*0770*/  IMAD.WIDE.U32 R32, R54, UR54, RZ ;  /* 0x0000003636207c25 */ /* 0x000fc8000f8e00ff */
[----:B------:R-:W-:Y:S02]  /*0780*/  IMAD.MOV.U32 R28, RZ, RZ, R21 ;  /* 0x000000ffff1c7224 */ /* 0x000fe400078e0015 */
[----:B------:R-:W-:Y:S02]  /*0790*/  IMAD.MOV.U32 R16, RZ, RZ, R9 ;  /* 0x000000ffff107224 */ /* 0x000fe400078e0009 */
[----:B------:R-:W-:Y:S01]  /*07a0*/  IMAD.WIDE.U32.X R28, R54, UR45, R28, P0 ;  /* 0x0000002d361c7c25 */ /* 0x000fe200080e041c */
[----:B------:R-:W-:Y:S01]  /*07b0*/  IADD3 R9, P0, PT, R25, R22, RZ ;  /* 0x0000001619097210 */ /* 0x000fe20007f1e0ff */
[----:B------:R-:W1:Y:S02]  /*07c0*/  LDCU.64 UR44, c[0x3][0x6f8] ;  /* 0x00c0df00ff2c77ac */ /* 0x000e640008000a00 */
[----:B------:R-:W-:Y:S01]  /*07d0*/  IMAD.X R37, RZ, RZ, RZ, P4 ;  /* 0x000000ffff257224 */ /* 0x000fe200020e06ff */
[----:B------:R-:W-:Y:S01]  /*07e0*/  LOP3.LUT R41, RZ, R41, RZ, 0x33, !PT ;  /* 0x00000029ff297212 */ /* 0x000fe200078e33ff */
[----:B------:R-:W-:-:S04]  /*07f0*/  IMAD.WIDE.U32 R20, R2, UR54, RZ ;  /* 0x0000003602147c25 */ /* 0x000fc8000f8e00ff */
[----:B------:R-:W-:-:S04]  /*0800*/  IMAD.WIDE.U32 R32, P4, R2, UR55, R32 ;  /* 0x0000003702207c25 */ /* 0x000fc8000f880020 */
[----:B------:R-:W-:Y:S02]  /*0810*/  IMAD.MOV.U32 R36, RZ, RZ, R23 ;  /* 0x000000ffff247224 */ /* 0x000fe400078e0017 */
[----:B------:R-:W-:-:S04]  /*0820*/  IMAD.WIDE.U32 R42, R54, UR40, RZ ;  /* 0x00000028362a7c25 */ /* 0x000fc8000f8e00ff */
[----:B------:R-:W-:-:S04]  /*0830*/  IMAD.WIDE.U32 R44, R54, UR42, RZ ;  /* 0x0000002a362c7c25 */ /* 0x000fc8000f8e00ff */
[----:B------:R-:W-:Y:S01]  /*0840*/  IMAD.WIDE.U32.X R22, R54, UR47, R36, P0 ;  /* 0x0000002f36167c25 */ /* 0x000fe200080e0424 */
[----:B------:R-:W-:-:S03]  /*0850*/  IADD3 R25, P0, PT, R21, R32, RZ ;  /* 0x0000002015197210 */ /* 0x000fc60007f1e0ff */
[----:B------:R-:W-:Y:S01]  /*0860*/  IMAD.WIDE.U32.X R18, R12, UR41, R18, P1 ;  /* 0x000000290c127c25 */ /* 0x000fe200088e0412 */
[----:B------:R-:W-:-:S03]  /*0870*/  ISETP.GT.U32.AND P1, PT, R20, R41, PT ;  /* 0x000000291400720c */ /* 0x000fc60003f24070 */
[----:B------:R-:W-:Y:S01]  /*0880*/  IMAD.WIDE.U32.X R34, R12, UR49, R34, P2 ;  /* 0x000000310c227c25 */ /* 0x000fe200090e0422 */
[----:B------:R-:W-:-:S03]  /*0890*/  LOP3.LUT R31, RZ, R10, RZ, 0x33, !PT ;  /* 0x0000000aff1f7212 */ /* 0x000fc600078e33ff */
[----:B------:R-:W-:Y:S02]  /*08a0*/  IMAD.X R37, RZ, RZ, RZ, P4 ;  /* 0x000000ffff257224 */ /* 0x000fe400020e06ff */
[----:B------:R-:W-:-:S04]  /*08b0*/  IMAD.WIDE.U32 R42, P2, R2, UR41, R42 ;  /* 0x00000029022a7c25 */ /* 0x000fc8000f84002a */
[----:B------:R-:W-:-:S04]  /*08c0*/  IMAD.WIDE.U32 R44, P4, R2, UR43, R44 ;  /* 0x0000002b022c7c25 */ /* 0x000fc8000f88002c */
[----:B------:R-:W-:Y:S02]  /*08d0*/  IMAD.X R32, R13, 0x1, R15, P3 ;  /* 0x000000010d207824 */ /* 0x000fe400018e060f */
[----:B------:R-:W-:-:S04]  /*08e0*/  IMAD.WIDE.U32 R20, R2, UR40, RZ ;  /* 0x0000002802147c25 */ /* 0x000fc8000f8e00ff */
[----:B------:R-:W-:Y:S01]  /*08f0*/  IMAD.WIDE.U32 R46, R2, UR42, RZ ;  /* 0x0000002a022e7c25 */ /* 0x000fe2000f8e00ff */
[----:B------:R-:W-:-:S03]  /*0900*/  ISETP.GE.U32.AND.EX P6, PT, R32, R13, PT, P6 ;  /* 0x0000000d2000720c */ /* 0x000fc60003fc6160 */
[----:B------:R-:W-:Y:S02]  /*0910*/  IMAD.MOV.U32 R36, RZ, RZ, R33 ;  /* 0x000000ffff247224 */ /* 0x000fe400078e0021 */
[----:B------:R-:W-:Y:S01]  /*0920*/  IMAD.X R33, RZ, RZ, RZ, P4 ;  /* 0x000000ffff217224 */ /* 0x000fe200020e06ff */
[----:B------:R-:W-:Y:S01]  /*0930*/  IADD3 R10, P4, PT, R21, R42, RZ ;  /* 0x0000002a150a7210 */ /* 0x000fe20007f9e0ff */
[----:B------:R-:W-:Y:S01]  /*0940*/  IMAD.X R15, RZ, RZ, RZ, P2 ;  /* 0x000000ffff0f7224 */ /* 0x000fe200010e06ff */
[----:B------:R-:W-:Y:S02]  /*0950*/  ISETP.GT.U32.AND P3, PT, R46, R31, PT ;  /* 0x0000001f2e00720c */ /* 0x000fe40003f64070 */
[----:B------:R-:W-:Y:S01]  /*0960*/  LOP3.LUT R42, RZ, R11, RZ, 0x33, !PT ;  /* 0x0000000bff2a7212 */ /* 0x000fe200078e33ff */
[----:B------:R-:W-:Y:S01]  /*0970*/  IMAD.WIDE.U32 R38, R5, UR50, RZ ;  /* 0x0000003205267c25 */ /* 0x000fe2000f8e00ff */
[----:B------:R-:W-:Y:S02]  /*0980*/  IADD3 R46, P2, PT, R47, R44, RZ ;  /* 0x0000002c2f2e7210 */ /* 0x000fe40007f5e0ff */
[----:B------:R-:W-:Y:S01]  /*0990*/  LOP3.LUT R11, RZ, R32, RZ, 0x33, !PT ;  /* 0x00000020ff0b7212 */ /* 0x000fe200078e33ff */
[----:B------:R-:W-:Y:S01]  /*09a0*/  IMAD.MOV.U32 R14, RZ, RZ, R43 ;  /* 0x000000ffff0e7224 */ /* 0x000fe200078e002b */
[----:B------:R-:W-:Y:S01]  /*09b0*/  SEL R13, RZ, 0x1, P6 ;  /* 0x00000001ff0d7807 */ /* 0x000fe20003000000 */
[----:B------:R-:W-:Y:S01]  /*09c0*/  IMAD.MOV.U32 R32, RZ, RZ, R45 ;  /* 0x000000ffff207224 */ /* 0x000fe200078e002d */
[----:B------:R-:W-:Y:S01]  /*09d0*/  ISETP.GT.U32.AND.EX P3, PT, R46, R11, PT, P3 ;  /* 0x0000000b2e00720c */ /* 0x000fe20003f64130 */
[----:B------:R-:W-:Y:S01]  /*09e0*/  IMAD.WIDE.U32.X R14, R54, UR41, R14, P4 ;  /* 0x00000029360e7c25 */ /* 0x000fe2000a0e040e */
[----:B------:R-:W-:Y:S01]  /*09f0*/  IADD3 R8, P5, PT, R39, R8, RZ ;  /* 0x0000000827087210 */ /* 0x000fe20007fbe0ff */
[----:B------:R-:W2:Y:S01]  /*0a00*/  LDCU.64 UR40, c[0x3][0x6e8] ;  /* 0x00c0dd00ff2877ac */ /* 0x000ea20008000a00 */
[----:B------:R-:W-:Y:S01]  /*0a10*/  IADD3 R11, P4, P6, R38, R34, R13 ;  /* 0x00000022260b7210 */ /* 0x000fe20007e9e00d */
[----:B------:R-:W-:Y:S01]  /*0a20*/  IMAD.WIDE.U32.X R32, R54, UR43, R32, P2 ;  /* 0x0000002b36207c25 */ /* 0x000fe200090e0420 */
[----:B------:R-:W-:Y:S01]  /*0a30*/  ISETP.GE.U32.AND P2, PT, R0, R40, PT ;  /* 0x000000280000720c */ /* 0x000fe20003f46070 */
[----:B------:R-:W3:Y:S01]  /*0a40*/  LDCU.64 UR42, c[0x3][0x6f0] ;  /* 0x00c0de00ff2a77ac */ /* 0x000ee20008000a00 */
[----:B------:R-:W-:Y:S01]  /*0a50*/  ISETP.GT.U32.AND.EX P1, PT, R25, R42, PT, P1 ;  /* 0x0000002a1900720c */ /* 0x000fe20003f24110 */
[----:B------:R-:W-:Y:S01]  /*0a60*/  IMAD.WIDE.U32 R40, R54, UR48, RZ ;  /* 0x0000003036287c25 */ /* 0x000fe2000f8e00ff */
[----:B------:R-:W-:-:S03]  /*0a70*/  IADD3.X R13, PT, PT, R8, R35, RZ, P4, P6 ;  /* 0x00000023080d7210 */ /* 0x000fc600027ec4ff */
[----:B0-----:R-:W-:Y:S01]  /*0a80*/  IMAD.WIDE.U32 R42, R12, UR20, RZ ;  /* 0x000000140c2a7c25 */ /* 0x001fe2000f8e00ff */
[----:B------:R-:W-:-:S03]  /*0a90*/  SEL R21, RZ, 0x1, !P1 ;  /* 0x00000001ff157807 */ /* 0x000fc60004800000 */
[----:B------:R-:W-:Y:S01]  /*0aa0*/  IMAD.WIDE.U32.X R34, R54, UR55, R36, P0 ;  /* 0x0000003736227c25 */ /* 0x000fe200080e0424 */
[----:B------:R-:W-:-:S03]  /*0ab0*/  ISETP.GE.U32.AND P0, PT, R11, R38, PT ;  /* 0x000000260b00720c */ /* 0x000fc60003f06070 */
[----:B------:R-:W-:Y:S01]  /*0ac0*/  IMAD.WIDE.U32 R38, P6, R2, UR49, R40 ;  /* 0x0000003102267c25 */ /* 0x000fe2000f8c0028 */
[----:B------:R-:W-:-:S03]  /*0ad0*/  IADD3 R21, P1, PT, R21, R34, RZ ;  /* 0x0000002215157210 */ /* 0x000fc60007f3e0ff */
[----:B------:R-:W-:-:S04]  /*0ae0*/  IMAD.WIDE.U32 R36, P4, R5, UR21, R42 ;  /* 0x0000001505247c25 */ /* 0x000fc8000f88002a */
[----:B------:R-:W-:Y:S01]  /*0af0*/  IMAD.X R47, RZ, RZ, RZ, P6 ;  /* 0x000000ffff2f7224 */ /* 0x000fe200030e06ff */
[----:B------:R-:W-:Y:S01]  /*0b00*/  IADD3 R0, P6, PT, R0, R30, RZ ;  /* 0x0000001e00007210 */ /* 0x000fe20007fde0ff */
[----:B------:R-:W-:Y:S01]  /*0b10*/  IMAD.MOV.U32 R42, RZ, RZ, R37 ;  /* 0x000000ffff2a7224 */ /* 0x000fe200078e0025 */
[----:B------:R-:W-:Y:S01]  /*0b20*/  SEL R37, RZ, 0x1, !P3 ;  /* 0x00000001ff257807 */ /* 0x000fe20005800000 */
[----:B------:R-:W-:Y:S01]  /*0b30*/  IMAD.WIDE.U32 R44, R2, UR48, RZ ;  /* 0x00000030022c7c25 */ /* 0x000fe2000f8e00ff */
[----:B------:R-:W-:-:S03]  /*0b40*/  ISETP.GE.U32.AND.EX P2, PT, R7, R6, PT, P2 ;  /* 0x000000060700720c */ /* 0x000fc60003f46120 */
[----:B------:R-:W-:-:S04]  /*0b50*/  IMAD.WIDE.U32 R40, R5, UR20, RZ ;  /* 0x0000001405287c25 */ /* 0x000fc8000f8e00ff */
[----:B------:R-:W-:Y:S02]  /*0b60*/  IMAD.X R34, RZ, RZ, R35, P1 ;  /* 0x000000ffff227224 */ /* 0x000fe400008e0623 */
[----:B------:R-:W-:Y:S01]  /*0b70*/  IMAD.X R35, R3, 0x1, R7, P6 ;  /* 0x0000000103237824 */ /* 0x000fe200030e0607 */
[----:B------:R-:W-:Y:S01]  /*0b80*/  IADD3 R37, P6, PT, R37, R32, RZ ;  /* 0x0000002025257210 */ /* 0x000fe20007fde0ff */
[----:B------:R-:W-:Y:S01]  /*0b90*/  IMAD.WIDE.U32 R6, R54, UR50, RZ ;  /* 0x0000003236067c25 */ /* 0x000fe2000f8e00ff */
[----:B------:R-:W-:Y:S02]  /*0ba0*/  IADD3 R31, P1, PT, R45, R38, RZ ;  /* 0x000000262d1f7210 */ /* 0x000fe40007f3e0ff */
[----:B------:R-:W-:Y:S01]  /*0bb0*/  ISETP.GE.U32.AND P3, PT, R0, R30, PT ;  /* 0x0000001e0000720c */ /* 0x000fe20003f66070 */
[----:B------:R-:W-:Y:S01]  /*0bc0*/  IMAD.X R43, RZ, RZ, RZ, P4 ;  /* 0x000000ffff2b7224 */ /* 0x000fe200020e06ff */
[----:B------:R-:W-:Y:S01]  /*0bd0*/  IADD3 R25, P4, PT, R41, R36, RZ ;  /* 0x0000002429197210 */ /* 0x000fe20007f9e0ff */
[----:B------:R-:W-:Y:S01]  /*0be0*/  IMAD.MOV.U32 R46, RZ, RZ, R39 ;  /* 0x000000ffff2e7224 */ /* 0x000fe200078e0027 */
[----:B------:R-:W-:-:S02]  /*0bf0*/  SEL R30, RZ, 0x1, P2 ;  /* 0x00000001ff1e7807 */ /* 0x000fc40001000000 */
[----:B------:R-:W-:Y:S01]  /*0c00*/  IADD3 R36, P2, PT, R11, R44, RZ ;  /* 0x0000002c0b247210 */ /* 0x000fe20007f5e0ff */
[----:B------:R-:W-:Y:S01]  /*0c10*/  IMAD.X R11, RZ, RZ, R33, P6 ;  /* 0x000000ffff0b7224 */ /* 0x000fe200030e0621 */
[----:B------:R-:W-:Y:S01]  /*0c20*/  LOP3.LUT R21, RZ, R21, RZ, 0x33, !PT ;  /* 0x00000015ff157212 */ /* 0x000fe200078e33ff */
[----:B------:R-:W-:Y:S01]  /*0c30*/  IMAD.WIDE.U32 R32, R54, UR20, RZ ;  /* 0x0000001436207c25 */ /* 0x000fe2000f8e00ff */
[----:B------:R-:W-:-:S03]  /*0c40*/  LOP3.LUT R37, RZ, R37, RZ, 0x33, !PT ;  /* 0x00000025ff257212 */ /* 0x000fc600078e33ff */
[----:B------:R-:W-:-:S04]  /*0c50*/  IMAD.WIDE.U32 R6, P6, R2, UR51, R6 ;  /* 0x0000003302067c25 */ /* 0x000fc8000f8c0006 */
[----:B------:R-:W-:Y:S01]  /*0c60*/  IMAD.WIDE.U32.X R46, R54, UR49, R46, P1 ;  /* 0x00000031362e7c25 */ /* 0x000fe200088e042e */
[----:B------:R-:W-:-:S03]  /*0c70*/  ISETP.GT.U32.AND P1, PT, R0, R21, PT ;  /* 0x000000150000720c */ /* 0x000fc60003f24070 */
[----:B------:R-:W-:Y:S01]  /*0c80*/  IMAD.X R0, R31, 0x1, R13, P2 ;  /* 0x000000011f007824 */ /* 0x000fe200010e060d */
[----:B------:R-:W-:Y:S01]  /*0c90*/  ISETP.GT.U32.AND P2, PT, R36, R37, PT ;  /* 0x000000252400720c */ /* 0x000fe20003f44070 */
[----:B------:R-:W-:Y:S02]  /*0ca0*/  IMAD.X R37, RZ, RZ, RZ, P6 ;  /* 0x000000ffff257224 */ /* 0x000fe400030e06ff */
[----:B------:R-:W-:Y:S01]  /*0cb0*/  IMAD.WIDE.U32 R32, P6, R2, UR21, R32 ;  /* 0x0000001502207c25 */ /* 0x000fe2000f8c0020 */
[----:B------:R-:W-:-:S03]  /*0cc0*/  LOP3.LUT R34, RZ, R34, RZ, 0x33, !PT ;  /* 0x00000022ff227212 */ /* 0x000fc600078e33ff */
[----:B------:R-:W-:Y:S01]  /*0cd0*/  IMAD.WIDE.U32 R38, R2, UR50, RZ ;  /* 0x0000003202267c25 */ /* 0x000fe2000f8e00ff */
[----:B------:R-:W-:Y:S02]  /*0ce0*/  ISETP.GE.U32.AND.EX P3, PT, R35, R3, PT, P3 ;  /* 0x000000032300720c */ /* 0x000fe40003f66130 */
[----:B------:R-:W-:Y:S01]  /*0cf0*/  LOP3.LUT R11, RZ, R11, RZ, 0x33, !PT ;  /* 0x0000000bff0b7212 */ /* 0x000fe200078e33ff */
[----:B------:R-:W-:Y:S01]  /*0d00*/  IMAD.WIDE.U32.X R16, R12, UR51, R16, P5 ;  /* 0x000000330c107c25 */ /* 0x000fe2000a8e0410 */
[----:B------:R-:W-:-:S03]  /*0d10*/  ISETP.GE.U32.AND P5, PT, R36, R44, PT ;  /* 0x0000002c2400720c */ /* 0x000fc60003fa6070 */
[----:B------:R-:W-:Y:S01]  /*0d20*/  IMAD.X R45, RZ, RZ, RZ, P6 ;  /* 0x000000ffff2d7224 */ /* 0x000fe200030e06ff */
[----:B------:R-:W-:Y:S01]  /*0d30*/  IADD3 R3, P6, PT, R39, R6, RZ ;  /* 0x0000000627037210 */ /* 0x000fe20007fde0ff */
[----:B------:R-:W-:Y:S01]  /*0d40*/  IMAD.MOV.U32 R36, RZ, RZ, R7 ;  /* 0x000000ffff247224 */ /* 0x000fe200078e0007 */
[----:B------:R-:W-:Y:S02]  /*0d50*/  ISETP.GT.U32.AND.EX P1, PT, R35, R34, PT, P1 ;  /* 0x000000222300720c */ /* 0x000fe40003f24110 */
[----:B------:R-:W-:Y:S01]  /*0d60*/  ISETP.GE.U32.AND.EX P5, PT, R0, R31, PT, P5 ;  /* 0x0000001f0000720c */ /* 0x000fe20003fa6150 */
[----:B------:R-:W-:Y:S01]  /*0d70*/  IMAD.WIDE.U32.X R36, R54, UR51, R36, P6 ;  /* 0x0000003336247c25 */ /* 0x000fe2000b0e0424 */
[----:B------:R-:W-:Y:S02]  /*0d80*/  ISETP.GT.U32.AND.EX P2, PT, R0, R11, PT, P2 ;  /* 0x0000000b0000720c */ /* 0x000fe40003f44120 */
[----:B------:R-:W-:Y:S02]  /*0d90*/  SEL R21, RZ, 0x1, P3 ;  /* 0x00000001ff157807 */ /* 0x000fe40001800000 */
[----:B------:R-:W-:-:S02]  /*0da0*/  SEL R31, RZ, 0x1, !P1 ;  /* 0x00000001ff1f7807 */ /* 0x000fc40004800000 */
[----:B------:R-:W-:Y:S02]  /*0db0*/  IADD3 R11, P1, P6, R48, R26, R30 ;  /* 0x0000001a300b7210 */ /* 0x000fe40007e3e01e */
[----:B------:R-:W-:Y:S02]  /*0dc0*/  SEL R0, RZ, 0x1, P5 ;  /* 0x00000001ff007807 */ /* 0x000fe40002800000 */
[----:B------:R-:W-:Y:S02]  /*0dd0*/  SEL R7, RZ, 0x1, !P2 ;  /* 0x00000001ff077807 */ /* 0x000fe40005000000 */
[----:B------:R-:W-:Y:S02]  /*0de0*/  IADD3 R30, P2, P5, R31, R28, R21 ;  /* 0x0000001c1f1e7210 */ /* 0x000fe40007d5e015 */
[----:B------:R-:W-:Y:S02]  /*0df0*/  IADD3.X R26, PT, PT, R4, R27, RZ, P1, P6 ;  /* 0x0000001b041a7210 */ /* 0x000fe40000fec4ff */
[----:B------:R-:W-:-:S02]  /*0e00*/  ISETP.GE.U32.AND.EX P0, PT, R13, R8, PT, P0 ;  /* 0x000000080d00720c */ /* 0x000fc40003f06100 */
[----:B------:R-:W-:Y:S02]  /*0e10*/  IADD3 R21, P1, PT, R11, R24, RZ ;  /* 0x000000180b157210 */ /* 0x000fe40007f3e0ff */
[----:B------:R-:W-:Y:S02]  /*0e20*/  IADD3.X R29, PT, PT, RZ, R29, RZ, P2, P5 ;  /* 0x0000001dff1d7210 */ /* 0x000fe400017ea4ff */
[----:B------:R-:W-:Y:S01]  /*0e30*/  IADD3 R8, P2, P5, R7, R46, R0 ;  /* 0x0000002e07087210 */ /* 0x000fe20007d5e000 */
[----:B------:R-:W-:Y:S01]  /*0e40*/  IMAD.X R28, R9, 0x1, R26, P1 ;  /* 0x00000001091c7824 */ /* 0x000fe200008e061a */
[----:B------:R-:W-:Y:S02]  /*0e50*/  SEL R13, RZ, 0x1, P0 ;  /* 0x00000001ff0d7807 */ /* 0x000fe40000000000 */
[----:B------:R-:W-:Y:S02]  /*0e60*/  IADD3 R0, P1, PT, R21, R30, RZ ;  /* 0x0000001e15007210 */ /* 0x000fe40007f3e0ff */
[----:B------:R-:W-:-:S02]  /*0e70*/  IADD3.X R47, PT, PT, RZ, R47, RZ, P2, P5 ;  /* 0x0000002fff2f7210 */ /* 0x000fc400017ea4ff */
[----:B------:R-:W-:Y:S02]  /*0e80*/  ISETP.GE.U32.AND P0, PT, R21, R24, PT ;  /* 0x000000181500720c */ /* 0x000fe40003f06070 */
[----:B------:R-:W-:Y:S01]  /*0e90*/  IADD3 R13, P5, P6, R40, R16, R13 ;  /* 0x00000010280d7210 */ /* 0x000fe20007ebe00d */
[----:B------:R-:W-:Y:S01]  /*0ea0*/  IMAD.X R7, R28, 0x1, R29, P1 ;  /* 0x000000011c077824 */ /* 0x000fe200008e061d */
[----:B------:R-:W-:Y:S02]  /*0eb0*/  ISETP.GE.U32.AND P1, PT, R0, R21, PT ;  /* 0x000000150000720c */ /* 0x000fe40003f26070 */
[----:B------:R-:W-:Y:S02]  /*0ec0*/  ISETP.GE.U32.AND.EX P0, PT, R28, R9, PT, P0 ;  /* 0x000000091c00720c */ /* 0x000fe40003f06100 */
[----:B------:R-:W-:Y:S02]  /*0ed0*/  IADD3.X R24, PT, PT, R25, R17, RZ, P5, P6 ;  /* 0x0000001119187210 */ /* 0x000fe40002fec4ff */
[----:B------:R-:W-:-:S02]  /*0ee0*/  IADD3 R9, P5, PT, R13, R38, RZ ;  /* 0x000000260d097210 */ /* 0x000fc40007fbe0ff */
[----:B------:R-:W-:Y:S02]  /*0ef0*/  ISETP.GE.U32.AND.EX P1, PT, R7, R28, PT, P1 ;  /* 0x0000001c0700720c */ /* 0x000fe40003f26110 */
[----:B------:R-:W-:Y:S01]  /*0f00*/  IADD3 R8, P6, PT, R9, R8, RZ ;  /* 0x0000000809087210 */ /* 0x000fe20007fde0ff */
[----:B------:R-:W-:Y:S01]  /*0f10*/  IMAD.X R16, R3, 0x1, R24, P5 ;  /* 0x0000000103107824 */ /* 0x000fe200028e0618 */
[----:B------:R-:W-:Y:S02]  /*0f20*/  ISETP.GE.U32.AND P2, PT, R11, R48, PT ;  /* 0x000000300b00720c */ /* 0x000fe40003f46070 */
[----:B------:R-:W-:Y:S02]  /*0f30*/  SEL R17, RZ, 0x1, P0 ;  /* 0x00000001ff117807 */ /* 0x000fe40000000000 */
[----:B------:R-:W-:Y:S02]  /*0f40*/  SEL R11, RZ, 0x1, P1 ;  /* 0x00000001ff0b7807 */ /* 0x000fe40000800000 */
[----:B------:R-:W-:-:S02]  /*0f50*/  ISETP.GE.U32.AND P0, PT, R13, R40, PT ;  /* 0x000000280d00720c */ /* 0x000fc40003f06070 */
[----:B------:R-:W-:Y:S02]  /*0f60*/  ISETP.GE.U32.AND P5, PT, R9, R38, PT ;  /* 0x000000260900720c */ /* 0x000fe40003fa6070 */
[----:B------:R-:W-:Y:S01]  /*0f70*/  ISETP.GE.U32.AND P1, PT, R8, R9, PT ;  /* 0x000000090800720c */ /* 0x000fe20003f26070 */
[----:B------:R-:W-:Y:S01]  /*0f80*/  IMAD.X R9, R16, 0x1, R47, P6 ;  /* 0x0000000110097824 */ /* 0x000fe200030e062f */
[----:B------:R-:W-:Y:S02]  /*0f90*/  ISETP.GE.U32.AND.EX P2, PT, R26, R4, PT, P2 ;  /* 0x000000041a00720c */ /* 0x000fe40003f46120 */
[----:B------:R-:W-:Y:S01]  /*0fa0*/  ISETP.GE.U32.AND.EX P0, PT, R24, R25, PT, P0 ;  /* 0x000000191800720c */ /* 0x000fe20003f06100 */
[----:B------:R-:W-:Y:S01]  /*0fb0*/  IMAD.WIDE.U32.X R42, R12, UR21, R42, P4 ;  /* 0x000000150c2a7c25 */ /* 0x000fe2000a0e042a */
[----:B------:R-:W-:Y:S02]  /*0fc0*/  ISETP.GE.U32.AND.EX P5, PT, R16, R3, PT, P5 ;  /* 0x000000031000720c */ /* 0x000fe40003fa6150 */
[----:B------:R-:W-:Y:S01]  /*0fd0*/  ISETP.GE.U32.AND.EX P1, PT, R9, R16, PT, P1 ;  /* 0x000000100900720c */ /* 0x000fe20003f26110 */
[----:B------:R-:W-:Y:S01]  /*0fe0*/  IMAD.WIDE.U32 R34, R2, UR20, RZ ;  /* 0x0000001402227c25 */ /* 0x000fe2000f8e00ff */
[----:B------:R-:W-:-:S02]  /*0ff0*/  SEL R13, RZ, 0x1, P2 ;  /* 0x00000001ff0d7807 */ /* 0x000fc40001000000 */
[----:B------:R-:W-:Y:S02]  /*1000*/  IADD3 R16, P2, P4, R11, R22, R17 ;  /* 0x000000160b107210 */ /* 0x000fe40007c5e011 */
[----:B------:R-:W-:Y:S02]  /*1010*/  SEL R11, RZ, 0x1, P0 ;  /* 0x00000001ff0b7807 */ /* 0x000fe40000000000 */
[----:B------:R-:W-:Y:S02]  /*1020*/  SEL R4, RZ, 0x1, P5 ;  /* 0x00000001ff047807 */ /* 0x000fe40002800000 */
[----:B------:R-:W-:Y:S02]  /*1030*/  IADD3 R13, P5, P6, R20, R18, R13 ;  /* 0x00000012140d7210 */ /* 0x000fe40007ebe00d */
[----:B------:R-:W-:Y:S02]  /*1040*/  ISETP.GT.U32.AND P0, PT, R0, -0x1, PT ;  /* 0xffffffff0000780c */ /* 0x000fe40003f04070 */
[----:B------:R-:W-:-:S02]  /*1050*/  IADD3.X R23, PT, PT, RZ, R23, RZ, P2, P4 ;  /* 0x00000017ff177210 */ /* 0x000fc400017e84ff */
[----:B------:R-:W-:Y:S02]  /*1060*/  IADD3 R6, P3, PT, R35, R32, RZ ;  /* 0x0000002023067210 */ /* 0x000fe40007f7e0ff */
[----:B------:R-:W-:Y:S02]  /*1070*/  SEL R3, RZ, 0x1, P1 ;  /* 0x00000001ff037807 */ /* 0x000fe40000800000 */
[----:B------:R-:W-:Y:S02]  /*1080*/  IADD3 R0, P4, P2, R34, R42, R11 ;  /* 0x0000002a22007210 */ /* 0x000fe40007a9e00b */
[----:B------:R-:W-:Y:S02]  /*1090*/  IADD3.X R18, PT, PT, R10, R19, RZ, P5, P6 ;  /* 0x000000130a127210 */ /* 0x000fe40002fec4ff */
[----:B------:R-:W-:Y:S02]  /*10a0*/  IADD3 R3, P6, P5, R3, R36, R4 ;  /* 0x0000002403037210 */ /* 0x000fe40007dde004 */
[----:B------:R-:W-:-:S02]  /*10b0*/  ISETP.GT.U32.AND.EX P0, PT, R7, -0x1, PT, P0 ;  /* 0xffffffff0700780c */ /* 0x000fc40003f04100 */
[----:B------:R-:W-:Y:S02]  /*10c0*/  IADD3.X R42, PT, PT, R6, R43, RZ, P4, P2 ;  /* 0x0000002b062a7210 */ /* 0x000fe400027e44ff */
[----:B------:R-:W-:Y:S02]  /*10d0*/  ISETP.GT.U32.AND P1, PT, R8, -0x1, PT ;  /* 0xffffffff0800780c */ /* 0x000fe40003f24070 */
[----:B------:R-:W-:Y:S02]  /*10e0*/  IADD3 R7, P2, PT, R13, R16, RZ ;  /* 0x000000100d077210 */ /* 0x000fe40007f5e0ff */
[----:B------:R-:W-:Y:S02]  /*10f0*/  IADD3.X R11, PT, PT, RZ, R37, RZ, P6, P5 ;  /* 0x00000025ff0b7210 */ /* 0x000fe400037ea4ff */
[----:B------:R-:W-:Y:S02]  /*1100*/  ISETP.GE.U32.AND P5, PT, R0, R34, PT ;  /* 0x000000220000720c */ /* 0x000fe40003fa6070 */
[----:B------:R-:W-:Y:S01]  /*1110*/  ISETP.GT.U32.AND.EX P1, PT, R9, -0x1, PT, P1 ;  /* 0xffffffff0900780c */ /* 0x000fe20003f24110 */
[----:B------:R-:W-:Y:S01]  /*1120*/  IMAD.X R9, R18, 0x1, R23, P2 ;  /* 0x0000000112097824 */ /* 0x000fe200010e0617 */
[----:B------:R-:W-:-:S02]  /*1130*/  SEL R34, RZ, 0x1, !P0 ;  /* 0x00000001ff227807 */ /* 0x000fc40004000000 */
[----:B------:R-:W-:Y:S02]  /*1140*/  ISETP.GE.U32.AND P6, PT, R13, R20, PT ;  /* 0x000000140d00720c */ /* 0x000fe40003fc6070 */
[----:B------:R-:W-:Y:S02]  /*1150*/  IADD3 R3, P0, PT, R0, R3, RZ ;  /* 0x0000000300037210 */ /* 0x000fe40007f1e0ff */
[----:B------:R-:W-:Y:S02]  /*1160*/  ISETP.GE.U32.AND P4, PT, R7, R13, PT ;  /* 0x0000000d0700720c */ /* 0x000fe40003f86070 */
[----:B------:R-:W-:Y:S02]  /*1170*/  SEL R38, RZ, 0x1, !P1 ;  /* 0x00000001ff267807 */ /* 0x000fe40004800000 */
[----:B------:R-:W-:Y:S01]  /*1180*/  IADD3 R34, P1, PT, R34, R7, RZ ;  /* 0x0000000722227210 */ /* 0x000fe20007f3e0ff */
[----:B------:R-:W-:Y:S01]  /*1190*/  IMAD.X R11, R42, 0x1, R11, P0 ;  /* 0x000000012a0b7824 */ /* 0x000fe200000e060b */
[----:B------:R-:W-:-:S02]  /*11a0*/  ISETP.GE.U32.AND.EX P6, PT, R18, R10, PT, P6 ;  /* 0x0000000a1200720c */ /* 0x000fc40003fc6160 */
[----:B------:R-:W-:Y:S01]  /*11b0*/  ISETP.GE.U32.AND.EX P4, PT, R9, R18, PT, P4 ;  /* 0x000000120900720c */ /* 0x000fe20003f86140 */
[----:B------:R-:W-:Y:S01]  /*11c0*/  IMAD.MOV.U32 R44, RZ, RZ, R33 ;  /* 0x000000ffff2c7224 */ /* 0x000fe200078e0021 */
[----:B------:R-:W-:Y:S01]  /*11d0*/  ISETP.GE.U32.AND P2, PT, R3, R0, PT ;  /* 0x000000000300720c */ /* 0x000fe20003f46070 */
[----:B------:R-:W-:Y:S01]  /*11e0*/  IMAD.X R8, RZ, RZ, R9, P1 ;  /* 0x000000ffff087224 */ /* 0x000fe200008e0609 */
[----:B------:R-:W-:Y:S02]  /*11f0*/  ISETP.GE.U32.AND P0, PT, R34, R7, PT ;  /* 0x000000072200720c */ /* 0x000fe40003f06070 */
[----:B------:R-:W-:Y:S02]  /*1200*/  SEL R4, RZ, 0x1, P6 ;  /* 0x00000001ff047807 */ /* 0x000fe40003000000 */
[----:B------:R-:W-:Y:S02]  /*1210*/  SEL R7, RZ, 0x1, P4 ;  /* 0x00000001ff077807 */ /* 0x000fe40002000000 */
[----:B------:R-:W-:Y:S01]  /*1220*/  IADD3 R38, P6, PT, R38, R3, RZ ;  /* 0x0000000326267210 */ /* 0x000fe20007fde0ff */
[----:B------:R-:W-:Y:S01]  /*1230*/  IMAD.WIDE.U32.X R44, R54, UR21, R44, P3 ;  /* 0x00000015362c7c25 */ /* 0x000fe200098e042c */
[----:B------:R-:W-:Y:S01]  /*1240*/  ISETP.GE.U32.AND.EX P5, PT, R42, R6, PT, P5 ;  /* 0x000000062a00720c */ /* 0x000fe20003fa6150 */
[----:B------:R-:W0:Y:S01]  /*1250*/  LDCU.128 UR20, c[0x3][0x700] ;  /* 0x00c0e000ff1477ac */ /* 0x000e220008000c00 */
[----:B------:R-:W-:-:S02]  /*1260*/  ISETP.GE.U32.AND.EX P2, PT, R11, R42, PT, P2 ;  /* 0x0000002a0b00720c */ /* 0x000fc40003f46120 */
[----:B------:R-:W-:Y:S01]  /*1270*/  IADD3 R4, P4, P3, R7, R14, R4 ;  /* 0x0000000e07047210 */ /* 0x000fe20007b9e004 */
[C---:B--2---:R-:W-:Y:S01]  /*1280*/  IMAD.WIDE.U32 R6, R8.reuse, UR40, RZ ;  /* 0x0000002808067c25 */ /* 0x044fe2000f8e00ff */
[C---:B------:R-:W-:Y:S02]  /*1290*/  ISETP.GE.U32.AND.EX P0, PT, R8.reuse, R9, PT, P0 ;  /* 0x000000090800720c */ /* 0x040fe40003f06100 */
[----:B------:R-:W-:Y:S01]  /*12a0*/  SEL R0, RZ, 0x1, P5 ;  /* 0x00000001ff007807 */ /* 0x000fe20002800000 */
[----:B------:R-:W-:Y:S01]  /*12b0*/  IMAD.X R26, RZ, RZ, R11, P6 ;  /* 0x000000ffff1a7224 */ /* 0x000fe200030e060b */
[----:B------:R-:W-:Y:S01]  /*12c0*/  SEL R9, RZ, 0x1, P2 ;  /* 0x00000001ff097807 */ /* 0x000fe20001000000 */
[----:B---3--:R-:W-:Y:S01]  /*12d0*/  IMAD.WIDE.U32 R16, R8, UR42, RZ ;  /* 0x0000002a08107c25 */ /* 0x008fe2000f8e00ff */
[----:B------:R-:W-:Y:S02]  /*12e0*/  SEL R13, RZ, 0x1, P0 ;  /* 0x00000001ff0d7807 */ /* 0x000fe40000000000 */
[----:B------:R-:W-:Y:S01]  /*12f0*/  IADD3.X R41, PT, PT, RZ, R15, RZ, P4, P3 ;  /* 0x0000000fff297210 */ /* 0x000fe200027e64ff */
[----:B------:R-:W-:Y:S01]  /*1300*/  IMAD.WIDE.U32 R14, R26, UR40, RZ ;  /* 0x000000281a0e7c25 */ /* 0x000fe2000f8e00ff */
[----:B------:R-:W-:-:S02]  /*1310*/  ISETP.GE.U32.AND P1, PT, R38, R3, PT ;  /* 0x000000032600720c */ /* 0x000fc40003f26070 */
[----:B------:R-:W-:Y:S01]  /*1320*/  IADD3 R9, P0, P5, R9, R44, R0 ;  /* 0x0000002c09097210 */ /* 0x000fe20007d1e000 */
[----:B------:R-:W-:Y:S01]  /*1330*/  IMAD.WIDE.U32 R6, P3, R34, UR41, R6 ;  /* 0x0000002922067c25 */ /* 0x000fe2000f860006 */
[----:B------:R-:W-:Y:S02]  /*1340*/  ISETP.GE.U32.AND.EX P1, PT, R26, R11, PT, P1 ;  /* 0x0000000b1a00720c */ /* 0x000fe40003f26110 */
[----:B------:R-:W-:Y:S01]  /*1350*/  IADD3.X R3, PT, PT, RZ, R45, RZ, P0, P5 ;  /* 0x0000002dff037210 */ /* 0x000fe200007ea4ff */
[----:B------:R-:W-:Y:S01]  /*1360*/  IMAD.WIDE.U32 R56, R34, UR40, RZ ;  /* 0x0000002822387c25 */ /* 0x000fe2000f8e00ff */
[----:B------:R-:W-:-:S03]  /*1370*/  SEL R0, RZ, 0x1, P1 ;  /* 0x00000001ff007807 */ /* 0x000fc60000800000 */
[----:B------:R-:W-:Y:S02]  /*1380*/  IMAD.X R19, RZ, RZ, RZ, P3 ;  /* 0x000000ffff137224 */ /* 0x000fe400018e06ff */
[----:B------:R-:W-:Y:S01]  /*1390*/  IMAD.WIDE.U32 R20, P0, R34, UR43, R16 ;  /* 0x0000002b22147c25 */ /* 0x000fe2000f800010 */
[----:B------:R-:W-:-:S03]  /*13a0*/  IADD3 R11, P1, PT, R57, R6, RZ ;  /* 0x00000006390b7210 */ /* 0x000fc60007f3e0ff */
[----:B------:R-:W-:-:S04]  /*13b0*/  IMAD.WIDE.U32 R14, P3, R38, UR41, R14 ;  /* 0x00000029260e7c25 */ /* 0x000fc8000f86000e */
[----:B------:R-:W-:-:S04]  /*13c0*/  IMAD.WIDE.U32 R58, R38, UR40, RZ ;  /* 0x00000028263a7c25 */ /* 0x000fc8000f8e00ff */
[----:B------:R-:W-:-:S04]  /*13d0*/  IMAD.WIDE.U32 R16, R34, UR42, RZ ;  /* 0x0000002a22107c25 */ /* 0x000fc8000f8e00ff */
[----:B------:R-:W-:Y:S01]  /*13e0*/  IMAD.WIDE.U32 R24, R26, UR42, RZ ;  /* 0x0000002a1a187c25 */ /* 0x000fe2000f8e00ff */
[----:B------:R-:W-:-:S03]  /*13f0*/  IADD3 R13, P2, PT, R13, R4, RZ ;  /* 0x000000040d0d7210 */ /* 0x000fc60007f5e0ff */
[----:B------:R-:W-:Y:S02]  /*1400*/  IMAD.MOV.U32 R18, RZ, RZ, R7 ;  /* 0x000000ffff127224 */ /* 0x000fe400078e0007 */
[----:B------:R-:W-:Y:S01]  /*1410*/  IMAD.X R7, RZ, RZ, RZ, P3 ;  /* 0x000000ffff077224 */ /* 0x000fe200018e06ff */
[----:B------:R-:W-:Y:S01]  /*1420*/  IADD3 R55, P3, PT, R59, R14, RZ ;  /* 0x0000000e3b377210 */ /* 0x000fe20007f7e0ff */
[----:B------:R-:W-:Y:S02]  /*1430*/  IMAD.X R31, RZ, RZ, RZ, P0 ;  /* 0x000000ffff1f7224 */ /* 0x000fe400000e06ff */
[----:B------:R-:W-:Y:S01]  /*1440*/  IMAD.MOV.U32 R6, RZ, RZ, R15 ;  /* 0x000000ffff067224 */ /* 0x000fe200078e000f */
[----:B------:R-:W-:Y:S01]  /*1450*/  IADD3 R15, P0, PT, R17, R20, RZ ;  /* 0x00000014110f7210 */ /* 0x000fe20007f1e0ff */
[----:B------:R-:W-:Y:S01]  /*1460*/  IMAD.MOV.U32 R30, RZ, RZ, R21 ;  /* 0x000000ffff1e7224 */ /* 0x000fe200078e0015 */
[----:B------:R-:W-:Y:S01]  /*1470*/  IADD3 R0, P4, PT, R0, R9, RZ ;  /* 0x0000000900007210 */ /* 0x000fe20007f9e0ff */
[----:B------:R-:W-:-:S04]  /*1480*/  IMAD.WIDE.U32 R24, P5, R38, UR43, R24 ;  /* 0x0000002b26187c25 */ /* 0x000fc8000f8a0018 */
[----:B------:R-:W-:-:S04]  /*1490*/  IMAD.WIDE.U32 R20, R38, UR42, RZ ;  /* 0x0000002a26147c25 */ /* 0x000fc8000f8e00ff */
[----:B------:R-:W-:-:S04]  /*14a0*/  IMAD.WIDE.U32.X R18, R8, UR41, R18, P1 ;  /* 0x0000002908127c25 */ /* 0x000fc800088e0412 */
[----:B------:R-:W-:Y:S02]  /*14b0*/  IMAD.X R41, RZ, RZ, R41, P2 ;  /* 0x000000ffff297224 */ /* 0x000fe400010e0629 */
[----:B------:R-:W-:Y:S01]  /*14c0*/  IMAD.WIDE.U32.X R6, R26, UR41, R6, P3 ;  /* 0x000000291a067c25 */ /* 0x000fe200098e0406 */
[----:B------:R-:W-:-:S03]  /*14d0*/  IADD3 R14, P3, PT, R21, R24, RZ ;  /* 0x00000018150e7210 */ /* 0x000fc60007f7e0ff */
[----:B-1----:R-:W-:Y:S01]  /*14e0*/  IMAD.WIDE.U32 R46, R8, UR44, RZ ;  /* 0x0000002c082e7c25 */ /* 0x002fe2000f8e00ff */
[----:B------:R-:W-:-:S03]  /*14f0*/  IADD3 R9, P1, PT, R18, R16, RZ ;  /* 0x0000001012097210 */ /* 0x000fc60007f3e0ff */
[----:B------:R-:W-:Y:S02]  /*1500*/  IMAD.X R21, RZ, RZ, R3, P4 ;  /* 0x000000ffff157224 */ /* 0x000fe400020e0603 */
[----:B------:R-:W-:Y:S01]  /*1510*/  IMAD.WIDE.U32 R22, R41, UR42, RZ ;  /* 0x0000002a29167c25 */ /* 0x000fe2000f8e00ff */
[----:B------:R-:W-:-:S03]  /*1520*/  IADD3 R10, P6, PT, R6, R20, RZ ;  /* 0x00000014060a7210 */ /* 0x000fc60007fde0ff */
[----:B------:R-:W-:Y:S02]  /*1530*/  IMAD.MOV.U32 R32, RZ, RZ, R25 ;  /* 0x000000ffff207224 */ /* 0x000fe400078e0019 */
[----:B------:R-:W-:-:S04]  /*1540*/  IMAD.WIDE.U32 R24, R41, UR40, RZ ;  /* 0x0000002829187c25 */ /* 0x000fc8000f8e00ff */
[----:B------:R-:W-:-:S04]  /*1550*/  IMAD.WIDE.U32.X R30, R8, UR43, R30, P0 ;  /* 0x0000002b081e7c25 */ /* 0x000fc800080e041e */
[----:B------:R-:W-:-:S04]  /*1560*/  IMAD.WIDE.U32 R48, R21, UR40, RZ ;  /* 0x0000002815307c25 */ /* 0x000fc8000f8e00ff */
[----:B------:R-:W-:-:S04]  /*1570*/  IMAD.WIDE.U32 R46, P0, R34, UR45, R46 ;  /* 0x0000002d222e7c25 */ /* 0x000fc8000f80002e */
[----:B------:R-:W-:Y:S01]  /*1580*/  IMAD.X R33, RZ, RZ, RZ, P5 ;  /* 0x000000ffff217224 */ /* 0x000fe200028e06ff */
[----:B------:R-:W-:Y:S01]  /*1590*/  ISETP.GE.U32.AND P5, PT, R9, R16, PT ;  /* 0x000000100900720c */ /* 0x000fe20003fa6070 */
[----:B------:R-:W-:-:S04]  /*15a0*/  IMAD.WIDE.U32 R52, R34, UR44, RZ ;  /* 0x0000002c22347c25 */ /* 0x000fc8000f8e00ff */
[----:B------:R-:W-:-:S04]  /*15b0*/  IMAD.WIDE.U32 R16, R13, UR42, RZ ;  /* 0x0000002a0d107c25 */ /* 0x000fc8000f8e00ff */
[----:B------:R-:W-:-:S04]  /*15c0*/  IMAD.WIDE.U32 R22, P2, R13, UR43, R22 ;  /* 0x0000002b0d167c25 */ /* 0x000fc8000f840016 */
[----:B------:R-:W-:Y:S02]  /*15d0*/  IMAD.X R4, R15, 0x1, R19, P1 ;  /* 0x000000010f047824 */ /* 0x000fe400008e0613 */
[----:B------:R-:W-:Y:S02]  /*15e0*/  IMAD.X R6, R14, 0x1, R7, P6 ;  /* 0x000000010e067824 */ /* 0x000fe400030e0607 */
[----:B0-----:R-:W-:-:S04]  /*15f0*/  IMAD.WIDE.U32 R28, R8, UR20, RZ ;  /* 0x00000014081c7c25 */ /* 0x001fc8000f8e00ff */
[----:B------:R-:W-:Y:S02]  /*1600*/  IMAD.X R45, RZ, RZ, RZ, P0 ;  /* 0x000000ffff2d7224 */ /* 0x000fe400000e06ff */
[----:B------:R-:W-:Y:S01]  /*1610*/  IMAD.WIDE.U32 R24, P6, R13, UR41, R24 ;  /* 0x000000290d187c25 */ /* 0x000fe2000f8c0018 */
[----:B------:R-:W-:-:S03]  /*1620*/  IADD3 RZ, P1, PT, R17, R22, RZ ;  /* 0x0000001611ff7210 */ /* 0x000fc60007f3e0ff */
[----:B------:R-:W-:-:S04]  /*1630*/  IMAD.WIDE.U32 R18, R13, UR40, RZ ;  /* 0x000000280d127c25 */ /* 0x000fc8000f8e00ff */
[----:B------:R-:W-:Y:S01]  /*1640*/  IMAD.WIDE.U32.X R32, R26, UR43, R32, P3 ;  /* 0x0000002b1a207c25 */ /* 0x000fe200098e0420 */
[----:B------:R-:W-:-:S03]  /*1650*/  IADD3 RZ, P3, PT, R46, R53, RZ ;  /* 0x000000352eff7210 */ /* 0x000fc60007f7e0ff */
[----:B------:R-:W-:-:S04]  /*1660*/  IMAD.WIDE.U32 R48, P0, R0, UR41, R48 ;  /* 0x0000002900307c25 */ /* 0x000fc8000f800030 */
[----:B------:R-:W-:Y:S02]  /*1670*/  IMAD.MOV.U32 R44, RZ, RZ, R47 ;  /* 0x000000ffff2c7224 */ /* 0x000fe400078e002f */
[----:B------:R-:W-:Y:S02]  /*1680*/  IMAD.X R51, RZ, RZ, RZ, P6 ;  /* 0x000000ffff337224 */ /* 0x000fe400030e06ff */
[----:B------:R-:W-:Y:S01]  /*1690*/  IMAD.X R17, RZ, RZ, RZ, P0 ;  /* 0x000000ffff117224 */ /* 0x000fe200000e06ff */
[----:B------:R-:W-:Y:S01]  /*16a0*/  IADD3 R36, P0, PT, R19, R24, RZ ;  /* 0x0000001813247210 */ /* 0x000fe20007f1e0ff */
[----:B------:R-:W-:-:S04]  /*16b0*/  IMAD.WIDE.U32 R42, R0, UR40, RZ ;  /* 0x00000028002a7c25 */ /* 0x000fc8000f8e00ff */
[----:B------:R-:W-:-:S04]  /*16c0*/  IMAD.WIDE.U32 R28, P6, R34, UR21, R28 ;  /* 0x00000015221c7c25 */ /* 0x000fc8000f8c001c */
[----:B------:R-:W-:Y:S01]  /*16d0*/  IMAD.WIDE.U32.X R44, R8, UR45, R44, P3 ;  /* 0x0000002d082c7c25 */ /* 0x000fe200098e042c */
[----:B------:R-:W-:-:S03]  /*16e0*/  IADD3 R3, P3, PT, R43, R48, RZ ;  /* 0x000000302b037210 */ /* 0x000fc60007f7e0ff */
[----:B------:R-:W-:-:S04]  /*16f0*/  IMAD.WIDE.U32 R34, R34, UR20, RZ ;  /* 0x0000001422227c25 */ /* 0x000fc8000f8e00ff */
[----:B------:R-:W-:Y:S02]  /*1700*/  IMAD.MOV.U32 R50, RZ, RZ, R25 ;  /* 0x000000ffff327224 */ /* 0x000fe400078e0019 */
[----:B------:R-:W-:Y:S02]  /*1710*/  IMAD.MOV.U32 R16, RZ, RZ, R49 ;  /* 0x000000ffff107224 */ /* 0x000fe400078e0031 */
[----:B------:R-:W-:Y:S01]  /*1720*/  IMAD.WIDE.U32.X R24, R41, UR41, R50, P0 ;  /* 0x0000002929187c25 */ /* 0x000fe200080e0432 */
[----:B------:R-:W-:-:S03]  /*1730*/  IADD3 R7, P0, PT, R44, R34, RZ ;  /* 0x000000222c077210 */ /* 0x000fc60007f1e0ff */
[----:B------:R-:W-:Y:S01]  /*1740*/  IMAD.WIDE.U32.X R16, R21, UR41, R16, P3 ;  /* 0x0000002915107c25 */ /* 0x000fe200098e0410 */
[----:B------:R-:W-:Y:S01]  /*1750*/  ISETP.GE.U32.AND P3, PT, R7, R34, PT ;  /* 0x000000220700720c */ /* 0x000fe20003f66070 */
[----:B------:R-:W0:Y:S02]  /*1760*/  LDCU.64 UR40, c[0x3][0x710] ;  /* 0x00c0e200ff2877ac */ /* 0x000e240008000a00 */
[----:B------:R-:W-:Y:S01]  /*1770*/  IMAD.X R47, RZ, RZ, RZ, P6 ;  /* 0x000000ffff2f7224 */ /* 0x000fe200030e06ff */
[----:B------:R-:W-:Y:S01]  /*1780*/  IADD3 R19, P6, PT, R35, R28, RZ ;  /* 0x0000001c23137210 */ /* 0x000fe20007fde0ff */
[----:B------:R-:W-:Y:S01]  /*1790*/  IMAD.IADD R48, R53, 0x1, R46 ;  /* 0x0000000135307824 */ /* 0x000fe200078e022e */
[----:B------:R-:W-:Y:S01]  /*17a0*/  ISETP.GE.U32.AND.EX P5, PT, R4, R15, PT, P5 ;  /* 0x0000000f0400720c */ /* 0x000fe20003fa6150 */
[----:B------:R-:W-:Y:S01]  /*17b0*/  IMAD.WIDE.U32 R34, R41, UR44, RZ ;  /* 0x0000002c29227c25 */ /* 0x000fe2000f8e00ff */
[----:B------:R-:W-:-:S03]  /*17c0*/  ISETP.GE.U32.AND P4, PT, R10, R20, PT ;  /* 0x000000140a00720c */ /* 0x000fc60003f86070 */
[----:B------:R-:W-:Y:S01]  /*17d0*/  IMAD.MOV.U32 R46, RZ, RZ, R29 ;  /* 0x000000ffff2e7224 */ /* 0x000fe200078e001d */
[----:B------:R-:W-:Y:S02]  /*17e0*/  SEL R44, RZ, 0x1, P5 ;  /* 0x00000001ff2c7807 */ /* 0x000fe40002800000 */
[----:B------:R-:W-:Y:S01]  /*17f0*/  IADD3 R10, P5, PT, R10, R42, RZ ;  /* 0x0000002a0a0a7210 */ /* 0x000fe20007fbe0ff */
[----:B------:R-:W-:Y:S01]  /*1800*/  IMAD.WIDE.U32.X R28, R8, UR21, R46, P6 ;  /* 0x00000015081c7c25 */ /* 0x000fe2000b0e042e */
[----:B------:R-:W-:-:S03]  /*1810*/  ISETP.GE.U32.AND.EX P4, PT, R6, R14, PT, P4 ;  /* 0x0000000e0600720c */ /* 0x000fc60003f86140 */
[----:B------:R-:W-:-:S04]  /*1820*/  IMAD.WIDE.U32 R34, P6, R13, UR45, R34 ;  /* 0x0000002d0d227c25 */ /* 0x000fc8000f8c0022 */
[----:B------:R-:W-:Y:S01]  /*1830*/  IMAD.WIDE.U32 R14, R13, UR44, RZ ;  /* 0x0000002c0d0e7c25 */ /* 0x000fe2000f8e00ff */
[----:B------:R-:W-:-:S03]  /*1840*/  SEL R27, RZ, 0x1, P4 ;  /* 0x00000001ff1b7807 */ /* 0x000fc60002000000 */
[----:B------:R-:W-:Y:S02]  /*1850*/  IMAD.X R8, R19, 0x1, R45, P0 ;  /* 0x0000000113087824 */ /* 0x000fe400000e062d */
[----:B------:R-:W-:Y:S02]  /*1860*/  IMAD.X R43, RZ, RZ, RZ, P6 ;  /* 0x000000ffff2b7224 */ /* 0x000fe400030e06ff */
[----:B------:R-:W-:Y:S01]  /*1870*/  IMAD.X R6, R3, 0x1, R6, P5 ;  /* 0x0000000103067824 */ /* 0x000fe200028e0606 */
[----:B------:R-:W-:Y:S02]  /*1880*/  IADD3 R44, P5, P6, R44, R24, R30 ;  /* 0x000000182c2c7210 */ /* 0x000fe40007ebe01e */
[----:B------:R-:W-:Y:S01]  /*1890*/  ISETP.GE.U32.AND P0, PT, R10, R42, PT ;  /* 0x0000002a0a00720c */ /* 0x000fe20003f06070 */
[----:B------:R-:W-:Y:S01]  /*18a0*/  IMAD.MOV.U32 R42, RZ, RZ, R35 ;  /* 0x000000ffff2a7224 */ /* 0x000fe200078e0023 */
[----:B------:R-:W-:Y:S02]  /*18b0*/  IADD3 R24, P4, PT, R15, R34, RZ ;  /* 0x000000220f187210 */ /* 0x000fe40007f9e0ff */
[----:B------:R-:W-:-:S02]  /*18c0*/  ISETP.GE.U32.AND.EX P3, PT, R8, R19, PT, P3 ;  /* 0x000000130800720c */ /* 0x000fc40003f66130 */
[----:B------:R-:W-:Y:S01]  /*18d0*/  IADD3.X R45, PT, PT, RZ, R25, R31, P5, P6 ;  /* 0x00000019ff2d7210 */ /* 0x000fe20002fec41f */
[----:B------:R-:W-:Y:S01]  /*18e0*/  IMAD.WIDE.U32.X R30, R41, UR45, R42, P4 ;  /* 0x0000002d291e7c25 */ /* 0x000fe2000a0e042a */
[----:B------:R-:W-:Y:S02]  /*18f0*/  IADD3 R15, P5, P6, R27, R16, R32 ;  /* 0x000000101b0f7210 */ /* 0x000fe40007ebe020 */
[----:B------:R-:W-:Y:S02]  /*1900*/  ISETP.GE.U32.AND.EX P0, PT, R6, R3, PT, P0 ;  /* 0x000000030600720c */ /* 0x000fe40003f06100 */
[----:B------:R-:W-:Y:S02]  /*1910*/  SEL R3, RZ, 0x1, P3 ;  /* 0x00000001ff037807 */ /* 0x000fe40001800000 */
[----:B------:R-:W-:Y:S01]  /*1920*/  IADD3.X R20, PT, PT, RZ, R17, R33, P5, P6 ;  /* 0x00000011ff147210 */ /* 0x000fe20002fec421 */
[----:B------:R-:W-:Y:S01]  /*1930*/  IMAD.WIDE.U32 R16, R41, UR20, RZ ;  /* 0x0000001429107c25 */ /* 0x000fe2000f8e00ff */
[----:B------:R-:W-:-:S02]  /*1940*/  IADD3 R3, P4, P5, R3, R30, R28 ;  /* 0x0000001e03037210 */ /* 0x000fc40007d9e01c */
[----:B------:R-:W-:Y:S01]  /*1950*/  IADD3 R9, P3, PT, R9, R18, RZ ;  /* 0x0000001209097210 */ /* 0x000fe20007f7e0ff */
[----:B------:R-:W-:Y:S01]  /*1960*/  IMAD.X R25, RZ, RZ, RZ, P2 ;  /* 0x000000ffff197224 */ /* 0x000fe200010e06ff */
[----:B------:R-:W-:Y:S01]  /*1970*/  IADD3.X R40, PT, PT, RZ, R31, R29, P4, P5 ;  /* 0x0000001fff287210 */ /* 0x000fe200027ea41d */
[----:B------:R-:W-:Y:S01]  /*1980*/  IMAD.WIDE.U32 R16, P2, R13, UR21, R16 ;  /* 0x000000150d107c25 */ /* 0x000fe2000f840010 */
[----:B------:R-:W-:Y:S02]  /*1990*/  SEL R28, RZ, 0x1, P0 ;  /* 0x00000001ff1c7807 */ /* 0x000fe40000000000 */
[----:B------:R-:W-:Y:S01]  /*19a0*/  IADD3 R7, P6, PT, R7, R14, RZ ;  /* 0x0000000e07077210 */ /* 0x000fe20007fde0ff */
[----:B------:R-:W-:-:S04]  /*19b0*/  IMAD.WIDE.U32 R34, R21, UR42, RZ ;  /* 0x0000002a15227c25 */ /* 0x000fc8000f8e00ff */
[----:B------:R-:W-:Y:S01]  /*19c0*/  IMAD.WIDE.U32 R30, R13, UR20, RZ ;  /* 0x000000140d1e7c25 */ /* 0x000fe2000f8e00ff */
[----:B------:R-:W-:-:S03]  /*19d0*/  IADD3 R37, P5, PT, R15, R28, RZ ;  /* 0x0000001c0f257210 */ /* 0x000fc60007fbe0ff */
[----:B------:R-:W-:Y:S01]  /*19e0*/  IMAD.WIDE.U32 R32, R26, UR22, RZ ;  /* 0x000000161a207c25 */ /* 0x000fe2000f8e00ff */
[----:B------:R-:W-:-:S03]  /*19f0*/  ISETP.GE.U32.AND P4, PT, R7, R14, PT ;  /* 0x0000000e0700720c */ /* 0x000fc60003f86070 */
[----:B------:R-:W-:Y:S01]  /*1a00*/  IMAD.X R4, R36, 0x1, R4, P3 ;  /* 0x0000000124047824 */ /* 0x000fe200018e0604 */
[----:B------:R-:W-:Y:S01]  /*1a10*/  IADD3 R19, P3, PT, R31, R16, RZ ;  /* 0x000000101f137210 */ /* 0x000fe20007f7e0ff */
[----:B------:R-:W-:Y:S02]  /*1a20*/  IMAD.X R15, RZ, RZ, RZ, P2 ;  /* 0x000000ffff0f7224 */ /* 0x000fe400010e06ff */
[----:B------:R-:W-:Y:S01]  /*1a30*/  IMAD.WIDE.U32 R34, P2, R0, UR43, R34 ;  /* 0x0000002b00227c25 */ /* 0x000fe2000f840022 */
[----:B------:R-:W-:-:S03]  /*1a40*/  ISETP.GE.U32.AND P0, PT, R9, R18, PT ;  /* 0x000000120900720c */ /* 0x000fc60003f06070 */
[----:B------:R-:W-:Y:S01]  /*1a50*/  IMAD.WIDE.U32 R28, R0, UR42, RZ ;  /* 0x0000002a001c7c25 */ /* 0x000fe2000f8e00ff */
[----:B------:R-:W-:-:S03]  /*1a60*/  LOP3.LUT R37, RZ, R37, RZ, 0x33, !PT ;  /* 0x00000025ff257212 */ /* 0x000fc600078e33ff */
[----:B------:R-:W-:Y:S02]  /*1a70*/  IMAD.MOV.U32 R14, RZ, RZ, R17 ;  /* 0x000000ffff0e7224 */ /* 0x000fe400078e0011 */
[----:B------:R-:W-:Y:S02]  /*1a80*/  IMAD.X R8, R24, 0x1, R8, P6 ;  /* 0x0000000118087824 */ /* 0x000fe400030e0608 */
[----:B------:R-:W-:-:S04]  /*1a90*/  IMAD.WIDE.U32 R32, P6, R38, UR23, R32 ;  /* 0x0000001726207c25 */ /* 0x000fc8000f8c0020 */
[----:B------:R-:W-:Y:S01]  /*1aa0*/  IMAD.WIDE.U32 R16, R38, UR22, RZ ;  /* 0x0000001626107c25 */ /* 0x000fe2000f8e00ff */
[----:B------:R-:W-:-:S03]  /*1ab0*/  ISETP.GE.U32.AND.EX P0, PT, R4, R36, PT, P0 ;  /* 0x000000240400720c */ /* 0x000fc60003f06100 */
[----:B------:R-:W-:Y:S01]  /*1ac0*/  IMAD.WIDE.U32.X R14, R41, UR21, R14, P3 ;  /* 0x00000015290e7c25 */ /* 0x000fe200098e040e */
[----:B------:R-:W-:-:S03]  /*1ad0*/  IADD3 R18, P3, PT, R29, R34, RZ ;  /* 0x000000221d127210 */ /* 0x000fc60007f7e0ff */
[----:B------:R-:W-:Y:S01]  /*1ae0*/  IMAD.X R27, RZ, RZ, RZ, P2 ;  /* 0x000000ffff1b7224 */ /* 0x000fe200010e06ff */
[----:B------:R-:W-:Y:S01]  /*1af0*/  ISETP.GT.U32.AND P2, PT, R28, R37, PT ;  /* 0x000000251c00720c */ /* 0x000fe20003f44070 */
[----:B------:R-:W-:Y:S01]  /*1b00*/  IMAD.X R29, RZ, RZ, RZ, P6 ;  /* 0x000000ffff1d7224 */ /* 0x000fe200030e06ff */
[----:B------:R-:W-:Y:S01]  /*1b10*/  IADD3 RZ, P6, PT, R32, R17, RZ ;  /* 0x0000001120ff7210 */ /* 0x000fe20007fde0ff */
[----:B0-----:R-:W-:-:S04]  /*1b20*/  IMAD.WIDE.U32 R36, R26, UR40, RZ ;  /* 0x000000281a247c25 */ /* 0x001fc8000f8e00ff */
[----:B------:R-:W-:Y:S02]  /*1b30*/  IMAD.MOV.U32 R28, RZ, RZ, R33 ;  /* 0x000000ffff1c7224 */ /* 0x000fe400078e0021 */
[----:B------:R-:W-:Y:S02]  /*1b40*/  IMAD.IADD R17, R17, 0x1, R32 ;  /* 0x0000000111117824 */ /* 0x000fe400078e0220 */
[----:B------:R-:W-:-:S04]  /*1b50*/  IMAD.WIDE.U32.X R28, R26, UR23, R28, P6 ;  /* 0x000000171a1c7c25 */ /* 0x000fc8000b0e041c */
[----:B------:R-:W-:-:S04]  /*1b60*/  IMAD.WIDE.U32 R36, P6, R38, UR41, R36 ;  /* 0x0000002926247c25 */ /* 0x000fc8000f8c0024 */
[----:B------:R-:W-:-:S04]  /*1b70*/  IMAD.WIDE.U32 R32, R38, UR40, RZ ;  /* 0x0000002826207c25 */ /* 0x000fc8000f8e00ff */
[----:B------:R-:W-:Y:S01]  /*1b80*/  IMAD.X R39, RZ, RZ, RZ, P6 ;  /* 0x000000ffff277224 */ /* 0x000fe200030e06ff */
[----:B------:R-:W-:Y:S01]  /*1b90*/  IADD3 R33, P6, PT, R33, R36, RZ ;  /* 0x0000002421217210 */ /* 0x000fe20007fde0ff */
[----:B------:R-:W-:-:S04]  /*1ba0*/  IMAD.MOV.U32 R38, RZ, RZ, R37 ;  /* 0x000000ffff267224 */ /* 0x000fc800078e0025 */
[----:B------:R-:W-:Y:S01]  /*1bb0*/  IMAD.WIDE.U32.X R38, R26, UR41, R38, P6 ;  /* 0x000000291a267c25 */ /* 0x000fe2000b0e0426 */
[-C--:B------:R-:W-:Y:S02]  /*1bc0*/  IADD3 R31, P6, PT, R28, R32.reuse, RZ ;  /* 0x000000201c1f7210 */ /* 0x080fe40007fde0ff */
[----:B------:R-:W-:Y:S02]  /*1bd0*/  SEL R34, RZ, 0x1, P0 ;  /* 0x00000001ff227807 */ /* 0x000fe40000000000 */
[----:B------:R-:W-:Y:S01]  /*1be0*/  ISETP.GE.U32.AND P0, PT, R31, R32, PT ;  /* 0x000000201f00720c */ /* 0x000fe20003f06070 */
[----:B------:R-:W-:Y:S01]  /*1bf0*/  IMAD.X R29, R33, 0x1, R29, P6 ;  /* 0x00000001211d7824 */ /* 0x000fe200030e061d */
[----:B------:R-:W-:Y:S01]  /*1c00*/  ISETP.GE.U32.AND.EX P4, PT, R8, R24, PT, P4 ;  /* 0x000000180800720c */ /* 0x000fe20003f86140 */
[----:B------:R-:W-:-:S03]  /*1c10*/  IMAD.MOV.U32 R24, RZ, RZ, R23 ;  /* 0x000000ffff187224 */ /* 0x000fc600078e0017 */
[----:B------:R-:W-:Y:S01]  /*1c20*/  ISETP.GE.U32.AND.EX P0, PT, R29, R33, PT, P0 ;  /* 0x000000211d00720c */ /* 0x000fe20003f06100 */
[----:B------:R-:W-:-:S04]  /*1c30*/  IMAD.WIDE.U32 R32, R21, UR22, RZ ;  /* 0x0000001615207c25 */ /* 0x000fc8000f8e00ff */
[----:B------:R-:W-:Y:S01]  /*1c40*/  IMAD.WIDE.U32.X R24, R41, UR43, R24, P1 ;  /* 0x0000002b29187c25 */ /* 0x000fe200088e0418 */
[----:B------:R-:W-:-:S03]  /*1c50*/  IADD3 R28, P1, PT, R44, R34, RZ ;  /* 0x000000222c1c7210 */ /* 0x000fc60007f3e0ff */
[----:B------:R-:W-:Y:S02]  /*1c60*/  IMAD.MOV.U32 R26, RZ, RZ, R35 ;  /* 0x000000ffff1a7224 */ /* 0x000fe400078e0023 */
[----:B------:R-:W-:-:S04]  /*1c70*/  IMAD.WIDE.U32 R32, P6, R0, UR23, R32 ;  /* 0x0000001700207c25 */ /* 0x000fc8000f8c0020 */
[----:B------:R-:W-:-:S04]  /*1c80*/  IMAD.WIDE.U32 R34, R0, UR22, RZ ;  /* 0x0000001600227c25 */ /* 0x000fc8000f8e00ff */
[----:B------:R-:W-:Y:S01]  /*1c90*/  IMAD.X R37, RZ, RZ, RZ, P6 ;  /* 0x000000ffff257224 */ /* 0x000fe200030e06ff */
[----:B------:R-:W-:Y:S01]  /*1ca0*/  IADD3 R35, P6, PT, R35, R32, RZ ;  /* 0x0000002023237210 */ /* 0x000fe20007fde0ff */
[----:B------:R-:W-:Y:S01]  /*1cb0*/  IMAD.MOV.U32 R36, RZ, RZ, R33 ;  /* 0x000000ffff247224 */ /* 0x000fe200078e0021 */
[----:B------:R-:W-:-:S03]  /*1cc0*/  SEL R23, RZ, 0x1, P0 ;  /* 0x00000001ff177807 */ /* 0x000fc60000000000 */
[----:B------:R-:W-:-:S03]  /*1cd0*/  IMAD.WIDE.U32.X R36, R21, UR23, R36, P6 ;  /* 0x0000001715247c25 */ /* 0x000fc6000b0e0424 */
[----:B------:R-:W-:-:S04]  /*1ce0*/  IADD3 R23, P0, P6, R23, R36, R38 ;  /* 0x0000002417177210 */ /* 0x000fc80007e1e026 */
[----:B------:R-:W-:Y:S02]  /*1cf0*/  IADD3.X R38, PT, PT, RZ, R37, R39, P0, P6 ;  /* 0x00000025ff267210 */ /* 0x000fe400007ec427 */
[----:B------:R-:W-:-:S04]  /*1d00*/  IADD3 R31, P6, PT, R31, R34, RZ ;  /* 0x000000221f1f7210 */ /* 0x000fc80007fde0ff */
[----:B------:R-:W-:Y:S01]  /*1d10*/  ISETP.GE.U32.AND P0, PT, R31, R34, PT ;  /* 0x000000221f00720c */ /* 0x000fe20003f06070 */
[----:B------:R-:W-:Y:S01]  /*1d20*/  IMAD.X R39, R35, 0x1, R29, P6 ;  /* 0x0000000123277824 */ /* 0x000fe200030e061d */
[----:B------:R-:W-:Y:S01]  /*1d30*/  SEL R42, RZ, 0x1, P4 ;  /* 0x00000001ff2a7807 */ /* 0x000fe20002000000 */
[----:B------:R-:W-:-:S03]  /*1d40*/  IMAD.WIDE.U32 R32, R21, UR40, RZ ;  /* 0x0000002815207c25 */ /* 0x000fc6000f8e00ff */
[----:B------:R-:W-:Y:S02]  /*1d50*/  ISETP.GE.U32.AND.EX P0, PT, R39, R35, PT, P0 ;  /* 0x000000232700720c */ /* 0x000fe40003f06100 */
[----:B------:R-:W-:Y:S02]  /*1d60*/  IADD3 R3, P4, PT, R3, R42, RZ ;  /* 0x0000002a03037210 */ /* 0x000fe40007f9e0ff */
[----:B------:R-:W-:Y:S01]  /*1d70*/  SEL R36, RZ, 0x1, P0 ;  /* 0x00000001ff247807 */ /* 0x000fe20000000000 */
[----:B------:R-:W-:Y:S01]  /*1d80*/  IMAD.WIDE.U32 R32, P6, R0, UR41, R32 ;  /* 0x0000002900207c25 */ /* 0x000fe2000f8c0020 */
[----:B------:R-:W-:-:S03]  /*1d90*/  LOP3.LUT R3, RZ, R3, RZ, 0x33, !PT ;  /* 0x00000003ff037212 */ /* 0x000fc600078e33ff */
[----:B------:R-:W-:-:S04]  /*1da0*/  IMAD.WIDE.U32 R34, R0, UR40, RZ ;  /* 0x0000002800227c25 */ /* 0x000fc8000f8e00ff */
[----:B------:R-:W-:Y:S01]  /*1db0*/  IMAD.WIDE.U32.X R26, R21, UR43, R26, P3 ;  /* 0x0000002b151a7c25 */ /* 0x000fe200098e041a */
[----:B------:R-:W-:-:S03]  /*1dc0*/  IADD3 R23, P3, PT, R23, R36, RZ ;  /* 0x0000002417177210 */ /* 0x000fc60007f7e0ff */
[----:B------:R-:W-:Y:S01]  /*1dd0*/  IMAD.X R40, RZ, RZ, R40, P4 ;  /* 0x000000ffff287224 */ /* 0x000fe200020e0628 */
[----:B------:R-:W-:Y:S01]  /*1de0*/  IADD3 R0, P0, PT, R35, R32, RZ ;  /* 0x0000002023007210 */ /* 0x000fe20007f1e0ff */
[----:B------:R-:W-:Y:S01]  /*1df0*/  IMAD.X R37, RZ, RZ, RZ, P6 ;  /* 0x000000ffff257224 */ /* 0x000fe200030e06ff */
[----:B------:R-:W-:Y:S01]  /*1e00*/  ISETP.GT.U32.AND P4, PT, R30, R3, PT ;  /* 0x000000031e00720c */ /* 0x000fe20003f84070 */
[----:B------:R-:W-:Y:S01]  /*1e10*/  IMAD.MOV.U32 R36, RZ, RZ, R33 ;  /* 0x000000ffff247224 */ /* 0x000fe200078e0021 */
[----:B------:R-:W-:Y:S01]  /*1e20*/  LOP3.LUT R30, RZ, R40, RZ, 0x33, !PT ;  /* 0x00000028ff1e7212 */ /* 0x000fe200078e33ff */
[----:B------:R-:W-:Y:S01]  /*1e30*/  IMAD.X R3, RZ, RZ, R38, P3 ;  /* 0x000000ffff037224 */ /* 0x000fe200018e0626 */
[----:B------:R-:W-:Y:S01]  /*1e40*/  LOP3.LUT R23, RZ, R23, RZ, 0x33, !PT ;  /* 0x00000017ff177212 */ /* 0x000fe200078e33ff */
[----:B------:R-:W-:Y:S01]  /*1e50*/  IMAD.X R20, RZ, RZ, R20, P5 ;  /* 0x000000ffff147224 */ /* 0x000fe200028e0614 */
[----:B------:R-:W-:Y:S01]  /*1e60*/  IADD3 RZ, P3, PT, R5, -R56, RZ ;  /* 0x8000003805ff7210 */ /* 0x000fe20007f7e0ff */
[----:B------:R-:W-:Y:S01]  /*1e70*/  IMAD.X R29, RZ, RZ, R45, P1 ;  /* 0x000000ffff1d7224 */ /* 0x000fe200008e062d */
[----:B------:R-:W-:Y:S01]  /*1e80*/  ISETP.GT.U32.AND.EX P1, PT, R19, R30, PT, P4 ;  /* 0x0000001e1300720c */ /* 0x000fe20003f24140 */
[----:B------:R-:W-:Y:S01]  /*1e90*/  IMAD.WIDE.U32.X R36, R21, UR41, R36, P0 ;  /* 0x0000002915247c25 */ /* 0x000fe200080e0424 */
[----:B------:R-:W-:-:S02]  /*1ea0*/  ISETP.GT.U32.AND P0, PT, R34, R23, PT ;  /* 0x000000172200720c */ /* 0x000fc40003f04070 */
[----:B------:R-:W-:Y:S02]  /*1eb0*/  LOP3.LUT R3, RZ, R3, RZ, 0x33, !PT ;  /* 0x00000003ff037212 */ /* 0x000fe400078e33ff */
[----:B------:R-:W-:Y:S01]  /*1ec0*/  LOP3.LUT R19, RZ, R20, RZ, 0x33, !PT ;  /* 0x00000014ff137212 */ /* 0x000fe200078e33ff */
[----:B------:R-:W-:Y:S01]  /*1ed0*/  IMAD.WIDE.U32 R20, R13, UR42, R28 ;  /* 0x0000002a0d147c25 */ /* 0x000fe2000f8e001c */
[----:B------:R-:W-:Y:S02]  /*1ee0*/  IADD3.X RZ, P3, PT, ~R11, R12, RZ, P3, !PT ;  /* 0x0000000c0bff7210 */ /* 0x000fe40001f7e5ff */
[----:B------:R-:W-:Y:S02]  /*1ef0*/  SEL R13, RZ, 0x1, !P1 ;  /* 0x00000001ff0d7807 */ /* 0x000fe40004800000 */
[----:B------:R-:W-:Y:S02]  /*1f00*/  ISETP.GT.U32.AND.EX P0, PT, R0, R3, PT, P0 ;  /* 0x000000030000720c */ /* 0x000fe40003f04100 */
[----:B------:R-:W-:Y:S01]  /*1f10*/  IADD3.X R3, P3, PT, RZ, -0x1, RZ, P3, !PT ;  /* 0xffffffffff037810 */ /* 0x000fe20001f7e4ff */
[----:B------:R-:W-:Y:S01]  /*1f20*/  IMAD.IADD R30, R22, 0x1, R21 ;  /* 0x00000001161e7824 */ /* 0x000fe200078e0215 */
[----:B------:R-:W-:-:S02]  /*1f30*/  IADD3 R14, P4, PT, R13, R14, RZ ;  /* 0x0000000e0d0e7210 */ /* 0x000fc40007f9e0ff */
[----:B------:R-:W-:Y:S01]  /*1f40*/  ISETP.GE.U32.AND P1, PT, R20, R28, PT ;  /* 0x0000001c1400720c */ /* 0x000fe20003f26070 */
[----:B------:R-:W-:Y:S01]  /*1f50*/  IMAD.X R0, RZ, RZ, -0x1, P3 ;  /* 0xffffffffff007424 */ /* 0x000fe200018e06ff */
[----:B------:R-:W-:Y:S01]  /*1f60*/  ISETP.GT.U32.AND.EX P2, PT, R18, R19, PT, P2 ;  /* 0x000000131200720c */ /* 0x000fe20003f44120 */
[----:B------:R-:W-:Y:S01]  /*1f70*/  IMAD.X R19, RZ, RZ, R15, P4 ;  /* 0x000000ffff137224 */ /* 0x000fe200020e060f */
[----:B------:R-:W-:Y:S02]  /*1f80*/  IADD3 R22, P3, PT, RZ, -R3, RZ ;  /* 0x80000003ff167210 */ /* 0x000fe40007f7e0ff */
[----:B------:R-:W-:Y:S02]  /*1f90*/  ISETP.GE.U32.AND.EX P1, PT, R30, R29, PT, P1 ;  /* 0x0000001d1e00720c */ /* 0x000fe40003f26110 */
[----:B------:R-:W-:Y:S02]  /*1fa0*/  SEL R15, RZ, 0x1, !P0 ;  /* 0x00000001ff0f7807 */ /* 0x000fe40004000000 */
[----:B------:R-:W-:-:S02]  /*1fb0*/  IADD3.X R21, P0, PT, RZ, ~R0, RZ, P3, !PT ;  /* 0x80000000ff157210 */ /* 0x000fc40001f1e4ff */
[----:B------:R-:W-:Y:S02]  /*1fc0*/  SEL R29, RZ, 0x1, P1 ;  /* 0x00000001ff1d7807 */ /* 0x000fe40000800000 */
[----:B------:R-:W-:Y:S02]  /*1fd0*/  IADD3 R13, P3, PT, R14, -R3, RZ ;  /* 0x800000030e0d7210 */ /* 0x000fe40007f7e0ff */
[----:B------:R-:W-:Y:S02]  /*1fe0*/  IADD3 R18, P1, PT, R15, R36, RZ ;  /* 0x000000240f127210 */ /* 0x000fe40007f3e0ff */
[----:B------:R-:W-:Y:S02]  /*1ff0*/  IADD3.X R23, P0, PT, ~R20, R22, RZ, P0, !PT ;  /* 0x0000001614177210 */ /* 0x000fe4000071e5ff */
[----:B------:R-:W-:Y:S01]  /*2000*/  IADD3.X R14, P3, PT, R19, ~R0, RZ, P3, !PT ;  /* 0x80000000130e7210 */ /* 0x000fe20001f7e4ff */
[----:B------:R-:W-:Y:S01]  /*2010*/  IMAD.X R37, RZ, RZ, R37, P1 ;  /* 0x000000ffff257224 */ /* 0x000fe200008e0625 */
[----:B------:R-:W-:-:S02]  /*2020*/  IADD3 R15, P4, PT, R29, R24, RZ ;  /* 0x000000181d0f7210 */ /* 0x000fc40007f9e0ff */
[----:B------:R-:W-:Y:S02]  /*2030*/  IADD3.X R24, P1, PT, ~R30, R21, RZ, P0, !PT ;  /* 0x000000151e187210 */ /* 0x000fe4000073e5ff */
[----:B------:R-:W-:Y:S02]  /*2040*/  IADD3.X R13, P3, PT, R13, ~R18, RZ, P3, !PT ;  /* 0x800000120d0d7210 */ /* 0x000fe40001f7e4ff */
[----:B------:R-:W-:Y:S01]  /*2050*/  IADD3 R18, P0, PT, -R3, R2, RZ ;  /* 0x0000000203127210 */ /* 0x000fe20007f1e1ff */
[----:B------:R-:W-:Y:S01]  /*2060*/  IMAD.X R20, RZ, RZ, R25, P4 ;  /* 0x000000ffff147224 */ /* 0x000fe200020e0619 */
[----:B------:R-:W-:Y:S01]  /*2070*/  IADD3.X R2, P1, PT, ~R15, R22, RZ, P1, !PT ;  /* 0x000000160f027210 */ /* 0x000fe20000f3e5ff */
[----:B------:R-:W-:Y:S01]  /*2080*/  IMAD.X R14, R14, 0x1, ~R37, P3 ;  /* 0x000000010e0e7824 */ /* 0x000fe200018e0e25 */
[----:B------:R-:W-:Y:S02]  /*2090*/  SEL R29, RZ, 0x1, !P2 ;  /* 0x00000001ff1d7807 */ /* 0x000fe40005000000 */
[----:B------:R-:W-:Y:S01]  /*20a0*/  IADD3.X R19, P3, PT, ~R0, R54, RZ, P0, !PT ;  /* 0x0000003600137210 */ /* 0x000fe2000077e5ff */
[----:B------:R-:W-:Y:S01]  /*20b0*/  IMAD.X R25, R21, 0x1, ~R20, P1 ;  /* 0x0000000115197824 */ /* 0x000fe200008e0e14 */
[----:B------:R-:W-:-:S02]  /*20c0*/  IADD3 R15, P0, PT, R2, -R3, RZ ;  /* 0x80000003020f7210 */ /* 0x000fc40007f1e0ff */
[----:B------:R-:W-:Y:S02]  /*20d0*/  IADD3 R20, P4, PT, R29, R26, RZ ;  /* 0x0000001a1d147210 */ /* 0x000fe40007f9e0ff */
[----:B------:R-:W-:Y:S02]  /*20e0*/  ISETP.GT.U32.AND P2, PT, R13, -0x1, PT ;  /* 0xffffffff0d00780c */ /* 0x000fe40003f44070 */
[----:B------:R-:W-:Y:S02]  /*20f0*/  IADD3.X R18, P1, PT, R18, ~R9, RZ, P3, !PT ;  /* 0x8000000912127210 */ /* 0x000fe40001f3e4ff */
[----:B------:R-:W-:Y:S01]  /*2100*/  IADD3.X R9, P3, PT, R25, ~R0, RZ, P0, !PT ;  /* 0x8000000019097210 */ /* 0x000fe2000077e4ff */
[----:B------:R-:W-:Y:S01]  /*2110*/  IMAD.X R28, RZ, RZ, R27, P4 ;  /* 0x000000ffff1c7224 */ /* 0x000fe200020e061b */
[----:B------:R-:W-:Y:S02]  /*2120*/  ISETP.GT.AND.EX P6, PT, R14, -0x1, PT, P2 ;  /* 0xffffffff0e00780c */ /* 0x000fe40003fc4320 */
[----:B------:R-:W-:-:S02]  /*2130*/  ISETP.EQ.U32.AND P0, PT, R3, RZ, PT ;  /* 0x000000ff0300720c */ /* 0x000fc40003f02070 */
[----:B------:R-:W-:Y:S02]  /*2140*/  IADD3.X R51, P2, PT, R15, ~R20, RZ, P3, !PT ;  /* 0x800000140f337210 */ /* 0x000fe40001f5e4ff */
[----:B------:R-:W-:Y:S02]  /*2150*/  IADD3 R26, P4, PT, R52, -R16, RZ ;  /* 0x80000010341a7210 */ /* 0x000fe40007f9e0ff */
[----:B------:R-:W-:Y:S01]  /*2160*/  ISETP.EQ.AND.EX P3, PT, R0, RZ, P6, P0 ;  /* 0x000000ff0000720c */ /* 0x000fe20003762300 */
[----:B------:R-:W-:Y:S02]  /*2170*/  IMAD.X R13, R19, 0x1, ~R4, P1 ;  /* 0x00000001130d7824 */ /* 0x000fe400008e0e04 */
[----:B------:R-:W-:Y:S01]  /*2180*/  IMAD.X R61, R9, 0x1, ~R28, P2 ;  /* 0x00000001093d7824 */ /* 0x000fe200010e0e1c */
[----:B------:R-:W-:Y:S01]  /*2190*/  IADD3 R9, P1, PT, R18, -R3, RZ ;  /* 0x8000000312097210 */ /* 0x000fe20007f3e0ff */
[----:B------:R-:W-:Y:S01]  /*21a0*/  IMAD.X R27, R48, 0x1, ~R17, P4 ;  /* 0x00000001301b7824 */ /* 0x000fe200020e0e11 */
[----:B------:R-:W-:-:S02]  /*21b0*/  IADD3 R56, P4, P5, -R58, R5, -R56 ;  /* 0x000000053a387210 */ /* 0x000fc40007d9e938 */
[----:B------:R-:W-:Y:S02]  /*21c0*/  ISETP.GT.U32.AND P2, PT, R51, -0x1, PT ;  /* 0xffffffff3300780c */ /* 0x000fe40003f44070 */
[----:B------:R-:W-:Y:S02]  /*21d0*/  IADD3.X R5, P1, PT, R13, ~R0, RZ, P1, !PT ;  /* 0x800000000d057210 */ /* 0x000fe40000f3e4ff */
[----:B------:R-:W-:Y:S02]  /*21e0*/  IADD3.X R57, PT, PT, ~R55, R12, ~R11, P4, P5 ;  /* 0x0000000c37397210 */ /* 0x000fe400027ead0b */
[----:B------:R-:W-:Y:S01]  /*21f0*/  IADD3 R4, P4, PT, R7, -R3, RZ ;  /* 0x8000000307047210 */ /* 0x000fe20007f9e0ff */
[----:B------:R-:W-:Y:S01]  /*2200*/  IMAD.MOV.U32 R12, RZ, RZ, R26 ;  /* 0x000000ffff0c7224 */ /* 0x000fe200078e001a */
[----:B------:R-:W-:Y:S02]  /*2210*/  ISETP.GT.AND.EX P2, PT, R61, -0x1, PT, P2 ;  /* 0xffffffff3d00780c */ /* 0x000fe40003f44320 */
[----:B------:R-:W-:-:S02]  /*2220*/  IADD3.X R11, P1, PT, R9, ~R10, RZ, P1, !PT ;  /* 0x8000000a090b7210 */ /* 0x000fc40000f3e4ff */
[----:B------:R-:W-:Y:S02]  /*2230*/  @!P3 IADD3 R26, P5, PT, -R52, R16, RZ ;  /* 0x00000010341ab210 */ /* 0x000fe40007fbe1ff */
[-C--:B------:R-:W-:Y:S01]  /*2240*/  IADD3.X R10, P4, PT, R8, ~R0.reuse, RZ, P4, !PT ;  /* 0x80000000080a7210 */ /* 0x080fe2000279e4ff */
[----:B------:R-:W-:Y:S02]  /*2250*/  IMAD.MOV.U32 R13, RZ, RZ, R27 ;  /* 0x000000ffff0d7224 */ /* 0x000fe400078e001b */
[----:B------:R-:W-:Y:S01]  /*2260*/  @!P3 IMAD.X R27, R17, 0x1, ~R48, P5 ;  /* 0x00000001111bb824 */ /* 0x000fe200028e0e30 */
[----:B------:R-:W-:Y:S02]  /*2270*/  IADD3.X R9, P4, PT, R4, ~R31, RZ, P4, !PT ;  /* 0x8000001f04097210 */ /* 0x000fe4000279e4ff */
[----:B------:R-:W-:Y:S01]  /*2280*/  @!P3 IADD3 R4, P5, PT, R31, -R3, RZ ;  /* 0x800000031f04b210 */ /* 0x000fe20007fbe0ff */
[----:B------:R-:W-:Y:S01]  /*2290*/  IMAD.X R20, R5, 0x1, ~R6, P1 ;  /* 0x0000000105147824 */ /* 0x000fe200008e0e06 */
[----:B------:R-:W-:Y:S01]  /*22a0*/  ISETP.EQ.AND.EX P0, PT, R0, RZ, PT, P0 ;  /* 0x000000ff0000720c */ /* 0x000fe20003f02300 */
[----:B------:R-:W-:Y:S01]  /*22b0*/  IMAD.X R10, R10, 0x1, ~R39, P4 ;  /* 0x000000010a0a7824 */ /* 0x000fe200020e0e27 */
[----:B------:R-:W-:Y:S01]  /*22c0*/  @!P3 IADD3.X R39, P4, PT, R39, ~R0, RZ, P5, !PT ;  /* 0x800000002727b210 */ /* 0x000fe20002f9e4ff */
[----:B------:R-:W-:Y:S01]  /*22d0*/  IMAD.MOV.U32 R16, RZ, RZ, R56 ;  /* 0x000000ffff107224 */ /* 0x000fe200078e0038 */
[----:B----4-:R-:W-:-:S02]  /*22e0*/  LOP3.LUT R60, R60, 0xfffffffd, RZ, 0xc0, !PT ;  /* 0xfffffffd3c3c7812 */ /* 0x010fc400078ec0ff */
[----:B------:R-:W-:Y:S01]  /*22f0*/  @!P2 IADD3 R56, P1, PT, RZ, -R56, RZ ;  /* 0x80000038ff38a210 */ /* 0x000fe20007f3e0ff */
[----:B------:R-:W-:Y:S01]  /*2300*/  IMAD.MOV.U32 R14, RZ, RZ, R9 ;  /* 0x000000ffff0e7224 */ /* 0x000fe200078e0009 */
[----:B------:R-:W-:Y:S01]  /*2310*/  @!P3 IADD3.X R9, P4, PT, R4, ~R7, RZ, P4, !PT ;  /* 0x800000070409b210 */ /* 0x000fe2000279e4ff */
[----:B------:R-:W-:Y:S01]  /*2320*/  IMAD.MOV.U32 R17, RZ, RZ, R57 ;  /* 0x000000ffff117224 */ /* 0x000fe200078e0039 */
[----:B------:R-:W-:Y:S02]  /*2330*/  @P6 LOP3.LUT R60, R60, 0x2, RZ, 0xfc, !PT ;  /* 0x000000023c3c6812 */ /* 0x000fe400078efcff */
[----:B------:R-:W-:Y:S01]  /*2340*/  @!P2 IADD3.X R57, P1, PT, RZ, ~R57, RZ, P1, !PT ;  /* 0x80000039ff39a210 */ /* 0x000fe20000f3e4ff */
[----:B------:R-:W-:Y:S01]  /*2350*/  IMAD.MOV.U32 R18, RZ, RZ, R11 ;  /* 0x000000ffff127224 */ /* 0x000fe200078e000b */
[----:B------:R-:W-:Y:S01]  /*2360*/  LOP3.LUT R60, R60, 0xfffffffb, RZ, 0xc0, !PT ;  /* 0xfffffffb3c3c7812 */ /* 0x000fe200078ec0ff */
[----:B------:R-:W-:Y:S01]  /*2370*/  IMAD.MOV.U32 R15, RZ, RZ, R10 ;  /* 0x000000ffff0f7224 */ /* 0x000fe200078e000a */
[----:B------:R-:W-:Y:S01]  /*2380*/  @!P2 IADD3.X R11, P1, PT, ~R11, R22, RZ, P1, !PT ;  /* 0x000000160b0ba210 */ /* 0x000fe20000f3e5ff */
[----:B------:R-:W-:Y:S01]  /*2390*/  @!P3 IMAD.X R10, R39, 0x1, ~R8, P4 ;  /* 0x00000001270ab824 */ /* 0x000fe200020e0e08 */
[----:B------:R-:W-:Y:S01]  /*23a0*/  @P0 LOP3.LUT R60, R60, 0x4, RZ, 0xfc, !PT ;  /* 0x000000043c3c0812 */ /* 0x000fe200078efcff */
[----:B------:R-:W-:-:S02]  /*23b0*/  IMAD.MOV.U32 R4, RZ, RZ, R23 ;  /* 0x000000ffff047224 */ /* 0x000fc400078e0017 */
[----:B------:R-:W-:Y:S02]  /*23c0*/  IMAD.MOV.U32 R5, RZ, RZ, R24 ;  /* 0x000000ffff057224 */ /* 0x000fe400078e0018 */
[----:B------:R-:W-:Y:S02]  /*23d0*/  IMAD.MOV.U32 R6, RZ, RZ, R2 ;  /* 0x000000ffff067224 */ /* 0x000fe400078e0002 */
[----:B------:R-:W-:Y:S01]  /*23e0*/  IMAD.MOV.U32 R7, RZ, RZ, R25 ;  /* 0x000000ffff077224 */ /* 0x000fe200078e0019 */
[----:B------:R-:W-:Y:S01]  /*23f0*/  LOP3.LUT R8, R11, R56, RZ, 0xfc, !PT ;  /* 0x000000380b087212 */ /* 0x000fe200078efcff */
[----:B------:R-:W-:Y:S02]  /*2400*/  IMAD.MOV.U32 R19, RZ, RZ, R20 ;  /* 0x000000ffff137224 */ /* 0x000fe400078e0014 */
[----:B------:R-:W-:Y:S02]  /*2410*/  @!P3 IMAD.MOV.U32 R12, RZ, RZ, R26 ;  /* 0x000000ffff0cb224 */ /* 0x000fe400078e001a */
[----:B------:R-:W-:-:S02]  /*2420*/  @!P3 IMAD.MOV.U32 R13, RZ, RZ, R27 ;  /* 0x000000ffff0db224 */ /* 0x000fc400078e001b */
[----:B------:R-:W-:Y:S02]  /*2430*/  @!P3 IMAD.MOV.U32 R14, RZ, RZ, R9 ;  /* 0x000000ffff0eb224 */ /* 0x000fe400078e0009 */
[----:B------:R-:W-:Y:S02]  /*2440*/  @!P3 IMAD.MOV.U32 R15, RZ, RZ, R10 ;  /* 0x000000ffff0fb224 */ /* 0x000fe400078e000a */
[----:B------:R-:W-:Y:S01]  /*2450*/  @!P2 IMAD.X R20, R21, 0x1, ~R20, P1 ;  /* 0x000000011514a824 */ /* 0x000fe200008e0e14 */
[----:B------:R0:W-:Y:S01]  /*2460*/  STL.128 [R1+0x10], R4 ;  /* 0x0000100401007387 */ /* 0x0001e20000100c00 */
[----:B------:R-:W-:Y:S02]  /*2470*/  LOP3.LUT P1, RZ, R8, R9, R26, 0xfe, !PT ;  /* 0x0000000908ff7212 */ /* 0x000fe4000782fe1a */
[----:B------:R-:W-:Y:S01]  /*2480*/  LOP3.LUT R2, R10, R27, RZ, 0xfc, !PT ;  /* 0x0000001b0a027212 */ /* 0x000fe200078efcff */
[----:B------:R-:W-:Y:S01]  /*2490*/  STL [R1+0xa184], R51 ;  /* 0x00a1843301007387 */ /* 0x000fe20000100800 */
[----:B------:R-:W-:-:S03]  /*24a0*/  LOP3.LUT R9, R20, R57, RZ, 0xfc, !PT ;  /* 0x0000003914097212 */ /* 0x000fc600078efcff */
[----:B------:R-:W-:Y:S04]  /*24b0*/  STL [R1+0xa198], R61 ;  /* 0x00a1983d01007387 */ /* 0x000fe80000100800 */
[----:B------:R-:W-:Y:S04]  /*24c0*/  STL.128 [R1+0x100], R12 ;  /* 0x0001000c01007387 */ /* 0x000fe80000100c00 */
[----:B------:R-:W-:Y:S04]  /*24d0*/  STL.128 [R1+0x110], RZ ;  /* 0x000110ff01007387 */ /* 0x000fe80000100c00 */
[----:B------:R-:W-:Y:S04]  /*24e0*/  STL.128 [R1+0x10], RZ ;  /* 0x000010ff01007387 */ /* 0x000fe80000100c00 */
[----:B------:R-:W-:Y:S01]  /*24f0*/  STL [R1+0xa178], R60 ;  /* 0x00a1783c01007387 */ /* 0x000fe20000100800 */
[----:B------:R-:W-:Y:S01]  /*2500*/  LOP3.LUT P1, RZ, R9, R2, RZ, 0xfc, P1 ;  /* 0x0000000209ff7212 */ /* 0x000fe2000082fcff */
[----:B0-----:R-:W-:-:S02]  /*2510*/  @!P2 IMAD.MOV.U32 R4, RZ, RZ, R56 ;  /* 0x000000ffff04a224 */ /* 0x001fc400078e0038 */
[----:B------:R-:W-:Y:S02]  /*2520*/  @!P2 IMAD.MOV.U32 R5, RZ, RZ, R57 ;  /* 0x000000ffff05a224 */ /* 0x000fe400078e0039 */
[----:B------:R-:W-:Y:S02]  /*2530*/  @!P2 IMAD.MOV.U32 R6, RZ, RZ, R11 ;  /* 0x000000ffff06a224 */ /* 0x000fe400078e000b */
[----:B------:R-:W-:Y:S01]  /*2540*/  @!P2 IMAD.MOV.U32 R7, RZ, RZ, R20 ;  /* 0x000000ffff07a224 */ /* 0x000fe200078e0014 */
[----:B------:R-:W-:Y:S01]  /*2550*/  BSSY.RECONVERGENT B1, `(.L_x_1120) ;  /* 0x00053fa000017945 */ /* 0x000fe20003800200 */
[----:B------:R0:W-:Y:S01]  /*2560*/  STL.128 [R1], R16 ;  /* 0x0000001001007387 */ /* 0x0001e20000100c00 */
[----:B------:R-:W-:Y:S01]  /*2570*/  CS2R R40, SRZ ;  /* 0x0000000000287805 */ /* 0x000fe2000001ff00 */
[----:B------:R-:W-:Y:S01]  /*2580*/  IMAD.MOV.U32 R10, RZ, RZ, RZ ;  /* 0x000000ffff0a7224 */ /* 0x000fe200078e00ff */
[----:B------:R-:W-:Y:S01]  /*2590*/  CS2R R42, SRZ ;  /* 0x00000000002a7805 */ /* 0x000fe2000001ff00 */
[----:B------:R1:W-:Y:S01]  /*25a0*/  @!P2 STL.128 [R1], R4 ;  /* 0x000000040100a387 */ /* 0x0003e20000100c00 */
[----:B------:R-:W-:Y:S01]  /*25b0*/  CS2R R8, SRZ ;  /* 0x0000000000087805 */ /* 0x000fe2000001ff00 */
[----:B------:R-:W-:Y:S01]  /*25c0*/  IMAD.MOV.U32 R2, RZ, RZ, RZ ;  /* 0x000000ffff027224 */ /* 0x000fe200078e00ff */
[----:B------:R-:W-:-:S02]  /*25d0*/  CS2R R26, SRZ ;  /* 0x00000000001a7805 */ /* 0x000fc4000001ff00 */
[----:B------:R-:W-:Y:S02]  /*25e0*/  CS2R R24, SRZ ;  /* 0x0000000000187805 */ /* 0x000fe4000001ff00 */
[----:B------:R-:W-:Y:S02]  /*25f0*/  CS2R R22, SRZ ;  /* 0x0000000000167805 */ /* 0x000fe4000001ff00 */
[----:B------:R-:W-:Y:S02]  /*2600*/  CS2R R20, SRZ ;  /* 0x0000000000147805 */ /* 0x000fe4000001ff00 */
[----:B0-----:R-:W-:Y:S01]  /*2610*/  CS2R R18, SRZ ;  /* 0x0000000000127805 */ /* 0x001fe2000001ff00 */
[----:B------:R-:W-:Y:S02]  /*2620*/  IMAD.MOV.U32 R16, RZ, RZ, 0x1 ;  /* 0x00000001ff107424 */ /* 0x000fe400078e00ff */
[----:B------:R-:W-:Y:S01]  /*2630*/  IMAD.MOV.U32 R17, RZ, RZ, RZ ;  /* 0x000000ffff117224 */ /* 0x000fe200078e00ff */
[----:B-1----:R-:W-:Y:S01]  /*2640*/  CS2R R6, SRZ ;  /* 0x0000000000067805 */ /* 0x002fe2000001ff00 */
[----:B------:R-:W-:-:S02]  /*2650*/  IMAD.MOV.U32 R4, RZ, RZ, 0x1 ;  /* 0x00000001ff047424 */ /* 0x000fc400078e00ff */
[----:B------:R-:W-:Y:S01]  /*2660*/  IMAD.MOV.U32 R5, RZ, RZ, RZ ;  /* 0x000000ffff057224 */ /* 0x000fe200078e00ff */
[----:B------:R-:W-:Y:S06]  /*2670*/  @!P1 BRA `(.L_x_1121) ;  /* 0x0000053c009c9947 */ /* 0x000fec0003800000 */
[----:B------:R-:W0:Y:S08]  /*2680*/  LDC.64 R12, c[0x4][RZ] ;  /* 0x01000000ff0c7b82 */ /* 0x000e300000000a00 */
[----:B------:R-:W1:Y:S01]  /*2690*/  LDC.64 R14, c[0x4][0x8] ;  /* 0x01000200ff0e7b82 */ /* 0x000e620000000a00 */
[----:B0-----:R-:W2:Y:S04]  /*26a0*/  LDG.E.64 R28, desc[UR52][R12.64] ;  /* 0x000000340c1c7981 */ /* 0x001ea8000c1e1b00 */
[----:B-1----:R-:W3:Y:S01]  /*26b0*/  LDG.E.64 R12, desc[UR52][R14.64] ;  /* 0x000000340e0c7981 */ /* 0x002ee2000c1e1b00 */
[----:B------:R-:W-:-:S02]  /*26c0*/  IMAD.MOV.U32 R4, RZ, RZ, 0x1f ;  /* 0x0000001fff047424 */ /* 0x000fc400078e00ff */
[----:B------:R-:W-:Y:S02]  /*26d0*/  IMAD.MOV.U32 R40, RZ, RZ, RZ ;  /* 0x000000ffff287224 */ /* 0x000fe400078e00ff */
[----:B------:R-:W-:Y:S01]  /*26e0*/  IMAD.MOV.U32 R10, RZ, RZ, RZ ;  /* 0x000000ffff0a7224 */ /* 0x000fe200078e00ff */
[----:B------:R0:W-:Y:S01]  /*26f0*/  STL [R1+0xa17c], R4 ;  /* 0x00a17c0401007387 */ /* 0x0001e20000100800 */
[----:B------:R-:W-:Y:S02]  /*2700*/  IMAD.MOV.U32 R5, RZ, RZ, RZ ;  /* 0x000000ffff057224 */ /* 0x000fe400078e00ff */
[----:B0-----:R-:W-:Y:S01]  /*2710*/  IMAD.MOV.U32 R4, RZ, RZ, 0x1 ;  /* 0x00000001ff047424 */ /* 0x001fe200078e00ff */
[----:B--2---:R0:W-:Y:S04]  /*2720*/  STL.64 [R1+0xa190], R28 ;  /* 0x00a1901c01007387 */ /* 0x0041e80000100a00 */
[----:B---3--:R0:W-:Y:S02]  /*2730*/  STL.64 [R1+0xa188], R12 ;  /* 0x00a1880c01007387 */ /* 0x0081e40000100a00 */
.L_x_1607:
[----:B-1---5:R1:W-:Y:S02]  /*2740*/  STL [R1+0xa150], RZ ;  /* 0x00a150ff01007387 */ /* 0x0223e40000100800 */
.L_x_1214:
[----:B0-----:R-:W2:Y:S04]  /*2750*/  LDL.LU R44, [R1+0xa150] ;  /* 0x00a15000012c7983 */ /* 0x001ea80000300800 */
[----:B------:R-:W3:Y:S01]  /*2760*/  LDL.LU R39, [R1+0xa178] ;  /* 0x00a1780001277983 */ /* 0x000ee20000300800 */
[----:B------:R-:W-:Y:S01]  /*2770*/  IMAD.MOV.U32 R36, RZ, RZ, R5 ;  /* 0x000000ffff247224 */ /* 0x000fe200078e0005 */
[----:B------:R-:W-:Y:S01]  /*2780*/  LOP3.LUT R5, R42, R9, R2, 0xfe, !PT ;  /* 0x000000092a057212 */ /* 0x000fe200078efe02 */
[----:B------:R-:W-:Y:S01]  /*2790*/  BSSY.RECONVERGENT B2, `(.L_x_1122) ;  /* 0x0000d63000027945 */ /* 0x000fe20003800200 */
[----:B0-----:R-:W-:Y:S01]  /*27a0*/  IMAD.MOV.U32 R13, RZ, RZ, R26 ;  /* 0x000000ffff0d7224 */ /* 0x001fe200078e001a */
[----:B------:R-:W-:Y:S01]  /*27b0*/  STL [R1+0xa138], R40 ;  /* 0x00a1382801007387 */ /* 0x000fe20000100800 */
[----:B------:R-:W-:Y:S01]  /*27c0*/  LOP3.LUT P0, RZ, R5, R40, RZ, 0xfc, !PT ;  /* 0x0000002805ff7212 */ /* 0x000fe2000780fcff */
[----:B------:R-:W-:Y:S01]  /*27d0*/  IMAD.MOV.U32 R11, RZ, RZ, R27 ;  /* 0x000000ffff0b7224 */ /* 0x000fe200078e001b */
[----:B------:R-:W-:Y:S01]  /*27e0*/  LOP3.LUT R5, R43, R8, R41, 0xfe, !PT ;  /* 0x000000082b057212 */ /* 0x000fe200078efe29 */
[----:B------:R-:W-:Y:S01]  /*27f0*/  IMAD.MOV.U32 R34, RZ, RZ, R24 ;  /* 0x000000ffff227224 */ /* 0x000fe200078e0018 */
[----:B------:R-:W-:Y:S01]  /*2800*/  STL [R1+0xa148], R10 ;  /* 0x00a1480a01007387 */ /* 0x000fe20000100800 */
[----:B------:R-:W-:Y:S01]  /*2810*/  IMAD.MOV.U32 R12, RZ, RZ, R25 ;  /* 0x000000ffff0c7224 */ /* 0x000fe200078e0019 */
[----:B------:R-:W-:Y:S01]  /*2820*/  LOP3.LUT P0, RZ, R5, R10, RZ, 0xfc, P0 ;  /* 0x0000000a05ff7212 */ /* 0x000fe2000000fcff */
[----:B------:R-:W-:Y:S01]  /*2830*/  IMAD.MOV.U32 R35, RZ, RZ, R4 ;  /* 0x000000ffff237224 */ /* 0x000fe200078e0004 */
[----:B------:R-:W-:Y:S01]  /*2840*/  STL [R1+0xa134], R42 ;  /* 0x00a1342a01007387 */ /* 0x000fe20000100800 */
[----:B------:R-:W-:Y:S01]  /*2850*/  IMAD.MOV.U32 R37, RZ, RZ, R6 ;  /* 0x000000ffff257224 */ /* 0x000fe200078e0006 */
[----:B------:R-:W-:Y:S01]  /*2860*/  CS2R R26, SRZ ;  /* 0x00000000001a7805 */ /* 0x000fe2000001ff00 */
[----:B------:R-:W-:Y:S01]  /*2870*/  IMAD.MOV.U32 R38, RZ, RZ, R7 ;  /* 0x000000ffff267224 */ /* 0x000fe200078e0007 */
[----:B------:R0:W-:Y:S01]  /*2880*/  STL [R1+0xa144], R43 ;  /* 0x00a1442b01007387 */ /* 0x0001e20000100800 */
[----:B------:R-:W-:Y:S01]  /*2890*/  IMAD.MOV.U32 R33, RZ, RZ, R22 ;  /* 0x000000ffff217224 */ /* 0x000fe200078e0016 */
[----:B------:R-:W-:Y:S01]  /*28a0*/  CS2R R24, SRZ ;  /* 0x0000000000187805 */ /* 0x000fe2000001ff00 */
[----:B------:R-:W-:Y:S01]  /*28b0*/  IMAD.MOV.U32 R32, RZ, RZ, R23 ;  /* 0x000000ffff207224 */ /* 0x000fe200078e0017 */
[----:B------:R-:W-:Y:S01]  /*28c0*/  STL [R1+0xa130], R9 ;  /* 0x00a1300901007387 */ /* 0x000fe20000100800 */
[----:B------:R-:W-:Y:S01]  /*28d0*/  IMAD.MOV.U32 R31, RZ, RZ, R20 ;  /* 0x000000ffff1f7224 */ /* 0x000fe200078e0014 */
[----:B------:R-:W-:Y:S01]  /*28e0*/  CS2R R6, SRZ ;  /* 0x0000000000067805 */ /* 0x000fe2000001ff00 */
[----:B------:R-:W-:Y:S01]  /*28f0*/  IMAD.MOV.U32 R30, RZ, RZ, R21 ;  /* 0x000000ffff1e7224 */ /* 0x000fe200078e0015 */
[----:B------:R4:W-:Y:S01]  /*2900*/  STL [R1+0xa140], R8 ;  /* 0x00a1400801007387 */ /* 0x0009e20000100800 */
[----:B------:R-:W-:Y:S01]  /*2910*/  IMAD.MOV.U32 R29, RZ, RZ, R18 ;  /* 0x000000ffff1d7224 */ /* 0x000fe200078e0012 */
[----:B0-----:R-:W-:Y:S01]  /*2920*/  CS2R R42, SRZ ;  /* 0x00000000002a7805 */ /* 0x001fe2000001ff00 */
[----:B------:R-:W-:Y:S01]  /*2930*/  IMAD.MOV.U32 R28, RZ, RZ, R19 ;  /* 0x000000ffff1c7224 */ /* 0x000fe200078e0013 */
[----:B------:R0:W-:Y:S01]  /*2940*/  STL [R1+0xa13c], R2 ;  /* 0x00a13c0201007387 */ /* 0x0001e20000100800 */
[----:B------:R-:W-:Y:S01]  /*2950*/  IMAD.MOV.U32 R15, RZ, RZ, R16 ;  /* 0x000000ffff0f7224 */ /* 0x000fe200078e0010 */
[----:B------:R-:W-:Y:S01]  /*2960*/  CS2R R22, SRZ ;  /* 0x0000000000167805 */ /* 0x000fe2000001ff00 */
[----:B------:R-:W-:Y:S01]  /*2970*/  IMAD.MOV.U32 R14, RZ, RZ, R17 ;  /* 0x000000ffff0e7224 */ /* 0x000fe200078e0011 */
[----:B------:R5:W-:Y:S01]  /*2980*/  STL [R1+0xa14c], R41 ;  /* 0x00a14c2901007387 */ /* 0x000be20000100800 */
[----:B------:R-:W-:Y:S01]  /*2990*/  IMAD.MOV.U32 R4, RZ, RZ, 0x1 ;  /* 0x00000001ff047424 */ /* 0x000fe200078e00ff */
[----:B----4-:R-:W-:Y:S01]  /*29a0*/  CS2R R8, SRZ ;  /* 0x0000000000087805 */ /* 0x010fe2000001ff00 */
[----:B------:R-:W-:Y:S01]  /*29b0*/  IMAD.MOV.U32 R5, RZ, RZ, RZ ;  /* 0x000000ffff057224 */ /* 0x000fe200078e00ff */
[----:B------:R-:W-:-:S02]  /*29c0*/  CS2R R20, SRZ ;  /* 0x0000000000147805 */ /* 0x000fc4000001ff00 */
[----:B------:R-:W-:Y:S01]  /*29d0*/  CS2R R18, SRZ ;  /* 0x0000000000127805 */ /* 0x000fe2000001ff00 */
[----:B0-----:R-:W-:Y:S02]  /*29e0*/  IMAD.MOV.U32 R2, RZ, RZ, RZ ;  /* 0x000000ffff027224 */ /* 0x001fe400078e00ff */
[----:B------:R-:W-:Y:S01]  /*29f0*/  IMAD.MOV.U32 R16, RZ, RZ, 0x1 ;  /* 0x00000001ff107424 */ /* 0x000fe200078e00ff */
[----:B-----5:R-:W-:Y:S01]  /*2a00*/  CS2R R40, SRZ ;  /* 0x0000000000287805 */ /* 0x020fe2000001ff00 */
[----:B------:R-:W-:Y:S02]  /*2a10*/  IMAD.MOV.U32 R17, RZ, RZ, RZ ;  /* 0x000000ffff117224 */ /* 0x000fe400078e00ff */
[----:B------:R-:W-:Y:S02]  /*2a20*/  IMAD.MOV.U32 R10, RZ, RZ, RZ ;  /* 0x000000ffff0a7224 */ /* 0x000fe400078e00ff */
[----:B--2---:R-:W-:Y:S01]  /*2a30*/  VIADD R44, R44, 0x1 ;  /* 0x000000012c2c7836 */ /* 0x004fe20000000000 */
[----:B---3--:R-:W-:-:S04]  /*2a40*/  LOP3.LUT R39, R39, 0xfffffffe, RZ, 0xc0, !PT ;  /* 0xfffffffe27277812 */ /* 0x008fc800078ec0ff */
[----:B------:R0:W-:Y:S01]  /*2a50*/  STL [R1+0xa150], R44 ;  /* 0x00a1502c01007387 */ /* 0x0001e20000100800 */
[----:B------:R-:W-:-:S13]  /*2a60*/  ISETP.NE.AND P1, PT, R44, 0x4, PT ;  /* 0x000000042c00780c */ /* 0x000fda0003f25270 */
[----:B------:R-:W-:-:S05]  /*2a70*/  @P1 LOP3.LUT R39, R39, 0x1, RZ, 0xfc, !PT ;  /* 0x0000000127271812 */ /* 0x000fca00078efcff */
[----:B------:R0:W-:Y:S01]  /*2a80*/  STL [R1+0xa178], R39 ;  /* 0x00a1782701007387 */ /* 0x0001e20000100800 */
[----:B------:R-:W-:Y:S05]  /*2a90*/  @!P0 BRA `(.L_x_1123) ;  /* 0x000000d000c88947 */ /* 0x000fea0003800000 */
[-C--:B------:R-:W-:Y:S01]  /*2aa0*/  IMAD.WIDE.U32 R16, R36, R35.reuse, RZ ;  /* 0x0000002324107225 */ /* 0x080fe200078e00ff */
[----:B------:R-:W-:Y:S03]  /*2ab0*/  BSSY.RECONVERGENT B3, `(.L_x_1124) ;  /* 0x0000047000037945 */ /* 0x000fe60003800200 */
        /* <DEDUP_REMOVED lines=26> */
[----:B------:R-:W-:Y:S02]  /*2c60*/  SHF.L.W.U32.HI R5, R2, 0x1, R6 ;  /* 0x0000000102057819 */ /* 0x000fe40000010e06 */
[----:B------:R-:W-:Y:S01]  /*2c70*/  SHF.L.W.U32.HI R2, R6, 0x1, R7 ;  /* 0x0000000106027819 */ /* 0x000fe20000010e07 */
[----:B------:R-:W-:-:S04]  /*2c80*/  IMAD.WIDE.U32 R20, R37, R37, RZ ;  /* 0x0000002525147225 */ /* 0x000fc800078e00ff */
[----:B------:R-:W-:Y:S01]  /*2c90*/  IMAD.WIDE.U32 R8, P1, R37, R38, R8 ;  /* 0x0000002625087225 */ /* 0x000fe20007820008 */
[----:B------:R-:W-:-:S03]  /*2ca0*/  IADD3 R10, P2, P3, R10, R20, R5 ;  /* 0x000000140a0a7210 */ /* 0x000fc60007b5e005 */
[----:B------:R-:W-:-:S04]  /*2cb0*/  IMAD.WIDE.U32 R18, P0, R34, R12, R18 ;  /* 0x0000000c22127225 */ /* 0x000fc80007800012 */
[----:B------:R-:W-:Y:S01]  /*2cc0*/  IMAD.X R23, RZ, RZ, RZ, P1 ;  /* 0x000000ffff177224 */ /* 0x000fe200008e06ff */
[----:B------:R-:W-:Y:S01]  /*2cd0*/  IADD3 R22, P1, PT, R21, R8, RZ ;  /* 0x0000000815167210 */ /* 0x000fe20007f3e0ff */
[----:B------:R-:W-:-:S03]  /*2ce0*/  IMAD.WIDE.U32 R6, R34, R34, RZ ;  /* 0x0000002222067225 */ /* 0x000fc600078e00ff */
[----:B------:R-:W-:Y:S01]  /*2cf0*/  IADD3.X R8, PT, PT, RZ, R22, R2, P2, P3 ;  /* 0x00000016ff087210 */ /* 0x000fe200017e6402 */
[----:B------:R-:W-:Y:S01]  /*2d00*/  IMAD.WIDE.U32 R24, R11, R13, RZ ;  /* 0x0000000d0b187225 */ /* 0x000fe200078e00ff */
[----:B------:R-:W-:-:S03]  /*2d10*/  IADD3 R5, P2, PT, R7, R18, RZ ;  /* 0x0000001207057210 */ /* 0x000fc60007f5e0ff */
[----:B------:R-:W-:Y:S01]  /*2d20*/  IMAD.X R21, RZ, RZ, RZ, P0 ;  /* 0x000000ffff157224 */ /* 0x000fe200000e06ff */
[----:B------:R-:W-:Y:S01]  /*2d30*/  ISETP.GE.U32.AND P0, PT, R10, R20, PT ;  /* 0x000000140a00720c */ /* 0x000fe20003f06070 */
[----:B------:R-:W-:Y:S02]  /*2d40*/  IMAD.MOV.U32 R20, RZ, RZ, R19 ;  /* 0x000000ffff147224 */ /* 0x000fe400078e0013 */
[----:B------:R-:W-:Y:S01]  /*2d50*/  IMAD.MOV.U32 R2, RZ, RZ, R6 ;  /* 0x000000ffff027224 */ /* 0x000fe200078e0006 */
[----:B------:R-:W-:Y:S01]  /*2d60*/  ISETP.GE.U32.AND.EX P0, PT, R8, R22, PT, P0 ;  /* 0x000000160800720c */ /* 0x000fe20003f06100 */
[----:B------:R-:W-:-:S04]  /*2d70*/  IMAD.WIDE.U32 R24, P3, R13, R11, R24 ;  /* 0x0000000b0d187225 */ /* 0x000fc80007860018 */
[----:B------:R-:W-:-:S04]  /*2d80*/  IMAD.WIDE.U32 R6, R13, R13, RZ ;  /* 0x0000000d0d067225 */ /* 0x000fc800078e00ff */
[----:B------:R-:W-:Y:S01]  /*2d90*/  IMAD.WIDE.U32.X R20, R12, R12, R20, P2 ;  /* 0x0000000c0c147225 */ /* 0x000fe200010e0414 */
[----:B------:R-:W-:-:S03]  /*2da0*/  IADD3 R7, P2, PT, R7, R24, RZ ;  /* 0x0000001807077210 */ /* 0x000fc60007f5e0ff */
[----:B------:R-:W-:Y:S02]  /*2db0*/  IMAD.MOV.U32 R24, RZ, RZ, R20 ;  /* 0x000000ffff187224 */ /* 0x000fe400078e0014 */
[----:B------:R-:W-:Y:S02]  /*2dc0*/  IMAD.MOV.U32 R26, RZ, RZ, R21 ;  /* 0x000000ffff1a7224 */ /* 0x000fe400078e0015 */
        /* <DEDUP_REMOVED lines=8> */
[----:B0-----:R-:W-:Y:S01]  /*2e50*/  IMAD.MOV.U32 R39, RZ, RZ, R23 ;  /* 0x000000ffff277224 */ /* 0x001fe200078e0017 */
[----:B------:R-:W-:Y:S06]  /*2e60*/  @P0 BRA `(.L_x_1125) ;  /* 0x00000000002c0947 */ /* 0x000fec0003800000 */
[----:B------:R-:W-:-:S05]  /*2e70*/  IADD3 R40, P0, PT, R22, 0x1, RZ ;  /* 0x0000000116287810 */ /* 0x000fca0007f1e0ff */
[----:B------:R-:W-:Y:S01]  /*2e80*/  IMAD.X R39, RZ, RZ, R23, P0 ;  /* 0x000000ffff277224 */ /* 0x000fe200000e0617 */
[----:B------:R-:W-:-:S04]  /*2e90*/  ISETP.NE.U32.AND P0, PT, R40, RZ, PT ;  /* 0x000000ff2800720c */ /* 0x000fc80003f05070 */
[----:B------:R-:W-:-:S13]  /*2ea0*/  ISETP.NE.AND.EX P0, PT, R39, RZ, PT, P0 ;  /* 0x000000ff2700720c */ /* 0x000fda0003f05300 */
[----:B------:R-:W-:Y:S02]  /*2eb0*/  @!P0 IMAD.MOV.U32 R20, RZ, RZ, 0x1 ;  /* 0x00000001ff148424 */ /* 0x000fe400078e00ff */
[----:B------:R-:W-:Y:S02]  /*2ec0*/  @!P0 IMAD.MOV.U32 R21, RZ, RZ, 0x0 ;  /* 0x00000000ff158424 */ /* 0x000fe400078e00ff */
[----:B------:R-:W-:Y:S02]  /*2ed0*/  @!P0 IMAD.MOV.U32 R40, RZ, RZ, RZ ;  /* 0x000000ffff288224 */ /* 0x000fe400078e00ff */
[----:B------:R-:W-:-:S04]  /*2ee0*/  @!P0 IMAD.WIDE.U32 R20, R34, R34, R20 ;  /* 0x0000002222148225 */ /* 0x000fc800078e0014 */
[----:B------:R-:W-:Y:S02]  /*2ef0*/  @!P0 IMAD.IADD R5, R18, 0x1, R21 ;  /* 0x0000000112058824 */ /* 0x000fe400078e0215 */
[----:B------:R-:W-:Y:S02]  /*2f00*/  @!P0 IMAD.MOV.U32 R2, RZ, RZ, R20 ;  /* 0x000000ffff028224 */ /* 0x000fe400078e0014 */
[----:B------:R-:W-:-:S07]  /*2f10*/  @!P0 IMAD.MOV.U32 R39, RZ, RZ, RZ ;  /* 0x000000ffff278224 */ /* 0x000fce00078e00ff */
.L_x_1125:
[----:B------:R-:W-:Y:S05]  /*2f20*/  BSYNC.RECONVERGENT B3 ;  /* 0x0000000000037941 */ /* 0x000fea0003800200 */
.L_x_1124:
[-C--:B------:R-:W-:Y:S01]  /*2f30*/  IMAD.WIDE.U32 R20, R36, R34.reuse, RZ ;  /* 0x0000002224147225 */ /* 0x080fe200078e00ff */
[----:B------:R-:W-:Y:S03]  /*2f40*/  BSSY.RECONVERGENT B3, `(.L_x_1126) ;  /* 0x0000041000037945 */ /* 0x000fe60003800200 */
[----:B------:R-:W-:-:S04]  /*2f50*/  IMAD.WIDE.U32 R18, R35, R34, RZ ;  /* 0x0000002223127225 */ /* 0x000fc800078e00ff */
[----:B------:R-:W-:-:S04]  /*2f60*/  IMAD.WIDE.U32 R20, P0, R35, R12, R20 ;  /* 0x0000000c23147225 */ /* 0x000fc80007800014 */
[----:B------:R-:W-:Y:S01]  /*2f70*/  IMAD.MOV.U32 R18, RZ, RZ, R21 ;  /* 0x000000ffff127224 */ /* 0x000fe200078e0015 */
[----:B------:R-:W-:Y:S01]  /*2f80*/  IADD3 RZ, P1, PT, R19, R20, RZ ;  /* 0x0000001413ff7210 */ /* 0x000fe20007f3e0ff */
[----:B------:R-:W-:Y:S02]  /*2f90*/  IMAD.X R19, RZ, RZ, RZ, P0 ;  /* 0x000000ffff137224 */ /* 0x000fe400000e06ff */
[----:B------:R-:W-:Y:S02]  /*2fa0*/  IMAD R21, R12, R35, RZ ;  /* 0x000000230c157224 */ /* 0x000fe400078e02ff */
[----:B------:R-:W-:-:S04]  /*2fb0*/  IMAD.WIDE.U32.X R18, R36, R12, R18, P1 ;  /* 0x0000000c24127225 */ /* 0x000fc800008e0412 */
[----:B------:R-:W-:Y:S01]  /*2fc0*/  IMAD R22, R36, R34, R21 ;  /* 0x0000002224167224 */ /* 0x000fe200078e0215 */
[----:B------:R-:W-:Y:S01]  /*2fd0*/  SHF.L.W.U32.HI R23, R18, 0x1, R19 ;  /* 0x0000000112177819 */ /* 0x000fe20000010e13 */
[----:B------:R-:W-:-:S04]  /*2fe0*/  IMAD.WIDE.U32 R20, R34, R35, RZ ;  /* 0x0000002322147225 */ /* 0x000fc800078e00ff */
[----:B------:R-:W-:Y:S02]  /*2ff0*/  IMAD.IADD R21, R21, 0x1, R22 ;  /* 0x0000000115157824 */ /* 0x000fe400078e0216 */
[----:B------:R-:W-:-:S03]  /*3000*/  IMAD.SHL.U32 R19, R20, 0x2, RZ ;  /* 0x0000000214137824 */ /* 0x000fc600078e00ff */
[----:B------:R-:W-:Y:S02]  /*3010*/  SHF.L.W.U32.HI R22, R21, 0x1, R18 ;  /* 0x0000000115167819 */ /* 0x000fe40000010e12 */
[----:B------:R-:W-:Y:S02]  /*3020*/  SHF.L.U64.HI R21, R20, 0x1, R21 ;  /* 0x0000000114157819 */ /* 0x000fe40000010215 */
[----:B------:R-:W-:-:S04]  /*3030*/  IADD3 R10, P1, PT, R19, R10, RZ ;  /* 0x0000000a130a7210 */ /* 0x000fc80007f3e0ff */
[----:B------:R-:W-:Y:S01]  /*3040*/  ISETP.GE.U32.AND P0, PT, R10, R19, PT ;  /* 0x000000130a00720c */ /* 0x000fe20003f06070 */
[----:B------:R-:W-:-:S05]  /*3050*/  IMAD.X R8, R21, 0x1, R8, P1 ;  /* 0x0000000115087824 */ /* 0x000fca00008e0608 */
[----:B------:R-:W-:Y:S01]  /*3060*/  ISETP.GE.U32.AND.EX P0, PT, R8, R21, PT, P0 ;  /* 0x000000150800720c */ /* 0x000fe20003f06100 */
[----:B------:R-:W-:-:S03]  /*3070*/  IMAD.WIDE.U32 R20, R35, R13, RZ ;  /* 0x0000000d23147225 */ /* 0x000fc600078e00ff */
[----:B------:R-:W-:-:S04]  /*3080*/  SEL R19, RZ, 0x1, P0 ;  /* 0x00000001ff137807 */ /* 0x000fc80000000000 */
[----:B------:R-:W-:Y:S01]  /*3090*/  IADD3 R22, P2, P3, R19, R40, R22 ;  /* 0x0000002813167210 */ /* 0x000fe20007b5e016 */
[----:B------:R-:W-:-:S03]  /*30a0*/  IMAD.WIDE.U32 R18, R36, R13, RZ ;  /* 0x0000000d24127225 */ /* 0x000fc600078e00ff */
[----:B------:R-:W-:Y:S02]  /*30b0*/  IADD3.X R23, PT, PT, RZ, R39, R23, P2, P3 ;  /* 0x00000027ff177210 */ /* 0x000fe400017e6417 */
[----:B------:R-:W-:Y:S01]  /*30c0*/  ISETP.GE.U32.AND P0, PT, R22, R40, PT ;  /* 0x000000281600720c */ /* 0x000fe20003f06070 */
[----:B------:R-:W-:-:S03]  /*30d0*/  IMAD.WIDE.U32 R18, P1, R35, R11, R18 ;  /* 0x0000000b23127225 */ /* 0x000fc60007820012 */
[----:B------:R-:W-:Y:S01]  /*30e0*/  ISETP.GE.U32.AND.EX P0, PT, R23, R39, PT, P0 ;  /* 0x000000271700720c */ /* 0x000fe20003f06100 */
[----:B------:R-:W-:Y:S01]  /*30f0*/  IMAD.MOV.U32 R20, RZ, RZ, R19 ;  /* 0x000000ffff147224 */ /* 0x000fe200078e0013 */
[----:B------:R-:W-:Y:S01]  /*3100*/  IADD3 RZ, P2, PT, R21, R18, RZ ;  /* 0x0000001215ff7210 */ /* 0x000fe20007f5e0ff */
[----:B------:R-:W-:Y:S02]  /*3110*/  IMAD.X R21, RZ, RZ, RZ, P1 ;  /* 0x000000ffff157224 */ /* 0x000fe400008e06ff */
[----:B------:R-:W-:Y:S02]  /*3120*/  IMAD R18, R11, R35, RZ ;  /* 0x000000230b127224 */ /* 0x000fe400078e02ff */
[----:B------:R-:W-:-:S04]  /*3130*/  IMAD.WIDE.U32.X R20, R36, R11, R20, P2 ;  /* 0x0000000b24147225 */ /* 0x000fc800010e0414 */
[----:B------:R-:W-:Y:S02]  /*3140*/  IMAD R36, R36, R13, R18 ;  /* 0x0000000d24247224 */ /* 0x000fe400078e0212 */
[----:B------:R-:W-:-:S04]  /*3150*/  IMAD.WIDE.U32 R18, R13, R35, RZ ;  /* 0x000000230d127225 */ /* 0x000fc800078e00ff */
[----:B------:R-:W-:-:S05]  /*3160*/  IMAD.IADD R19, R19, 0x1, R36 ;  /* 0x0000000113137824 */ /* 0x000fca00078e0224 */
[----:B------:R-:W-:Y:S02]  /*3170*/  SHF.L.W.U32.HI R39, R19, 0x1, R20 ;  /* 0x0000000113277819 */ /* 0x000fe40000010e14 */
[----:B------:R-:W-:Y:S01]  /*3180*/  SHF.L.W.U32.HI R20, R20, 0x1, R21 ;  /* 0x0000000114147819 */ /* 0x000fe20000010e15 */
[C---:B------:R-:W-:Y:S01]  /*3190*/  IMAD.SHL.U32 R21, R18.reuse, 0x2, RZ ;  /* 0x0000000212157824 */ /* 0x040fe200078e00ff */
[----:B------:R-:W-:-:S04]  /*31a0*/  SHF.L.U64.HI R19, R18, 0x1, R19 ;  /* 0x0000000112137819 */ /* 0x000fc80000010213 */
[----:B------:R-:W-:-:S04]  /*31b0*/  IADD3 R40, P2, PT, R21, R22, RZ ;  /* 0x0000001615287210 */ /* 0x000fc80007f5e0ff */
[----:B------:R-:W-:Y:S01]  /*31c0*/  ISETP.GE.U32.AND P1, PT, R40, R21, PT ;  /* 0x000000152800720c */ /* 0x000fe20003f26070 */
[----:B------:R-:W-:-:S05]  /*31d0*/  IMAD.X R41, R19, 0x1, R23, P2 ;  /* 0x0000000113297824 */ /* 0x000fca00010e0617 */
[----:B------:R-:W-:-:S04]  /*31e0*/  ISETP.GE.U32.AND.EX P1, PT, R41, R19, PT, P1 ;  /* 0x000000132900720c */ /* 0x000fc80003f26110 */
[----:B------:R-:W-:Y:S01]  /*31f0*/  SEL R18, RZ, 0x1, P1 ;  /* 0x00000001ff127807 */ /* 0x000fe20000800000 */
        /* <DEDUP_REMOVED lines=10> */
[----:B------:R-:W-:-:S13]  /*32a0*/  ISETP.NE.AND.EX P0, PT, R26, RZ, PT, P0 ;  /* 0x000000ff1a00720c */ /* 0x000fda0003f05300 */
[----:B------:R-:W-:Y:S01]  /*32b0*/  @!P0 IADD3 R6, P1, PT, R6, 0x1, RZ ;  /* 0x0000000106068810 */ /* 0x000fe20007f3e0ff */
[----:B------:R-:W-:Y:S02]  /*32c0*/  @!P0 IMAD.MOV.U32 R24, RZ, RZ, RZ ;  /* 0x000000ffff188224 */ /* 0x000fe400078e00ff */
[----:B------:R-:W-:Y:S02]  /*32d0*/  @!P0 IMAD.MOV.U32 R26, RZ, RZ, RZ ;  /* 0x000000ffff1a8224 */ /* 0x000fe400078e00ff */
[----:B------:R-:W-:Y:S01]  /*32e0*/  @!P0 IMAD.X R7, RZ, RZ, R7, P1 ;  /* 0x000000ffff078224 */ /* 0x000fe200008e0607 */
[----:B------:R-:W-:-:S04]  /*32f0*/  @!P0 ISETP.NE.U32.AND P1, PT, R6, RZ, PT ;  /* 0x000000ff0600820c */ /* 0x000fc80003f25070 */
[----:B------:R-:W-:-:S04]  /*3300*/  @!P0 ISETP.NE.AND.EX P1, PT, R7, RZ, PT, P1 ;  /* 0x000000ff0700820c */ /* 0x000fc80003f25310 */
[----:B------:R-:W-:-:S04]  /*3310*/  @!P0 SEL R2, RZ, 0x1, P1 ;  /* 0x00000001ff028807 */ /* 0x000fc80000800000 */
[----:B------:R-:W-:Y:S01]  /*3320*/  @!P0 IADD3 R9, P1, PT, R2, R9, RZ ;  /* 0x0000000902098210 */ /* 0x000fe20007f3e0ff */
[----:B------:R-:W-:-:S04]  /*3330*/  IMAD.MOV.U32 R2, RZ, RZ, RZ ;  /* 0x000000ffff027224 */ /* 0x000fc800078e00ff */
[----:B------:R-:W-:-:S08]  /*3340*/  @!P0 IMAD.X R25, RZ, RZ, R25, P1 ;  /* 0x000000ffff198224 */ /* 0x000fd000008e0619 */
.L_x_1127:
[----:B------:R-:W-:Y:S05]  /*3350*/  BSYNC.RECONVERGENT B3 ;  /* 0x0000000000037941 */ /* 0x000fea0003800200 */
.L_x_1126:
[----:B------:R-:W-:Y:S01]  /*3360*/  IADD3 R39, P0, P1, R18, R2, R39 ;  /* 0x0000000212277210 */ /* 0x000fe2000791e027 */
[----:B------:R-:W-:Y:S01]  /*3370*/  IMAD.WIDE.U32 R18, R37, R34, RZ ;  /* 0x0000002225127225 */ /* 0x000fe200078e00ff */
[----:B------:R-:W-:Y:S02]  /*3380*/  BSSY.RECONVERGENT B3, `(.L_x_1128) ;  /* 0x0000037000037945 */ /* 0x000fe40003800200 */
[----:B------:R-:W-:Y:S02]  /*3390*/  ISETP.GE.U32.AND P2, PT, R39, R2, PT ;  /* 0x000000022700720c */ /* 0x000fe40003f46070 */
[----:B------:R-:W-:Y:S01]  /*33a0*/  IADD3.X R2, PT, PT, RZ, R5, R20, P0, P1 ;  /* 0x00000005ff027210 */ /* 0x000fe200007e2414 */
[----:B------:R-:W-:-:S03]  /*33b0*/  IMAD.WIDE.U32 R20, R38, R34, RZ ;  /* 0x0000002226147225 */ /* 0x000fc600078e00ff */
[----:B------:R-:W-:Y:S01]  /*33c0*/  ISETP.GE.U32.AND.EX P2, PT, R2, R5, PT, P2 ;  /* 0x000000050200720c */ /* 0x000fe20003f46120 */
[CC--:B------:R-:W-:Y:S02]  /*33d0*/  IMAD R5, R12.reuse, R37.reuse, RZ ;  /* 0x000000250c057224 */ /* 0x0c0fe400078e02ff */
[----:B------:R-:W-:-:S04]  /*33e0*/  IMAD.WIDE.U32 R20, P0, R12, R37, R20 ;  /* 0x000000250c147225 */ /* 0x000fc80007800014 */
[----:B------:R-:W-:Y:S01]  /*33f0*/  IMAD.MOV.U32 R18, RZ, RZ, R21 ;  /* 0x000000ffff127224 */ /* 0x000fe200078e0015 */
[----:B------:R-:W-:Y:S01]  /*3400*/  IADD3 RZ, P1, PT, R19, R20, RZ ;  /* 0x0000001413ff7210 */ /* 0x000fe20007f3e0ff */
[----:B------:R-:W-:Y:S02]  /*3410*/  IMAD.X R19, RZ, RZ, RZ, P0 ;  /* 0x000000ffff137224 */ /* 0x000fe400000e06ff */
[C---:B------:R-:W-:Y:S02]  /*3420*/  IMAD R5, R34.reuse, R38, R5 ;  /* 0x0000002622057224 */ /* 0x040fe400078e0205 */
[----:B------:R-:W-:-:S04]  /*3430*/  IMAD.WIDE.U32 R20, R34, R37, RZ ;  /* 0x0000002522147225 */ /* 0x000fc800078e00ff */
[----:B------:R-:W-:-:S04]  /*3440*/  IMAD.WIDE.U32.X R18, R12, R38, R18, P1 ;  /* 0x000000260c127225 */ /* 0x000fc800008e0412 */
[----:B------:R-:W-:Y:S01]  /*3450*/  IMAD.IADD R21, R21, 0x1, R5 ;  /* 0x0000000115157824 */ /* 0x000fe200078e0205 */
[----:B------:R-:W-:-:S04]  /*3460*/  SHF.L.W.U32.HI R42, R18, 0x1, R19 ;  /* 0x00000001122a7819 */ /* 0x000fc80000010e13 */
[----:B------:R-:W-:Y:S01]  /*3470*/  SHF.L.W.U32.HI R5, R21, 0x1, R18 ;  /* 0x0000000115057819 */ /* 0x000fe20000010e12 */
[----:B------:R-:W-:-:S04]  /*3480*/  IMAD.WIDE.U32 R20, R35, R13, R20 ;  /* 0x0000000d23147225 */ /* 0x000fc800078e0014 */
[----:B------:R-:W-:Y:S01]  /*3490*/  IMAD.IADD R36, R36, 0x1, R21 ;  /* 0x0000000124247824 */ /* 0x000fe200078e0215 */
[----:B------:R-:W-:Y:S01]  /*34a0*/  LEA R22, P0, R20, R22, 0x1 ;  /* 0x0000001614167211 */ /* 0x000fe200078008ff */
[----:B------:R-:W-:-:S03]  /*34b0*/  IMAD.WIDE.U32 R18, R38, R13, RZ ;  /* 0x0000000d26127225 */ /* 0x000fc600078e00ff */
[----:B------:R-:W-:Y:S01]  /*34c0*/  LEA.HI.X R23, R20, R23, R36, 0x1, P0 ;  /* 0x0000001714177211 */ /* 0x000fe200000f0c24 */
[----:B------:R-:W-:Y:S01]  /*34d0*/  IMAD.WIDE.U32 R20, R37, R13, RZ ;  /* 0x0000000d25147225 */ /* 0x000fe200078e00ff */
[----:B------:R-:W-:-:S04]  /*34e0*/  ISETP.GE.U32.AND P0, PT, R22, R40, PT ;  /* 0x000000281600720c */ /* 0x000fc80003f06070 */
[----:B------:R-:W-:-:S04]  /*34f0*/  ISETP.GE.U32.AND.EX P0, PT, R23, R41, PT, P0 ;  /* 0x000000291700720c */ /* 0x000fc80003f06100 */
[----:B------:R-:W-:-:S04]  /*3500*/  SEL R36, RZ, 0x1, P0 ;  /* 0x00000001ff247807 */ /* 0x000fc80000000000 */
[----:B------:R-:W-:-:S04]  /*3510*/  IADD3 R36, P0, P3, R36, R39, R5 ;  /* 0x0000002724247210 */ /* 0x000fc80007b1e005 */
[----:B------:R-:W-:Y:S02]  /*3520*/  ISETP.GE.U32.AND P1, PT, R36, R39, PT ;  /* 0x000000272400720c */ /* 0x000fe40003f26070 */
[----:B------:R-:W-:Y:S01]  /*3530*/  IADD3.X R5, PT, PT, RZ, R2, R42, P0, P3 ;  /* 0x00000002ff057210 */ /* 0x000fe200007e642a */
[----:B------:R-:W-:-:S03]  /*3540*/  IMAD.WIDE.U32 R18, P0, R11, R37, R18 ;  /* 0x000000250b127225 */ /* 0x000fc60007800012 */
[----:B------:R-:W-:Y:S01]  /*3550*/  ISETP.GE.U32.AND.EX P1, PT, R5, R2, PT, P1 ;  /* 0x000000020500720c */ /* 0x000fe20003f26110 */
[-C--:B------:R-:W-:Y:S01]  /*3560*/  IMAD R2, R11, R37.reuse, RZ ;  /* 0x000000250b027224 */ /* 0x080fe200078e02ff */
[----:B------:R-:W-:Y:S01]  /*3570*/  IADD3 RZ, P3, PT, R21, R18, RZ ;  /* 0x0000001215ff7210 */ /* 0x000fe20007f7e0ff */
[----:B------:R-:W-:-:S04]  /*3580*/  IMAD.WIDE.U32 R20, R13, R37, RZ ;  /* 0x000000250d147225 */ /* 0x000fc800078e00ff */
[----:B------:R-:W-:Y:S02]  /*3590*/  IMAD R37, R13, R38, R2 ;  /* 0x000000260d257224 */ /* 0x000fe400078e0202 */
[----:B------:R-:W-:Y:S02]  /*35a0*/  IMAD.SHL.U32 R2, R20, 0x2, RZ ;  /* 0x0000000214027824 */ /* 0x000fe400078e00ff */
[----:B------:R-:W-:Y:S02]  /*35b0*/  IMAD.IADD R40, R21, 0x1, R37 ;  /* 0x0000000115287824 */ /* 0x000fe400078e0225 */
[----:B------:R-:W-:Y:S01]  /*35c0*/  IMAD.X R21, RZ, RZ, RZ, P0 ;  /* 0x000000ffff157224 */ /* 0x000fe200000e06ff */
[----:B------:R-:W-:Y:S02]  /*35d0*/  IADD3 R39, P0, PT, R2, R36, RZ ;  /* 0x0000002402277210 */ /* 0x000fe40007f1e0ff */
[----:B------:R-:W-:Y:S01]  /*35e0*/  SHF.L.U64.HI R41, R20, 0x1, R40 ;  /* 0x0000000114297819 */ /* 0x000fe20000010228 */
[----:B------:R-:W-:-:S04]  /*35f0*/  IMAD.MOV.U32 R20, RZ, RZ, R19 ;  /* 0x000000ffff147224 */ /* 0x000fc800078e0013 */
[----:B------:R-:W-:Y:S01]  /*3600*/  IMAD.WIDE.U32.X R20, R11, R38, R20, P3 ;  /* 0x000000260b147225 */ /* 0x000fe200018e0414 */
[----:B------:R-:W-:Y:S06]  /*3610*/  @P2 BRA `(.L_x_1129) ;  /* 0x0000000000342947 */ /* 0x000fec0003800000 */
[----:B------:R-:W-:-:S05]  /*3620*/  IADD3 R24, P2, PT, R24, 0x1, RZ ;  /* 0x0000000118187810 */ /* 0x000fca0007f5e0ff */
        /* <DEDUP_REMOVED lines=10> */
[----:B------:R-:W-:-:S05]  /*36d0*/  @!P2 IADD3 R9, P3, PT, R18, R9, RZ ;  /* 0x000000091209a210 */ /* 0x000fca0007f7e0ff */
[----:B------:R-:W-:-:S08]  /*36e0*/  @!P2 IMAD.X R25, RZ, RZ, R25, P3 ;  /* 0x000000ffff19a224 */ /* 0x000fd000018e0619 */
.L_x_1129:
[----:B------:R-:W-:Y:S05]  /*36f0*/  BSYNC.RECONVERGENT B3 ;  /* 0x0000000000037941 */ /* 0x000fea0003800200 */
.L_x_1128:
[----:B------:R-:W-:Y:S01]  /*3700*/  IMAD.WIDE.U32 R18, R12, R13, RZ ;  /* 0x0000000d0c127225 */ /* 0x000fe200078e00ff */
[----:B------:R-:W-:Y:S01]  /*3710*/  ISETP.GE.U32.AND P3, PT, R39, R2, PT ;  /* 0x000000022700720c */ /* 0x000fe20003f66070 */
[----:B------:R-:W-:Y:S02]  /*3720*/  BSSY.RECONVERGENT B3, `(.L_x_1130) ;  /* 0x0000018000037945 */ /* 0x000fe40003800200 */
[----:B------:R-:W-:Y:S01]  /*3730*/  IMAD.X R2, R41, 0x1, R5, P0 ;  /* 0x0000000129027824 */ /* 0x000fe200000e0605 */
[----:B------:R-:W-:Y:S01]  /*3740*/  SHF.L.W.U32.HI R5, R40, 0x1, R20 ;  /* 0x0000000128057819 */ /* 0x000fe20000010e14 */
[----:B------:R-:W-:-:S03]  /*3750*/  IMAD.WIDE.U32 R18, P2, R11, R34, R18 ;  /* 0x000000220b127225 */ /* 0x000fc60007840012 */
[----:B------:R-:W-:Y:S01]  /*3760*/  ISETP.GE.U32.AND.EX P3, PT, R2, R41, PT, P3 ;  /* 0x000000290200720c */ /* 0x000fe20003f66130 */
[----:B------:R-:W-:-:S05]  /*3770*/  IMAD.WIDE.U32 R36, R34, R13, RZ ;  /* 0x0000000d22247225 */ /* 0x000fca00078e00ff */
[----:B------:R-:W-:Y:S02]  /*3780*/  IADD3 RZ, P0, PT, R37, R18, RZ ;  /* 0x0000001225ff7210 */ /* 0x000fe40007f1e0ff */
[----:B------:R-:W-:Y:S01]  /*3790*/  SHF.L.W.U32.HI R37, R20, 0x1, R21 ;  /* 0x0000000114257819 */ /* 0x000fe20000010e15 */
[----:B------:R-:W-:Y:S01]  /*37a0*/  IMAD R21, R11, R34, RZ ;  /* 0x000000220b157224 */ /* 0x000fe200078e02ff */
[----:B------:R-:W-:Y:S01]  /*37b0*/  SEL R20, RZ, 0x1, P3 ;  /* 0x00000001ff147807 */ /* 0x000fe20001800000 */
[----:B------:R-:W-:Y:S08]  /*37c0*/  @P1 BRA `(.L_x_1131) ;  /* 0x0000000000341947 */ /* 0x000ff00003800000 */
        /* <DEDUP_REMOVED lines=13> */
.L_x_1131:
[----:B------:R-:W-:Y:S05]  /*38a0*/  BSYNC.RECONVERGENT B3 ;  /* 0x0000000000037941 */ /* 0x000fea0003800200 */
.L_x_1130:
[----:B------:R-:W-:Y:S01]  /*38b0*/  IADD3 R5, P1, P3, R20, R24, R5 ;  /* 0x0000001814057210 */ /* 0x000fe20007b3e005 */
[C---:B------:R-:W-:Y:S01]  /*38c0*/  IMAD R41, R13.reuse, R12, R21 ;  /* 0x0000000c0d297224 */ /* 0x040fe200078e0215 */
[----:B------:R-:W-:Y:S01]  /*38d0*/  BSSY.RECONVERGENT B3, `(.L_x_1132) ;  /* 0x0000091000037945 */ /* 0x000fe20003800200 */
[----:B------:R-:W-:Y:S01]  /*38e0*/  IMAD.WIDE.U32 R20, R13, R34, RZ ;  /* 0x000000220d147225 */ /* 0x000fe200078e00ff */
[----:B------:R-:W-:Y:S02]  /*38f0*/  IADD3.X R17, PT, PT, RZ, R26, R37, P1, P3 ;  /* 0x0000001aff117210 */ /* 0x000fe40000fe6425 */
[----:B------:R-:W-:Y:S01]  /*3900*/  ISETP.GE.U32.AND P1, PT, R5, R24, PT ;  /* 0x000000180500720c */ /* 0x000fe20003f26070 */
[----:B------:R-:W-:Y:S02]  /*3910*/  IMAD.IADD R13, R21, 0x1, R41 ;  /* 0x00000001150d7824 */ /* 0x000fe400078e0229 */
[----:B------:R-:W-:Y:S01]  /*3920*/  IMAD.WIDE.U32 R36, R2, 0x3d1, RZ ;  /* 0x000003d102247825 */ /* 0x000fe200078e00ff */
[----:B------:R-:W-:-:S02]  /*3930*/  ISETP.GE.U32.AND.EX P1, PT, R17, R26, PT, P1 ;  /* 0x0000001a1100720c */ /* 0x000fc40003f26110 */
[C---:B------:R-:W-:Y:S01]  /*3940*/  SHF.L.U64.HI R40, R20.reuse, 0x1, R13 ;  /* 0x0000000114287819 */ /* 0x040fe2000001020d */
[----:B------:R-:W-:Y:S02]  /*3950*/  IMAD.SHL.U32 R24, R20, 0x2, RZ ;  /* 0x0000000214187824 */ /* 0x000fe400078e00ff */
[----:B------:R-:W-:Y:S02]  /*3960*/  IMAD.X R21, RZ, RZ, RZ, P2 ;  /* 0x000000ffff157224 */ /* 0x000fe400010e06ff */
[----:B------:R-:W-:Y:S02]  /*3970*/  IMAD.MOV.U32 R20, RZ, RZ, R19 ;  /* 0x000000ffff147224 */ /* 0x000fe400078e0013 */
[----:B------:R-:W-:-:S04]  /*3980*/  IMAD.WIDE.U32 R18, P2, R39, 0x1, R36 ;  /* 0x0000000127127825 */ /* 0x000fc80007840024 */
[----:B------:R-:W-:-:S04]  /*3990*/  IMAD.WIDE.U32 R38, R39, 0x3d1, RZ ;  /* 0x000003d127267825 */ /* 0x000fc800078e00ff */
[----:B------:R-:W-:Y:S01]  /*39a0*/  IMAD.X R37, RZ, RZ, RZ, P2 ;  /* 0x000000ffff257224 */ /* 0x000fe200010e06ff */
[----:B------:R-:W-:Y:S01]  /*39b0*/  IADD3 R39, P2, PT, R39, R18, RZ ;  /* 0x0000001227277210 */ /* 0x000fe20007f5e0ff */
[----:B------:R-:W-:Y:S02]  /*39c0*/  IMAD.MOV.U32 R36, RZ, RZ, R19 ;  /* 0x000000ffff247224 */ /* 0x000fe400078e0013 */
[----:B------:R-:W-:-:S04]  /*39d0*/  IMAD.WIDE.U32.X R20, R11, R12, R20, P0 ;  /* 0x0000000c0b147225 */ /* 0x000fc800000e0414 */
[----:B------:R-:W-:Y:S01]  /*39e0*/  IMAD.WIDE.U32.X R36, R2, 0x1, R36, P2 ;  /* 0x0000000102247825 */ /* 0x000fe200010e0424 */
[----:B------:R-:W-:Y:S02]  /*39f0*/  IADD3 R26, P2, PT, R24, R5, RZ ;  /* 0x00000005181a7210 */ /* 0x000fe40007f5e0ff */
[----:B------:R-:W-:Y:S01]  /*3a00*/  SHF.L.W.U32.HI R13, R13, 0x1, R20 ;  /* 0x000000010d0d7819 */ /* 0x000fe20000010e14 */
[----:B------:R-:W-:Y:S01]  /*3a10*/  IMAD.WIDE.U32 R18, R35, R35, R38 ;  /* 0x0000002323127225 */ /* 0x000fe200078e0026 */
[----:B------:R-:W-:Y:S02]  /*3a20*/  ISETP.GE.U32.AND P0, PT, R26, R24, PT ;  /* 0x000000181a00720c */ /* 0x000fe40003f06070 */
[----:B------:R-:W-:Y:S01]  /*3a30*/  SHF.L.W.U32.HI R20, R20, 0x1, R21 ;  /* 0x0000000114147819 */ /* 0x000fe20000010e15 */
[----:B------:R-:W-:Y:S01]  /*3a40*/  IMAD.X R41, R40, 0x1, R17, P2 ;  /* 0x0000000128297824 */ /* 0x000fe200010e0611 */
[----:B------:R-:W-:Y:S01]  /*3a50*/  ISETP.GE.U32.AND P3, PT, R18, R38, PT ;  /* 0x000000261200720c */ /* 0x000fe20003f66070 */
[----:B------:R-:W-:-:S02]  /*3a60*/  IMAD.IADD R2, R16, 0x1, R19 ;  /* 0x0000000110027824 */ /* 0x000fc400078e0213 */
[C---:B------:R-:W-:Y:S01]  /*3a70*/  IMAD.WIDE.U32 R16, R41.reuse, 0x3d1, RZ ;  /* 0x000003d129107825 */ /* 0x040fe200078e00ff */
[----:B------:R-:W-:Y:S02]  /*3a80*/  ISETP.GE.U32.AND.EX P0, PT, R41, R40, PT, P0 ;  /* 0x000000282900720c */ /* 0x000fe40003f06100 */
[----:B------:R-:W-:Y:S01]  /*3a90*/  ISETP.GE.U32.AND.EX P3, PT, R2, R39, PT, P3 ;  /* 0x000000270200720c */ /* 0x000fe20003f66130 */
[C---:B------:R-:W-:Y:S01]  /*3aa0*/  IMAD.WIDE.U32 R34, R26.reuse, 0x3d1, RZ ;  /* 0x000003d11a227825 */ /* 0x040fe200078e00ff */
[----:B------:R-:W-:Y:S02]  /*3ab0*/  SEL R11, RZ, 0x1, P0 ;  /* 0x00000001ff0b7807 */ /* 0x000fe40000000000 */
[----:B------:R-:W-:Y:S01]  /*3ac0*/  SEL R5, RZ, 0x1, P3 ;  /* 0x00000001ff057807 */ /* 0x000fe20001800000 */
[----:B------:R-:W-:Y:S01]  /*3ad0*/  IMAD.WIDE.U32 R16, P2, R26, 0x1, R16 ;  /* 0x000000011a107825 */ /* 0x000fe20007840010 */
[----:B------:R-:W-:-:S03]  /*3ae0*/  IADD3 R19, P4, PT, R27, R34, RZ ;  /* 0x000000221b137210 */ /* 0x000fc60007f9e0ff */
[----:B------:R-:W-:Y:S01]  /*3af0*/  IMAD.X R27, RZ, RZ, RZ, P2 ;  /* 0x000000ffff1b7224 */ /* 0x000fe200010e06ff */
[----:B------:R-:W-:Y:S01]  /*3b00*/  IADD3 R16, P3, PT, R35, R16, RZ ;  /* 0x0000001023107210 */ /* 0x000fe20007f7e0ff */
[----:B------:R-:W-:Y:S01]  /*3b10*/  IMAD.MOV.U32 R26, RZ, RZ, R17 ;  /* 0x000000ffff1a7224 */ /* 0x000fe200078e0011 */
[----:B------:R-:W-:-:S03]  /*3b20*/  ISETP.GE.U32.AND P0, PT, R19, R34, PT ;  /* 0x000000221300720c */ /* 0x000fc60003f06070 */
[----:B------:R-:W-:Y:S01]  /*3b30*/  IMAD.X R35, R16, 0x1, R4, P4 ;  /* 0x0000000110237824 */ /* 0x000fe200020e0604 */
[----:B------:R-:W-:Y:S01]  /*3b40*/  IADD3 R4, P4, P5, R19, R36, R5 ;  /* 0x0000002413047210 */ /* 0x000fe20007d9e005 */
[----:B------:R-:W-:-:S03]  /*3b50*/  IMAD.WIDE.U32.X R26, R41, 0x1, R26, P3 ;  /* 0x00000001291a7825 */ /* 0x000fc600018e041a */
[C---:B------:R-:W-:Y:S02]  /*3b60*/  IADD3.X R5, PT, PT, R35.reuse, R37, RZ, P4, P5 ;  /* 0x0000002523057210 */ /* 0x040fe400027ea4ff */
[----:B------:R-:W-:Y:S02]  /*3b70*/  ISETP.GE.U32.AND P2, PT, R4, R19, PT ;  /* 0x000000130400720c */ /* 0x000fe40003f46070 */
[----:B------:R-:W-:Y:S02]  /*3b80*/  @!P1 IADD3 R6, P4, PT, R6, 0x1, RZ ;  /* 0x0000000106069810 */ /* 0x000fe40007f9e0ff */
[----:B------:R-:W-:Y:S02]  /*3b90*/  ISETP.GE.U32.AND.EX P0, PT, R35, R16, PT, P0 ;  /* 0x000000102300720c */ /* 0x000fe40003f06100 */
[----:B------:R-:W-:Y:S01]  /*3ba0*/  ISETP.GE.U32.AND.EX P2, PT, R5, R35, PT, P2 ;  /* 0x000000230500720c */ /* 0x000fe20003f46120 */
[----:B------:R-:W-:Y:S01]  /*3bb0*/  @!P1 IMAD.X R7, RZ, RZ, R7, P4 ;  /* 0x000000ffff079224 */ /* 0x000fe200020e0607 */
[----:B------:R-:W-:Y:S01]  /*3bc0*/  @!P1 ISETP.NE.U32.AND P3, PT, R6, RZ, PT ;  /* 0x000000ff0600920c */ /* 0x000fe20003f65070 */
[----:B------:R-:W0:Y:S01]  /*3bd0*/  LDC.64 R34, c[0x3][0x640] ;  /* 0x00c19000ff227b82 */ /* 0x000e220000000a00 */
[----:B------:R-:W-:-:S02]  /*3be0*/  SEL R12, RZ, 0x1, P0 ;  /* 0x00000001ff0c7807 */ /* 0x000fc40000000000 */
[----:B------:R-:W-:Y:S02]  /*3bf0*/  SEL R17, RZ, 0x1, P2 ;  /* 0x00000001ff117807 */ /* 0x000fe40001000000 */
[----:B------:R-:W-:Y:S02]  /*3c00*/  IADD3 R21, P0, P2, R11, R6, R13 ;  /* 0x000000060b157210 */ /* 0x000fe40007a1e00d */
[----:B------:R-:W-:Y:S02]  /*3c10*/  @!P1 ISETP.NE.AND.EX P3, PT, R7, RZ, PT, P3 ;  /* 0x000000ff0700920c */ /* 0x000fe40003f65330 */
[----:B------:R-:W-:Y:S02]  /*3c20*/  IADD3.X R19, PT, PT, RZ, R7, R20, P0, P2 ;  /* 0x00000007ff137210 */ /* 0x000fe400007e4414 */
[----:B------:R-:W-:Y:S02]  /*3c30*/  @!P1 SEL R16, RZ, 0x1, P3 ;  /* 0x00000001ff109807 */ /* 0x000fe40001800000 */
[----:B------:R-:W-:Y:S01]  /*3c40*/  IADD3 R11, P2, P3, R17, R26, R12 ;  /* 0x0000001a110b7210 */ /* 0x000fe20007b5e00c */
[----:B------:R-:W-:Y:S01]  /*3c50*/  IMAD.WIDE.U32 R12, R19, 0x3d1, RZ ;  /* 0x000003d1130c7825 */ /* 0x000fe200078e00ff */
[----:B------:R-:W-:-:S02]  /*3c60*/  ISETP.GE.U32.AND P0, PT, R21, R6, PT ;  /* 0x000000061500720c */ /* 0x000fc40003f06070 */
[----:B------:R-:W-:Y:S02]  /*3c70*/  IADD3.X R26, PT, PT, RZ, R27, RZ, P2, P3 ;  /* 0x0000001bff1a7210 */ /* 0x000fe400017e64ff */
[----:B------:R-:W-:Y:S01]  /*3c80*/  @!P1 IADD3 R9, P2, PT, R16, R9, RZ ;  /* 0x0000000910099210 */ /* 0x000fe20007f5e0ff */
[----:B------:R-:W-:Y:S01]  /*3c90*/  IMAD.WIDE.U32 R16, R21, 0x3d1, RZ ;  /* 0x000003d115107825 */ /* 0x000fe200078e00ff */
[----:B------:R-:W-:-:S03]  /*3ca0*/  ISETP.GE.U32.AND.EX P3, PT, R19, R7, PT, P0 ;  /* 0x000000071300720c */ /* 0x000fc60003f66100 */
[----:B------:R-:W-:Y:S01]  /*3cb0*/  IMAD.WIDE.U32 R12, P0, R21, 0x1, R12 ;  /* 0x00000001150c7825 */ /* 0x000fe2000780000c */
[----:B------:R-:W-:Y:S02]  /*3cc0*/  SEL R6, RZ, 0x1, P3 ;  /* 0x00000001ff067807 */ /* 0x000fe40001800000 */
[----:B------:R-:W-:Y:S01]  /*3cd0*/  IADD3 R7, P3, PT, R10, R16, RZ ;  /* 0x000000100a077210 */ /* 0x000fe20007f7e0ff */
[----:B------:R-:W-:Y:S01]  /*3ce0*/  @!P1 IMAD.X R25, RZ, RZ, R25, P2 ;  /* 0x000000ffff199224 */ /* 0x000fe200010e0619 */
[----:B------:R-:W-:Y:S02]  /*3cf0*/  IADD3 R21, P1, PT, R17, R12, RZ ;  /* 0x0000000c11157210 */ /* 0x000fe40007f3e0ff */
[----:B------:R-:W-:Y:S01]  /*3d00*/  IADD3 R17, P2, PT, R9, R6, RZ ;  /* 0x0000000609117210 */ /* 0x000fe20007f5e0ff */
[----:B------:R-:W-:Y:S01]  /*3d10*/  IMAD.X R9, RZ, RZ, RZ, P0 ;  /* 0x000000ffff097224 */ /* 0x000fe200000e06ff */
[----:B------:R-:W-:Y:S01]  /*3d20*/  IADD3 R6, P0, PT, R7, R11, RZ ;  /* 0x0000000b07067210 */ /* 0x000fe20007f1e0ff */
[----:B------:R-:W-:Y:S01]  /*3d30*/  IMAD.X R10, R21, 0x1, R8, P3 ;  /* 0x00000001150a7824 */ /* 0x000fe200018e0608 */
[----:B------:R-:W-:Y:S01]  /*3d40*/  ISETP.GE.U32.AND P3, PT, R7, R16, PT ;  /* 0x000000100700720c */ /* 0x000fe20003f66070 */
[----:B------:R-:W-:Y:S01]  /*3d50*/  IMAD.X R25, RZ, RZ, R25, P2 ;  /* 0x000000ffff197224 */ /* 0x000fe200010e0619 */
[----:B------:R-:W-:Y:S01]  /*3d60*/  ISETP.GE.U32.AND P2, PT, R6, R7, PT ;  /* 0x000000070600720c */ /* 0x000fe20003f46070 */
[C---:B------:R-:W-:Y:S01]  /*3d70*/  IMAD.X R7, R10.reuse, 0x1, R26, P0 ;  /* 0x000000010a077824 */ /* 0x040fe200000e061a */
[----:B------:R-:W-:Y:S01]  /*3d80*/  ISETP.GE.U32.AND.EX P0, PT, R10, R21, PT, P3 ;  /* 0x000000150a00720c */ /* 0x000fe20003f06130 */
[----:B------:R-:W-:-:S02]  /*3d90*/  IMAD.MOV.U32 R8, RZ, RZ, R13 ;  /* 0x000000ffff087224 */ /* 0x000fc400078e000d */
[----:B------:R-:W-:Y:S01]  /*3da0*/  IMAD.WIDE.U32 R12, R17, 0x3d1, RZ ;  /* 0x000003d1110c7825 */ /* 0x000fe200078e00ff */
[----:B------:R-:W-:Y:S02]  /*3db0*/  ISETP.GE.U32.AND.EX P2, PT, R7, R10, PT, P2 ;  /* 0x0000000a0700720c */ /* 0x000fe40003f46120 */
[----:B------:R-:W-:Y:S01]  /*3dc0*/  SEL R16, RZ, 0x1, P0 ;  /* 0x00000001ff107807 */ /* 0x000fe20000000000 */
[----:B------:R-:W-:-:S04]  /*3dd0*/  IMAD.WIDE.U32 R10, R25, 0x3d1, RZ ;  /* 0x000003d1190a7825 */ /* 0x000fc800078e00ff */
[----:B------:R-:W-:Y:S01]  /*3de0*/  IMAD.WIDE.U32.X R8, R19, 0x1, R8, P1 ;  /* 0x0000000113087825 */ /* 0x000fe200008e0408 */
[----:B------:R-:W-:-:S03]  /*3df0*/  SEL R19, RZ, 0x1, P2 ;  /* 0x00000001ff137807 */ /* 0x000fc60001000000 */
[----:B------:R-:W-:Y:S01]  /*3e00*/  IMAD.WIDE.U32 R10, P0, R17, 0x1, R10 ;  /* 0x00000001110a7825 */ /* 0x000fe2000780000a */
[----:B------:R-:W-:Y:S02]  /*3e10*/  IADD3 R8, P2, P3, R19, R8, R16 ;  /* 0x0000000813087210 */ /* 0x000fe40007b5e010 */
[----:B------:R-:W-:Y:S02]  /*3e20*/  IADD3 R17, P1, PT, R22, R12, RZ ;  /* 0x0000000c16117210 */ /* 0x000fe40007f3e0ff */
[----:B------:R-:W-:Y:S02]  /*3e30*/  IADD3.X R9, PT, PT, RZ, R9, RZ, P2, P3 ;  /* 0x00000009ff097210 */ /* 0x000fe400017e64ff */
[----:B------:R-:W-:Y:S01]  /*3e40*/  IADD3 R16, P2, PT, R13, R10, RZ ;  /* 0x0000000a0d107210 */ /* 0x000fe20007f5e0ff */
[----:B------:R-:W-:Y:S01]  /*3e50*/  IMAD.X R13, RZ, RZ, RZ, P0 ;  /* 0x000000ffff0d7224 */ /* 0x000fe200000e06ff */
        /* <DEDUP_REMOVED lines=16> */
[----:B0-----:R-:W-:Y:S05]  /*3f60*/  @!P0 BRA `(.L_x_1133) ;  /* 0x00000000009c8947 */ /* 0x001fea0003800000 */
        /* <DEDUP_REMOVED lines=26> */
[----:B------:R-:W-:-:S13]  /*4110*/  ISETP.GE.U32.AND.EX P0, PT, R16, R5, PT, P0 ;  /* 0x000000051000720c */ /* 0x000fda0003f06100 */
[----:B------:R-:W-:Y:S01]  /*4120*/  @!P0 IADD3 R6, P1, PT, R6, 0x1, RZ ;  /* 0x0000000106068810 */ /* 0x000fe20007f3e0ff */
[----:B------:R-:W-:Y:S02]  /*4130*/  @!P0 IMAD.MOV.U32 R10, RZ, RZ, R12 ;  /* 0x000000ffff0a8224 */ /* 0x000fe400078e000c */
[----:B------:R-:W-:Y:S02]  /*4140*/  @!P0 IMAD.MOV.U32 R4, RZ, RZ, R17 ;  /* 0x000000ffff048224 */ /* 0x000fe400078e0011 */
[----:B------:R-:W-:Y:S01]  /*4150*/  @!P0 IMAD.X R7, RZ, RZ, R7, P1 ;  /* 0x000000ffff078224 */ /* 0x000fe200008e0607 */
[----:B------:R-:W-:Y:S01]  /*4160*/  @!P0 ISETP.NE.U32.AND P1, PT, R6, RZ, PT ;  /* 0x000000ff0600820c */ /* 0x000fe20003f25070 */
[----:B------:R-:W-:-:S03]  /*4170*/  @!P0 IMAD.MOV.U32 R2, RZ, RZ, R23 ;  /* 0x000000ffff028224 */ /* 0x000fc600078e0017 */
[----:B------:R-:W-:-:S04]  /*4180*/  @!P0 ISETP.NE.AND.EX P1, PT, R7, RZ, PT, P1 ;  /* 0x000000ff0700820c */ /* 0x000fc80003f25310 */
[----:B------:R-:W-:-:S04]  /*4190*/  @!P0 SEL R5, RZ, 0x1, P1 ;  /* 0x00000001ff058807 */ /* 0x000fc80000800000 */
[----:B------:R-:W-:Y:S01]  /*41a0*/  @!P0 IADD3 R8, P1, PT, R5, R8, RZ ;  /* 0x0000000805088210 */ /* 0x000fe20007f3e0ff */
[--C-:B------:R-:W-:Y:S02]  /*41b0*/  IMAD.MOV.U32 R5, RZ, RZ, R16.reuse ;  /* 0x000000ffff057224 */ /* 0x100fe400078e0010 */
[----:B------:R-:W-:Y:S02]  /*41c0*/  @!P0 IMAD.MOV.U32 R5, RZ, RZ, R16 ;  /* 0x000000ffff058224 */ /* 0x000fe400078e0010 */
[----:B------:R-:W-:-:S08]  /*41d0*/  @!P0 IMAD.X R9, RZ, RZ, R9, P1 ;  /* 0x000000ffff098224 */ /* 0x000fd000008e0609 */
.L_x_1133:
[----:B------:R-:W-:Y:S05]  /*41e0*/  BSYNC.RECONVERGENT B3 ;  /* 0x0000000000037941 */ /* 0x000fea0003800200 */
.L_x_1132:
[----:B------:R-:W-:Y:S01]  /*41f0*/  ISETP.GT.U32.AND P0, PT, R8, R34, PT ;  /* 0x000000220800720c */ /* 0x000fe20003f04070 */
[----:B------:R-:W-:Y:S04]  /*4200*/  BSSY.RECONVERGENT B3, `(.L_x_1134) ;  /* 0x0000025000037945 */ /* 0x000fe80003800200 */
[----:B------:R-:W-:Y:S01]  /*4210*/  BSSY.RELIABLE B4, `(.L_x_1135) ;  /* 0x0000013000047945 */ /* 0x000fe20003800100 */
[----:B------:R-:W-:-:S13]  /*4220*/  ISETP.GT.U32.AND.EX P0, PT, R9, R35, PT, P0 ;  /* 0x000000230900720c */ /* 0x000fda0003f04100 */
[----:B------:R-:W-:Y:S05]  /*4230*/  @P0 BRA `(.L_x_1136) ;  /* 0x0000000000400947 */ /* 0x000fea0003800000 */
[----:B------:R-:W-:Y:S01]  /*4240*/  IMAD.U32 R49, RZ, RZ, UR26 ;  /* 0x0000001aff317e24 */ /* 0x000fe2000f8e00ff */
[----:B------:R-:W-:Y:S01]  /*4250*/  ISETP.NE.U32.AND P2, PT, R8, R34, PT ;  /* 0x000000220800720c */ /* 0x000fe20003f45070 */
[----:B------:R-:W-:Y:S02]  /*4260*/  IMAD.U32 R60, RZ, RZ, UR27 ;  /* 0x0000001bff3c7e24 */ /* 0x000fe4000f8e00ff */
[----:B------:R-:W-:Y:S01]  /*4270*/  IMAD.U32 R48, RZ, RZ, UR24 ;  /* 0x00000018ff307e24 */ /* 0x000fe2000f8e00ff */
[----:B------:R-:W-:Y:S01]  /*4280*/  ISETP.NE.U32.AND P1, PT, R6, R49, PT ;  /* 0x000000310600720c */ /* 0x000fe20003f25070 */
[----:B------:R-:W-:Y:S02]  /*4290*/  IMAD.U32 R56, RZ, RZ, UR25 ;  /* 0x00000019ff387e24 */ /* 0x000fe4000f8e00ff */
[----:B------:R-:W-:Y:S01]  /*42a0*/  IMAD.U32 R11, RZ, RZ, UR18 ;  /* 0x00000012ff0b7e24 */ /* 0x000fe2000f8e00ff */
[----:B------:R-:W-:Y:S01]  /*42b0*/  ISETP.NE.AND.EX P1, PT, R7, R60, PT, P1 ;  /* 0x0000003c0700720c */ /* 0x000fe20003f25310 */
[----:B------:R-:W-:Y:S01]  /*42c0*/  IMAD.U32 R52, RZ, RZ, UR19 ;  /* 0x00000013ff347e24 */ /* 0x000fe2000f8e00ff */
[----:B------:R-:W-:-:S02]  /*42d0*/  ISETP.NE.U32.AND P0, PT, R4, R48, PT ;  /* 0x000000300400720c */ /* 0x000fc40003f05070 */
[----:B------:R-:W-:Y:S02]  /*42e0*/  ISETP.NE.OR.EX P1, PT, R9, R35, P1, P2 ;  /* 0x000000230900720c */ /* 0x000fe40000f25720 */
[----:B------:R-:W-:Y:S02]  /*42f0*/  ISETP.LT.U32.AND P2, PT, R10, R11, PT ;  /* 0x0000000b0a00720c */ /* 0x000fe40003f41070 */
[----:B------:R-:W-:-:S04]  /*4300*/  ISETP.NE.OR.EX P0, PT, R5, R56, P1, P0 ;  /* 0x000000380500720c */ /* 0x000fc80000f05700 */
[----:B------:R-:W-:-:S13]  /*4310*/  ISETP.LT.U32.OR.EX P0, PT, R2, R52, P0, P2 ;  /* 0x000000340200720c */ /* 0x000fda0000701520 */
[----:B------:R-:W-:Y:S05]  /*4320*/  @P0 BREAK.RELIABLE B4 ;  /* 0x0000000000040942 */ /* 0x000fea0003800100 */
[----:B------:R-:W-:Y:S05]  /*4330*/  @P0 BRA `(.L_x_1137) ;  /* 0x0000000000440947 */ /* 0x000fea0003800000 */
.L_x_1136:
[----:B------:R-:W-:Y:S05]  /*4340*/  BSYNC.RELIABLE B4 ;  /* 0x0000000000047941 */ /* 0x000fea0003800100 */
.L_x_1135:
[----:B------:R-:W-:Y:S01]  /*4350*/  IADD3 R8, P1, P3, R8, -R34, -R3 ;  /* 0x8000002208087210 */ /* 0x000fe20007b3e803 */
[----:B------:R-:W-:Y:S01]  /*4360*/  IMAD.U32 R11, RZ, RZ, UR18 ;  /* 0x00000012ff0b7e24 */ /* 0x000fe2000f8e00ff */
[----:B------:R-:W-:Y:S01]  /*4370*/  IADD3 R13, P2, PT, R4, -R3, RZ ;  /* 0x80000003040d7210 */ /* 0x000fe20007f5e0ff */
[----:B------:R-:W-:Y:S01]  /*4380*/  IMAD.U32 R52, RZ, RZ, UR19 ;  /* 0x00000013ff347e24 */ /* 0x000fe2000f8e00ff */
[----:B------:R-:W-:Y:S01]  /*4390*/  IADD3.X R9, PT, PT, R9, ~R35, ~R0, P1, P3 ;  /* 0x8000002309097210 */ /* 0x000fe20000fe6c00 */
[----:B------:R-:W-:Y:S01]  /*43a0*/  IMAD.U32 R48, RZ, RZ, UR24 ;  /* 0x00000018ff307e24 */ /* 0x000fe2000f8e00ff */
[----:B------:R-:W-:Y:S01]  /*43b0*/  IADD3 R10, P3, PT, R10, -R11, RZ ;  /* 0x8000000b0a0a7210 */ /* 0x000fe20007f7e0ff */
[----:B------:R-:W-:Y:S01]  /*43c0*/  IMAD.U32 R49, RZ, RZ, UR26 ;  /* 0x0000001aff317e24 */ /* 0x000fe2000f8e00ff */
[----:B------:R-:W-:Y:S01]  /*43d0*/  IADD3 R6, P0, PT, R6, -R3, RZ ;  /* 0x8000000306067210 */ /* 0x000fe20007f1e0ff */
[----:B------:R-:W-:Y:S01]  /*43e0*/  IMAD.U32 R56, RZ, RZ, UR25 ;  /* 0x00000019ff387e24 */ /* 0x000fe2000f8e00ff */
[----:B------:R-:W-:Y:S01]  /*43f0*/  IADD3 R4, P1, PT, R13, -R48, RZ ;  /* 0x800000300d047210 */ /* 0x000fe20007f3e0ff */
[----:B------:R-:W-:Y:S01]  /*4400*/  IMAD.X R2, R2, 0x1, ~R52, P3 ;  /* 0x0000000102027824 */ /* 0x000fe200018e0e34 */
[----:B------:R-:W-:Y:S01]  /*4410*/  IADD3 R6, P3, PT, R6, -R49, RZ ;  /* 0x8000003106067210 */ /* 0x000fe20007f7e0ff */
[----:B------:R-:W-:Y:S01]  /*4420*/  IMAD.U32 R60, RZ, RZ, UR27 ;  /* 0x0000001bff3c7e24 */ /* 0x000fe2000f8e00ff */
[----:B------:R-:W-:-:S04]  /*4430*/  IADD3.X R5, PT, PT, ~R56, R5, ~R0, P1, P2 ;  /* 0x0000000538057210 */ /* 0x000fc80000fe4d00 */
[----:B------:R-:W-:-:S07]  /*4440*/  IADD3.X R7, PT, PT, ~R60, R7, ~R0, P3, P0 ;  /* 0x000000073c077210 */ /* 0x000fce0001fe0d00 */
.L_x_1137:
[----:B------:R-:W-:Y:S05]  /*4450*/  BSYNC.RECONVERGENT B3 ;  /* 0x0000000000037941 */ /* 0x000fea0003800200 */
.L_x_1134:
[C---:B------:R-:W-:Y:S01]  /*4460*/  IMAD.WIDE.U32 R16, R14.reuse, R10, RZ ;  /* 0x0000000a0e107225 */ /* 0x040fe200078e00ff */
[----:B------:R-:W-:Y:S03]  /*4470*/  BSSY.RECONVERGENT B3, `(.L_x_1138) ;  /* 0x00001a9000037945 */ /* 0x000fe60003800200 */
        /* <DEDUP_REMOVED lines=15> */
[----:B------:R-:W-:Y:S02]  /*4570*/  IMAD.IADD R12, R23, 0x1, R27 ;  /* 0x00000001170c7824 */ /* 0x000fe400078e021b */
[----:B------:R-:W-:Y:S01]  /*4580*/  IMAD.X R17, RZ, RZ, RZ, P1 ;  /* 0x000000ffff117224 */ /* 0x000fe200008e06ff */
[C---:B------:R-:W-:Y:S01]  /*4590*/  ISETP.GE.U32.AND P1, PT, R37.reuse, R22, PT ;  /* 0x000000162500720c */ /* 0x040fe20003f26070 */
[----:B------:R-:W-:Y:S01]  /*45a0*/  IMAD.MOV.U32 R16, RZ, RZ, R21 ;  /* 0x000000ffff107224 */ /* 0x000fe200078e0015 */
[-C--:B------:R-:W-:Y:S01]  /*45b0*/  IADD3 R37, P2, PT, R37, R18.reuse, RZ ;  /* 0x0000001225257210 */ /* 0x080fe20007f5e0ff */
[----:B------:R-:W-:Y:S02]  /*45c0*/  IMAD R25, R2, R29, RZ ;  /* 0x0000001d02197224 */ /* 0x000fe400078e02ff */
[----:B------:R-:W-:Y:S01]  /*45d0*/  IMAD.X R39, R12, 0x1, R13, P0 ;  /* 0x000000010c277824 */ /* 0x000fe200000e060d */
[----:B------:R-:W-:Y:S01]  /*45e0*/  ISETP.GE.U32.AND P0, PT, R37, R18, PT ;  /* 0x000000122500720c */ /* 0x000fe20003f06070 */
[----:B------:R-:W-:-:S03]  /*45f0*/  IMAD.WIDE.U32 R20, R28, R10, RZ ;  /* 0x0000000a1c147225 */ /* 0x000fc600078e00ff */
[----:B------:R-:W-:Y:S01]  /*4600*/  ISETP.GE.U32.AND.EX P1, PT, R39, R12, PT, P1 ;  /* 0x0000000c2700720c */ /* 0x000fe20003f26110 */
[----:B------:R-:W-:Y:S02]  /*4610*/  IMAD R24, R28, R10, R25 ;  /* 0x0000000a1c187224 */ /* 0x000fe400078e0219 */
[----:B------:R-:W-:Y:S02]  /*4620*/  IMAD R18, R7, R15, RZ ;  /* 0x0000000f07127224 */ /* 0x000fe400078e02ff */
[----:B------:R-:W-:-:S04]  /*4630*/  IMAD.WIDE.U32.X R16, R14, R5, R16, P3 ;  /* 0x000000050e107225 */ /* 0x000fc800018e0410 */
[----:B------:R-:W-:-:S04]  /*4640*/  IMAD.WIDE.U32 R20, P3, R29, R2, R20 ;  /* 0x000000021d147225 */ /* 0x000fc80007860014 */
[----:B------:R-:W-:-:S04]  /*4650*/  IMAD.WIDE.U32 R22, R29, R10, RZ ;  /* 0x0000000a1d167225 */ /* 0x000fc800078e00ff */
[----:B------:R-:W-:Y:S02]  /*4660*/  IMAD.IADD R24, R19, 0x1, R24 ;  /* 0x0000000113187824 */ /* 0x000fe400078e0218 */
[----:B------:R-:W-:-:S04]  /*4670*/  IMAD.WIDE.U32 R12, R6, R15, RZ ;  /* 0x0000000f060c7225 */ /* 0x000fc800078e00ff */
[----:B------:R-:W-:Y:S01]  /*4680*/  IMAD R22, R14, R6, R18 ;  /* 0x000000060e167224 */ /* 0x000fe200078e0212 */
[----:B------:R-:W-:Y:S01]  /*4690*/  SEL R18, RZ, 0x1, P1 ;  /* 0x00000001ff127807 */ /* 0x000fe20000800000 */
[----:B------:R-:W-:Y:S01]  /*46a0*/  IMAD.X R19, RZ, RZ, RZ, P3 ;  /* 0x000000ffff137224 */ /* 0x000fe200018e06ff */
[----:B------:R-:W-:Y:S01]  /*46b0*/  IADD3 RZ, P1, PT, R23, R20, RZ ;  /* 0x0000001417ff7210 */ /* 0x000fe20007f3e0ff */
[----:B------:R-:W-:Y:S02]  /*46c0*/  IMAD.IADD R20, R13, 0x1, R22 ;  /* 0x000000010d147824 */ /* 0x000fe400078e0216 */
[----:B------:R-:W-:Y:S01]  /*46d0*/  IMAD.X R39, R24, 0x1, R39, P2 ;  /* 0x0000000118277824 */ /* 0x000fe200010e0627 */
[----:B------:R-:W-:Y:S01]  /*46e0*/  IADD3 R23, P2, P3, R12, R16, R18 ;  /* 0x000000100c177210 */ /* 0x000fe20007b5e012 */
[----:B------:R-:W-:Y:S02]  /*46f0*/  IMAD.MOV.U32 R18, RZ, RZ, R21 ;  /* 0x000000ffff127224 */ /* 0x000fe400078e0015 */
[----:B------:R-:W-:Y:S01]  /*4700*/  IMAD R25, R5, R29, RZ ;  /* 0x0000001d05197224 */ /* 0x000fe200078e02ff */
[----:B------:R-:W-:Y:S01]  /*4710*/  IADD3.X R21, PT, PT, R20, R17, RZ, P2, P3 ;  /* 0x0000001114157210 */ /* 0x000fe200017e64ff */
[----:B------:R-:W-:Y:S01]  /*4720*/  IMAD.WIDE.U32 R16, R4, R29, RZ ;  /* 0x0000001d04107225 */ /* 0x000fe200078e00ff */
[----:B------:R-:W-:-:S02]  /*4730*/  ISETP.GE.U32.AND.EX P0, PT, R39, R24, PT, P0 ;  /* 0x000000182700720c */ /* 0x000fc40003f06100 */
[C---:B------:R-:W-:Y:S01]  /*4740*/  ISETP.GE.U32.AND P3, PT, R23.reuse, R12, PT ;  /* 0x0000000c1700720c */ /* 0x040fe20003f66070 */
[C---:B------:R-:W-:Y:S01]  /*4750*/  IMAD R25, R28.reuse, R4, R25 ;  /* 0x000000041c197224 */ /* 0x040fe200078e0219 */
[----:B------:R-:W-:Y:S01]  /*4760*/  IADD3 R23, P2, PT, R23, R16, RZ ;  /* 0x0000001017177210 */ /* 0x000fe20007f5e0ff */
[----:B------:R-:W-:Y:S01]  /*4770*/  IMAD.WIDE.U32.X R18, R28, R2, R18, P1 ;  /* 0x000000021c127225 */ /* 0x000fe200008e0412 */
[----:B------:R-:W-:Y:S02]  /*4780*/  SEL R27, RZ, 0x1, P0 ;  /* 0x00000001ff1b7807 */ /* 0x000fe40000000000 */
[----:B------:R-:W-:Y:S01]  /*4790*/  ISETP.GE.U32.AND.EX P3, PT, R21, R20, PT, P3 ;  /* 0x000000141500720c */ /* 0x000fe20003f66130 */
[----:B------:R-:W-:Y:S01]  /*47a0*/  IMAD.IADD R25, R17, 0x1, R25 ;  /* 0x0000000111197824 */ /* 0x000fe200078e0219 */
[----:B------:R-:W-:Y:S01]  /*47b0*/  IADD3 R27, P0, P1, R23, R18, R27 ;  /* 0x00000012171b7210 */ /* 0x000fe2000791e01b */
[----:B------:R-:W-:Y:S01]  /*47c0*/  IMAD.WIDE.U32 R12, R14, R6, RZ ;  /* 0x000000060e0c7225 */ /* 0x000fe200078e00ff */
[----:B------:R-:W-:-:S03]  /*47d0*/  SEL R26, RZ, 0x1, P3 ;  /* 0x00000001ff1a7807 */ /* 0x000fc60001800000 */
[----:B------:R-:W-:Y:S01]  /*47e0*/  IMAD.X R22, R25, 0x1, R21, P2 ;  /* 0x0000000119167824 */ /* 0x000fe200010e0615 */
[----:B------:R-:W-:Y:S01]  /*47f0*/  ISETP.GE.U32.AND P2, PT, R23, R16, PT ;  /* 0x000000101700720c */ /* 0x000fe20003f46070 */
[----:B------:R-:W-:-:S03]  /*4800*/  IMAD.WIDE.U32 R20, R28, R4, RZ ;  /* 0x000000041c147225 */ /* 0x000fc600078e00ff */
[C---:B------:R-:W-:Y:S01]  /*4810*/  IADD3.X R24, PT, PT, R22.reuse, R19, RZ, P0, P1 ;  /* 0x0000001316187210 */ /* 0x040fe200007e24ff */
[----:B------:R-:W-:Y:S01]  /*4820*/  IMAD.WIDE.U32 R18, R15, R6, RZ ;  /* 0x000000060f127225 */ /* 0x000fe200078e00ff */
[----:B------:R-:W-:-:S03]  /*4830*/  ISETP.GE.U32.AND.EX P2, PT, R22, R25, PT, P2 ;  /* 0x000000191600720c */ /* 0x000fc60003f46120 */
[----:B------:R-:W-:-:S04]  /*4840*/  IMAD.WIDE.U32 R12, P1, R15, R7, R12 ;  /* 0x000000070f0c7225 */ /* 0x000fc8000782000c */
[----:B------:R-:W-:Y:S01]  /*4850*/  IMAD.WIDE.U32 R20, P3, R29, R5, R20 ;  /* 0x000000051d147225 */ /* 0x000fe20007860014 */
[----:B------:R-:W-:-:S03]  /*4860*/  IADD3 RZ, P0, PT, R19, R12, RZ ;  /* 0x0000000c13ff7210 */ /* 0x000fc60007f1e0ff */
[----:B------:R-:W-:-:S04]  /*4870*/  IMAD.WIDE.U32 R16, R29, R4, RZ ;  /* 0x000000041d107225 */ /* 0x000fc800078e00ff */
[----:B------:R-:W-:Y:S01]  /*4880*/  IMAD.X R19, RZ, RZ, RZ, P1 ;  /* 0x000000ffff137224 */ /* 0x000fe200008e06ff */
[----:B------:R-:W-:Y:S01]  /*4890*/  IADD3 RZ, P1, PT, R17, R20, RZ ;  /* 0x0000001411ff7210 */ /* 0x000fe20007f3e0ff */
[----:B------:R-:W-:Y:S01]  /*48a0*/  IMAD.MOV.U32 R18, RZ, RZ, R13 ;  /* 0x000000ffff127224 */ /* 0x000fe200078e000d */
[----:B------:R-:W-:Y:S01]  /*48b0*/  SEL R20, RZ, 0x1, P2 ;  /* 0x00000001ff147807 */ /* 0x000fe20001000000 */
[----:B------:R-:W-:Y:S02]  /*48c0*/  IMAD R12, R9, R15, RZ ;  /* 0x0000000f090c7224 */ /* 0x000fe400078e02ff */
[----:B------:R-:W-:Y:S01]  /*48d0*/  IMAD.WIDE.U32.X R18, R14, R7, R18, P0 ;  /* 0x000000070e127225 */ /* 0x000fe200000e0412 */
[----:B------:R-:W-:-:S03]  /*48e0*/  ISETP.GE.U32.AND P0, PT, R27, R23, PT ;  /* 0x000000171b00720c */ /* 0x000fc60003f06070 */
[----:B------:R-:W-:Y:S01]  /*48f0*/  IMAD R23, R14, R8, R12 ;  /* 0x000000080e177224 */ /* 0x000fe200078e020c */
[----:B------:R-:W-:Y:S01]  /*4900*/  ISETP.GE.U32.AND.EX P0, PT, R24, R22, PT, P0 ;  /* 0x000000161800720c */ /* 0x000fe20003f06100 */
[----:B------:R-:W-:-:S04]  /*4910*/  IMAD.WIDE.U32 R16, R8, R15, RZ ;  /* 0x0000000f08107225 */ /* 0x000fc800078e00ff */
[----:B------:R-:W-:Y:S01]  /*4920*/  IMAD.X R13, RZ, RZ, RZ, P3 ;  /* 0x000000ffff0d7224 */ /* 0x000fe200018e06ff */
[----:B------:R-:W-:Y:S01]  /*4930*/  IADD3 R22, P2, P3, R16, R18, R26 ;  /* 0x0000001210167210 */ /* 0x000fe20007b5e01a */
[----:B------:R-:W-:Y:S02]  /*4940*/  IMAD.MOV.U32 R12, RZ, RZ, R21 ;  /* 0x000000ffff0c7224 */ /* 0x000fe400078e0015 */
[----:B------:R-:W-:Y:S01]  /*4950*/  IMAD.IADD R23, R17, 0x1, R23 ;  /* 0x0000000111177824 */ /* 0x000fe200078e0217 */
[----:B------:R-:W-:Y:S01]  /*4960*/  SEL R17, RZ, 0x1, P0 ;  /* 0x00000001ff117807 */ /* 0x000fe20000000000 */
[----:B------:R-:W-:Y:S01]  /*4970*/  IMAD.WIDE.U32.X R12, R28, R5, R12, P1 ;  /* 0x000000051c0c7225 */ /* 0x000fe200008e040c */
[----:B------:R-:W-:Y:S02]  /*4980*/  ISETP.GE.U32.AND P1, PT, R22, R16, PT ;  /* 0x000000101600720c */ /* 0x000fe40003f26070 */
[----:B------:R-:W-:Y:S01]  /*4990*/  IADD3.X R26, PT, PT, R23, R19, RZ, P2, P3 ;  /* 0x00000013171a7210 */ /* 0x000fe200017e64ff */
[-C--:B------:R-:W-:Y:S01]  /*49a0*/  IMAD R19, R7, R29.reuse, RZ ;  /* 0x0000001d07137224 */ /* 0x080fe200078e02ff */
[----:B------:R-:W-:Y:S01]  /*49b0*/  IADD3 R20, P0, P2, R17, R12, R20 ;  /* 0x0000000c11147210 */ /* 0x000fe20007a1e014 */
[----:B------:R-:W-:Y:S01]  /*49c0*/  IMAD.WIDE.U32 R16, R6, R29, RZ ;  /* 0x0000001d06107225 */ /* 0x000fe200078e00ff */
[----:B------:R-:W-:-:S02]  /*49d0*/  ISETP.GE.U32.AND.EX P1, PT, R26, R23, PT, P1 ;  /* 0x000000171a00720c */ /* 0x000fc40003f26110 */
[----:B------:R-:W-:Y:S01]  /*49e0*/  IADD3.X R21, PT, PT, RZ, R13, RZ, P0, P2 ;  /* 0x0000000dff157210 */ /* 0x000fe200007e44ff */
[----:B------:R-:W-:Y:S01]  /*49f0*/  IMAD R12, R28, R6, R19 ;  /* 0x000000061c0c7224 */ /* 0x000fe200078e0213 */
[----:B------:R-:W-:Y:S01]  /*4a00*/  IADD3 R22, P3, PT, R22, R16, RZ ;  /* 0x0000001016167210 */ /* 0x000fe20007f7e0ff */
[----:B------:R-:W-:Y:S01]  /*4a10*/  IMAD.WIDE.U32 R18, R14, R8, RZ ;  /* 0x000000080e127225 */ /* 0x000fe200078e00ff */
[----:B------:R-:W-:Y:S02]  /*4a20*/  SEL R25, RZ, 0x1, P1 ;  /* 0x00000001ff197807 */ /* 0x000fe40000800000 */
[----:B------:R-:W-:Y:S01]  /*4a30*/  ISETP.GE.U32.AND P0, PT, R22, R16, PT ;  /* 0x000000101600720c */ /* 0x000fe20003f06070 */
[----:B------:R-:W-:Y:S02]  /*4a40*/  IMAD.IADD R17, R17, 0x1, R12 ;  /* 0x0000000111117824 */ /* 0x000fe400078e020c */
[----:B------:R-:W-:-:S04]  /*4a50*/  IMAD.WIDE.U32 R12, R15, R8, RZ ;  /* 0x000000080f0c7225 */ /* 0x000fc800078e00ff */
[----:B------:R-:W-:-:S04]  /*4a60*/  IMAD.WIDE.U32 R18, P2, R15, R9, R18 ;  /* 0x000000090f127225 */ /* 0x000fc80007840012 */
[----:B------:R-:W-:Y:S01]  /*4a70*/  IMAD.X R26, R17, 0x1, R26, P3 ;  /* 0x00000001111a7824 */ /* 0x000fe200018e061a */
[----:B------:R-:W-:Y:S02]  /*4a80*/  IADD3 RZ, P3, PT, R13, R18, RZ ;  /* 0x000000120dff7210 */ /* 0x000fe40007f7e0ff */
[----:B------:R-:W-:Y:S01]  /*4a90*/  IADD3 R13, P1, PT, R22, R20, RZ ;  /* 0x00000014160d7210 */ /* 0x000fe20007f3e0ff */
[----:B------:R-:W-:Y:S01]  /*4aa0*/  IMAD.MOV.U32 R20, RZ, RZ, R19 ;  /* 0x000000ffff147224 */ /* 0x000fe200078e0013 */
[----:B------:R-:W-:Y:S01]  /*4ab0*/  ISETP.GE.U32.AND.EX P0, PT, R26, R17, PT, P0 ;  /* 0x000000111a00720c */ /* 0x000fe20003f06100 */
[----:B------:R-:W-:-:S03]  /*4ac0*/  IMAD.WIDE.U32 R16, R28, R6, RZ ;  /* 0x000000061c107225 */ /* 0x000fc600078e00ff */
[----:B------:R-:W-:Y:S01]  /*4ad0*/  SEL R38, RZ, 0x1, P0 ;  /* 0x00000001ff267807 */ /* 0x000fe20000000000 */
[----:B------:R-:W-:Y:S01]  /*4ae0*/  IMAD.X R12, R26, 0x1, R21, P1 ;  /* 0x000000011a0c7824 */ /* 0x000fe200008e0615 */
[----:B------:R-:W-:Y:S01]  /*4af0*/  ISETP.GE.U32.AND P0, PT, R13, R22, PT ;  /* 0x000000160d00720c */ /* 0x000fe20003f06070 */
[----:B------:R-:W-:-:S03]  /*4b00*/  IMAD.WIDE.U32 R16, P1, R29, R7, R16 ;  /* 0x000000071d107225 */ /* 0x000fc60007820010 */
[----:B------:R-:W-:Y:S01]  /*4b10*/  ISETP.GE.U32.AND.EX P0, PT, R12, R26, PT, P0 ;  /* 0x0000001a0c00720c */ /* 0x000fe20003f06100 */
[----:B------:R-:W-:-:S04]  /*4b20*/  IMAD.WIDE.U32 R22, R29, R6, RZ ;  /* 0x000000061d167225 */ /* 0x000fc800078e00ff */
[----:B------:R-:W-:Y:S01]  /*4b30*/  IMAD.X R21, RZ, RZ, RZ, P2 ;  /* 0x000000ffff157224 */ /* 0x000fe200010e06ff */
[----:B------:R-:W-:Y:S01]  /*4b40*/  IADD3 RZ, P2, PT, R23, R16, RZ ;  /* 0x0000001017ff7210 */ /* 0x000fe20007f5e0ff */
[----:B------:R-:W-:Y:S01]  /*4b50*/  IMAD R26, R9, R29, RZ ;  /* 0x0000001d091a7224 */ /* 0x000fe200078e02ff */
[----:B------:R-:W-:Y:S01]  /*4b60*/  SEL R16, RZ, 0x1, P0 ;  /* 0x00000001ff107807 */ /* 0x000fe20000000000 */
[----:B------:R-:W-:-:S04]  /*4b70*/  IMAD.WIDE.U32.X R20, R14, R9, R20, P3 ;  /* 0x000000090e147225 */ /* 0x000fc800018e0414 */
[----:B------:R-:W-:-:S04]  /*4b80*/  IMAD.WIDE.U32 R18, R8, R29, RZ ;  /* 0x0000001d08127225 */ /* 0x000fc800078e00ff */
[----:B------:R-:W-:Y:S01]  /*4b90*/  IMAD R26, R28, R8, R26 ;  /* 0x000000081c1a7224 */ /* 0x000fe200078e021a */
[----:B------:R-:W-:Y:S01]  /*4ba0*/  IADD3 R25, P0, P3, R18, R20, R25 ;  /* 0x0000001412197210 */ /* 0x000fe20007b1e019 */
[----:B------:R-:W-:Y:S02]  /*4bb0*/  IMAD.X R23, RZ, RZ, RZ, P1 ;  /* 0x000000ffff177224 */ /* 0x000fe400008e06ff */
[----:B------:R-:W-:Y:S01]  /*4bc0*/  IMAD.MOV.U32 R22, RZ, RZ, R17 ;  /* 0x000000ffff167224 */ /* 0x000fe200078e0011 */
[----:B------:R-:W-:Y:S01]  /*4bd0*/  ISETP.GE.U32.AND P1, PT, R25, R18, PT ;  /* 0x000000121900720c */ /* 0x000fe20003f26070 */
[----:B------:R-:W-:Y:S02]  /*4be0*/  IMAD.IADD R26, R19, 0x1, R26 ;  /* 0x00000001131a7824 */ /* 0x000fe400078e021a */
[----:B------:R-:W-:-:S03]  /*4bf0*/  IMAD.WIDE.U32.X R22, R28, R7, R22, P2 ;  /* 0x000000071c167225 */ /* 0x000fc600010e0416 */
[----:B------:R-:W-:Y:S01]  /*4c00*/  IADD3.X R36, PT, PT, R26, R21, RZ, P0, P3 ;  /* 0x000000151a247210 */ /* 0x000fe200007e64ff */
[----:B------:R-:W-:Y:S01]  /*4c10*/  IMAD.WIDE.U32 R18, R29, R8, RZ ;  /* 0x000000081d127225 */ /* 0x000fe200078e00ff */
[----:B------:R-:W-:Y:S02]  /*4c20*/  IADD3 R38, P0, P2, R16, R22, R38 ;  /* 0x0000001610267210 */ /* 0x000fe40007a1e026 */
[----:B------:R-:W-:Y:S01]  /*4c30*/  ISETP.GE.U32.AND.EX P1, PT, R36, R26, PT, P1 ;  /* 0x0000001a2400720c */ /* 0x000fe20003f26110 */
[----:B------:R-:W-:Y:S01]  /*4c40*/  IMAD.WIDE.U32 R16, R28, R8, RZ ;  /* 0x000000081c107225 */ /* 0x000fe200078e00ff */
[----:B------:R-:W-:Y:S02]  /*4c50*/  IADD3.X R22, PT, PT, RZ, R23, RZ, P0, P2 ;  /* 0x00000017ff167210 */ /* 0x000fe400007e44ff */
[----:B------:R-:W-:Y:S01]  /*4c60*/  IADD3 R23, P2, PT, R25, R38, RZ ;  /* 0x0000002619177210 */ /* 0x000fe20007f5e0ff */
[----:B------:R-:W-:-:S04]  /*4c70*/  IMAD.WIDE.U32 R16, P0, R29, R9, R16 ;  /* 0x000000091d107225 */ /* 0x000fc80007800010 */
[----:B------:R-:W-:Y:S01]  /*4c80*/  IMAD.X R22, R36, 0x1, R22, P2 ;  /* 0x0000000124167824 */ /* 0x000fe200010e0616 */
[----:B------:R-:W-:Y:S01]  /*4c90*/  IADD3 RZ, P3, PT, R19, R16, RZ ;  /* 0x0000001013ff7210 */ /* 0x000fe20007f7e0ff */
[-C--:B------:R-:W-:Y:S02]  /*4ca0*/  IMAD R16, R2, R31.reuse, RZ ;  /* 0x0000001f02107224 */ /* 0x080fe400078e02ff */
[----:B------:R-:W-:-:S04]  /*4cb0*/  IMAD.WIDE.U32 R18, R10, R31, RZ ;  /* 0x0000001f0a127225 */ /* 0x000fc800078e00ff */
[C---:B------:R-:W-:Y:S01]  /*4cc0*/  IMAD R16, R30.reuse, R10, R16 ;  /* 0x0000000a1e107224 */ /* 0x040fe200078e0210 */
[----:B------:R-:W-:Y:S01]  /*4cd0*/  IADD3 R40, P2, PT, R27, R18, RZ ;  /* 0x000000121b287210 */ /* 0x000fe20007f5e0ff */
[----:B------:R-:W-:Y:S02]  /*4ce0*/  IMAD.MOV.U32 R20, RZ, RZ, R17 ;  /* 0x000000ffff147224 */ /* 0x000fe400078e0011 */
[----:B------:R-:W-:Y:S02]  /*4cf0*/  IMAD.IADD R27, R19, 0x1, R16 ;  /* 0x00000001131b7824 */ /* 0x000fe400078e0210 */
[----:B------:R-:W-:-:S04]  /*4d00*/  IMAD.WIDE.U32 R16, R30, R10, RZ ;  /* 0x0000000a1e107225 */ /* 0x000fc800078e00ff */
[----:B------:R-:W-:Y:S01]  /*4d10*/  IMAD.X R21, RZ, RZ, RZ, P0 ;  /* 0x000000ffff157224 */ /* 0x000fe200000e06ff */
[----:B------:R-:W-:Y:S01]  /*4d20*/  ISETP.GE.U32.AND P0, PT, R40, R18, PT ;  /* 0x000000122800720c */ /* 0x000fe20003f06070 */
[----:B------:R-:W-:-:S04]  /*4d30*/  IMAD.WIDE.U32 R18, R31, R10, RZ ;  /* 0x0000000a1f127225 */ /* 0x000fc800078e00ff */
[----:B------:R-:W-:-:S04]  /*4d40*/  IMAD.WIDE.U32.X R20, R28, R9, R20, P3 ;  /* 0x000000091c147225 */ /* 0x000fc800018e0414 */
[----:B------:R-:W-:-:S04]  /*4d50*/  IMAD.WIDE.U32 R16, P3, R31, R2, R16 ;  /* 0x000000021f107225 */ /* 0x000fc80007860010 */
[----:B------:R-:W-:Y:S01]  /*4d60*/  IMAD.X R38, R27, 0x1, R24, P2 ;  /* 0x000000011b267824 */ /* 0x000fe200010e0618 */
[----:B------:R-:W-:Y:S01]  /*4d70*/  IADD3 RZ, P2, PT, R19, R16, RZ ;  /* 0x0000001013ff7210 */ /* 0x000fe20007f5e0ff */
[----:B------:R-:W-:Y:S02]  /*4d80*/  IMAD R16, R5, R31, RZ ;  /* 0x0000001f05107224 */ /* 0x000fe400078e02ff */
[----:B------:R-:W-:Y:S01]  /*4d90*/  IMAD.MOV.U32 R18, RZ, RZ, R17 ;  /* 0x000000ffff127224 */ /* 0x000fe200078e0011 */
[----:B------:R-:W-:Y:S01]  /*4da0*/  ISETP.GE.U32.AND.EX P0, PT, R38, R27, PT, P0 ;  /* 0x0000001b2600720c */ /* 0x000fe20003f06100 */
[----:B------:R-:W-:Y:S02]  /*4db0*/  IMAD R24, R30, R4, R16 ;  /* 0x000000041e187224 */ /* 0x000fe400078e0210 */
[----:B------:R-:W-:Y:S01]  /*4dc0*/  IMAD.X R19, RZ, RZ, RZ, P3 ;  /* 0x000000ffff137224 */ /* 0x000fe200018e06ff */
[----:B------:R-:W-:Y:S01]  /*4dd0*/  ISETP.GE.U32.AND P3, PT, R23, R25, PT ;  /* 0x000000191700720c */ /* 0x000fe20003f66070 */
[----:B------:R-:W-:Y:S01]  /*4de0*/  IMAD.WIDE.U32 R16, R4, R31, RZ ;  /* 0x0000001f04107225 */ /* 0x000fe200078e00ff */
[----:B------:R-:W-:-:S02]  /*4df0*/  SEL R26, RZ, 0x1, P0 ;  /* 0x00000001ff1a7807 */ /* 0x000fc40000000000 */
[----:B------:R-:W-:Y:S01]  /*4e00*/  ISETP.GE.U32.AND.EX P3, PT, R22, R36, PT, P3 ;  /* 0x000000241600720c */ /* 0x000fe20003f66130 */
[----:B------:R-:W-:Y:S01]  /*4e10*/  IMAD.WIDE.U32.X R18, R30, R2, R18, P2 ;  /* 0x000000021e127225 */ /* 0x000fe200010e0412 */
[----:B------:R-:W-:Y:S02]  /*4e20*/  IADD3 R27, P2, PT, R13, R16, RZ ;  /* 0x000000100d1b7210 */ /* 0x000fe40007f5e0ff */
[----:B------:R-:W-:Y:S01]  /*4e30*/  SEL R13, RZ, 0x1, P3 ;  /* 0x00000001ff0d7807 */ /* 0x000fe20001800000 */
[----:B------:R-:W-:Y:S01]  /*4e40*/  IMAD.IADD R24, R17, 0x1, R24 ;  /* 0x0000000111187824 */ /* 0x000fe200078e0218 */
[----:B------:R-:W-:-:S03]  /*4e50*/  IADD3 R26, P0, P3, R27, R18, R26 ;  /* 0x000000121b1a7210 */ /* 0x000fc60007b1e01a */
[----:B------:R-:W-:Y:S01]  /*4e60*/  IMAD.X R36, R24, 0x1, R12, P2 ;  /* 0x0000000118247824 */ /* 0x000fe200010e060c */
[----:B------:R-:W-:-:S04]  /*4e70*/  SEL R12, RZ, 0x1, P1 ;  /* 0x00000001ff0c7807 */ /* 0x000fc80000800000 */
[----:B------:R-:W-:Y:S01]  /*4e80*/  IADD3 R18, P1, P2, R13, R20, R12 ;  /* 0x000000140d127210 */ /* 0x000fe20007a3e00c */
[----:B------:R-:W-:Y:S01]  /*4e90*/  IMAD.WIDE.U32 R12, R30, R4, RZ ;  /* 0x000000041e0c7225 */ /* 0x000fe200078e00ff */
[----:B------:R-:W-:Y:S02]  /*4ea0*/  IADD3.X R25, PT, PT, R36, R19, RZ, P0, P3 ;  /* 0x0000001324197210 */ /* 0x000fe400007e64ff */
[----:B------:R-:W-:Y:S01]  /*4eb0*/  ISETP.GE.U32.AND P0, PT, R27, R16, PT ;  /* 0x000000101b00720c */ /* 0x000fe20003f06070 */
[C---:B------:R-:W-:Y:S01]  /*4ec0*/  IMAD.WIDE.U32 R16, R31.reuse, R4, RZ ;  /* 0x000000041f107225 */ /* 0x040fe200078e00ff */
[----:B------:R-:W-:Y:S02]  /*4ed0*/  IADD3.X R20, PT, PT, RZ, R21, RZ, P1, P2 ;  /* 0x00000015ff147210 */ /* 0x000fe40000fe44ff */
[----:B------:R-:W-:Y:S01]  /*4ee0*/  ISETP.GE.U32.AND P3, PT, R26, R27, PT ;  /* 0x0000001b1a00720c */ /* 0x000fe20003f66070 */
[----:B------:R-:W-:Y:S01]  /*4ef0*/  IMAD.WIDE.U32 R12, P1, R31, R5, R12 ;  /* 0x000000051f0c7225 */ /* 0x000fe2000782000c */
[----:B------:R-:W-:-:S03]  /*4f00*/  ISETP.GE.U32.AND.EX P0, PT, R36, R24, PT, P0 ;  /* 0x000000182400720c */ /* 0x000fc60003f06100 */
[----:B------:R-:W-:Y:S01]  /*4f10*/  IMAD.MOV.U32 R16, RZ, RZ, R13 ;  /* 0x000000ffff107224 */ /* 0x000fe200078e000d */
[----:B------:R-:W-:Y:S01]  /*4f20*/  IADD3 RZ, P2, PT, R17, R12, RZ ;  /* 0x0000000c11ff7210 */ /* 0x000fe20007f5e0ff */
[----:B------:R-:W-:Y:S01]  /*4f30*/  IMAD.X R17, RZ, RZ, RZ, P1 ;  /* 0x000000ffff117224 */ /* 0x000fe200008e06ff */
[----:B------:R-:W-:Y:S01]  /*4f40*/  ISETP.GE.U32.AND.EX P1, PT, R25, R36, PT, P3 ;  /* 0x000000241900720c */ /* 0x000fe20003f26130 */
[----:B------:R-:W-:Y:S01]  /*4f50*/  IMAD R21, R7, R31, RZ ;  /* 0x0000001f07157224 */ /* 0x000fe200078e02ff */
[----:B------:R-:W-:Y:S01]  /*4f60*/  SEL R19, RZ, 0x1, P0 ;  /* 0x00000001ff137807 */ /* 0x000fe20000000000 */
[----:B------:R-:W-:Y:S01]  /*4f70*/  IMAD.WIDE.U32.X R16, R30, R5, R16, P2 ;  /* 0x000000051e107225 */ /* 0x000fe200010e0410 */
[----:B------:R-:W-:-:S03]  /*4f80*/  SEL R12, RZ, 0x1, P1 ;  /* 0x00000001ff0c7807 */ /* 0x000fc60000800000 */
[----:B------:R-:W-:Y:S01]  /*4f90*/  IMAD R21, R30, R6, R21 ;  /* 0x000000061e157224 */ /* 0x000fe200078e0215 */
[----:B------:R-:W-:Y:S01]  /*4fa0*/  IADD3 R19, P1, P2, R12, R16, R19 ;  /* 0x000000100c137210 */ /* 0x000fe20007a3e013 */
[----:B------:R-:W-:-:S03]  /*4fb0*/  IMAD.WIDE.U32 R12, R6, R31, RZ ;  /* 0x0000001f060c7225 */ /* 0x000fc600078e00ff */
[----:B------:R-:W-:Y:S01]  /*4fc0*/  IADD3.X R24, PT, PT, RZ, R17, RZ, P1, P2 ;  /* 0x00000011ff187210 */ /* 0x000fe20000fe44ff */
[----:B------:R-:W-:Y:S01]  /*4fd0*/  IMAD.IADD R21, R13, 0x1, R21 ;  /* 0x000000010d157824 */ /* 0x000fe200078e0215 */
[----:B------:R-:W-:Y:S01]  /*4fe0*/  IADD3 R23, P3, PT, R23, R12, RZ ;  /* 0x0000000c17177210 */ /* 0x000fe20007f7e0ff */
[----:B------:R-:W-:-:S03]  /*4ff0*/  IMAD.WIDE.U32 R16, R31, R6, RZ ;  /* 0x000000061f107225 */ /* 0x000fc600078e00ff */
[----:B------:R-:W-:Y:S01]  /*5000*/  ISETP.GE.U32.AND P0, PT, R23, R12, PT ;  /* 0x0000000c1700720c */ /* 0x000fe20003f06070 */
[----:B------:R-:W-:-:S04]  /*5010*/  IMAD.WIDE.U32 R12, R30, R6, RZ ;  /* 0x000000061e0c7225 */ /* 0x000fc800078e00ff */
[----:B------:R-:W-:-:S04]  /*5020*/  IMAD.WIDE.U32 R12, P1, R31, R7, R12 ;  /* 0x000000071f0c7225 */ /* 0x000fc8000782000c */
[----:B------:R-:W-:Y:S01]  /*5030*/  IMAD.MOV.U32 R16, RZ, RZ, R13 ;  /* 0x000000ffff107224 */ /* 0x000fe200078e000d */
[----:B------:R-:W-:Y:S01]  /*5040*/  IADD3 RZ, P2, PT, R17, R12, RZ ;  /* 0x0000000c11ff7210 */ /* 0x000fe20007f5e0ff */
[----:B------:R-:W-:Y:S01]  /*5050*/  IMAD.X R12, R21, 0x1, R22, P3 ;  /* 0x00000001150c7824 */ /* 0x000fe200018e0616 */
[----:B------:R-:W-:Y:S01]  /*5060*/  IADD3 R22, P3, PT, R23, R19, RZ ;  /* 0x0000001317167210 */ /* 0x000fe20007f7e0ff */
[----:B------:R-:W-:-:S03]  /*5070*/  IMAD.X R17, RZ, RZ, RZ, P1 ;  /* 0x000000ffff117224 */ /* 0x000fc600008e06ff */
[C---:B------:R-:W-:Y:S01]  /*5080*/  ISETP.GE.U32.AND.EX P0, PT, R12.reuse, R21, PT, P0 ;  /* 0x000000150c00720c */ /* 0x040fe20003f06100 */
[----:B------:R-:W-:Y:S01]  /*5090*/  IMAD.X R24, R12, 0x1, R24, P3 ;  /* 0x000000010c187824 */ /* 0x000fe200018e0618 */
[----:B------:R-:W-:Y:S01]  /*50a0*/  ISETP.GE.U32.AND P3, PT, R22, R23, PT ;  /* 0x000000171600720c */ /* 0x000fe20003f66070 */
[----:B------:R-:W-:Y:S01]  /*50b0*/  IMAD.WIDE.U32.X R16, R30, R7, R16, P2 ;  /* 0x000000071e107225 */ /* 0x000fe200010e0410 */
[----:B------:R-:W-:Y:S02]  /*50c0*/  SEL R21, RZ, 0x1, P0 ;  /* 0x00000001ff157807 */ /* 0x000fe40000000000 */
[----:B------:R-:W-:Y:S01]  /*50d0*/  ISETP.GE.U32.AND.EX P1, PT, R24, R12, PT, P3 ;  /* 0x0000000c1800720c */ /* 0x000fe20003f26130 */
[----:B------:R-:W-:-:S03]  /*50e0*/  IMAD R23, R9, R31, RZ ;  /* 0x0000001f09177224 */ /* 0x000fc600078e02ff */
[----:B------:R-:W-:Y:S01]  /*50f0*/  SEL R12, RZ, 0x1, P1 ;  /* 0x00000001ff0c7807 */ /* 0x000fe20000800000 */
[----:B------:R-:W-:-:S03]  /*5100*/  IMAD R23, R30, R8, R23 ;  /* 0x000000081e177224 */ /* 0x000fc600078e0217 */
        /* <DEDUP_REMOVED lines=8> */
[----:B------:R-:W-:Y:S01]  /*5190*/  IMAD.X R20, R23, 0x1, R20, P3 ;  /* 0x0000000117147824 */ /* 0x000fe200018e0614 */
[----:B------:R-:W-:Y:S01]  /*51a0*/  IADD3 R18, P3, PT, R19, R21, RZ ;  /* 0x0000001513127210 */ /* 0x000fe20007f7e0ff */
[----:B------:R-:W-:-:S03]  /*51b0*/  IMAD.WIDE.U32 R12, P1, R31, R9, R12 ;  /* 0x000000091f0c7225 */ /* 0x000fc6000782000c */
[C---:B------:R-:W-:Y:S01]  /*51c0*/  ISETP.GE.U32.AND.EX P0, PT, R20.reuse, R23, PT, P0 ;  /* 0x000000171400720c */ /* 0x040fe20003f06100 */
[----:B------:R-:W-:Y:S01]  /*51d0*/  IMAD.X R21, R20, 0x1, R27, P3 ;  /* 0x0000000114157824 */ /* 0x000fe200018e061b */
[----:B------:R-:W-:Y:S01]  /*51e0*/  ISETP.GE.U32.AND P3, PT, R18, R19, PT ;  /* 0x000000131200720c */ /* 0x000fe20003f66070 */
        /* <DEDUP_REMOVED lines=12> */
[----:B------:R-:W-:Y:S01]  /*52b0*/  IMAD.WIDE.U32 R12, R32, R10, RZ ;  /* 0x0000000a200c7225 */ /* 0x000fe200078e00ff */
[----:B------:R-:W-:-:S03]  /*52c0*/  IADD3 R42, P3, PT, R26, R16, RZ ;  /* 0x000000101a2a7210 */ /* 0x000fc60007f7e0ff */
[----:B------:R-:W-:Y:S01]  /*52d0*/  IMAD.IADD R23, R17, 0x1, R23 ;  /* 0x0000000111177824 */ /* 0x000fe200078e0217 */
[----:B------:R-:W-:Y:S01]  /*52e0*/  ISETP.GE.U32.AND P1, PT, R42, R16, PT ;  /* 0x000000102a00720c */ /* 0x000fe20003f26070 */
[----:B------:R-:W-:-:S04]  /*52f0*/  IMAD.WIDE.U32 R12, P0, R33, R2, R12 ;  /* 0x00000002210c7225 */ /* 0x000fc8000780000c */
[----:B------:R-:W-:-:S04]  /*5300*/  IMAD.WIDE.U32 R16, R33, R10, RZ ;  /* 0x0000000a21107225 */ /* 0x000fc800078e00ff */
[----:B------:R-:W-:Y:S01]  /*5310*/  IMAD.X R25, R23, 0x1, R25, P3 ;  /* 0x0000000117197824 */ /* 0x000fe200018e0619 */
[----:B------:R-:W-:Y:S01]  /*5320*/  IADD3 RZ, P2, PT, R17, R12, RZ ;  /* 0x0000000c11ff7210 */ /* 0x000fe20007f5e0ff */
[----:B------:R-:W-:-:S03]  /*5330*/  IMAD.WIDE.U32 R16, R4, R33, RZ ;  /* 0x0000002104107225 */ /* 0x000fc600078e00ff */
[----:B------:R-:W-:Y:S01]  /*5340*/  ISETP.GE.U32.AND.EX P1, PT, R25, R23, PT, P1 ;  /* 0x000000171900720c */ /* 0x000fe20003f26110 */
[----:B------:R-:W-:Y:S01]  /*5350*/  IMAD R27, R5, R33, RZ ;  /* 0x00000021051b7224 */ /* 0x000fe200078e02ff */
[----:B------:R-:W-:Y:S01]  /*5360*/  IADD3 R12, P3, PT, R22, R16, RZ ;  /* 0x00000010160c7210 */ /* 0x000fe20007f7e0ff */
[----:B------:R-:W-:Y:S02]  /*5370*/  IMAD.X R23, RZ, RZ, RZ, P0 ;  /* 0x000000ffff177224 */ /* 0x000fe400000e06ff */
[----:B------:R-:W-:Y:S01]  /*5380*/  IMAD R27, R32, R4, R27 ;  /* 0x00000004201b7224 */ /* 0x000fe200078e021b */
[----:B------:R-:W-:Y:S01]  /*5390*/  ISETP.GE.U32.AND P0, PT, R12, R16, PT ;  /* 0x000000100c00720c */ /* 0x000fe20003f06070 */
[----:B------:R-:W-:Y:S01]  /*53a0*/  IMAD.MOV.U32 R22, RZ, RZ, R13 ;  /* 0x000000ffff167224 */ /* 0x000fe200078e000d */
[----:B------:R-:W-:Y:S01]  /*53b0*/  SEL R13, RZ, 0x1, P1 ;  /* 0x00000001ff0d7807 */ /* 0x000fe20000800000 */
[----:B------:R-:W-:Y:S02]  /*53c0*/  IMAD.IADD R27, R17, 0x1, R27 ;  /* 0x00000001111b7824 */ /* 0x000fe400078e021b */
[----:B------:R-:W-:-:S04]  /*53d0*/  IMAD.WIDE.U32.X R22, R32, R2, R22, P2 ;  /* 0x0000000220167225 */ /* 0x000fc800010e0416 */
[----:B------:R-:W-:Y:S01]  /*53e0*/  IMAD.X R24, R27, 0x1, R24, P3 ;  /* 0x000000011b187824 */ /* 0x000fe200018e0618 */
[----:B------:R-:W-:Y:S01]  /*53f0*/  IADD3 R22, P1, P2, R12, R22, R13 ;  /* 0x000000160c167210 */ /* 0x000fe20007a3e00d */
[----:B------:R-:W-:-:S03]  /*5400*/  IMAD.WIDE.U32 R16, R33, R4, RZ ;  /* 0x0000000421107225 */ /* 0x000fc600078e00ff */
[----:B------:R-:W-:Y:S01]  /*5410*/  IADD3.X R26, PT, PT, R24, R23, RZ, P1, P2 ;  /* 0x00000017181a7210 */ /* 0x000fe20000fe44ff */
[----:B------:R-:W-:Y:S01]  /*5420*/  IMAD R23, R7, R33, RZ ;  /* 0x0000002107177224 */ /* 0x000fe200078e02ff */
[----:B------:R-:W-:Y:S01]  /*5430*/  ISETP.GE.U32.AND P1, PT, R22, R12, PT ;  /* 0x0000000c1600720c */ /* 0x000fe20003f26070 */
[----:B------:R-:W-:Y:S01]  /*5440*/  IMAD.WIDE.U32 R12, R32, R4, RZ ;  /* 0x00000004200c7225 */ /* 0x000fe200078e00ff */
[----:B------:R-:W-:Y:S02]  /*5450*/  ISETP.GE.U32.AND.EX P0, PT, R24, R27, PT, P0 ;  /* 0x0000001b1800720c */ /* 0x000fe40003f06100 */
[----:B------:R-:W-:Y:S01]  /*5460*/  ISETP.GE.U32.AND.EX P1, PT, R26, R24, PT, P1 ;  /* 0x000000181a00720c */ /* 0x000fe20003f26110 */
[----:B------:R-:W-:Y:S01]  /*5470*/  IMAD R23, R32, R6, R23 ;  /* 0x0000000620177224 */ /* 0x000fe200078e0217 */
[----:B------:R-:W-:Y:S01]  /*5480*/  SEL R24, RZ, 0x1, P0 ;  /* 0x00000001ff187807 */ /* 0x000fe20000000000 */
[----:B------:R-:W-:-:S04]  /*5490*/  IMAD.WIDE.U32 R12, P2, R33, R5, R12 ;  /* 0x00000005210c7225 */ /* 0x000fc8000784000c */
[----:B------:R-:W-:Y:S01]  /*54a0*/  IMAD.MOV.U32 R16, RZ, RZ, R13 ;  /* 0x000000ffff107224 */ /* 0x000fe200078e000d */
[----:B------:R-:W-:Y:S01]  /*54b0*/  IADD3 RZ, P3, PT, R17, R12, RZ ;  /* 0x0000000c11ff7210 */ /* 0x000fe20007f7e0ff */
[----:B------:R-:W-:Y:S01]  /*54c0*/  IMAD.X R17, RZ, RZ, RZ, P2 ;  /* 0x000000ffff117224 */ /* 0x000fe200010e06ff */
[----:B------:R-:W-:-:S03]  /*54d0*/  SEL R12, RZ, 0x1, P1 ;  /* 0x00000001ff0c7807 */ /* 0x000fc60000800000 */
[----:B------:R-:W-:-:S03]  /*54e0*/  IMAD.WIDE.U32.X R16, R32, R5, R16, P3 ;  /* 0x0000000520107225 */ /* 0x000fc600018e0410 */
[----:B------:R-:W-:Y:S01]  /*54f0*/  IADD3 R24, P0, P3, R12, R16, R24 ;  /* 0x000000100c187210 */ /* 0x000fe20007b1e018 */
[----:B------:R-:W-:-:S03]  /*5500*/  IMAD.WIDE.U32 R12, R6, R33, RZ ;  /* 0x00000021060c7225 */ /* 0x000fc600078e00ff */
[----:B------:R-:W-:Y:S01]  /*5510*/  IADD3.X R16, PT, PT, RZ, R17, RZ, P0, P3 ;  /* 0x00000011ff107210 */ /* 0x000fe200007e64ff */
[----:B------:R-:W-:Y:S01]  /*5520*/  IMAD.IADD R23, R13, 0x1, R23 ;  /* 0x000000010d177824 */ /* 0x000fe200078e0217 */
[----:B------:R-:W-:-:S04]  /*5530*/  IADD3 R27, P2, PT, R18, R12, RZ ;  /* 0x0000000c121b7210 */ /* 0x000fc80007f5e0ff */
[C---:B------:R-:W-:Y:S01]  /*5540*/  ISETP.GE.U32.AND P1, PT, R27.reuse, R12, PT ;  /* 0x0000000c1b00720c */ /* 0x040fe20003f26070 */
[----:B------:R-:W-:Y:S01]  /*5550*/  IMAD.WIDE.U32 R12, R32, R6, RZ ;  /* 0x00000006200c7225 */ /* 0x000fe200078e00ff */
[----:B------:R-:W-:-:S03]  /*5560*/  IADD3 R18, P3, PT, R27, R24, RZ ;  /* 0x000000181b127210 */ /* 0x000fc60007f7e0ff */
[----:B------:R-:W-:Y:S01]  /*5570*/  IMAD.X R24, R23, 0x1, R21, P2 ;  /* 0x0000000117187824 */ /* 0x000fe200010e0615 */
[----:B------:R-:W-:Y:S01]  /*5580*/  ISETP.GE.U32.AND P0, PT, R18, R27, PT ;  /* 0x0000001b1200720c */ /* 0x000fe20003f06070 */
[----:B------:R-:W-:-:S03]  /*5590*/  IMAD.WIDE.U32 R12, P2, R33, R7, R12 ;  /* 0x00000007210c7225 */ /* 0x000fc6000784000c */
[C---:B------:R-:W-:Y:S01]  /*55a0*/  ISETP.GE.U32.AND.EX P1, PT, R24.reuse, R23, PT, P1 ;  /* 0x000000171800720c */ /* 0x040fe20003f26110 */
[----:B------:R-:W-:Y:S02]  /*55b0*/  IMAD.X R21, R24, 0x1, R16, P3 ;  /* 0x0000000118157824 */ /* 0x000fe400018e0610 */
[----:B------:R-:W-:-:S03]  /*55c0*/  IMAD.WIDE.U32 R16, R33, R6, RZ ;  /* 0x0000000621107225 */ /* 0x000fc600078e00ff */
[----:B------:R-:W-:Y:S01]  /*55d0*/  ISETP.GE.U32.AND.EX P0, PT, R21, R24, PT, P0 ;  /* 0x000000181500720c */ /* 0x000fe20003f06100 */
[----:B------:R-:W-:Y:S01]  /*55e0*/  IMAD.MOV.U32 R16, RZ, RZ, R13 ;  /* 0x000000ffff107224 */ /* 0x000fe200078e000d */
[----:B------:R-:W-:Y:S01]  /*55f0*/  IADD3 RZ, P3, PT, R17, R12, RZ ;  /* 0x0000000c11ff7210 */ /* 0x000fe20007f7e0ff */
[----:B------:R-:W-:Y:S01]  /*5600*/  IMAD.X R17, RZ, RZ, RZ, P2 ;  /* 0x000000ffff117224 */ /* 0x000fe200010e06ff */
[----:B------:R-:W-:Y:S01]  /*5610*/  SEL R12, RZ, 0x1, P1 ;  /* 0x00000001ff0c7807 */ /* 0x000fe20000800000 */
[----:B------:R-:W-:Y:S01]  /*5620*/  IMAD R24, R9, R33, RZ ;  /* 0x0000002109187224 */ /* 0x000fe200078e02ff */
[----:B------:R-:W-:Y:S01]  /*5630*/  SEL R13, RZ, 0x1, P0 ;  /* 0x00000001ff0d7807 */ /* 0x000fe20000000000 */
[----:B------:R-:W-:-:S04]  /*5640*/  IMAD.WIDE.U32.X R16, R32, R7, R16, P3 ;  /* 0x0000000720107225 */ /* 0x000fc800018e0410 */
[----:B------:R-:W-:Y:S01]  /*5650*/  IMAD R24, R32, R8, R24 ;  /* 0x0000000820187224 */ /* 0x000fe200078e0218 */
        /* <DEDUP_REMOVED lines=11> */
[----:B------:R-:W-:Y:S01]  /*5710*/  ISETP.GE.U32.AND.EX P1, PT, R19, R24, PT, P1 ;  /* 0x000000181300720c */ /* 0x000fe20003f26110 */
[----:B------:R-:W-:-:S03]  /*5720*/  IMAD.WIDE.U32 R16, R33, R8, RZ ;  /* 0x0000000821107225 */ /* 0x000fc600078e00ff */
[----:B------:R-:W-:Y:S01]  /*5730*/  SEL R27, RZ, 0x1, P1 ;  /* 0x00000001ff1b7807 */ /* 0x000fe20000800000 */
[----:B------:R-:W-:Y:S01]  /*5740*/  IMAD.X R23, R19, 0x1, R23, P3 ;  /* 0x0000000113177824 */ /* 0x000fe200018e0617 */
[----:B------:R-:W-:Y:S01]  /*5750*/  IADD3 RZ, P3, PT, R17, R12, RZ ;  /* 0x0000000c11ff7210 */ /* 0x000fe20007f7e0ff */
[----:B------:R-:W-:Y:S02]  /*5760*/  IMAD.X R17, RZ, RZ, RZ, P2 ;  /* 0x000000ffff117224 */ /* 0x000fe400010e06ff */
[----:B------:R-:W-:Y:S01]  /*5770*/  IMAD.MOV.U32 R16, RZ, RZ, R13 ;  /* 0x000000ffff107224 */ /* 0x000fe200078e000d */
[----:B------:R-:W-:-:S03]  /*5780*/  ISETP.GE.U32.AND.EX P0, PT, R23, R19, PT, P0 ;  /* 0x000000131700720c */ /* 0x000fc60003f06100 */
[----:B------:R-:W-:Y:S01]  /*5790*/  IMAD.WIDE.U32.X R12, R32, R9, R16, P3 ;  /* 0x00000009200c7225 */ /* 0x000fe200018e0410 */
[----:B------:R-:W-:-:S04]  /*57a0*/  SEL R16, RZ, 0x1, P0 ;  /* 0x00000001ff107807 */ /* 0x000fc80000000000 */
[----:B------:R-:W-:Y:S01]  /*57b0*/  IADD3 R27, P0, P1, R16, R12, R27 ;  /* 0x0000000c101b7210 */ /* 0x000fe2000791e01b */
[----:B------:R-:W-:-:S03]  /*57c0*/  IMAD.WIDE.U32 R16, R21, 0x3d1, RZ ;  /* 0x000003d115107825 */ /* 0x000fc600078e00ff */
[----:B------:R-:W-:Y:S01]  /*57d0*/  IADD3.X R24, PT, PT, RZ, R13, RZ, P0, P1 ;  /* 0x0000000dff187210 */ /* 0x000fe200007e24ff */
[----:B------:R-:W-:-:S04]  /*57e0*/  IMAD.WIDE.U32 R12, R18, 0x3d1, RZ ;  /* 0x000003d1120c7825 */ /* 0x000fc800078e00ff */
[----:B------:R-:W-:Y:S01]  /*57f0*/  IMAD.WIDE.U32 R16, P2, R18, 0x1, R16 ;  /* 0x0000000112107825 */ /* 0x000fe20007840010 */
[----:B------:R-:W-:-:S03]  /*5800*/  IADD3 R36, P1, PT, R37, R12, RZ ;  /* 0x0000000c25247210 */ /* 0x000fc60007f3e0ff */
[----:B------:R-:W-:Y:S01]  /*5810*/  IMAD.X R19, RZ, RZ, RZ, P2 ;  /* 0x000000ffff137224 */ /* 0x000fe200010e06ff */
[----:B------:R-:W-:Y:S01]  /*5820*/  IADD3 R16, P2, PT, R13, R16, RZ ;  /* 0x000000100d107210 */ /* 0x000fe20007f5e0ff */
[----:B------:R-:W-:Y:S01]  /*5830*/  IMAD.MOV.U32 R18, RZ, RZ, R17 ;  /* 0x000000ffff127224 */ /* 0x000fe200078e0011 */
[----:B------:R-:W-:Y:S01]  /*5840*/  ISETP.GE.U32.AND P0, PT, R36, R12, PT ;  /* 0x0000000c2400720c */ /* 0x000fe20003f06070 */
[----:B------:R-:W-:-:S04]  /*5850*/  IMAD.WIDE.U32 R12, R23, 0x3d1, RZ ;  /* 0x000003d1170c7825 */ /* 0x000fc800078e00ff */
[----:B------:R-:W-:Y:S02]  /*5860*/  IMAD.X R37, R16, 0x1, R39, P1 ;  /* 0x0000000110257824 */ /* 0x000fe400008e0627 */
[----:B------:R-:W-:-:S03]  /*5870*/  IMAD.WIDE.U32 R12, P1, R20, 0x1, R12 ;  /* 0x00000001140c7825 */ /* 0x000fc6000782000c */
[----:B------:R-:W-:Y:S01]  /*5880*/  ISETP.GE.U32.AND.EX P0, PT, R37, R16, PT, P0 ;  /* 0x000000102500720c */ /* 0x000fe20003f06100 */
[----:B------:R-:W-:-:S04]  /*5890*/  IMAD.WIDE.U32.X R18, R21, 0x1, R18, P2 ;  /* 0x0000000115127825 */ /* 0x000fc800010e0412 */
[----:B------:R-:W-:-:S04]  /*58a0*/  IMAD.WIDE.U32 R20, R20, 0x3d1, RZ ;  /* 0x000003d114147825 */ /* 0x000fc800078e00ff */
[----:B------:R-:W-:Y:S01]  /*58b0*/  IMAD.MOV.U32 R16, RZ, RZ, R13 ;  /* 0x000000ffff107224 */ /* 0x000fe200078e000d */
[----:B------:R-:W-:Y:S01]  /*58c0*/  IADD3 R21, P2, PT, R21, R12, RZ ;  /* 0x0000000c15157210 */ /* 0x000fe20007f5e0ff */
[----:B------:R-:W-:Y:S01]  /*58d0*/  IMAD.WIDE.U32 R12, R26, 0x3d1, RZ ;  /* 0x000003d11a0c7825 */ /* 0x000fe200078e00ff */
[----:B------:R-:W-:-:S03]  /*58e0*/  IADD3 R40, P3, PT, R40, R20, RZ ;  /* 0x0000001428287210 */ /* 0x000fc60007f7e0ff */
[----:B------:R-:W-:Y:S01]  /*58f0*/  IMAD.X R17, RZ, RZ, RZ, P1 ;  /* 0x000000ffff117224 */ /* 0x000fe200008e06ff */
[----:B------:R-:W-:Y:S01]  /*5900*/  ISETP.GE.U32.AND P1, PT, R40, R20, PT ;  /* 0x000000142800720c */ /* 0x000fe20003f26070 */
[----:B------:R-:W-:Y:S02]  /*5910*/  IMAD.X R43, R21, 0x1, R38, P3 ;  /* 0x00000001152b7824 */ /* 0x000fe400018e0626 */
[----:B------:R-:W-:-:S03]  /*5920*/  IMAD.WIDE.U32.X R16, R23, 0x1, R16, P2 ;  /* 0x0000000117107825 */ /* 0x000fc600010e0410 */
[----:B------:R-:W-:Y:S01]  /*5930*/  ISETP.GE.U32.AND.EX P1, PT, R43, R21, PT, P1 ;  /* 0x000000152b00720c */ /* 0x000fe20003f26110 */
[----:B------:R-:W-:-:S04]  /*5940*/  IMAD.WIDE.U32 R12, P2, R22, 0x1, R12 ;  /* 0x00000001160c7825 */ /* 0x000fc8000784000c */
[----:B------:R-:W-:-:S04]  /*5950*/  IMAD.WIDE.U32 R22, R22, 0x3d1, RZ ;  /* 0x000003d116167825 */ /* 0x000fc800078e00ff */
[----:B------:R-:W-:Y:S01]  /*5960*/  IMAD.X R21, RZ, RZ, RZ, P2 ;  /* 0x000000ffff157224 */ /* 0x000fe200010e06ff */
[----:B------:R-:W-:Y:S01]  /*5970*/  IADD3 R23, P2, PT, R23, R12, RZ ;  /* 0x0000000c17177210 */ /* 0x000fe20007f5e0ff */
[----:B------:R-:W-:Y:S02]  /*5980*/  IMAD.MOV.U32 R20, RZ, RZ, R13 ;  /* 0x000000ffff147224 */ /* 0x000fe400078e000d */
[----:B------:R-:W-:-:S04]  /*5990*/  IMAD.WIDE.U32 R12, R15, R10, R22 ;  /* 0x0000000a0f0c7225 */ /* 0x000fc800078e0016 */
[----:B------:R-:W-:Y:S01]  /*59a0*/  IMAD.WIDE.U32.X R20, R26, 0x1, R20, P2 ;  /* 0x000000011a147825 */ /* 0x000fe200010e0414 */
[----:B------:R-:W-:-:S03]  /*59b0*/  ISETP.GE.U32.AND P2, PT, R12, R22, PT ;  /* 0x000000160c00720c */ /* 0x000fc60003f46070 */
[----:B------:R-:W-:-:S04]  /*59c0*/  IMAD R22, R2, R15, RZ ;  /* 0x0000000f02167224 */ /* 0x000fc800078e02ff */
[----:B------:R-:W-:-:S04]  /*59d0*/  IMAD R22, R14, R10, R22 ;  /* 0x0000000a0e167224 */ /* 0x000fc800078e0216 */
[----:B------:R-:W-:Y:S01]  /*59e0*/  IMAD.IADD R26, R13, 0x1, R22 ;  /* 0x000000010d1a7824 */ /* 0x000fe200078e0216 */
[----:B------:R-:W-:-:S04]  /*59f0*/  SEL R13, RZ, 0x1, P0 ;  /* 0x00000001ff0d7807 */ /* 0x000fc80000000000 */
[----:B------:R-:W-:Y:S02]  /*5a00*/  ISETP.GE.U32.AND.EX P2, PT, R26, R23, PT, P2 ;  /* 0x000000171a00720c */ /* 0x000fe40003f46120 */
[----:B------:R-:W-:Y:S02]  /*5a10*/  SEL R23, RZ, 0x1, P1 ;  /* 0x00000001ff177807 */ /* 0x000fe40000800000 */
[----:B------:R-:W-:-:S04]  /*5a20*/  SEL R38, RZ, 0x1, P2 ;  /* 0x00000001ff267807 */ /* 0x000fc80001000000 */
[----:B------:R-:W-:-:S04]  /*5a30*/  IADD3 R38, P2, P3, R36, R20, R38 ;  /* 0x0000001424267210 */ /* 0x000fc80007b5e026 */
[----:B------:R-:W-:Y:S02]  /*5a40*/  IADD3.X R39, PT, PT, R37, R21, RZ, P2, P3 ;  /* 0x0000001525277210 */ /* 0x000fe400017e64ff */
[----:B------:R-:W-:-:S04]  /*5a50*/  ISETP.GE.U32.AND P2, PT, R38, R36, PT ;  /* 0x000000242600720c */ /* 0x000fc80003f46070 */
[----:B------:R-:W-:-:S04]  /*5a60*/  ISETP.GE.U32.AND.EX P2, PT, R39, R37, PT, P2 ;  /* 0x000000252700720c */ /* 0x000fc80003f46120 */
[----:B------:R-:W-:-:S04]  /*5a70*/  SEL R20, RZ, 0x1, P2 ;  /* 0x00000001ff147807 */ /* 0x000fc80001000000 */
[----:B------:R-:W-:-:S04]  /*5a80*/  IADD3 R13, P0, P2, R20, R18, R13 ;  /* 0x00000012140d7210 */ /* 0x000fc80007a1e00d */
[----:B------:R-:W-:Y:S02]  /*5a90*/  IADD3.X R18, PT, PT, RZ, R19, RZ, P0, P2 ;  /* 0x00000013ff127210 */ /* 0x000fe400007e44ff */
[----:B------:R-:W-:-:S04]  /*5aa0*/  IADD3 R41, P2, PT, R40, R13, RZ ;  /* 0x0000000d28297210 */ /* 0x000fc80007f5e0ff */
[----:B------:R-:W-:Y:S01]  /*5ab0*/  ISETP.GE.U32.AND P0, PT, R41, R40, PT ;  /* 0x000000282900720c */ /* 0x000fe20003f06070 */
[----:B------:R-:W-:Y:S02]  /*5ac0*/  IMAD.X R44, R43, 0x1, R18, P2 ;  /* 0x000000012b2c7824 */ /* 0x000fe400010e0612 */
[----:B------:R-:W-:-:S03]  /*5ad0*/  IMAD.WIDE.U32 R18, R27, 0x3d1, RZ ;  /* 0x000003d11b127825 */ /* 0x000fc600078e00ff */
[----:B------:R-:W-:-:S04]  /*5ae0*/  ISETP.GE.U32.AND.EX P0, PT, R44, R43, PT, P0 ;  /* 0x0000002b2c00720c */ /* 0x000fc80003f06100 */
[----:B------:R-:W-:-:S04]  /*5af0*/  SEL R13, RZ, 0x1, P0 ;  /* 0x00000001ff0d7807 */ /* 0x000fc80000000000 */
[----:B------:R-:W-:-:S04]  /*5b00*/  IADD3 R23, P0, P1, R13, R16, R23 ;  /* 0x000000100d177210 */ /* 0x000fc8000791e017 */
[----:B------:R-:W-:Y:S01]  /*5b10*/  IADD3.X R22, PT, PT, RZ, R17, RZ, P0, P1 ;  /* 0x00000011ff167210 */ /* 0x000fe200007e24ff */
[----:B------:R-:W-:Y:S01]  /*5b20*/  IMAD.WIDE.U32 R16, R24, 0x3d1, RZ ;  /* 0x000003d118107825 */ /* 0x000fe200078e00ff */
[----:B------:R-:W-:-:S04]  /*5b30*/  IADD3 R42, P0, PT, R42, R18, RZ ;  /* 0x000000122a2a7210 */ /* 0x000fc80007f1e0ff */
[----:B------:R-:W-:Y:S01]  /*5b40*/  ISETP.GE.U32.AND P1, PT, R42, R18, PT ;  /* 0x000000122a00720c */ /* 0x000fe20003f26070 */
[----:B------:R-:W-:-:S04]  /*5b50*/  IMAD.WIDE.U32 R16, P3, R27, 0x1, R16 ;  /* 0x000000011b107825 */ /* 0x000fc80007860010 */
[----:B------:R-:W-:Y:S01]  /*5b60*/  IMAD.MOV.U32 R27, RZ, RZ, R12 ;  /* 0x000000ffff1b7224 */ /* 0x000fe200078e000c */
[----:B------:R-:W-:Y:S01]  /*5b70*/  IADD3 R18, P2, PT, R19, R16, RZ ;  /* 0x0000001013127210 */ /* 0x000fe20007f5e0ff */
[----:B------:R-:W-:Y:S01]  /*5b80*/  IMAD.X R19, RZ, RZ, RZ, P3 ;  /* 0x000000ffff137224 */ /* 0x000fe200018e06ff */
[----:B------:R-:W-:-:S03]  /*5b90*/  IADD3 R23, P3, PT, R42, R23, RZ ;  /* 0x000000172a177210 */ /* 0x000fc60007f7e0ff */
        /* <DEDUP_REMOVED lines=15> */
[----:B------:R-:W-:-:S04]  /*5c90*/  IMAD.WIDE.U32 R12, R18, 0x3d1, RZ ;  /* 0x000003d1120c7825 */ /* 0x000fc800078e00ff */
[----:B------:R-:W-:-:S04]  /*5ca0*/  IMAD.WIDE.U32 R16, P1, R18, 0x1, R16 ;  /* 0x0000000112107825 */ /* 0x000fc80007820010 */
[----:B------:R-:W-:Y:S01]  /*5cb0*/  IMAD.MOV.U32 R12, RZ, RZ, R27 ;  /* 0x000000ffff0c7224 */ /* 0x000fe200078e001b */
[----:B------:R-:W-:Y:S01]  /*5cc0*/  IADD3 RZ, P2, PT, R13, R16, RZ ;  /* 0x000000100dff7210 */ /* 0x000fe20007f5e0ff */
[----:B------:R-:W-:Y:S02]  /*5cd0*/  IMAD.MOV.U32 R13, RZ, RZ, R26 ;  /* 0x000000ffff0d7224 */ /* 0x000fe400078e001a */
[----:B------:R-:W-:Y:S02]  /*5ce0*/  IMAD.X R19, RZ, RZ, RZ, P1 ;  /* 0x000000ffff137224 */ /* 0x000fe400008e06ff */
[----:B------:R-:W-:-:S04]  /*5cf0*/  IMAD.WIDE.U32 R12, R18, 0x3d1, R12 ;  /* 0x000003d1120c7825 */ /* 0x000fc800078e000c */
[----:B------:R-:W-:Y:S01]  /*5d00*/  IMAD.IADD R16, R16, 0x1, R13 ;  /* 0x0000000110107824 */ /* 0x000fe200078e020d */
[----:B------:R-:W-:Y:S01]  /*5d10*/  ISETP.GE.U32.AND P0, PT, R12, R27, PT ;  /* 0x0000001b0c00720c */ /* 0x000fe20003f06070 */
[----:B------:R-:W-:Y:S02]  /*5d20*/  IMAD.MOV.U32 R18, RZ, RZ, R17 ;  /* 0x000000ffff127224 */ /* 0x000fe400078e0011 */
[----:B------:R-:W-:Y:S01]  /*5d30*/  IMAD.MOV.U32 R27, RZ, RZ, R12 ;  /* 0x000000ffff1b7224 */ /* 0x000fe200078e000c */
[----:B------:R-:W-:Y:S01]  /*5d40*/  ISETP.GE.U32.AND.EX P0, PT, R16, R26, PT, P0 ;  /* 0x0000001a1000720c */ /* 0x000fe20003f06100 */
[----:B------:R-:W-:-:S03]  /*5d50*/  IMAD.WIDE.U32.X R18, R20, 0x1, R18, P2 ;  /* 0x0000000114127825 */ /* 0x000fc600010e0412 */
[----:B------:R-:W-:Y:S01]  /*5d60*/  SEL R17, RZ, 0x1, P0 ;  /* 0x00000001ff117807 */ /* 0x000fe20000000000 */
[----:B------:R-:W-:-:S03]  /*5d70*/  IMAD.MOV.U32 R26, RZ, RZ, R16 ;  /* 0x000000ffff1a7224 */ /* 0x000fc600078e0010 */
        /* <DEDUP_REMOVED lines=13> */
[----:B------:R-:W-:Y:S01]  /*5e50*/  @!P0 IADD3 R41, P1, PT, R41, 0x1, RZ ;  /* 0x0000000129298810 */ /* 0x000fe20007f3e0ff */
[----:B------:R-:W-:Y:S02]  /*5e60*/  @!P0 IMAD.MOV.U32 R27, RZ, RZ, R12 ;  /* 0x000000ffff1b8224 */ /* 0x000fe400078e000c */
[----:B------:R-:W-:Y:S02]  /*5e70*/  @!P0 IMAD.MOV.U32 R38, RZ, RZ, R17 ;  /* 0x000000ffff268224 */ /* 0x000fe400078e0011 */
[----:B------:R-:W-:Y:S01]  /*5e80*/  @!P0 IMAD.X R44, RZ, RZ, R44, P1 ;  /* 0x000000ffff2c8224 */ /* 0x000fe200008e062c */
[----:B------:R-:W-:Y:S01]  /*5e90*/  @!P0 ISETP.NE.U32.AND P1, PT, R41, RZ, PT ;  /* 0x000000ff2900820c */ /* 0x000fe20003f25070 */
[----:B------:R-:W-:Y:S02]  /*5ea0*/  @!P0 IMAD.MOV.U32 R26, RZ, RZ, R16 ;  /* 0x000000ffff1a8224 */ /* 0x000fe400078e0010 */
[----:B------:R-:W-:Y:S01]  /*5eb0*/  @!P0 IMAD.MOV.U32 R39, RZ, RZ, R18 ;  /* 0x000000ffff278224 */ /* 0x000fe200078e0012 */
[----:B------:R-:W-:-:S04]  /*5ec0*/  @!P0 ISETP.NE.AND.EX P1, PT, R44, RZ, PT, P1 ;  /* 0x000000ff2c00820c */ /* 0x000fc80003f25310 */
[----:B------:R-:W-:-:S04]  /*5ed0*/  @!P0 SEL R12, RZ, 0x1, P1 ;  /* 0x00000001ff0c8807 */ /* 0x000fc80000800000 */
[----:B------:R-:W-:-:S05]  /*5ee0*/  @!P0 IADD3 R23, P1, PT, R12, R23, RZ ;  /* 0x000000170c178210 */ /* 0x000fca0007f3e0ff */
[----:B------:R-:W-:-:S08]  /*5ef0*/  @!P0 IMAD.X R22, RZ, RZ, R22, P1 ;  /* 0x000000ffff168224 */ /* 0x000fd000008e0616 */
.L_x_1139:
[----:B------:R-:W-:Y:S05]  /*5f00*/  BSYNC.RECONVERGENT B3 ;  /* 0x0000000000037941 */ /* 0x000fea0003800200 */
.L_x_1138:
[----:B------:R-:W-:Y:S01]  /*5f10*/  ISETP.GT.U32.AND P0, PT, R23, R34, PT ;  /* 0x000000221700720c */ /* 0x000fe20003f04070 */
[----:B------:R-:W-:Y:S03]  /*5f20*/  BSSY.RECONVERGENT B3, `(.L_x_1140) ;  /* 0x0000016000037945 */ /* 0x000fe60003800200 */
        /* <DEDUP_REMOVED lines=11> */
.L_x_1141:
[----:B------:R-:W-:Y:S02]  /*5fe0*/  IADD3 R13, P2, PT, R38, -R3, RZ ;  /* 0x80000003260d7210 */ /* 0x000fe40007f5e0ff */
[----:B------:R-:W-:Y:S02]  /*5ff0*/  IADD3 R27, P0, PT, R27, -R11, RZ ;  /* 0x8000000b1b1b7210 */ /* 0x000fe40007f1e0ff */
[----:B------:R-:W-:Y:S02]  /*6000*/  IADD3 R38, P3, PT, R13, -R48, RZ ;  /* 0x800000300d267210 */ /* 0x000fe40007f7e0ff */
[----:B------:R-:W-:Y:S01]  /*6010*/  IADD3 R12, P1, PT, R41, -R3, RZ ;  /* 0x80000003290c7210 */ /* 0x000fe20007f3e0ff */
[----:B------:R-:W-:Y:S01]  /*6020*/  IMAD.X R26, R26, 0x1, ~R52, P0 ;  /* 0x000000011a1a7824 */ /* 0x000fe200000e0e34 */
[----:B------:R-:W-:Y:S02]  /*6030*/  IADD3.X R39, PT, PT, ~R56, R39, ~R0, P3, P2 ;  /* 0x0000002738277210 */ /* 0x000fe40001fe4d00 */
[----:B------:R-:W-:-:S02]  /*6040*/  IADD3 R23, P2, P3, R23, -R34, -R3 ;  /* 0x8000002217177210 */ /* 0x000fc40007b5e803 */
[----:B------:R-:W-:Y:S02]  /*6050*/  IADD3 R41, P0, PT, R12, -R49, RZ ;  /* 0x800000310c297210 */ /* 0x000fe40007f1e0ff */
[--C-:B------:R-:W-:Y:S02]  /*6060*/  IADD3.X R22, PT, PT, R22, ~R35, ~R0.reuse, P2, P3 ;  /* 0x8000002316167210 */ /* 0x100fe400017e6c00 */
[----:B------:R-:W-:-:S09]  /*6070*/  IADD3.X R44, PT, PT, ~R60, R44, ~R0, P0, P1 ;  /* 0x0000002c3c2c7210 */ /* 0x000fd200007e2d00 */
.L_x_1142:
[----:B------:R-:W-:Y:S05]  /*6080*/  BSYNC.RECONVERGENT B3 ;  /* 0x0000000000037941 */ /* 0x000fea0003800200 */
.L_x_1140:
[----:B------:R-:W-:Y:S01]  /*6090*/  IADD3 R27, P0, PT, R27, R27, RZ ;  /* 0x0000001b1b1b7210 */ /* 0x000fe20007f1e0ff */
[-C--:B------:R-:W-:Y:S01]  /*60a0*/  IMAD.WIDE.U32 R16, R14, R29.reuse, RZ ;  /* 0x0000001d0e107225 */ /* 0x080fe200078e00ff */
[----:B------:R-:W-:Y:S02]  /*60b0*/  BSSY.RECONVERGENT B3, `(.L_x_1143) ;  /* 0x0000042000037945 */ /* 0x000fe40003800200 */
[----:B------:R-:W-:Y:S01]  /*60c0*/  IADD3.X R26, P0, PT, R26, R26, RZ, P0, !PT ;  /* 0x0000001a1a1a7210 */ /* 0x000fe2000071e4ff */
[----:B------:R-:W-:-:S03]  /*60d0*/  IMAD.WIDE.U32 R18, R15, R29, RZ ;  /* 0x0000001d0f127225 */ /* 0x000fc600078e00ff */
[----:B------:R-:W-:Y:S01]  /*60e0*/  IADD3.X R12, P0, PT, RZ, RZ, RZ, P0, !PT ;  /* 0x000000ffff0c7210 */ /* 0x000fe2000071e4ff */
[----:B------:R-:W-:-:S03]  /*60f0*/  IMAD.WIDE.U32 R16, P2, R28, R15, R16 ;  /* 0x0000000f1c107225 */ /* 0x000fc60007840010 */
[-C--:B------:R-:W-:Y:S01]  /*6100*/  IADD3 RZ, P1, PT, R38, R12.reuse, RZ ;  /* 0x0000000c26ff7210 */ /* 0x080fe20007f3e0ff */
[----:B------:R-:W-:Y:S01]  /*6110*/  IMAD.X R13, RZ, RZ, RZ, P0 ;  /* 0x000000ffff0d7224 */ /* 0x000fe200000e06ff */
[----:B------:R-:W-:Y:S01]  /*6120*/  IADD3 RZ, P3, PT, R41, R12, RZ ;  /* 0x0000000c29ff7210 */ /* 0x000fe20007f7e0ff */
[----:B------:R-:W-:-:S03]  /*6130*/  IMAD.WIDE.U32 R20, R14, R15, RZ ;  /* 0x0000000f0e147225 */ /* 0x000fc600078e00ff */
[----:B------:R-:W-:Y:S01]  /*6140*/  IADD3.X RZ, P0, PT, R39, R13, RZ, P1, !PT ;  /* 0x0000000d27ff7210 */ /* 0x000fe20000f1e4ff */
[----:B------:R-:W-:Y:S01]  /*6150*/  IMAD.WIDE.U32 R24, R15, R15, RZ ;  /* 0x0000000f0f187225 */ /* 0x000fe200078e00ff */
[----:B------:R-:W-:Y:S02]  /*6160*/  IADD3.X RZ, P3, PT, R44, R13, RZ, P3, !PT ;  /* 0x0000000d2cff7210 */ /* 0x000fe40001f7e4ff */
[----:B------:R-:W-:-:S04]  /*6170*/  IADD3.X R38, P0, P1, R38, R38, R12, P0, !PT ;  /* 0x0000002626267210 */ /* 0x000fc8000011e40c */
[--C-:B------:R-:W-:Y:S02]  /*6180*/  IADD3.X R39, PT, PT, R39, R39, R13.reuse, P0, P1 ;  /* 0x0000002727277210 */ /* 0x100fe400007e240d */
[----:B------:R-:W-:Y:S02]  /*6190*/  IADD3.X R41, P3, P1, R41, R41, R12, P3, !PT ;  /* 0x0000002929297210 */ /* 0x000fe4000197e40c */
[----:B------:R-:W-:Y:S02]  /*61a0*/  IADD3 RZ, P0, PT, R23, R12, RZ ;  /* 0x0000000c17ff7210 */ /* 0x000fe40007f1e0ff */
[----:B------:R-:W-:Y:S02]  /*61b0*/  IADD3.X R44, PT, PT, R44, R44, R13, P3, P1 ;  /* 0x0000002c2c2c7210 */ /* 0x000fe40001fe240d */
[----:B------:R-:W-:Y:S02]  /*61c0*/  IADD3.X RZ, P0, PT, R22, R13, RZ, P0, !PT ;  /* 0x0000000d16ff7210 */ /* 0x000fe4000071e4ff */
[----:B------:R-:W-:Y:S01]  /*61d0*/  IADD3 RZ, P1, PT, R19, R16, RZ ;  /* 0x0000001013ff7210 */ /* 0x000fe20007f3e0ff */
[----:B------:R-:W-:-:S04]  /*61e0*/  IMAD.WIDE.U32 R18, P3, R15, R14, R20 ;  /* 0x0000000e0f127225 */ /* 0x000fc80007860014 */
[----:B------:R-:W-:Y:S01]  /*61f0*/  IMAD.X R21, RZ, RZ, RZ, P2 ;  /* 0x000000ffff157224 */ /* 0x000fe200010e06ff */
[----:B------:R-:W-:Y:S01]  /*6200*/  IADD3.X R45, P0, P2, R23, R23, R12, P0, !PT ;  /* 0x00000017172d7210 */ /* 0x000fe2000021e40c */
[-C--:B------:R-:W-:Y:S02]  /*6210*/  IMAD R16, R28, R15.reuse, RZ ;  /* 0x0000000f1c107224 */ /* 0x080fe400078e02ff */
[----:B------:R-:W-:Y:S01]  /*6220*/  IMAD.X R23, RZ, RZ, RZ, P3 ;  /* 0x000000ffff177224 */ /* 0x000fe200018e06ff */
[----:B------:R-:W-:Y:S01]  /*6230*/  IADD3 RZ, P3, PT, R25, R18, RZ ;  /* 0x0000001219ff7210 */ /* 0x000fe20007f7e0ff */
[C---:B------:R-:W-:Y:S01]  /*6240*/  IMAD.WIDE.U32 R24, R29.reuse, R15, RZ ;  /* 0x0000000f1d187225 */ /* 0x040fe200078e00ff */
[----:B------:R-:W-:Y:S02]  /*6250*/  IADD3.X R59, PT, PT, R22, R22, R13, P0, P2 ;  /* 0x00000016163b7210 */ /* 0x000fe400007e440d */
[----:B------:R-:W-:Y:S01]  /*6260*/  LOP3.LUT R20, R38, R45, R41, 0x80, !PT ;  /* 0x0000002d26147212 */ /* 0x000fe200078e8029 */
[-C--:B------:R-:W-:Y:S01]  /*6270*/  IMAD R16, R29, R14.reuse, R16 ;  /* 0x0000000e1d107224 */ /* 0x080fe200078e0210 */
[----:B------:R-:W-:Y:S01]  /*6280*/  ISETP.GE.U32.AND P0, PT, R27, -0x3d1, PT ;  /* 0xfffffc2f1b00780c */ /* 0x000fe20003f06070 */
[----:B------:R-:W-:Y:S01]  /*6290*/  IMAD.MOV.U32 R22, RZ, RZ, R19 ;  /* 0x000000ffff167224 */ /* 0x000fe200078e0013 */
[----:B------:R-:W-:Y:S01]  /*62a0*/  ISETP.NE.U32.AND P2, PT, R20, -0x1, PT ;  /* 0xffffffff1400780c */ /* 0x000fe20003f45070 */
[----:B------:R-:W-:Y:S01]  /*62b0*/  IMAD.IADD R25, R25, 0x1, R16 ;  /* 0x0000000119197824 */ /* 0x000fe200078e0210 */
[----:B------:R-:W-:Y:S01]  /*62c0*/  ISETP.GE.U32.AND.EX P0, PT, R26, -0x2, PT, P0 ;  /* 0xfffffffe1a00780c */ /* 0x000fe20003f06100 */
[----:B------:R-:W-:Y:S01]  /*62d0*/  IMAD.SHL.U32 R36, R24, 0x2, RZ ;  /* 0x0000000218247824 */ /* 0x000fe200078e00ff */
[----:B------:R-:W-:Y:S01]  /*62e0*/  LOP3.LUT R16, R39, R59, R44, 0x80, !PT ;  /* 0x0000003b27107212 */ /* 0x000fe200078e802c */
[----:B------:R-:W-:Y:S01]  /*62f0*/  IMAD.WIDE.U32.X R22, R14, R14, R22, P3 ;  /* 0x0000000e0e167225 */ /* 0x000fe200018e0416 */
[----:B------:R-:W-:-:S02]  /*6300*/  SHF.L.U64.HI R24, R24, 0x1, R25 ;  /* 0x0000000118187819 */ /* 0x000fc40000010219 */
[----:B------:R-:W-:Y:S01]  /*6310*/  ISETP.NE.OR.EX P2, PT, R16, -0x1, !P0, P2 ;  /* 0xffffffff1000780c */ /* 0x000fe20004745720 */
[----:B------:R-:W-:Y:S01]  /*6320*/  IMAD.MOV.U32 R20, RZ, RZ, R17 ;  /* 0x000000ffff147224 */ /* 0x000fe200078e0011 */
[----:B------:R-:W-:Y:S01]  /*6330*/  ISETP.NE.U32.AND P0, PT, R12, RZ, PT ;  /* 0x000000ff0c00720c */ /* 0x000fe20003f05070 */
[----:B------:R-:W-:Y:S01]  /*6340*/  IMAD.WIDE.U32 R16, R28, R29, RZ ;  /* 0x0000001d1c107225 */ /* 0x000fe200078e00ff */
[----:B------:R-:W-:Y:S02]  /*6350*/  IADD3 R50, P3, PT, R36, R22, RZ ;  /* 0x0000001624327210 */ /* 0x000fe40007f7e0ff */
[----:B------:R-:W-:Y:S01]  /*6360*/  ISETP.NE.AND.EX P0, PT, R13, RZ, PT, P0 ;  /* 0x000000ff0d00720c */ /* 0x000fe20003f05300 */
[----:B------:R-:W-:-:S04]  /*6370*/  IMAD.WIDE.U32.X R20, R28, R14, R20, P1 ;  /* 0x0000000e1c147225 */ /* 0x000fc800008e0414 */
[----:B------:R-:W-:Y:S01]  /*6380*/  IMAD.X R47, R24, 0x1, R23, P3 ;  /* 0x00000001182f7824 */ /* 0x000fe200018e0617 */
[----:B------:R-:W-:Y:S01]  /*6390*/  ISETP.GE.U32.AND P3, PT, R50, R36, PT ;  /* 0x000000243200720c */ /* 0x000fe20003f66070 */
[----:B------:R-:W-:Y:S01]  /*63a0*/  IMAD.WIDE.U32 R16, P1, R29, R28, R16 ;  /* 0x0000001c1d107225 */ /* 0x000fe20007820010 */
[----:B------:R-:W-:Y:S02]  /*63b0*/  SHF.L.W.U32.HI R43, R25, 0x1, R20 ;  /* 0x00000001192b7819 */ /* 0x000fe40000010e14 */
[----:B------:R-:W-:Y:S01]  /*63c0*/  ISETP.GE.U32.AND.EX P3, PT, R47, R24, PT, P3 ;  /* 0x000000182f00720c */ /* 0x000fe20003f66130 */
[----:B------:R-:W-:Y:S01]  /*63d0*/  IMAD.WIDE.U32 R36, R29, R29, RZ ;  /* 0x0000001d1d247225 */ /* 0x000fe200078e00ff */
[----:B------:R-:W-:Y:S02]  /*63e0*/  SHF.L.W.U32.HI R42, R20, 0x1, R21 ;  /* 0x00000001142a7819 */ /* 0x000fe40000010e15 */
[----:B------:R-:W-:Y:S01]  /*63f0*/  SEL R20, RZ, 0x1, P3 ;  /* 0x00000001ff147807 */ /* 0x000fe20001800000 */
        /* <DEDUP_REMOVED lines=13> */
.L_x_1144:
[----:B------:R-:W-:Y:S05]  /*64d0*/  BSYNC.RECONVERGENT B3 ;  /* 0x0000000000037941 */ /* 0x000fea0003800200 */
.L_x_1143:
[----:B------:R-:W-:Y:S01]  /*64e0*/  IADD3 R43, P3, P4, R20, R36, R43 ;  /* 0x00000024142b7210 */ /* 0x000fe20007c7e02b */
[----:B------:R-:W-:Y:S01]  /*64f0*/  BSSY.RECONVERGENT B3, `(.L_x_1145) ;  /* 0x0000044000037945 */ /* 0x000fe20003800200 */
[----:B------:R-:W-:-:S04]  /*6500*/  IADD3 R40, P2, PT, R37, R16, RZ ;  /* 0x0000001025287210 */ /* 0x000fc80007f5e0ff */
[----:B------:R-:W-:Y:S02]  /*6510*/  IADD3.X R42, PT, PT, RZ, R40, R42, P3, P4 ;  /* 0x00000028ff2a7210 */ /* 0x000fe40001fe842a */
[----:B------:R-:W-:-:S04]  /*6520*/  IADD3 RZ, P3, PT, R38, R12, RZ ;  /* 0x0000000c26ff7210 */ /* 0x000fc80007f7e0ff */
[----:B------:R-:W-:-:S04]  /*6530*/  IADD3.X RZ, P3, PT, R39, R13, RZ, P3, !PT ;  /* 0x0000000d27ff7210 */ /* 0x000fc80001f7e4ff */
[----:B------:R-:W-:-:S04]  /*6540*/  IADD3.X R58, P3, P4, R38, R38, R12, P3, !PT ;  /* 0x00000026263a7210 */ /* 0x000fc80001c7e40c */
[----:B------:R-:W-:Y:S02]  /*6550*/  IADD3.X R57, PT, PT, R39, R39, R13, P3, P4 ;  /* 0x0000002727397210 */ /* 0x000fe40001fe840d */
[----:B------:R-:W-:-:S04]  /*6560*/  IADD3 RZ, P3, PT, R41, R12, RZ ;  /* 0x0000000c29ff7210 */ /* 0x000fc80007f7e0ff */
[----:B------:R-:W-:-:S04]  /*6570*/  IADD3.X RZ, P3, PT, R44, R13, RZ, P3, !PT ;  /* 0x0000000d2cff7210 */ /* 0x000fc80001f7e4ff */
[----:B------:R-:W-:-:S04]  /*6580*/  IADD3.X R51, P3, P4, R41, R41, R12, P3, !PT ;  /* 0x0000002929337210 */ /* 0x000fc80001c7e40c */
[----:B------:R-:W-:Y:S01]  /*6590*/  IADD3.X R46, PT, PT, R44, R44, R13, P3, P4 ;  /* 0x0000002c2c2e7210 */ /* 0x000fe20001fe840d */
[----:B------:R-:W-:Y:S01]  /*65a0*/  STL [R1+0xa128], R51 ;  /* 0x00a1283301007387 */ /* 0x000fe20000100800 */
[----:B------:R-:W-:-:S03]  /*65b0*/  IADD3 RZ, P3, PT, R45, R12, RZ ;  /* 0x0000000c2dff7210 */ /* 0x000fc60007f7e0ff */
[----:B------:R-:W-:Y:S01]  /*65c0*/  STL [R1+0xa124], R46 ;  /* 0x00a1242e01007387 */ /* 0x000fe20000100800 */
[----:B------:R-:W-:-:S04]  /*65d0*/  IADD3.X RZ, P3, PT, R59, R13, RZ, P3, !PT ;  /* 0x0000000d3bff7210 */ /* 0x000fc80001f7e4ff */
[----:B------:R-:W-:-:S04]  /*65e0*/  IADD3.X R21, P3, P4, R45, R45, R12, P3, !PT ;  /* 0x0000002d2d157210 */ /* 0x000fc80001c7e40c */
[----:B------:R-:W-:Y:S01]  /*65f0*/  IADD3.X R59, PT, PT, R59, R59, R13, P3, P4 ;  /* 0x0000003b3b3b7210 */ /* 0x000fe20001fe840d */
[----:B------:R0:W-:Y:S01]  /*6600*/  STL [R1+0xa120], R21 ;  /* 0x00a1201501007387 */ /* 0x0001e20000100800 */
[----:B------:R-:W-:Y:S01]  /*6610*/  IMAD.MOV.U32 R41, RZ, RZ, R21 ;  /* 0x000000ffff297224 */ /* 0x000fe200078e0015 */
[----:B------:R-:W-:Y:S02]  /*6620*/  IADD3 R55, P3, PT, R27, R27, RZ ;  /* 0x0000001b1b377210 */ /* 0x000fe40007f7e0ff */
[----:B------:R-:W-:Y:S02]  /*6630*/  LOP3.LUT R22, R57, R59, R46, 0x80, !PT ;  /* 0x0000003b39167212 */ /* 0x000fe400078e802e */
[----:B------:R-:W-:Y:S01]  /*6640*/  LOP3.LUT R16, R58, R41, R51, 0x80, !PT ;  /* 0x000000293a107212 */ /* 0x000fe200078e8033 */
[----:B------:R-:W-:Y:S02]  /*6650*/  IMAD.X R61, R26, 0x1, R26, P3 ;  /* 0x000000011a3d7824 */ /* 0x000fe400018e061a */
[----:B------:R-:W-:Y:S01]  /*6660*/  IMAD.WIDE.U32 R26, R33, R33, RZ ;  /* 0x00000021211a7225 */ /* 0x000fe200078e00ff */
[----:B------:R-:W-:-:S03]  /*6670*/  ISETP.NE.U32.AND P4, PT, R16, -0x1, PT ;  /* 0xffffffff1000780c */ /* 0x000fc60003f85070 */
[----:B0-----:R-:W-:-:S04]  /*6680*/  IMAD.WIDE.U32 R20, R32, R33, RZ ;  /* 0x0000002120147225 */ /* 0x001fc800078e00ff */
[----:B------:R-:W-:Y:S02]  /*6690*/  IMAD.MOV.U32 R38, RZ, RZ, R26 ;  /* 0x000000ffff267224 */ /* 0x000fe400078e001a */
[----:B------:R-:W-:-:S04]  /*66a0*/  IMAD.WIDE.U32 R20, P3, R33, R32, R20 ;  /* 0x0000002021147225 */ /* 0x000fc80007860014 */
[----:B------:R-:W-:Y:S01]  /*66b0*/  IMAD.X R25, RZ, RZ, RZ, P3 ;  /* 0x000000ffff197224 */ /* 0x000fe200018e06ff */
[----:B------:R-:W-:Y:S01]  /*66c0*/  ISETP.GE.U32.AND P3, PT, R55, -0x3d1, PT ;  /* 0xfffffc2f3700780c */ /* 0x000fe20003f66070 */
[----:B------:R-:W-:Y:S02]  /*66d0*/  IMAD.MOV.U32 R24, RZ, RZ, R21 ;  /* 0x000000ffff187224 */ /* 0x000fe400078e0015 */
[----:B------:R-:W-:Y:S01]  /*66e0*/  IMAD.MOV.U32 R26, RZ, RZ, R17 ;  /* 0x000000ffff1a7224 */ /* 0x000fe200078e0011 */
[----:B------:R-:W-:-:S04]  /*66f0*/  ISETP.GE.U32.AND.EX P3, PT, R61, -0x2, PT, P3 ;  /* 0xfffffffe3d00780c */ /* 0x000fc80003f66130 */
[----:B------:R-:W-:Y:S01]  /*6700*/  ISETP.NE.OR.EX P3, PT, R22, -0x1, !P3, P4 ;  /* 0xffffffff1600780c */ /* 0x000fe20005f65740 */
[----:B------:R-:W-:Y:S01]  /*6710*/  IMAD.WIDE.U32 R22, R31, R31, RZ ;  /* 0x0000001f1f167225 */ /* 0x000fe200078e00ff */
[----:B------:R-:W-:-:S03]  /*6720*/  IADD3 R16, P4, PT, R27, R20, RZ ;  /* 0x000000141b107210 */ /* 0x000fc60007f9e0ff */
[----:B------:R-:W-:-:S04]  /*6730*/  IMAD.WIDE.U32 R20, R30, R31, RZ ;  /* 0x0000001f1e147225 */ /* 0x000fc800078e00ff */
[----:B------:R-:W-:-:S04]  /*6740*/  IMAD.WIDE.U32.X R24, R32, R32, R24, P4 ;  /* 0x0000002020187225 */ /* 0x000fc800020e0418 */
[----:B------:R-:W-:-:S04]  /*6750*/  IMAD.WIDE.U32 R20, P4, R31, R30, R20 ;  /* 0x0000001e1f147225 */ /* 0x000fc80007880014 */
[----:B------:R-:W-:Y:S01]  /*6760*/  IMAD.X R37, RZ, RZ, RZ, P4 ;  /* 0x000000ffff257224 */ /* 0x000fe200020e06ff */
[----:B------:R-:W-:Y:S01]  /*6770*/  ISETP.GE.U32.AND P4, PT, R43, R36, PT ;  /* 0x000000242b00720c */ /* 0x000fe20003f86070 */
[----:B------:R-:W-:Y:S01]  /*6780*/  IMAD.MOV.U32 R36, RZ, RZ, R21 ;  /* 0x000000ffff247224 */ /* 0x000fe200078e0015 */
[----:B------:R-:W-:Y:S01]  /*6790*/  IADD3 R23, P5, PT, R23, R20, RZ ;  /* 0x0000001417177210 */ /* 0x000fe20007fbe0ff */
[----:B------:R-:W-:Y:S01]  /*67a0*/  IMAD.X R27, RZ, RZ, RZ, P1 ;  /* 0x000000ffff1b7224 */ /* 0x000fe200008e06ff */
[----:B------:R-:W-:Y:S01]  /*67b0*/  ISETP.GE.U32.AND.EX P4, PT, R42, R40, PT, P4 ;  /* 0x000000282a00720c */ /* 0x000fe20003f86140 */
[----:B------:R-:W-:Y:S02]  /*67c0*/  IMAD.MOV.U32 R39, RZ, RZ, R22 ;  /* 0x000000ffff277224 */ /* 0x000fe400078e0016 */
[----:B------:R-:W-:-:S04]  /*67d0*/  IMAD.WIDE.U32.X R36, R30, R30, R36, P5 ;  /* 0x0000001e1e247225 */ /* 0x000fc800028e0424 */
[----:B------:R-:W-:Y:S02]  /*67e0*/  IMAD.MOV.U32 R22, RZ, RZ, R36 ;  /* 0x000000ffff167224 */ /* 0x000fe400078e0024 */
[----:B------:R-:W-:Y:S02]  /*67f0*/  IMAD.MOV.U32 R36, RZ, RZ, R37 ;  /* 0x000000ffff247224 */ /* 0x000fe400078e0025 */
[----:B------:R-:W-:Y:S02]  /*6800*/  IMAD.MOV.U32 R37, RZ, RZ, R24 ;  /* 0x000000ffff257224 */ /* 0x000fe400078e0018 */
[----:B------:R-:W-:Y:S02]  /*6810*/  IMAD.MOV.U32 R40, RZ, RZ, R25 ;  /* 0x000000ffff287224 */ /* 0x000fe400078e0019 */
[----:B------:R-:W-:Y:S01]  /*6820*/  IMAD.WIDE.U32.X R26, R28, R28, R26, P2 ;  /* 0x0000001c1c1a7225 */ /* 0x000fe200010e041a */
[----:B------:R-:W-:Y:S06]  /*6830*/  @!P0 BRA P3, `(.L_x_1146) ;  /* 0x00000000003c8947 */ /* 0x000fec0001800000 */
[----:B------:R-:W-:-:S04]  /*6840*/  IADD3 R41, P1, P2, R41, -R34, -R3 ;  /* 0x8000002229297210 */ /* 0x000fc80007a3e803 */
[----:B------:R-:W-:Y:S01]  /*6850*/  IADD3.X R59, PT, PT, R59, ~R35, ~R0, P1, P2 ;  /* 0x800000233b3b7210 */ /* 0x000fe20000fe4c00 */
[----:B------:R0:W-:Y:S01]  /*6860*/  STL [R1+0xa120], R41 ;  /* 0x00a1202901007387 */ /* 0x0001e20000100800 */
        /* <DEDUP_REMOVED lines=9> */
[----:B------:R-:W-:Y:S01]  /*6900*/  IMAD.X R17, R24, 0x1, ~R60, P2 ;  /* 0x0000000118117824 */ /* 0x000fe200010e0e3c */
[----:B------:R0:W-:Y:S04]  /*6910*/  STL [R1+0xa128], R25 ;  /* 0x00a1281901007387 */ /* 0x0001e80000100800 */
[----:B------:R0:W-:Y:S03]  /*6920*/  STL [R1+0xa124], R17 ;  /* 0x00a1241101007387 */ /* 0x0001e60000100800 */
.L_x_1146:
[----:B------:R-:W-:Y:S05]  /*6930*/  BSYNC.RECONVERGENT B3 ;  /* 0x0000000000037941 */ /* 0x000fea0003800200 */
.L_x_1145:
[----:B------:R-:W-:Y:S01]  /*6940*/  BSSY.RECONVERGENT B3, `(.L_x_1147) ;  /* 0x000000f000037945 */ /* 0x000fe20003800200 */
        /* <DEDUP_REMOVED lines=14> */
.L_x_1148:
[----:B------:R-:W-:Y:S05]  /*6a30*/  BSYNC.RECONVERGENT B3 ;  /* 0x0000000000037941 */ /* 0x000fea0003800200 */
.L_x_1147:
[-C--:B------:R-:W-:Y:S01]  /*6a40*/  IMAD.WIDE.U32 R24, R14, R31.reuse, RZ ;  /* 0x0000001f0e187225 */ /* 0x080fe200078e00ff */
[----:B------:R-:W-:Y:S03]  /*6a50*/  BSSY.RECONVERGENT B3, `(.L_x_1149) ;  /* 0x0000041000037945 */ /* 0x000fe60003800200 */
[----:B------:R-:W-:-:S04]  /*6a60*/  IMAD.WIDE.U32 R20, R15, R31, RZ ;  /* 0x0000001f0f147225 */ /* 0x000fc800078e00ff */
[----:B------:R-:W-:-:S04]  /*6a70*/  IMAD.WIDE.U32 R24, P1, R30, R15, R24 ;  /* 0x0000000f1e187225 */ /* 0x000fc80007820018 */
[-C--:B------:R-:W-:Y:S01]  /*6a80*/  IMAD R17, R30, R15.reuse, RZ ;  /* 0x0000000f1e117224 */ /* 0x080fe200078e02ff */
[----:B------:R-:W-:Y:S01]  /*6a90*/  IADD3 RZ, P2, PT, R21, R24, RZ ;  /* 0x0000001815ff7210 */ /* 0x000fe20007f5e0ff */
[----:B------:R-:W-:Y:S02]  /*6aa0*/  IMAD.MOV.U32 R20, RZ, RZ, R25 ;  /* 0x000000ffff147224 */ /* 0x000fe400078e0019 */
[----:B------:R-:W-:Y:S02]  /*6ab0*/  IMAD.X R21, RZ, RZ, RZ, P1 ;  /* 0x000000ffff157224 */ /* 0x000fe400008e06ff */
[C---:B------:R-:W-:Y:S02]  /*6ac0*/  IMAD R17, R31.reuse, R14, R17 ;  /* 0x0000000e1f117224 */ /* 0x040fe400078e0211 */
[----:B------:R-:W-:-:S04]  /*6ad0*/  IMAD.WIDE.U32 R24, R31, R15, RZ ;  /* 0x0000000f1f187225 */ /* 0x000fc800078e00ff */
[----:B------:R-:W-:-:S04]  /*6ae0*/  IMAD.WIDE.U32.X R20, R30, R14, R20, P2 ;  /* 0x0000000e1e147225 */ /* 0x000fc800010e0414 */
[----:B------:R-:W-:Y:S01]  /*6af0*/  IMAD.IADD R25, R25, 0x1, R17 ;  /* 0x0000000119197824 */ /* 0x000fe200078e0211 */
[----:B------:R-:W-:Y:S01]  /*6b00*/  SHF.L.W.U32.HI R26, R20, 0x1, R21 ;  /* 0x00000001141a7819 */ /* 0x000fe20000010e15 */
[----:B------:R-:W-:-:S03]  /*6b10*/  IMAD R27, R32, R15, RZ ;  /* 0x0000000f201b7224 */ /* 0x000fc600078e02ff */
[----:B------:R-:W-:Y:S01]  /*6b20*/  SHF.L.W.U32.HI R17, R25, 0x1, R20 ;  /* 0x0000000119117819 */ /* 0x000fe20000010e14 */
[----:B------:R-:W-:Y:S01]  /*6b30*/  IMAD R27, R33, R14, R27 ;  /* 0x0000000e211b7224 */ /* 0x000fe200078e021b */
[C---:B------:R-:W-:Y:S01]  /*6b40*/  SHF.L.U64.HI R25, R24.reuse, 0x1, R25 ;  /* 0x0000000118197819 */ /* 0x040fe20000010219 */
[----:B------:R-:W-:-:S05]  /*6b50*/  IMAD.SHL.U32 R24, R24, 0x2, RZ ;  /* 0x0000000218187824 */ /* 0x000fca00078e00ff */
        /* <DEDUP_REMOVED lines=15> */
[----:B------:R-:W-:-:S04]  /*6c50*/  IMAD.WIDE.U32 R20, R33, R15, RZ ;  /* 0x0000000f21147225 */ /* 0x000fc800078e00ff */
[----:B------:R-:W-:-:S04]  /*6c60*/  IMAD.WIDE.U32.X R24, R32, R14, R24, P3 ;  /* 0x0000000e20187225 */ /* 0x000fc800018e0418 */
[----:B------:R-:W-:Y:S01]  /*6c70*/  IMAD.IADD R21, R21, 0x1, R27 ;  /* 0x0000000115157824 */ /* 0x000fe200078e021b */
[----:B------:R-:W-:-:S04]  /*6c80*/  SHF.L.W.U32.HI R14, R24, 0x1, R25 ;  /* 0x00000001180e7819 */ /* 0x000fc80000010e19 */
[----:B------:R-:W-:Y:S02]  /*6c90*/  SHF.L.W.U32.HI R43, R21, 0x1, R24 ;  /* 0x00000001152b7819 */ /* 0x000fe40000010e18 */
[C---:B------:R-:W-:Y:S01]  /*6ca0*/  SHF.L.U64.HI R21, R20.reuse, 0x1, R21 ;  /* 0x0000000114157819 */ /* 0x040fe20000010215 */
[----:B------:R-:W-:-:S05]  /*6cb0*/  IMAD.SHL.U32 R20, R20, 0x2, RZ ;  /* 0x0000000214147824 */ /* 0x000fca00078e00ff */
        /* <DEDUP_REMOVED lines=26> */
.L_x_1150:
[----:B------:R-:W-:Y:S05]  /*6e60*/  BSYNC.RECONVERGENT B3 ;  /* 0x0000000000037941 */ /* 0x000fea0003800200 */
.L_x_1149:
[----:B------:R-:W-:Y:S01]  /*6e70*/  IADD3 R43, P1, P3, R20, R39, R43 ;  /* 0x00000027142b7210 */ /* 0x000fe20007b3e02b */
[----:B------:R-:W-:Y:S01]  /*6e80*/  IMAD.WIDE.U32 R24, R28, R31, RZ ;  /* 0x0000001f1c187225 */ /* 0x000fe200078e00ff */
[----:B------:R-:W-:Y:S02]  /*6e90*/  BSSY.RECONVERGENT B3, `(.L_x_1151) ;  /* 0x0000037000037945 */ /* 0x000fe40003800200 */
[----:B------:R-:W-:Y:S01]  /*6ea0*/  ISETP.GE.U32.AND P2, PT, R43, R39, PT ;  /* 0x000000272b00720c */ /* 0x000fe20003f46070 */
[----:B------:R-:W-:Y:S01]  /*6eb0*/  IMAD.WIDE.U32 R20, R29, R31, RZ ;  /* 0x0000001f1d147225 */ /* 0x000fe200078e00ff */
[----:B------:R-:W-:-:S03]  /*6ec0*/  IADD3.X R14, PT, PT, RZ, R23, R14, P1, P3 ;  /* 0x00000017ff0e7210 */ /* 0x000fc60000fe640e */
[----:B------:R-:W-:Y:S01]  /*6ed0*/  IMAD.WIDE.U32 R24, P1, R30, R29, R24 ;  /* 0x0000001d1e187225 */ /* 0x000fe20007820018 */
[----:B------:R-:W-:-:S03]  /*6ee0*/  ISETP.GE.U32.AND.EX P2, PT, R14, R23, PT, P2 ;  /* 0x000000170e00720c */ /* 0x000fc60003f46120 */
[-C--:B------:R-:W-:Y:S01]  /*6ef0*/  IMAD R23, R30, R29.reuse, RZ ;  /* 0x0000001d1e177224 */ /* 0x080fe200078e02ff */
[----:B------:R-:W-:Y:S01]  /*6f00*/  IADD3 RZ, P3, PT, R21, R24, RZ ;  /* 0x0000001815ff7210 */ /* 0x000fe20007f7e0ff */
[----:B------:R-:W-:Y:S02]  /*6f10*/  IMAD.MOV.U32 R20, RZ, RZ, R25 ;  /* 0x000000ffff147224 */ /* 0x000fe400078e0019 */
[----:B------:R-:W-:Y:S02]  /*6f20*/  IMAD.X R21, RZ, RZ, RZ, P1 ;  /* 0x000000ffff157224 */ /* 0x000fe400008e06ff */
[C---:B------:R-:W-:Y:S02]  /*6f30*/  IMAD R23, R31.reuse, R28, R23 ;  /* 0x0000001c1f177224 */ /* 0x040fe400078e0217 */
[----:B------:R-:W-:-:S04]  /*6f40*/  IMAD.WIDE.U32 R24, R31, R29, RZ ;  /* 0x0000001d1f187225 */ /* 0x000fc800078e00ff */
[----:B------:R-:W-:-:S04]  /*6f50*/  IMAD.WIDE.U32.X R20, R30, R28, R20, P3 ;  /* 0x0000001c1e147225 */ /* 0x000fc800018e0414 */
[----:B------:R-:W-:-:S05]  /*6f60*/  IMAD.IADD R25, R25, 0x1, R23 ;  /* 0x0000000119197824 */ /* 0x000fca00078e0217 */
[----:B------:R-:W-:Y:S01]  /*6f70*/  SHF.L.W.U32.HI R39, R25, 0x1, R20 ;  /* 0x0000000119277819 */ /* 0x000fe20000010e14 */
[----:B------:R-:W-:Y:S01]  /*6f80*/  IMAD.WIDE.U32 R24, R33, R15, R24 ;  /* 0x0000000f21187225 */ /* 0x000fe200078e0018 */
[----:B------:R-:W-:-:S03]  /*6f90*/  SHF.L.W.U32.HI R20, R20, 0x1, R21 ;  /* 0x0000000114147819 */ /* 0x000fc60000010e15 */
[----:B------:R-:W-:Y:S01]  /*6fa0*/  IMAD.IADD R23, R27, 0x1, R25 ;  /* 0x000000011b177824 */ /* 0x000fe200078e0219 */
[----:B------:R-:W-:-:S04]  /*6fb0*/  LEA R17, P1, R24, R17, 0x1 ;  /* 0x0000001118117211 */ /* 0x000fc800078208ff */
[----:B------:R-:W-:Y:S01]  /*6fc0*/  LEA.HI.X R23, R24, R26, R23, 0x1, P1 ;  /* 0x0000001a18177211 */ /* 0x000fe200008f0c17 */
[----:B------:R-:W-:Y:S01]  /*6fd0*/  IMAD.WIDE.U32 R26, R29, R33, RZ ;  /* 0x000000211d1a7225 */ /* 0x000fe200078e00ff */
[----:B------:R-:W-:-:S04]  /*6fe0*/  ISETP.GE.U32.AND P1, PT, R17, R41, PT ;  /* 0x000000291100720c */ /* 0x000fc80003f26070 */
[----:B------:R-:W-:-:S04]  /*6ff0*/  ISETP.GE.U32.AND.EX P1, PT, R23, R42, PT, P1 ;  /* 0x0000002a1700720c */ /* 0x000fc80003f26110 */
[----:B------:R-:W-:-:S04]  /*7000*/  SEL R41, RZ, 0x1, P1 ;  /* 0x00000001ff297807 */ /* 0x000fc80000800000 */
[----:B------:R-:W-:-:S04]  /*7010*/  IADD3 R41, P1, P3, R41, R43, R39 ;  /* 0x0000002b29297210 */ /* 0x000fc80007b3e027 */
[----:B------:R-:W-:Y:S01]  /*7020*/  IADD3.X R39, PT, PT, RZ, R14, R20, P1, P3 ;  /* 0x0000000eff277210 */ /* 0x000fe20000fe6414 */
[----:B------:R-:W-:Y:S01]  /*7030*/  IMAD.WIDE.U32 R20, R28, R33, RZ ;  /* 0x000000211c147225 */ /* 0x000fe200078e00ff */
[----:B------:R-:W-:-:S04]  /*7040*/  ISETP.GE.U32.AND P1, PT, R41, R43, PT ;  /* 0x0000002b2900720c */ /* 0x000fc80003f26070 */
[----:B------:R-:W-:Y:S01]  /*7050*/  ISETP.GE.U32.AND.EX P1, PT, R39, R14, PT, P1 ;  /* 0x0000000e2700720c */ /* 0x000fe20003f26110 */
[----:B------:R-:W-:-:S04]  /*7060*/  IMAD.WIDE.U32 R20, P3, R32, R29, R20 ;  /* 0x0000001d20147225 */ /* 0x000fc80007860014 */
[-C--:B------:R-:W-:Y:S02]  /*7070*/  IMAD R14, R32, R29.reuse, RZ ;  /* 0x0000001d200e7224 */ /* 0x080fe400078e02ff */
[----:B------:R-:W-:Y:S01]  /*7080*/  IMAD.X R25, RZ, RZ, RZ, P3 ;  /* 0x000000ffff197224 */ /* 0x000fe200018e06ff */
[----:B------:R-:W-:Y:S01]  /*7090*/  IADD3 RZ, P3, PT, R27, R20, RZ ;  /* 0x000000141bff7210 */ /* 0x000fe20007f7e0ff */
[C---:B------:R-:W-:Y:S02]  /*70a0*/  IMAD R14, R33.reuse, R28, R14 ;  /* 0x0000001c210e7224 */ /* 0x040fe400078e020e */
[----:B------:R-:W-:-:S04]  /*70b0*/  IMAD.WIDE.U32 R26, R33, R29, RZ ;  /* 0x0000001d211a7225 */ /* 0x000fc800078e00ff */
[----:B------:R-:W-:Y:S02]  /*70c0*/  IMAD.IADD R14, R27, 0x1, R14 ;  /* 0x000000011b0e7824 */ /* 0x000fe400078e020e */
[----:B------:R-:W-:Y:S02]  /*70d0*/  IMAD.MOV.U32 R24, RZ, RZ, R21 ;  /* 0x000000ffff187224 */ /* 0x000fe400078e0015 */
[C---:B------:R-:W-:Y:S01]  /*70e0*/  IMAD.SHL.U32 R29, R26.reuse, 0x2, RZ ;  /* 0x000000021a1d7824 */ /* 0x040fe200078e00ff */
[----:B------:R-:W-:Y:S01]  /*70f0*/  SHF.L.U64.HI R42, R26, 0x1, R14 ;  /* 0x000000011a2a7819 */ /* 0x000fe2000001020e */
[----:B------:R-:W-:-:S04]  /*7100*/  IMAD.WIDE.U32.X R24, R32, R28, R24, P3 ;  /* 0x0000001c20187225 */ /* 0x000fc800018e0418 */
[----:B------:R-:W-:Y:S01]  /*7110*/  IMAD.WIDE.U32 R20, R30, R33, RZ ;  /* 0x000000211e147225 */ /* 0x000fe200078e00ff */
        /* <DEDUP_REMOVED lines=14> */
.L_x_1152:
[----:B------:R-:W-:Y:S05]  /*7200*/  BSYNC.RECONVERGENT B3 ;  /* 0x0000000000037941 */ /* 0x000fea0003800200 */
.L_x_1151:
[----:B------:R-:W-:Y:S01]  /*7210*/  IADD3 R28, P3, PT, R29, R41, RZ ;  /* 0x000000291d1c7210 */ /* 0x000fe20007f7e0ff */
[----:B------:R-:W-:Y:S01]  /*7220*/  IMAD.WIDE.U32 R20, P2, R32, R31, R20 ;  /* 0x0000001f20147225 */ /* 0x000fe20007840014 */
[----:B------:R-:W-:Y:S01]  /*7230*/  BSSY.RECONVERGENT B3, `(.L_x_1153) ;  /* 0x000001c000037945 */ /* 0x000fe20003800200 */
[----:B------:R-:W-:Y:S02]  /*7240*/  SHF.L.W.U32.HI R14, R14, 0x1, R24 ;  /* 0x000000010e0e7819 */ /* 0x000fe40000010e18 */
[----:B------:R-:W-:Y:S01]  /*7250*/  IMAD.WIDE.U32 R26, R31, R33, RZ ;  /* 0x000000211f1a7225 */ /* 0x000fe200078e00ff */
[----:B------:R-:W-:-:S03]  /*7260*/  SHF.L.W.U32.HI R24, R24, 0x1, R25 ;  /* 0x0000000118187819 */ /* 0x000fc60000010e19 */
[----:B------:R-:W-:Y:S01]  /*7270*/  IMAD.X R39, R42, 0x1, R39, P3 ;  /* 0x000000012a277824 */ /* 0x000fe200018e0627 */
[----:B------:R-:W-:Y:S01]  /*7280*/  IADD3 RZ, P3, PT, R27, R20, RZ ;  /* 0x000000141bff7210 */ /* 0x000fe20007f7e0ff */
[----:B------:R-:W-:Y:S01]  /*7290*/  IMAD.X R27, RZ, RZ, RZ, P2 ;  /* 0x000000ffff1b7224 */ /* 0x000fe200010e06ff */
[----:B------:R-:W-:Y:S01]  /*72a0*/  ISETP.GE.U32.AND P2, PT, R28, R29, PT ;  /* 0x0000001d1c00720c */ /* 0x000fe20003f46070 */
[----:B------:R-:W-:Y:S02]  /*72b0*/  IMAD.MOV.U32 R26, RZ, RZ, R21 ;  /* 0x000000ffff1a7224 */ /* 0x000fe400078e0015 */
[C---:B------:R-:W-:Y:S01]  /*72c0*/  IMAD R20, R32.reuse, R31, RZ ;  /* 0x0000001f20147224 */ /* 0x040fe200078e02ff */
[----:B------:R-:W-:Y:S01]  /*72d0*/  ISETP.GE.U32.AND.EX P2, PT, R39, R42, PT, P2 ;  /* 0x0000002a2700720c */ /* 0x000fe20003f46120 */
[----:B------:R-:W-:-:S04]  /*72e0*/  IMAD.WIDE.U32.X R26, R32, R30, R26, P3 ;  /* 0x0000001e201a7225 */ /* 0x000fc800018e041a */
[----:B------:R-:W-:Y:S01]  /*72f0*/  IMAD R30, R33, R30, R20 ;  /* 0x0000001e211e7224 */ /* 0x000fe200078e0214 */
[----:B------:R-:W-:Y:S01]  /*7300*/  SEL R20, RZ, 0x1, P2 ;  /* 0x00000001ff147807 */ /* 0x000fe20001000000 */
        /* <DEDUP_REMOVED lines=14> */
.L_x_1154:
[----:B------:R-:W-:Y:S05]  /*73f0*/  BSYNC.RECONVERGENT B3 ;  /* 0x0000000000037941 */ /* 0x000fea0003800200 */
.L_x_1153:
[-C--:B------:R-:W-:Y:S01]  /*7400*/  IADD3 R19, P1, P2, R20, R22.reuse, R14 ;  /* 0x0000001614137210 */ /* 0x080fe20007a3e00e */
[----:B------:R-:W-:Y:S01]  /*7410*/  IMAD.WIDE.U32 R20, R33, R31, RZ ;  /* 0x0000001f21147225 */ /* 0x000fe200078e00ff */
[----:B------:R-:W-:Y:S02]  /*7420*/  BSSY.RECONVERGENT B3, `(.L_x_1155) ;  /* 0x000008a000037945 */ /* 0x000fe40003800200 */
[----:B------:R-:W-:Y:S01]  /*7430*/  ISETP.GE.U32.AND P3, PT, R19, R22, PT ;  /* 0x000000161300720c */ /* 0x000fe20003f66070 */
[----:B------:R-:W-:Y:S01]  /*7440*/  IMAD.IADD R30, R21, 0x1, R30 ;  /* 0x00000001151e7824 */ /* 0x000fe200078e021e */
[----:B------:R-:W-:Y:S01]  /*7450*/  IADD3.X R22, PT, PT, RZ, R36, R24, P1, P2 ;  /* 0x00000024ff167210 */ /* 0x000fe20000fe4418 */
[----:B------:R-:W-:-:S03]  /*7460*/  IMAD.SHL.U32 R31, R20, 0x2, RZ ;  /* 0x00000002141f7824 */ /* 0x000fc600078e00ff */
[----:B------:R-:W-:Y:S01]  /*7470*/  SHF.L.U64.HI R32, R20, 0x1, R30 ;  /* 0x0000000114207819 */ /* 0x000fe2000001021e */
[----:B------:R-:W-:Y:S01]  /*7480*/  IMAD.WIDE.U32 R20, R39, 0x3d1, RZ ;  /* 0x000003d127147825 */ /* 0x000fe200078e00ff */
[----:B------:R-:W-:Y:S02]  /*7490*/  ISETP.GE.U32.AND.EX P3, PT, R22, R36, PT, P3 ;  /* 0x000000241600720c */ /* 0x000fe40003f66130 */
[----:B------:R-:W-:Y:S01]  /*74a0*/  SHF.L.W.U32.HI R30, R30, 0x1, R26 ;  /* 0x000000011e1e7819 */ /* 0x000fe20000010e1a */
[----:B------:R-:W-:-:S04]  /*74b0*/  IMAD.WIDE.U32 R20, P1, R28, 0x1, R20 ;  /* 0x000000011c147825 */ /* 0x000fc80007820014 */
[----:B------:R-:W-:-:S04]  /*74c0*/  IMAD.WIDE.U32 R28, R28, 0x3d1, RZ ;  /* 0x000003d11c1c7825 */ /* 0x000fc800078e00ff */
[----:B------:R-:W-:Y:S01]  /*74d0*/  IMAD.X R25, RZ, RZ, RZ, P1 ;  /* 0x000000ffff197224 */ /* 0x000fe200008e06ff */
[----:B------:R-:W-:Y:S01]  /*74e0*/  IADD3 R29, P2, PT, R29, R20, RZ ;  /* 0x000000141d1d7210 */ /* 0x000fe20007f5e0ff */
[----:B------:R-:W-:Y:S01]  /*74f0*/  IMAD.MOV.U32 R24, RZ, RZ, R21 ;  /* 0x000000ffff187224 */ /* 0x000fe200078e0015 */
[----:B------:R-:W-:Y:S01]  /*7500*/  IADD3 R33, P1, PT, R31, R19, RZ ;  /* 0x000000131f217210 */ /* 0x000fe20007f3e0ff */
[----:B------:R-:W-:-:S04]  /*7510*/  IMAD.WIDE.U32 R14, R15, R15, R28 ;  /* 0x0000000f0f0e7225 */ /* 0x000fc800078e001c */
[----:B------:R-:W-:-:S04]  /*7520*/  IMAD.WIDE.U32.X R24, R39, 0x1, R24, P2 ;  /* 0x0000000127187825 */ /* 0x000fc800010e0418 */
[----:B------:R-:W-:Y:S01]  /*7530*/  IMAD.X R39, R32, 0x1, R22, P1 ;  /* 0x0000000120277824 */ /* 0x000fe200008e0616 */
[----:B------:R-:W-:Y:S01]  /*7540*/  ISETP.GE.U32.AND P1, PT, R14, R28, PT ;  /* 0x0000001c0e00720c */ /* 0x000fe20003f26070 */
[----:B------:R-:W-:Y:S01]  /*7550*/  IMAD.IADD R15, R18, 0x1, R15 ;  /* 0x00000001120f7824 */ /* 0x000fe200078e020f */
[----:B------:R-:W-:Y:S01]  /*7560*/  SHF.L.W.U32.HI R22, R26, 0x1, R27 ;  /* 0x000000011a167819 */ /* 0x000fe20000010e1b */
[----:B------:R-:W-:-:S03]  /*7570*/  IMAD.WIDE.U32 R18, R39, 0x3d1, RZ ;  /* 0x000003d127127825 */ /* 0x000fc600078e00ff */
[----:B------:R-:W-:Y:S01]  /*7580*/  ISETP.GE.U32.AND.EX P1, PT, R15, R29, PT, P1 ;  /* 0x0000001d0f00720c */ /* 0x000fe20003f26110 */
[----:B------:R-:W-:-:S03]  /*7590*/  IMAD.WIDE.U32 R20, R33, 0x3d1, RZ ;  /* 0x000003d121147825 */ /* 0x000fc600078e00ff */
[----:B------:R-:W-:Y:S01]  /*75a0*/  SEL R42, RZ, 0x1, P1 ;  /* 0x00000001ff2a7807 */ /* 0x000fe20000800000 */
[----:B------:R-:W-:Y:S01]  /*75b0*/  IMAD.WIDE.U32 R18, P2, R33, 0x1, R18 ;  /* 0x0000000121127825 */ /* 0x000fe20007840012 */
[----:B------:R-:W-:Y:S02]  /*75c0*/  IADD3 R28, P4, PT, R50, R20, RZ ;  /* 0x00000014321c7210 */ /* 0x000fe40007f9e0ff */
[----:B------:R-:W-:-:S05]  /*75d0*/  IADD3 R18, P1, PT, R21, R18, RZ ;  /* 0x0000001215127210 */ /* 0x000fca0007f3e0ff */
[----:B------:R-:W-:Y:S01]  /*75e0*/  IMAD.X R29, R18, 0x1, R47, P4 ;  /* 0x00000001121d7824 */ /* 0x000fe200020e062f */
[----:B------:R-:W-:-:S04]  /*75f0*/  IADD3 R42, P4, P5, R28, R24, R42 ;  /* 0x000000181c2a7210 */ /* 0x000fc80007d9e02a */
[----:B------:R-:W-:Y:S02]  /*7600*/  IADD3.X R43, PT, PT, R29, R25, RZ, P4, P5 ;  /* 0x000000191d2b7210 */ /* 0x000fe400027ea4ff */
[----:B------:R-:W-:-:S05]  /*7610*/  @!P3 IADD3 R38, P4, PT, R38, 0x1, RZ ;  /* 0x000000012626b810 */ /* 0x000fca0007f9e0ff */
[----:B------:R-:W-:Y:S01]  /*7620*/  @!P3 IMAD.X R16, RZ, RZ, R16, P4 ;  /* 0x000000ffff10b224 */ /* 0x000fe200020e0610 */
[----:B------:R-:W-:-:S04]  /*7630*/  ISETP.GE.U32.AND P4, PT, R33, R31, PT ;  /* 0x0000001f2100720c */ /* 0x000fc80003f86070 */
[----:B------:R-:W-:-:S04]  /*7640*/  ISETP.GE.U32.AND.EX P4, PT, R39, R32, PT, P4 ;  /* 0x000000202700720c */ /* 0x000fc80003f86140 */
[----:B------:R-:W-:-:S04]  /*7650*/  SEL R21, RZ, 0x1, P4 ;  /* 0x00000001ff157807 */ /* 0x000fc80002000000 */
[----:B------:R-:W-:Y:S01]  /*7660*/  IADD3 R26, P4, P5, R21, R38, R30 ;  /* 0x00000026151a7210 */ /* 0x000fe20007d9e01e */
[----:B------:R-:W-:Y:S01]  /*7670*/  IMAD.X R21, RZ, RZ, RZ, P2 ;  /* 0x000000ffff157224 */ /* 0x000fe200010e06ff */
[----:B------:R-:W-:Y:S01]  /*7680*/  ISETP.GE.U32.AND P2, PT, R28, R20, PT ;  /* 0x000000141c00720c */ /* 0x000fe20003f46070 */
[----:B------:R-:W-:Y:S01]  /*7690*/  IMAD.MOV.U32 R20, RZ, RZ, R19 ;  /* 0x000000ffff147224 */ /* 0x000fe200078e0013 */
[----:B------:R-:W-:Y:S02]  /*76a0*/  IADD3.X R22, PT, PT, RZ, R16, R22, P4, P5 ;  /* 0x00000010ff167210 */ /* 0x000fe400027ea416 */
[----:B------:R-:W-:Y:S01]  /*76b0*/  @!P3 ISETP.NE.U32.AND P4, PT, R38, RZ, PT ;  /* 0x000000ff2600b20c */ /* 0x000fe20003f85070 */
[----:B------:R-:W-:Y:S01]  /*76c0*/  IMAD.WIDE.U32.X R20, R39, 0x1, R20, P1 ;  /* 0x0000000127147825 */ /* 0x000fe200008e0414 */
[----:B------:R-:W-:Y:S02]  /*76d0*/  ISETP.GE.U32.AND P1, PT, R42, R28, PT ;  /* 0x0000001c2a00720c */ /* 0x000fe40003f26070 */
[----:B------:R-:W-:-:S02]  /*76e0*/  @!P3 ISETP.NE.AND.EX P4, PT, R16, RZ, PT, P4 ;  /* 0x000000ff1000b20c */ /* 0x000fc40003f85340 */
[----:B------:R-:W-:Y:S02]  /*76f0*/  ISETP.GE.U32.AND.EX P2, PT, R29, R18, PT, P2 ;  /* 0x000000121d00720c */ /* 0x000fe40003f46120 */
[----:B------:R-:W-:Y:S02]  /*7700*/  ISETP.GE.U32.AND.EX P1, PT, R43, R29, PT, P1 ;  /* 0x0000001d2b00720c */ /* 0x000fe40003f26110 */
[----:B------:R-:W-:Y:S02]  /*7710*/  @!P3 SEL R24, RZ, 0x1, P4 ;  /* 0x00000001ff18b807 */ /* 0x000fe40002000000 */
[----:B------:R-:W-:Y:S02]  /*7720*/  SEL R18, RZ, 0x1, P2 ;  /* 0x00000001ff127807 */ /* 0x000fe40001000000 */
[----:B------:R-:W-:Y:S02]  /*7730*/  ISETP.GE.U32.AND P2, PT, R26, R38, PT ;  /* 0x000000261a00720c */ /* 0x000fe40003f46070 */
[----:B------:R-:W-:-:S02]  /*7740*/  SEL R38, RZ, 0x1, P1 ;  /* 0x00000001ff267807 */ /* 0x000fc40000800000 */
[----:B------:R-:W-:Y:S01]  /*7750*/  @!P3 IADD3 R37, P1, PT, R24, R37, RZ ;  /* 0x000000251825b210 */ /* 0x000fe20007f3e0ff */
[C---:B------:R-:W-:Y:S01]  /*7760*/  IMAD.WIDE.U32 R24, R22.reuse, 0x3d1, RZ ;  /* 0x000003d116187825 */ /* 0x040fe200078e00ff */
[----:B------:R-:W-:-:S03]  /*7770*/  ISETP.GE.U32.AND.EX P2, PT, R22, R16, PT, P2 ;  /* 0x000000101600720c */ /* 0x000fc60003f46120 */
[----:B------:R-:W-:Y:S01]  /*7780*/  @!P3 IMAD.X R40, RZ, RZ, R40, P1 ;  /* 0x000000ffff28b224 */ /* 0x000fe200008e0628 */
[----:B------:R-:W-:Y:S01]  /*7790*/  IADD3 R38, P1, P3, R38, R20, R18 ;  /* 0x0000001426267210 */ /* 0x000fe20007b3e012 */
[C---:B------:R-:W-:Y:S01]  /*77a0*/  IMAD.WIDE.U32 R18, R26.reuse, 0x3d1, RZ ;  /* 0x000003d11a127825 */ /* 0x040fe200078e00ff */
[----:B------:R-:W-:Y:S02]  /*77b0*/  SEL R16, RZ, 0x1, P2 ;  /* 0x00000001ff107807 */ /* 0x000fe40001000000 */
[----:B------:R-:W-:Y:S01]  /*77c0*/  IADD3.X R39, PT, PT, RZ, R21, RZ, P1, P3 ;  /* 0x00000015ff277210 */ /* 0x000fe20000fe64ff */
[----:B------:R-:W-:Y:S01]  /*77d0*/  IMAD.WIDE.U32 R24, P2, R26, 0x1, R24 ;  /* 0x000000011a187825 */ /* 0x000fe20007840018 */
[----:B------:R-:W-:Y:S02]  /*77e0*/  IADD3 R37, P1, PT, R37, R16, RZ ;  /* 0x0000001025257210 */ /* 0x000fe40007f3e0ff */
[----:B------:R-:W-:Y:S01]  /*77f0*/  IADD3 R46, P3, PT, R46, R18, RZ ;  /* 0x000000122e2e7210 */ /* 0x000fe20007f7e0ff */
[----:B------:R-:W-:Y:S01]  /*7800*/  IMAD.X R21, RZ, RZ, RZ, P2 ;  /* 0x000000ffff157224 */ /* 0x000fe200010e06ff */
[----:B------:R-:W-:Y:S01]  /*7810*/  IADD3 R16, P2, PT, R19, R24, RZ ;  /* 0x0000001813107210 */ /* 0x000fe20007f5e0ff */
[----:B------:R-:W-:-:S02]  /*7820*/  IMAD.MOV.U32 R20, RZ, RZ, R25 ;  /* 0x000000ffff147224 */ /* 0x000fc400078e0019 */
[----:B------:R-:W-:Y:S01]  /*7830*/  IMAD.X R40, RZ, RZ, R40, P1 ;  /* 0x000000ffff287224 */ /* 0x000fe200008e0628 */
[----:B------:R-:W-:Y:S01]  /*7840*/  ISETP.GE.U32.AND P1, PT, R46, R18, PT ;  /* 0x000000122e00720c */ /* 0x000fe20003f26070 */
[----:B------:R-:W-:Y:S01]  /*7850*/  IMAD.WIDE.U32.X R20, R22, 0x1, R20, P2 ;  /* 0x0000000116147825 */ /* 0x000fe200010e0414 */
[----:B------:R-:W-:-:S03]  /*7860*/  IADD3 R38, P2, PT, R46, R38, RZ ;  /* 0x000000262e267210 */ /* 0x000fc60007f5e0ff */
[----:B------:R-:W-:Y:S01]  /*7870*/  IMAD.X R45, R16, 0x1, R45, P3 ;  /* 0x00000001102d7824 */ /* 0x000fe200018e062d */
[----:B------:R-:W-:Y:S01]  /*7880*/  ISETP.GE.U32.AND P3, PT, R38, R46, PT ;  /* 0x0000002e2600720c */ /* 0x000fe20003f66070 */
[----:B------:R-:W-:-:S03]  /*7890*/  IMAD.WIDE.U32 R24, R40, 0x3d1, RZ ;  /* 0x000003d128187825 */ /* 0x000fc600078e00ff */
        /* <DEDUP_REMOVED lines=8> */
[----:B------:R-:W-:Y:S01]  /*7920*/  IMAD.X R17, RZ, RZ, RZ, P2 ;  /* 0x000000ffff117224 */ /* 0x000fe200010e06ff */
[----:B------:R-:W-:-:S05]  /*7930*/  IADD3 R19, P3, PT, R19, R24, RZ ;  /* 0x0000001813137210 */ /* 0x000fca0007f7e0ff */
[----:B------:R-:W-:Y:S01]  /*7940*/  IMAD.X R23, R19, 0x1, R23, P1 ;  /* 0x0000000113177824 */ /* 0x000fe200008e0617 */
[----:B------:R-:W-:-:S04]  /*7950*/  IADD3 R22, P1, P2, R26, R20, R22 ;  /* 0x000000141a167210 */ /* 0x000fc80007a3e016 */
[----:B------:R-:W-:Y:S02]  /*7960*/  IADD3.X R20, PT, PT, RZ, R21, RZ, P1, P2 ;  /* 0x00000015ff147210 */ /* 0x000fe40000fe44ff */
[C---:B------:R-:W-:Y:S02]  /*7970*/  IADD3 R24, P1, PT, R16.reuse, R22, RZ ;  /* 0x0000001610187210 */ /* 0x040fe40007f3e0ff */
[----:B------:R-:W-:-:S03]  /*7980*/  ISETP.GE.U32.AND P2, PT, R16, R18, PT ;  /* 0x000000121000720c */ /* 0x000fc60003f46070 */
[C---:B------:R-:W-:Y:S01]  /*7990*/  IMAD.X R22, R23.reuse, 0x1, R20, P1 ;  /* 0x0000000117167824 */ /* 0x040fe200008e0614 */
[----:B------:R-:W-:Y:S01]  /*79a0*/  ISETP.GE.U32.AND P1, PT, R24, R16, PT ;  /* 0x000000101800720c */ /* 0x000fe20003f26070 */
[----:B------:R-:W-:Y:S01]  /*79b0*/  IMAD.MOV.U32 R16, RZ, RZ, R25 ;  /* 0x000000ffff107224 */ /* 0x000fe200078e0019 */
[----:B------:R-:W-:Y:S02]  /*79c0*/  ISETP.GE.U32.AND.EX P2, PT, R23, R19, PT, P2 ;  /* 0x000000131700720c */ /* 0x000fe40003f46120 */
        /* <DEDUP_REMOVED lines=12> */
[----:B------:R-:W-:Y:S01]  /*7a90*/  IMAD.X R21, RZ, RZ, RZ, P2 ;  /* 0x000000ffff157224 */ /* 0x000fe200010e06ff */
[----:B------:R-:W-:Y:S01]  /*7aa0*/  IADD3 RZ, P3, PT, R17, R18, RZ ;  /* 0x0000001211ff7210 */ /* 0x000fe20007f7e0ff */
        /* <DEDUP_REMOVED lines=14> */
[----:B------:R-:W-:Y:S01]  /*7b90*/  IADD3 R19, P2, PT, R19, R42, RZ ;  /* 0x0000002a13137210 */ /* 0x000fe20007f5e0ff */
[----:B------:R-:W-:-:S03]  /*7ba0*/  IMAD.MOV.U32 R14, RZ, RZ, R16 ;  /* 0x000000ffff0e7224 */ /* 0x000fc600078e0010 */
        /* <DEDUP_REMOVED lines=17> */
.L_x_1156:
[----:B------:R-:W-:Y:S05]  /*7cc0*/  BSYNC.RECONVERGENT B3 ;  /* 0x0000000000037941 */ /* 0x000fea0003800200 */
.L_x_1155:
        /* <DEDUP_REMOVED lines=13> */
.L_x_1158:
[----:B------:R-:W-:-:S04]  /*7da0*/  IADD3 R17, P1, PT, R42, -R3, RZ ;  /* 0x800000032a117210 */ /* 0x000fc80007f3e0ff */
[----:B------:R-:W-:-:S04]  /*7db0*/  IADD3 R42, P2, PT, R17, -R48, RZ ;  /* 0x80000030112a7210 */ /* 0x000fc80007f5e0ff */
[--C-:B------:R-:W-:Y:S02]  /*7dc0*/  IADD3.X R43, PT, PT, ~R56, R43, ~R0.reuse, P2, P1 ;  /* 0x0000002b382b7210 */ /* 0x100fe400017e2d00 */
[----:B------:R-:W-:Y:S02]  /*7dd0*/  IADD3 R24, P2, P3, R24, -R34, -R3 ;  /* 0x8000002218187210 */ /* 0x000fe40007b5e803 */
[----:B------:R-:W-:Y:S02]  /*7de0*/  IADD3 R38, P1, PT, R38, -R3, RZ ;  /* 0x8000000326267210 */ /* 0x000fe40007f3e0ff */
[----:B------:R-:W-:Y:S02]  /*7df0*/  IADD3.X R22, PT, PT, R22, ~R35, ~R0, P2, P3 ;  /* 0x8000002316167210 */ /* 0x000fe400017e6c00 */
[----:B------:R-:W-:Y:S02]  /*7e00*/  IADD3 R14, P2, PT, R14, -R11, RZ ;  /* 0x8000000b0e0e7210 */ /* 0x000fe40007f5e0ff */
[----:B------:R-:W-:-:S03]  /*7e10*/  IADD3 R38, P3, PT, R38, -R49, RZ ;  /* 0x8000003126267210 */ /* 0x000fc60007f7e0ff */
[----:B------:R-:W-:Y:S01]  /*7e20*/  IMAD.X R15, R15, 0x1, ~R52, P2 ;  /* 0x000000010f0f7824 */ /* 0x000fe200010e0e34 */
[----:B------:R-:W-:-:S09]  /*7e30*/  IADD3.X R39, PT, PT, ~R60, R39, ~R0, P3, P1 ;  /* 0x000000273c277210 */ /* 0x000fd20001fe2d00 */
.L_x_1159:
[----:B------:R-:W-:Y:S05]  /*7e40*/  BSYNC.RECONVERGENT B3 ;  /* 0x0000000000037941 */ /* 0x000fea0003800200 */
.L_x_1157:
[-C--:B------:R-:W-:Y:S01]  /*7e50*/  IADD3 RZ, P1, PT, R42, R12.reuse, RZ ;  /* 0x0000000c2aff7210 */ /* 0x080fe20007f3e0ff */
[----:B------:R-:W-:Y:S01]  /*7e60*/  BSSY.RECONVERGENT B3, `(.L_x_1160) ;  /* 0x0000021000037945 */ /* 0x000fe20003800200 */
[----:B------:R-:W-:Y:S02]  /*7e70*/  IADD3 RZ, P2, PT, R38, R12, RZ ;  /* 0x0000000c26ff7210 */ /* 0x000fe40007f5e0ff */
[-C--:B------:R-:W-:Y:S02]  /*7e80*/  IADD3.X RZ, P1, PT, R43, R13.reuse, RZ, P1, !PT ;  /* 0x0000000d2bff7210 */ /* 0x080fe40000f3e4ff */
[----:B------:R-:W-:Y:S02]  /*7e90*/  IADD3.X RZ, P2, PT, R39, R13, RZ, P2, !PT ;  /* 0x0000000d27ff7210 */ /* 0x000fe4000175e4ff */
[----:B------:R-:W-:-:S04]  /*7ea0*/  IADD3.X R21, P1, P3, R42, R42, R12, P1, !PT ;  /* 0x0000002a2a157210 */ /* 0x000fc80000b3e40c */
[--C-:B------:R-:W-:Y:S02]  /*7eb0*/  IADD3.X R20, PT, PT, R43, R43, R13.reuse, P1, P3 ;  /* 0x0000002b2b147210 */ /* 0x100fe40000fe640d */
[----:B------:R-:W-:Y:S02]  /*7ec0*/  IADD3 RZ, P1, PT, R24, R12, RZ ;  /* 0x0000000c18ff7210 */ /* 0x000fe40007f3e0ff */
[----:B------:R-:W-:Y:S02]  /*7ed0*/  IADD3.X R19, P2, P3, R38, R38, R12, P2, !PT ;  /* 0x0000002626137210 */ /* 0x000fe4000135e40c */
[----:B------:R-:W-:Y:S02]  /*7ee0*/  IADD3.X RZ, P1, PT, R22, R13, RZ, P1, !PT ;  /* 0x0000000d16ff7210 */ /* 0x000fe40000f3e4ff */
[----:B------:R-:W-:Y:S02]  /*7ef0*/  IADD3.X R18, PT, PT, R39, R39, R13, P2, P3 ;  /* 0x0000002727127210 */ /* 0x000fe400017e640d */
[----:B------:R-:W-:-:S02]  /*7f00*/  IADD3 R30, P2, PT, R14, R14, RZ ;  /* 0x0000000e0e1e7210 */ /* 0x000fc40007f5e0ff */
[----:B------:R-:W-:-:S03]  /*7f10*/  IADD3.X R17, P1, P3, R24, R24, R12, P1, !PT ;  /* 0x0000001818117210 */ /* 0x000fc60000b3e40c */
[----:B------:R-:W-:Y:S01]  /*7f20*/  IMAD.X R29, R15, 0x1, R15, P2 ;  /* 0x000000010f1d7824 */ /* 0x000fe200010e060f */
        /* <DEDUP_REMOVED lines=20> */
.L_x_1161:
[----:B------:R-:W-:Y:S05]  /*8070*/  BSYNC.RECONVERGENT B3 ;  /* 0x0000000000037941 */ /* 0x000fea0003800200 */
.L_x_1160:
        /* <DEDUP_REMOVED lines=34> */
.L_x_1163:
[----:B------:R-:W-:Y:S05]  /*82a0*/  BSYNC.RECONVERGENT B3 ;  /* 0x0000000000037941 */ /* 0x000fea0003800200 */
.L_x_1162:
[-C--:B------:R-:W-:Y:S01]  /*82b0*/  IMAD.WIDE.U32 R40, R29, R30.reuse, RZ ;  /* 0x0000001e1d287225 */ /* 0x080fe200078e00ff */
[----:B------:R-:W-:Y:S03]  /*82c0*/  BSSY.RECONVERGENT B3, `(.L_x_1164) ;  /* 0x0000048000037945 */ /* 0x000fe60003800200 */
        /* <DEDUP_REMOVED lines=11> */
[----:B------:R-:W-:Y:S02]  /*8380*/  IMAD.SHL.U32 R25, R16, 0x2, RZ ;  /* 0x0000000210197824 */ /* 0x000fe400078e00ff */
[----:B------:R-:W-:-:S03]  /*8390*/  IMAD.WIDE.U32 R18, P1, R30, R43, R18 ;  /* 0x0000002b1e127225 */ /* 0x000fc60007820012 */
[----:B------:R-:W-:Y:S01]  /*83a0*/  IADD3 R50, P2, PT, R25, R20, RZ ;  /* 0x0000001419327210 */ /* 0x000fe20007f5e0ff */
[----:B------:R-:W-:Y:S01]  /*83b0*/  IMAD.WIDE.U32 R22, R30, R42, RZ ;  /* 0x0000002a1e167225 */ /* 0x000fe200078e00ff */
[----:B------:R-:W-:-:S03]  /*83c0*/  SHF.L.U64.HI R22, R16, 0x1, R14 ;  /* 0x0000000110167819 */ /* 0x000fc6000001020e */
[----:B------:R-:W-:Y:S01]  /*83d0*/  IMAD.X R17, RZ, RZ, RZ, P1 ;  /* 0x000000ffff117224 */ /* 0x000fe200008e06ff */
[----:B------:R-:W-:Y:S01]  /*83e0*/  IADD3 RZ, P1, PT, R23, R18, RZ ;  /* 0x0000001217ff7210 */ /* 0x000fe20007f3e0ff */
[----:B------:R-:W-:Y:S02]  /*83f0*/  IMAD.MOV.U32 R16, RZ, RZ, R19 ;  /* 0x000000ffff107224 */ /* 0x000fe400078e0013 */
[----:B------:R-:W-:Y:S01]  /*8400*/  IMAD.X R51, R22, 0x1, R21, P2 ;  /* 0x0000000116337824 */ /* 0x000fe200010e0615 */
[----:B------:R-:W-:Y:S01]  /*8410*/  ISETP.GE.U32.AND P2, PT, R50, R25, PT ;  /* 0x000000193200720c */ /* 0x000fe20003f46070 */
[----:B------:R-:W-:-:S03]  /*8420*/  IMAD.WIDE.U32 R20, R43, R42, RZ ;  /* 0x0000002a2b147225 */ /* 0x000fc600078e00ff */
[----:B------:R-:W-:Y:S01]  /*8430*/  ISETP.GE.U32.AND.EX P2, PT, R51, R22, PT, P2 ;  /* 0x000000163300720c */ /* 0x000fe20003f46120 */
[----:B------:R-:W-:-:S04]  /*8440*/  IMAD.WIDE.U32.X R16, R29, R43, R16, P1 ;  /* 0x0000002b1d107225 */ /* 0x000fc800008e0410 */
[----:B------:R-:W-:Y:S01]  /*8450*/  IMAD.WIDE.U32 R22, R42, R42, RZ ;  /* 0x0000002a2a167225 */ /* 0x000fe200078e00ff */
[----:B------:R-:W-:Y:S02]  /*8460*/  SHF.L.W.U32.HI R45, R14, 0x1, R16 ;  /* 0x000000010e2d7819 */ /* 0x000fe40000010e10 */
[----:B------:R-:W-:Y:S01]  /*8470*/  SEL R14, RZ, 0x1, P2 ;  /* 0x00000001ff0e7807 */ /* 0x000fe20001000000 */
[----:B------:R-:W-:Y:S01]  /*8480*/  IMAD.WIDE.U32 R18, P1, R42, R43, R20 ;  /* 0x0000002b2a127225 */ /* 0x000fe20007820014 */
[----:B------:R-:W-:Y:S02]  /*8490*/  SHF.L.W.U32.HI R44, R16, 0x1, R17 ;  /* 0x00000001102c7819 */ /* 0x000fe40000010e11 */
[----:B------:R-:W-:Y:S01]  /*84a0*/  IADD3 R45, P3, P4, R14, R22, R45 ;  /* 0x000000160e2d7210 */ /* 0x000fe20007c7e02d */
[----:B------:R-:W-:Y:S01]  /*84b0*/  IMAD.WIDE.U32 R20, R15, R24, RZ ;  /* 0x000000180f147225 */ /* 0x000fe200078e00ff */
[----:B------:R-:W-:-:S03]  /*84c0*/  IADD3 R26, P2, PT, R23, R18, RZ ;  /* 0x00000012171a7210 */ /* 0x000fc60007f5e0ff */
[----:B------:R-:W-:Y:S01]  /*84d0*/  IMAD.WIDE.U32 R16, R39, R38, RZ ;  /* 0x0000002627107225 */ /* 0x000fe200078e00ff */
[----:B------:R-:W-:-:S03]  /*84e0*/  IADD3.X R44, PT, PT, RZ, R26, R44, P3, P4 ;  /* 0x0000001aff2c7210 */ /* 0x000fc60001fe842c */
[----:B------:R-:W-:-:S04]  /*84f0*/  IMAD.WIDE.U32 R20, P3, R24, R15, R20 ;  /* 0x0000000f18147225 */ /* 0x000fc80007860014 */
[----:B------:R-:W-:Y:S02]  /*8500*/  IMAD.X R27, RZ, RZ, RZ, P3 ;  /* 0x000000ffff1b7224 */ /* 0x000fe400018e06ff */
[----:B------:R-:W-:-:S04]  /*8510*/  IMAD.WIDE.U32 R16, P3, R38, R39, R16 ;  /* 0x0000002726107225 */ /* 0x000fc80007860010 */
[----:B------:R-:W-:-:S04]  /*8520*/  IMAD.WIDE.U32 R36, R38, R38, RZ ;  /* 0x0000002626247225 */ /* 0x000fc800078e00ff */
[----:B------:R-:W-:Y:S01]  /*8530*/  IMAD.X R23, RZ, RZ, RZ, P1 ;  /* 0x000000ffff177224 */ /* 0x000fe200008e06ff */
[----:B------:R-:W-:Y:S01]  /*8540*/  ISETP.GE.U32.AND P1, PT, R45, R22, PT ;  /* 0x000000162d00720c */ /* 0x000fe20003f26070 */
[----:B------:R-:W-:Y:S01]  /*8550*/  IMAD.X R33, RZ, RZ, RZ, P3 ;  /* 0x000000ffff217224 */ /* 0x000fe200018e06ff */
[----:B------:R-:W-:Y:S01]  /*8560*/  IADD3 R14, P3, PT, R37, R16, RZ ;  /* 0x00000010250e7210 */ /* 0x000fe20007f7e0ff */
[----:B------:R-:W-:Y:S01]  /*8570*/  IMAD.MOV.U32 R18, RZ, RZ, R36 ;  /* 0x000000ffff127224 */ /* 0x000fe200078e0024 */
[----:B------:R-:W-:Y:S01]  /*8580*/  ISETP.GE.U32.AND.EX P1, PT, R44, R26, PT, P1 ;  /* 0x0000001a2c00720c */ /* 0x000fe20003f26110 */
[----:B------:R-:W-:Y:S02]  /*8590*/  IMAD.MOV.U32 R32, RZ, RZ, R17 ;  /* 0x000000ffff207224 */ /* 0x000fe400078e0011 */
[----:B------:R-:W-:-:S04]  /*85a0*/  IMAD.WIDE.U32 R36, R24, R24, RZ ;  /* 0x0000001818247225 */ /* 0x000fc800078e00ff */
[----:B------:R-:W-:Y:S01]  /*85b0*/  IMAD.WIDE.U32.X R32, R39, R39, R32, P3 ;  /* 0x0000002727207225 */ /* 0x000fe200018e0420 */
[----:B------:R-:W-:-:S03]  /*85c0*/  IADD3 R20, P3, PT, R37, R20, RZ ;  /* 0x0000001425147210 */ /* 0x000fc60007f7e0ff */
        /* <DEDUP_REMOVED lines=23> */
.L_x_1165:
[----:B------:R-:W-:Y:S05]  /*8740*/  BSYNC.RECONVERGENT B3 ;  /* 0x0000000000037941 */ /* 0x000fea0003800200 */
.L_x_1164:
[-C--:B------:R-:W-:Y:S01]  /*8750*/  IMAD.WIDE.U32 R22, R29, R38.reuse, RZ ;  /* 0x000000261d167225 */ /* 0x080fe200078e00ff */
[----:B------:R-:W-:Y:S03]  /*8760*/  BSSY.RECONVERGENT B3, `(.L_x_1166) ;  /* 0x000002d000037945 */ /* 0x000fe60003800200 */
[----:B------:R-:W-:-:S04]  /*8770*/  IMAD.WIDE.U32 R16, R30, R38, RZ ;  /* 0x000000261e107225 */ /* 0x000fc800078e00ff */
[----:B------:R-:W-:-:S04]  /*8780*/  IMAD.WIDE.U32 R22, P1, R30, R39, R22 ;  /* 0x000000271e167225 */ /* 0x000fc80007820016 */
[----:B------:R-:W-:Y:S01]  /*8790*/  IMAD R26, R39, R30, RZ ;  /* 0x0000001e271a7224 */ /* 0x000fe200078e02ff */
[----:B------:R-:W-:Y:S01]  /*87a0*/  IADD3 RZ, P2, PT, R17, R22, RZ ;  /* 0x0000001611ff7210 */ /* 0x000fe20007f5e0ff */
[----:B------:R-:W-:Y:S02]  /*87b0*/  IMAD.MOV.U32 R16, RZ, RZ, R23 ;  /* 0x000000ffff107224 */ /* 0x000fe400078e0017 */
[----:B------:R-:W-:Y:S02]  /*87c0*/  IMAD R26, R29, R38, R26 ;  /* 0x000000261d1a7224 */ /* 0x000fe400078e021a */
[----:B------:R-:W-:-:S04]  /*87d0*/  IMAD.WIDE.U32 R22, R38, R30, RZ ;  /* 0x0000001e26167225 */ /* 0x000fc800078e00ff */
[----:B------:R-:W-:Y:S02]  /*87e0*/  IMAD.IADD R23, R23, 0x1, R26 ;  /* 0x0000000117177824 */ /* 0x000fe400078e021a */
[C---:B------:R-:W-:Y:S02]  /*87f0*/  IMAD.SHL.U32 R26, R22.reuse, 0x2, RZ ;  /* 0x00000002161a7824 */ /* 0x040fe400078e00ff */
[----:B------:R-:W-:Y:S01]  /*8800*/  IMAD.X R17, RZ, RZ, RZ, P1 ;  /* 0x000000ffff117224 */ /* 0x000fe200008e06ff */
[----:B------:R-:W-:Y:S02]  /*8810*/  SHF.L.U64.HI R22, R22, 0x1, R23 ;  /* 0x0000000116167819 */ /* 0x000fe40000010217 */
[----:B------:R-:W-:Y:S01]  /*8820*/  IADD3 R54, P3, PT, R26, R45, RZ ;  /* 0x0000002d1a367210 */ /* 0x000fe20007f7e0ff */
[----:B------:R-:W-:-:S03]  /*8830*/  IMAD.WIDE.U32.X R16, R29, R39, R16, P2 ;  /* 0x000000271d107225 */ /* 0x000fc600010e0410 */
[----:B------:R-:W-:Y:S01]  /*8840*/  ISETP.GE.U32.AND P1, PT, R54, R26, PT ;  /* 0x0000001a3600720c */ /* 0x000fe20003f26070 */
[----:B------:R-:W-:Y:S01]  /*8850*/  IMAD.X R53, R22, 0x1, R44, P3 ;  /* 0x0000000116357824 */ /* 0x000fe200018e062c */
[----:B------:R-:W-:Y:S02]  /*8860*/  SHF.L.W.U32.HI R26, R23, 0x1, R16 ;  /* 0x00000001171a7819 */ /* 0x000fe40000010e10 */
[----:B------:R-:W-:Y:S02]  /*8870*/  SHF.L.W.U32.HI R16, R16, 0x1, R17 ;  /* 0x0000000110107819 */ /* 0x000fe40000010e11 */
[----:B------:R-:W-:-:S04]  /*8880*/  ISETP.GE.U32.AND.EX P1, PT, R53, R22, PT, P1 ;  /* 0x000000163500720c */ /* 0x000fc80003f26110 */
[----:B------:R-:W-:-:S04]  /*8890*/  SEL R22, RZ, 0x1, P1 ;  /* 0x00000001ff167807 */ /* 0x000fc80000800000 */
        /* <DEDUP_REMOVED lines=25> */
.L_x_1167:
[----:B------:R-:W-:Y:S05]  /*8a30*/  BSYNC.RECONVERGENT B3 ;  /* 0x0000000000037941 */ /* 0x000fea0003800200 */
.L_x_1166:
[-C--:B------:R-:W-:Y:S01]  /*8a40*/  IMAD.WIDE.U32 R22, R29, R24.reuse, RZ ;  /* 0x000000181d167225 */ /* 0x080fe200078e00ff */
[----:B------:R-:W-:Y:S03]  /*8a50*/  BSSY.RECONVERGENT B3, `(.L_x_1168) ;  /* 0x0000026000037945 */ /* 0x000fe60003800200 */
[----:B------:R-:W-:-:S04]  /*8a60*/  IMAD.WIDE.U32 R16, R30, R24, RZ ;  /* 0x000000181e107225 */ /* 0x000fc800078e00ff */
[----:B------:R-:W-:-:S04]  /*8a70*/  IMAD.WIDE.U32 R22, P1, R30, R15, R22 ;  /* 0x0000000f1e167225 */ /* 0x000fc80007820016 */
[----:B------:R-:W-:Y:S01]  /*8a80*/  IMAD R32, R15, R30, RZ ;  /* 0x0000001e0f207224 */ /* 0x000fe200078e02ff */
[----:B------:R-:W-:Y:S01]  /*8a90*/  IADD3 RZ, P2, PT, R17, R22, RZ ;  /* 0x0000001611ff7210 */ /* 0x000fe20007f5e0ff */
[----:B------:R-:W-:Y:S02]  /*8aa0*/  IMAD.MOV.U32 R16, RZ, RZ, R23 ;  /* 0x000000ffff107224 */ /* 0x000fe400078e0017 */
[----:B------:R-:W-:Y:S02]  /*8ab0*/  IMAD.X R17, RZ, RZ, RZ, P1 ;  /* 0x000000ffff117224 */ /* 0x000fe400008e06ff */
[----:B------:R-:W-:Y:S02]  /*8ac0*/  IMAD R32, R29, R24, R32 ;  /* 0x000000181d207224 */ /* 0x000fe400078e0220 */
[----:B------:R-:W-:-:S04]  /*8ad0*/  IMAD.WIDE.U32 R22, R24, R30, RZ ;  /* 0x0000001e18167225 */ /* 0x000fc800078e00ff */
[----:B------:R-:W-:-:S04]  /*8ae0*/  IMAD.WIDE.U32.X R16, R29, R15, R16, P2 ;  /* 0x0000000f1d107225 */ /* 0x000fc800010e0410 */
[----:B------:R-:W-:-:S05]  /*8af0*/  IMAD.IADD R23, R23, 0x1, R32 ;  /* 0x0000000117177824 */ /* 0x000fca00078e0220 */
[----:B------:R-:W-:Y:S02]  /*8b00*/  SHF.L.W.U32.HI R33, R23, 0x1, R16 ;  /* 0x0000000117217819 */ /* 0x000fe40000010e10 */
[C---:B------:R-:W-:Y:S01]  /*8b10*/  SHF.L.U64.HI R23, R22.reuse, 0x1, R23 ;  /* 0x0000000116177819 */ /* 0x040fe20000010217 */
[----:B------:R-:W-:Y:S01]  /*8b20*/  IMAD.SHL.U32 R22, R22, 0x2, RZ ;  /* 0x0000000216167824 */ /* 0x000fe200078e00ff */
[----:B------:R-:W-:-:S04]  /*8b30*/  SHF.L.W.U32.HI R16, R16, 0x1, R17 ;  /* 0x0000000110107819 */ /* 0x000fc80000010e11 */
[----:B------:R-:W-:-:S04]  /*8b40*/  IADD3 R37, P2, PT, R22, R26, RZ ;  /* 0x0000001a16257210 */ /* 0x000fc80007f5e0ff */
[----:B------:R-:W-:Y:S01]  /*8b50*/  ISETP.GE.U32.AND P1, PT, R37, R22, PT ;  /* 0x000000162500720c */ /* 0x000fe20003f26070 */
[----:B------:R-:W-:-:S05]  /*8b60*/  IMAD.X R36, R23, 0x1, R27, P2 ;  /* 0x0000000117247824 */ /* 0x000fca00010e061b */
        /* <DEDUP_REMOVED lines=20> */
.L_x_1169:
[----:B------:R-:W-:Y:S05]  /*8cb0*/  BSYNC.RECONVERGENT B3 ;  /* 0x0000000000037941 */ /* 0x000fea0003800200 */
.L_x_1168:
        /* <DEDUP_REMOVED lines=17> */
[----:B------:R-:W-:Y:S02]  /*8dd0*/  LEA.HI.X R46, R22, R27, R46, 0x1, P1 ;  /* 0x0000001b162e7211 */ /* 0x000fe400008f0c2e */
[----:B------:R-:W-:-:S04]  /*8de0*/  ISETP.GE.U32.AND P1, PT, R47, R37, PT ;  /* 0x000000252f00720c */ /* 0x000fc80003f26070 */
        /* <DEDUP_REMOVED lines=20> */
.L_x_1171:
[----:B------:R-:W-:Y:S05]  /*8f30*/  BSYNC.RECONVERGENT B3 ;  /* 0x0000000000037941 */ /* 0x000fea0003800200 */
.L_x_1170:
        /* <DEDUP_REMOVED lines=12> */
[----:B------:R-:W-:Y:S01]  /*9000*/  SHF.L.U64.HI R22, R22, 0x1, R23 ;  /* 0x0000000116167819 */ /* 0x000fe20000010217 */
[----:B------:R-:W-:Y:S01]  /*9010*/  IMAD.MOV.U32 R36, RZ, RZ, R51 ;  /* 0x000000ffff247224 */ /* 0x000fe200078e0033 */
[----:B------:R-:W-:Y:S01]  /*9020*/  IADD3 R18, P3, PT, R27, R14, RZ ;  /* 0x0000000e1b127210 */ /* 0x000fe20007f7e0ff */
[----:B------:R-:W-:-:S03]  /*9030*/  IMAD.WIDE.U32.X R16, R43, R15, R16, P2 ;  /* 0x0000000f2b107225 */ /* 0x000fc600010e0410 */
[----:B------:R-:W-:Y:S01]  /*9040*/  ISETP.GE.U32.AND P1, PT, R18, R27, PT ;  /* 0x0000001b1200720c */ /* 0x000fe20003f26070 */
[----:B------:R-:W-:Y:S01]  /*9050*/  IMAD.X R14, R22, 0x1, R26, P3 ;  /* 0x00000001160e7824 */ /* 0x000fe200018e061a */
[----:B------:R-:W-:Y:S01]  /*9060*/  SHF.L.W.U32.HI R26, R23, 0x1, R16 ;  /* 0x00000001171a7819 */ /* 0x000fe20000010e10 */
[----:B------:R-:W-:Y:S01]  /*9070*/  IMAD R51, R15, R38, RZ ;  /* 0x000000260f337224 */ /* 0x000fe200078e02ff */
[----:B------:R-:W-:Y:S01]  /*9080*/  SHF.L.W.U32.HI R27, R16, 0x1, R17 ;  /* 0x00000001101b7819 */ /* 0x000fe20000010e11 */
[----:B------:R-:W-:Y:S01]  /*9090*/  IMAD.WIDE.U32 R16, R39, R24, RZ ;  /* 0x0000001827107225 */ /* 0x000fe200078e00ff */
[----:B------:R-:W-:-:S03]  /*90a0*/  ISETP.GE.U32.AND.EX P1, PT, R14, R22, PT, P1 ;  /* 0x000000160e00720c */ /* 0x000fc60003f26110 */
[----:B------:R-:W-:Y:S01]  /*90b0*/  IMAD R51, R39, R24, R51 ;  /* 0x0000001827337224 */ /* 0x000fe200078e0233 */
[----:B------:R-:W-:Y:S01]  /*90c0*/  SEL R22, RZ, 0x1, P1 ;  /* 0x00000001ff167807 */ /* 0x000fe20000800000 */
[----:B------:R-:W-:-:S03]  /*90d0*/  IMAD.WIDE.U32 R44, R18, 0x3d1, RZ ;  /* 0x000003d1122c7825 */ /* 0x000fc600078e00ff */
[----:B------:R-:W-:Y:S01]  /*90e0*/  IADD3 R26, P2, P3, R22, R28, R26 ;  /* 0x0000001c161a7210 */ /* 0x000fe20007b5e01a */
[----:B------:R-:W-:-:S03]  /*90f0*/  IMAD.WIDE.U32 R22, R38, R24, RZ ;  /* 0x0000001826167225 */ /* 0x000fc600078e00ff */
[----:B------:R-:W-:Y:S01]  /*9100*/  IADD3.X R27, PT, PT, RZ, R31, R27, P2, P3 ;  /* 0x0000001fff1b7210 */ /* 0x000fe200017e641b */
[----:B------:R-:W-:Y:S01]  /*9110*/  IMAD.WIDE.U32 R16, P2, R38, R15, R16 ;  /* 0x0000000f26107225 */ /* 0x000fe20007840010 */
[----:B------:R-:W-:-:S03]  /*9120*/  ISETP.GE.U32.AND P1, PT, R26, R28, PT ;  /* 0x0000001c1a00720c */ /* 0x000fc60003f26070 */
[----:B------:R-:W-:Y:S01]  /*9130*/  IMAD.MOV.U32 R22, RZ, RZ, R17 ;  /* 0x000000ffff167224 */ /* 0x000fe200078e0011 */
[----:B------:R-:W-:Y:S01]  /*9140*/  IADD3 RZ, P3, PT, R23, R16, RZ ;  /* 0x0000001017ff7210 */ /* 0x000fe20007f7e0ff */
[----:B------:R-:W-:Y:S01]  /*9150*/  IMAD.WIDE.U32 R16, R24, R38, RZ ;  /* 0x0000002618107225 */ /* 0x000fe200078e00ff */
[----:B------:R-:W-:-:S03]  /*9160*/  ISETP.GE.U32.AND.EX P1, PT, R27, R31, PT, P1 ;  /* 0x0000001f1b00720c */ /* 0x000fc60003f26110 */
        /* <DEDUP_REMOVED lines=10> */
[C---:B------:R-:W-:Y:S01]  /*9210*/  ISETP.GE.U32.AND.EX P2, PT, R33.reuse, R16, PT, P3 ;  /* 0x000000102100720c */ /* 0x040fe20003f46130 */
[----:B------:R-:W-:Y:S01]  /*9220*/  IMAD.WIDE.U32 R16, R33, 0x3d1, RZ ;  /* 0x000003d121107825 */ /* 0x000fe200078e00ff */
[----:B------:R-:W-:Y:S02]  /*9230*/  @!P1 IADD3 R25, P3, PT, R25, 0x1, RZ ;  /* 0x0000000119199810 */ /* 0x000fe40007f7e0ff */
[----:B------:R-:W-:-:S03]  /*9240*/  SEL R22, RZ, 0x1, P2 ;  /* 0x00000001ff167807 */ /* 0x000fc60001000000 */
[----:B------:R-:W-:Y:S02]  /*9250*/  @!P1 IMAD.X R20, RZ, RZ, R20, P3 ;  /* 0x000000ffff149224 */ /* 0x000fe400018e0614 */
[----:B------:R-:W-:-:S04]  /*9260*/  IMAD.WIDE.U32 R16, P3, R26, 0x1, R16 ;  /* 0x000000011a107825 */ /* 0x000fc80007860010 */
[----:B------:R-:W-:Y:S01]  /*9270*/  IMAD.X R23, RZ, RZ, RZ, P3 ;  /* 0x000000ffff177224 */ /* 0x000fe200018e06ff */
[----:B------:R-:W-:Y:S01]  /*9280*/  IADD3 R51, P2, P3, R22, R25, R51 ;  /* 0x0000001916337210 */ /* 0x000fe20007b5e033 */
[----:B------:R-:W-:-:S03]  /*9290*/  IMAD.WIDE.U32 R26, R26, 0x3d1, RZ ;  /* 0x000003d11a1a7825 */ /* 0x000fc600078e00ff */
[----:B------:R-:W-:Y:S01]  /*92a0*/  IADD3.X R32, PT, PT, RZ, R20, R32, P2, P3 ;  /* 0x00000014ff207210 */ /* 0x000fe200017e6420 */
[----:B------:R-:W-:Y:S01]  /*92b0*/  IMAD.MOV.U32 R22, RZ, RZ, R17 ;  /* 0x000000ffff167224 */ /* 0x000fe200078e0011 */
[----:B------:R-:W-:Y:S02]  /*92c0*/  IADD3 R28, P2, PT, R27, R16, RZ ;  /* 0x000000101b1c7210 */ /* 0x000fe40007f5e0ff */
[----:B------:R-:W-:-:S03]  /*92d0*/  IADD3 R31, P5, PT, R50, R26, RZ ;  /* 0x0000001a321f7210 */ /* 0x000fc60007fbe0ff */
[----:B------:R-:W-:Y:S01]  /*92e0*/  IMAD.WIDE.U32.X R16, R33, 0x1, R22, P2 ;  /* 0x0000000121107825 */ /* 0x000fe200010e0416 */
[----:B------:R-:W-:-:S03]  /*92f0*/  ISETP.GE.U32.AND P3, PT, R31, R26, PT ;  /* 0x0000001a1f00720c */ /* 0x000fc60003f66070 */
[----:B------:R-:W-:-:S04]  /*9300*/  IMAD.WIDE.U32 R22, R32, 0x3d1, RZ ;  /* 0x000003d120167825 */ /* 0x000fc800078e00ff */
[----:B------:R-:W-:-:S04]  /*9310*/  IMAD.WIDE.U32 R22, P2, R51, 0x1, R22 ;  /* 0x0000000133167825 */ /* 0x000fc80007840016 */
[----:B------:R-:W-:Y:S01]  /*9320*/  IMAD.X R27, RZ, RZ, RZ, P2 ;  /* 0x000000ffff1b7224 */ /* 0x000fe200010e06ff */
[C---:B------:R-:W-:Y:S01]  /*9330*/  ISETP.GE.U32.AND P2, PT, R51.reuse, R25, PT ;  /* 0x000000193300720c */ /* 0x040fe20003f46070 */
[----:B------:R-:W-:-:S03]  /*9340*/  IMAD.WIDE.U32 R50, R51, 0x3d1, RZ ;  /* 0x000003d133327825 */ /* 0x000fc600078e00ff */
[----:B------:R-:W-:Y:S01]  /*9350*/  ISETP.GE.U32.AND.EX P2, PT, R32, R20, PT, P2 ;  /* 0x000000142000720c */ /* 0x000fe20003f46120 */
[----:B------:R-:W-:Y:S01]  /*9360*/  IMAD.MOV.U32 R26, RZ, RZ, R23 ;  /* 0x000000ffff1a7224 */ /* 0x000fe200078e0017 */
[----:B------:R-:W-:Y:S01]  /*9370*/  IADD3 R41, P4, PT, R51, R22, RZ ;  /* 0x0000001633297210 */ /* 0x000fe20007f9e0ff */
[----:B------:R-:W-:-:S04]  /*9380*/  IMAD.WIDE.U32 R22, R14, 0x3d1, RZ ;  /* 0x000003d10e167825 */ /* 0x000fc800078e00ff */
[----:B------:R-:W-:Y:S01]  /*9390*/  IMAD.WIDE.U32.X R26, R32, 0x1, R26, P4 ;  /* 0x00000001201a7825 */ /* 0x000fe200020e041a */
[----:B------:R-:W-:-:S03]  /*93a0*/  @!P1 ISETP.NE.U32.AND P4, PT, R25, RZ, PT ;  /* 0x000000ff1900920c */ /* 0x000fc60003f85070 */
[----:B------:R-:W-:Y:S01]  /*93b0*/  IMAD.WIDE.U32 R22, P6, R18, 0x1, R22 ;  /* 0x0000000112167825 */ /* 0x000fe200078c0016 */
[----:B------:R-:W-:-:S03]  /*93c0*/  @!P1 ISETP.NE.AND.EX P4, PT, R20, RZ, PT, P4 ;  /* 0x000000ff1400920c */ /* 0x000fc60003f85340 */
[----:B------:R-:W-:Y:S01]  /*93d0*/  IMAD.X R33, RZ, RZ, RZ, P6 ;  /* 0x000000ffff217224 */ /* 0x000fe200030e06ff */
[----:B------:R-:W-:Y:S01]  /*93e0*/  @!P1 SEL R20, RZ, 0x1, P4 ;  /* 0x00000001ff149807 */ /* 0x000fe20002000000 */
[----:B------:R-:W-:Y:S01]  /*93f0*/  IMAD.MOV.U32 R32, RZ, RZ, R23 ;  /* 0x000000ffff207224 */ /* 0x000fe200078e0017 */
[----:B------:R-:W-:Y:S01]  /*9400*/  IADD3 R23, P6, PT, R45, R22, RZ ;  /* 0x000000162d177210 */ /* 0x000fe20007fde0ff */
[----:B------:R-:W-:Y:S01]  /*9410*/  IMAD.MOV.U32 R22, RZ, RZ, R44 ;  /* 0x000000ffff167224 */ /* 0x000fe200078e002c */
[----:B------:R-:W-:Y:S01]  /*9420*/  @!P1 IADD3 R19, P4, PT, R20, R19, RZ ;  /* 0x0000001314139210 */ /* 0x000fe20007f9e0ff */
[----:B------:R-:W-:Y:S01]  /*9430*/  IMAD.MOV.U32 R25, RZ, RZ, R36 ;  /* 0x000000ffff197224 */ /* 0x000fe200078e0024 */
[----:B------:R-:W-:Y:S01]  /*9440*/  SEL R20, RZ, 0x1, P2 ;  /* 0x00000001ff147807 */ /* 0x000fe20001000000 */
[----:B------:R-:W-:-:S04]  /*9450*/  IMAD.WIDE.U32 R36, R30, R30, R22 ;  /* 0x0000001e1e247225 */ /* 0x000fc800078e0016 */
[----:B------:R-:W-:Y:S01]  /*9460*/  IMAD.WIDE.U32.X R32, R14, 0x1, R32, P6 ;  /* 0x000000010e207825 */ /* 0x000fe200030e0420 */
[----:B------:R-:W-:-:S03]  /*9470*/  ISETP.GE.U32.AND P6, PT, R36, R44, PT ;  /* 0x0000002c2400720c */ /* 0x000fc60003fc6070 */
[----:B------:R-:W-:Y:S02]  /*9480*/  IMAD.IADD R40, R40, 0x1, R37 ;  /* 0x0000000128287824 */ /* 0x000fe400078e0225 */
[----:B------:R-:W-:Y:S02]  /*9490*/  IMAD.X R18, R28, 0x1, R25, P5 ;  /* 0x000000011c127824 */ /* 0x000fe400028e0619 */
[----:B------:R-:W-:Y:S01]  /*94a0*/  @!P1 IMAD.X R21, RZ, RZ, R21, P4 ;  /* 0x000000ffff159224 */ /* 0x000fe200020e0615 */
[----:B------:R-:W-:Y:S02]  /*94b0*/  ISETP.GE.U32.AND.EX P6, PT, R40, R23, PT, P6 ;  /* 0x000000172800720c */ /* 0x000fe40003fc6160 */
[----:B------:R-:W-:Y:S02]  /*94c0*/  ISETP.GE.U32.AND.EX P3, PT, R18, R28, PT, P3 ;  /* 0x0000001c1200720c */ /* 0x000fe40003f66130 */
[----:B------:R-:W-:Y:S02]  /*94d0*/  SEL R14, RZ, 0x1, P6 ;  /* 0x00000001ff0e7807 */ /* 0x000fe40003000000 */
[----:B------:R-:W-:-:S02]  /*94e0*/  SEL R22, RZ, 0x1, P3 ;  /* 0x00000001ff167807 */ /* 0x000fc40001800000 */
[----:B------:R-:W-:-:S04]  /*94f0*/  IADD3 R14, P5, P6, R31, R32, R14 ;  /* 0x000000201f0e7210 */ /* 0x000fc80007ebe00e */
[----:B------:R-:W-:Y:S02]  /*9500*/  IADD3.X R32, PT, PT, R18, R33, RZ, P5, P6 ;  /* 0x0000002112207210 */ /* 0x000fe40002fec4ff */
[----:B------:R-:W-:-:S04]  /*9510*/  ISETP.GE.U32.AND P2, PT, R14, R31, PT ;  /* 0x0000001f0e00720c */ /* 0x000fc80003f46070 */
[----:B------:R-:W-:-:S04]  /*9520*/  ISETP.GE.U32.AND.EX P2, PT, R32, R18, PT, P2 ;  /* 0x000000122000720c */ /* 0x000fc80003f46120 */
[----:B------:R-:W-:Y:S02]  /*9530*/  SEL R18, RZ, 0x1, P2 ;  /* 0x00000001ff127807 */ /* 0x000fe40001000000 */
[----:B------:R-:W-:Y:S02]  /*9540*/  IADD3 R19, P2, PT, R19, R20, RZ ;  /* 0x0000001413137210 */ /* 0x000fe40007f5e0ff */
[----:B------:R-:W-:-:S03]  /*9550*/  IADD3 R22, P1, P3, R18, R16, R22 ;  /* 0x0000001012167210 */ /* 0x000fc60007b3e016 */
[----:B------:R-:W-:Y:S01]  /*9560*/  IMAD.X R21, RZ, RZ, R21, P2 ;  /* 0x000000ffff157224 */ /* 0x000fe200010e0615 */
[----:B------:R-:W-:Y:S02]  /*9570*/  IADD3.X R16, PT, PT, RZ, R17, RZ, P1, P3 ;  /* 0x00000011ff107210 */ /* 0x000fe40000fe64ff */
[----:B------:R-:W-:-:S04]  /*9580*/  IADD3 R54, P3, PT, R54, R50, RZ ;  /* 0x0000003236367210 */ /* 0x000fc80007f7e0ff */
[C---:B------:R-:W-:Y:S01]  /*9590*/  ISETP.GE.U32.AND P1, PT, R54.reuse, R50, PT ;  /* 0x000000323600720c */ /* 0x040fe20003f26070 */
[----:B------:R-:W-:Y:S01]  /*95a0*/  IMAD.X R53, R41, 0x1, R53, P3 ;  /* 0x0000000129357824 */ /* 0x000fe200018e0635 */
[----:B------:R-:W-:-:S04]  /*95b0*/  IADD3 R22, P3, PT, R54, R22, RZ ;  /* 0x0000001636167210 */ /* 0x000fc80007f7e0ff */
[----:B------:R-:W-:Y:S01]  /*95c0*/  ISETP.GE.U32.AND P2, PT, R22, R54, PT ;  /* 0x000000361600720c */ /* 0x000fe20003f46070 */
[C---:B------:R-:W-:Y:S01]  /*95d0*/  IMAD.X R23, R53.reuse, 0x1, R16, P3 ;  /* 0x0000000135177824 */ /* 0x040fe200018e0610 */
[----:B------:R-:W-:Y:S01]  /*95e0*/  ISETP.GE.U32.AND.EX P1, PT, R53, R41, PT, P1 ;  /* 0x000000293500720c */ /* 0x000fe20003f26110 */
[----:B------:R-:W-:-:S03]  /*95f0*/  IMAD.WIDE.U32 R16, R21, 0x3d1, RZ ;  /* 0x000003d115107825 */ /* 0x000fc600078e00ff */
[----:B------:R-:W-:Y:S02]  /*9600*/  ISETP.GE.U32.AND.EX P2, PT, R23, R53, PT, P2 ;  /* 0x000000351700720c */ /* 0x000fe40003f46120 */
        /* <DEDUP_REMOVED lines=9> */
[C---:B------:R-:W-:Y:S01]  /*96a0*/  ISETP.GE.U32.AND P2, PT, R47.reuse, R18, PT ;  /* 0x000000122f00720c */ /* 0x040fe20003f46070 */
[----:B------:R-:W-:Y:S02]  /*96b0*/  IMAD.MOV.U32 R18, RZ, RZ, R17 ;  /* 0x000000ffff127224 */ /* 0x000fe400078e0011 */
[----:B------:R-:W-:Y:S01]  /*96c0*/  IMAD.X R46, R16, 0x1, R46, P1 ;  /* 0x00000001102e7824 */ /* 0x000fe200008e062e */
[----:B------:R-:W-:Y:S01]  /*96d0*/  IADD3 R25, P1, PT, R47, R25, RZ ;  /* 0x000000192f197210 */ /* 0x000fe20007f3e0ff */
[----:B------:R-:W-:-:S03]  /*96e0*/  IMAD.WIDE.U32.X R18, R21, 0x1, R18, P3 ;  /* 0x0000000115127825 */ /* 0x000fc600018e0412 */
[C---:B------:R-:W-:Y:S01]  /*96f0*/  ISETP.GE.U32.AND.EX P2, PT, R46.reuse, R16, PT, P2 ;  /* 0x000000102e00720c */ /* 0x040fe20003f46120 */
[----:B------:R-:W-:Y:S01]  /*9700*/  IMAD.X R26, R46, 0x1, R26, P1 ;  /* 0x000000012e1a7824 */ /* 0x000fe200008e061a */
[----:B------:R-:W-:Y:S02]  /*9710*/  ISETP.GE.U32.AND P1, PT, R25, R47, PT ;  /* 0x0000002f1900720c */ /* 0x000fe40003f26070 */
        /* <DEDUP_REMOVED lines=48> */
.L_x_1173:
[----:B------:R-:W-:Y:S05]  /*9a20*/  BSYNC.RECONVERGENT B3 ;  /* 0x0000000000037941 */ /* 0x000fea0003800200 */
.L_x_1172:
        /* <DEDUP_REMOVED lines=13> */
.L_x_1175:
        /* <DEDUP_REMOVED lines=10> */
.L_x_1176:
[----:B------:R-:W-:Y:S05]  /*9ba0*/  BSYNC.RECONVERGENT B3 ;  /* 0x0000000000037941 */ /* 0x000fea0003800200 */
.L_x_1174:
[----:B------:R-:W2:Y:S04]  /*9bb0*/  LDL R33, [R1+0xa128] ;  /* 0x00a1280001217983 */ /* 0x000ea80000100800 */
[----:B------:R-:W3:Y:S04]  /*9bc0*/  LDL R28, [R1+0xa120] ;  /* 0x00a12000011c7983 */ /* 0x000ee80000100800 */
[----:B------:R-:W4:Y:S01]  /*9bd0*/  LDL R37, [R1+0xa124] ;  /* 0x00a1240001257983 */ /* 0x000f220000100800 */
[----:B------:R-:W-:Y:S01]  /*9be0*/  IADD3 R14, P1, PT, R14, -R3, RZ ;  /* 0x800000030e0e7210 */ /* 0x000fe20007f3e0ff */
[----:B------:R-:W-:Y:S01]  /*9bf0*/  BSSY.RECONVERGENT B3, `(.L_x_1177) ;  /* 0x000001d000037945 */ /* 0x000fe20003800200 */
[----:B------:R-:W-:-:S02]  /*9c00*/  IADD3 R16, P3, PT, -R55, R36, RZ ;  /* 0x0000002437107210 */ /* 0x000fc40007f7e1ff */
[----:B------:R-:W-:Y:S02]  /*9c10*/  IADD3.X R18, P1, PT, R32, ~R0, RZ, P1, !PT ;  /* 0x8000000020127210 */ /* 0x000fe40000f3e4ff */
[-C--:B------:R-:W-:Y:S01]  /*9c20*/  IADD3 R19, P2, PT, R22, -R3.reuse, RZ ;  /* 0x8000000316137210 */ /* 0x080fe20007f5e0ff */
[----:B------:R-:W-:Y:S01]  /*9c30*/  IMAD.X R17, R40, 0x1, ~R61, P3 ;  /* 0x0000000128117824 */ /* 0x000fe200018e0e3d */
[----:B------:R-:W-:Y:S02]  /*9c40*/  IADD3.X R14, P1, PT, ~R58, R14, RZ, P1, !PT ;  /* 0x0000000e3a0e7210 */ /* 0x000fe40000f3e5ff */
[----:B------:R-:W-:Y:S02]  /*9c50*/  IADD3 R20, P3, PT, R25, -R3, RZ ;  /* 0x8000000319147210 */ /* 0x000fe40007f7e0ff */
[----:B------:R-:W-:Y:S01]  /*9c60*/  IADD3.X R21, P2, PT, R23, ~R0, RZ, P2, !PT ;  /* 0x8000000017157210 */ /* 0x000fe2000175e4ff */
[----:B------:R-:W-:Y:S01]  /*9c70*/  IMAD.X R18, R18, 0x1, ~R57, P1 ;  /* 0x0000000112127824 */ /* 0x000fe200008e0e39 */
[----:B------:R-:W-:-:S02]  /*9c80*/  ISETP.NE.U32.AND P1, PT, R3, RZ, PT ;  /* 0x000000ff0300720c */ /* 0x000fc40003f25070 */
[----:B------:R-:W-:Y:S02]  /*9c90*/  IADD3.X R22, P3, PT, R26, ~R0, RZ, P3, !PT ;  /* 0x800000001a167210 */ /* 0x000fe40001f7e4ff */
[----:B------:R-:W-:Y:S02]  /*9ca0*/  ISETP.NE.AND.EX P1, PT, R0, RZ, PT, P1 ;  /* 0x000000ff0000720c */ /* 0x000fe40003f25310 */
[----:B--2---:R-:W-:Y:S02]  /*9cb0*/  IADD3.X R19, P2, PT, ~R33, R19, RZ, P2, !PT ;  /* 0x0000001321137210 */ /* 0x004fe4000175e5ff */
[----:B---3--:R-:W-:-:S03]  /*9cc0*/  IADD3.X R20, P3, PT, ~R28, R20, RZ, P3, !PT ;  /* 0x000000141c147210 */ /* 0x008fc60001f7e5ff */
[----:B----4-:R-:W-:Y:S02]  /*9cd0*/  IMAD.X R21, R21, 0x1, ~R37, P2 ;  /* 0x0000000115157824 */ /* 0x010fe400010e0e25 */
[----:B------:R-:W-:-:S04]  /*9ce0*/  IMAD.X R22, R22, 0x1, ~R59, P3 ;  /* 0x0000000116167824 */ /* 0x000fc800018e0e3b */
[----:B------:R-:W-:Y:S05]  /*9cf0*/  @!P1 BRA `(.L_x_1178) ;  /* 0x0000000000309947 */ /* 0x000fea0003800000 */
        /* <DEDUP_REMOVED lines=12> */
.L_x_1178:
[----:B------:R-:W-:Y:S05]  /*9dc0*/  BSYNC.RECONVERGENT B3 ;  /* 0x0000000000037941 */ /* 0x000fea0003800200 */
.L_x_1177:
[----:B------:R-:W-:Y:S01]  /*9dd0*/  IADD3 R23, P2, PT, R14, -R3, RZ ;  /* 0x800000030e177210 */ /* 0x000fe20007f5e0ff */
[----:B------:R-:W-:Y:S03]  /*9de0*/  BSSY.RECONVERGENT B3, `(.L_x_1179) ;  /* 0x000001b000037945 */ /* 0x000fe60003800200 */
[----:B------:R-:W-:Y:S02]  /*9df0*/  IADD3.X R14, P3, PT, R18, ~R0, RZ, P2, !PT ;  /* 0x80000000120e7210 */ /* 0x000fe4000177e4ff */
[----:B------:R-:W-:Y:S02]  /*9e00*/  IADD3 R16, P2, PT, -R55, R16, RZ ;  /* 0x0000001037107210 */ /* 0x000fe40007f5e1ff */
[----:B------:R-:W-:-:S03]  /*9e10*/  IADD3.X R18, P3, PT, ~R58, R23, RZ, P3, !PT ;  /* 0x000000173a127210 */ /* 0x000fc60001f7e5ff */
[----:B------:R-:W-:Y:S01]  /*9e20*/  IMAD.X R17, R17, 0x1, ~R61, P2 ;  /* 0x0000000111117824 */ /* 0x000fe200010e0e3d */
[-C--:B------:R-:W-:Y:S01]  /*9e30*/  IADD3 R23, P2, PT, R19, -R3.reuse, RZ ;  /* 0x8000000313177210 */ /* 0x080fe20007f5e0ff */
[----:B------:R-:W-:Y:S01]  /*9e40*/  IMAD.X R19, R14, 0x1, ~R57, P3 ;  /* 0x000000010e137824 */ /* 0x000fe200018e0e39 */
[----:B------:R-:W-:Y:S02]  /*9e50*/  IADD3 R14, P3, PT, R20, -R3, RZ ;  /* 0x80000003140e7210 */ /* 0x000fe40007f7e0ff */
[-C--:B------:R-:W-:Y:S02]  /*9e60*/  IADD3.X R21, P2, PT, R21, ~R0.reuse, RZ, P2, !PT ;  /* 0x8000000015157210 */ /* 0x080fe4000175e4ff */
[----:B------:R-:W-:Y:S02]  /*9e70*/  IADD3.X R25, P3, PT, R22, ~R0, RZ, P3, !PT ;  /* 0x8000000016197210 */ /* 0x000fe40001f7e4ff */
[----:B------:R-:W-:Y:S02]  /*9e80*/  IADD3.X R20, P2, PT, ~R33, R23, RZ, P2, !PT ;  /* 0x0000001721147210 */ /* 0x000fe4000175e5ff */
[----:B------:R-:W-:-:S03]  /*9e90*/  IADD3.X R22, P3, PT, ~R28, R14, RZ, P3, !PT ;  /* 0x0000000e1c167210 */ /* 0x000fc60001f7e5ff */
[----:B------:R-:W-:Y:S02]  /*9ea0*/  IMAD.X R21, R21, 0x1, ~R37, P2 ;  /* 0x0000000115157824 */ /* 0x000fe400010e0e25 */
[----:B------:R-:W-:Y:S01]  /*9eb0*/  IMAD.X R23, R25, 0x1, ~R59, P3 ;  /* 0x0000000119177824 */ /* 0x000fe200018e0e3b */
[----:B------:R-:W-:Y:S07]  /*9ec0*/  @!P1 BRA `(.L_x_1180) ;  /* 0x0000000000309947 */ /* 0x000fee0003800000 */
        /* <DEDUP_REMOVED lines=12> */
.L_x_1180:
[----:B------:R-:W-:Y:S05]  /*9f90*/  BSYNC.RECONVERGENT B3 ;  /* 0x0000000000037941 */ /* 0x000fea0003800200 */
.L_x_1179:
[----:B------:R-:W-:Y:S01]  /*9fa0*/  IADD3 R31, P2, PT, R58, -R3, RZ ;  /* 0x800000033a1f7210 */ /* 0x000fe20007f5e0ff */
[----:B------:R-:W-:Y:S03]  /*9fb0*/  BSSY.RECONVERGENT B3, `(.L_x_1181) ;  /* 0x000001b000037945 */ /* 0x000fe60003800200 */
[----:B------:R-:W-:Y:S02]  /*9fc0*/  IADD3.X R27, P3, PT, R57, ~R0, RZ, P2, !PT ;  /* 0x80000000391b7210 */ /* 0x000fe4000177e4ff */
[----:B------:R-:W-:Y:S02]  /*9fd0*/  IADD3 R14, P2, PT, R55, -R16, RZ ;  /* 0x80000010370e7210 */ /* 0x000fe40007f5e0ff */
[----:B------:R-:W-:-:S03]  /*9fe0*/  IADD3.X R31, P3, PT, R31, ~R18, RZ, P3, !PT ;  /* 0x800000121f1f7210 */ /* 0x000fc60001f7e4ff */
[----:B------:R-:W-:Y:S01]  /*9ff0*/  IMAD.X R25, R61, 0x1, ~R17, P2 ;  /* 0x000000013d197824 */ /* 0x000fe200010e0e11 */
[-C--:B------:R-:W-:Y:S01]  /*a000*/  IADD3 R33, P2, PT, R33, -R3.reuse, RZ ;  /* 0x8000000321217210 */ /* 0x080fe20007f5e0ff */
        /* <DEDUP_REMOVED lines=21> */
.L_x_1182:
[----:B------:R-:W-:Y:S05]  /*a160*/  BSYNC.RECONVERGENT B3 ;  /* 0x0000000000037941 */ /* 0x000fea0003800200 */
.L_x_1181:
[-C--:B------:R-:W-:Y:S01]  /*a170*/  IMAD.WIDE.U32 R36, R29, R14.reuse, RZ ;  /* 0x0000000e1d247225 */ /* 0x080fe200078e00ff */
[----:B------:R-:W-:Y:S03]  /*a180*/  BSSY.RECONVERGENT B3, `(.L_x_1183) ;  /* 0x00001ac000037945 */ /* 0x000fe60003800200 */
        /* <DEDUP_REMOVED lines=8> */
[CC--:B------:R-:W-:Y:S01]  /*a210*/  IMAD R50, R29.reuse, R31.reuse, R44 ;  /* 0x0000001f1d327224 */ /* 0x0c0fe200078e022c */
[----:B------:R-:W-:Y:S01]  /*a220*/  IADD3 R47, P2, PT, R40, R36, RZ ;  /* 0x00000024282f7210 */ /* 0x000fe20007f5e0ff */
[----:B------:R-:W-:-:S04]  /*a230*/  IMAD.WIDE.U32 R44, R29, R31, RZ ;  /* 0x0000001f1d2c7225 */ /* 0x000fc800078e00ff */
[----:B------:R-:W-:Y:S02]  /*a240*/  IMAD.IADD R50, R37, 0x1, R50 ;  /* 0x0000000125327824 */ /* 0x000fe400078e0232 */
[----:B------:R-:W-:-:S04]  /*a250*/  IMAD.WIDE.U32 R44, P3, R30, R27, R44 ;  /* 0x0000001b1e2c7225 */ /* 0x000fc8000786002c */
[----:B------:R-:W-:Y:S01]  /*a260*/  IMAD.X R46, R50, 0x1, R41, P2 ;  /* 0x00000001322e7824 */ /* 0x000fe200010e0629 */
[----:B------:R-:W-:Y:S01]  /*a270*/  ISETP.GE.U32.AND P2, PT, R47, R36, PT ;  /* 0x000000242f00720c */ /* 0x000fe20003f46070 */
[----:B------:R-:W-:-:S03]  /*a280*/  IMAD.WIDE.U32 R36, R30, R31, RZ ;  /* 0x0000001f1e247225 */ /* 0x000fc600078e00ff */
[----:B------:R-:W-:Y:S01]  /*a290*/  ISETP.GE.U32.AND.EX P2, PT, R46, R50, PT, P2 ;  /* 0x000000322e00720c */ /* 0x000fe20003f46120 */
[----:B------:R-:W-:Y:S01]  /*a2a0*/  IMAD.X R41, RZ, RZ, RZ, P3 ;  /* 0x000000ffff297224 */ /* 0x000fe200018e06ff */
[----:B------:R-:W-:Y:S01]  /*a2b0*/  IADD3 RZ, P3, PT, R37, R44, RZ ;  /* 0x0000002c25ff7210 */ /* 0x000fe20007f7e0ff */
[-C--:B------:R-:W-:Y:S01]  /*a2c0*/  IMAD R44, R32, R30.reuse, RZ ;  /* 0x0000001e202c7224 */ /* 0x080fe200078e02ff */
[----:B------:R-:W-:Y:S01]  /*a2d0*/  SEL R51, RZ, 0x1, P2 ;  /* 0x00000001ff337807 */ /* 0x000fe20001000000 */
[----:B------:R-:W-:Y:S02]  /*a2e0*/  IMAD.MOV.U32 R40, RZ, RZ, R45 ;  /* 0x000000ffff287224 */ /* 0x000fe400078e002d */
[----:B------:R-:W-:-:S04]  /*a2f0*/  IMAD.WIDE.U32 R36, R33, R30, RZ ;  /* 0x0000001e21247225 */ /* 0x000fc800078e00ff */
[C---:B------:R-:W-:Y:S02]  /*a300*/  IMAD R44, R29.reuse, R33, R44 ;  /* 0x000000211d2c7224 */ /* 0x040fe400078e022c */
[----:B------:R-:W-:-:S04]  /*a310*/  IMAD.WIDE.U32.X R40, R29, R27, R40, P3 ;  /* 0x0000001b1d287225 */ /* 0x000fc800018e0428 */
[----:B------:R-:W-:Y:S01]  /*a320*/  IMAD.IADD R53, R37, 0x1, R44 ;  /* 0x0000000125357824 */ /* 0x000fe200078e022c */
[----:B------:R-:W-:Y:S01]  /*a330*/  IADD3 R51, P2, P3, R36, R40, R51 ;  /* 0x0000002824337210 */ /* 0x000fe20007b5e033 */
[----:B------:R-:W-:-:S03]  /*a340*/  IMAD.WIDE.U32 R44, R30, R33, RZ ;  /* 0x000000211e2c7225 */ /* 0x000fc600078e00ff */
[----:B------:R-:W-:Y:S01]  /*a350*/  IADD3.X R50, PT, PT, R53, R41, RZ, P2, P3 ;  /* 0x0000002935327210 */ /* 0x000fe200017e64ff */
[----:B------:R-:W-:Y:S01]  /*a360*/  IMAD.WIDE.U32 R40, R29, R33, RZ ;  /* 0x000000211d287225 */ /* 0x000fe200078e00ff */
[----:B------:R-:W-:-:S04]  /*a370*/  ISETP.GE.U32.AND P2, PT, R51, R36, PT ;  /* 0x000000243300720c */ /* 0x000fc80003f46070 */
[----:B------:R-:W-:Y:S01]  /*a380*/  ISETP.GE.U32.AND.EX P2, PT, R50, R53, PT, P2 ;  /* 0x000000353200720c */ /* 0x000fe20003f46120 */
[----:B------:R-:W-:-:S03]  /*a390*/  IMAD.WIDE.U32 R40, P3, R30, R32, R40 ;  /* 0x000000201e287225 */ /* 0x000fc60007860028 */
[----:B------:R-:W-:Y:S01]  /*a3a0*/  SEL R54, RZ, 0x1, P2 ;  /* 0x00000001ff367807 */ /* 0x000fe20001000000 */
[----:B------:R-:W-:Y:S01]  /*a3b0*/  IMAD.X R37, RZ, RZ, RZ, P3 ;  /* 0x000000ffff257224 */ /* 0x000fe200018e06ff */
[----:B------:R-:W-:Y:S01]  /*a3c0*/  IADD3 RZ, P3, PT, R45, R40, RZ ;  /* 0x000000282dff7210 */ /* 0x000fe20007f7e0ff */
[----:B------:R-:W-:Y:S02]  /*a3d0*/  IMAD R53, R26, R30, RZ ;  /* 0x0000001e1a357224 */ /* 0x000fe400078e02ff */
[----:B------:R-:W-:Y:S02]  /*a3e0*/  IMAD.MOV.U32 R36, RZ, RZ, R41 ;  /* 0x000000ffff247224 */ /* 0x000fe400078e0029 */
[C---:B------:R-:W-:Y:S02]  /*a3f0*/  IMAD R53, R29.reuse, R28, R53 ;  /* 0x0000001c1d357224 */ /* 0x040fe400078e0235 */
[----:B------:R-:W-:-:S04]  /*a400*/  IMAD.WIDE.U32.X R36, R29, R32, R36, P3 ;  /* 0x000000201d247225 */ /* 0x000fc800018e0424 */
[----:B------:R-:W-:-:S04]  /*a410*/  IMAD.WIDE.U32 R44, R28, R30, RZ ;  /* 0x0000001e1c2c7225 */ /* 0x000fc800078e00ff */
[----:B------:R-:W-:Y:S01]  /*a420*/  IMAD.IADD R53, R45, 0x1, R53 ;  /* 0x000000012d357824 */ /* 0x000fe200078e0235 */
[----:B------:R-:W-:Y:S01]  /*a430*/  IADD3 R54, P2, P3, R44, R36, R54 ;  /* 0x000000242c367210 */ /* 0x000fe20007b5e036 */
[----:B------:R-:W-:-:S03]  /*a440*/  IMAD R40, R25, R42, RZ ;  /* 0x0000002a19287224 */ /* 0x000fc600078e02ff */
[----:B------:R-:W-:Y:S01]  /*a450*/  IADD3.X R45, PT, PT, R53, R37, RZ, P2, P3 ;  /* 0x00000025352d7210 */ /* 0x000fe200017e64ff */
[----:B------:R-:W-:-:S04]  /*a460*/  IMAD.WIDE.U32 R36, R14, R42, RZ ;  /* 0x0000002a0e247225 */ /* 0x000fc800078e00ff */
[----:B------:R-:W-:Y:S01]  /*a470*/  IMAD R40, R43, R14, R40 ;  /* 0x0000000e2b287224 */ /* 0x000fe200078e0228 */
[----:B------:R-:W-:-:S03]  /*a480*/  IADD3 R59, P2, PT, R47, R36, RZ ;  /* 0x000000242f3b7210 */ /* 0x000fc60007f5e0ff */
[----:B------:R-:W-:Y:S01]  /*a490*/  IMAD.IADD R40, R37, 0x1, R40 ;  /* 0x0000000125287824 */ /* 0x000fe200078e0228 */
[----:B------:R-:W-:Y:S01]  /*a4a0*/  ISETP.GE.U32.AND P3, PT, R59, R36, PT ;  /* 0x000000243b00720c */ /* 0x000fe20003f66070 */
[----:B------:R-:W-:-:S04]  /*a4b0*/  IMAD.WIDE.U32 R36, R43, R14, RZ ;  /* 0x0000000e2b247225 */ /* 0x000fc800078e00ff */
[----:B------:R-:W-:Y:S02]  /*a4c0*/  IMAD.X R61, R40, 0x1, R46, P2 ;  /* 0x00000001283d7824 */ /* 0x000fe400010e062e */
[----:B------:R-:W-:-:S03]  /*a4d0*/  IMAD.WIDE.U32 R36, P2, R42, R25, R36 ;  /* 0x000000192a247225 */ /* 0x000fc60007840024 */
[----:B------:R-:W-:Y:S01]  /*a4e0*/  ISETP.GE.U32.AND.EX P3, PT, R61, R40, PT, P3 ;  /* 0x000000283d00720c */ /* 0x000fe20003f66130 */
[----:B------:R-:W-:-:S03]  /*a4f0*/  IMAD.WIDE.U32 R46, R42, R14, RZ ;  /* 0x0000000e2a2e7225 */ /* 0x000fc600078e00ff */
[----:B------:R-:W-:Y:S01]  /*a500*/  SEL R58, RZ, 0x1, P3 ;  /* 0x00000001ff3a7807 */ /* 0x000fe20001800000 */
[----:B------:R-:W-:Y:S01]  /*a510*/  IMAD.X R41, RZ, RZ, RZ, P2 ;  /* 0x000000ffff297224 */ /* 0x000fe200010e06ff */
[----:B------:R-:W-:Y:S01]  /*a520*/  IADD3 RZ, P2, PT, R47, R36, RZ ;  /* 0x000000242fff7210 */ /* 0x000fe20007f5e0ff */
[-C--:B------:R-:W-:Y:S02]  /*a530*/  IMAD R46, R27, R42.reuse, RZ ;  /* 0x0000002a1b2e7224 */ /* 0x080fe400078e02ff */
[----:B------:R-:W-:Y:S02]  /*a540*/  IMAD.MOV.U32 R40, RZ, RZ, R37 ;  /* 0x000000ffff287224 */ /* 0x000fe400078e0025 */
[----:B------:R-:W-:-:S04]  /*a550*/  IMAD.WIDE.U32 R36, R31, R42, RZ ;  /* 0x0000002a1f247225 */ /* 0x000fc800078e00ff */
[----:B------:R-:W-:Y:S01]  /*a560*/  IMAD R46, R43, R31, R46 ;  /* 0x0000001f2b2e7224 */ /* 0x000fe200078e022e */
[----:B------:R-:W-:Y:S01]  /*a570*/  IADD3 R51, P3, PT, R51, R36, RZ ;  /* 0x0000002433337210 */ /* 0x000fe20007f7e0ff */
[----:B------:R-:W-:-:S03]  /*a580*/  IMAD.WIDE.U32.X R40, R43, R25, R40, P2 ;  /* 0x000000192b287225 */ /* 0x000fc600010e0428 */
[----:B------:R-:W-:Y:S01]  /*a590*/  ISETP.GE.U32.AND P2, PT, R51, R36, PT ;  /* 0x000000243300720c */ /* 0x000fe20003f46070 */
[----:B------:R-:W-:Y:S02]  /*a5a0*/  IMAD.IADD R37, R37, 0x1, R46 ;  /* 0x0000000125257824 */ /* 0x000fe400078e022e */
[----:B------:R-:W-:-:S04]  /*a5b0*/  IMAD.WIDE.U32 R46, R42, R31, RZ ;  /* 0x0000001f2a2e7225 */ /* 0x000fc800078e00ff */
[----:B------:R-:W-:Y:S01]  /*a5c0*/  IMAD.X R50, R37, 0x1, R50, P3 ;  /* 0x0000000125327824 */ /* 0x000fe200018e0632 */
[----:B------:R-:W-:-:S04]  /*a5d0*/  IADD3 R58, P3, P4, R51, R40, R58 ;  /* 0x00000028333a7210 */ /* 0x000fc80007c7e03a */
[----:B------:R-:W-:Y:S01]  /*a5e0*/  IADD3.X R57, PT, PT, R50, R41, RZ, P3, P4 ;  /* 0x0000002932397210 */ /* 0x000fe20001fe84ff */
[----:B------:R-:W-:Y:S01]  /*a5f0*/  IMAD.WIDE.U32 R40, R43, R31, RZ ;  /* 0x0000001f2b287225 */ /* 0x000fe200078e00ff */
[----:B------:R-:W-:Y:S02]  /*a600*/  ISETP.GE.U32.AND P3, PT, R58, R51, PT ;  /* 0x000000333a00720c */ /* 0x000fe40003f66070 */
[----:B------:R-:W-:Y:S02]  /*a610*/  ISETP.GE.U32.AND.EX P2, PT, R50, R37, PT, P2 ;  /* 0x000000253200720c */ /* 0x000fe40003f46120 */
[----:B------:R-:W-:Y:S02]  /*a620*/  ISETP.GE.U32.AND.EX P3, PT, R57, R50, PT, P3 ;  /* 0x000000323900720c */ /* 0x000fe40003f66130 */
[----:B------:R-:W-:Y:S01]  /*a630*/  SEL R50, RZ, 0x1, P2 ;  /* 0x00000001ff327807 */ /* 0x000fe20001000000 */
[----:B------:R-:W-:-:S04]  /*a640*/  IMAD.WIDE.U32 R40, P2, R42, R27, R40 ;  /* 0x0000001b2a287225 */ /* 0x000fc80007840028 */
[----:B------:R-:W-:Y:S01]  /*a650*/  IMAD.X R37, RZ, RZ, RZ, P2 ;  /* 0x000000ffff257224 */ /* 0x000fe200010e06ff */
[----:B------:R-:W-:Y:S01]  /*a660*/  IADD3 RZ, P2, PT, R47, R40, RZ ;  /* 0x000000282fff7210 */ /* 0x000fe20007f5e0ff */
[----:B------:R-:W-:Y:S01]  /*a670*/  IMAD.MOV.U32 R36, RZ, RZ, R41 ;  /* 0x000000ffff247224 */ /* 0x000fe200078e0029 */
[----:B------:R-:W-:Y:S01]  /*a680*/  SEL R40, RZ, 0x1, P3 ;  /* 0x00000001ff287807 */ /* 0x000fe20001800000 */
[----:B------:R-:W-:Y:S02]  /*a690*/  IMAD R41, R32, R42, RZ ;  /* 0x0000002a20297224 */ /* 0x000fe400078e02ff */
[----:B------:R-:W-:-:S04]  /*a6a0*/  IMAD.WIDE.U32.X R36, R43, R27, R36, P2 ;  /* 0x0000001b2b247225 */ /* 0x000fc800010e0424 */
[-C--:B------:R-:W-:Y:S01]  /*a6b0*/  IMAD R41, R43, R33.reuse, R41 ;  /* 0x000000212b297224 */ /* 0x080fe200078e0229 */
[----:B------:R-:W-:Y:S01]  /*a6c0*/  IADD3 R50, P2, P3, R40, R36, R50 ;  /* 0x0000002428327210 */ /* 0x000fe20007b5e032 */
[----:B------:R-:W-:-:S03]  /*a6d0*/  IMAD.WIDE.U32 R46, R42, R33, RZ ;  /* 0x000000212a2e7225 */ /* 0x000fc600078e00ff */
[----:B------:R-:W-:Y:S01]  /*a6e0*/  IADD3.X R40, PT, PT, RZ, R37, RZ, P2, P3 ;  /* 0x00000025ff287210 */ /* 0x000fe200017e64ff */
[----:B------:R-:W-:-:S04]  /*a6f0*/  IMAD.WIDE.U32 R36, R33, R42, RZ ;  /* 0x0000002a21247225 */ /* 0x000fc800078e00ff */
[----:B------:R-:W-:Y:S01]  /*a700*/  IMAD.IADD R41, R37, 0x1, R41 ;  /* 0x0000000125297824 */ /* 0x000fe200078e0229 */
[----:B------:R-:W-:-:S04]  /*a710*/  IADD3 R37, P3, PT, R54, R36, RZ ;  /* 0x0000002436257210 */ /* 0x000fc80007f7e0ff */
[----:B------:R-:W-:Y:S01]  /*a720*/  ISETP.GE.U32.AND P2, PT, R37, R36, PT ;  /* 0x000000242500720c */ /* 0x000fe20003f46070 */
[----:B------:R-:W-:Y:S01]  /*a730*/  IMAD.X R36, R41, 0x1, R45, P3 ;  /* 0x0000000129247824 */ /* 0x000fe200018e062d */
[----:B------:R-:W-:-:S04]  /*a740*/  IADD3 R51, P3, PT, R37, R50, RZ ;  /* 0x0000003225337210 */ /* 0x000fc80007f7e0ff */
[C---:B------:R-:W-:Y:S01]  /*a750*/  ISETP.GE.U32.AND.EX P2, PT, R36.reuse, R41, PT, P2 ;  /* 0x000000292400720c */ /* 0x040fe20003f46120 */
[----:B------:R-:W-:Y:S01]  /*a760*/  IMAD.X R50, R36, 0x1, R40, P3 ;  /* 0x0000000124327824 */ /* 0x000fe200018e0628 */
[----:B------:R-:W-:Y:S01]  /*a770*/  ISETP.GE.U32.AND P3, PT, R51, R37, PT ;  /* 0x000000253300720c */ /* 0x000fe20003f66070 */
[----:B------:R-:W-:Y:S01]  /*a780*/  IMAD.WIDE.U32 R40, R43, R33, RZ ;  /* 0x000000212b287225 */ /* 0x000fe200078e00ff */
[----:B------:R-:W-:Y:S02]  /*a790*/  SEL R55, RZ, 0x1, P2 ;  /* 0x00000001ff377807 */ /* 0x000fe40001000000 */
[----:B------:R-:W-:Y:S01]  /*a7a0*/  ISETP.GE.U32.AND.EX P3, PT, R50, R36, PT, P3 ;  /* 0x000000243200720c */ /* 0x000fe20003f66130 */
[----:B------:R-:W-:-:S04]  /*a7b0*/  IMAD.WIDE.U32 R40, P2, R42, R32, R40 ;  /* 0x000000202a287225 */ /* 0x000fc80007840028 */
[----:B------:R-:W-:Y:S01]  /*a7c0*/  IMAD.X R37, RZ, RZ, RZ, P2 ;  /* 0x000000ffff257224 */ /* 0x000fe200010e06ff */
[----:B------:R-:W-:Y:S01]  /*a7d0*/  IADD3 RZ, P2, PT, R47, R40, RZ ;  /* 0x000000282fff7210 */ /* 0x000fe20007f5e0ff */
[----:B------:R-:W-:Y:S02]  /*a7e0*/  IMAD.MOV.U32 R36, RZ, RZ, R41 ;  /* 0x000000ffff247224 */ /* 0x000fe400078e0029 */
[----:B------:R-:W-:Y:S01]  /*a7f0*/  IMAD.MOV.U32 R47, RZ, RZ, R59 ;  /* 0x000000ffff2f7224 */ /* 0x000fe200078e003b */
[----:B------:R-:W-:Y:S01]  /*a800*/  SEL R59, RZ, 0x1, P3 ;  /* 0x00000001ff3b7807 */ /* 0x000fe20001800000 */
[----:B------:R-:W-:-:S04]  /*a810*/  IMAD.WIDE.U32.X R36, R43, R32, R36, P2 ;  /* 0x000000202b247225 */ /* 0x000fc800010e0424 */
[----:B------:R-:W-:Y:S01]  /*a820*/  IMAD.WIDE.U32 R40, R43, R28, RZ ;  /* 0x0000001c2b287225 */ /* 0x000fe200078e00ff */
[----:B------:R-:W-:-:S04]  /*a830*/  IADD3 R59, P2, P3, R59, R36, R55 ;  /* 0x000000243b3b7210 */ /* 0x000fc80007b5e037 */
[----:B------:R-:W-:Y:S01]  /*a840*/  IADD3.X R55, PT, PT, RZ, R37, RZ, P2, P3 ;  /* 0x00000025ff377210 */ /* 0x000fe200017e64ff */
[----:B------:R-:W-:Y:S01]  /*a850*/  IMAD.WIDE.U32 R40, P3, R42, R26, R40 ;  /* 0x0000001a2a287225 */ /* 0x000fe20007860028 */
[----:B------:R-:W-:-:S03]  /*a860*/  ISETP.GE.U32.AND P2, PT, R54, R44, PT ;  /* 0x0000002c3600720c */ /* 0x000fc60003f46070 */
[----:B------:R-:W-:Y:S01]  /*a870*/  IMAD.X R37, RZ, RZ, RZ, P3 ;  /* 0x000000ffff257224 */ /* 0x000fe200018e06ff */
[----:B------:R-:W-:Y:S01]  /*a880*/  ISETP.GE.U32.AND.EX P2, PT, R45, R53, PT, P2 ;  /* 0x000000352d00720c */ /* 0x000fe20003f46120 */
[----:B------:R-:W-:-:S04]  /*a890*/  IMAD.WIDE.U32 R44, R42, R28, RZ ;  /* 0x0000001c2a2c7225 */ /* 0x000fc800078e00ff */
[----:B------:R-:W-:Y:S01]  /*a8a0*/  IMAD.MOV.U32 R36, RZ, RZ, R41 ;  /* 0x000000ffff247224 */ /* 0x000fe200078e0029 */
[----:B------:R-:W-:Y:S01]  /*a8b0*/  IADD3 RZ, P3, PT, R45, R40, RZ ;  /* 0x000000282dff7210 */ /* 0x000fe20007f7e0ff */
[----:B------:R-:W-:Y:S02]  /*a8c0*/  IMAD R40, R26, R42, RZ ;  /* 0x0000002a1a287224 */ /* 0x000fe400078e02ff */
[----:B------:R-:W-:Y:S02]  /*a8d0*/  IMAD.MOV.U32 R54, RZ, RZ, R47 ;  /* 0x000000ffff367224 */ /* 0x000fe400078e002f */
[----:B------:R-:W-:-:S04]  /*a8e0*/  IMAD.WIDE.U32.X R44, R43, R26, R36, P3 ;  /* 0x0000001a2b2c7225 */ /* 0x000fc800018e0424 */
[-C--:B------:R-:W-:Y:S02]  /*a8f0*/  IMAD R43, R43, R28.reuse, R40 ;  /* 0x0000001c2b2b7224 */ /* 0x080fe400078e0228 */
[----:B------:R-:W-:-:S04]  /*a900*/  IMAD.WIDE.U32 R40, R29, R28, RZ ;  /* 0x0000001c1d287225 */ /* 0x000fc800078e00ff */
[----:B------:R-:W-:-:S04]  /*a910*/  IMAD.WIDE.U32 R46, R30, R28, RZ ;  /* 0x0000001c1e2e7225 */ /* 0x000fc800078e00ff */
[----:B------:R-:W-:-:S04]  /*a920*/  IMAD.WIDE.U32 R40, P3, R30, R26, R40 ;  /* 0x0000001a1e287225 */ /* 0x000fc80007860028 */
[----:B------:R-:W-:Y:S01]  /*a930*/  IMAD.X R37, RZ, RZ, RZ, P3 ;  /* 0x000000ffff257224 */ /* 0x000fe200018e06ff */
[----:B------:R-:W-:Y:S01]  /*a940*/  IADD3 RZ, P3, PT, R47, R40, RZ ;  /* 0x000000282fff7210 */ /* 0x000fe20007f7e0ff */
[----:B------:R-:W-:-:S04]  /*a950*/  IMAD.MOV.U32 R36, RZ, RZ, R41 ;  /* 0x000000ffff247224 */ /* 0x000fc800078e0029 */
[----:B------:R-:W-:-:S04]  /*a960*/  IMAD.WIDE.U32.X R40, R29, R26, R36, P3 ;  /* 0x0000001a1d287225 */ /* 0x000fc800018e0424 */
[----:B------:R-:W-:Y:S01]  /*a970*/  IMAD.WIDE.U32 R36, R28, R42, RZ ;  /* 0x0000002a1c247225 */ /* 0x000fe200078e00ff */
[----:B------:R-:W-:-:S03]  /*a980*/  SEL R42, RZ, 0x1, P2 ;  /* 0x00000001ff2a7807 */ /* 0x000fc60001000000 */
[----:B------:R-:W-:Y:S01]  /*a990*/  IMAD.IADD R43, R37, 0x1, R43 ;  /* 0x00000001252b7824 */ /* 0x000fe200078e022b */
[----:B------:R-:W-:-:S04]  /*a9a0*/  IADD3 R37, P2, P3, R36, R40, R42 ;  /* 0x0000002824257210 */ /* 0x000fc80007b5e02a */
[----:B------:R-:W-:Y:S02]  /*a9b0*/  IADD3.X R40, PT, PT, R43, R41, RZ, P2, P3 ;  /* 0x000000292b287210 */ /* 0x000fe400017e64ff */
[C---:B------:R-:W-:Y:S01]  /*a9c0*/  IADD3 R47, P2, PT, R37.reuse, R59, RZ ;  /* 0x0000003b252f7210 */ /* 0x040fe20007f5e0ff */
[----:B------:R-:W-:Y:S01]  /*a9d0*/  IMAD.MOV.U32 R59, RZ, RZ, R54 ;  /* 0x000000ffff3b7224 */ /* 0x000fe200078e0036 */
[----:B------:R-:W-:-:S03]  /*a9e0*/  ISETP.GE.U32.AND P3, PT, R37, R36, PT ;  /* 0x000000242500720c */ /* 0x000fc60003f66070 */
[C---:B------:R-:W-:Y:S01]  /*a9f0*/  IMAD.X R46, R40.reuse, 0x1, R55, P2 ;  /* 0x00000001282e7824 */ /* 0x040fe200010e0637 */
[----:B------:R-:W-:Y:S02]  /*aa00*/  ISETP.GE.U32.AND P2, PT, R47, R37, PT ;  /* 0x000000252f00720c */ /* 0x000fe40003f46070 */
[----:B------:R-:W-:Y:S01]  /*aa10*/  ISETP.GE.U32.AND.EX P3, PT, R40, R43, PT, P3 ;  /* 0x0000002b2800720c */ /* 0x000fe20003f66130 */
[----:B------:R-:W-:Y:S01]  /*aa20*/  IMAD.WIDE.U32 R42, R38, R14, RZ ;  /* 0x0000000e262a7225 */ /* 0x000fe200078e00ff */
[----:B------:R-:W-:Y:S02]  /*aa30*/  ISETP.GE.U32.AND.EX P2, PT, R46, R40, PT, P2 ;  /* 0x000000282e00720c */ /* 0x000fe40003f46120 */
[----:B------:R-:W-:Y:S01]  /*aa40*/  SEL R54, RZ, 0x1, P3 ;  /* 0x00000001ff367807 */ /* 0x000fe20001800000 */
[-C--:B------:R-:W-:Y:S01]  /*aa50*/  IMAD R40, R25, R38.reuse, RZ ;  /* 0x0000002619287224 */ /* 0x080fe200078e02ff */
[----:B------:R-:W-:Y:S01]  /*aa60*/  SEL R36, RZ, 0x1, P2 ;  /* 0x00000001ff247807 */ /* 0x000fe20001000000 */
[----:B------:R-:W-:-:S02]  /*aa70*/  IMAD R42, R27, R38, RZ ;  /* 0x000000261b2a7224 */ /* 0x000fc400078e02ff */
[----:B------:R-:W-:Y:S01]  /*aa80*/  IMAD R40, R39, R14, R40 ;  /* 0x0000000e27287224 */ /* 0x000fe200078e0228 */
[----:B------:R-:W-:Y:S01]  /*aa90*/  IADD3 R54, P2, P3, R36, R44, R54 ;  /* 0x0000002c24367210 */ /* 0x000fe20007b5e036 */
[----:B------:R-:W-:-:S03]  /*aaa0*/  IMAD.WIDE.U32 R36, R14, R38, RZ ;  /* 0x000000260e247225 */ /* 0x000fc600078e00ff */
[----:B------:R-:W-:Y:S01]  /*aab0*/  IADD3.X R53, PT, PT, RZ, R45, RZ, P2, P3 ;  /* 0x0000002dff357210 */ /* 0x000fe200017e64ff */
[----:B------:R-:W-:Y:S01]  /*aac0*/  IMAD.IADD R40, R37, 0x1, R40 ;  /* 0x0000000125287824 */ /* 0x000fe200078e0228 */
[----:B------:R-:W-:Y:S01]  /*aad0*/  IADD3 R58, P3, PT, R58, R36, RZ ;  /* 0x000000243a3a7210 */ /* 0x000fe20007f7e0ff */
[----:B------:R-:W-:-:S03]  /*aae0*/  IMAD R42, R39, R31, R42 ;  /* 0x0000001f272a7224 */ /* 0x000fc600078e022a */
[----:B------:R-:W-:Y:S01]  /*aaf0*/  ISETP.GE.U32.AND P2, PT, R58, R36, PT ;  /* 0x000000243a00720c */ /* 0x000fe20003f46070 */
[----:B------:R-:W-:-:S04]  /*ab00*/  IMAD.WIDE.U32 R36, R39, R14, RZ ;  /* 0x0000000e27247225 */ /* 0x000fc800078e00ff */
[----:B------:R-:W-:Y:S02]  /*ab10*/  IMAD.X R57, R40, 0x1, R57, P3 ;  /* 0x0000000128397824 */ /* 0x000fe400018e0639 */
[----:B------:R-:W-:-:S03]  /*ab20*/  IMAD.WIDE.U32 R36, P3, R38, R25, R36 ;  /* 0x0000001926247225 */ /* 0x000fc60007860024 */
[----:B------:R-:W-:Y:S01]  /*ab30*/  ISETP.GE.U32.AND.EX P2, PT, R57, R40, PT, P2 ;  /* 0x000000283900720c */ /* 0x000fe20003f46120 */
[----:B------:R-:W-:Y:S01]  /*ab40*/  IMAD.X R41, RZ, RZ, RZ, P3 ;  /* 0x000000ffff297224 */ /* 0x000fe200018e06ff */
[----:B------:R-:W-:Y:S01]  /*ab50*/  IADD3 RZ, P3, PT, R43, R36, RZ ;  /* 0x000000242bff7210 */ /* 0x000fe20007f7e0ff */
[----:B------:R-:W-:Y:S01]  /*ab60*/  IMAD.MOV.U32 R40, RZ, RZ, R37 ;  /* 0x000000ffff287224 */ /* 0x000fe200078e0025 */
[----:B------:R-:W-:Y:S01]  /*ab70*/  SEL R43, RZ, 0x1, P2 ;  /* 0x00000001ff2b7807 */ /* 0x000fe20001000000 */
[----:B------:R-:W-:-:S04]  /*ab80*/  IMAD.WIDE.U32 R36, R31, R38, RZ ;  /* 0x000000261f247225 */ /* 0x000fc800078e00ff */
[----:B------:R-:W-:Y:S01]  /*ab90*/  IMAD.IADD R37, R37, 0x1, R42 ;  /* 0x0000000125257824 */ /* 0x000fe200078e022a */
[----:B------:R-:W-:Y:S01]  /*aba0*/  IADD3 R42, P2, PT, R51, R36, RZ ;  /* 0x00000024332a7210 */ /* 0x000fe20007f5e0ff */
[----:B------:R-:W-:-:S04]  /*abb0*/  IMAD.WIDE.U32.X R40, R39, R25, R40, P3 ;  /* 0x0000001927287225 */ /* 0x000fc800018e0428 */
[----:B------:R-:W-:Y:S01]  /*abc0*/  IMAD.X R44, R37, 0x1, R50, P2 ;  /* 0x00000001252c7824 */ /* 0x000fe200010e0632 */
[----:B------:R-:W-:-:S04]  /*abd0*/  IADD3 R51, P2, P3, R42, R40, R43 ;  /* 0x000000282a337210 */ /* 0x000fc80007b5e02b */
[----:B------:R-:W-:Y:S01]  /*abe0*/  IADD3.X R50, PT, PT, R44, R41, RZ, P2, P3 ;  /* 0x000000292c327210 */ /* 0x000fe200017e64ff */
[-C--:B------:R-:W-:Y:S01]  /*abf0*/  IMAD.WIDE.U32 R40, R39, R31.reuse, RZ ;  /* 0x0000001f27287225 */ /* 0x080fe200078e00ff */
[----:B------:R-:W-:Y:S02]  /*ac00*/  ISETP.GE.U32.AND P2, PT, R42, R36, PT ;  /* 0x000000242a00720c */ /* 0x000fe40003f46070 */
[----:B------:R-:W-:Y:S01]  /*ac10*/  ISETP.GE.U32.AND P3, PT, R51, R42, PT ;  /* 0x0000002a3300720c */ /* 0x000fe20003f66070 */
[----:B------:R-:W-:Y:S01]  /*ac20*/  IMAD.WIDE.U32 R42, R38, R31, RZ ;  /* 0x0000001f262a7225 */ /* 0x000fe200078e00ff */
[----:B------:R-:W-:Y:S02]  /*ac30*/  ISETP.GE.U32.AND.EX P2, PT, R44, R37, PT, P2 ;  /* 0x000000252c00720c */ /* 0x000fe40003f46120 */
[----:B------:R-:W-:Y:S01]  /*ac40*/  ISETP.GE.U32.AND.EX P3, PT, R50, R44, PT, P3 ;  /* 0x0000002c3200720c */ /* 0x000fe20003f66130 */
[----:B------:R-:W-:Y:S01]  /*ac50*/  IMAD R42, R32, R38, RZ ;  /* 0x00000026202a7224 */ /* 0x000fe200078e02ff */
[----:B------:R-:W-:Y:S01]  /*ac60*/  SEL R44, RZ, 0x1, P2 ;  /* 0x00000001ff2c7807 */ /* 0x000fe20001000000 */
[----:B------:R-:W-:-:S04]  /*ac70*/  IMAD.WIDE.U32 R40, P2, R38, R27, R40 ;  /* 0x0000001b26287225 */ /* 0x000fc80007840028 */
[----:B------:R-:W-:Y:S01]  /*ac80*/  IMAD.X R37, RZ, RZ, RZ, P2 ;  /* 0x000000ffff257224 */ /* 0x000fe200010e06ff */
[----:B------:R-:W-:Y:S01]  /*ac90*/  IADD3 RZ, P2, PT, R43, R40, RZ ;  /* 0x000000282bff7210 */ /* 0x000fe20007f5e0ff */
[----:B------:R-:W-:Y:S01]  /*aca0*/  IMAD.MOV.U32 R36, RZ, RZ, R41 ;  /* 0x000000ffff247224 */ /* 0x000fe200078e0029 */
[----:B------:R-:W-:Y:S01]  /*acb0*/  SEL R40, RZ, 0x1, P3 ;  /* 0x00000001ff287807 */ /* 0x000fe20001800000 */
[C---:B------:R-:W-:Y:S02]  /*acc0*/  IMAD R42, R39.reuse, R33, R42 ;  /* 0x00000021272a7224 */ /* 0x040fe400078e022a */
[----:B------:R-:W-:-:S03]  /*acd0*/  IMAD.WIDE.U32.X R36, R39, R27, R36, P2 ;  /* 0x0000001b27247225 */ /* 0x000fc600010e0424 */
[----:B------:R-:W-:-:S04]  /*ace0*/  IADD3 R44, P2, P3, R40, R36, R44 ;  /* 0x00000024282c7210 */ /* 0x000fc80007b5e02c */
[----:B------:R-:W-:Y:S01]  /*acf0*/  IADD3.X R40, PT, PT, RZ, R37, RZ, P2, P3 ;  /* 0x00000025ff287210 */ /* 0x000fe200017e64ff */
[----:B------:R-:W-:-:S04]  /*ad00*/  IMAD.WIDE.U32 R36, R33, R38, RZ ;  /* 0x0000002621247225 */ /* 0x000fc800078e00ff */
[----:B------:R-:W-:Y:S01]  /*ad10*/  IMAD.IADD R37, R37, 0x1, R42 ;  /* 0x0000000125257824 */ /* 0x000fe200078e022a */
[----:B------:R-:W-:Y:S01]  /*ad20*/  IADD3 R41, P3, PT, R47, R36, RZ ;  /* 0x000000242f297210 */ /* 0x000fe20007f7e0ff */
[----:B------:R-:W-:-:S03]  /*ad30*/  IMAD.WIDE.U32 R42, R38, R33, RZ ;  /* 0x00000021262a7225 */ /* 0x000fc600078e00ff */
[----:B------:R-:W-:Y:S01]  /*ad40*/  ISETP.GE.U32.AND P2, PT, R41, R36, PT ;  /* 0x000000242900720c */ /* 0x000fe20003f46070 */
[----:B------:R-:W-:Y:S01]  /*ad50*/  IMAD.X R36, R37, 0x1, R46, P3 ;  /* 0x0000000125247824 */ /* 0x000fe200018e062e */
[----:B------:R-:W-:Y:S01]  /*ad60*/  IADD3 R47, P3, PT, R41, R44, RZ ;  /* 0x0000002c292f7210 */ /* 0x000fe20007f7e0ff */
[----:B------:R-:W-:-:S03]  /*ad70*/  IMAD R42, R26, R38, RZ ;  /* 0x000000261a2a7224 */ /* 0x000fc600078e02ff */
[C---:B------:R-:W-:Y:S01]  /*ad80*/  ISETP.GE.U32.AND.EX P2, PT, R36.reuse, R37, PT, P2 ;  /* 0x000000252400720c */ /* 0x040fe20003f46120 */
[----:B------:R-:W-:Y:S01]  /*ad90*/  IMAD.X R46, R36, 0x1, R40, P3 ;  /* 0x00000001242e7824 */ /* 0x000fe200018e0628 */
[----:B------:R-:W-:Y:S01]  /*ada0*/  ISETP.GE.U32.AND P3, PT, R47, R41, PT ;  /* 0x000000292f00720c */ /* 0x000fe20003f66070 */
[C---:B------:R-:W-:Y:S01]  /*adb0*/  IMAD.WIDE.U32 R40, R39.reuse, R33, RZ ;  /* 0x0000002127287225 */ /* 0x040fe200078e00ff */
[----:B------:R-:W-:Y:S02]  /*adc0*/  SEL R45, RZ, 0x1, P2 ;  /* 0x00000001ff2d7807 */ /* 0x000fe40001000000 */
[----:B------:R-:W-:Y:S01]  /*add0*/  ISETP.GE.U32.AND.EX P3, PT, R46, R36, PT, P3 ;  /* 0x000000242e00720c */ /* 0x000fe20003f66130 */
[----:B------:R-:W-:Y:S02]  /*ade0*/  IMAD R42, R39, R28, R42 ;  /* 0x0000001c272a7224 */ /* 0x000fe400078e022a */
[----:B------:R-:W-:-:S04]  /*adf0*/  IMAD.WIDE.U32 R40, P2, R38, R32, R40 ;  /* 0x0000002026287225 */ /* 0x000fc80007840028 */
[----:B------:R-:W-:Y:S01]  /*ae00*/  IMAD.X R37, RZ, RZ, RZ, P2 ;  /* 0x000000ffff257224 */ /* 0x000fe200010e06ff */
[----:B------:R-:W-:Y:S01]  /*ae10*/  IADD3 RZ, P2, PT, R43, R40, RZ ;  /* 0x000000282bff7210 */ /* 0x000fe20007f5e0ff */
[----:B------:R-:W-:Y:S01]  /*ae20*/  IMAD.MOV.U32 R36, RZ, RZ, R41 ;  /* 0x000000ffff247224 */ /* 0x000fe200078e0029 */
[----:B------:R-:W-:-:S03]  /*ae30*/  SEL R40, RZ, 0x1, P3 ;  /* 0x00000001ff287807 */ /* 0x000fc60001800000 */
[----:B------:R-:W-:-:S03]  /*ae40*/  IMAD.WIDE.U32.X R36, R39, R32, R36, P2 ;  /* 0x0000002027247225 */ /* 0x000fc600010e0424 */
[----:B------:R-:W-:Y:S01]  /*ae50*/  IADD3 R45, P2, P3, R40, R36, R45 ;  /* 0x00000024282d7210 */ /* 0x000fe20007b5e02d */
[----:B------:R-:W-:-:S03]  /*ae60*/  IMAD.WIDE.U32 R40, R39, R28, RZ ;  /* 0x0000001c27287225 */ /* 0x000fc600078e00ff */
[----:B------:R-:W-:Y:S01]  /*ae70*/  IADD3.X R44, PT, PT, RZ, R37, RZ, P2, P3 ;  /* 0x00000025ff2c7210 */ /* 0x000fe200017e64ff */
[----:B------:R-:W-:-:S04]  /*ae80*/  IMAD.WIDE.U32 R36, R38, R28, RZ ;  /* 0x0000001c26247225 */ /* 0x000fc800078e00ff */
[----:B------:R-:W-:-:S04]  /*ae90*/  IMAD.WIDE.U32 R40, P2, R38, R26, R40 ;  /* 0x0000001a26287225 */ /* 0x000fc80007840028 */
[----:B------:R-:W-:Y:S01]  /*aea0*/  IMAD.MOV.U32 R36, RZ, RZ, R41 ;  /* 0x000000ffff247224 */ /* 0x000fe200078e0029 */
[----:B------:R-:W-:Y:S01]  /*aeb0*/  IADD3 RZ, P3, PT, R37, R40, RZ ;  /* 0x0000002825ff7210 */ /* 0x000fe20007f7e0ff */
[----:B------:R-:W-:-:S04]  /*aec0*/  IMAD.X R37, RZ, RZ, RZ, P2 ;  /* 0x000000ffff257224 */ /* 0x000fc800010e06ff */
[----:B------:R-:W-:-:S04]  /*aed0*/  IMAD.WIDE.U32.X R40, R39, R26, R36, P3 ;  /* 0x0000001a27287225 */ /* 0x000fc800018e0424 */
[----:B------:R-:W-:-:S04]  /*aee0*/  IMAD.WIDE.U32 R36, R28, R38, RZ ;  /* 0x000000261c247225 */ /* 0x000fc800078e00ff */
[----:B------:R-:W-:Y:S01]  /*aef0*/  IMAD.IADD R42, R37, 0x1, R42 ;  /* 0x00000001252a7824 */ /* 0x000fe200078e022a */
[----:B------:R-:W-:Y:S01]  /*af00*/  IADD3 R54, P2, PT, R54, R36, RZ ;  /* 0x0000002436367210 */ /* 0x000fe20007f5e0ff */
[----:B------:R-:W-:-:S03]  /*af10*/  IMAD R38, R25, R24, RZ ;  /* 0x0000001819267224 */ /* 0x000fc600078e02ff */
[----:B------:R-:W-:Y:S01]  /*af20*/  ISETP.GE.U32.AND P3, PT, R54, R36, PT ;  /* 0x000000243600720c */ /* 0x000fe20003f66070 */
[----:B------:R-:W-:Y:S01]  /*af30*/  IMAD.X R53, R42, 0x1, R53, P2 ;  /* 0x000000012a357824 */ /* 0x000fe200010e0635 */
[----:B------:R-:W-:Y:S01]  /*af40*/  IADD3 R45, P2, PT, R54, R45, RZ ;  /* 0x0000002d362d7210 */ /* 0x000fe20007f5e0ff */
[----:B------:R-:W-:-:S03]  /*af50*/  IMAD R38, R15, R14, R38 ;  /* 0x0000000e0f267224 */ /* 0x000fc600078e0226 */
[C---:B------:R-:W-:Y:S01]  /*af60*/  ISETP.GE.U32.AND.EX P3, PT, R53.reuse, R42, PT, P3 ;  /* 0x0000002a3500720c */ /* 0x040fe20003f66130 */
[----:B------:R-:W-:Y:S01]  /*af70*/  IMAD.X R44, R53, 0x1, R44, P2 ;  /* 0x00000001352c7824 */ /* 0x000fe200010e062c */
[----:B------:R-:W-:Y:S02]  /*af80*/  ISETP.GE.U32.AND P2, PT, R45, R54, PT ;  /* 0x000000362d00720c */ /* 0x000fe40003f46070 */
[----:B------:R-:W-:Y:S02]  /*af90*/  SEL R54, RZ, 0x1, P3 ;  /* 0x00000001ff367807 */ /* 0x000fe40001800000 */
[----:B------:R-:W-:-:S04]  /*afa0*/  ISETP.GE.U32.AND.EX P2, PT, R44, R53, PT, P2 ;  /* 0x000000352c00720c */ /* 0x000fc80003f46120 */
[----:B------:R-:W-:-:S04]  /*afb0*/  SEL R36, RZ, 0x1, P2 ;  /* 0x00000001ff247807 */ /* 0x000fc80001000000 */
        /* <DEDUP_REMOVED lines=8> */
[----:B------:R-:W-:Y:S02]  /*b040*/  IMAD.X R50, R38, 0x1, R50, P3 ;  /* 0x0000000126327824 */ /* 0x000fe400018e0632 */
[----:B------:R-:W-:-:S03]  /*b050*/  IMAD.WIDE.U32 R36, P3, R24, R25, R36 ;  /* 0x0000001918247225 */ /* 0x000fc60007860024 */
[----:B------:R-:W-:Y:S01]  /*b060*/  ISETP.GE.U32.AND.EX P2, PT, R50, R38, PT, P2 ;  /* 0x000000263200720c */ /* 0x000fe20003f46120 */
[----:B------:R-:W-:Y:S01]  /*b070*/  IMAD.X R39, RZ, RZ, RZ, P3 ;  /* 0x000000ffff277224 */ /* 0x000fe200018e06ff */
[----:B------:R-:W-:Y:S01]  /*b080*/  IADD3 RZ, P3, PT, R41, R36, RZ ;  /* 0x0000002429ff7210 */ /* 0x000fe20007f7e0ff */
[-C--:B------:R-:W-:Y:S01]  /*b090*/  IMAD R40, R27, R24.reuse, RZ ;  /* 0x000000181b287224 */ /* 0x080fe200078e02ff */
[----:B------:R-:W-:Y:S01]  /*b0a0*/  SEL R43, RZ, 0x1, P2 ;  /* 0x00000001ff2b7807 */ /* 0x000fe20001000000 */
[----:B------:R-:W-:Y:S02]  /*b0b0*/  IMAD.MOV.U32 R38, RZ, RZ, R37 ;  /* 0x000000ffff267224 */ /* 0x000fe400078e0025 */
[----:B------:R-:W-:-:S04]  /*b0c0*/  IMAD.WIDE.U32 R36, R31, R24, RZ ;  /* 0x000000181f247225 */ /* 0x000fc800078e00ff */
[----:B------:R-:W-:Y:S01]  /*b0d0*/  IMAD R40, R15, R31, R40 ;  /* 0x0000001f0f287224 */ /* 0x000fe200078e0228 */
[----:B------:R-:W-:Y:S01]  /*b0e0*/  IADD3 R47, P2, PT, R47, R36, RZ ;  /* 0x000000242f2f7210 */ /* 0x000fe20007f5e0ff */
[----:B------:R-:W-:-:S04]  /*b0f0*/  IMAD.WIDE.U32.X R38, R15, R25, R38, P3 ;  /* 0x000000190f267225 */ /* 0x000fc800018e0426 */
[----:B------:R-:W-:Y:S02]  /*b100*/  IMAD.IADD R37, R37, 0x1, R40 ;  /* 0x0000000125257824 */ /* 0x000fe400078e0228 */
[----:B------:R-:W-:Y:S02]  /*b110*/  IMAD R25, R25, R30, RZ ;  /* 0x0000001e19197224 */ /* 0x000fe400078e02ff */
[----:B------:R-:W-:Y:S01]  /*b120*/  IMAD.X R46, R37, 0x1, R46, P2 ;  /* 0x00000001252e7824 */ /* 0x000fe200010e062e */
[----:B------:R-:W-:Y:S01]  /*b130*/  IADD3 R43, P2, P3, R47, R38, R43 ;  /* 0x000000262f2b7210 */ /* 0x000fe20007b5e02b */
[----:B------:R-:W-:-:S03]  /*b140*/  IMAD R29, R29, R14, R25 ;  /* 0x0000000e1d1d7224 */ /* 0x000fc600078e0219 */
[----:B------:R-:W-:Y:S01]  /*b150*/  IADD3.X R42, PT, PT, R46, R39, RZ, P2, P3 ;  /* 0x000000272e2a7210 */ /* 0x000fe200017e64ff */
[----:B------:R-:W-:Y:S01]  /*b160*/  IMAD.WIDE.U32 R38, R15, R31, RZ ;  /* 0x0000001f0f267225 */ /* 0x000fe200078e00ff */
[----:B------:R-:W-:-:S04]  /*b170*/  ISETP.GE.U32.AND P2, PT, R47, R36, PT ;  /* 0x000000242f00720c */ /* 0x000fc80003f46070 */
[----:B------:R-:W-:Y:S01]  /*b180*/  ISETP.GE.U32.AND.EX P2, PT, R46, R37, PT, P2 ;  /* 0x000000252e00720c */ /* 0x000fe20003f46120 */
[----:B------:R-:W-:-:S04]  /*b190*/  IMAD.WIDE.U32 R38, P3, R24, R27, R38 ;  /* 0x0000001b18267225 */ /* 0x000fc80007860026 */
[----:B------:R-:W-:Y:S01]  /*b1a0*/  IMAD.WIDE.U32 R36, R24, R31, RZ ;  /* 0x0000001f18247225 */ /* 0x000fe200078e00ff */
[----:B------:R-:W-:-:S03]  /*b1b0*/  SEL R31, RZ, 0x1, P2 ;  /* 0x00000001ff1f7807 */ /* 0x000fc60001000000 */
[----:B------:R-:W-:Y:S01]  /*b1c0*/  IMAD.MOV.U32 R36, RZ, RZ, R39 ;  /* 0x000000ffff247224 */ /* 0x000fe200078e0027 */
[----:B------:R-:W-:Y:S01]  /*b1d0*/  IADD3 RZ, P2, PT, R37, R38, RZ ;  /* 0x0000002625ff7210 */ /* 0x000fe20007f5e0ff */
[----:B------:R-:W-:Y:S01]  /*b1e0*/  IMAD.X R37, RZ, RZ, RZ, P3 ;  /* 0x000000ffff257224 */ /* 0x000fe200018e06ff */
[----:B------:R-:W-:-:S03]  /*b1f0*/  ISETP.GE.U32.AND P3, PT, R43, R47, PT ;  /* 0x0000002f2b00720c */ /* 0x000fc60003f66070 */
[----:B------:R-:W-:Y:S01]  /*b200*/  IMAD.WIDE.U32.X R36, R15, R27, R36, P2 ;  /* 0x0000001b0f247225 */ /* 0x000fe200010e0424 */
[----:B------:R-:W-:-:S04]  /*b210*/  ISETP.GE.U32.AND.EX P3, PT, R42, R46, PT, P3 ;  /* 0x0000002e2a00720c */ /* 0x000fc80003f66130 */
[----:B------:R-:W-:-:S04]  /*b220*/  SEL R27, RZ, 0x1, P3 ;  /* 0x00000001ff1b7807 */ /* 0x000fc80001800000 */
[----:B------:R-:W-:Y:S01]  /*b230*/  IADD3 R27, P2, P3, R27, R36, R31 ;  /* 0x000000241b1b7210 */ /* 0x000fe20007b5e01f */
[----:B------:R-:W-:-:S03]  /*b240*/  IMAD R31, R32, R24, RZ ;  /* 0x00000018201f7224 */ /* 0x000fc600078e02ff */
[----:B------:R-:W-:Y:S01]  /*b250*/  IADD3.X R38, PT, PT, RZ, R37, RZ, P2, P3 ;  /* 0x00000025ff267210 */ /* 0x000fe200017e64ff */
[----:B------:R-:W-:-:S04]  /*b260*/  IMAD.WIDE.U32 R36, R33, R24, RZ ;  /* 0x0000001821247225 */ /* 0x000fc800078e00ff */
[----:B------:R-:W-:Y:S01]  /*b270*/  IMAD R31, R15, R33, R31 ;  /* 0x000000210f1f7224 */ /* 0x000fe200078e021f */
[----:B------:R-:W-:-:S03]  /*b280*/  IADD3 R45, P3, PT, R45, R36, RZ ;  /* 0x000000242d2d7210 */ /* 0x000fc60007f7e0ff */
[----:B------:R-:W-:Y:S01]  /*b290*/  IMAD.IADD R37, R37, 0x1, R31 ;  /* 0x0000000125257824 */ /* 0x000fe200078e021f */
[----:B------:R-:W-:-:S03]  /*b2a0*/  ISETP.GE.U32.AND P2, PT, R45, R36, PT ;  /* 0x000000242d00720c */ /* 0x000fc60003f46070 */
[----:B------:R-:W-:Y:S01]  /*b2b0*/  IMAD.X R31, R37, 0x1, R44, P3 ;  /* 0x00000001251f7824 */ /* 0x000fe200018e062c */
[----:B------:R-:W-:-:S04]  /*b2c0*/  IADD3 R27, P3, PT, R45, R27, RZ ;  /* 0x0000001b2d1b7210 */ /* 0x000fc80007f7e0ff */
[----:B------:R-:W-:Y:S01]  /*b2d0*/  ISETP.GE.U32.AND.EX P2, PT, R31, R37, PT, P2 ;  /* 0x000000251f00720c */ /* 0x000fe20003f46120 */
[----:B------:R-:W-:-:S03]  /*b2e0*/  IMAD.WIDE.U32 R36, R15, R33, RZ ;  /* 0x000000210f247225 */ /* 0x000fc600078e00ff */
[----:B------:R-:W-:Y:S01]  /*b2f0*/  SEL R46, RZ, 0x1, P2 ;  /* 0x00000001ff2e7807 */ /* 0x000fe20001000000 */
[----:B------:R-:W-:Y:S01]  /*b300*/  IMAD.X R44, R31, 0x1, R38, P3 ;  /* 0x000000011f2c7824 */ /* 0x000fe200018e0626 */
[----:B------:R-:W-:Y:S01]  /*b310*/  ISETP.GE.U32.AND P2, PT, R27, R45, PT ;  /* 0x0000002d1b00720c */ /* 0x000fe20003f46070 */
[----:B------:R-:W-:-:S03]  /*b320*/  IMAD.WIDE.U32 R36, P3, R24, R32, R36 ;  /* 0x0000002018247225 */ /* 0x000fc60007860024 */
[----:B------:R-:W-:Y:S01]  /*b330*/  ISETP.GE.U32.AND.EX P2, PT, R44, R31, PT, P2 ;  /* 0x0000001f2c00720c */ /* 0x000fe20003f46120 */
[----:B------:R-:W-:-:S03]  /*b340*/  IMAD.WIDE.U32 R38, R24, R33, RZ ;  /* 0x0000002118267225 */ /* 0x000fc600078e00ff */
[----:B------:R-:W-:Y:S01]  /*b350*/  SEL R31, RZ, 0x1, P2 ;  /* 0x00000001ff1f7807 */ /* 0x000fe20001000000 */
[----:B------:R-:W-:Y:S01]  /*b360*/  IMAD.X R41, RZ, RZ, RZ, P3 ;  /* 0x000000ffff297224 */ /* 0x000fe200018e06ff */
[----:B------:R-:W-:Y:S01]  /*b370*/  IADD3 RZ, P3, PT, R39, R36, RZ ;  /* 0x0000002427ff7210 */ /* 0x000fe20007f7e0ff */
[----:B------:R-:W-:Y:S02]  /*b380*/  IMAD.MOV.U32 R40, RZ, RZ, R37 ;  /* 0x000000ffff287224 */ /* 0x000fe400078e0025 */
[----:B------:R-:W-:-:S04]  /*b390*/  IMAD.WIDE.U32 R36, R42, 0x3d1, RZ ;  /* 0x000003d12a247825 */ /* 0x000fc800078e00ff */
[----:B------:R-:W-:-:S04]  /*b3a0*/  IMAD.WIDE.U32.X R32, R15, R32, R40, P3 ;  /* 0x000000200f207225 */ /* 0x000fc800018e0428 */
[----:B------:R-:W-:Y:S01]  /*b3b0*/  IMAD.WIDE.U32 R40, R27, 0x3d1, RZ ;  /* 0x000003d11b287825 */ /* 0x000fe200078e00ff */
[----:B------:R-:W-:-:S04]  /*b3c0*/  IADD3 R46, P2, P3, R31, R32, R46 ;  /* 0x000000201f2e7210 */ /* 0x000fc80007b5e02e */
[----:B------:R-:W-:Y:S01]  /*b3d0*/  IADD3.X R45, PT, PT, RZ, R33, RZ, P2, P3 ;  /* 0x00000021ff2d7210 */ /* 0x000fe200017e64ff */
[----:B------:R-:W-:-:S04]  /*b3e0*/  IMAD.WIDE.U32 R36, P2, R43, 0x1, R36 ;  /* 0x000000012b247825 */ /* 0x000fc80007840024 */
[----:B------:R-:W-:-:S04]  /*b3f0*/  IMAD.WIDE.U32 R32, R43, 0x3d1, RZ ;  /* 0x000003d12b207825 */ /* 0x000fc800078e00ff */
[----:B------:R-:W-:Y:S01]  /*b400*/  IMAD.MOV.U32 R38, RZ, RZ, R37 ;  /* 0x000000ffff267224 */ /* 0x000fe200078e0025 */
[----:B------:R-:W-:Y:S01]  /*b410*/  IADD3 R33, P3, PT, R33, R36, RZ ;  /* 0x0000002421217210 */ /* 0x000fe20007f7e0ff */
[----:B------:R-:W-:-:S04]  /*b420*/  IMAD.WIDE.U32 R36, R44, 0x3d1, RZ ;  /* 0x000003d12c247825 */ /* 0x000fc800078e00ff */
[----:B------:R-:W-:-:S04]  /*b430*/  IMAD.WIDE.U32 R30, R30, R14, R32 ;  /* 0x0000000e1e1e7225 */ /* 0x000fc800078e0020 */
[----:B------:R-:W-:Y:S01]  /*b440*/  IMAD.X R39, RZ, RZ, RZ, P2 ;  /* 0x000000ffff277224 */ /* 0x000fe200010e06ff */
[----:B------:R-:W-:Y:S01]  /*b450*/  ISETP.GE.U32.AND P2, PT, R30, R32, PT ;  /* 0x000000201e00720c */ /* 0x000fe20003f46070 */
[----:B------:R-:W-:Y:S01]  /*b460*/  IMAD.IADD R14, R31, 0x1, R29 ;  /* 0x000000011f0e7824 */ /* 0x000fe200078e021d */
[----:B------:R-:W-:Y:S01]  /*b470*/  IADD3 R31, P4, PT, R59, R40, RZ ;  /* 0x000000283b1f7210 */ /* 0x000fe20007f9e0ff */
[----:B------:R-:W-:-:S03]  /*b480*/  IMAD.WIDE.U32.X R38, R42, 0x1, R38, P3 ;  /* 0x000000012a267825 */ /* 0x000fc600018e0426 */
[----:B------:R-:W-:Y:S01]  /*b490*/  ISETP.GE.U32.AND.EX P2, PT, R14, R33, PT, P2 ;  /* 0x000000210e00720c */ /* 0x000fe20003f46120 */
[----:B------:R-:W-:-:S03]  /*b4a0*/  IMAD.WIDE.U32 R36, P3, R27, 0x1, R36 ;  /* 0x000000011b247825 */ /* 0x000fc60007860024 */
[----:B------:R-:W-:Y:S01]  /*b4b0*/  SEL R27, RZ, 0x1, P2 ;  /* 0x00000001ff1b7807 */ /* 0x000fe20001000000 */
[----:B------:R-:W-:Y:S01]  /*b4c0*/  IMAD.WIDE.U32 R32, R24, R28, RZ ;  /* 0x0000001c18207225 */ /* 0x000fe200078e00ff */
[----:B------:R-:W-:-:S05]  /*b4d0*/  IADD3 R36, P2, PT, R41, R36, RZ ;  /* 0x0000002429247210 */ /* 0x000fca0007f5e0ff */
[----:B------:R-:W-:Y:S01]  /*b4e0*/  IMAD.X R41, R36, 0x1, R61, P4 ;  /* 0x0000000124297824 */ /* 0x000fe200020e063d */
[----:B------:R-:W-:-:S04]  /*b4f0*/  IADD3 R27, P4, P5, R31, R38, R27 ;  /* 0x000000261f1b7210 */ /* 0x000fc80007d9e01b */
[----:B------:R-:W-:Y:S01]  /*b500*/  IADD3.X R25, PT, PT, R41, R39, RZ, P4, P5 ;  /* 0x0000002729197210 */ /* 0x000fe200027ea4ff */
[----:B------:R-:W-:-:S04]  /*b510*/  IMAD.WIDE.U32 R38, R15, R28, RZ ;  /* 0x0000001c0f267225 */ /* 0x000fc800078e00ff */
[----:B------:R-:W-:-:S04]  /*b520*/  IMAD.WIDE.U32 R38, P4, R24, R26, R38 ;  /* 0x0000001a18267225 */ /* 0x000fc80007880026 */
[----:B------:R-:W-:Y:S01]  /*b530*/  IMAD.MOV.U32 R32, RZ, RZ, R39 ;  /* 0x000000ffff207224 */ /* 0x000fe200078e0027 */
[----:B------:R-:W-:Y:S01]  /*b540*/  IADD3 RZ, P5, PT, R33, R38, RZ ;  /* 0x0000002621ff7210 */ /* 0x000fe20007fbe0ff */
[----:B------:R-:W-:-:S04]  /*b550*/  IMAD.X R33, RZ, RZ, RZ, P4 ;  /* 0x000000ffff217224 */ /* 0x000fc800020e06ff */
[----:B------:R-:W-:-:S04]  /*b560*/  IMAD.WIDE.U32.X R32, R15, R26, R32, P5 ;  /* 0x0000001a0f207225 */ /* 0x000fc800028e0420 */
[----:B------:R-:W-:-:S04]  /*b570*/  IMAD R26, R26, R24, RZ ;  /* 0x000000181a1a7224 */ /* 0x000fc800078e02ff */
[----:B------:R-:W-:Y:S02]  /*b580*/  IMAD R15, R15, R28, R26 ;  /* 0x0000001c0f0f7224 */ /* 0x000fe400078e021a */
[----:B------:R-:W-:-:S04]  /*b590*/  IMAD.WIDE.U32 R28, R28, R24, RZ ;  /* 0x000000181c1c7225 */ /* 0x000fc800078e00ff */
[----:B------:R-:W-:Y:S01]  /*b5a0*/  IMAD.IADD R15, R29, 0x1, R15 ;  /* 0x000000011d0f7824 */ /* 0x000fe200078e020f */
[----:B------:R-:W-:Y:S01]  /*b5b0*/  IADD3 R54, P4, PT, R54, R28, RZ ;  /* 0x0000001c36367210 */ /* 0x000fe20007f9e0ff */
[----:B------:R-:W-:Y:S01]  /*b5c0*/  IMAD.X R29, RZ, RZ, RZ, P3 ;  /* 0x000000ffff1d7224 */ /* 0x000fe200018e06ff */
[----:B------:R-:W-:-:S03]  /*b5d0*/  ISETP.GE.U32.AND P3, PT, R31, R40, PT ;  /* 0x000000281f00720c */ /* 0x000fc60003f66070 */
[----:B------:R-:W-:Y:S01]  /*b5e0*/  IMAD.X R53, R15, 0x1, R53, P4 ;  /* 0x000000010f357824 */ /* 0x000fe200020e0635 */
[----:B------:R-:W-:Y:S02]  /*b5f0*/  IADD3 R46, P4, PT, R54, R46, RZ ;  /* 0x0000002e362e7210 */ /* 0x000fe40007f9e0ff */
[----:B------:R-:W-:-:S03]  /*b600*/  ISETP.GE.U32.AND.EX P3, PT, R41, R36, PT, P3 ;  /* 0x000000242900720c */ /* 0x000fc60003f66130 */
[----:B------:R-:W-:Y:S01]  /*b610*/  IMAD.X R45, R53, 0x1, R45, P4 ;  /* 0x00000001352d7824 */ /* 0x000fe200020e062d */
[----:B------:R-:W-:Y:S01]  /*b620*/  ISETP.GE.U32.AND P4, PT, R54, R28, PT ;  /* 0x0000001c3600720c */ /* 0x000fe20003f86070 */
[----:B------:R-:W-:-:S03]  /*b630*/  IMAD.MOV.U32 R28, RZ, RZ, R37 ;  /* 0x000000ffff1c7224 */ /* 0x000fc600078e0025 */
[----:B------:R-:W-:Y:S01]  /*b640*/  ISETP.GE.U32.AND.EX P4, PT, R53, R15, PT, P4 ;  /* 0x0000000f3500720c */ /* 0x000fe20003f86140 */
[----:B------:R-:W-:Y:S01]  /*b650*/  IMAD.WIDE.U32.X R28, R44, 0x1, R28, P2 ;  /* 0x000000012c1c7825 */ /* 0x000fe200010e041c */
[----:B------:R-:W-:Y:S02]  /*b660*/  ISETP.GE.U32.AND P2, PT, R27, R31, PT ;  /* 0x0000001f1b00720c */ /* 0x000fe40003f46070 */
[----:B------:R-:W-:Y:S02]  /*b670*/  SEL R26, RZ, 0x1, P4 ;  /* 0x00000001ff1a7807 */ /* 0x000fe40002000000 */
[----:B------:R-:W-:Y:S02]  /*b680*/  ISETP.GE.U32.AND P4, PT, R46, R54, PT ;  /* 0x000000362e00720c */ /* 0x000fe40003f86070 */
[----:B------:R-:W-:Y:S02]  /*b690*/  ISETP.GE.U32.AND.EX P2, PT, R25, R41, PT, P2 ;  /* 0x000000291900720c */ /* 0x000fe40003f46120 */
[----:B------:R-:W-:-:S02]  /*b6a0*/  ISETP.GE.U32.AND.EX P4, PT, R45, R53, PT, P4 ;  /* 0x000000352d00720c */ /* 0x000fc40003f86140 */
[----:B------:R-:W-:Y:S02]  /*b6b0*/  SEL R31, RZ, 0x1, P3 ;  /* 0x00000001ff1f7807 */ /* 0x000fe40001800000 */
[----:B------:R-:W-:Y:S02]  /*b6c0*/  SEL R15, RZ, 0x1, P4 ;  /* 0x00000001ff0f7807 */ /* 0x000fe40002000000 */
[----:B------:R-:W-:Y:S02]  /*b6d0*/  SEL R36, RZ, 0x1, P2 ;  /* 0x00000001ff247807 */ /* 0x000fe40001000000 */
[----:B------:R-:W-:-:S04]  /*b6e0*/  IADD3 R26, P2, P3, R15, R32, R26 ;  /* 0x000000200f1a7210 */ /* 0x000fc80007b5e01a */
[----:B------:R-:W-:Y:S01]  /*b6f0*/  IADD3.X R24, PT, PT, RZ, R33, RZ, P2, P3 ;  /* 0x00000021ff187210 */ /* 0x000fe200017e64ff */
[----:B------:R-:W-:Y:S01]  /*b700*/  IMAD.WIDE.U32 R32, R45, 0x3d1, RZ ;  /* 0x000003d12d207825 */ /* 0x000fe200078e00ff */
[----:B------:R-:W-:-:S03]  /*b710*/  IADD3 R15, P2, P3, R36, R28, R31 ;  /* 0x0000001c240f7210 */ /* 0x000fc60007b5e01f */
[----:B------:R-:W-:Y:S01]  /*b720*/  IMAD.WIDE.U32 R38, R24, 0x3d1, RZ ;  /* 0x000003d118267825 */ /* 0x000fe200078e00ff */
[----:B------:R-:W-:-:S03]  /*b730*/  IADD3.X R31, PT, PT, RZ, R29, RZ, P2, P3 ;  /* 0x0000001dff1f7210 */ /* 0x000fc600017e64ff */
[----:B------:R-:W-:-:S04]  /*b740*/  IMAD.WIDE.U32 R32, P2, R46, 0x1, R32 ;  /* 0x000000012e207825 */ /* 0x000fc80007840020 */
[----:B------:R-:W-:-:S04]  /*b750*/  IMAD.WIDE.U32 R28, R46, 0x3d1, RZ ;  /* 0x000003d12e1c7825 */ /* 0x000fc800078e00ff */
[----:B------:R-:W-:Y:S01]  /*b760*/  IMAD.X R37, RZ, RZ, RZ, P2 ;  /* 0x000000ffff257224 */ /* 0x000fe200010e06ff */
[----:B------:R-:W-:Y:S01]  /*b770*/  IADD3 R32, P3, PT, R29, R32, RZ ;  /* 0x000000201d207210 */ /* 0x000fe20007f7e0ff */
[----:B------:R-:W-:Y:S01]  /*b780*/  IMAD.MOV.U32 R36, RZ, RZ, R33 ;  /* 0x000000ffff247224 */ /* 0x000fe200078e0021 */
[----:B------:R-:W-:-:S03]  /*b790*/  IADD3 R58, P2, PT, R58, R28, RZ ;  /* 0x0000001c3a3a7210 */ /* 0x000fc60007f5e0ff */
[----:B------:R-:W-:Y:S01]  /*b7a0*/  IMAD.WIDE.U32.X R36, R45, 0x1, R36, P3 ;  /* 0x000000012d247825 */ /* 0x000fe200018e0424 */
[----:B------:R-:W-:-:S03]  /*b7b0*/  ISETP.GE.U32.AND P3, PT, R58, R28, PT ;  /* 0x0000001c3a00720c */ /* 0x000fc60003f66070 */
[----:B------:R-:W-:Y:S01]  /*b7c0*/  IMAD.X R57, R32, 0x1, R57, P2 ;  /* 0x0000000120397824 */ /* 0x000fe200010e0639 */
[----:B------:R-:W-:-:S04]  /*b7d0*/  IADD3 R29, P2, PT, R58, R15, RZ ;  /* 0x0000000f3a1d7210 */ /* 0x000fc80007f5e0ff */
[C---:B------:R-:W-:Y:S01]  /*b7e0*/  ISETP.GE.U32.AND.EX P3, PT, R57.reuse, R32, PT, P3 ;  /* 0x000000203900720c */ /* 0x040fe20003f66130 */
[----:B------:R-:W-:Y:S01]  /*b7f0*/  IMAD.X R15, R57, 0x1, R31, P2 ;  /* 0x00000001390f7824 */ /* 0x000fe200010e061f */
[----:B------:R-:W-:Y:S01]  /*b800*/  ISETP.GE.U32.AND P2, PT, R29, R58, PT ;  /* 0x0000003a1d00720c */ /* 0x000fe20003f46070 */
[C---:B------:R-:W-:Y:S01]  /*b810*/  IMAD.WIDE.U32 R32, R26.reuse, 0x3d1, RZ ;  /* 0x000003d11a207825 */ /* 0x040fe200078e00ff */
[----:B------:R-:W-:Y:S02]  /*b820*/  SEL R28, RZ, 0x1, P3 ;  /* 0x00000001ff1c7807 */ /* 0x000fe40001800000 */
[----:B------:R-:W-:Y:S01]  /*b830*/  ISETP.GE.U32.AND.EX P2, PT, R15, R57, PT, P2 ;  /* 0x000000390f00720c */ /* 0x000fe20003f46120 */
[----:B------:R-:W-:-:S03]  /*b840*/  IMAD.WIDE.U32 R38, P3, R26, 0x1, R38 ;  /* 0x000000011a267825 */ /* 0x000fc60007860026 */
[----:B------:R-:W-:Y:S01]  /*b850*/  SEL R31, RZ, 0x1, P2 ;  /* 0x00000001ff1f7807 */ /* 0x000fe20001000000 */
[----:B------:R-:W-:Y:S02]  /*b860*/  IMAD.X R41, RZ, RZ, RZ, P3 ;  /* 0x000000ffff297224 */ /* 0x000fe400018e06ff */
[----:B------:R-:W-:Y:S01]  /*b870*/  IMAD.MOV.U32 R40, RZ, RZ, R39 ;  /* 0x000000ffff287224 */ /* 0x000fe200078e0027 */
[----:B------:R-:W-:-:S04]  /*b880*/  IADD3 R26, P2, P3, R31, R36, R28 ;  /* 0x000000241f1a7210 */ /* 0x000fc80007b5e01c */
[----:B------:R-:W-:Y:S02]  /*b890*/  IADD3.X R36, PT, PT, RZ, R37, RZ, P2, P3 ;  /* 0x00000025ff247210 */ /* 0x000fe400017e64ff */
[----:B------:R-:W-:Y:S02]  /*b8a0*/  IADD3 R51, P2, PT, R51, R32, RZ ;  /* 0x0000002033337210 */ /* 0x000fe40007f5e0ff */
[----:B------:R-:W-:-:S05]  /*b8b0*/  IADD3 R28, P3, PT, R33, R38, RZ ;  /* 0x00000026211c7210 */ /* 0x000fca0007f7e0ff */
[----:B------:R-:W-:Y:S02]  /*b8c0*/  IMAD.X R50, R28, 0x1, R50, P2 ;  /* 0x000000011c327824 */ /* 0x000fe400010e0632 */
[----:B------:R-:W-:Y:S01]  /*b8d0*/  IMAD.WIDE.U32.X R40, R24, 0x1, R40, P3 ;  /* 0x0000000118287825 */ /* 0x000fe200018e0428 */
[C---:B------:R-:W-:Y:S02]  /*b8e0*/  IADD3 R24, P2, PT, R51.reuse, R26, RZ ;  /* 0x0000001a33187210 */ /* 0x040fe40007f5e0ff */
[----:B------:R-:W-:-:S03]  /*b8f0*/  ISETP.GE.U32.AND P3, PT, R51, R32, PT ;  /* 0x000000203300720c */ /* 0x000fc60003f66070 */
[----:B------:R-:W-:Y:S01]  /*b900*/  IMAD.X R26, R50, 0x1, R36, P2 ;  /* 0x00000001321a7824 */ /* 0x000fe200010e0624 */
[----:B------:R-:W-:Y:S02]  /*b910*/  ISETP.GE.U32.AND P2, PT, R24, R51, PT ;  /* 0x000000331800720c */ /* 0x000fe40003f46070 */
[----:B------:R-:W-:Y:S02]  /*b920*/  ISETP.GE.U32.AND.EX P3, PT, R50, R28, PT, P3 ;  /* 0x0000001c3200720c */ /* 0x000fe40003f66130 */
        /* <DEDUP_REMOVED lines=49> */
.L_x_1184:
[----:B------:R-:W-:Y:S05]  /*bc40*/  BSYNC.RECONVERGENT B3 ;  /* 0x0000000000037941 */ /* 0x000fea0003800200 */
.L_x_1183:
[----:B------:R-:W-:Y:S01]  /*bc50*/  ISETP.GT.U32.AND P2, PT, R24, R34, PT ;  /* 0x000000221800720c */ /* 0x000fe20003f44070 */
[----:B------:R-:W-:Y:S03]  /*bc60*/  BSSY.RECONVERGENT B3, `(.L_x_1185) ;  /* 0x0000016000037945 */ /* 0x000fe60003800200 */
[----:B------:R-:W-:-:S13]  /*bc70*/  ISETP.GT.U32.AND.EX P2, PT, R26, R35, PT, P2 ;  /* 0x000000231a00720c */ /* 0x000fda0003f44120 */
[----:B------:R-:W-:Y:S05]  /*bc80*/  @P2 BRA `(.L_x_1186) ;  /* 0x0000000000242947 */ /* 0x000fea0003800000 */
[----:B------:R-:W-:Y:S02]  /*bc90*/  ISETP.NE.U32.AND P3, PT, R29, R49, PT ;  /* 0x000000311d00720c */ /* 0x000fe40003f65070 */
[----:B------:R-:W-:Y:S02]  /*bca0*/  ISETP.NE.U32.AND P2, PT, R24, R34, PT ;  /* 0x000000221800720c */ /* 0x000fe40003f45070 */
[----:B------:R-:W-:-:S04]  /*bcb0*/  ISETP.NE.AND.EX P3, PT, R15, R60, PT, P3 ;  /* 0x0000003c0f00720c */ /* 0x000fc80003f65330 */
[----:B------:R-:W-:Y:S02]  /*bcc0*/  ISETP.NE.OR.EX P2, PT, R26, R35, P3, P2 ;  /* 0x000000231a00720c */ /* 0x000fe40001f45720 */
[----:B------:R-:W-:-:S04]  /*bcd0*/  ISETP.NE.U32.AND P3, PT, R27, R48, PT ;  /* 0x000000301b00720c */ /* 0x000fc80003f65070 */
[----:B------:R-:W-:Y:S02]  /*bce0*/  ISETP.NE.OR.EX P2, PT, R25, R56, P2, P3 ;  /* 0x000000381900720c */ /* 0x000fe40001745730 */
[----:B------:R-:W-:-:S04]  /*bcf0*/  ISETP.LT.U32.AND P3, PT, R28, R11, PT ;  /* 0x0000000b1c00720c */ /* 0x000fc80003f61070 */
[----:B------:R-:W-:-:S13]  /*bd00*/  ISETP.LT.U32.OR.EX P2, PT, R14, R52, P2, P3 ;  /* 0x000000340e00720c */ /* 0x000fda0001741530 */
[----:B------:R-:W-:Y:S05]  /*bd10*/  @P2 BRA `(.L_x_1187) ;  /* 0x0000000000282947 */ /* 0x000fea0003800000 */
.L_x_1186:
[----:B------:R-:W-:-:S04]  /*bd20*/  IADD3 R27, P2, PT, R27, -R3, RZ ;  /* 0x800000031b1b7210 */ /* 0x000fc80007f5e0ff */
[----:B------:R-:W-:-:S04]  /*bd30*/  IADD3 R27, P3, PT, R27, -R48, RZ ;  /* 0x800000301b1b7210 */ /* 0x000fc80007f7e0ff */
[----:B------:R-:W-:Y:S02]  /*bd40*/  IADD3.X R25, PT, PT, ~R56, R25, ~R0, P3, P2 ;  /* 0x0000001938197210 */ /* 0x000fe40001fe4d00 */
[----:B------:R-:W-:Y:S02]  /*bd50*/  IADD3 R28, P3, PT, R28, -R11, RZ ;  /* 0x8000000b1c1c7210 */ /* 0x000fe40007f7e0ff */
[----:B------:R-:W-:-:S03]  /*bd60*/  IADD3 R30, P2, PT, R29, -R3, RZ ;  /* 0x800000031d1e7210 */ /* 0x000fc60007f5e0ff */
[----:B------:R-:W-:Y:S01]  /*bd70*/  IMAD.X R14, R14, 0x1, ~R52, P3 ;  /* 0x000000010e0e7824 */ /* 0x000fe200018e0e34 */
[----:B------:R-:W-:-:S04]  /*bd80*/  IADD3 R29, P3, PT, R30, -R49, RZ ;  /* 0x800000311e1d7210 */ /* 0x000fc80007f7e0ff */
[----:B------:R-:W-:Y:S02]  /*bd90*/  IADD3.X R15, PT, PT, ~R60, R15, ~R0, P3, P2 ;  /* 0x0000000f3c0f7210 */ /* 0x000fe40001fe4d00 */
[----:B------:R-:W-:-:S04]  /*bda0*/  IADD3 R24, P2, P3, R24, -R34, -R3 ;  /* 0x8000002218187210 */ /* 0x000fc80007b5e803 */
[----:B------:R-:W-:-:S09]  /*bdb0*/  IADD3.X R26, PT, PT, R26, ~R35, ~R0, P2, P3 ;  /* 0x800000231a1a7210 */ /* 0x000fd200017e6c00 */
.L_x_1187:
[----:B------:R-:W-:Y:S05]  /*bdc0*/  BSYNC.RECONVERGENT B3 ;  /* 0x0000000000037941 */ /* 0x000fea0003800200 */
.L_x_1185:
[-C--:B------:R-:W-:Y:S01]  /*bdd0*/  IMAD.WIDE.U32 R54, R2, R10.reuse, RZ ;  /* 0x0000000a02367225 */ /* 0x080fe200078e00ff */
[----:B------:R-:W-:Y:S03]  /*bde0*/  BSSY.RECONVERGENT B3, `(.L_x_1188) ;  /* 0x0000049000037945 */ /* 0x000fe60003800200 */
[----:B------:R-:W-:-:S04]  /*bdf0*/  IMAD.WIDE.U32 R36, R10, R10, RZ ;  /* 0x0000000a0a247225 */ /* 0x000fc800078e00ff */
        /* <DEDUP_REMOVED lines=10> */
[----:B------:R-:W-:Y:S02]  /*bea0*/  IMAD.IADD R40, R31, 0x1, R40 ;  /* 0x000000011f287824 */ /* 0x000fe400078e0228 */
[----:B------:R-:W-:Y:S01]  /*beb0*/  IMAD.WIDE.U32.X R32, R2, R2, R32, P2 ;  /* 0x0000000202207225 */ /* 0x000fe200010e0420 */
[----:B------:R-:W-:Y:S02]  /*bec0*/  IADD3 RZ, P2, PT, R37, R38, RZ ;  /* 0x0000002625ff7210 */ /* 0x000fe40007f5e0ff */
[C---:B------:R-:W-:Y:S01]  /*bed0*/  SHF.L.U64.HI R38, R30.reuse, 0x1, R40 ;  /* 0x000000011e267819 */ /* 0x040fe20000010228 */
[----:B------:R-:W-:Y:S02]  /*bee0*/  IMAD.SHL.U32 R36, R30, 0x2, RZ ;  /* 0x000000021e247824 */ /* 0x000fe400078e00ff */
[----:B------:R-:W-:Y:S02]  /*bef0*/  IMAD.X R31, RZ, RZ, RZ, P3 ;  /* 0x000000ffff1f7224 */ /* 0x000fe400018e06ff */
[----:B------:R-:W-:Y:S01]  /*bf00*/  IMAD.MOV.U32 R30, RZ, RZ, R39 ;  /* 0x000000ffff1e7224 */ /* 0x000fe200078e0027 */
[----:B------:R-:W-:-:S03]  /*bf10*/  IADD3 R42, P3, PT, R36, R32, RZ ;  /* 0x00000020242a7210 */ /* 0x000fc60007f7e0ff */
[-C--:B------:R-:W-:Y:S02]  /*bf20*/  IMAD.WIDE.U32.X R30, R2, R5.reuse, R30, P2 ;  /* 0x00000005021e7225 */ /* 0x080fe400010e041e */
[----:B------:R0:W-:Y:S02]  /*bf30*/  STL [R1+0xa128], R42 ;  /* 0x00a1282a01007387 */ /* 0x0001e40000100800 */
[----:B------:R-:W-:Y:S01]  /*bf40*/  IMAD.X R41, R38, 0x1, R33, P3 ;  /* 0x0000000126297824 */ /* 0x000fe200018e0621 */
[----:B------:R-:W-:Y:S01]  /*bf50*/  ISETP.GE.U32.AND P3, PT, R42, R36, PT ;  /* 0x000000242a00720c */ /* 0x000fe20003f66070 */
[----:B------:R-:W-:Y:S01]  /*bf60*/  IMAD.WIDE.U32 R36, R5, R4, RZ ;  /* 0x0000000405247225 */ /* 0x000fe200078e00ff */
[----:B------:R-:W-:Y:S02]  /*bf70*/  SHF.L.W.U32.HI R51, R40, 0x1, R30 ;  /* 0x0000000128337819 */ /* 0x000fe40000010e1e */
[----:B------:R-:W-:Y:S01]  /*bf80*/  ISETP.GE.U32.AND.EX P3, PT, R41, R38, PT, P3 ;  /* 0x000000262900720c */ /* 0x000fe20003f66130 */
[----:B------:R-:W-:Y:S01]  /*bf90*/  IMAD.WIDE.U32 R32, R4, R4, RZ ;  /* 0x0000000404207225 */ /* 0x000fe200078e00ff */
[----:B------:R-:W-:Y:S01]  /*bfa0*/  SHF.L.W.U32.HI R50, R30, 0x1, R31 ;  /* 0x000000011e327819 */ /* 0x000fe20000010e1f */
[----:B------:R2:W-:Y:S01]  /*bfb0*/  STL [R1+0xa124], R41 ;  /* 0x00a1242901007387 */ /* 0x0005e20000100800 */
[----:B------:R-:W-:Y:S01]  /*bfc0*/  SEL R38, RZ, 0x1, P3 ;  /* 0x00000001ff267807 */ /* 0x000fe20001800000 */
[----:B------:R-:W-:-:S03]  /*bfd0*/  IMAD.WIDE.U32 R36, P2, R4, R5, R36 ;  /* 0x0000000504247225 */ /* 0x000fc60007840024 */
[----:B------:R-:W-:Y:S01]  /*bfe0*/  IADD3 R51, P4, P5, R38, R32, R51 ;  /* 0x0000002026337210 */ /* 0x000fe20007d9e033 */
[----:B------:R-:W-:Y:S01]  /*bff0*/  IMAD.WIDE.U32 R30, R9, R8, RZ ;  /* 0x00000008091e7225 */ /* 0x000fe200078e00ff */
[----:B------:R-:W-:-:S03]  /*c000*/  IADD3 R33, P3, PT, R33, R36, RZ ;  /* 0x0000002421217210 */ /* 0x000fc60007f7e0ff */
[----:B------:R-:W-:Y:S01]  /*c010*/  IMAD.X R39, RZ, RZ, RZ, P2 ;  /* 0x000000ffff277224 */ /* 0x000fe200010e06ff */
[----:B------:R-:W-:Y:S01]  /*c020*/  IADD3.X R50, PT, PT, RZ, R33, R50, P4, P5 ;  /* 0x00000021ff327210 */ /* 0x000fe200027ea432 */
[----:B------:R-:W-:Y:S01]  /*c030*/  IMAD.MOV.U32 R38, RZ, RZ, R37 ;  /* 0x000000ffff267224 */ /* 0x000fe200078e0025 */
[----:B------:R-:W-:Y:S01]  /*c040*/  ISETP.GE.U32.AND P2, PT, R51, R32, PT ;  /* 0x000000203300720c */ /* 0x000fe20003f46070 */
[----:B0-----:R-:W-:-:S03]  /*c050*/  IMAD.WIDE.U32 R42, R8, R8, RZ ;  /* 0x00000008082a7225 */ /* 0x001fc600078e00ff */
[----:B------:R-:W-:Y:S01]  /*c060*/  ISETP.GE.U32.AND.EX P2, PT, R50, R33, PT, P2 ;  /* 0x000000213200720c */ /* 0x000fe20003f46120 */
[----:B------:R-:W-:-:S04]  /*c070*/  IMAD.WIDE.U32.X R36, R5, R5, R38, P3 ;  /* 0x0000000505247225 */ /* 0x000fc800018e0426 */
[----:B------:R-:W-:-:S04]  /*c080*/  IMAD.WIDE.U32 R30, P3, R8, R9, R30 ;  /* 0x00000009081e7225 */ /* 0x000fc8000786001e */
[----:B------:R-:W-:Y:S01]  /*c090*/  IMAD.X R33, RZ, RZ, RZ, P3 ;  /* 0x000000ffff217224 */ /* 0x000fe200018e06ff */
[----:B------:R-:W-:Y:S01]  /*c0a0*/  IADD3 R30, P3, PT, R43, R30, RZ ;  /* 0x0000001e2b1e7210 */ /* 0x000fe20007f7e0ff */
[----:B------:R-:W-:-:S04]  /*c0b0*/  IMAD.WIDE.U32 R38, R7, R6, RZ ;  /* 0x0000000607267225 */ /* 0x000fc800078e00ff */
[----:B------:R-:W-:Y:S02]  /*c0c0*/  IMAD.MOV.U32 R32, RZ, RZ, R31 ;  /* 0x000000ffff207224 */ /* 0x000fe400078e001f */
[----:B--2---:R-:W-:-:S04]  /*c0d0*/  IMAD.WIDE.U32 R40, R6, R6, RZ ;  /* 0x0000000606287225 */ /* 0x004fc800078e00ff */
[----:B------:R-:W-:-:S04]  /*c0e0*/  IMAD.WIDE.U32.X R46, R9, R9, R32, P3 ;  /* 0x00000009092e7225 */ /* 0x000fc800018e0420 */
[----:B------:R-:W-:-:S04]  /*c0f0*/  IMAD.WIDE.U32 R32, P3, R6, R7, R38 ;  /* 0x0000000706207225 */ /* 0x000fc80007860026 */
[----:B------:R-:W-:Y:S01]  /*c100*/  IMAD.X R39, RZ, RZ, RZ, P3 ;  /* 0x000000ffff277224 */ /* 0x000fe200018e06ff */
[----:B------:R-:W-:Y:S01]  /*c110*/  IADD3 R44, P3, PT, R41, R32, RZ ;  /* 0x00000020292c7210 */ /* 0x000fe20007f7e0ff */
[----:B------:R-:W-:Y:S02]  /*c120*/  IMAD.MOV.U32 R38, RZ, RZ, R33 ;  /* 0x000000ffff267224 */ /* 0x000fe400078e0021 */
[----:B------:R-:W-:Y:S02]  /*c130*/  IMAD.MOV.U32 R45, RZ, RZ, R40 ;  /* 0x000000ffff2d7224 */ /* 0x000fe400078e0028 */
        /* <DEDUP_REMOVED lines=13> */
[----:B------:R-:W-:Y:S01]  /*c210*/  @!P2 IMAD.MOV.U32 R36, RZ, RZ, 0x1 ;  /* 0x00000001ff24a424 */ /* 0x000fe200078e00ff */
[----:B------:R-:W-:Y:S01]  /*c220*/  @!P2 CS2R R38, SRZ ;  /* 0x000000000026a805 */ /* 0x000fe2000001ff00 */
[----:B------:R-:W-:Y:S02]  /*c230*/  @!P2 IMAD.MOV.U32 R37, RZ, RZ, 0x0 ;  /* 0x00000000ff25a424 */ /* 0x000fe400078e00ff */
[----:B------:R-:W-:-:S04]  /*c240*/  @!P2 IMAD.WIDE.U32 R36, R6, R6, R36 ;  /* 0x000000060624a225 */ /* 0x000fc800078e0024 */
[----:B------:R-:W-:Y:S02]  /*c250*/  @!P2 IMAD.IADD R44, R32, 0x1, R37 ;  /* 0x00000001202ca824 */ /* 0x000fe400078e0225 */
[----:B------:R-:W-:-:S07]  /*c260*/  @!P2 IMAD.MOV.U32 R45, RZ, RZ, R36 ;  /* 0x000000ffff2da224 */ /* 0x000fce00078e0024 */
.L_x_1189:
[----:B------:R-:W-:Y:S05]  /*c270*/  BSYNC.RECONVERGENT B3 ;  /* 0x0000000000037941 */ /* 0x000fea0003800200 */
.L_x_1188:
        /* <DEDUP_REMOVED lines=19> */
[----:B------:R-:W-:Y:S01]  /*c3b0*/  ISETP.GE.U32.AND.EX P2, PT, R50, R37, PT, P2 ;  /* 0x000000253200720c */ /* 0x000fe20003f46120 */
[----:B------:R-:W-:Y:S01]  /*c3c0*/  IMAD.WIDE.U32 R36, R2, R8, RZ ;  /* 0x0000000802247225 */ /* 0x000fe200078e00ff */
[----:B------:R0:W-:Y:S02]  /*c3d0*/  STL [R1+0xa120], R50 ;  /* 0x00a1203201007387 */ /* 0x0001e40000100800 */
[----:B------:R-:W-:-:S04]  /*c3e0*/  SEL R32, RZ, 0x1, P2 ;  /* 0x00000001ff207807 */ /* 0x000fc80001000000 */
[----:B------:R-:W-:-:S04]  /*c3f0*/  IADD3 R46, P2, P3, R32, R39, R46 ;  /* 0x00000027202e7210 */ /* 0x000fc80007b5e02e */
[----:B------:R-:W-:Y:S01]  /*c400*/  IADD3.X R47, PT, PT, RZ, R38, R47, P2, P3 ;  /* 0x00000026ff2f7210 */ /* 0x000fe200017e642f */
[----:B------:R-:W-:Y:S01]  /*c410*/  IMAD.WIDE.U32 R36, P3, R10, R9, R36 ;  /* 0x000000090a247225 */ /* 0x000fe20007860024 */
[----:B------:R-:W-:-:S03]  /*c420*/  ISETP.GE.U32.AND P2, PT, R46, R39, PT ;  /* 0x000000272e00720c */ /* 0x000fc60003f46070 */
[----:B------:R-:W-:Y:S01]  /*c430*/  IMAD.X R33, RZ, RZ, RZ, P3 ;  /* 0x000000ffff217224 */ /* 0x000fe200018e06ff */
[----:B------:R-:W-:Y:S01]  /*c440*/  ISETP.GE.U32.AND.EX P2, PT, R47, R38, PT, P2 ;  /* 0x000000262f00720c */ /* 0x000fe20003f46120 */
[----:B------:R-:W-:-:S04]  /*c450*/  IMAD.WIDE.U32 R38, R10, R8, RZ ;  /* 0x000000080a267225 */ /* 0x000fc800078e00ff */
[----:B------:R-:W-:Y:S01]  /*c460*/  IMAD.MOV.U32 R32, RZ, RZ, R37 ;  /* 0x000000ffff207224 */ /* 0x000fe200078e0025 */
[----:B------:R-:W-:Y:S01]  /*c470*/  IADD3 RZ, P3, PT, R39, R36, RZ ;  /* 0x0000002427ff7210 */ /* 0x000fe20007f7e0ff */
[----:B------:R-:W-:-:S04]  /*c480*/  IMAD R38, R9, R10, RZ ;  /* 0x0000000a09267224 */ /* 0x000fc800078e02ff */
[----:B------:R-:W-:-:S04]  /*c490*/  IMAD.WIDE.U32.X R36, R2, R9, R32, P3 ;  /* 0x0000000902247225 */ /* 0x000fc800018e0420 */
[----:B------:R-:W-:Y:S01]  /*c4a0*/  IMAD R2, R2, R8, R38 ;  /* 0x0000000802027224 */ /* 0x000fe200078e0226 */
[----:B------:R-:W-:Y:S01]  /*c4b0*/  SHF.L.W.U32.HI R53, R36, 0x1, R37 ;  /* 0x0000000124357819 */ /* 0x000fe20000010e25 */
[----:B------:R-:W-:-:S04]  /*c4c0*/  IMAD.WIDE.U32 R32, R8, R10, RZ ;  /* 0x0000000a08207225 */ /* 0x000fc800078e00ff */
[----:B------:R-:W-:-:S05]  /*c4d0*/  IMAD.IADD R33, R33, 0x1, R2 ;  /* 0x0000000121217824 */ /* 0x000fca00078e0202 */
[----:B------:R-:W-:Y:S02]  /*c4e0*/  SHF.L.W.U32.HI R57, R33, 0x1, R36 ;  /* 0x0000000121397819 */ /* 0x000fe40000010e24 */
[C---:B------:R-:W-:Y:S01]  /*c4f0*/  SHF.L.U64.HI R33, R32.reuse, 0x1, R33 ;  /* 0x0000000120217819 */ /* 0x040fe20000010221 */
[----:B------:R-:W-:Y:S01]  /*c500*/  IMAD.SHL.U32 R32, R32, 0x2, RZ ;  /* 0x0000000220207824 */ /* 0x000fe200078e00ff */
[----:B0-----:R-:W-:Y:S06]  /*c510*/  @P2 BRA `(.L_x_1191) ;  /* 0x0000000000482947 */ /* 0x001fec0003800000 */
        /* <DEDUP_REMOVED lines=10> */
[----:B------:R-:W-:Y:S02]  /*c5c0*/  @!P2 IADD3 R31, P3, PT, R31, 0x1, RZ ;  /* 0x000000011f1fa810 */ /* 0x000fe40007f7e0ff */
[----:B------:R-:W-:-:S03]  /*c5d0*/  @!P2 CS2R R40, SRZ ;  /* 0x000000000028a805 */ /* 0x000fc6000001ff00 */
[----:B------:R-:W-:Y:S01]  /*c5e0*/  @!P2 IMAD.X R30, RZ, RZ, R30, P3 ;  /* 0x000000ffff1ea224 */ /* 0x000fe200018e061e */
[----:B------:R-:W-:-:S04]  /*c5f0*/  @!P2 ISETP.NE.U32.AND P3, PT, R31, RZ, PT ;  /* 0x000000ff1f00a20c */ /* 0x000fc80003f65070 */
[----:B------:R-:W-:-:S04]  /*c600*/  @!P2 ISETP.NE.AND.EX P3, PT, R30, RZ, PT, P3 ;  /* 0x000000ff1e00a20c */ /* 0x000fc80003f65330 */
[----:B------:R-:W-:-:S04]  /*c610*/  @!P2 SEL R36, RZ, 0x1, P3 ;  /* 0x00000001ff24a807 */ /* 0x000fc80001800000 */
[----:B------:R-:W-:-:S05]  /*c620*/  @!P2 IADD3 R42, P3, PT, R36, R42, RZ ;  /* 0x0000002a242aa210 */ /* 0x000fca0007f7e0ff */
[----:B------:R-:W-:-:S08]  /*c630*/  @!P2 IMAD.X R43, RZ, RZ, R43, P3 ;  /* 0x000000ffff2ba224 */ /* 0x000fd000018e062b */
.L_x_1191:
[----:B------:R-:W-:Y:S05]  /*c640*/  BSYNC.RECONVERGENT B3 ;  /* 0x0000000000037941 */ /* 0x000fea0003800200 */
.L_x_1190:
[----:B------:R-:W-:Y:S01]  /*c650*/  IADD3 R50, P3, PT, R32, R46, RZ ;  /* 0x0000002e20327210 */ /* 0x000fe20007f7e0ff */
[----:B------:R-:W-:Y:S01]  /*c660*/  IMAD.WIDE.U32 R36, R5, R6, RZ ;  /* 0x0000000605247225 */ /* 0x000fe200078e00ff */
[----:B------:R-:W-:Y:S02]  /*c670*/  BSSY.RECONVERGENT B3, `(.L_x_1192) ;  /* 0x000002b000037945 */ /* 0x000fe40003800200 */
[----:B------:R-:W-:Y:S01]  /*c680*/  ISETP.GE.U32.AND P2, PT, R50, R32, PT ;  /* 0x000000203200720c */ /* 0x000fe20003f46070 */
[----:B------:R-:W-:Y:S02]  /*c690*/  IMAD.X R51, R33, 0x1, R47, P3 ;  /* 0x0000000121337824 */ /* 0x000fe400018e062f */
[----:B------:R-:W-:-:S03]  /*c6a0*/  IMAD.WIDE.U32 R36, P3, R4, R7, R36 ;  /* 0x0000000704247225 */ /* 0x000fc60007860024 */
[----:B------:R-:W-:Y:S01]  /*c6b0*/  ISETP.GE.U32.AND.EX P2, PT, R51, R33, PT, P2 ;  /* 0x000000213300720c */ /* 0x000fe20003f46120 */
[----:B------:R-:W-:-:S04]  /*c6c0*/  IMAD.WIDE.U32 R38, R4, R6, RZ ;  /* 0x0000000604267225 */ /* 0x000fc800078e00ff */
[----:B------:R-:W-:Y:S02]  /*c6d0*/  IMAD R38, R7, R4, RZ ;  /* 0x0000000407267224 */ /* 0x000fe400078e02ff */
[----:B------:R-:W-:Y:S01]  /*c6e0*/  IMAD.X R33, RZ, RZ, RZ, P3 ;  /* 0x000000ffff217224 */ /* 0x000fe200018e06ff */
[----:B------:R-:W-:Y:S01]  /*c6f0*/  IADD3 RZ, P3, PT, R39, R36, RZ ;  /* 0x0000002427ff7210 */ /* 0x000fe20007f7e0ff */
[----:B------:R-:W-:Y:S02]  /*c700*/  IMAD.MOV.U32 R32, RZ, RZ, R37 ;  /* 0x000000ffff207224 */ /* 0x000fe400078e0025 */
[----:B------:R-:W-:Y:S02]  /*c710*/  IMAD R38, R5, R6, R38 ;  /* 0x0000000605267224 */ /* 0x000fe400078e0226 */
[----:B------:R-:W-:-:S04]  /*c720*/  IMAD.WIDE.U32 R36, R6, R4, RZ ;  /* 0x0000000406247225 */ /* 0x000fc800078e00ff */
[----:B------:R-:W-:Y:S02]  /*c730*/  IMAD.IADD R37, R37, 0x1, R38 ;  /* 0x0000000125257824 */ /* 0x000fe400078e0226 */
[----:B------:R-:W-:-:S04]  /*c740*/  IMAD.WIDE.U32.X R32, R5, R7, R32, P3 ;  /* 0x0000000705207225 */ /* 0x000fc800018e0420 */
[----:B------:R-:W-:Y:S01]  /*c750*/  IMAD.WIDE.U32 R38, R10, R8, R36 ;  /* 0x000000080a267225 */ /* 0x000fe200078e0024 */
[----:B------:R-:W-:-:S03]  /*c760*/  SHF.L.W.U32.HI R36, R37, 0x1, R32 ;  /* 0x0000000125247819 */ /* 0x000fc60000010e20 */
[----:B------:R-:W-:Y:S01]  /*c770*/  IMAD.IADD R58, R2, 0x1, R39 ;  /* 0x00000001023a7824 */ /* 0x000fe200078e0227 */
[----:B------:R-:W-:Y:S02]  /*c780*/  SEL R2, RZ, 0x1, P2 ;  /* 0x00000001ff027807 */ /* 0x000fe40001000000 */
[----:B------:R-:W-:Y:S02]  /*c790*/  LEA R59, P2, R38, R46, 0x1 ;  /* 0x0000002e263b7211 */ /* 0x000fe400078408ff */
[----:B------:R-:W-:Y:S02]  /*c7a0*/  IADD3 R57, P3, P4, R2, R45, R57 ;  /* 0x0000002d02397210 */ /* 0x000fe40007c7e039 */
[----:B------:R-:W-:Y:S02]  /*c7b0*/  LEA.HI.X R58, R38, R47, R58, 0x1, P2 ;  /* 0x0000002f263a7211 */ /* 0x000fe400010f0c3a */
[----:B------:R-:W-:Y:S02]  /*c7c0*/  ISETP.GE.U32.AND P2, PT, R59, R50, PT ;  /* 0x000000323b00720c */ /* 0x000fe40003f46070 */
[----:B------:R-:W-:-:S02]  /*c7d0*/  IADD3.X R53, PT, PT, RZ, R44, R53, P3, P4 ;  /* 0x0000002cff357210 */ /* 0x000fc40001fe8435 */
[----:B------:R-:W-:Y:S02]  /*c7e0*/  ISETP.GE.U32.AND.EX P2, PT, R58, R51, PT, P2 ;  /* 0x000000333a00720c */ /* 0x000fe40003f46120 */
[----:B------:R-:W-:Y:S02]  /*c7f0*/  SHF.L.W.U32.HI R2, R32, 0x1, R33 ;  /* 0x0000000120027819 */ /* 0x000fe40000010e21 */
[----:B------:R-:W-:-:S04]  /*c800*/  SEL R46, RZ, 0x1, P2 ;  /* 0x00000001ff2e7807 */ /* 0x000fc80001000000 */
[----:B------:R-:W-:-:S04]  /*c810*/  IADD3 R46, P2, P3, R46, R57, R36 ;  /* 0x000000392e2e7210 */ /* 0x000fc80007b5e024 */
[----:B------:R-:W-:Y:S02]  /*c820*/  IADD3.X R2, PT, PT, RZ, R53, R2, P2, P3 ;  /* 0x00000035ff027210 */ /* 0x000fe400017e6402 */
[----:B------:R-:W-:-:S04]  /*c830*/  ISETP.GE.U32.AND P2, PT, R57, R45, PT ;  /* 0x0000002d3900720c */ /* 0x000fc80003f46070 */
[----:B------:R-:W-:-:S13]  /*c840*/  ISETP.GE.U32.AND.EX P2, PT, R53, R44, PT, P2 ;  /* 0x0000002c3500720c */ /* 0x000fda0003f46120 */
[----:B------:R-:W-:Y:S05]  /*c850*/  @P2 BRA `(.L_x_1193) ;  /* 0x0000000000302947 */ /* 0x000fea0003800000 */
[----:B------:R-:W-:-:S05]  /*c860*/  IADD3 R40, P2, PT, R40, 0x1, RZ ;  /* 0x0000000128287810 */ /* 0x000fca0007f5e0ff */
        /* <DEDUP_REMOVED lines=11> */
.L_x_1193:
[----:B------:R-:W-:Y:S05]  /*c920*/  BSYNC.RECONVERGENT B3 ;  /* 0x0000000000037941 */ /* 0x000fea0003800200 */
.L_x_1192:
[-C--:B------:R-:W-:Y:S01]  /*c930*/  IMAD.WIDE.U32 R38, R5, R8.reuse, RZ ;  /* 0x0000000805267225 */ /* 0x080fe200078e00ff */
[----:B------:R-:W-:Y:S01]  /*c940*/  ISETP.GE.U32.AND P2, PT, R46, R57, PT ;  /* 0x000000392e00720c */ /* 0x000fe20003f46070 */
[----:B------:R-:W-:Y:S02]  /*c950*/  BSSY.RECONVERGENT B3, `(.L_x_1194) ;  /* 0x000002b000037945 */ /* 0x000fe40003800200 */
[----:B------:R-:W-:Y:S01]  /*c960*/  IMAD.WIDE.U32 R36, R4, R8, RZ ;  /* 0x0000000804247225 */ /* 0x000fe200078e00ff */
[----:B------:R-:W-:-:S03]  /*c970*/  ISETP.GE.U32.AND.EX P2, PT, R2, R53, PT, P2 ;  /* 0x000000350200720c */ /* 0x000fc60003f46120 */
[----:B------:R-:W-:-:S04]  /*c980*/  IMAD.WIDE.U32 R38, P3, R4, R9, R38 ;  /* 0x0000000904267225 */ /* 0x000fc80007860026 */
[----:B------:R-:W-:Y:S02]  /*c990*/  IMAD R32, R9, R4, RZ ;  /* 0x0000000409207224 */ /* 0x000fe400078e02ff */
[----:B------:R-:W-:Y:S01]  /*c9a0*/  IMAD.X R33, RZ, RZ, RZ, P3 ;  /* 0x000000ffff217224 */ /* 0x000fe200018e06ff */
[----:B------:R-:W-:Y:S01]  /*c9b0*/  IADD3 RZ, P3, PT, R37, R38, RZ ;  /* 0x0000002625ff7210 */ /* 0x000fe20007f7e0ff */
[----:B------:R-:W-:Y:S02]  /*c9c0*/  IMAD R32, R5, R8, R32 ;  /* 0x0000000805207224 */ /* 0x000fe400078e0220 */
[----:B------:R-:W-:-:S04]  /*c9d0*/  IMAD.WIDE.U32 R36, R8, R4, RZ ;  /* 0x0000000408247225 */ /* 0x000fc800078e00ff */
[----:B------:R-:W-:Y:S02]  /*c9e0*/  IMAD.IADD R4, R37, 0x1, R32 ;  /* 0x0000000125047824 */ /* 0x000fe400078e0220 */
[----:B------:R-:W-:Y:S02]  /*c9f0*/  IMAD.MOV.U32 R32, RZ, RZ, R39 ;  /* 0x000000ffff207224 */ /* 0x000fe400078e0027 */
[C---:B------:R-:W-:Y:S01]  /*ca00*/  IMAD.SHL.U32 R38, R36.reuse, 0x2, RZ ;  /* 0x0000000224267824 */ /* 0x040fe200078e00ff */
[----:B------:R-:W-:Y:S01]  /*ca10*/  SHF.L.U64.HI R39, R36, 0x1, R4 ;  /* 0x0000000124277819 */ /* 0x000fe20000010204 */
[----:B------:R-:W-:-:S03]  /*ca20*/  IMAD.WIDE.U32.X R36, R5, R9, R32, P3 ;  /* 0x0000000905247225 */ /* 0x000fc600018e0420 */
[----:B------:R-:W-:Y:S01]  /*ca30*/  IADD3 R44, P3, PT, R38, R46, RZ ;  /* 0x0000002e262c7210 */ /* 0x000fe20007f7e0ff */
[----:B------:R-:W-:-:S04]  /*ca40*/  IMAD.WIDE.U32 R32, R7, R8, RZ ;  /* 0x0000000807207225 */ /* 0x000fc800078e00ff */
[----:B------:R-:W-:Y:S02]  /*ca50*/  IMAD.X R2, R39, 0x1, R2, P3 ;  /* 0x0000000127027824 */ /* 0x000fe400018e0602 */
[----:B------:R-:W-:-:S04]  /*ca60*/  IMAD.WIDE.U32 R32, P3, R6, R9, R32 ;  /* 0x0000000906207225 */ /* 0x000fc80007860020 */
[----:B------:R-:W-:Y:S01]  /*ca70*/  IMAD.X R5, RZ, RZ, RZ, P3 ;  /* 0x000000ffff057224 */ /* 0x000fe200018e06ff */
[----:B------:R-:W-:-:S04]  /*ca80*/  ISETP.GE.U32.AND P3, PT, R44, R38, PT ;  /* 0x000000262c00720c */ /* 0x000fc80003f66070 */
[----:B------:R-:W-:Y:S01]  /*ca90*/  ISETP.GE.U32.AND.EX P3, PT, R2, R39, PT, P3 ;  /* 0x000000270200720c */ /* 0x000fe20003f66130 */
[----:B------:R-:W-:Y:S01]  /*caa0*/  IMAD.WIDE.U32 R38, R6, R8, RZ ;  /* 0x0000000806267225 */ /* 0x000fe200078e00ff */
[----:B------:R-:W-:-:S04]  /*cab0*/  SHF.L.W.U32.HI R38, R36, 0x1, R37 ;  /* 0x0000000124267819 */ /* 0x000fc80000010e25 */
[----:B------:R-:W-:Y:S02]  /*cac0*/  IADD3 RZ, P4, PT, R39, R32, RZ ;  /* 0x0000002027ff7210 */ /* 0x000fe40007f9e0ff */
[----:B------:R-:W-:Y:S01]  /*cad0*/  SHF.L.W.U32.HI R39, R4, 0x1, R36 ;  /* 0x0000000104277819 */ /* 0x000fe20000010e24 */
[----:B------:R-:W-:Y:S01]  /*cae0*/  IMAD.MOV.U32 R4, RZ, RZ, R33 ;  /* 0x000000ffff047224 */ /* 0x000fe200078e0021 */
[----:B------:R-:W-:Y:S01]  /*caf0*/  SEL R32, RZ, 0x1, P3 ;  /* 0x00000001ff207807 */ /* 0x000fe20001800000 */
[----:B------:R-:W-:Y:S02]  /*cb00*/  IMAD R33, R9, R6, RZ ;  /* 0x0000000609217224 */ /* 0x000fe400078e02ff */
[----:B------:R-:W-:-:S04]  /*cb10*/  IMAD.WIDE.U32.X R4, R7, R9, R4, P4 ;  /* 0x0000000907047225 */ /* 0x000fc800020e0404 */
[----:B------:R-:W-:Y:S01]  /*cb20*/  IMAD R33, R7, R8, R33 ;  /* 0x0000000807217224 */ /* 0x000fe200078e0221 */
[----:B------:R-:W-:Y:S06]  /*cb30*/  @P2 BRA `(.L_x_1195) ;  /* 0x0000000000302947 */ /* 0x000fec0003800000 */
        /* <DEDUP_REMOVED lines=12> */
.L_x_1195:
[----:B------:R-:W-:Y:S05]  /*cc00*/  BSYNC.RECONVERGENT B3 ;  /* 0x0000000000037941 */ /* 0x000fea0003800200 */
.L_x_1194:
[----:B------:R-:W2:Y:S04]  /*cc10*/  LDL.LU R53, [R1+0xa128] ;  /* 0x00a1280001357983 */ /* 0x000ea80000300800 */
[----:B------:R-:W3:Y:S04]  /*cc20*/  LDL.LU R51, [R1+0xa124] ;  /* 0x00a1240001337983 */ /* 0x000ee80000300800 */
[----:B------:R-:W4:Y:S01]  /*cc30*/  LDL.LU R50, [R1+0xa120] ;  /* 0x00a1200001327983 */ /* 0x000f220000300800 */
[----:B------:R-:W-:Y:S01]  /*cc40*/  IMAD.WIDE.U32 R6, R8, R6, RZ ;  /* 0x0000000608067225 */ /* 0x000fe200078e00ff */
[-C--:B------:R-:W-:Y:S01]  /*cc50*/  IADD3 R32, P2, P3, R32, R40.reuse, R39 ;  /* 0x0000002820207210 */ /* 0x080fe20007b5e027 */
[----:B------:R-:W-:Y:S02]  /*cc60*/  BSSY.RECONVERGENT B3, `(.L_x_1196) ;  /* 0x000008c000037945 */ /* 0x000fe40003800200 */
[----:B------:R-:W-:Y:S01]  /*cc70*/  IMAD.IADD R37, R7, 0x1, R33 ;  /* 0x0000000107257824 */ /* 0x000fe200078e0221 */
[----:B------:R-:W-:Y:S01]  /*cc80*/  IADD3.X R38, PT, PT, RZ, R41, R38, P2, P3 ;  /* 0x00000029ff267210 */ /* 0x000fe200017e6426 */
[----:B------:R-:W-:Y:S01]  /*cc90*/  IMAD.SHL.U32 R36, R6, 0x2, RZ ;  /* 0x0000000206247824 */ /* 0x000fe200078e00ff */
[----:B------:R-:W-:-:S02]  /*cca0*/  ISETP.GE.U32.AND P4, PT, R32, R40, PT ;  /* 0x000000282000720c */ /* 0x000fc40003f86070 */
[----:B------:R-:W-:Y:S01]  /*ccb0*/  SHF.L.U64.HI R39, R6, 0x1, R37 ;  /* 0x0000000106277819 */ /* 0x000fe20000010225 */
[----:B------:R-:W-:Y:S01]  /*ccc0*/  IMAD.WIDE.U32 R6, R2, 0x3d1, RZ ;  /* 0x000003d102067825 */ /* 0x000fe200078e00ff */
[----:B------:R-:W-:Y:S02]  /*ccd0*/  IADD3 R45, P2, PT, R36, R32, RZ ;  /* 0x00000020242d7210 */ /* 0x000fe40007f5e0ff */
[----:B------:R-:W-:Y:S01]  /*cce0*/  ISETP.GE.U32.AND.EX P4, PT, R38, R41, PT, P4 ;  /* 0x000000292600720c */ /* 0x000fe20003f86140 */
[----:B------:R-:W-:Y:S01]  /*ccf0*/  IMAD.WIDE.U32 R32, R44, 0x3d1, RZ ;  /* 0x000003d12c207825 */ /* 0x000fe200078e00ff */
[----:B------:R-:W-:-:S03]  /*cd00*/  SHF.L.W.U32.HI R37, R37, 0x1, R4 ;  /* 0x0000000125257819 */ /* 0x000fc60000010e04 */
[----:B------:R-:W-:Y:S02]  /*cd10*/  IMAD.X R40, R39, 0x1, R38, P2 ;  /* 0x0000000127287824 */ /* 0x000fe400010e0626 */
[----:B------:R-:W-:-:S04]  /*cd20*/  IMAD.WIDE.U32 R6, P2, R44, 0x1, R6 ;  /* 0x000000012c067825 */ /* 0x000fc80007840006 */
[----:B------:R-:W-:Y:S01]  /*cd30*/  IMAD.X R9, RZ, RZ, RZ, P2 ;  /* 0x000000ffff097224 */ /* 0x000fe200010e06ff */
[----:B------:R-:W-:Y:S01]  /*cd40*/  IADD3 R33, P2, PT, R33, R6, RZ ;  /* 0x0000000621217210 */ /* 0x000fe20007f5e0ff */
[----:B------:R-:W-:Y:S02]  /*cd50*/  IMAD.MOV.U32 R8, RZ, RZ, R7 ;  /* 0x000000ffff087224 */ /* 0x000fe400078e0007 */
[----:B------:R-:W-:-:S04]  /*cd60*/  IMAD.WIDE.U32 R46, R45, 0x3d1, RZ ;  /* 0x000003d12d2e7825 */ /* 0x000fc800078e00ff */
[----:B------:R-:W-:-:S04]  /*cd70*/  IMAD.WIDE.U32 R6, R10, R10, R32 ;  /* 0x0000000a0a067225 */ /* 0x000fc800078e0020 */
[----:B------:R-:W-:Y:S01]  /*cd80*/  IMAD.WIDE.U32.X R8, R2, 0x1, R8, P2 ;  /* 0x0000000102087825 */ /* 0x000fe200010e0408 */
[----:B------:R-:W-:-:S03]  /*cd90*/  ISETP.GE.U32.AND P2, PT, R6, R32, PT ;  /* 0x000000200600720c */ /* 0x000fc60003f46070 */
[----:B------:R-:W-:-:S05]  /*cda0*/  IMAD.IADD R54, R54, 0x1, R7 ;  /* 0x0000000136367824 */ /* 0x000fca00078e0207 */
[----:B------:R-:W-:Y:S01]  /*cdb0*/  ISETP.GE.U32.AND.EX P2, PT, R54, R33, PT, P2 ;  /* 0x000000213600720c */ /* 0x000fe20003f46120 */
[----:B------:R-:W-:-:S03]  /*cdc0*/  IMAD.WIDE.U32 R32, R40, 0x3d1, RZ ;  /* 0x000003d128207825 */ /* 0x000fc600078e00ff */
[----:B------:R-:W-:Y:S01]  /*cdd0*/  SEL R2, RZ, 0x1, P2 ;  /* 0x00000001ff027807 */ /* 0x000fe20001000000 */
[----:B------:R-:W-:-:S03]  /*cde0*/  IMAD.WIDE.U32 R32, P3, R45, 0x1, R32 ;  /* 0x000000012d207825 */ /* 0x000fc60007860020 */
[----:B------:R-:W-:Y:S02]  /*cdf0*/  IADD3 R32, P2, PT, R47, R32, RZ ;  /* 0x000000202f207210 */ /* 0x000fe40007f5e0ff */
[----:B--2---:R-:W-:-:S05]  /*ce00*/  IADD3 R7, P5, PT, R53, R46, RZ ;  /* 0x0000002e35077210 */ /* 0x004fca0007fbe0ff */
[----:B---3--:R-:W-:Y:S01]  /*ce10*/  IMAD.X R10, R32, 0x1, R51, P5 ;  /* 0x00000001200a7824 */ /* 0x008fe200028e0633 */
[----:B------:R-:W-:-:S04]  /*ce20*/  IADD3 R2, P5, P6, R7, R8, R2 ;  /* 0x0000000807027210 */ /* 0x000fc80007ebe002 */
[----:B------:R-:W-:Y:S02]  /*ce30*/  IADD3.X R8, PT, PT, R10, R9, RZ, P5, P6 ;  /* 0x000000090a087210 */ /* 0x000fe40002fec4ff */
[----:B------:R-:W-:Y:S02]  /*ce40*/  @!P4 IADD3 R31, P5, PT, R31, 0x1, RZ ;  /* 0x000000011f1fc810 */ /* 0x000fe40007fbe0ff */
[----:B------:R-:W-:Y:S01]  /*ce50*/  SHF.L.W.U32.HI R9, R4, 0x1, R5 ;  /* 0x0000000104097819 */ /* 0x000fe20000010e05 */
[----:B------:R-:W-:Y:S01]  /*ce60*/  IMAD.X R5, RZ, RZ, RZ, P3 ;  /* 0x000000ffff057224 */ /* 0x000fe200018e06ff */
[----:B------:R-:W-:Y:S01]  /*ce70*/  ISETP.GE.U32.AND P3, PT, R7, R46, PT ;  /* 0x0000002e0700720c */ /* 0x000fe20003f66070 */
[----:B------:R-:W-:Y:S01]  /*ce80*/  @!P4 IMAD.X R30, RZ, RZ, R30, P5 ;  /* 0x000000ffff1ec224 */ /* 0x000fe200028e061e */
[----:B------:R-:W-:Y:S02]  /*ce90*/  ISETP.GE.U32.AND P5, PT, R45, R36, PT ;  /* 0x000000242d00720c */ /* 0x000fe40003fa6070 */
[----:B------:R-:W-:-:S02]  /*cea0*/  ISETP.GE.U32.AND.EX P3, PT, R10, R32, PT, P3 ;  /* 0x000000200a00720c */ /* 0x000fc40003f66130 */
[----:B------:R-:W-:-:S04]  /*ceb0*/  ISETP.GE.U32.AND.EX P5, PT, R40, R39, PT, P5 ;  /* 0x000000272800720c */ /* 0x000fc80003fa6150 */
[----:B------:R-:W-:-:S04]  /*cec0*/  SEL R36, RZ, 0x1, P5 ;  /* 0x00000001ff247807 */ /* 0x000fc80002800000 */
[----:B------:R-:W-:-:S04]  /*ced0*/  IADD3 R36, P5, P6, R36, R31, R37 ;  /* 0x0000001f24247210 */ /* 0x000fc80007ebe025 */
[----:B------:R-:W-:Y:S02]  /*cee0*/  IADD3.X R9, PT, PT, RZ, R30, R9, P5, P6 ;  /* 0x0000001eff097210 */ /* 0x000fe40002fec409 */
[----:B------:R-:W-:-:S04]  /*cef0*/  @!P4 ISETP.NE.U32.AND P5, PT, R31, RZ, PT ;  /* 0x000000ff1f00c20c */ /* 0x000fc80003fa5070 */
[----:B------:R-:W-:-:S04]  /*cf00*/  @!P4 ISETP.NE.AND.EX P5, PT, R30, RZ, PT, P5 ;  /* 0x000000ff1e00c20c */ /* 0x000fc80003fa5350 */
[----:B------:R-:W-:-:S04]  /*cf10*/  @!P4 SEL R4, RZ, 0x1, P5 ;  /* 0x00000001ff04c807 */ /* 0x000fc80002800000 */
[----:B------:R-:W-:Y:S01]  /*cf20*/  @!P4 IADD3 R42, P5, PT, R4, R42, RZ ;  /* 0x0000002a042ac210 */ /* 0x000fe20007fbe0ff */
[----:B------:R-:W-:-:S04]  /*cf30*/  IMAD.MOV.U32 R4, RZ, RZ, R33 ;  /* 0x000000ffff047224 */ /* 0x000fc800078e0021 */
[----:B------:R-:W-:Y:S01]  /*cf40*/  IMAD.WIDE.U32.X R4, R40, 0x1, R4, P2 ;  /* 0x0000000128047825 */ /* 0x000fe200010e0404 */
[----:B------:R-:W-:Y:S02]  /*cf50*/  ISETP.GE.U32.AND P2, PT, R2, R7, PT ;  /* 0x000000070200720c */ /* 0x000fe40003f46070 */
[----:B------:R-:W-:Y:S01]  /*cf60*/  SEL R7, RZ, 0x1, P3 ;  /* 0x00000001ff077807 */ /* 0x000fe20001800000 */
[----:B------:R-:W-:Y:S01]  /*cf70*/  @!P4 IMAD.X R43, RZ, RZ, R43, P5 ;  /* 0x000000ffff2bc224 */ /* 0x000fe200028e062b */
[----:B------:R-:W-:Y:S02]  /*cf80*/  ISETP.GE.U32.AND P3, PT, R36, R31, PT ;  /* 0x0000001f2400720c */ /* 0x000fe40003f66070 */
[----:B------:R-:W-:Y:S02]  /*cf90*/  ISETP.GE.U32.AND.EX P2, PT, R8, R10, PT, P2 ;  /* 0x0000000a0800720c */ /* 0x000fe40003f46120 */
[C---:B------:R-:W-:Y:S01]  /*cfa0*/  ISETP.GE.U32.AND.EX P3, PT, R9.reuse, R30, PT, P3 ;  /* 0x0000001e0900720c */ /* 0x040fe20003f66130 */
[----:B------:R-:W-:Y:S01]  /*cfb0*/  IMAD.WIDE.U32 R30, R9, 0x3d1, RZ ;  /* 0x000003d1091e7825 */ /* 0x000fe200078e00ff */
[----:B------:R-:W-:-:S02]  /*cfc0*/  SEL R10, RZ, 0x1, P2 ;  /* 0x00000001ff0a7807 */ /* 0x000fc40001000000 */
[----:B------:R-:W-:Y:S02]  /*cfd0*/  SEL R32, RZ, 0x1, P3 ;  /* 0x00000001ff207807 */ /* 0x000fe40001800000 */
[----:B------:R-:W-:-:S04]  /*cfe0*/  IADD3 R7, P2, P3, R10, R4, R7 ;  /* 0x000000040a077210 */ /* 0x000fc80007b5e007 */
[----:B------:R-:W-:Y:S01]  /*cff0*/  IADD3.X R10, PT, PT, RZ, R5, RZ, P2, P3 ;  /* 0x00000005ff0a7210 */ /* 0x000fe200017e64ff */
[----:B------:R-:W-:Y:S01]  /*d000*/  IMAD.WIDE.U32 R30, P3, R36, 0x1, R30 ;  /* 0x00000001241e7825 */ /* 0x000fe2000786001e */
[----:B------:R-:W-:-:S03]  /*d010*/  IADD3 R42, P2, PT, R42, R32, RZ ;  /* 0x000000202a2a7210 */ /* 0x000fc60007f5e0ff */
[----:B------:R-:W-:-:S04]  /*d020*/  IMAD.WIDE.U32 R4, R36, 0x3d1, RZ ;  /* 0x000003d124047825 */ /* 0x000fc800078e00ff */
[----:B------:R-:W-:Y:S01]  /*d030*/  IMAD.X R33, RZ, RZ, RZ, P3 ;  /* 0x000000ffff217224 */ /* 0x000fe200018e06ff */
[----:B------:R-:W-:Y:S01]  /*d040*/  IADD3 R61, P3, PT, R61, R4, RZ ;  /* 0x000000043d3d7210 */ /* 0x000fe20007f7e0ff */
[----:B------:R-:W-:Y:S01]  /*d050*/  IMAD.X R43, RZ, RZ, R43, P2 ;  /* 0x000000ffff2b7224 */ /* 0x000fe200010e062b */
[----:B------:R-:W-:Y:S01]  /*d060*/  IADD3 R5, P2, PT, R5, R30, RZ ;  /* 0x0000001e05057210 */ /* 0x000fe20007f5e0ff */
[----:B------:R-:W-:-:S04]  /*d070*/  IMAD.MOV.U32 R32, RZ, RZ, R31 ;  /* 0x000000ffff207224 */ /* 0x000fc800078e001f */
[----:B------:R-:W-:Y:S01]  /*d080*/  IMAD.WIDE.U32.X R32, R9, 0x1, R32, P2 ;  /* 0x0000000109207825 */ /* 0x000fe200010e0420 */
[----:B------:R-:W-:-:S03]  /*d090*/  ISETP.GE.U32.AND P2, PT, R61, R4, PT ;  /* 0x000000043d00720c */ /* 0x000fc60003f46070 */
[----:B----4-:R-:W-:Y:S01]  /*d0a0*/  IMAD.X R30, R5, 0x1, R50, P3 ;  /* 0x00000001051e7824 */ /* 0x010fe200018e0632 */
[----:B------:R-:W-:-:S04]  /*d0b0*/  IADD3 R7, P3, PT, R61, R7, RZ ;  /* 0x000000073d077210 */ /* 0x000fc80007f7e0ff */
[----:B------:R-:W-:Y:S01]  /*d0c0*/  ISETP.GE.U32.AND.EX P2, PT, R30, R5, PT, P2 ;  /* 0x000000051e00720c */ /* 0x000fe20003f46120 */
[----:B------:R-:W-:-:S03]  /*d0d0*/  IMAD.WIDE.U32 R4, R43, 0x3d1, RZ ;  /* 0x000003d12b047825 */ /* 0x000fc600078e00ff */
[----:B------:R-:W-:Y:S01]  /*d0e0*/  SEL R38, RZ, 0x1, P2 ;  /* 0x00000001ff267807 */ /* 0x000fe20001000000 */
[----:B------:R-:W-:Y:S01]  /*d0f0*/  IMAD.X R9, R30, 0x1, R10, P3 ;  /* 0x000000011e097824 */ /* 0x000fe200018e060a */
[----:B------:R-:W-:Y:S01]  /*d100*/  ISETP.GE.U32.AND P2, PT, R7, R61, PT ;  /* 0x0000003d0700720c */ /* 0x000fe20003f46070 */
[----:B------:R-:W-:-:S03]  /*d110*/  IMAD.WIDE.U32 R4, P3, R42, 0x1, R4 ;  /* 0x000000012a047825 */ /* 0x000fc60007860004 */
[----:B------:R-:W-:Y:S01]  /*d120*/  ISETP.GE.U32.AND.EX P2, PT, R9, R30, PT, P2 ;  /* 0x0000001e0900720c */ /* 0x000fe20003f46120 */
[----:B------:R-:W-:-:S03]  /*d130*/  IMAD.WIDE.U32 R30, R42, 0x3d1, RZ ;  /* 0x000003d12a1e7825 */ /* 0x000fc600078e00ff */
[----:B------:R-:W-:Y:S01]  /*d140*/  SEL R10, RZ, 0x1, P2 ;  /* 0x00000001ff0a7807 */ /* 0x000fe20001000000 */
[----:B------:R-:W-:Y:S01]  /*d150*/  IMAD.X R37, RZ, RZ, RZ, P3 ;  /* 0x000000ffff257224 */ /* 0x000fe200018e06ff */
[----:B------:R-:W-:Y:S01]  /*d160*/  IADD3 R4, P3, PT, R31, R4, RZ ;  /* 0x000000041f047210 */ /* 0x000fe20007f7e0ff */
[----:B------:R-:W-:Y:S01]  /*d170*/  IMAD.MOV.U32 R36, RZ, RZ, R5 ;  /* 0x000000ffff247224 */ /* 0x000fe200078e0005 */
[----:B------:R-:W-:-:S03]  /*d180*/  IADD3 R59, P2, PT, R59, R30, RZ ;  /* 0x0000001e3b3b7210 */ /* 0x000fc60007f5e0ff */
[----:B------:R-:W-:-:S04]  /*d190*/  IMAD.WIDE.U32.X R36, R43, 0x1, R36, P3 ;  /* 0x000000012b247825 */ /* 0x000fc800018e0424 */
[----:B------:R-:W-:Y:S01]  /*d1a0*/  IMAD.X R58, R4, 0x1, R58, P2 ;  /* 0x00000001043a7824 */ /* 0x000fe200010e063a */
[----:B------:R-:W-:-:S04]  /*d1b0*/  IADD3 R10, P2, P3, R10, R32, R38 ;  /* 0x000000200a0a7210 */ /* 0x000fc80007b5e026 */
[----:B------:R-:W-:Y:S02]  /*d1c0*/  IADD3.X R32, PT, PT, RZ, R33, RZ, P2, P3 ;  /* 0x00000021ff207210 */ /* 0x000fe400017e64ff */
        /* <DEDUP_REMOVED lines=53> */
.L_x_1197:
[----:B------:R-:W-:Y:S05]  /*d520*/  BSYNC.RECONVERGENT B3 ;  /* 0x0000000000037941 */ /* 0x000fea0003800200 */
.L_x_1196:
        /* <DEDUP_REMOVED lines=13> */
.L_x_1199:
        /* <DEDUP_REMOVED lines=10> */
.L_x_1200:
[----:B------:R-:W-:Y:S05]  /*d6a0*/  BSYNC.RECONVERGENT B3 ;  /* 0x0000000000037941 */ /* 0x000fea0003800200 */
.L_x_1198:
[----:B------:R-:W-:Y:S01]  /*d6b0*/  IADD3 RZ, P2, PT, R2, R12, RZ ;  /* 0x0000000c02ff7210 */ /* 0x000fe20007f5e0ff */
[----:B------:R-:W-:Y:S03]  /*d6c0*/  BSSY.RECONVERGENT B3, `(.L_x_1201) ;  /* 0x0000021000037945 */ /* 0x000fe60003800200 */
[----:B------:R-:W-:-:S04]  /*d6d0*/  IADD3.X RZ, P2, PT, R8, R13, RZ, P2, !PT ;  /* 0x0000000d08ff7210 */ /* 0x000fc8000175e4ff */
[----:B------:R-:W-:-:S04]  /*d6e0*/  IADD3.X R2, P2, P3, R2, R2, R12, P2, !PT ;  /* 0x0000000202027210 */ /* 0x000fc8000135e40c */
[----:B------:R-:W-:Y:S02]  /*d6f0*/  IADD3.X R8, PT, PT, R8, R8, R13, P2, P3 ;  /* 0x0000000808087210 */ /* 0x000fe400017e640d */
[----:B------:R-:W-:-:S04]  /*d700*/  IADD3 RZ, P2, PT, R7, R12, RZ ;  /* 0x0000000c07ff7210 */ /* 0x000fc80007f5e0ff */
[----:B------:R-:W-:-:S04]  /*d710*/  IADD3.X RZ, P2, PT, R9, R13, RZ, P2, !PT ;  /* 0x0000000d09ff7210 */ /* 0x000fc8000175e4ff */
[----:B------:R-:W-:-:S04]  /*d720*/  IADD3.X R7, P2, P3, R7, R7, R12, P2, !PT ;  /* 0x0000000707077210 */ /* 0x000fc8000135e40c */
[----:B------:R-:W-:Y:S02]  /*d730*/  IADD3.X R9, PT, PT, R9, R9, R13, P2, P3 ;  /* 0x0000000909097210 */ /* 0x000fe400017e640d */
[----:B------:R-:W-:Y:S02]  /*d740*/  IADD3 RZ, P2, PT, R10, R12, RZ ;  /* 0x0000000c0aff7210 */ /* 0x000fe40007f5e0ff */
[----:B------:R-:W-:Y:S02]  /*d750*/  IADD3 R6, P3, PT, R6, R6, RZ ;  /* 0x0000000606067210 */ /* 0x000fe40007f7e0ff */
[----:B------:R-:W-:-:S03]  /*d760*/  IADD3.X RZ, P2, PT, R38, R13, RZ, P2, !PT ;  /* 0x0000000d26ff7210 */ /* 0x000fc6000175e4ff */
[----:B------:R-:W-:Y:S01]  /*d770*/  IMAD.X R54, R54, 0x1, R54, P3 ;  /* 0x0000000136367824 */ /* 0x000fe200018e0636 */
[----:B------:R-:W-:-:S04]  /*d780*/  IADD3.X R10, P2, P3, R10, R10, R12, P2, !PT ;  /* 0x0000000a0a0a7210 */ /* 0x000fc8000135e40c */
[----:B------:R-:W-:Y:S02]  /*d790*/  IADD3.X R38, PT, PT, R38, R38, R13, P2, P3 ;  /* 0x0000002626267210 */ /* 0x000fe400017e640d */
[----:B------:R-:W-:Y:S02]  /*d7a0*/  LOP3.LUT R4, R2, R10, R7, 0x80, !PT ;  /* 0x0000000a02047212 */ /* 0x000fe400078e8007 */
[----:B------:R-:W-:Y:S02]  /*d7b0*/  ISETP.GE.U32.AND P3, PT, R6, -0x3d1, PT ;  /* 0xfffffc2f0600780c */ /* 0x000fe40003f66070 */
[----:B------:R-:W-:Y:S02]  /*d7c0*/  ISETP.NE.U32.AND P2, PT, R4, -0x1, PT ;  /* 0xffffffff0400780c */ /* 0x000fe40003f45070 */
[----:B------:R-:W-:Y:S02]  /*d7d0*/  ISETP.GE.U32.AND.EX P3, PT, R54, -0x2, PT, P3 ;  /* 0xfffffffe3600780c */ /* 0x000fe40003f66130 */
[----:B------:R-:W-:-:S04]  /*d7e0*/  LOP3.LUT R4, R8, R38, R9, 0x80, !PT ;  /* 0x0000002608047212 */ /* 0x000fc800078e8009 */
[----:B------:R-:W-:-:S13]  /*d7f0*/  ISETP.NE.OR.EX P2, PT, R4, -0x1, !P3, P2 ;  /* 0xffffffff0400780c */ /* 0x000fda0005f45720 */
[----:B------:R-:W-:Y:S05]  /*d800*/  @!P0 BRA P2, `(.L_x_1202) ;  /* 0x0000000000308947 */ /* 0x000fea0001000000 */
        /* <DEDUP_REMOVED lines=12> */
.L_x_1202:
[----:B------:R-:W-:Y:S05]  /*d8d0*/  BSYNC.RECONVERGENT B3 ;  /* 0x0000000000037941 */ /* 0x000fea0003800200 */
.L_x_1201:
        /* <DEDUP_REMOVED lines=34> */
.L_x_1204:
[----:B------:R-:W-:Y:S05]  /*db00*/  BSYNC.RECONVERGENT B3 ;  /* 0x0000000000037941 */ /* 0x000fea0003800200 */
.L_x_1203:
        /* <DEDUP_REMOVED lines=34> */
.L_x_1206:
[----:B------:R-:W-:Y:S05]  /*dd30*/  BSYNC.RECONVERGENT B3 ;  /* 0x0000000000037941 */ /* 0x000fea0003800200 */
.L_x_1205:
[----:B------:R-:W-:Y:S01]  /*dd40*/  IADD3 R27, P2, PT, R27, -R3, RZ ;  /* 0x800000031b1b7210 */ /* 0x000fe20007f5e0ff */
[----:B------:R-:W-:Y:S03]  /*dd50*/  BSSY.RECONVERGENT B3, `(.L_x_1207) ;  /* 0x000001b000037945 */ /* 0x000fe60003800200 */
[----:B------:R-:W-:-:S04]  /*dd60*/  IADD3.X R7, P2, PT, R25, ~R0, RZ, P2, !PT ;  /* 0x8000000019077210 */ /* 0x000fc8000175e4ff */
[----:B------:R-:W-:Y:S02]  /*dd70*/  IADD3.X R6, P3, PT, ~R30, R27, RZ, P2, !PT ;  /* 0x0000001b1e067210 */ /* 0x000fe4000177e5ff */
[----:B------:R-:W-:-:S03]  /*dd80*/  IADD3 R29, P2, PT, R29, -R3, RZ ;  /* 0x800000031d1d7210 */ /* 0x000fc60007f5e0ff */
[----:B------:R-:W-:Y:S01]  /*dd90*/  IMAD.X R7, R7, 0x1, ~R8, P3 ;  /* 0x0000000107077824 */ /* 0x000fe200018e0e08 */
[----:B------:R-:W-:Y:S02]  /*dda0*/  IADD3 R25, P3, PT, R24, -R3, RZ ;  /* 0x8000000318197210 */ /* 0x000fe40007f7e0ff */
[-C--:B------:R-:W-:Y:S02]  /*ddb0*/  IADD3.X R8, P2, PT, R15, ~R0.reuse, RZ, P2, !PT ;  /* 0x800000000f087210 */ /* 0x080fe4000175e4ff */
[----:B------:R-:W-:Y:S02]  /*ddc0*/  IADD3.X R27, P3, PT, R26, ~R0, RZ, P3, !PT ;  /* 0x800000001a1b7210 */ /* 0x000fe40001f7e4ff */
[----:B------:R-:W-:Y:S02]  /*ddd0*/  IADD3.X R24, P2, PT, ~R2, R29, RZ, P2, !PT ;  /* 0x0000001d02187210 */ /* 0x000fe4000175e5ff */
[----:B------:R-:W-:-:S03]  /*dde0*/  IADD3.X R26, P3, PT, ~R10, R25, RZ, P3, !PT ;  /* 0x000000190a1a7210 */ /* 0x000fc60001f7e5ff */
[----:B------:R-:W-:Y:S01]  /*ddf0*/  IMAD.X R25, R8, 0x1, ~R9, P2 ;  /* 0x0000000108197824 */ /* 0x000fe200010e0e09 */
[----:B------:R-:W-:Y:S01]  /*de00*/  IADD3 R4, P2, PT, R28, -R4, RZ ;  /* 0x800000041c047210 */ /* 0x000fe20007f5e0ff */
[----:B------:R-:W-:-:S04]  /*de10*/  IMAD.X R27, R27, 0x1, ~R38, P3 ;  /* 0x000000011b1b7824 */ /* 0x000fc800018e0e26 */
[----:B------:R-:W-:Y:S01]  /*de20*/  IMAD.X R5, R14, 0x1, ~R5, P2 ;  /* 0x000000010e057824 */ /* 0x000fe200010e0e05 */
[----:B------:R-:W-:Y:S07]  /*de30*/  @!P1 BRA `(.L_x_1208) ;  /* 0x0000000000309947 */ /* 0x000fee0003800000 */
[----:B------:R-:W-:-:S04]  /*de40*/  IADD3 RZ, P1, PT, R12, R6, RZ ;  /* 0x000000060cff7210 */ /* 0x000fc80007f3e0ff */
[----:B------:R-:W-:-:S04]  /*de50*/  IADD3.X RZ, P1, PT, R13, R7, RZ, P1, !PT ;  /* 0x000000070dff7210 */ /* 0x000fc80000f3e4ff */
[--C-:B------:R-:W-:Y:S02]  /*de60*/  IADD3.X R6, P2, P3, R6, R48, R12.reuse, P1, !PT ;  /* 0x0000003006067210 */ /* 0x100fe40000b5e40c */
[----:B------:R-:W-:Y:S02]  /*de70*/  IADD3 RZ, P1, PT, R12, R24, RZ ;  /* 0x000000180cff7210 */ /* 0x000fe40007f3e0ff */
[--C-:B------:R-:W-:Y:S02]  /*de80*/  IADD3.X R7, PT, PT, R7, R56, R13.reuse, P2, P3 ;  /* 0x0000003807077210 */ /* 0x100fe400017e640d */
[----:B------:R-:W-:Y:S02]  /*de90*/  IADD3 R26, P2, P3, R26, R34, R12 ;  /* 0x000000221a1a7210 */ /* 0x000fe40007b5e00c */
[----:B------:R-:W-:Y:S02]  /*dea0*/  IADD3.X RZ, P1, PT, R13, R25, RZ, P1, !PT ;  /* 0x000000190dff7210 */ /* 0x000fe40000f3e4ff */
[----:B------:R-:W-:-:S02]  /*deb0*/  IADD3.X R27, PT, PT, R27, R35, R13, P2, P3 ;  /* 0x000000231b1b7210 */ /* 0x000fc400017e640d */
[----:B------:R-:W-:Y:S02]  /*dec0*/  IADD3 R4, P2, PT, R4, R11, RZ ;  /* 0x0000000b04047210 */ /* 0x000fe40007f5e0ff */
[----:B------:R-:W-:-:S03]  /*ded0*/  IADD3.X R24, P1, P3, R24, R49, R12, P1, !PT ;  /* 0x0000003118187210 */ /* 0x000fc60000b3e40c */
[----:B------:R-:W-:Y:S01]  /*dee0*/  IMAD.X R5, R5, 0x1, R52, P2 ;  /* 0x0000000105057824 */ /* 0x000fe200010e0634 */
[----:B------:R-:W-:-:S09]  /*def0*/  IADD3.X R25, PT, PT, R25, R60, R13, P1, P3 ;  /* 0x0000003c19197210 */ /* 0x000fd20000fe640d */
.L_x_1208:
[----:B------:R-:W-:Y:S05]  /*df00*/  BSYNC.RECONVERGENT B3 ;  /* 0x0000000000037941 */ /* 0x000fea0003800200 */
.L_x_1207:
[----:B------:R-:W2:Y:S04]  /*df10*/  LDL.LU R45, [R1+0xa13c] ;  /* 0x00a13c00012d7983 */ /* 0x000ea80000300800 */
[----:B------:R-:W3:Y:S04]  /*df20*/  LDL.LU R46, [R1+0xa14c] ;  /* 0x00a14c00012e7983 */ /* 0x000ee80000300800 */
[----:B------:R-:W4:Y:S04]  /*df30*/  LDL.LU R51, [R1+0xa130] ;  /* 0x00a1300001337983 */ /* 0x000f280000300800 */
[----:B------:R-:W5:Y:S04]  /*df40*/  LDL.LU R43, [R1+0xa140] ;  /* 0x00a14000012b7983 */ /* 0x000f680000300800 */
[----:B------:R-:W4:Y:S04]  /*df50*/  LDL.LU R42, [R1+0xa144] ;  /* 0x00a14400012a7983 */ /* 0x000f280000300800 */
[----:B------:R-:W4:Y:S04]  /*df60*/  LDL.LU R50, [R1+0xa134] ;  /* 0x00a1340001327983 */ /* 0x000f280000300800 */
[----:B------:R-:W4:Y:S04]  /*df70*/  LDL.LU R39, [R1+0xa148] ;  /* 0x00a1480001277983 */ /* 0x000f280000300800 */
[----:B------:R-:W4:Y:S01]  /*df80*/  LDL.LU R47, [R1+0xa138] ;  /* 0x00a13800012f7983 */ /* 0x000f220000300800 */
[----:B--2---:R-:W-:-:S04]  /*df90*/  IMAD.WIDE.U32 R8, R5, R45, RZ ;  /* 0x0000002d05087225 */ /* 0x004fc800078e00ff */
[----:B------:R-:W-:-:S04]  /*dfa0*/  IMAD.WIDE.U32 R14, R4, R45, RZ ;  /* 0x0000002d040e7225 */ /* 0x000fc800078e00ff */
[----:B---3--:R-:W-:-:S04]  /*dfb0*/  IMAD.WIDE.U32 R8, P1, R46, R4, R8 ;  /* 0x000000042e087225 */ /* 0x008fc80007820008 */
[----:B------:R-:W-:Y:S01]  /*dfc0*/  IMAD.X R29, RZ, RZ, RZ, P1 ;  /* 0x000000ffff1d7224 */ /* 0x000fe200008e06ff */
[----:B------:R-:W-:Y:S01]  /*dfd0*/  IADD3 RZ, P1, PT, R15, R8, RZ ;  /* 0x000000080fff7210 */ /* 0x000fe20007f3e0ff */
[----:B------:R-:W-:Y:S02]  /*dfe0*/  IMAD.MOV.U32 R28, RZ, RZ, R9 ;  /* 0x000000ffff1c7224 */ /* 0x000fe400078e0009 */
[-C--:B-----5:R-:W-:Y:S02]  /*dff0*/  IMAD R2, R43, R4.reuse, RZ ;  /* 0x000000042b027224 */ /* 0x0a0fe400078e02ff */
[----:B----4-:R-:W-:-:S04]  /*e000*/  IMAD.WIDE.U32 R14, R51, R4, RZ ;  /* 0x00000004330e7225 */ /* 0x010fc800078e00ff */
[----:B------:R-:W-:-:S04]  /*e010*/  IMAD.WIDE.U32.X R28, R46, R5, R28, P1 ;  /* 0x000000052e1c7225 */ /* 0x000fc800008e041c */
[----:B------:R-:W-:Y:S01]  /*e020*/  IMAD.WIDE.U32 R8, R5, R51, RZ ;  /* 0x0000003305087225 */ /* 0x000fe200078e00ff */
[----:B------:R-:W-:-:S03]  /*e030*/  IADD3 R44, P3, PT, R28, R14, RZ ;  /* 0x0000000e1c2c7210 */ /* 0x000fc60007f7e0ff */
[----:B------:R-:W-:Y:S01]  /*e040*/  IMAD R31, R51, R5, R2 ;  /* 0x00000005331f7224 */ /* 0x000fe200078e0202 */
[----:B------:R-:W-:Y:S01]  /*e050*/  ISETP.GE.U32.AND P1, PT, R44, R14, PT ;  /* 0x0000000e2c00720c */ /* 0x000fe20003f26070 */
[----:B------:R-:W-:-:S04]  /*e060*/  IMAD.WIDE.U32 R8, P2, R43, R4, R8 ;  /* 0x000000042b087225 */ /* 0x000fc80007840008 */
[----:B------:R-:W-:Y:S02]  /*e070*/  IMAD.IADD R2, R15, 0x1, R31 ;  /* 0x000000010f027824 */ /* 0x000fe400078e021f */
[----:B------:R-:W-:-:S04]  /*e080*/  IMAD.WIDE.U32 R14, R4, R51, RZ ;  /* 0x00000033040e7225 */ /* 0x000fc800078e00ff */
[----:B------:R-:W-:Y:S02]  /*e090*/  IMAD.X R37, R2, 0x1, R29, P3 ;  /* 0x0000000102257824 */ /* 0x000fe400018e061d */
[----:B------:R-:W-:Y:S01]  /*e0a0*/  IMAD.X R31, RZ, RZ, RZ, P2 ;  /* 0x000000ffff1f7224 */ /* 0x000fe200010e06ff */
[----:B------:R-:W-:Y:S01]  /*e0b0*/  IADD3 RZ, P2, PT, R15, R8, RZ ;  /* 0x000000080fff7210 */ /* 0x000fe20007f5e0ff */
[----:B------:R-:W-:Y:S01]  /*e0c0*/  IMAD.MOV.U32 R30, RZ, RZ, R9 ;  /* 0x000000ffff1e7224 */ /* 0x000fe200078e0009 */
[----:B------:R-:W-:Y:S01]  /*e0d0*/  ISETP.GE.U32.AND.EX P1, PT, R37, R2, PT, P1 ;  /* 0x000000022500720c */ /* 0x000fe20003f26110 */
[----:B------:R-:W-:Y:S02]  /*e0e0*/  IMAD R10, R42, R4, RZ ;  /* 0x000000042a0a7224 */ /* 0x000fe400078e02ff */
[----:B------:R-:W-:Y:S01]  /*e0f0*/  IMAD.WIDE.U32 R8, R5, R50, RZ ;  /* 0x0000003205087225 */ /* 0x000fe200078e00ff */
[----:B------:R-:W-:-:S03]  /*e100*/  SEL R32, RZ, 0x1, P1 ;  /* 0x00000001ff207807 */ /* 0x000fc60000800000 */
[----:B------:R-:W-:-:S04]  /*e110*/  IMAD.WIDE.U32 R14, R50, R4, RZ ;  /* 0x00000004320e7225 */ /* 0x000fc800078e00ff */
[----:B------:R-:W-:-:S04]  /*e120*/  IMAD.WIDE.U32.X R30, R43, R5, R30, P2 ;  /* 0x000000052b1e7225 */ /* 0x000fc800010e041e */
[----:B------:R-:W-:Y:S01]  /*e130*/  IMAD R10, R50, R5, R10 ;  /* 0x00000005320a7224 */ /* 0x000fe200078e020a */
[----:B------:R-:W-:Y:S01]  /*e140*/  IADD3 R32, P2, P3, R14, R30, R32 ;  /* 0x0000001e0e207210 */ /* 0x000fe20007b5e020 */
[----:B------:R-:W-:-:S04]  /*e150*/  IMAD.WIDE.U32 R8, P1, R42, R4, R8 ;  /* 0x000000042a087225 */ /* 0x000fc80007820008 */
[----:B------:R-:W-:Y:S02]  /*e160*/  IMAD.IADD R10, R15, 0x1, R10 ;  /* 0x000000010f0a7824 */ /* 0x000fe400078e020a */
[----:B------:R-:W-:-:S03]  /*e170*/  IMAD.WIDE.U32 R28, R4, R50, RZ ;  /* 0x00000032041c7225 */ /* 0x000fc600078e00ff */
[----:B------:R-:W-:Y:S01]  /*e180*/  IADD3.X R2, PT, PT, R10, R31, RZ, P2, P3 ;  /* 0x0000001f0a027210 */ /* 0x000fe200017e64ff */
[----:B------:R-:W-:Y:S01]  /*e190*/  IMAD.X R15, RZ, RZ, RZ, P1 ;  /* 0x000000ffff0f7224 */ /* 0x000fe200008e06ff */
[----:B------:R-:W-:Y:S01]  /*e1a0*/  ISETP.GE.U32.AND P1, PT, R32, R14, PT ;  /* 0x0000000e2000720c */ /* 0x000fe20003f26070 */
[----:B------:R-:W-:Y:S01]  /*e1b0*/  IMAD R28, R39, R4, RZ ;  /* 0x00000004271c7224 */ /* 0x000fe200078e02ff */
[----:B------:R-:W-:Y:S01]  /*e1c0*/  IADD3 RZ, P2, PT, R29, R8, RZ ;  /* 0x000000081dff7210 */ /* 0x000fe20007f5e0ff */
[----:B------:R-:W-:Y:S01]  /*e1d0*/  IMAD.MOV.U32 R14, RZ, RZ, R9 ;  /* 0x000000ffff0e7224 */ /* 0x000fe200078e0009 */
[----:B------:R-:W-:Y:S01]  /*e1e0*/  ISETP.GE.U32.AND.EX P1, PT, R2, R10, PT, P1 ;  /* 0x0000000a0200720c */ /* 0x000fe20003f26110 */
[----:B------:R-:W-:-:S03]  /*e1f0*/  IMAD.WIDE.U32 R8, R47, R4, RZ ;  /* 0x000000042f087225 */ /* 0x000fc600078e00ff */
[----:B------:R-:W-:Y:S01]  /*e200*/  SEL R31, RZ, 0x1, P1 ;  /* 0x00000001ff1f7807 */ /* 0x000fe20000800000 */
[-C--:B------:R-:W-:Y:S02]  /*e210*/  IMAD R29, R47, R5.reuse, R28 ;  /* 0x000000052f1d7224 */ /* 0x080fe400078e021c */
[----:B------:R-:W-:-:S04]  /*e220*/  IMAD.WIDE.U32.X R14, R42, R5, R14, P2 ;  /* 0x000000052a0e7225 */ /* 0x000fc800010e040e */
        /* <DEDUP_REMOVED lines=11> */
[----:B------:R-:W-:-:S04]  /*e2e0*/  IMAD.WIDE.U32 R14, P3, R46, R6, R14 ;  /* 0x000000062e0e7225 */ /* 0x000fc8000786000e */
[----:B------:R-:W-:Y:S01]  /*e2f0*/  IMAD.WIDE.U32 R28, R6, R45, RZ ;  /* 0x0000002d061c7225 */ /* 0x000fe200078e00ff */
[----:B------:R-:W-:-:S03]  /*e300*/  ISETP.GE.U32.AND.EX P1, PT, R37, R9, PT, P1 ;  /* 0x000000092500720c */ /* 0x000fc60003f26110 */
[----:B------:R-:W-:Y:S01]  /*e310*/  IMAD R9, R43, R6, RZ ;  /* 0x000000062b097224 */ /* 0x000fe200078e02ff */
[----:B------:R-:W-:Y:S01]  /*e320*/  IADD3 RZ, P2, PT, R29, R14, RZ ;  /* 0x0000000e1dff7210 */ /* 0x000fe20007f5e0ff */
[----:B------:R-:W-:Y:S02]  /*e330*/  IMAD.MOV.U32 R28, RZ, RZ, R15 ;  /* 0x000000ffff1c7224 */ /* 0x000fe400078e000f */
[----:B------:R-:W-:-:S04]  /*e340*/  IMAD.WIDE.U32 R14, R51, R6, RZ ;  /* 0x00000006330e7225 */ /* 0x000fc800078e00ff */
[----:B------:R-:W-:Y:S02]  /*e350*/  IMAD.X R29, RZ, RZ, RZ, P3 ;  /* 0x000000ffff1d7224 */ /* 0x000fe400018e06ff */
[-C--:B------:R-:W-:Y:S01]  /*e360*/  IMAD R9, R51, R7.reuse, R9 ;  /* 0x0000000733097224 */ /* 0x080fe200078e0209 */
[----:B------:R-:W-:Y:S01]  /*e370*/  IADD3 R33, P3, PT, R32, R14, RZ ;  /* 0x0000000e20217210 */ /* 0x000fe20007f7e0ff */
[----:B------:R-:W-:-:S04]  /*e380*/  IMAD.WIDE.U32.X R28, R46, R7, R28, P2 ;  /* 0x000000072e1c7225 */ /* 0x000fc800010e041c */
[----:B------:R-:W-:Y:S01]  /*e390*/  IMAD.IADD R9, R15, 0x1, R9 ;  /* 0x000000010f097824 */ /* 0x000fe200078e0209 */
[----:B------:R-:W-:-:S03]  /*e3a0*/  SEL R15, RZ, 0x1, P1 ;  /* 0x00000001ff0f7807 */ /* 0x000fc60000800000 */
[----:B------:R-:W-:Y:S01]  /*e3b0*/  IMAD.X R32, R9, 0x1, R2, P3 ;  /* 0x0000000109207824 */ /* 0x000fe200018e0602 */
[C---:B------:R-:W-:Y:S02]  /*e3c0*/  IADD3 R2, P2, P3, R33.reuse, R28, R15 ;  /* 0x0000001c21027210 */ /* 0x040fe40007b5e00f */
[----:B------:R-:W-:Y:S02]  /*e3d0*/  ISETP.GE.U32.AND P1, PT, R33, R14, PT ;  /* 0x0000000e2100720c */ /* 0x000fe40003f26070 */
[C---:B------:R-:W-:Y:S02]  /*e3e0*/  IADD3.X R40, PT, PT, R32.reuse, R29, RZ, P2, P3 ;  /* 0x0000001d20287210 */ /* 0x040fe400017e64ff */
[----:B------:R-:W-:Y:S02]  /*e3f0*/  ISETP.GE.U32.AND P2, PT, R31, R8, PT ;  /* 0x000000081f00720c */ /* 0x000fe40003f46070 */
[----:B------:R-:W-:Y:S01]  /*e400*/  ISETP.GE.U32.AND.EX P3, PT, R32, R9, PT, P1 ;  /* 0x000000092000720c */ /* 0x000fe20003f66110 */
[----:B------:R-:W-:Y:S01]  /*e410*/  IMAD.WIDE.U32 R8, R7, R51, RZ ;  /* 0x0000003307087225 */ /* 0x000fe200078e00ff */
[----:B------:R-:W-:-:S02]  /*e420*/  ISETP.GE.U32.AND P1, PT, R2, R33, PT ;  /* 0x000000210200720c */ /* 0x000fc40003f26070 */
[----:B------:R-:W-:Y:S01]  /*e430*/  SEL R33, RZ, 0x1, P3 ;  /* 0x00000001ff217807 */ /* 0x000fe20001800000 */
[----:B------:R-:W-:-:S04]  /*e440*/  IMAD.WIDE.U32 R14, R6, R51, RZ ;  /* 0x00000033060e7225 */ /* 0x000fc800078e00ff */
[----:B------:R-:W-:Y:S01]  /*e450*/  IMAD.WIDE.U32 R8, P3, R43, R6, R8 ;  /* 0x000000062b087225 */ /* 0x000fe20007860008 */
[----:B------:R-:W-:-:S03]  /*e460*/  ISETP.GE.U32.AND.EX P1, PT, R40, R32, PT, P1 ;  /* 0x000000202800720c */ /* 0x000fc60003f26110 */
[----:B------:R-:W-:Y:S01]  /*e470*/  IMAD.X R29, RZ, RZ, RZ, P3 ;  /* 0x000000ffff1d7224 */ /* 0x000fe200018e06ff */
[----:B------:R-:W-:Y:S01]  /*e480*/  IADD3 RZ, P3, PT, R15, R8, RZ ;  /* 0x000000080fff7210 */ /* 0x000fe20007f7e0ff */
[----:B------:R-:W-:Y:S01]  /*e490*/  IMAD.MOV.U32 R28, RZ, RZ, R9 ;  /* 0x000000ffff1c7224 */ /* 0x000fe200078e0009 */
[----:B------:R-:W-:-:S03]  /*e4a0*/  SEL R8, RZ, 0x1, P1 ;  /* 0x00000001ff087807 */ /* 0x000fc60000800000 */
[----:B------:R-:W-:-:S04]  /*e4b0*/  IMAD.WIDE.U32.X R28, R43, R7, R28, P3 ;  /* 0x000000072b1c7225 */ /* 0x000fc800018e041c */
[----:B------:R-:W-:Y:S01]  /*e4c0*/  IMAD R14, R42, R6, RZ ;  /* 0x000000062a0e7224 */ /* 0x000fe200078e02ff */
[----:B------:R-:W-:Y:S01]  /*e4d0*/  IADD3 R33, P1, P3, R8, R28, R33 ;  /* 0x0000001c08217210 */ /* 0x000fe20007b3e021 */
[----:B------:R-:W-:-:S04]  /*e4e0*/  IMAD.WIDE.U32 R8, R50, R6, RZ ;  /* 0x0000000632087225 */ /* 0x000fc800078e00ff */
[----:B------:R-:W-:Y:S01]  /*e4f0*/  IMAD R14, R50, R7, R14 ;  /* 0x00000007320e7224 */ /* 0x000fe200078e020e */
[----:B------:R-:W-:Y:S02]  /*e500*/  IADD3.X R28, PT, PT, RZ, R29, RZ, P1, P3 ;  /* 0x0000001dff1c7210 */ /* 0x000fe40000fe64ff */
[----:B------:R-:W-:Y:S01]  /*e510*/  IADD3 R31, P3, PT, R31, R8, RZ ;  /* 0x000000081f1f7210 */ /* 0x000fe20007f7e0ff */
[----:B------:R-:W-:-:S03]  /*e520*/  IMAD.IADD R14, R9, 0x1, R14 ;  /* 0x00000001090e7824 */ /* 0x000fc600078e020e */
[C---:B------:R-:W-:Y:S01]  /*e530*/  ISETP.GE.U32.AND P1, PT, R31.reuse, R8, PT ;  /* 0x000000081f00720c */ /* 0x040fe20003f26070 */
[----:B------:R-:W-:Y:S01]  /*e540*/  IMAD.X R32, R14, 0x1, R30, P3 ;  /* 0x000000010e207824 */ /* 0x000fe200018e061e */
[----:B------:R-:W-:Y:S01]  /*e550*/  IADD3 R29, P3, PT, R31, R33, RZ ;  /* 0x000000211f1d7210 */ /* 0x000fe20007f7e0ff */
[----:B------:R-:W-:-:S03]  /*e560*/  IMAD.WIDE.U32 R8, R7, R50, RZ ;  /* 0x0000003207087225 */ /* 0x000fc600078e00ff */
[C---:B------:R-:W-:Y:S01]  /*e570*/  ISETP.GE.U32.AND.EX P1, PT, R32.reuse, R14, PT, P1 ;  /* 0x0000000e2000720c */ /* 0x040fe20003f26110 */
[----:B------:R-:W-:Y:S02]  /*e580*/  IMAD.X R28, R32, 0x1, R28, P3 ;  /* 0x00000001201c7824 */ /* 0x000fe400018e061c */
[----:B------:R-:W-:Y:S01]  /*e590*/  IMAD.WIDE.U32 R8, P3, R42, R6, R8 ;  /* 0x000000062a087225 */ /* 0x000fe20007860008 */
[----:B------:R-:W-:-:S03]  /*e5a0*/  SEL R33, RZ, 0x1, P1 ;  /* 0x00000001ff217807 */ /* 0x000fc60000800000 */
[----:B------:R-:W-:Y:S01]  /*e5b0*/  IMAD.WIDE.U32 R14, R6, R50, RZ ;  /* 0x00000032060e7225 */ /* 0x000fe200078e00ff */
[----:B------:R-:W-:Y:S02]  /*e5c0*/  ISETP.GE.U32.AND P1, PT, R29, R31, PT ;  /* 0x0000001f1d00720c */ /* 0x000fe40003f26070 */
[----:B------:R-:W-:Y:S01]  /*e5d0*/  ISETP.GE.U32.AND.EX P2, PT, R30, R10, PT, P2 ;  /* 0x0000000a1e00720c */ /* 0x000fe20003f46120 */
[----:B------:R-:W-:Y:S01]  /*e5e0*/  IMAD.X R31, RZ, RZ, RZ, P3 ;  /* 0x000000ffff1f7224 */ /* 0x000fe200018e06ff */
[----:B------:R-:W-:Y:S01]  /*e5f0*/  IADD3 RZ, P3, PT, R15, R8, RZ ;  /* 0x000000080fff7210 */ /* 0x000fe20007f7e0ff */
[----:B------:R-:W-:Y:S01]  /*e600*/  IMAD.MOV.U32 R30, RZ, RZ, R9 ;  /* 0x000000ffff1e7224 */ /* 0x000fe200078e0009 */
[----:B------:R-:W-:-:S03]  /*e610*/  ISETP.GE.U32.AND.EX P1, PT, R28, R32, PT, P1 ;  /* 0x000000201c00720c */ /* 0x000fc60003f26110 */
[----:B------:R-:W-:Y:S01]  /*e620*/  IMAD.WIDE.U32.X R30, R42, R7, R30, P3 ;  /* 0x000000072a1e7225 */ /* 0x000fe200018e041e */
[----:B------:R-:W-:-:S04]  /*e630*/  SEL R8, RZ, 0x1, P1 ;  /* 0x00000001ff087807 */ /* 0x000fc80000800000 */
[----:B------:R-:W-:Y:S01]  /*e640*/  IADD3 R33, P1, P3, R8, R30, R33 ;  /* 0x0000001e08217210 */ /* 0x000fe20007b3e021 */
[----:B------:R-:W-:-:S03]  /*e650*/  IMAD.WIDE.U32 R8, R5, R47, RZ ;  /* 0x0000002f05087225 */ /* 0x000fc600078e00ff */
[----:B------:R-:W-:Y:S01]  /*e660*/  IADD3.X R36, PT, PT, RZ, R31, RZ, P1, P3 ;  /* 0x0000001fff247210 */ /* 0x000fe20000fe64ff */
[----:B------:R-:W-:-:S04]  /*e670*/  IMAD.WIDE.U32 R14, R4, R47, RZ ;  /* 0x0000002f040e7225 */ /* 0x000fc800078e00ff */
[----:B------:R-:W-:-:S04]  /*e680*/  IMAD.WIDE.U32 R8, P1, R39, R4, R8 ;  /* 0x0000000427087225 */ /* 0x000fc80007820008 */
[----:B------:R-:W-:Y:S01]  /*e690*/  IMAD R10, R39, R6, RZ ;  /* 0x00000006270a7224 */ /* 0x000fe200078e02ff */
[----:B------:R-:W-:Y:S01]  /*e6a0*/  IADD3 RZ, P3, PT, R15, R8, RZ ;  /* 0x000000080fff7210 */ /* 0x000fe20007f7e0ff */
[----:B------:R-:W-:Y:S02]  /*e6b0*/  IMAD.X R15, RZ, RZ, RZ, P1 ;  /* 0x000000ffff0f7224 */ /* 0x000fe400008e06ff */
[----:B------:R-:W-:Y:S01]  /*e6c0*/  IMAD.MOV.U32 R14, RZ, RZ, R9 ;  /* 0x000000ffff0e7224 */ /* 0x000fe200078e0009 */
[----:B------:R-:W-:Y:S01]  /*e6d0*/  SEL R30, RZ, 0x1, P2 ;  /* 0x00000001ff1e7807 */ /* 0x000fe20001000000 */
[----:B------:R-:W-:Y:S02]  /*e6e0*/  IMAD R10, R47, R7, R10 ;  /* 0x000000072f0a7224 */ /* 0x000fe400078e020a */
[----:B------:R-:W-:-:S04]  /*e6f0*/  IMAD.WIDE.U32.X R14, R39, R5, R14, P3 ;  /* 0x00000005270e7225 */ /* 0x000fc800018e040e */
[----:B------:R-:W-:-:S04]  /*e700*/  IMAD.WIDE.U32 R8, R47, R6, RZ ;  /* 0x000000062f087225 */ /* 0x000fc800078e00ff */
[----:B------:R-:W-:Y:S01]  /*e710*/  IMAD.IADD R10, R9, 0x1, R10 ;  /* 0x00000001090a7824 */ /* 0x000fe200078e020a */
[----:B------:R-:W-:-:S04]  /*e720*/  IADD3 R14, P1, P3, R8, R14, R30 ;  /* 0x0000000e080e7210 */ /* 0x000fc80007b3e01e */
[----:B------:R-:W-:Y:S01]  /*e730*/  ISETP.GE.U32.AND P2, PT, R14, R8, PT ;  /* 0x000000080e00720c */ /* 0x000fe20003f46070 */
[----:B------:R-:W-:Y:S01]  /*e740*/  IMAD.WIDE.U32 R8, R7, R47, RZ ;  /* 0x0000002f07087225 */ /* 0x000fe200078e00ff */
[----:B------:R-:W-:Y:S02]  /*e750*/  IADD3.X R30, PT, PT, R10, R15, RZ, P1, P3 ;  /* 0x0000000f0a1e7210 */ /* 0x000fe40000fe64ff */
[----:B------:R-:W-:-:S04]  /*e760*/  IADD3 R33, P3, PT, R14, R33, RZ ;  /* 0x000000210e217210 */ /* 0x000fc80007f7e0ff */
[----:B------:R-:W-:Y:S01]  /*e770*/  ISETP.GE.U32.AND P1, PT, R33, R14, PT ;  /* 0x0000000e2100720c */ /* 0x000fe20003f26070 */
[----:B------:R-:W-:Y:S02]  /*e780*/  IMAD.X R36, R30, 0x1, R36, P3 ;  /* 0x000000011e247824 */ /* 0x000fe400018e0624 */
[----:B------:R-:W-:-:S04]  /*e790*/  IMAD.WIDE.U32 R8, P3, R39, R6, R8 ;  /* 0x0000000627087225 */ /* 0x000fc80007860008 */
[----:B------:R-:W-:Y:S01]  /*e7a0*/  IMAD.WIDE.U32 R14, R6, R47, RZ ;  /* 0x0000002f060e7225 */ /* 0x000fe200078e00ff */
[----:B------:R-:W-:Y:S02]  /*e7b0*/  ISETP.GE.U32.AND.EX P2, PT, R30, R10, PT, P2 ;  /* 0x0000000a1e00720c */ /* 0x000fe40003f46120 */
[----:B------:R-:W-:Y:S01]  /*e7c0*/  ISETP.GE.U32.AND.EX P1, PT, R36, R30, PT, P1 ;  /* 0x0000001e2400720c */ /* 0x000fe20003f26110 */
[----:B------:R-:W-:Y:S01]  /*e7d0*/  IMAD.X R31, RZ, RZ, RZ, P3 ;  /* 0x000000ffff1f7224 */ /* 0x000fe200018e06ff */
[----:B------:R-:W-:Y:S01]  /*e7e0*/  IADD3 RZ, P3, PT, R15, R8, RZ ;  /* 0x000000080fff7210 */ /* 0x000fe20007f7e0ff */
[----:B------:R-:W-:Y:S01]  /*e7f0*/  IMAD.MOV.U32 R30, RZ, RZ, R9 ;  /* 0x000000ffff1e7224 */ /* 0x000fe200078e0009 */
[----:B------:R-:W-:Y:S02]  /*e800*/  SEL R32, RZ, 0x1, P2 ;  /* 0x00000001ff207807 */ /* 0x000fe40001000000 */
[----:B------:R-:W-:Y:S01]  /*e810*/  SEL R8, RZ, 0x1, P1 ;  /* 0x00000001ff087807 */ /* 0x000fe20000800000 */
[----:B------:R-:W-:-:S03]  /*e820*/  IMAD.WIDE.U32.X R30, R39, R7, R30, P3 ;  /* 0x00000007271e7225 */ /* 0x000fc600018e041e */
[----:B------:R-:W-:Y:S01]  /*e830*/  IADD3 R32, P1, P2, R8, R30, R32 ;  /* 0x0000001e08207210 */ /* 0x000fe20007a3e020 */
[----:B------:R-:W-:-:S04]  /*e840*/  IMAD.WIDE.U32 R8, R45, R24, RZ ;  /* 0x000000182d087225 */ /* 0x000fc800078e00ff */
[----:B------:R-:W-:Y:S01]  /*e850*/  IMAD R30, R46, R24, RZ ;  /* 0x000000182e1e7224 */ /* 0x000fe200078e02ff */
[----:B------:R-:W-:-:S03]  /*e860*/  IADD3 R2, P3, PT, R2, R8, RZ ;  /* 0x0000000802027210 */ /* 0x000fc60007f7e0ff */
[----:B------:R-:W-:Y:S01]  /*e870*/  IMAD R30, R45, R25, R30 ;  /* 0x000000192d1e7224 */ /* 0x000fe200078e021e */
[----:B------:R-:W-:Y:S02]  /*e880*/  IADD3.X R10, PT, PT, RZ, R31, RZ, P1, P2 ;  /* 0x0000001fff0a7210 */ /* 0x000fe40000fe44ff */
[----:B------:R-:W-:Y:S01]  /*e890*/  ISETP.GE.U32.AND P1, PT, R2, R8, PT ;  /* 0x000000080200720c */ /* 0x000fe20003f26070 */
[----:B------:R-:W-:Y:S02]  /*e8a0*/  IMAD.IADD R30, R9, 0x1, R30 ;  /* 0x00000001091e7824 */ /* 0x000fe400078e021e */
        /* <DEDUP_REMOVED lines=9> */
[-C--:B------:R-:W-:Y:S02]  /*e940*/  IMAD R30, R51, R25.reuse, R30 ;  /* 0x00000019331e7224 */ /* 0x080fe400078e021e */
[----:B------:R-:W-:Y:S01]  /*e950*/  IMAD.X R15, RZ, RZ, RZ, P2 ;  /* 0x000000ffff0f7224 */ /* 0x000fe200010e06ff */
[-C--:B------:R-:W-:Y:S01]  /*e960*/  IADD3 R29, P2, PT, R29, R8.reuse, RZ ;  /* 0x000000081d1d7210 */ /* 0x080fe20007f5e0ff */
[----:B------:R-:W-:Y:S01]  /*e970*/  IMAD.IADD R9, R9, 0x1, R30 ;  /* 0x0000000109097824 */ /* 0x000fe200078e021e */
[----:B------:R-:W-:Y:S01]  /*e980*/  SEL R31, RZ, 0x1, P1 ;  /* 0x00000001ff1f7807 */ /* 0x000fe20000800000 */
[----:B------:R-:W-:Y:S01]  /*e990*/  IMAD.WIDE.U32.X R14, R46, R25, R14, P3 ;  /* 0x000000192e0e7225 */ /* 0x000fe200018e040e */
[----:B------:R-:W-:-:S03]  /*e9a0*/  ISETP.GE.U32.AND P1, PT, R29, R8, PT ;  /* 0x000000081d00720c */ /* 0x000fc60003f26070 */
[----:B------:R-:W-:Y:S01]  /*e9b0*/  IMAD.X R28, R9, 0x1, R28, P2 ;  /* 0x00000001091c7824 */ /* 0x000fe200010e061c */
[----:B------:R-:W-:-:S04]  /*e9c0*/  IADD3 R31, P2, P3, R29, R14, R31 ;  /* 0x0000000e1d1f7210 */ /* 0x000fc80007b5e01f */
[C---:B------:R-:W-:Y:S01]  /*e9d0*/  ISETP.GE.U32.AND.EX P1, PT, R28.reuse, R9, PT, P1 ;  /* 0x000000091c00720c */ /* 0x040fe20003f26110 */
[----:B------:R-:W-:Y:S01]  /*e9e0*/  IMAD.WIDE.U32 R8, R25, R51, RZ ;  /* 0x0000003319087225 */ /* 0x000fe200078e00ff */
[----:B------:R-:W-:Y:S02]  /*e9f0*/  IADD3.X R30, PT, PT, R28, R15, RZ, P2, P3 ;  /* 0x0000000f1c1e7210 */ /* 0x000fe400017e64ff */
[----:B------:R-:W-:Y:S01]  /*ea00*/  ISETP.GE.U32.AND P2, PT, R31, R29, PT ;  /* 0x0000001d1f00720c */ /* 0x000fe20003f46070 */
[----:B------:R-:W-:-:S04]  /*ea10*/  IMAD.WIDE.U32 R14, R24, R51, RZ ;  /* 0x00000033180e7225 */ /* 0x000fc800078e00ff */
[----:B------:R-:W-:Y:S01]  /*ea20*/  IMAD.WIDE.U32 R8, P3, R43, R24, R8 ;  /* 0x000000182b087225 */ /* 0x000fe20007860008 */
[----:B------:R-:W-:-:S03]  /*ea30*/  ISETP.GE.U32.AND.EX P2, PT, R30, R28, PT, P2 ;  /* 0x0000001c1e00720c */ /* 0x000fc60003f46120 */
[----:B------:R-:W-:Y:S01]  /*ea40*/  IMAD.X R29, RZ, RZ, RZ, P3 ;  /* 0x000000ffff1d7224 */ /* 0x000fe200018e06ff */
[----:B------:R-:W-:Y:S01]  /*ea50*/  IADD3 RZ, P3, PT, R15, R8, RZ ;  /* 0x000000080fff7210 */ /* 0x000fe20007f7e0ff */
[----:B------:R-:W-:Y:S01]  /*ea60*/  IMAD.MOV.U32 R28, RZ, RZ, R9 ;  /* 0x000000ffff1c7224 */ /* 0x000fe200078e0009 */
[----:B------:R-:W-:Y:S02]  /*ea70*/  SEL R14, RZ, 0x1, P1 ;  /* 0x00000001ff0e7807 */ /* 0x000fe40000800000 */
[----:B------:R-:W-:Y:S01]  /*ea80*/  SEL R8, RZ, 0x1, P2 ;  /* 0x00000001ff087807 */ /* 0x000fe20001000000 */
[----:B------:R-:W-:-:S03]  /*ea90*/  IMAD.WIDE.U32.X R28, R43, R25, R28, P3 ;  /* 0x000000192b1c7225 */ /* 0x000fc600018e041c */
[----:B------:R-:W-:Y:S01]  /*eaa0*/  IADD3 R14, P1, P2, R8, R28, R14 ;  /* 0x0000001c080e7210 */ /* 0x000fe20007a3e00e */
[----:B------:R-:W-:-:S03]  /*eab0*/  IMAD.WIDE.U32 R8, R50, R24, RZ ;  /* 0x0000001832087225 */ /* 0x000fc600078e00ff */
[----:B------:R-:W-:Y:S01]  /*eac0*/  IADD3.X R28, PT, PT, RZ, R29, RZ, P1, P2 ;  /* 0x0000001dff1c7210 */ /* 0x000fe20000fe44ff */
[----:B------:R-:W-:Y:S01]  /*ead0*/  IMAD R29, R42, R24, RZ ;  /* 0x000000182a1d7224 */ /* 0x000fe200078e02ff */
[----:B------:R-:W-:-:S03]  /*eae0*/  IADD3 R15, P1, PT, R33, R8, RZ ;  /* 0x00000008210f7210 */ /* 0x000fc60007f3e0ff */
[----:B------:R-:W-:Y:S01]  /*eaf0*/  IMAD R29, R50, R25, R29 ;  /* 0x00000019321d7224 */ /* 0x000fe200078e021d */
[----:B------:R-:W-:-:S03]  /*eb00*/  ISETP.GE.U32.AND P2, PT, R15, R8, PT ;  /* 0x000000080f00720c */ /* 0x000fc60003f46070 */
[----:B------:R-:W-:Y:S01]  /*eb10*/  IMAD.IADD R9, R9, 0x1, R29 ;  /* 0x0000000109097824 */ /* 0x000fe200078e021d */
[----:B------:R-:W-:-:S03]  /*eb20*/  IADD3 R33, P3, PT, R15, R14, RZ ;  /* 0x0000000e0f217210 */ /* 0x000fc60007f7e0ff */
[----:B------:R-:W-:Y:S01]  /*eb30*/  IMAD.X R8, R9, 0x1, R36, P1 ;  /* 0x0000000109087824 */ /* 0x000fe200008e0624 */
[----:B------:R-:W-:-:S03]  /*eb40*/  ISETP.GE.U32.AND P1, PT, R33, R15, PT ;  /* 0x0000000f2100720c */ /* 0x000fc60003f26070 */
[C---:B------:R-:W-:Y:S01]  /*eb50*/  IMAD.X R36, R8.reuse, 0x1, R28, P3 ;  /* 0x0000000108247824 */ /* 0x040fe200018e061c */
[----:B------:R-:W-:-:S04]  /*eb60*/  ISETP.GE.U32.AND.EX P2, PT, R8, R9, PT, P2 ;  /* 0x000000090800720c */ /* 0x000fc80003f46120 */
[----:B------:R-:W-:Y:S01]  /*eb70*/  ISETP.GE.U32.AND.EX P1, PT, R36, R8, PT, P1 ;  /* 0x000000082400720c */ /* 0x000fe20003f26110 */
[----:B------:R-:W-:-:S04]  /*eb80*/  IMAD.WIDE.U32 R8, R25, R50, RZ ;  /* 0x0000003219087225 */ /* 0x000fc800078e00ff */
[----:B------:R-:W-:-:S04]  /*eb90*/  IMAD.WIDE.U32 R14, R24, R50, RZ ;  /* 0x00000032180e7225 */ /* 0x000fc800078e00ff */
[----:B------:R-:W-:-:S04]  /*eba0*/  IMAD.WIDE.U32 R8, P3, R42, R24, R8 ;  /* 0x000000182a087225 */ /* 0x000fc80007860008 */
        /* <DEDUP_REMOVED lines=30> */
[-C--:B------:R-:W-:Y:S02]  /*ed90*/  IMAD R14, R46, R26.reuse, RZ ;  /* 0x0000001a2e0e7224 */ /* 0x080fe400078e02ff */
[----:B------:R-:W-:Y:S01]  /*eda0*/  IMAD.WIDE.U32 R28, R45, R26, RZ ;  /* 0x0000001a2d1c7225 */ /* 0x000fe200078e00ff */
[----:B------:R-:W-:-:S03]  /*edb0*/  IADD3.X R8, PT, PT, RZ, R9, RZ, P1, P2 ;  /* 0x00000009ff087210 */ /* 0x000fc60000fe44ff */
[----:B------:R-:W-:Y:S01]  /*edc0*/  IMAD R14, R45, R27, R14 ;  /* 0x0000001b2d0e7224 */ /* 0x000fe200078e020e */
[----:B------:R-:W-:-:S03]  /*edd0*/  IADD3 R9, P1, PT, R31, R28, RZ ;  /* 0x0000001c1f097210 */ /* 0x000fc60007f3e0ff */
[----:B------:R-:W-:Y:S01]  /*ede0*/  IMAD.IADD R29, R29, 0x1, R14 ;  /* 0x000000011d1d7824 */ /* 0x000fe200078e020e */
[----:B------:R-:W-:-:S03]  /*edf0*/  ISETP.GE.U32.AND P2, PT, R9, R28, PT ;  /* 0x0000001c0900720c */ /* 0x000fc60003f46070 */
[----:B------:R-:W-:-:S05]  /*ee00*/  IMAD.X R14, R29, 0x1, R30, P1 ;  /* 0x000000011d0e7824 */ /* 0x000fca00008e061e */
[----:B------:R-:W-:Y:S01]  /*ee10*/  ISETP.GE.U32.AND.EX P2, PT, R14, R29, PT, P2 ;  /* 0x0000001d0e00720c */ /* 0x000fe20003f46120 */
[----:B------:R-:W-:-:S04]  /*ee20*/  IMAD.WIDE.U32 R28, R27, R45, RZ ;  /* 0x0000002d1b1c7225 */ /* 0x000fc800078e00ff */
[----:B------:R-:W-:-:S04]  /*ee30*/  IMAD.WIDE.U32 R30, R26, R45, RZ ;  /* 0x0000002d1a1e7225 */ /* 0x000fc800078e00ff */
[----:B------:R-:W-:-:S04]  /*ee40*/  IMAD.WIDE.U32 R28, P1, R46, R26, R28 ;  /* 0x0000001a2e1c7225 */ /* 0x000fc8000782001c */
[----:B------:R-:W-:Y:S01]  /*ee50*/  IMAD R38, R43, R26, RZ ;  /* 0x0000001a2b267224 */ /* 0x000fe200078e02ff */
[----:B------:R-:W-:Y:S01]  /*ee60*/  IADD3 RZ, P3, PT, R31, R28, RZ ;  /* 0x0000001c1fff7210 */ /* 0x000fe20007f7e0ff */
[----:B------:R-:W-:Y:S02]  /*ee70*/  IMAD.MOV.U32 R30, RZ, RZ, R29 ;  /* 0x000000ffff1e7224 */ /* 0x000fe400078e001d */
[C---:B------:R-:W-:Y:S02]  /*ee80*/  IMAD R38, R51.reuse, R27, R38 ;  /* 0x0000001b33267224 */ /* 0x040fe400078e0226 */
[----:B------:R-:W-:-:S04]  /*ee90*/  IMAD.WIDE.U32 R28, R51, R26, RZ ;  /* 0x0000001a331c7225 */ /* 0x000fc800078e00ff */
[----:B------:R-:W-:Y:S02]  /*eea0*/  IMAD.X R31, RZ, RZ, RZ, P1 ;  /* 0x000000ffff1f7224 */ /* 0x000fe400008e06ff */
[----:B------:R-:W-:Y:S01]  /*eeb0*/  IMAD.IADD R38, R29, 0x1, R38 ;  /* 0x000000011d267824 */ /* 0x000fe200078e0226 */
[----:B------:R-:W-:Y:S01]  /*eec0*/  IADD3 R29, P1, PT, R33, R28, RZ ;  /* 0x0000001c211d7210 */ /* 0x000fe20007f3e0ff */
[----:B------:R-:W-:-:S04]  /*eed0*/  IMAD.WIDE.U32.X R30, R46, R27, R30, P3 ;  /* 0x0000001b2e1e7225 */ /* 0x000fc800018e041e */
[----:B------:R-:W-:Y:S01]  /*eee0*/  IMAD.X R33, R38, 0x1, R36, P1 ;  /* 0x0000000126217824 */ /* 0x000fe200008e0624 */
[----:B------:R-:W-:-:S04]  /*eef0*/  SEL R36, RZ, 0x1, P2 ;  /* 0x00000001ff247807 */ /* 0x000fc80001000000 */
[C---:B------:R-:W-:Y:S02]  /*ef00*/  IADD3 R36, P2, P3, R29.reuse, R30, R36 ;  /* 0x0000001e1d247210 */ /* 0x040fe40007b5e024 */
[----:B------:R-:W-:Y:S02]  /*ef10*/  ISETP.GE.U32.AND P1, PT, R29, R28, PT ;  /* 0x0000001c1d00720c */ /* 0x000fe40003f26070 */
[----:B------:R-:W-:Y:S02]  /*ef20*/  IADD3.X R41, PT, PT, R33, R31, RZ, P2, P3 ;  /* 0x0000001f21297210 */ /* 0x000fe400017e64ff */
[----:B------:R-:W-:Y:S01]  /*ef30*/  ISETP.GE.U32.AND P2, PT, R36, R29, PT ;  /* 0x0000001d2400720c */ /* 0x000fe20003f46070 */
[----:B------:R-:W-:-:S04]  /*ef40*/  IMAD.WIDE.U32 R28, R27, R51, RZ ;  /* 0x000000331b1c7225 */ /* 0x000fc800078e00ff */
[----:B------:R-:W-:-:S04]  /*ef50*/  IMAD.WIDE.U32 R30, R26, R51, RZ ;  /* 0x000000331a1e7225 */ /* 0x000fc800078e00ff */
[----:B------:R-:W-:Y:S01]  /*ef60*/  IMAD.WIDE.U32 R28, P3, R43, R26, R28 ;  /* 0x0000001a2b1c7225 */ /* 0x000fe2000786001c */
[----:B------:R-:W-:Y:S02]  /*ef70*/  ISETP.GE.U32.AND.EX P1, PT, R33, R38, PT, P1 ;  /* 0x000000262100720c */ /* 0x000fe40003f26110 */
[----:B------:R-:W-:Y:S01]  /*ef80*/  ISETP.GE.U32.AND.EX P2, PT, R41, R33, PT, P2 ;  /* 0x000000212900720c */ /* 0x000fe20003f46120 */
[----:B------:R-:W-:Y:S01]  /*ef90*/  IMAD.MOV.U32 R30, RZ, RZ, R29 ;  /* 0x000000ffff1e7224 */ /* 0x000fe200078e001d */
[----:B------:R-:W-:Y:S01]  /*efa0*/  IADD3 RZ, P4, PT, R31, R28, RZ ;  /* 0x0000001c1fff7210 */ /* 0x000fe20007f9e0ff */
[----:B------:R-:W-:Y:S01]  /*efb0*/  IMAD.X R31, RZ, RZ, RZ, P3 ;  /* 0x000000ffff1f7224 */ /* 0x000fe200018e06ff */
        /* <DEDUP_REMOVED lines=12> */
[----:B------:R-:W-:Y:S01]  /*f080*/  IMAD.X R38, R33, 0x1, R10, P3 ;  /* 0x0000000121267824 */ /* 0x000fe200018e060a */
[----:B------:R-:W-:Y:S01]  /*f090*/  IADD3 R10, P3, PT, R32, R30, RZ ;  /* 0x0000001e200a7210 */ /* 0x000fe20007f7e0ff */
[----:B------:R-:W-:-:S04]  /*f0a0*/  IMAD.WIDE.U32 R28, P1, R42, R26, R28 ;  /* 0x0000001a2a1c7225 */ /* 0x000fc8000782001c */
[----:B------:R-:W-:-:S04]  /*f0b0*/  IMAD.WIDE.U32 R30, R26, R50, RZ ;  /* 0x000000321a1e7225 */ /* 0x000fc800078e00ff */
[----:B------:R-:W-:Y:S01]  /*f0c0*/  IMAD.X R43, R38, 0x1, R43, P3 ;  /* 0x00000001262b7824 */ /* 0x000fe200018e062b */
[----:B------:R-:W-:Y:S01]  /*f0d0*/  IADD3 RZ, P3, PT, R31, R28, RZ ;  /* 0x0000001c1fff7210 */ /* 0x000fe20007f7e0ff */
[----:B------:R-:W-:Y:S01]  /*f0e0*/  IMAD.X R31, RZ, RZ, RZ, P1 ;  /* 0x000000ffff1f7224 */ /* 0x000fe200008e06ff */
[----:B------:R-:W-:Y:S01]  /*f0f0*/  ISETP.GE.U32.AND P1, PT, R10, R32, PT ;  /* 0x000000200a00720c */ /* 0x000fe20003f26070 */
[----:B------:R-:W-:Y:S01]  /*f100*/  IMAD.MOV.U32 R30, RZ, RZ, R29 ;  /* 0x000000ffff1e7224 */ /* 0x000fe200078e001d */
[----:B------:R-:W-:Y:S02]  /*f110*/  ISETP.GE.U32.AND.EX P2, PT, R38, R33, PT, P2 ;  /* 0x000000212600720c */ /* 0x000fe40003f46120 */
[----:B------:R-:W-:Y:S01]  /*f120*/  ISETP.GE.U32.AND.EX P1, PT, R43, R38, PT, P1 ;  /* 0x000000262b00720c */ /* 0x000fe20003f26110 */
[----:B------:R-:W-:Y:S01]  /*f130*/  IMAD.WIDE.U32.X R30, R42, R27, R30, P3 ;  /* 0x0000001b2a1e7225 */ /* 0x000fe200018e041e */
[----:B------:R-:W-:Y:S02]  /*f140*/  SEL R42, RZ, 0x1, P2 ;  /* 0x00000001ff2a7807 */ /* 0x000fe40001000000 */
[----:B------:R-:W-:Y:S01]  /*f150*/  SEL R28, RZ, 0x1, P1 ;  /* 0x00000001ff1c7807 */ /* 0x000fe20000800000 */
[----:B------:R-:W-:-:S03]  /*f160*/  IMAD R38, R39, R26, RZ ;  /* 0x0000001a27267224 */ /* 0x000fc600078e02ff */
[----:B------:R-:W-:Y:S01]  /*f170*/  IADD3 R42, P1, P2, R28, R30, R42 ;  /* 0x0000001e1c2a7210 */ /* 0x000fe20007a3e02a */
[----:B------:R-:W-:-:S04]  /*f180*/  IMAD.WIDE.U32 R28, R47, R26, RZ ;  /* 0x0000001a2f1c7225 */ /* 0x000fc800078e00ff */
[----:B------:R-:W-:Y:S01]  /*f190*/  IMAD R38, R47, R27, R38 ;  /* 0x0000001b2f267224 */ /* 0x000fe200078e0226 */
[-C--:B------:R-:W-:Y:S02]  /*f1a0*/  IADD3 R32, P3, PT, R15, R28.reuse, RZ ;  /* 0x0000001c0f207210 */ /* 0x080fe40007f7e0ff */
[----:B------:R-:W-:Y:S01]  /*f1b0*/  IADD3.X R33, PT, PT, RZ, R31, RZ, P1, P2 ;  /* 0x0000001fff217210 */ /* 0x000fe20000fe44ff */
[----:B------:R-:W-:Y:S01]  /*f1c0*/  IMAD.IADD R38, R29, 0x1, R38 ;  /* 0x000000011d267824 */ /* 0x000fe200078e0226 */
[----:B------:R-:W-:Y:S01]  /*f1d0*/  ISETP.GE.U32.AND P2, PT, R32, R28, PT ;  /* 0x0000001c2000720c */ /* 0x000fe20003f46070 */
[----:B------:R-:W-:-:S04]  /*f1e0*/  IMAD.WIDE.U32 R28, R27, R47, RZ ;  /* 0x0000002f1b1c7225 */ /* 0x000fc800078e00ff */
[----:B------:R-:W-:Y:S01]  /*f1f0*/  IMAD.X R8, R38, 0x1, R8, P3 ;  /* 0x0000000126087824 */ /* 0x000fe200018e0608 */
[----:B------:R-:W-:Y:S01]  /*f200*/  IADD3 R42, P3, PT, R32, R42, RZ ;  /* 0x0000002a202a7210 */ /* 0x000fe20007f7e0ff */
[----:B------:R-:W-:-:S04]  /*f210*/  IMAD.WIDE.U32 R28, P1, R39, R26, R28 ;  /* 0x0000001a271c7225 */ /* 0x000fc8000782001c */
[----:B------:R-:W-:-:S04]  /*f220*/  IMAD.WIDE.U32 R30, R26, R47, RZ ;  /* 0x0000002f1a1e7225 */ /* 0x000fc800078e00ff */
[----:B------:R-:W-:Y:S02]  /*f230*/  IMAD.X R15, R8, 0x1, R33, P3 ;  /* 0x00000001080f7824 */ /* 0x000fe400018e0621 */
[----:B------:R-:W-:Y:S01]  /*f240*/  IMAD.X R33, RZ, RZ, RZ, P1 ;  /* 0x000000ffff217224 */ /* 0x000fe200008e06ff */
[----:B------:R-:W-:Y:S01]  /*f250*/  ISETP.GE.U32.AND P1, PT, R42, R32, PT ;  /* 0x000000202a00720c */ /* 0x000fe20003f26070 */
[----:B------:R-:W-:Y:S01]  /*f260*/  IMAD.MOV.U32 R32, RZ, RZ, R29 ;  /* 0x000000ffff207224 */ /* 0x000fe200078e001d */
[----:B------:R-:W-:Y:S02]  /*f270*/  IADD3 RZ, P3, PT, R31, R28, RZ ;  /* 0x0000001c1fff7210 */ /* 0x000fe40007f7e0ff */
[----:B------:R-:W-:Y:S02]  /*f280*/  ISETP.GE.U32.AND.EX P2, PT, R8, R38, PT, P2 ;  /* 0x000000260800720c */ /* 0x000fe40003f46120 */
[----:B------:R-:W-:Y:S01]  /*f290*/  ISETP.GE.U32.AND.EX P1, PT, R15, R8, PT, P1 ;  /* 0x000000080f00720c */ /* 0x000fe20003f26110 */
[----:B------:R-:W-:Y:S01]  /*f2a0*/  IMAD.WIDE.U32.X R32, R39, R27, R32, P3 ;  /* 0x0000001b27207225 */ /* 0x000fe200018e0420 */
[----:B------:R-:W-:-:S02]  /*f2b0*/  SEL R8, RZ, 0x1, P2 ;  /* 0x00000001ff087807 */ /* 0x000fc40001000000 */
[----:B------:R-:W-:Y:S01]  /*f2c0*/  SEL R30, RZ, 0x1, P1 ;  /* 0x00000001ff1e7807 */ /* 0x000fe20000800000 */
[----:B------:R-:W-:-:S03]  /*f2d0*/  IMAD.WIDE.U32 R28, R43, 0x3d1, RZ ;  /* 0x000003d12b1c7825 */ /* 0x000fc600078e00ff */
[----:B------:R-:W-:Y:S01]  /*f2e0*/  IADD3 R8, P2, P3, R30, R32, R8 ;  /* 0x000000201e087210 */ /* 0x000fe20007b5e008 */
[----:B------:R-:W-:-:S04]  /*f2f0*/  IMAD.WIDE.U32 R30, R10, 0x3d1, RZ ;  /* 0x000003d10a1e7825 */ /* 0x000fc800078e00ff */
[----:B------:R-:W-:Y:S01]  /*f300*/  IMAD.WIDE.U32 R28, P1, R10, 0x1, R28 ;  /* 0x000000010a1c7825 */ /* 0x000fe2000782001c */
[----:B------:R-:W-:Y:S02]  /*f310*/  IADD3.X R10, PT, PT, RZ, R33, RZ, P2, P3 ;  /* 0x00000021ff0a7210 */ /* 0x000fe400017e64ff */
[----:B------:R-:W-:Y:S01]  /*f320*/  IADD3 R44, P3, PT, R44, R30, RZ ;  /* 0x0000001e2c2c7210 */ /* 0x000fe20007f7e0ff */
[----:B------:R-:W-:Y:S01]  /*f330*/  IMAD.WIDE.U32 R38, R41, 0x3d1, RZ ;  /* 0x000003d129267825 */ /* 0x000fe200078e00ff */
[----:B------:R-:W-:-:S03]  /*f340*/  IADD3 R31, P2, PT, R31, R28, RZ ;  /* 0x0000001c1f1f7210 */ /* 0x000fc60007f5e0ff */
[----:B------:R-:W-:-:S04]  /*f350*/  IMAD.WIDE.U32 R32, R36, 0x3d1, RZ ;  /* 0x000003d124207825 */ /* 0x000fc800078e00ff */
[----:B------:R-:W-:Y:S02]  /*f360*/  IMAD.X R28, R31, 0x1, R37, P3 ;  /* 0x000000011f1c7824 */ /* 0x000fe400018e0625 */
[----:B------:R-:W-:-:S04]  /*f370*/  IMAD.WIDE.U32 R38, P3, R36, 0x1, R38 ;  /* 0x0000000124267825 */ /* 0x000fc80007860026 */
[----:B------:R-:W-:Y:S01]  /*f380*/  IMAD.X R37, RZ, RZ, RZ, P3 ;  /* 0x000000ffff257224 */ /* 0x000fe200018e06ff */
[----:B------:R-:W-:Y:S01]  /*f390*/  IADD3 R33, P3, PT, R33, R38, RZ ;  /* 0x0000002621217210 */ /* 0x000fe20007f7e0ff */
[----:B------:R-:W-:Y:S02]  /*f3a0*/  IMAD.MOV.U32 R36, RZ, RZ, R39 ;  /* 0x000000ffff247224 */ /* 0x000fe400078e0027 */
[----:B------:R-:W-:Y:S02]  /*f3b0*/  IMAD R38, R46, R4, RZ ;  /* 0x000000042e267224 */ /* 0x000fe400078e02ff */
[----:B------:R-:W-:-:S04]  /*f3c0*/  IMAD.WIDE.U32.X R36, R41, 0x1, R36, P3 ;  /* 0x0000000129247825 */ /* 0x000fc800018e0424 */
[C---:B------:R-:W-:Y:S02]  /*f3d0*/  IMAD R41, R45.reuse, R5, R38 ;  /* 0x000000052d297224 */ /* 0x040fe400078e0226 */
[----:B------:R-:W-:-:S04]  /*f3e0*/  IMAD.WIDE.U32 R38, R45, R4, R32 ;  /* 0x000000042d267225 */ /* 0x000fc800078e0020 */
[----:B------:R-:W-:Y:S01]  /*f3f0*/  IMAD.IADD R41, R39, 0x1, R41 ;  /* 0x0000000127297824 */ /* 0x000fe200078e0229 */
[----:B------:R-:W-:-:S04]  /*f400*/  ISETP.GE.U32.AND P3, PT, R38, R32, PT ;  /* 0x000000202600720c */ /* 0x000fc80003f66070 */
[----:B------:R-:W-:-:S04]  /*f410*/  ISETP.GE.U32.AND.EX P3, PT, R41, R33, PT, P3 ;  /* 0x000000212900720c */ /* 0x000fc80003f66130 */
[----:B------:R-:W-:-:S04]  /*f420*/  SEL R32, RZ, 0x1, P3 ;  /* 0x00000001ff207807 */ /* 0x000fc80001800000 */
[----:B------:R-:W-:-:S04]  /*f430*/  IADD3 R32, P3, P4, R44, R36, R32 ;  /* 0x000000242c207210 */ /* 0x000fc80007c7e020 */
[----:B------:R-:W-:Y:S02]  /*f440*/  IADD3.X R36, PT, PT, R28, R37, RZ, P3, P4 ;  /* 0x000000251c247210 */ /* 0x000fe40001fe84ff */
[----:B------:R-:W-:Y:S01]  /*f450*/  ISETP.GE.U32.AND P3, PT, R44, R30, PT ;  /* 0x0000001e2c00720c */ /* 0x000fe20003f66070 */
[----:B------:R-:W-:-:S03]  /*f460*/  IMAD.MOV.U32 R30, RZ, RZ, R29 ;  /* 0x000000ffff1e7224 */ /* 0x000fc600078e001d */
[----:B------:R-:W-:Y:S01]  /*f470*/  ISETP.GE.U32.AND.EX P3, PT, R28, R31, PT, P3 ;  /* 0x0000001f1c00720c */ /* 0x000fe20003f66130 */
[----:B------:R-:W-:Y:S01]  /*f480*/  IMAD.X R31, RZ, RZ, RZ, P1 ;  /* 0x000000ffff1f7224 */ /* 0x000fe200008e06ff */
[----:B------:R-:W-:-:S04]  /*f490*/  ISETP.GE.U32.AND P1, PT, R32, R44, PT ;  /* 0x0000002c2000720c */ /* 0x000fc80003f26070 */
[----:B------:R-:W-:Y:S01]  /*f4a0*/  ISETP.GE.U32.AND.EX P1, PT, R36, R28, PT, P1 ;  /* 0x0000001c2400720c */ /* 0x000fe20003f26110 */
[----:B------:R-:W-:Y:S01]  /*f4b0*/  IMAD.WIDE.U32.X R28, R43, 0x1, R30, P2 ;  /* 0x000000012b1c7825 */ /* 0x000fe200010e041e */
[----:B------:R-:W-:-:S03]  /*f4c0*/  SEL R33, RZ, 0x1, P3 ;  /* 0x00000001ff217807 */ /* 0x000fc60001800000 */
[----:B------:R-:W-:Y:S01]  /*f4d0*/  IMAD.WIDE.U32 R30, R15, 0x3d1, RZ ;  /* 0x000003d10f1e7825 */ /* 0x000fe200078e00ff */
[----:B------:R-:W-:-:S04]  /*f4e0*/  SEL R37, RZ, 0x1, P1 ;  /* 0x00000001ff257807 */ /* 0x000fc80000800000 */
[----:B------:R-:W-:Y:S01]  /*f4f0*/  IADD3 R37, P1, P3, R37, R28, R33 ;  /* 0x0000001c25257210 */ /* 0x000fe20007b3e021 */
[----:B------:R-:W-:-:S04]  /*f500*/  IMAD.WIDE.U32 R30, P2, R42, 0x1, R30 ;  /* 0x000000012a1e7825 */ /* 0x000fc8000784001e */
[----:B------:R-:W-:Y:S01]  /*f510*/  IMAD.WIDE.U32 R42, R42, 0x3d1, RZ ;  /* 0x000003d12a2a7825 */ /* 0x000fe200078e00ff */
[----:B------:R-:W-:Y:S02]  /*f520*/  IADD3.X R28, PT, PT, RZ, R29, RZ, P1, P3 ;  /* 0x0000001dff1c7210 */ /* 0x000fe40000fe64ff */
[----:B------:R-:W-:Y:S02]  /*f530*/  IADD3 R2, P1, PT, R2, R42, RZ ;  /* 0x0000002a02027210 */ /* 0x000fe40007f3e0ff */
[----:B------:R-:W-:-:S05]  /*f540*/  IADD3 R30, P3, PT, R43, R30, RZ ;  /* 0x0000001e2b1e7210 */ /* 0x000fca0007f7e0ff */
[----:B------:R-:W-:Y:S01]  /*f550*/  IMAD.X R40, R30, 0x1, R40, P1 ;  /* 0x000000011e287824 */ /* 0x000fe200008e0628 */
[C---:B------:R-:W-:Y:S01]  /*f560*/  IADD3 R37, P1, PT, R2.reuse, R37, RZ ;  /* 0x0000002502257210 */ /* 0x040fe20007f3e0ff */
[----:B------:R-:W-:Y:S01]  /*f570*/  IMAD.X R29, RZ, RZ, RZ, P2 ;  /* 0x000000ffff1d7224 */ /* 0x000fe200010e06ff */
[----:B------:R-:W-:-:S03]  /*f580*/  ISETP.GE.U32.AND P2, PT, R2, R42, PT ;  /* 0x0000002a0200720c */ /* 0x000fc60003f46070 */
[C---:B------:R-:W-:Y:S01]  /*f590*/  IMAD.X R33, R40.reuse, 0x1, R28, P1 ;  /* 0x0000000128217824 */ /* 0x040fe200008e061c */
[----:B------:R-:W-:Y:S01]  /*f5a0*/  ISETP.GE.U32.AND P1, PT, R37, R2, PT ;  /* 0x000000022500720c */ /* 0x000fe20003f26070 */
[----:B------:R-:W-:Y:S01]  /*f5b0*/  IMAD.MOV.U32 R28, RZ, RZ, R31 ;  /* 0x000000ffff1c7224 */ /* 0x000fe200078e001f */
[----:B------:R-:W-:Y:S02]  /*f5c0*/  ISETP.GE.U32.AND.EX P2, PT, R40, R30, PT, P2 ;  /* 0x0000001e2800720c */ /* 0x000fe40003f46120 */
[----:B------:R-:W-:Y:S01]  /*f5d0*/  ISETP.GE.U32.AND.EX P1, PT, R33, R40, PT, P1 ;  /* 0x000000282100720c */ /* 0x000fe20003f26110 */
[----:B------:R-:W-:Y:S01]  /*f5e0*/  IMAD.WIDE.U32 R30, R10, 0x3d1, RZ ;  /* 0x000003d10a1e7825 */ /* 0x000fe200078e00ff */
[----:B------:R-:W-:-:S03]  /*f5f0*/  SEL R40, RZ, 0x1, P2 ;  /* 0x00000001ff287807 */ /* 0x000fc60001000000 */
[----:B------:R-:W-:Y:S01]  /*f600*/  IMAD.WIDE.U32.X R28, R15, 0x1, R28, P3 ;  /* 0x000000010f1c7825 */ /* 0x000fe200018e041c */
[----:B------:R-:W-:-:S03]  /*f610*/  SEL R15, RZ, 0x1, P1 ;  /* 0x00000001ff0f7807 */ /* 0x000fc60000800000 */
[----:B------:R-:W-:Y:S01]  /*f620*/  IMAD.WIDE.U32 R42, R8, 0x3d1, RZ ;  /* 0x000003d1082a7825 */ /* 0x000fe200078e00ff */
[----:B------:R-:W-:-:S03]  /*f630*/  IADD3 R40, P2, P3, R15, R28, R40 ;  /* 0x0000001c0f287210 */ /* 0x000fc60007b5e028 */
[----:B------:R-:W-:Y:S01]  /*f640*/  IMAD.WIDE.U32 R30, P1, R8, 0x1, R30 ;  /* 0x00000001081e7825 */ /* 0x000fe2000782001e */
[----:B------:R-:W-:Y:S02]  /*f650*/  IADD3.X R2, PT, PT, RZ, R29, RZ, P2, P3 ;  /* 0x0000001dff027210 */ /* 0x000fe400017e64ff */
[----:B------:R-:W-:Y:S02]  /*f660*/  IADD3 R8, P2, PT, R9, R42, RZ ;  /* 0x0000002a09087210 */ /* 0x000fe40007f5e0ff */
[----:B------:R-:W-:Y:S01]  /*f670*/  IADD3 R15, P3, PT, R43, R30, RZ ;  /* 0x0000001e2b0f7210 */ /* 0x000fe20007f7e0ff */
[----:B------:R-:W-:Y:S01]  /*f680*/  IMAD.X R9, RZ, RZ, RZ, P1 ;  /* 0x000000ffff097224 */ /* 0x000fe200008e06ff */
[----:B------:R-:W-:-:S03]  /*f690*/  IADD3 R40, P1, PT, R8, R40, RZ ;  /* 0x0000002808287210 */ /* 0x000fc60007f3e0ff */
[----:B------:R-:W-:Y:S01]  /*f6a0*/  IMAD.X R14, R15, 0x1, R14, P2 ;  /* 0x000000010f0e7824 */ /* 0x000fe200010e060e */
[----:B------:R-:W-:-:S03]  /*f6b0*/  ISETP.GE.U32.AND P2, PT, R8, R42, PT ;  /* 0x0000002a0800720c */ /* 0x000fc60003f46070 */
[----:B------:R-:W-:Y:S01]  /*f6c0*/  IMAD.X R2, R14, 0x1, R2, P1 ;  /* 0x000000010e027824 */ /* 0x000fe200008e0602 */
        /* <DEDUP_REMOVED lines=10> */
[----:B------:R-:W-:Y:S01]  /*f770*/  ISETP.NE.AND.EX P1, PT, R10, RZ, PT, P1 ;  /* 0x000000ff0a00720c */ /* 0x000fe20003f25310 */
[----:B------:R-:W-:-:S12]  /*f780*/  BSSY.RECONVERGENT B3, `(.L_x_1209) ;  /* 0x000002a000037945 */ /* 0x000fd80003800200 */
        /* <DEDUP_REMOVED lines=8> */
[----:B------:R-:W-:Y:S01]  /*f810*/  IMAD.MOV.U32 R28, RZ, RZ, R15 ;  /* 0x000000ffff1c7224 */ /* 0x000fe200078e000f */
[----:B------:R-:W-:Y:S01]  /*f820*/  IADD3 RZ, P2, PT, R29, R14, RZ ;  /* 0x0000000e1dff7210 */ /* 0x000fe20007f5e0ff */
[----:B------:R-:W-:Y:S02]  /*f830*/  IMAD.IADD R14, R14, 0x1, R9 ;  /* 0x000000010e0e7824 */ /* 0x000fe400078e0209 */
[----:B------:R-:W-:Y:S02]  /*f840*/  IMAD.X R29, RZ, RZ, RZ, P3 ;  /* 0x000000ffff1d7224 */ /* 0x000fe400018e06ff */
        /* <DEDUP_REMOVED lines=29> */
.L_x_1210:
[----:B------:R-:W-:Y:S05]  /*fa20*/  BSYNC.RECONVERGENT B3 ;  /* 0x0000000000037941 */ /* 0x000fea0003800200 */
.L_x_1209:
        /* <DEDUP_REMOVED lines=13> */
.L_x_1212:
        /* <DEDUP_REMOVED lines=10> */
.L_x_1213:
[----:B------:R-:W-:Y:S05]  /*fba0*/  BSYNC.RECONVERGENT B3 ;  /* 0x0000000000037941 */ /* 0x000fea0003800200 */
.L_x_1211:
[-C--:B------:R-:W-:Y:S02]  /*fbb0*/  IADD3 RZ, P1, PT, R40, R12.reuse, RZ ;  /* 0x0000000c28ff7210 */ /* 0x080fe40007f3e0ff */
        /* <DEDUP_REMOVED lines=22> */
[----:B------:R-:W-:Y:S02]  /*fd20*/  IADD3 R40, P2, P3, R40, -R34, -R3 ;  /* 0x8000002228287210 */ /* 0x000fe40007b5e803 */
[-C--:B------:R-:W-:Y:S02]  /*fd30*/  IADD3.X R13, P0, PT, R8, ~R0.reuse, RZ, P0, !PT ;  /* 0x80000000080d7210 */ /* 0x080fe4000071e4ff */
[----:B------:R-:W-:Y:S02]  /*fd40*/  IADD3.X R43, P1, PT, R43, ~R0, RZ, P1, !PT ;  /* 0x800000002b2b7210 */ /* 0x000fe40000f3e4ff */
[----:B------:R-:W-:-:S02]  /*fd50*/  IADD3.X R10, PT, PT, R10, ~R35, ~R0, P2, P3 ;  /* 0x800000230a0a7210 */ /* 0x000fc400017e6c00 */
[----:B------:R-:W-:Y:S02]  /*fd60*/  IADD3 R2, P2, PT, R2, -R11, RZ ;  /* 0x8000000b02027210 */ /* 0x000fe40007f5e0ff */
[----:B------:R-:W-:Y:S02]  /*fd70*/  IADD3.X R9, P0, PT, R9, ~R48, RZ, P0, !PT ;  /* 0x8000003009097210 */ /* 0x000fe4000071e4ff */
[----:B------:R-:W-:Y:S01]  /*fd80*/  IADD3.X R42, P1, PT, R42, ~R49, RZ, P1, !PT ;  /* 0x800000312a2a7210 */ /* 0x000fe20000f3e4ff */
[----:B------:R-:W-:Y:S02]  /*fd90*/  IMAD.X R41, R41, 0x1, ~R52, P2 ;  /* 0x0000000129297824 */ /* 0x000fe400010e0e34 */
[----:B------:R-:W-:Y:S02]  /*fda0*/  IMAD.X R8, R13, 0x1, ~R56, P0 ;  /* 0x000000010d087824 */ /* 0x000fe400000e0e38 */
[----:B------:R-:W-:-:S08]  /*fdb0*/  IMAD.X R43, R43, 0x1, ~R60, P1 ;  /* 0x000000012b2b7824 */ /* 0x000fd000008e0e3c */
.L_x_1123:
[----:B------:R-:W-:Y:S05]  /*fdc0*/  BSYNC.RECONVERGENT B2 ;  /* 0x0000000000027941 */ /* 0x000fea0003800200 */
.L_x_1122:
[----:B------:R-:W2:Y:S02]  /*fdd0*/  LDL R11, [R1+0xa178] ;  /* 0x00a17800010b7983 */ /* 0x000ea40000100800 */
[----:B--2---:R-:W-:-:S13]  /*fde0*/  LOP3.LUT P0, RZ, R11, 0x1, RZ, 0xc0, !PT ;  /* 0x000000010bff7812 */ /* 0x004fda000780c0ff */
[----:B------:R-:W-:Y:S05]  /*fdf0*/  @P0 BRA `(.L_x_1214) ;  /* 0xffffff2800540947 */ /* 0x000fea000383ffff */
[----:B------:R-:W2:Y:S02]  /*fe00*/  LDL R47, [R1+0xa17c] ;  /* 0x00a17c00012f7983 */ /* 0x000ea40000100800 */
[----:B--2---:R-:W-:-:S05]  /*fe10*/  SHF.R.U32.HI R12, RZ, 0x4, R47 ;  /* 0x00000004ff0c7819 */ /* 0x004fca000001162f */
[----:B------:R-:W-:-:S05]  /*fe20*/  IMAD R28, R12, 0x8, R1 ;  /* 0x000000080c1c7824 */ /* 0x000fca00078e0201 */
[----:B------:R-:W2:Y:S04]  /*fe30*/  LDL.64 R12, [R28] ;  /* 0x000000001c0c7983 */ /* 0x000ea80000100a00 */
[----:B------:R3:W4:Y:S01]  /*fe40*/  LDL.64 R14, [R28+0x100] ;  /* 0x000100001c0e7983 */ /* 0x0007220000100a00 */
[----:B------:R-:W-:Y:S01]  /*fe50*/  IMAD.SHL.U32 R11, R47, 0x4, RZ ;  /* 0x000000042f0b7824 */ /* 0x000fe200078e00ff */
[----:B------:R-:W-:Y:S01]  /*fe60*/  BSSY.RECONVERGENT B2, `(.L_x_1215) ;  /* 0x000237e000027945 */ /* 0x000fe20003800200 */
[----:B------:R-:W-:Y:S01]  /*fe70*/  IMAD.MOV.U32 R58, RZ, RZ, R42 ;  /* 0x000000ffff3a7224 */ /* 0x000fe200078e002a */
[----:B------:R-:W-:Y:S01]  /*fe80*/  STL [R1+0xa124], R40 ;  /* 0x00a1242801007387 */ /* 0x000fe20000100800 */
[----:B------:R-:W-:Y:S01]  /*fe90*/  IMAD.MOV.U32 R60, RZ, RZ, R9 ;  /* 0x000000ffff3c7224 */ /* 0x000fe200078e0009 */
[----:B------:R-:W-:Y:S01]  /*fea0*/  LOP3.LUT R11, R11, 0x3c, RZ, 0xc0, !PT ;  /* 0x0000003c0b0b7812 */ /* 0x000fe200078ec0ff */
[----:B------:R-:W-:Y:S01]  /*feb0*/  IMAD.MOV.U32 R45, RZ, RZ, R2 ;  /* 0x000000ffff2d7224 */ /* 0x000fe200078e0002 */
[----:B------:R-:W-:Y:S01]  /*fec0*/  STL [R1+0xa174], R10 ;  /* 0x00a1740a01007387 */ /* 0x000fe20000100800 */
[----:B------:R-:W-:-:S02]  /*fed0*/  IMAD.MOV.U32 R30, RZ, RZ, R6 ;  /* 0x000000ffff1e7224 */ /* 0x000fc400078e0006 */
[----:B------:R-:W-:Y:S01]  /*fee0*/  IMAD.MOV.U32 R31, RZ, RZ, R7 ;  /* 0x000000ffff1f7224 */ /* 0x000fe200078e0007 */
[----:B------:R-:W-:Y:S01]  /*fef0*/  STL [R1+0xa164], R43 ;  /* 0x00a1642b01007387 */ /* 0x000fe20000100800 */
[----:B---3--:R-:W-:Y:S02]  /*ff00*/  IMAD.MOV.U32 R28, RZ, RZ, R4 ;  /* 0x000000ffff1c7224 */ /* 0x008fe400078e0004 */
[----:B------:R-:W-:Y:S01]  /*ff10*/  IMAD.MOV.U32 R34, RZ, RZ, R22 ;  /* 0x000000ffff227224 */ /* 0x000fe200078e0016 */
[----:B------:R-:W-:Y:S01]  /*ff20*/  STL [R1+0xa150], R8 ;  /* 0x00a1500801007387 */ /* 0x000fe20000100800 */
[----:B------:R-:W-:Y:S02]  /*ff30*/  IMAD.MOV.U32 R35, RZ, RZ, R23 ;  /* 0x000000ffff237224 */ /* 0x000fe400078e0017 */
[----:B------:R-:W-:Y:S01]  /*ff40*/  IMAD.MOV.U32 R32, RZ, RZ, R20 ;  /* 0x000000ffff207224 */ /* 0x000fe200078e0014 */
[----:B------:R-:W-:Y:S01]  /*ff50*/  STL [R1+0xa170], R41 ;  /* 0x00a1702901007387 */ /* 0x000fe20000100800 */
[----:B------:R-:W-:-:S02]  /*ff60*/  IMAD.MOV.U32 R33, RZ, RZ, R21 ;  /* 0x000000ffff217224 */ /* 0x000fc400078e0015 */
[----:B------:R-:W-:Y:S02]  /*ff70*/  IMAD.MOV.U32 R38, RZ, RZ, R18 ;  /* 0x000000ffff267224 */ /* 0x000fe400078e0012 */
[----:B0-----:R-:W-:Y:S02]  /*ff80*/  IMAD.MOV.U32 R39, RZ, RZ, R19 ;  /* 0x000000ffff277224 */ /* 0x001fe400078e0013 */
[----:B------:R-:W-:Y:S01]  /*ff90*/  IMAD.MOV.U32 R37, RZ, RZ, R17 ;  /* 0x000000ffff257224 */ /* 0x000fe200078e0011 */
[-C--:B--2---:R-:W-:Y:S01]  /*ffa0*/  SHF.R.U64 R29, R12, R11.reuse, R13 ;  /* 0x0000000b0c1d7219 */ /* 0x084fe2000000120d */
[----:B------:R-:W-:Y:S02]  /*ffb0*/  IMAD.MOV.U32 R12, RZ, RZ, R24 ;  /* 0x000000ffff0c7224 */ /* 0x000fe400078e0018 */
[----:B------:R-:W-:Y:S01]  /*ffc0*/  IMAD.MOV.U32 R13, RZ, RZ, R25 ;  /* 0x000000ffff0d7224 */ /* 0x000fe200078e0019 */
[----:B----4-:R-:W-:Y:S01]  /*ffd0*/  SHF.R.U64 R36, R14, R11, R15 ;  /* 0x0000000b0e247219 */ /* 0x010fe2000000120f */
[----:B------:R-:W-:Y:S01]  /*ffe0*/  IMAD.MOV.U32 R14, RZ, RZ, R26 ;  /* 0x000000ffff0e7224 */ /* 0x000fe200078e001a */
[----:B------:R-:W-:Y:S01]  /*fff0*/  LOP3.LUT R11, R29, 0xf, RZ, 0xc0, !PT ;  /* 0x0000000f1d0b7812 */ /* 0x000fe200078ec0ff */
[----:B------:R-:W-:Y:S01]  /*10000*/  IMAD.MOV.U32 R15, RZ, RZ, R27 ;  /* 0x000000ffff0f7224 */ /* 0x000fe200078e001b */
[----:B------:R-:W-:Y:S01]  /*10010*/  LOP3.LUT R36, R36, 0xf, RZ, 0xc0, !PT ;  /* 0x0000000f24247812 */ /* 0x000fe200078ec0ff */
[----:B------:R-:W-:Y:S01]  /*10020*/  IMAD.MOV.U32 R29, RZ, RZ, R5 ;  /* 0x000000ffff1d7224 */ /* 0x000fe200078e0005 */
[----:B------:R-:W-:-:S03]  /*10030*/  ISETP.NE.U32.AND P0, PT, R11, RZ, PT ;  /* 0x000000ff0b00720c */ /* 0x000fc60003f05070 */
[----:B------:R0:W-:Y:S01]  /*10040*/  STL [R1+0xa180], R36 ;  /* 0x00a1802401007387 */ /* 0x0001e20000100800 */
[----:B------:R-:W-:Y:S01]  /*10050*/  ISETP.NE.AND.EX P0, PT, RZ, RZ, PT, P0 ;  /* 0x000000ffff00720c */ /* 0x000fe20003f05300 */
[----:B0-----:R-:W-:-:S12]  /*10060*/  IMAD.MOV.U32 R36, RZ, RZ, R16 ;  /* 0x000000ffff247224 */ /* 0x001fd800078e0010 */
[----:B------:R-:W-:Y:S05]  /*10070*/  @!P0 BRA `(.L_x_1216) ;  /* 0x0000023400708947 */ /* 0x000fea0003800000 */
[----:B------:R-:W2:Y:S04]  /*10080*/  LDL.64 R48, [R1+0xa190] ;  /* 0x00a1900001307983 */ /* 0x000ea80000100a00 */
[----:B------:R-:W3:Y:S01]  /*10090*/  LDL R46, [R1+0xa184] ;  /* 0x00a18400012e7983 */ /* 0x000ee20000100800 */
[----:B------:R-:W-:-:S03]  /*100a0*/  IMAD.SHL.U32 R12, R47, 0x10, RZ ;  /* 0x000000102f0c7824 */ /* 0x000fc600078e00ff */
[----:B------:R-:W4:Y:S02]  /*100b0*/  LDL R44, [R1+0xa198] ;  /* 0x00a19800012c7983 */ /* 0x000f240000100800 */
[----:B------:R-:W-:-:S04]  /*100c0*/  LOP3.LUT R11, R11, R12, RZ, 0xfc, !PT ;  /* 0x0000000c0b0b7212 */ /* 0x000fc800078efcff */
[----:B--2---:R-:W-:-:S04]  /*100d0*/  LEA R12, P0, R11, R48, 0x6 ;  /* 0x000000300b0c7211 */ /* 0x004fc800078030ff */
[----:B------:R-:W-:-:S05]  /*100e0*/  LEA.HI.X R13, R11, R49, RZ, 0x6, P0 ;  /* 0x000000310b0d7211 */ /* 0x000fca00000f34ff */
[----:B------:R0:W5:Y:S04]  /*100f0*/  LD.E.128 R36, desc[UR52][R12.64] ;  /* 0x000000340c247980 */ /* 0x000168000c101d00 */
[----:B------:R0:W5:Y:S04]  /*10100*/  LD.E.128 R32, desc[UR52][R12.64+0x10] ;  /* 0x000010340c207980 */ /* 0x000168000c101d00 */
[----:B------:R0:W5:Y:S04]  /*10110*/  LD.E.128 R28, desc[UR52][R12.64+0x20] ;  /* 0x000020340c1c7980 */ /* 0x000168000c101d00 */
[----:B------:R-:W5:Y:S01]  /*10120*/  LD.E.128 R12, desc[UR52][R12.64+0x30] ;  /* 0x000030340c0c7980 */ /* 0x000f62000c101d00 */
[----:B---3--:R-:W-:Y:S01]  /*10130*/  ISETP.GT.U32.AND P1, PT, R46, -0x1, PT ;  /* 0xffffffff2e00780c */ /* 0x008fe20003f24070 */
[----:B------:R-:W-:Y:S01]  /*10140*/  BSSY.RECONVERGENT B3, `(.L_x_1217) ;  /* 0x000002d000037945 */ /* 0x000fe20003800200 */
[----:B------:R-:W-:-:S02]  /*10150*/  LOP3.LUT R11, R42, R9, R2, 0xfe, !PT ;  /* 0x000000092a0b7212 */ /* 0x000fc400078efe02 */
[----:B----4-:R-:W-:Y:S02]  /*10160*/  ISETP.GT.AND.EX P1, PT, R44, -0x1, PT, P1 ;  /* 0xffffffff2c00780c */ /* 0x010fe40003f24310 */
[----:B------:R-:W-:Y:S02]  /*10170*/  LOP3.LUT P0, RZ, R11, R40, RZ, 0xfc, !PT ;  /* 0x000000280bff7212 */ /* 0x000fe4000780fcff */
[----:B------:R-:W-:-:S04]  /*10180*/  LOP3.LUT R11, R43, R8, R41, 0xfe, !PT ;  /* 0x000000082b0b7212 */ /* 0x000fc800078efe29 */
[----:B------:R-:W-:-:S05]  /*10190*/  LOP3.LUT P0, RZ, R11, R10, RZ, 0xfc, P0 ;  /* 0x0000000a0bff7212 */ /* 0x000fca000000fcff */
[----:B0-----:R-:W-:Y:S08]  /*101a0*/  @P1 BRA `(.L_x_1218) ;  /* 0x0000000000981947 */ /* 0x001ff00003800000 */
[----:B------:R-:W0:Y:S08]  /*101b0*/  LDC.64 R44, c[0x3][0x630] ;  /* 0x00c18c00ff2c7b82 */ /* 0x000e300000000a00 */
[----:B------:R-:W2:Y:S08]  /*101c0*/  LDC.64 R46, c[0x3][0x638] ;  /* 0x00c18e00ff2e7b82 */ /* 0x000eb00000000a00 */
[----:B------:R-:W3:Y:S01]  /*101d0*/  LDC.64 R48, c[0x3][0x640] ;  /* 0x00c19000ff307b82 */ /* 0x000ee20000000a00 */
[----:B0-----:R-:W-:-:S04]  /*101e0*/  IADD3 R52, P1, PT, -R3, R44, RZ ;  /* 0x0000002c03347210 */ /* 0x001fc80007f3e1ff */
[----:B------:R-:W-:Y:S02]  /*101f0*/  IADD3.X R11, P1, PT, ~R0, R45, RZ, P1, !PT ;  /* 0x0000002d000b7210 */ /* 0x000fe40000f3e5ff */
[----:B--2---:R-:W-:Y:S02]  /*10200*/  IADD3 R50, P2, PT, -R3, R46, RZ ;  /* 0x0000002e03327210 */ /* 0x004fe40007f5e1ff */
[----:B-----5:R-:W-:Y:S02]  /*10210*/  IADD3.X R52, P1, PT, R52, ~R30, RZ, P1, !PT ;  /* 0x8000001e34347210 */ /* 0x020fe40000f3e4ff */
[----:B------:R-:W-:-:S03]  /*10220*/  IADD3.X R30, P2, PT, ~R0, R47, RZ, P2, !PT ;  /* 0x0000002f001e7210 */ /* 0x000fc6000175e5ff */
[----:B------:R-:W-:Y:S01]  /*10230*/  IMAD.X R11, R11, 0x1, ~R31, P1 ;  /* 0x000000010b0b7824 */ /* 0x000fe200008e0e1f */
[----:B------:R-:W-:Y:S02]  /*10240*/  IADD3.X R12, P2, PT, R50, ~R12, RZ, P2, !PT ;  /* 0x8000000c320c7210 */ /* 0x000fe4000175e4ff */
[C---:B---3--:R-:W-:Y:S01]  /*10250*/  IADD3 R50, P3, PT, -R3.reuse, R48, RZ ;  /* 0x0000003003327210 */ /* 0x048fe20007f7e1ff */
[----:B------:R-:W-:Y:S01]  /*10260*/  IMAD.MOV.U32 R31, RZ, RZ, R11 ;  /* 0x000000ffff1f7224 */ /* 0x000fe200078e000b */
[----:B------:R-:W-:Y:S01]  /*10270*/  ISETP.NE.U32.AND P1, PT, R3, RZ, PT ;  /* 0x000000ff0300720c */ /* 0x000fe20003f25070 */
[----:B------:R-:W-:Y:S01]  /*10280*/  IMAD.X R13, R30, 0x1, ~R13, P2 ;  /* 0x000000011e0d7824 */ /* 0x000fe200010e0e0d */
[C---:B------:R-:W-:Y:S01]  /*10290*/  IADD3.X R53, P3, PT, ~R0.reuse, R49, RZ, P3, !PT ;  /* 0x0000003100357210 */ /* 0x040fe20001f7e5ff */
[----:B------:R-:W-:Y:S01]  /*102a0*/  IMAD.MOV.U32 R30, RZ, RZ, R52 ;  /* 0x000000ffff1e7224 */ /* 0x000fe200078e0034 */
[----:B------:R-:W-:Y:S02]  /*102b0*/  ISETP.NE.AND.EX P1, PT, R0, RZ, PT, P1 ;  /* 0x000000ff0000720c */ /* 0x000fe40003f25310 */
[----:B------:R-:W-:-:S02]  /*102c0*/  IADD3.X R14, P3, PT, R50, ~R14, RZ, P3, !PT ;  /* 0x8000000e320e7210 */ /* 0x000fc40001f7e4ff */
[----:B------:R-:W0:Y:S03]  /*102d0*/  LDC.64 R50, c[0x3][0x628] ;  /* 0x00c18a00ff327b82 */ /* 0x000e260000000a00 */
[----:B------:R-:W-:-:S04]  /*102e0*/  IMAD.X R53, R53, 0x1, ~R15, P3 ;  /* 0x0000000135357824 */ /* 0x000fc800018e0e0f */
[----:B------:R-:W-:Y:S01]  /*102f0*/  IMAD.MOV.U32 R15, RZ, RZ, R53 ;  /* 0x000000ffff0f7224 */ /* 0x000fe200078e0035 */
[----:B0-----:R-:W-:-:S05]  /*10300*/  IADD3 R28, P2, PT, -R28, R50, RZ ;  /* 0x000000321c1c7210 */ /* 0x001fca0007f5e1ff */
[----:B------:R-:W-:Y:S01]  /*10310*/  IMAD.X R29, R51, 0x1, ~R29, P2 ;  /* 0x00000001331d7824 */ /* 0x000fe200010e0e1d */
[----:B------:R-:W-:Y:S07]  /*10320*/  @!P1 BRA `(.L_x_1218) ;  /* 0x0000000000389947 */ /* 0x000fee0003800000 */
[----:B------:R-:W-:-:S04]  /*10330*/  IADD3 R28, P1, PT, R28, R50, RZ ;  /* 0x000000321c1c7210 */ /* 0x000fc80007f3e0ff */
[----:B------:R-:W-:-:S04]  /*10340*/  IADD3.X R29, P1, PT, R29, R51, RZ, P1, !PT ;  /* 0x000000331d1d7210 */ /* 0x000fc80000f3e4ff */
[----:B------:R-:W-:-:S04]  /*10350*/  IADD3.X R15, P1, PT, RZ, RZ, RZ, P1, !PT ;  /* 0x000000ffff0f7210 */ /* 0x000fc80000f3e4ff */
[----:B------:R-:W-:Y:S01]  /*10360*/  IADD3 RZ, P2, PT, R15, R52, RZ ;  /* 0x000000340fff7210 */ /* 0x000fe20007f5e0ff */
[----:B------:R-:W-:-:S05]  /*10370*/  IMAD.X R50, RZ, RZ, RZ, P1 ;  /* 0x000000ffff327224 */ /* 0x000fca00008e06ff */
[----:B------:R-:W-:-:S04]  /*10380*/  IADD3.X RZ, P1, PT, R50, R11, RZ, P2, !PT ;  /* 0x0000000b32ff7210 */ /* 0x000fc8000173e4ff */
[----:B------:R-:W-:-:S04]  /*10390*/  IADD3.X R30, P1, P2, R52, R44, R15, P1, !PT ;  /* 0x0000002c341e7210 */ /* 0x000fc80000a3e40f */
[----:B------:R-:W-:Y:S02]  /*103a0*/  IADD3.X R31, PT, PT, R11, R45, R50, P1, P2 ;  /* 0x0000002d0b1f7210 */ /* 0x000fe40000fe4432 */
[----:B------:R-:W-:Y:S02]  /*103b0*/  IADD3 RZ, P1, PT, R15, R12, RZ ;  /* 0x0000000c0fff7210 */ /* 0x000fe40007f3e0ff */
[----:B------:R-:W-:Y:S02]  /*103c0*/  IADD3 R14, P3, P2, R14, R48, R15 ;  /* 0x000000300e0e7210 */ /* 0x000fe40007a7e00f */
[----:B------:R-:W-:-:S04]  /*103d0*/  IADD3.X RZ, P1, PT, R50, R13, RZ, P1, !PT ;  /* 0x0000000d32ff7210 */ /* 0x000fc80000f3e4ff */
[----:B------:R-:W-:Y:S02]  /*103e0*/  IADD3.X R12, P1, P4, R12, R46, R15, P1, !PT ;  /* 0x0000002e0c0c7210 */ /* 0x000fe40000c3e40f */
[--C-:B------:R-:W-:Y:S02]  /*103f0*/  IADD3.X R15, PT, PT, R53, R49, R50.reuse, P3, P2 ;  /* 0x00000031350f7210 */ /* 0x100fe40001fe4432 */
[----:B------:R-:W-:-:S09]  /*10400*/  IADD3.X R13, PT, PT, R13, R47, R50, P1, P4 ;  /* 0x0000002f0d0d7210 */ /* 0x000fd20000fe8432 */
.L_x_1218:
[----:B------:R-:W-:Y:S05]  /*10410*/  BSYNC.RECONVERGENT B3 ;  /* 0x0000000000037941 */ /* 0x000fea0003800200 */
.L_x_1217:
[----:B------:R0:W-:Y:S01]  /*10420*/  STL [R1+0xa170], RZ ;  /* 0x00a170ff01007387 */ /* 0x0001e20000100800 */
[----:B------:R-:W-:Y:S02]  /*10430*/  IMAD.MOV.U32 R45, RZ, RZ, 0x1 ;  /* 0x00000001ff2d7424 */ /* 0x000fe400078e00ff */
[----:B------:R-:W-:Y:S01]  /*10440*/  IMAD.MOV.U32 R58, RZ, RZ, RZ ;  /* 0x000000ffff3a7224 */ /* 0x000fe200078e00ff */
[----:B------:R0:W-:Y:S01]  /*10450*/  STL [R1+0xa124], RZ ;  /* 0x00a124ff01007387 */ /* 0x0001e20000100800 */
[----:B------:R-:W-:-:S03]  /*10460*/  IMAD.MOV.U32 R60, RZ, RZ, RZ ;  /* 0x000000ffff3c7224 */ /* 0x000fc600078e00ff */
[----:B------:R0:W-:Y:S04]  /*10470*/  STL [R1+0xa174], RZ ;  /* 0x00a174ff01007387 */ /* 0x0001e80000100800 */
[----:B------:R0:W-:Y:S04]  /*10480*/  STL [R1+0xa164], RZ ;  /* 0x00a164ff01007387 */ /* 0x0001e80000100800 */
[----:B------:R0:W-:Y:S01]  /*10490*/  STL [R1+0xa150], RZ ;  /* 0x00a150ff01007387 */ /* 0x0001e20000100800 */
[----:B------:R-:W-:Y:S05]  /*104a0*/  @!P0 BRA `(.L_x_1216) ;  /* 0x0000023000648947 */ /* 0x000fea0003800000 */
[-C--:B------:R-:W-:Y:S01]  /*104b0*/  IMAD.WIDE.U32 R44, R41, R2.reuse, RZ ;  /* 0x00000002292c7225 */ /* 0x080fe200078e00ff */
[----:B------:R-:W-:Y:S03]  /*104c0*/  BSSY.RECONVERGENT B3, `(.L_x_1219) ;  /* 0x0000049000037945 */ /* 0x000fe60003800200 */
[----:B------:R-:W-:-:S04]  /*104d0*/  IMAD.WIDE.U32 R46, R2, R2, RZ ;  /* 0x00000002022e7225 */ /* 0x000fc800078e00ff */
[----:B------:R-:W-:-:S04]  /*104e0*/  IMAD.WIDE.U32 R52, P0, R2, R41, R44 ;  /* 0x0000002902347225 */ /* 0x000fc8000780002c */
[----:B------:R-:W-:Y:S01]  /*104f0*/  IMAD R11, R8, R2, RZ ;  /* 0x00000002080b7224 */ /* 0x000fe200078e02ff */
[----:B------:R2:W-:Y:S01]  /*10500*/  STL.64 [R1+0xa128], R52 ;  /* 0x00a1283401007387 */ /* 0x0005e20000100a00 */
[----:B------:R-:W-:Y:S01]  /*10510*/  IMAD.X R49, RZ, RZ, RZ, P0 ;  /* 0x000000ffff317224 */ /* 0x000fe200000e06ff */
[----:B------:R-:W-:Y:S01]  /*10520*/  IADD3 RZ, P0, PT, R47, R52, RZ ;  /* 0x000000342fff7210 */ /* 0x000fe20007f1e0ff */
[----:B------:R-:W-:-:S04]  /*10530*/  IMAD.WIDE.U32 R50, R41, R9, RZ ;  /* 0x0000000929327225 */ /* 0x000fc800078e00ff */
[----:B------:R-:W-:-:S04]  /*10540*/  IMAD.WIDE.U32 R44, R9, R2, RZ ;  /* 0x00000002092c7225 */ /* 0x000fc800078e00ff */
[----:B------:R-:W-:Y:S02]  /*10550*/  IMAD R11, R41, R9, R11 ;  /* 0x00000009290b7224 */ /* 0x000fe400078e020b */
[----:B------:R-:W-:Y:S02]  /*10560*/  IMAD.MOV.U32 R48, RZ, RZ, R53 ;  /* 0x000000ffff307224 */ /* 0x000fe400078e0035 */
[----:B------:R-:W-:Y:S02]  /*10570*/  IMAD.IADD R11, R45, 0x1, R11 ;  /* 0x000000012d0b7824 */ /* 0x000fe400078e020b */
[----:B------:R-:W-:-:S04]  /*10580*/  IMAD.WIDE.U32.X R48, R41, R41, R48, P0 ;  /* 0x0000002929307225 */ /* 0x000fc800000e0430 */
[----:B--2---:R-:W-:Y:S02]  /*10590*/  IMAD.SHL.U32 R52, R44, 0x2, RZ ;  /* 0x000000022c347824 */ /* 0x004fe400078e00ff */
[----:B------:R-:W-:-:S03]  /*105a0*/  IMAD.WIDE.U32 R46, P1, R2, R8, R50 ;  /* 0x00000008022e7225 */ /* 0x000fc60007820032 */
[----:B------:R-:W-:Y:S01]  /*105b0*/  IADD3 R54, P0, PT, R52, R48, RZ ;  /* 0x0000003034367210 */ /* 0x000fe20007f1e0ff */
[----:B------:R-:W-:Y:S01]  /*105c0*/  IMAD.WIDE.U32 R50, R2, R9, RZ ;  /* 0x0000000902327225 */ /* 0x000fe200078e00ff */
[----:B------:R-:W-:-:S03]  /*105d0*/  SHF.L.U64.HI R50, R44, 0x1, R11 ;  /* 0x000000012c327819 */ /* 0x000fc6000001020b */
[----:B------:R-:W-:Y:S01]  /*105e0*/  IMAD.X R45, RZ, RZ, RZ, P1 ;  /* 0x000000ffff2d7224 */ /* 0x000fe200008e06ff */
[----:B------:R-:W-:Y:S01]  /*105f0*/  IADD3 RZ, P1, PT, R51, R46, RZ ;  /* 0x0000002e33ff7210 */ /* 0x000fe20007f3e0ff */
[----:B------:R-:W-:Y:S01]  /*10600*/  IMAD.MOV.U32 R44, RZ, RZ, R47 ;  /* 0x000000ffff2c7224 */ /* 0x000fe200078e002f */
[----:B------:R2:W-:Y:S01]  /*10610*/  STL [R1+0xa140], R54 ;  /* 0x00a1403601007387 */ /* 0x0005e20000100800 */
[----:B------:R-:W-:Y:S01]  /*10620*/  IMAD.X R53, R50, 0x1, R49, P0 ;  /* 0x0000000132357824 */ /* 0x000fe200000e0631 */
[----:B------:R-:W-:Y:S01]  /*10630*/  ISETP.GE.U32.AND P0, PT, R54, R52, PT ;  /* 0x000000343600720c */ /* 0x000fe20003f06070 */
[----:B------:R-:W-:-:S03]  /*10640*/  IMAD.WIDE.U32 R58, R8, R9, RZ ;  /* 0x00000009083a7225 */ /* 0x000fc600078e00ff */
[----:B------:R-:W-:Y:S01]  /*10650*/  ISETP.GE.U32.AND.EX P0, PT, R53, R50, PT, P0 ;  /* 0x000000323500720c */ /* 0x000fe20003f06100 */
[----:B------:R-:W-:Y:S01]  /*10660*/  IMAD.WIDE.U32.X R44, R41, R8, R44, P1 ;  /* 0x00000008292c7225 */ /* 0x000fe200008e042c */
[----:B------:R3:W-:Y:S03]  /*10670*/  STL [R1+0xa13c], R53 ;  /* 0x00a13c3501007387 */ /* 0x0007e60000100800 */
[----:B--2---:R-:W-:Y:S01]  /*10680*/  IMAD.WIDE.U32 R54, R43, R42, RZ ;  /* 0x0000002a2b367225 */ /* 0x004fe200078e00ff */
[----:B------:R-:W-:Y:S02]  /*10690*/  SHF.L.W.U32.HI R61, R11, 0x1, R44 ;  /* 0x000000010b3d7819 */ /* 0x000fe40000010e2c */
[----:B------:R-:W-:Y:S01]  /*106a0*/  SEL R11, RZ, 0x1, P0 ;  /* 0x00000001ff0b7807 */ /* 0x000fe20000000000 */
[----:B------:R-:W-:Y:S01]  /*106b0*/  IMAD.WIDE.U32 R46, R9, R9, RZ ;  /* 0x00000009092e7225 */ /* 0x000fe200078e00ff */
[----:B------:R-:W-:-:S03]  /*106c0*/  SHF.L.W.U32.HI R60, R44, 0x1, R45 ;  /* 0x000000012c3c7819 */ /* 0x000fc60000010e2d */
[----:B------:R-:W-:Y:S01]  /*106d0*/  IMAD.WIDE.U32 R58, P4, R9, R8, R58 ;  /* 0x00000008093a7225 */ /* 0x000fe2000788003a */
[----:B------:R-:W-:-:S03]  /*106e0*/  IADD3 R61, P2, P3, R11, R46, R61 ;  /* 0x0000002e0b3d7210 */ /* 0x000fc60007b5e03d */
[----:B------:R-:W-:Y:S01]  /*106f0*/  IMAD.WIDE.U32 R54, P0, R42, R43, R54 ;  /* 0x0000002b2a367225 */ /* 0x000fe20007800036 */
[----:B------:R-:W-:-:S03]  /*10700*/  IADD3 R50, P1, PT, R47, R58, RZ ;  /* 0x0000003a2f327210 */ /* 0x000fc60007f3e0ff */
[----:B------:R-:W-:Y:S01]  /*10710*/  IMAD.WIDE.U32 R44, R42, R42, RZ ;  /* 0x0000002a2a2c7225 */ /* 0x000fe200078e00ff */
[----:B------:R-:W-:-:S03]  /*10720*/  IADD3.X R60, PT, PT, RZ, R50, R60, P2, P3 ;  /* 0x00000032ff3c7210 */ /* 0x000fc600017e643c */
[----:B------:R-:W-:Y:S01]  /*10730*/  IMAD.WIDE.U32 R56, R10, R40, RZ ;  /* 0x000000280a387225 */ /* 0x000fe200078e00ff */
[----:B------:R-:W-:-:S03]  /*10740*/  IADD3 R52, P2, PT, R45, R54, RZ ;  /* 0x000000362d347210 */ /* 0x000fc60007f5e0ff */
[----:B------:R-:W-:Y:S01]  /*10750*/  IMAD.X R47, RZ, RZ, RZ, P0 ;  /* 0x000000ffff2f7224 */ /* 0x000fe200000e06ff */
[----:B------:R-:W-:Y:S01]  /*10760*/  ISETP.GE.U32.AND P0, PT, R61, R46, PT ;  /* 0x0000002e3d00720c */ /* 0x000fe20003f06070 */
[----:B------:R-:W-:Y:S02]  /*10770*/  IMAD.MOV.U32 R46, RZ, RZ, R55 ;  /* 0x000000ffff2e7224 */ /* 0x000fe400078e0037 */
[----:B---3--:R-:W-:Y:S01]  /*10780*/  IMAD.MOV.U32 R53, RZ, RZ, R44 ;  /* 0x000000ffff357224 */ /* 0x008fe200078e002c */
        /* <DEDUP_REMOVED lines=9> */
[----:B------:R-:W-:Y:S02]  /*10820*/  IMAD.X R51, RZ, RZ, RZ, P4 ;  /* 0x000000ffff337224 */ /* 0x000fe400020e06ff */
[----:B------:R-:W-:-:S02]  /*10830*/  IMAD.MOV.U32 R50, RZ, RZ, R59 ;  /* 0x000000ffff327224 */ /* 0x000fc400078e003b */
        /* <DEDUP_REMOVED lines=17> */
.L_x_1220:
[----:B------:R-:W-:Y:S05]  /*10950*/  BSYNC.RECONVERGENT B3 ;  /* 0x0000000000037941 */ /* 0x000fea0003800200 */
.L_x_1219:
        /* <DEDUP_REMOVED lines=16> */
[----:B------:R2:W-:Y:S01]  /*10a60*/  STL [R1+0xa138], R55 ;  /* 0x00a1383701007387 */ /* 0x0005e20000100800 */
[----:B------:R-:W-:Y:S01]  /*10a70*/  SHF.L.W.U32.HI R59, R51, 0x1, R46 ;  /* 0x00000001333b7819 */ /* 0x000fe20000010e2e */
[----:B------:R-:W-:Y:S01]  /*10a80*/  IMAD R61, R10, R2, RZ ;  /* 0x000000020a3d7224 */ /* 0x000fe200078e02ff */
[----:B------:R-:W-:-:S03]  /*10a90*/  SHF.L.W.U32.HI R54, R46, 0x1, R47 ;  /* 0x000000012e367819 */ /* 0x000fc60000010e2f */
[----:B------:R-:W-:Y:S02]  /*10aa0*/  IMAD R61, R41, R40, R61 ;  /* 0x00000028293d7224 */ /* 0x000fe400078e023d */
[----:B--2---:R-:W-:-:S05]  /*10ab0*/  IMAD.X R55, R50, 0x1, R60, P2 ;  /* 0x0000000132377824 */ /* 0x004fca00010e063c */
[----:B------:R-:W-:Y:S01]  /*10ac0*/  ISETP.GE.U32.AND.EX P0, PT, R55, R50, PT, P0 ;  /* 0x000000323700720c */ /* 0x000fe20003f06100 */
[----:B------:R-:W-:Y:S01]  /*10ad0*/  IMAD.WIDE.U32 R50, R41, R40, RZ ;  /* 0x0000002829327225 */ /* 0x000fe200078e00ff */
[----:B------:R2:W-:Y:S02]  /*10ae0*/  STL [R1+0xa134], R55 ;  /* 0x00a1343701007387 */ /* 0x0005e40000100800 */
[----:B------:R-:W-:Y:S01]  /*10af0*/  SEL R46, RZ, 0x1, P0 ;  /* 0x00000001ff2e7807 */ /* 0x000fe20000000000 */
[----:B------:R-:W-:-:S03]  /*10b00*/  IMAD.WIDE.U32 R50, P1, R2, R10, R50 ;  /* 0x0000000a02327225 */ /* 0x000fc60007820032 */
[----:B------:R-:W-:Y:S01]  /*10b10*/  IADD3 R59, P3, P4, R46, R57, R59 ;  /* 0x000000392e3b7210 */ /* 0x000fe20007c7e03b */
[----:B------:R-:W-:-:S03]  /*10b20*/  IMAD.WIDE.U32 R46, R2, R40, RZ ;  /* 0x00000028022e7225 */ /* 0x000fc600078e00ff */
[----:B------:R-:W-:Y:S02]  /*10b30*/  ISETP.GE.U32.AND P0, PT, R59, R57, PT ;  /* 0x000000393b00720c */ /* 0x000fe40003f06070 */
[----:B------:R-:W-:Y:S01]  /*10b40*/  IADD3.X R57, PT, PT, RZ, R56, R54, P3, P4 ;  /* 0x00000038ff397210 */ /* 0x000fe20001fe8436 */
[----:B------:R-:W-:Y:S01]  /*10b50*/  IMAD.MOV.U32 R46, RZ, RZ, R51 ;  /* 0x000000ffff2e7224 */ /* 0x000fe200078e0033 */
[----:B------:R-:W-:Y:S01]  /*10b60*/  IADD3 RZ, P2, PT, R47, R50, RZ ;  /* 0x000000322fff7210 */ /* 0x000fe20007f5e0ff */
[----:B------:R-:W-:Y:S01]  /*10b70*/  IMAD.X R47, RZ, RZ, RZ, P1 ;  /* 0x000000ffff2f7224 */ /* 0x000fe200008e06ff */
[----:B------:R-:W-:Y:S01]  /*10b80*/  ISETP.GE.U32.AND.EX P0, PT, R57, R56, PT, P0 ;  /* 0x000000383900720c */ /* 0x000fe20003f06100 */
[----:B------:R-:W-:-:S04]  /*10b90*/  IMAD.WIDE.U32 R50, R40, R2, RZ ;  /* 0x0000000228327225 */ /* 0x000fc800078e00ff */
[----:B------:R-:W-:-:S04]  /*10ba0*/  IMAD.WIDE.U32.X R46, R41, R10, R46, P2 ;  /* 0x0000000a292e7225 */ /* 0x000fc800010e042e */
[----:B------:R-:W-:Y:S01]  /*10bb0*/  IMAD.IADD R51, R51, 0x1, R61 ;  /* 0x0000000133337824 */ /* 0x000fe200078e023d */
[----:B--2---:R-:W-:-:S04]  /*10bc0*/  SHF.L.W.U32.HI R55, R46, 0x1, R47 ;  /* 0x000000012e377819 */ /* 0x004fc80000010e2f */
        /* <DEDUP_REMOVED lines=27> */
.L_x_1222:
[----:B------:R-:W-:Y:S05]  /*10d80*/  BSYNC.RECONVERGENT B3 ;  /* 0x0000000000037941 */ /* 0x000fea0003800200 */
.L_x_1221:
[----:B------:R-:W-:Y:S01]  /*10d90*/  IMAD.WIDE.U32 R50, R8, R42, RZ ;  /* 0x0000002a08327225 */ /* 0x000fe200078e00ff */
[----:B------:R-:W-:-:S03]  /*10da0*/  IADD3 R54, P1, P2, R46, R53, R54 ;  /* 0x000000352e367210 */ /* 0x000fc60007a3e036 */
[C---:B------:R-:W-:Y:S01]  /*10db0*/  IMAD.WIDE.U32 R46, R9.reuse, R42, RZ ;  /* 0x0000002a092e7225 */ /* 0x040fe200078e00ff */
[----:B------:R-:W-:Y:S02]  /*10dc0*/  IADD3.X R55, PT, PT, RZ, R52, R55, P1, P2 ;  /* 0x00000034ff377210 */ /* 0x000fe40000fe4437 */
[----:B------:R-:W-:Y:S01]  /*10dd0*/  ISETP.GE.U32.AND P0, PT, R54, R53, PT ;  /* 0x000000353600720c */ /* 0x000fe20003f06070 */
[----:B------:R-:W-:-:S03]  /*10de0*/  IMAD.WIDE.U32 R50, P1, R9, R43, R50 ;  /* 0x0000002b09327225 */ /* 0x000fc60007820032 */
[----:B------:R-:W-:Y:S01]  /*10df0*/  ISETP.GE.U32.AND.EX P0, PT, R55, R52, PT, P0 ;  /* 0x000000343700720c */ /* 0x000fe20003f06100 */
[----:B------:R-:W-:Y:S01]  /*10e00*/  IMAD.MOV.U32 R46, RZ, RZ, R51 ;  /* 0x000000ffff2e7224 */ /* 0x000fe200078e0033 */
[----:B------:R-:W-:Y:S01]  /*10e10*/  IADD3 RZ, P2, PT, R47, R50, RZ ;  /* 0x000000322fff7210 */ /* 0x000fe20007f5e0ff */
[-C--:B------:R-:W-:Y:S02]  /*10e20*/  IMAD R50, R43, R9.reuse, RZ ;  /* 0x000000092b327224 */ /* 0x080fe400078e02ff */
[----:B------:R-:W-:Y:S02]  /*10e30*/  IMAD.X R47, RZ, RZ, RZ, P1 ;  /* 0x000000ffff2f7224 */ /* 0x000fe400008e06ff */
[----:B------:R-:W-:Y:S02]  /*10e40*/  IMAD R51, R8, R42, R50 ;  /* 0x0000002a08337224 */ /* 0x000fe400078e0232 */
[----:B------:R-:W-:-:S03]  /*10e50*/  IMAD.WIDE.U32 R52, R42, R9, RZ ;  /* 0x000000092a347225 */ /* 0x000fc600078e00ff */
[----:B------:R2:W-:Y:S02]  /*10e60*/  STL [R1+0xa120], R51 ;  /* 0x00a1203301007387 */ /* 0x0005e40000100800 */
[----:B--2---:R-:W-:Y:S02]  /*10e70*/  IMAD.WIDE.U32.X R50, R8, R43, R46, P2 ;  /* 0x0000002b08327225 */ /* 0x004fe400010e042e */
[----:B------:R-:W2:Y:S01]  /*10e80*/  LDL.LU R47, [R1+0xa120] ;  /* 0x00a12000012f7983 */ /* 0x000ea20000300800 */
[----:B------:R-:W-:Y:S01]  /*10e90*/  BSSY.RECONVERGENT B3, `(.L_x_1223) ;  /* 0x0000032000037945 */ /* 0x000fe20003800200 */
[----:B------:R-:W-:Y:S01]  /*10ea0*/  IMAD.MOV.U32 R46, RZ, RZ, R52 ;  /* 0x000000ffff2e7224 */ /* 0x000fe200078e0034 */
[----:B------:R-:W-:-:S05]  /*10eb0*/  SHF.L.W.U32.HI R51, R50, 0x1, R51 ;  /* 0x0000000132337819 */ /* 0x000fca0000010e33 */
[----:B------:R-:W-:Y:S02]  /*10ec0*/  IMAD.MOV.U32 R52, RZ, RZ, R51 ;  /* 0x000000ffff347224 */ /* 0x000fe400078e0033 */
[----:B--2---:R-:W-:-:S05]  /*10ed0*/  IMAD.IADD R47, R53, 0x1, R47 ;  /* 0x00000001352f7824 */ /* 0x004fca00078e022f */
[----:B------:R-:W-:Y:S01]  /*10ee0*/  SHF.L.W.U32.HI R53, R47, 0x1, R50 ;  /* 0x000000012f357819 */ /* 0x000fe20000010e32 */
[----:B------:R-:W-:-:S04]  /*10ef0*/  IMAD.WIDE.U32 R46, R2, R40, R46 ;  /* 0x00000028022e7225 */ /* 0x000fc800078e002e */
[----:B------:R-:W-:Y:S01]  /*10f00*/  IMAD.IADD R61, R61, 0x1, R47 ;  /* 0x000000013d3d7824 */ /* 0x000fe200078e022f */
[----:B------:R-:W-:-:S04]  /*10f10*/  LEA R51, P1, R46, R59, 0x1 ;  /* 0x0000003b2e337211 */ /* 0x000fc800078208ff */
[----:B------:R-:W-:Y:S01]  /*10f20*/  LEA.HI.X R50, R46, R57, R61, 0x1, P1 ;  /* 0x000000392e327211 */ /* 0x000fe200008f0c3d */
[----:B------:R-:W-:Y:S01]  /*10f30*/  STL [R1+0xa130], R51 ;  /* 0x00a1303301007387 */ /* 0x000fe20000100800 */
[----:B------:R-:W-:-:S03]  /*10f40*/  ISETP.GE.U32.AND P1, PT, R51, R60, PT ;  /* 0x0000003c3300720c */ /* 0x000fc60003f26070 */
[----:B------:R2:W-:Y:S01]  /*10f50*/  STL [R1+0xa124], R50 ;  /* 0x00a1243201007387 */ /* 0x0005e20000100800 */
[----:B------:R-:W-:-:S04]  /*10f60*/  ISETP.GE.U32.AND.EX P1, PT, R50, R56, PT, P1 ;  /* 0x000000383200720c */ /* 0x000fc80003f26110 */
[----:B------:R-:W-:-:S04]  /*10f70*/  SEL R46, RZ, 0x1, P1 ;  /* 0x00000001ff2e7807 */ /* 0x000fc80000800000 */
[----:B------:R-:W-:Y:S01]  /*10f80*/  IADD3 R53, P3, P4, R46, R54, R53 ;  /* 0x000000362e357210 */ /* 0x000fe20007c7e035 */
[----:B--2---:R-:W-:-:S03]  /*10f90*/  IMAD.WIDE.U32 R50, R8, R40, RZ ;  /* 0x0000002808327225 */ /* 0x004fc600078e00ff */
[----:B------:R-:W-:Y:S01]  /*10fa0*/  IADD3.X R56, PT, PT, RZ, R55, R52, P3, P4 ;  /* 0x00000037ff387210 */ /* 0x000fe20001fe8434 */
[----:B------:R-:W-:Y:S01]  /*10fb0*/  IMAD.WIDE.U32 R46, R9, R40, RZ ;  /* 0x00000028092e7225 */ /* 0x000fe200078e00ff */
[----:B------:R-:W-:-:S03]  /*10fc0*/  ISETP.GE.U32.AND P1, PT, R53, R54, PT ;  /* 0x000000363500720c */ /* 0x000fc60003f26070 */
[----:B------:R-:W-:Y:S01]  /*10fd0*/  IMAD.WIDE.U32 R50, P2, R9, R10, R50 ;  /* 0x0000000a09327225 */ /* 0x000fe20007840032 */
[----:B------:R-:W-:-:S03]  /*10fe0*/  ISETP.GE.U32.AND.EX P1, PT, R56, R55, PT, P1 ;  /* 0x000000373800720c */ /* 0x000fc60003f26110 */
[-C--:B------:R-:W-:Y:S01]  /*10ff0*/  IMAD R52, R10, R9.reuse, RZ ;  /* 0x000000090a347224 */ /* 0x080fe200078e02ff */
        /* <DEDUP_REMOVED lines=11> */
[----:B------:R-:W-:-:S05]  /*110b0*/  IMAD.X R56, R50, 0x1, R56, P4 ;  /* 0x0000000132387824 */ /* 0x000fca00020e0638 */
[----:B------:R-:W-:Y:S02]  /*110c0*/  ISETP.GE.U32.AND.EX P2, PT, R56, R50, PT, P2 ;  /* 0x000000323800720c */ /* 0x000fe40003f46120 */
[----:B------:R-:W-:Y:S01]  /*110d0*/  SHF.L.W.U32.HI R50, R51, 0x1, R46 ;  /* 0x0000000133327819 */ /* 0x000fe20000010e2e */
[----:B------:R-:W-:Y:S10]  /*110e0*/  @P0 BRA `(.L_x_1224) ;  /* 0x0000000000300947 */ /* 0x000ff40003800000 */
        /* <DEDUP_REMOVED lines=12> */
.L_x_1224:
[----:B------:R-:W-:Y:S05]  /*111b0*/  BSYNC.RECONVERGENT B3 ;  /* 0x0000000000037941 */ /* 0x000fea0003800200 */
.L_x_1223:
[----:B------:R-:W-:Y:S01]  /*111c0*/  BSSY.RECONVERGENT B3, `(.L_x_1225) ;  /* 0x000000f000037945 */ /* 0x000fe20003800200 */
[----:B------:R-:W-:-:S03]  /*111d0*/  SEL R51, RZ, 0x1, P2 ;  /* 0x00000001ff337807 */ /* 0x000fc60001000000 */
        /* <DEDUP_REMOVED lines=13> */
.L_x_1226:
[----:B------:R-:W-:Y:S05]  /*112b0*/  BSYNC.RECONVERGENT B3 ;  /* 0x0000000000037941 */ /* 0x000fea0003800200 */
.L_x_1225:
[----:B------:R-:W2:Y:S04]  /*112c0*/  LDL.LU R59, [R1+0xa140] ;  /* 0x00a14000013b7983 */ /* 0x000ea80000300800 */
[----:B------:R-:W3:Y:S04]  /*112d0*/  LDL.LU R53, [R1+0xa13c] ;  /* 0x00a13c0001357983 */ /* 0x000ee80000300800 */
[----:B------:R4:W-:Y:S04]  /*112e0*/  STL.64 [R1+0xa1b0], R4 ;  /* 0x00a1b00401007387 */ /* 0x0009e80000100a00 */
[----:B----4-:R-:W4:Y:S01]  /*112f0*/  LDL.LU.64 R4, [R1+0xa128] ;  /* 0x00a1280001047983 */ /* 0x010f220000300a00 */
[----:B------:R-:W-:-:S02]  /*11300*/  IADD3 R50, P1, P2, R51, R48, R50 ;  /* 0x0000003033327210 */ /* 0x000fc40007a3e032 */
[----:B------:R-:W-:Y:S02]  /*11310*/  SHF.L.W.U32.HI R52, R46, 0x1, R47 ;  /* 0x000000012e347819 */ /* 0x000fe40000010e2f */
[----:B------:R-:W-:Y:S02]  /*11320*/  ISETP.GE.U32.AND P0, PT, R50, R48, PT ;  /* 0x000000303200720c */ /* 0x000fe40003f06070 */
[----:B------:R-:W-:-:S04]  /*11330*/  IADD3.X R52, PT, PT, RZ, R49, R52, P1, P2 ;  /* 0x00000031ff347210 */ /* 0x000fc80000fe4434 */
[----:B------:R-:W-:Y:S01]  /*11340*/  ISETP.GE.U32.AND.EX P0, PT, R52, R49, PT, P0 ;  /* 0x000000313400720c */ /* 0x000fe20003f06100 */
[----:B------:R-:W-:-:S04]  /*11350*/  IMAD.WIDE.U32 R48, R43, R40, RZ ;  /* 0x000000282b307225 */ /* 0x000fc800078e00ff */
[----:B------:R-:W-:-:S08]  /*11360*/  IMAD.WIDE.U32 R46, R42, R40, RZ ;  /* 0x000000282a2e7225 */ /* 0x000fd000078e00ff */
[----:B------:R-:W-:Y:S01]  /*11370*/  @!P0 IADD3 R44, P1, PT, R44, 0x1, RZ ;  /* 0x000000012c2c8810 */ /* 0x000fe20007f3e0ff */
[----:B------:R-:W-:-:S04]  /*11380*/  IMAD.WIDE.U32 R48, P2, R42, R10, R48 ;  /* 0x0000000a2a307225 */ /* 0x000fc80007840030 */
[----:B------:R-:W-:Y:S01]  /*11390*/  @!P0 IMAD.X R11, RZ, RZ, R11, P1 ;  /* 0x000000ffff0b8224 */ /* 0x000fe200008e060b */
[----:B------:R-:W-:-:S04]  /*113a0*/  @!P0 ISETP.NE.U32.AND P1, PT, R44, RZ, PT ;  /* 0x000000ff2c00820c */ /* 0x000fc80003f25070 */
[----:B------:R-:W-:Y:S02]  /*113b0*/  @!P0 ISETP.NE.AND.EX P1, PT, R11, RZ, PT, P1 ;  /* 0x000000ff0b00820c */ /* 0x000fe40003f25310 */
[----:B------:R-:W-:Y:S01]  /*113c0*/  IADD3 RZ, P3, PT, R47, R48, RZ ;  /* 0x000000302fff7210 */ /* 0x000fe20007f7e0ff */
[----:B------:R-:W-:Y:S01]  /*113d0*/  IMAD R51, R10, R42, RZ ;  /* 0x0000002a0a337224 */ /* 0x000fe200078e02ff */
[----:B------:R-:W-:Y:S01]  /*113e0*/  @!P0 SEL R48, RZ, 0x1, P1 ;  /* 0x00000001ff308807 */ /* 0x000fe20000800000 */
[----:B------:R-:W-:Y:S02]  /*113f0*/  IMAD.X R47, RZ, RZ, RZ, P2 ;  /* 0x000000ffff2f7224 */ /* 0x000fe400010e06ff */
[----:B------:R-:W-:Y:S01]  /*11400*/  IMAD.MOV.U32 R46, RZ, RZ, R49 ;  /* 0x000000ffff2e7224 */ /* 0x000fe200078e0031 */
[----:B------:R-:W-:Y:S01]  /*11410*/  @!P0 IADD3 R45, P2, PT, R48, R45, RZ ;  /* 0x0000002d302d8210 */ /* 0x000fe20007f5e0ff */
[----:B------:R-:W-:Y:S02]  /*11420*/  IMAD R51, R43, R40, R51 ;  /* 0x000000282b337224 */ /* 0x000fe400078e0233 */
[----:B------:R-:W-:-:S04]  /*11430*/  IMAD.WIDE.U32 R48, R40, R42, RZ ;  /* 0x0000002a28307225 */ /* 0x000fc800078e00ff */
[----:B------:R-:W-:Y:S02]  /*11440*/  IMAD.IADD R49, R49, 0x1, R51 ;  /* 0x0000000131317824 */ /* 0x000fe400078e0233 */
[----:B------:R-:W-:-:S03]  /*11450*/  IMAD.SHL.U32 R51, R48, 0x2, RZ ;  /* 0x0000000230337824 */ /* 0x000fc600078e00ff */
[----:B------:R-:W-:Y:S02]  /*11460*/  SHF.L.U64.HI R48, R48, 0x1, R49 ;  /* 0x0000000130307819 */ /* 0x000fe40000010231 */
[----:B------:R-:W-:Y:S01]  /*11470*/  IADD3 R50, P4, PT, R51, R50, RZ ;  /* 0x0000003233327210 */ /* 0x000fe20007f9e0ff */
[----:B------:R-:W-:-:S03]  /*11480*/  IMAD.WIDE.U32.X R46, R43, R10, R46, P3 ;  /* 0x0000000a2b2e7225 */ /* 0x000fc600018e042e */
[----:B------:R-:W-:Y:S01]  /*11490*/  ISETP.GE.U32.AND P1, PT, R50, R51, PT ;  /* 0x000000333200720c */ /* 0x000fe20003f26070 */
[----:B------:R-:W-:Y:S01]  /*114a0*/  IMAD.X R52, R48, 0x1, R52, P4 ;  /* 0x0000000130347824 */ /* 0x000fe200020e0634 */
[----:B------:R-:W-:-:S04]  /*114b0*/  SHF.L.W.U32.HI R57, R49, 0x1, R46 ;  /* 0x0000000131397819 */ /* 0x000fc80000010e2e */
[----:B------:R-:W-:Y:S02]  /*114c0*/  ISETP.GE.U32.AND.EX P1, PT, R52, R48, PT, P1 ;  /* 0x000000303400720c */ /* 0x000fe40003f26110 */
[----:B------:R-:W-:Y:S02]  /*114d0*/  SHF.L.W.U32.HI R54, R46, 0x1, R47 ;  /* 0x000000012e367819 */ /* 0x000fe40000010e2f */
[----:B------:R-:W-:Y:S01]  /*114e0*/  SEL R48, RZ, 0x1, P1 ;  /* 0x00000001ff307807 */ /* 0x000fe20000800000 */
[----:B------:R-:W-:-:S03]  /*114f0*/  IMAD.WIDE.U32 R46, R52, 0x3d1, RZ ;  /* 0x000003d1342e7825 */ /* 0x000fc600078e00ff */
[----:B------:R-:W-:Y:S01]  /*11500*/  IADD3 R57, P3, P4, R48, R44, R57 ;  /* 0x0000002c30397210 */ /* 0x000fe20007c7e039 */
[----:B------:R-:W-:-:S03]  /*11510*/  IMAD.WIDE.U32 R60, R50, 0x3d1, RZ ;  /* 0x000003d1323c7825 */ /* 0x000fc600078e00ff */
[----:B------:R-:W-:Y:S01]  /*11520*/  IADD3.X R54, PT, PT, RZ, R11, R54, P3, P4 ;  /* 0x0000000bff367210 */ /* 0x000fe20001fe8436 */
[----:B------:R-:W-:Y:S01]  /*11530*/  IMAD.WIDE.U32 R46, P3, R50, 0x1, R46 ;  /* 0x00000001322e7825 */ /* 0x000fe2000786002e */
[----:B------:R-:W-:-:S03]  /*11540*/  ISETP.GE.U32.AND P1, PT, R57, R44, PT ;  /* 0x0000002c3900720c */ /* 0x000fc60003f26070 */
[----:B------:R-:W-:Y:S01]  /*11550*/  IMAD.WIDE.U32 R50, R56, 0x3d1, RZ ;  /* 0x000003d138327825 */ /* 0x000fe200078e00ff */
[----:B------:R-:W-:-:S03]  /*11560*/  ISETP.GE.U32.AND.EX P1, PT, R54, R11, PT, P1 ;  /* 0x0000000b3600720c */ /* 0x000fc60003f26110 */
[----:B------:R-:W-:Y:S02]  /*11570*/  IMAD.X R49, RZ, RZ, RZ, P3 ;  /* 0x000000ffff317224 */ /* 0x000fe400018e06ff */
[----:B------:R-:W-:Y:S02]  /*11580*/  IMAD.MOV.U32 R48, RZ, RZ, R47 ;  /* 0x000000ffff307224 */ /* 0x000fe400078e002f */
[----:B------:R-:W-:-:S04]  /*11590*/  IMAD.WIDE.U32 R50, P3, R55, 0x1, R50 ;  /* 0x0000000137327825 */ /* 0x000fc80007860032 */
[----:B--2---:R-:W-:Y:S01]  /*115a0*/  IMAD.MOV.U32 R44, RZ, RZ, R59 ;  /* 0x000000ffff2c7224 */ /* 0x004fe200078e003b */
[----:B------:R-:W-:Y:S01]  /*115b0*/  IADD3 R59, P4, PT, R61, R46, RZ ;  /* 0x0000002e3d3b7210 */ /* 0x000fe20007f9e0ff */
[----:B------:R-:W-:-:S04]  /*115c0*/  IMAD.WIDE.U32 R46, R55, 0x3d1, RZ ;  /* 0x000003d1372e7825 */ /* 0x000fc800078e00ff */
[----:B---3--:R-:W-:Y:S02]  /*115d0*/  IMAD.MOV.U32 R11, RZ, RZ, R53 ;  /* 0x000000ffff0b7224 */ /* 0x008fe400078e0035 */
[----:B------:R-:W-:-:S04]  /*115e0*/  IMAD.WIDE.U32.X R52, R52, 0x1, R48, P4 ;  /* 0x0000000134347825 */ /* 0x000fc800020e0430 */
[----:B------:R-:W-:Y:S01]  /*115f0*/  IMAD.X R49, RZ, RZ, RZ, P3 ;  /* 0x000000ffff317224 */ /* 0x000fe200018e06ff */
[----:B------:R-:W-:Y:S01]  /*11600*/  IADD3 R47, P3, PT, R47, R50, RZ ;  /* 0x000000322f2f7210 */ /* 0x000fe20007f7e0ff */
[----:B------:R-:W-:Y:S02]  /*11610*/  IMAD.MOV.U32 R48, RZ, RZ, R51 ;  /* 0x000000ffff307224 */ /* 0x000fe400078e0033 */
[----:B------:R-:W-:-:S04]  /*11620*/  IMAD.WIDE.U32 R50, R2, R2, R46 ;  /* 0x0000000202327225 */ /* 0x000fc800078e002e */
[----:B------:R-:W-:Y:S02]  /*11630*/  IMAD.MOV.U32 R55, RZ, RZ, R11 ;  /* 0x000000ffff377224 */ /* 0x000fe400078e000b */
[----:B------:R-:W-:Y:S01]  /*11640*/  IMAD.WIDE.U32.X R48, R56, 0x1, R48, P3 ;  /* 0x0000000138307825 */ /* 0x000fe200018e0430 */
[----:B------:R-:W-:-:S03]  /*11650*/  ISETP.GE.U32.AND P3, PT, R50, R46, PT ;  /* 0x0000002e3200720c */ /* 0x000fc60003f66070 */
[----:B----4-:R-:W-:Y:S01]  /*11660*/  IMAD.IADD R11, R4, 0x1, R51 ;  /* 0x00000001040b7824 */ /* 0x010fe200078e0233 */
[----:B------:R-:W-:Y:S01]  /*11670*/  IADD3 R51, P4, PT, R44, R60, RZ ;  /* 0x0000003c2c337210 */ /* 0x000fe20007f9e0ff */
[----:B------:R2:W5:Y:S03]  /*11680*/  LDL.LU.64 R4, [R1+0xa1b0] ;  /* 0x00a1b00001047983 */ /* 0x0005660000300a00 */
[----:B------:R-:W-:Y:S01]  /*11690*/  ISETP.GE.U32.AND.EX P3, PT, R11, R47, PT, P3 ;  /* 0x0000002f0b00720c */ /* 0x000fe20003f66130 */
[----:B------:R-:W-:-:S03]  /*116a0*/  IMAD.X R55, R59, 0x1, R55, P4 ;  /* 0x000000013b377824 */ /* 0x000fc600020e0637 */
[----:B------:R-:W-:-:S04]  /*116b0*/  SEL R44, RZ, 0x1, P3 ;  /* 0x00000001ff2c7807 */ /* 0x000fc80001800000 */
[----:B------:R-:W-:-:S04]  /*116c0*/  IADD3 R44, P3, P4, R51, R48, R44 ;  /* 0x00000030332c7210 */ /* 0x000fc80007c7e02c */
[----:B------:R-:W-:Y:S01]  /*116d0*/  IADD3.X R56, PT, PT, R55, R49, RZ, P3, P4 ;  /* 0x0000003137387210 */ /* 0x000fe20001fe84ff */
[----:B------:R-:W-:Y:S01]  /*116e0*/  IMAD.WIDE.U32 R48, R54, 0x3d1, RZ ;  /* 0x000003d136307825 */ /* 0x000fe200078e00ff */
[----:B------:R-:W-:Y:S02]  /*116f0*/  SEL R46, RZ, 0x1, P1 ;  /* 0x00000001ff2e7807 */ /* 0x000fe40000800000 */
[----:B------:R-:W-:Y:S01]  /*11700*/  ISETP.GE.U32.AND P3, PT, R51, R60, PT ;  /* 0x0000003c3300720c */ /* 0x000fe20003f66070 */
[----:B------:R-:W-:Y:S01]  /*11710*/  IMAD.WIDE.U32 R48, P1, R57, 0x1, R48 ;  /* 0x0000000139307825 */ /* 0x000fe20007820030 */
[----:B------:R-:W-:-:S03]  /*11720*/  IADD3 R45, P4, PT, R45, R46, RZ ;  /* 0x0000002e2d2d7210 */ /* 0x000fc60007f9e0ff */
[----:B------:R-:W-:Y:S02]  /*11730*/  IMAD.WIDE.U32 R60, R57, 0x3d1, RZ ;  /* 0x000003d1393c7825 */ /* 0x000fe400078e00ff */
[----:B------:R-:W3:Y:S02]  /*11740*/  LDL.LU R57, [R1+0xa124] ;  /* 0x00a1240001397983 */ /* 0x000ee40000300800 */
[----:B------:R-:W-:Y:S02]  /*11750*/  IMAD.MOV.U32 R46, RZ, RZ, R49 ;  /* 0x000000ffff2e7224 */ /* 0x000fe400078e0031 */
[----:B------:R-:W4:Y:S01]  /*11760*/  LDL.LU R49, [R1+0xa138] ;  /* 0x00a1380001317983 */ /* 0x000f220000300800 */
[----:B------:R-:W-:-:S03]  /*11770*/  ISETP.GE.U32.AND.EX P3, PT, R55, R59, PT, P3 ;  /* 0x0000003b3700720c */ /* 0x000fc60003f66130 */
[----:B------:R-:W2:Y:S01]  /*11780*/  LDL.LU R59, [R1+0xa134] ;  /* 0x00a13400013b7983 */ /* 0x000ea20000300800 */
[----:B------:R-:W-:Y:S01]  /*11790*/  IMAD.X R47, RZ, RZ, RZ, P1 ;  /* 0x000000ffff2f7224 */ /* 0x000fe200008e06ff */
[----:B------:R-:W-:-:S05]  /*117a0*/  IADD3 R48, P1, PT, R61, R48, RZ ;  /* 0x000000303d307210 */ /* 0x000fca0007f3e0ff */
[----:B------:R-:W-:-:S04]  /*117b0*/  IMAD.WIDE.U32.X R46, R54, 0x1, R46, P1 ;  /* 0x00000001362e7825 */ /* 0x000fc800008e042e */
[----:B------:R-:W-:Y:S02]  /*117c0*/  @!P0 IMAD.X R58, RZ, RZ, R58, P2 ;  /* 0x000000ffff3a8224 */ /* 0x000fe400010e063a */
[----:B---3--:R-:W-:Y:S01]  /*117d0*/  IMAD.MOV.U32 R54, RZ, RZ, R57 ;  /* 0x000000ffff367224 */ /* 0x008fe200078e0039 */
[----:B------:R-:W-:Y:S02]  /*117e0*/  SEL R57, RZ, 0x1, P3 ;  /* 0x00000001ff397807 */ /* 0x000fe40001800000 */
[----:B----4-:R-:W-:-:S04]  /*117f0*/  IADD3 R49, P3, PT, R49, R60, RZ ;  /* 0x0000003c31317210 */ /* 0x010fc80007f7e0ff */
[----:B------:R-:W-:Y:S02]  /*11800*/  ISETP.GE.U32.AND P1, PT, R49, R60, PT ;  /* 0x0000003c3100720c */ /* 0x000fe40003f26070 */
[----:B------:R-:W3:Y:S01]  /*11810*/  LDL.LU R60, [R1+0xa130] ;  /* 0x00a13000013c7983 */ /* 0x000ee20000300800 */
[----:B------:R-:W-:Y:S02]  /*11820*/  IMAD.MOV.U32 R61, RZ, RZ, R54 ;  /* 0x000000ffff3d7224 */ /* 0x000fe400078e0036 */
[----:B--2---:R-:W-:Y:S01]  /*11830*/  IMAD.X R54, R48, 0x1, R59, P3 ;  /* 0x0000000130367824 */ /* 0x004fe200018e063b */
[----:B------:R-:W-:-:S04]  /*11840*/  ISETP.GE.U32.AND P3, PT, R44, R51, PT ;  /* 0x000000332c00720c */ /* 0x000fc80003f66070 */
[----:B------:R-:W-:Y:S02]  /*11850*/  ISETP.GE.U32.AND.EX P3, PT, R56, R55, PT, P3 ;  /* 0x000000373800720c */ /* 0x000fe40003f66130 */
[----:B------:R-:W-:Y:S02]  /*11860*/  ISETP.GE.U32.AND.EX P1, PT, R54, R48, PT, P1 ;  /* 0x000000303600720c */ /* 0x000fe40003f26110 */
[----:B------:R-:W-:-:S04]  /*11870*/  SEL R48, RZ, 0x1, P3 ;  /* 0x00000001ff307807 */ /* 0x000fc80001800000 */
[----:B------:R-:W-:-:S04]  /*11880*/  IADD3 R48, P0, P3, R48, R52, R57 ;  /* 0x0000003430307210 */ /* 0x000fc80007b1e039 */
[----:B------:R-:W-:Y:S02]  /*11890*/  IADD3 R51, P2, PT, R49, R48, RZ ;  /* 0x0000003031337210 */ /* 0x000fe40007f5e0ff */
[----:B------:R-:W-:Y:S02]  /*118a0*/  IADD3.X R52, PT, PT, RZ, R53, RZ, P0, P3 ;  /* 0x00000035ff347210 */ /* 0x000fe400007e64ff */
[----:B------:R-:W-:-:S03]  /*118b0*/  ISETP.GE.U32.AND P0, PT, R51, R49, PT ;  /* 0x000000313300720c */ /* 0x000fc60003f06070 */
[----:B------:R-:W-:Y:S02]  /*118c0*/  IMAD.X R59, R54, 0x1, R52, P2 ;  /* 0x00000001363b7824 */ /* 0x000fe400010e0634 */
[----:B------:R-:W-:-:S03]  /*118d0*/  IMAD.X R52, RZ, RZ, R58, P4 ;  /* 0x000000ffff347224 */ /* 0x000fc600020e063a */
[----:B------:R-:W-:Y:S01]  /*118e0*/  ISETP.GE.U32.AND.EX P0, PT, R59, R54, PT, P0 ;  /* 0x000000363b00720c */ /* 0x000fe20003f06100 */
[----:B------:R-:W-:Y:S01]  /*118f0*/  IMAD.WIDE.U32 R48, R52, 0x3d1, RZ ;  /* 0x000003d134307825 */ /* 0x000fe200078e00ff */
[----:B------:R-:W-:Y:S02]  /*11900*/  SEL R53, RZ, 0x1, P1 ;  /* 0x00000001ff357807 */ /* 0x000fe40000800000 */
[----:B------:R-:W-:Y:S01]  /*11910*/  SEL R54, RZ, 0x1, P0 ;  /* 0x00000001ff367807 */ /* 0x000fe20000000000 */
[----:B------:R-:W-:-:S03]  /*11920*/  IMAD.WIDE.U32 R48, P1, R45, 0x1, R48 ;  /* 0x000000012d307825 */ /* 0x000fc60007820030 */
[----:B------:R-:W-:Y:S01]  /*11930*/  IADD3 R46, P0, P2, R54, R46, R53 ;  /* 0x0000002e362e7210 */ /* 0x000fe20007a1e035 */
[----:B------:R-:W-:-:S03]  /*11940*/  IMAD.WIDE.U32 R54, R45, 0x3d1, RZ ;  /* 0x000003d12d367825 */ /* 0x000fc600078e00ff */
[----:B------:R-:W-:Y:S02]  /*11950*/  IADD3.X R58, PT, PT, RZ, R47, RZ, P0, P2 ;  /* 0x0000002fff3a7210 */ /* 0x000fe400007e44ff */
[----:B------:R-:W-:Y:S01]  /*11960*/  IADD3 R48, P2, PT, R55, R48, RZ ;  /* 0x0000003037307210 */ /* 0x000fe20007f5e0ff */
[----:B------:R-:W-:Y:S01]  /*11970*/  IMAD.X R47, RZ, RZ, RZ, P1 ;  /* 0x000000ffff2f7224 */ /* 0x000fe200008e06ff */
[----:B------:R-:W-:Y:S01]  /*11980*/  BSSY.RECONVERGENT B3, `(.L_x_1227) ;  /* 0x000003b000037945 */ /* 0x000fe20003800200 */
[----:B---3--:R-:W-:-:S04]  /*11990*/  IADD3 R53, P4, PT, R60, R54, RZ ;  /* 0x000000363c357210 */ /* 0x008fc80007f9e0ff */
[C---:B------:R-:W-:Y:S01]  /*119a0*/  IADD3 R45, P3, PT, R53.reuse, R46, RZ ;  /* 0x0000002e352d7210 */ /* 0x040fe20007f7e0ff */
[----:B------:R-:W-:Y:S01]  /*119b0*/  IMAD.X R46, R48, 0x1, R61, P4 ;  /* 0x00000001302e7824 */ /* 0x000fe200020e063d */
[----:B------:R-:W-:Y:S02]  /*119c0*/  ISETP.GE.U32.AND P0, PT, R53, R54, PT ;  /* 0x000000363500720c */ /* 0x000fe40003f06070 */
[----:B------:R-:W-:Y:S01]  /*119d0*/  ISETP.GE.U32.AND P1, PT, R45, R53, PT ;  /* 0x000000352d00720c */ /* 0x000fe20003f26070 */
[C---:B------:R-:W-:Y:S01]  /*119e0*/  IMAD.X R58, R46.reuse, 0x1, R58, P3 ;  /* 0x000000012e3a7824 */ /* 0x040fe200018e063a */
[----:B------:R-:W-:-:S04]  /*119f0*/  ISETP.GE.U32.AND.EX P0, PT, R46, R48, PT, P0 ;  /* 0x000000302e00720c */ /* 0x000fc80003f06100 */
[----:B------:R-:W-:Y:S01]  /*11a00*/  ISETP.GE.U32.AND.EX P1, PT, R58, R46, PT, P1 ;  /* 0x0000002e3a00720c */ /* 0x000fe20003f26110 */
[----:B------:R-:W-:-:S03]  /*11a10*/  IMAD.MOV.U32 R46, RZ, RZ, R49 ;  /* 0x000000ffff2e7224 */ /* 0x000fc600078e0031 */
[----:B------:R-:W-:Y:S01]  /*11a20*/  SEL R53, RZ, 0x1, P1 ;  /* 0x00000001ff357807 */ /* 0x000fe20000800000 */
[----:B------:R-:W-:Y:S01]  /*11a30*/  IMAD.WIDE.U32.X R48, R52, 0x1, R46, P2 ;  /* 0x0000000134307825 */ /* 0x000fe200010e042e */
[----:B------:R-:W-:Y:S01]  /*11a40*/  SEL R52, RZ, 0x1, P0 ;  /* 0x00000001ff347807 */ /* 0x000fe20000000000 */
[----:B------:R-:W2:Y:S03]  /*11a50*/  LDC.64 R46, c[0x3][0x640] ;  /* 0x00c19000ff2e7b82 */ /* 0x000ea60000000a00 */
        /* <DEDUP_REMOVED lines=11> */
[----:B------:R-:W-:-:S04]  /*11b10*/  IMAD.WIDE.U32 R48, R48, 0x3d1, R52 ;  /* 0x000003d130307825 */ /* 0x000fc800078e0034 */
[----:B------:R-:W-:Y:S01]  /*11b20*/  IMAD.IADD R54, R54, 0x1, R49 ;  /* 0x0000000136367824 */ /* 0x000fe200078e0231 */
[----:B------:R-:W-:Y:S01]  /*11b30*/  ISETP.GE.U32.AND P0, PT, R48, R50, PT ;  /* 0x000000323000720c */ /* 0x000fe20003f06070 */
[----:B------:R-:W-:Y:S02]  /*11b40*/  IMAD.X R53, RZ, RZ, RZ, P1 ;  /* 0x000000ffff357224 */ /* 0x000fe400008e06ff */
        /* <DEDUP_REMOVED lines=30> */
.L_x_1228:
[----:B------:R-:W-:Y:S05]  /*11d30*/  BSYNC.RECONVERGENT B3 ;  /* 0x0000000000037941 */ /* 0x000fea0003800200 */
.L_x_1227:
[----:B--2---:R-:W-:Y:S01]  /*11d40*/  ISETP.GT.U32.AND P0, PT, R45, R46, PT ;  /* 0x0000002e2d00720c */ /* 0x004fe20003f04070 */
[----:B------:R-:W-:Y:S04]  /*11d50*/  BSSY.RECONVERGENT B3, `(.L_x_1229) ;  /* 0x0000035000037945 */ /* 0x000fe80003800200 */
[----:B------:R-:W-:Y:S01]  /*11d60*/  BSSY.RELIABLE B4, `(.L_x_1230) ;  /* 0x000001b000047945 */ /* 0x000fe20003800100 */
[----:B------:R-:W-:-:S13]  /*11d70*/  ISETP.GT.U32.AND.EX P0, PT, R58, R47, PT, P0 ;  /* 0x0000002f3a00720c */ /* 0x000fda0003f04100 */
[----:B------:R-:W-:Y:S05]  /*11d80*/  @P0 BRA `(.L_x_1231) ;  /* 0x0000000000600947 */ /* 0x000fea0003800000 */
[----:B------:R-:W2:Y:S01]  /*11d90*/  LDCU.128 UR20, c[0x3][0x630] ;  /* 0x00c0c600ff1477ac */ /* 0x000ea20008000c00 */
[----:B------:R-:W-:Y:S01]  /*11da0*/  ISETP.NE.U32.AND P1, PT, R45, R46, PT ;  /* 0x0000002e2d00720c */ /* 0x000fe20003f25070 */
[----:B------:R-:W3:Y:S01]  /*11db0*/  LDCU.64 UR40, c[0x3][0x628] ;  /* 0x00c0c500ff2877ac */ /* 0x000ee20008000a00 */
[----:B--2---:R-:W-:Y:S02]  /*11dc0*/  IMAD.U32 R48, RZ, RZ, UR22 ;  /* 0x00000016ff307e24 */ /* 0x004fe4000f8e00ff */
[----:B---3--:R-:W-:-:S03]  /*11dd0*/  IMAD.U32 R49, RZ, RZ, UR40 ;  /* 0x00000028ff317e24 */ /* 0x008fc6000f8e00ff */
[----:B------:R2:W-:Y:S01]  /*11de0*/  STL [R1+0xa15c], R48 ;  /* 0x00a15c3001007387 */ /* 0x0005e20000100800 */
[----:B------:R-:W-:-:S03]  /*11df0*/  ISETP.NE.U32.AND P0, PT, R51, R48, PT ;  /* 0x000000303300720c */ /* 0x000fc60003f05070 */
[----:B------:R-:W-:Y:S01]  /*11e00*/  STL [R1+0xa154], R49 ;  /* 0x00a1543101007387 */ /* 0x000fe20000100800 */
[----:B--2---:R-:W-:-:S05]  /*11e10*/  IMAD.U32 R48, RZ, RZ, UR23 ;  /* 0x00000017ff307e24 */ /* 0x004fca000f8e00ff */
[----:B------:R2:W-:Y:S01]  /*11e20*/  STL [R1+0xa16c], R48 ;  /* 0x00a16c3001007387 */ /* 0x0005e20000100800 */
[----:B------:R-:W-:-:S04]  /*11e30*/  ISETP.NE.AND.EX P0, PT, R59, R48, PT, P0 ;  /* 0x000000303b00720c */ /* 0x000fc80003f05300 */
[----:B------:R-:W-:Y:S02]  /*11e40*/  ISETP.NE.OR.EX P0, PT, R58, R47, P0, P1 ;  /* 0x0000002f3a00720c */ /* 0x000fe40000705710 */
[----:B------:R-:W-:Y:S01]  /*11e50*/  ISETP.LT.U32.AND P1, PT, R50, R49, PT ;  /* 0x000000313200720c */ /* 0x000fe20003f21070 */
[----:B--2---:R-:W-:-:S05]  /*11e60*/  IMAD.U32 R48, RZ, RZ, UR20 ;  /* 0x00000014ff307e24 */ /* 0x004fca000f8e00ff */
[----:B------:R2:W-:Y:S01]  /*11e70*/  STL [R1+0xa158], R48 ;  /* 0x00a1583001007387 */ /* 0x0005e20000100800 */
[----:B------:R-:W-:Y:S01]  /*11e80*/  ISETP.NE.U32.AND P2, PT, R44, R48, PT ;  /* 0x000000302c00720c */ /* 0x000fe20003f45070 */
[----:B--2---:R-:W-:-:S05]  /*11e90*/  IMAD.U32 R48, RZ, RZ, UR21 ;  /* 0x00000015ff307e24 */ /* 0x004fca000f8e00ff */
[----:B------:R2:W-:Y:S01]  /*11ea0*/  STL [R1+0xa168], R48 ;  /* 0x00a1683001007387 */ /* 0x0005e20000100800 */
[----:B------:R-:W-:Y:S01]  /*11eb0*/  ISETP.NE.OR.EX P0, PT, R56, R48, P0, P2 ;  /* 0x000000303800720c */ /* 0x000fe20000705720 */
[----:B--2---:R-:W-:-:S05]  /*11ec0*/  IMAD.U32 R48, RZ, RZ, UR41 ;  /* 0x00000029ff307e24 */ /* 0x004fca000f8e00ff */
[----:B------:R2:W-:Y:S01]  /*11ed0*/  STL [R1+0xa160], R48 ;  /* 0x00a1603001007387 */ /* 0x0005e20000100800 */
[----:B------:R-:W-:-:S13]  /*11ee0*/  ISETP.LT.U32.OR.EX P0, PT, R11, R48, P0, P1 ;  /* 0x000000300b00720c */ /* 0x000fda0000701510 */
[----:B------:R-:W-:Y:S05]  /*11ef0*/  @P0 BREAK.RELIABLE B4 ;  /* 0x0000000000040942 */ /* 0x000fea0003800100 */
[----:B--2---:R-:W-:Y:S05]  /*11f00*/  @P0 BRA `(.L_x_1232) ;  /* 0x0000000000640947 */ /* 0x004fea0003800000 */
.L_x_1231:
[----:B------:R-:W-:Y:S05]  /*11f10*/  BSYNC.RELIABLE B4 ;  /* 0x0000000000047941 */ /* 0x000fea0003800100 */
.L_x_1230:
[----:B------:R-:W2:Y:S01]  /*11f20*/  LDCU.64 UR20, c[0x3][0x628] ;  /* 0x00c0c500ff1477ac */ /* 0x000ea20008000a00 */
[----:B------:R-:W-:Y:S02]  /*11f30*/  IADD3 R45, P2, P3, R45, -R46, -R3 ;  /* 0x8000002e2d2d7210 */ /* 0x000fe40007b5e803 */
[-C--:B------:R-:W-:Y:S01]  /*11f40*/  IADD3 R44, P0, PT, R44, -R3.reuse, RZ ;  /* 0x800000032c2c7210 */ /* 0x080fe20007f1e0ff */
[----:B------:R-:W3:Y:S01]  /*11f50*/  LDCU.128 UR40, c[0x3][0x630] ;  /* 0x00c0c600ff2877ac */ /* 0x000ee20008000c00 */
[----:B------:R-:W-:Y:S02]  /*11f60*/  IADD3 R51, P1, PT, R51, -R3, RZ ;  /* 0x8000000333337210 */ /* 0x000fe40007f3e0ff */
[----:B------:R-:W-:Y:S01]  /*11f70*/  IADD3.X R58, PT, PT, R58, ~R47, ~R0, P2, P3 ;  /* 0x8000002f3a3a7210 */ /* 0x000fe200017e6c00 */
[----:B--2---:R-:W-:Y:S02]  /*11f80*/  IMAD.U32 R52, RZ, RZ, UR20 ;  /* 0x00000014ff347e24 */ /* 0x004fe4000f8e00ff */
[----:B---3--:R-:W-:-:S03]  /*11f90*/  IMAD.U32 R49, RZ, RZ, UR40 ;  /* 0x00000028ff317e24 */ /* 0x008fc6000f8e00ff */
[----:B------:R2:W-:Y:S01]  /*11fa0*/  STL [R1+0xa154], R52 ;  /* 0x00a1543401007387 */ /* 0x0005e20000100800 */
[----:B------:R-:W-:Y:S01]  /*11fb0*/  IMAD.U32 R48, RZ, RZ, UR42 ;  /* 0x0000002aff307e24 */ /* 0x000fe2000f8e00ff */
[----:B------:R-:W-:Y:S02]  /*11fc0*/  IADD3 R50, P2, PT, R50, -R52, RZ ;  /* 0x8000003432327210 */ /* 0x000fe40007f5e0ff */
[----:B------:R3:W-:Y:S01]  /*11fd0*/  STL [R1+0xa158], R49 ;  /* 0x00a1583101007387 */ /* 0x0007e20000100800 */
[----:B------:R-:W-:Y:S02]  /*11fe0*/  IADD3 R44, P3, PT, R44, -R49, RZ ;  /* 0x800000312c2c7210 */ /* 0x000fe40007f7e0ff */
[----:B------:R-:W-:Y:S01]  /*11ff0*/  IADD3 R51, P4, PT, R51, -R48, RZ ;  /* 0x8000003033337210 */ /* 0x000fe20007f9e0ff */
[----:B------:R4:W-:Y:S01]  /*12000*/  STL [R1+0xa15c], R48 ;  /* 0x00a15c3001007387 */ /* 0x0009e20000100800 */
[----:B--2---:R-:W-:Y:S02]  /*12010*/  IMAD.U32 R52, RZ, RZ, UR21 ;  /* 0x00000015ff347e24 */ /* 0x004fe4000f8e00ff */
[----:B---3--:R-:W-:-:S03]  /*12020*/  IMAD.U32 R49, RZ, RZ, UR41 ;  /* 0x00000029ff317e24 */ /* 0x008fc6000f8e00ff */
[----:B------:R2:W-:Y:S01]  /*12030*/  STL [R1+0xa160], R52 ;  /* 0x00a1603401007387 */ /* 0x0005e20000100800 */
[----:B------:R-:W-:Y:S02]  /*12040*/  IMAD.X R11, R11, 0x1, ~R52, P2 ;  /* 0x000000010b0b7824 */ /* 0x000fe400010e0e34 */
[----:B----4-:R-:W-:Y:S01]  /*12050*/  IMAD.U32 R48, RZ, RZ, UR43 ;  /* 0x0000002bff307e24 */ /* 0x010fe2000f8e00ff */
[----:B------:R2:W-:Y:S01]  /*12060*/  STL [R1+0xa168], R49 ;  /* 0x00a1683101007387 */ /* 0x0005e20000100800 */
[----:B------:R-:W-:-:S03]  /*12070*/  IADD3.X R56, PT, PT, ~R49, R56, ~R0, P3, P0 ;  /* 0x0000003831387210 */ /* 0x000fc60001fe0d00 */
[----:B------:R2:W-:Y:S01]  /*12080*/  STL [R1+0xa16c], R48 ;  /* 0x00a16c3001007387 */ /* 0x0005e20000100800 */
[----:B------:R-:W-:-:S07]  /*12090*/  IADD3.X R59, PT, PT, ~R48, R59, ~R0, P4, P1 ;  /* 0x0000003b303b7210 */ /* 0x000fce00027e2d00 */
.L_x_1232:
[----:B------:R-:W-:Y:S05]  /*120a0*/  BSYNC.RECONVERGENT B3 ;  /* 0x0000000000037941 */ /* 0x000fea0003800200 */
.L_x_1229:
[-C--:B--2--5:R-:W-:Y:S01]  /*120b0*/  IMAD.WIDE.U32 R48, R37, R50.reuse, RZ ;  /* 0x0000003225307225 */ /* 0x0a4fe200078e00ff */
[----:B------:R2:W-:Y:S03]  /*120c0*/  STL [R1+0xa1bc], R5 ;  /* 0x00a1bc0501007387 */ /* 0x0005e60000100800 */
[----:B------:R-:W-:Y:S01]  /*120d0*/  IMAD.WIDE.U32 R54, R36, R50, RZ ;  /* 0x0000003224367225 */ /* 0x000fe200078e00ff */
[----:B------:R3:W-:Y:S03]  /*120e0*/  STL [R1+0xa1b4], R3 ;  /* 0x00a1b40301007387 */ /* 0x0007e60000100800 */
[----:B------:R-:W-:Y:S01]  /*120f0*/  IMAD.WIDE.U32 R48, P0, R11, R36, R48 ;  /* 0x000000240b307225 */ /* 0x000fe20007800030 */
[----:B------:R4:W-:Y:S03]  /*12100*/  STL [R1+0xa1b0], R2 ;  /* 0x00a1b00201007387 */ /* 0x0009e60000100800 */
[----:B------:R-:W-:Y:S01]  /*12110*/  IMAD.X R53, RZ, RZ, RZ, P0 ;  /* 0x000000ffff357224 */ /* 0x000fe200000e06ff */
[----:B------:R-:W-:Y:S01]  /*12120*/  IADD3 RZ, P0, PT, R55, R48, RZ ;  /* 0x0000003037ff7210 */ /* 0x000fe20007f1e0ff */
[----:B------:R-:W-:Y:S01]  /*12130*/  IMAD.MOV.U32 R52, RZ, RZ, R49 ;  /* 0x000000ffff347224 */ /* 0x000fe200078e0031 */
[----:B------:R0:W-:Y:S01]  /*12140*/  STL [R1+0xa1b8], R4 ;  /* 0x00a1b80401007387 */ /* 0x0001e20000100800 */
[----:B------:R-:W-:-:S02]  /*12150*/  IMAD R54, R56, R36, RZ ;  /* 0x0000002438367224 */ /* 0x000fc400078e02ff */
[C---:B------:R-:W-:Y:S01]  /*12160*/  IMAD.WIDE.U32 R48, R44.reuse, R36, RZ ;  /* 0x000000242c307225 */ /* 0x040fe200078e00ff */
[----:B------:R1:W-:Y:S03]  /*12170*/  STL [R1+0xa1c0], R6 ;  /* 0x00a1c00601007387 */ /* 0x0003e60000100800 */
[-C--:B------:R-:W-:Y:S01]  /*12180*/  IMAD.WIDE.U32.X R52, R11, R37.reuse, R52, P0 ;  /* 0x000000250b347225 */ /* 0x080fe200000e0434 */
[----:B------:R1:W-:Y:S03]  /*12190*/  STL [R1+0xa1ac], R0 ;  /* 0x00a1ac0001007387 */ /* 0x0003e60000100800 */
[----:B------:R-:W-:Y:S01]  /*121a0*/  IMAD R57, R44, R37, R54 ;  /* 0x000000252c397224 */ /* 0x000fe200078e0236 */
[----:B------:R-:W-:Y:S01]  /*121b0*/  IADD3 R52, P3, PT, R52, R48, RZ ;  /* 0x0000003034347210 */ /* 0x000fe20007f7e0ff */
[----:B------:R-:W-:-:S03]  /*121c0*/  IMAD.WIDE.U32 R54, R37, R44, RZ ;  /* 0x0000002c25367225 */ /* 0x000fc600078e00ff */
[----:B------:R-:W-:Y:S01]  /*121d0*/  ISETP.GE.U32.AND P0, PT, R52, R48, PT ;  /* 0x000000303400720c */ /* 0x000fe20003f06070 */
[----:B------:R-:W-:Y:S02]  /*121e0*/  IMAD.IADD R57, R49, 0x1, R57 ;  /* 0x0000000131397824 */ /* 0x000fe400078e0239 */
[----:B------:R-:W-:-:S04]  /*121f0*/  IMAD.WIDE.U32 R54, P2, R56, R36, R54 ;  /* 0x0000002438367225 */ /* 0x000fc80007840036 */
[----:B------:R-:W-:-:S04]  /*12200*/  IMAD.WIDE.U32 R48, R36, R44, RZ ;  /* 0x0000002c24307225 */ /* 0x000fc800078e00ff */
[----:B--2---:R-:W-:Y:S01]  /*12210*/  IMAD.X R5, R57, 0x1, R53, P3 ;  /* 0x0000000139057824 */ /* 0x004fe200018e0635 */
[----:B------:R-:W-:Y:S01]  /*12220*/  IADD3 RZ, P1, PT, R49, R54, RZ ;  /* 0x0000003631ff7210 */ /* 0x000fe20007f3e0ff */
[----:B------:R-:W-:-:S03]  /*12230*/  IMAD.WIDE.U32 R48, R50, R38, RZ ;  /* 0x0000002632307225 */ /* 0x000fc600078e00ff */
[----:B------:R-:W-:Y:S01]  /*12240*/  ISETP.GE.U32.AND.EX P0, PT, R5, R57, PT, P0 ;  /* 0x000000390500720c */ /* 0x000fe20003f06100 */
[----:B------:R-:W-:Y:S01]  /*12250*/  IMAD R54, R11, R38, RZ ;  /* 0x000000260b367224 */ /* 0x000fe200078e02ff */
[-C--:B---3--:R-:W-:Y:S01]  /*12260*/  IADD3 R3, P4, PT, R52, R48.reuse, RZ ;  /* 0x0000003034037210 */ /* 0x088fe20007f9e0ff */
[----:B------:R-:W-:Y:S01]  /*12270*/  IMAD.X R53, RZ, RZ, RZ, P2 ;  /* 0x000000ffff357224 */ /* 0x000fe200010e06ff */
[----:B------:R-:W-:Y:S01]  /*12280*/  SEL R57, RZ, 0x1, P0 ;  /* 0x00000001ff397807 */ /* 0x000fe20000000000 */
[----:B------:R-:W-:Y:S01]  /*12290*/  IMAD R54, R50, R39, R54 ;  /* 0x0000002732367224 */ /* 0x000fe200078e0236 */
[----:B------:R-:W-:Y:S01]  /*122a0*/  ISETP.GE.U32.AND P2, PT, R3, R48, PT ;  /* 0x000000300300720c */ /* 0x000fe20003f46070 */
[----:B------:R-:W-:Y:S02]  /*122b0*/  IMAD.MOV.U32 R52, RZ, RZ, R55 ;  /* 0x000000ffff347224 */ /* 0x000fe400078e0037 */
[----:B----4-:R-:W-:Y:S02]  /*122c0*/  IMAD.IADD R2, R49, 0x1, R54 ;  /* 0x0000000131027824 */ /* 0x010fe400078e0236 */
[----:B------:R-:W-:-:S04]  /*122d0*/  IMAD.WIDE.U32.X R52, R56, R37, R52, P1 ;  /* 0x0000002538347225 */ /* 0x000fc800008e0434 */
[----:B------:R-:W-:-:S04]  /*122e0*/  IMAD.WIDE.U32 R48, R51, R36, RZ ;  /* 0x0000002433307225 */ /* 0x000fc800078e00ff */
[----:B------:R-:W-:Y:S01]  /*122f0*/  IMAD R54, R59, R36, RZ ;  /* 0x000000243b367224 */ /* 0x000fe200078e02ff */
[----:B------:R-:W-:Y:S01]  /*12300*/  IADD3 R57, P1, P3, R48, R52, R57 ;  /* 0x0000003430397210 */ /* 0x000fe20007b3e039 */
[----:B------:R-:W-:Y:S02]  /*12310*/  IMAD R60, R58, R36, RZ ;  /* 0x000000243a3c7224 */ /* 0x000fe400078e02ff */
[-C--:B------:R-:W-:Y:S01]  /*12320*/  IMAD R54, R51, R37.reuse, R54 ;  /* 0x0000002533367224 */ /* 0x080fe200078e0236 */
[----:B------:R-:W-:Y:S01]  /*12330*/  ISETP.GE.U32.AND P0, PT, R57, R48, PT ;  /* 0x000000303900720c */ /* 0x000fe20003f06070 */
[----:B------:R-:W-:Y:S02]  /*12340*/  IMAD R60, R45, R37, R60 ;  /* 0x000000252d3c7224 */ /* 0x000fe400078e023c */
[----:B------:R-:W-:Y:S02]  /*12350*/  IMAD.IADD R54, R49, 0x1, R54 ;  /* 0x0000000131367824 */ /* 0x000fe400078e0236 */
[----:B------:R-:W-:-:S03]  /*12360*/  IMAD.WIDE.U32 R48, R37, R51, RZ ;  /* 0x0000003325307225 */ /* 0x000fc600078e00ff */
[----:B------:R-:W-:Y:S01]  /*12370*/  IADD3.X R61, PT, PT, R54, R53, RZ, P1, P3 ;  /* 0x00000035363d7210 */ /* 0x000fe20000fe64ff */
[----:B------:R-:W-:Y:S02]  /*12380*/  IMAD.X R5, R2, 0x1, R5, P4 ;  /* 0x0000000102057824 */ /* 0x000fe400020e0605 */
[----:B------:R-:W-:Y:S01]  /*12390*/  IMAD.WIDE.U32 R52, P3, R59, R36, R48 ;  /* 0x000000243b347225 */ /* 0x000fe20007860030 */
[----:B------:R-:W-:Y:S02]  /*123a0*/  ISETP.GE.U32.AND.EX P0, PT, R61, R54, PT, P0 ;  /* 0x000000363d00720c */ /* 0x000fe40003f06100 */
[----:B------:R-:W-:Y:S01]  /*123b0*/  ISETP.GE.U32.AND.EX P2, PT, R5, R2, PT, P2 ;  /* 0x000000020500720c */ /* 0x000fe20003f46120 */
[----:B------:R-:W-:Y:S01]  /*123c0*/  IMAD.WIDE.U32 R48, R36, R51, RZ ;  /* 0x0000003324307225 */ /* 0x000fe200078e00ff */
[----:B------:R-:W-:-:S03]  /*123d0*/  SEL R54, RZ, 0x1, P0 ;  /* 0x00000001ff367807 */ /* 0x000fc60000000000 */
[----:B------:R-:W-:Y:S01]  /*123e0*/  IMAD.MOV.U32 R48, RZ, RZ, R53 ;  /* 0x000000ffff307224 */ /* 0x000fe200078e0035 */
[----:B------:R-:W-:Y:S01]  /*123f0*/  IADD3 RZ, P1, PT, R49, R52, RZ ;  /* 0x0000003431ff7210 */ /* 0x000fe20007f3e0ff */
[----:B------:R-:W-:-:S04]  /*12400*/  IMAD.X R49, RZ, RZ, RZ, P3 ;  /* 0x000000ffff317224 */ /* 0x000fc800018e06ff */
[----:B------:R-:W-:-:S04]  /*12410*/  IMAD.WIDE.U32.X R52, R59, R37, R48, P1 ;  /* 0x000000253b347225 */ /* 0x000fc800008e0430 */
[----:B------:R-:W-:-:S04]  /*12420*/  IMAD.WIDE.U32 R48, R45, R36, RZ ;  /* 0x000000242d307225 */ /* 0x000fc800078e00ff */
[----:B------:R-:W-:Y:S01]  /*12430*/  IMAD.IADD R60, R49, 0x1, R60 ;  /* 0x00000001313c7824 */ /* 0x000fe200078e023c */
[----:B0-----:R-:W-:Y:S01]  /*12440*/  IADD3 R4, P0, P3, R48, R52, R54 ;  /* 0x0000003430047210 */ /* 0x001fe20007b1e036 */
[----:B------:R-:W-:-:S03]  /*12450*/  IMAD.WIDE.U32 R54, R39, R50, RZ ;  /* 0x0000003227367225 */ /* 0x000fc600078e00ff */
[----:B------:R-:W-:Y:S01]  /*12460*/  ISETP.GE.U32.AND P1, PT, R4, R48, PT ;  /* 0x000000300400720c */ /* 0x000fe20003f26070 */
[----:B------:R-:W-:Y:S01]  /*12470*/  IMAD.WIDE.U32 R48, R38, R50, RZ ;  /* 0x0000003226307225 */ /* 0x000fe200078e00ff */
[----:B-1----:R-:W-:-:S03]  /*12480*/  IADD3.X R6, PT, PT, R60, R53, RZ, P0, P3 ;  /* 0x000000353c067210 */ /* 0x002fc600007e64ff */
[----:B------:R-:W-:Y:S01]  /*12490*/  IMAD.WIDE.U32 R54, P0, R11, R38, R54 ;  /* 0x000000260b367225 */ /* 0x000fe20007800036 */
[----:B------:R-:W-:-:S03]  /*124a0*/  ISETP.GE.U32.AND.EX P1, PT, R6, R60, PT, P1 ;  /* 0x0000003c0600720c */ /* 0x000fc60003f26110 */
[----:B------:R-:W-:Y:S01]  /*124b0*/  IMAD R52, R56, R38, RZ ;  /* 0x0000002638347224 */ /* 0x000fe200078e02ff */
[----:B------:R-:W-:Y:S01]  /*124c0*/  IADD3 RZ, P3, PT, R49, R54, RZ ;  /* 0x0000003631ff7210 */ /* 0x000fe20007f7e0ff */
[----:B------:R-:W-:-:S04]  /*124d0*/  IMAD.WIDE.U32 R48, R44, R38, RZ ;  /* 0x000000262c307225 */ /* 0x000fc800078e00ff */
[-C--:B------:R-:W-:Y:S01]  /*124e0*/  IMAD R52, R44, R39.reuse, R52 ;  /* 0x000000272c347224 */ /* 0x080fe200078e0234 */
[-C--:B------:R-:W-:Y:S01]  /*124f0*/  IADD3 R57, P4, PT, R57, R48.reuse, RZ ;  /* 0x0000003039397210 */ /* 0x080fe20007f9e0ff */
[----:B------:R-:W-:Y:S02]  /*12500*/  IMAD.X R53, RZ, RZ, RZ, P0 ;  /* 0x000000ffff357224 */ /* 0x000fe400000e06ff */
[----:B------:R-:W-:Y:S01]  /*12510*/  IMAD.IADD R54, R49, 0x1, R52 ;  /* 0x0000000131367824 */ /* 0x000fe200078e0234 */
[----:B------:R-:W-:Y:S01]  /*12520*/  ISETP.GE.U32.AND P0, PT, R57, R48, PT ;  /* 0x000000303900720c */ /* 0x000fe20003f06070 */
[----:B------:R-:W-:Y:S01]  /*12530*/  IMAD.MOV.U32 R52, RZ, RZ, R55 ;  /* 0x000000ffff347224 */ /* 0x000fe200078e0037 */
[----:B------:R-:W-:Y:S01]  /*12540*/  SEL R48, RZ, 0x1, P2 ;  /* 0x00000001ff307807 */ /* 0x000fe20001000000 */
[----:B------:R-:W-:Y:S02]  /*12550*/  IMAD.X R55, R54, 0x1, R61, P4 ;  /* 0x0000000136377824 */ /* 0x000fe400020e063d */
[----:B------:R-:W-:-:S03]  /*12560*/  IMAD.WIDE.U32.X R52, R11, R39, R52, P3 ;  /* 0x000000270b347225 */ /* 0x000fc600018e0434 */
[----:B------:R-:W-:Y:S01]  /*12570*/  ISETP.GE.U32.AND.EX P0, PT, R55, R54, PT, P0 ;  /* 0x000000363700720c */ /* 0x000fe20003f06100 */
[----:B------:R-:W-:Y:S01]  /*12580*/  IMAD R54, R59, R38, RZ ;  /* 0x000000263b367224 */ /* 0x000fe200078e02ff */
[----:B------:R-:W-:Y:S01]  /*12590*/  IADD3 R2, P2, P3, R57, R52, R48 ;  /* 0x0000003439027210 */ /* 0x000fe20007b5e030 */
[----:B------:R-:W-:-:S03]  /*125a0*/  IMAD.WIDE.U32 R48, R38, R44, RZ ;  /* 0x0000002c26307225 */ /* 0x000fc600078e00ff */
[----:B------:R-:W-:Y:S01]  /*125b0*/  IADD3.X R0, PT, PT, R55, R53, RZ, P2, P3 ;  /* 0x0000003537007210 */ /* 0x000fe200017e64ff */
[----:B------:R-:W-:Y:S01]  /*125c0*/  IMAD.WIDE.U32 R52, R39, R44, RZ ;  /* 0x0000002c27347225 */ /* 0x000fe200078e00ff */
[----:B------:R-:W-:-:S03]  /*125d0*/  ISETP.GE.U32.AND P2, PT, R2, R57, PT ;  /* 0x000000390200720c */ /* 0x000fc60003f46070 */
[----:B------:R-:W-:Y:S01]  /*125e0*/  IMAD R54, R51, R39, R54 ;  /* 0x0000002733367224 */ /* 0x000fe200078e0236 */
[----:B------:R-:W-:Y:S01]  /*125f0*/  ISETP.GE.U32.AND.EX P2, PT, R0, R55, PT, P2 ;  /* 0x000000370000720c */ /* 0x000fe20003f46120 */
[----:B------:R-:W-:-:S04]  /*12600*/  IMAD.WIDE.U32 R52, P3, R56, R38, R52 ;  /* 0x0000002638347225 */ /* 0x000fc80007860034 */
[----:B------:R-:W-:Y:S01]  /*12610*/  IMAD.MOV.U32 R48, RZ, RZ, R53 ;  /* 0x000000ffff307224 */ /* 0x000fe200078e0035 */
[----:B------:R-:W-:Y:S01]  /*12620*/  IADD3 RZ, P4, PT, R49, R52, RZ ;  /* 0x0000003431ff7210 */ /* 0x000fe20007f9e0ff */
[----:B------:R-:W-:Y:S02]  /*12630*/  IMAD.X R49, RZ, RZ, RZ, P3 ;  /* 0x000000ffff317224 */ /* 0x000fe400018e06ff */
[----:B------:R-:W-:Y:S02]  /*12640*/  IMAD R57, R58, R38, RZ ;  /* 0x000000263a397224 */ /* 0x000fe400078e02ff */
[-C--:B------:R-:W-:Y:S01]  /*12650*/  IMAD.WIDE.U32.X R52, R56, R39.reuse, R48, P4 ;  /* 0x0000002738347225 */ /* 0x080fe200020e0430 */
[----:B------:R-:W-:Y:S02]  /*12660*/  SEL R48, RZ, 0x1, P0 ;  /* 0x00000001ff307807 */ /* 0x000fe40000000000 */
[----:B------:R-:W-:Y:S01]  /*12670*/  SEL R49, RZ, 0x1, P2 ;  /* 0x00000001ff317807 */ /* 0x000fe20001000000 */
[----:B------:R-:W-:-:S03]  /*12680*/  IMAD R57, R45, R39, R57 ;  /* 0x000000272d397224 */ /* 0x000fc600078e0239 */
[----:B------:R-:W-:Y:S01]  /*12690*/  IADD3 R52, P0, P4, R49, R52, R48 ;  /* 0x0000003431347210 */ /* 0x000fe20007c1e030 */
[----:B------:R-:W-:-:S03]  /*126a0*/  IMAD.WIDE.U32 R48, R51, R38, RZ ;  /* 0x0000002633307225 */ /* 0x000fc600078e00ff */
[----:B------:R-:W-:Y:S01]  /*126b0*/  IADD3.X R60, PT, PT, RZ, R53, RZ, P0, P4 ;  /* 0x00000035ff3c7210 */ /* 0x000fe200007e84ff */
[----:B------:R-:W-:Y:S01]  /*126c0*/  IMAD.IADD R54, R49, 0x1, R54 ;  /* 0x0000000131367824 */ /* 0x000fe200078e0236 */
[----:B------:R-:W-:-:S04]  /*126d0*/  IADD3 R55, P3, PT, R4, R48, RZ ;  /* 0x0000003004377210 */ /* 0x000fc80007f7e0ff */
[----:B------:R-:W-:Y:S01]  /*126e0*/  IADD3 R61, P4, PT, R55, R52, RZ ;  /* 0x00000034373d7210 */ /* 0x000fe20007f9e0ff */
[----:B------:R-:W-:Y:S01]  /*126f0*/  IMAD.WIDE.U32 R52, R39, R51, RZ ;  /* 0x0000003327347225 */ /* 0x000fe200078e00ff */
[----:B------:R-:W-:Y:S02]  /*12700*/  ISETP.GE.U32.AND P2, PT, R55, R48, PT ;  /* 0x000000303700720c */ /* 0x000fe40003f46070 */
[----:B------:R-:W-:Y:S01]  /*12710*/  ISETP.GE.U32.AND P0, PT, R61, R55, PT ;  /* 0x000000373d00720c */ /* 0x000fe20003f06070 */
[----:B------:R-:W-:Y:S02]  /*12720*/  IMAD.X R55, R54, 0x1, R6, P3 ;  /* 0x0000000136377824 */ /* 0x000fe400018e0606 */
[----:B------:R-:W-:-:S03]  /*12730*/  IMAD.WIDE.U32 R52, P3, R59, R38, R52 ;  /* 0x000000263b347225 */ /* 0x000fc60007860034 */
[----:B------:R-:W-:Y:S01]  /*12740*/  ISETP.GE.U32.AND.EX P2, PT, R55, R54, PT, P2 ;  /* 0x000000363700720c */ /* 0x000fe20003f46120 */
[----:B------:R-:W-:-:S04]  /*12750*/  IMAD.WIDE.U32 R48, R38, R51, RZ ;  /* 0x0000003326307225 */ /* 0x000fc800078e00ff */
[----:B------:R-:W-:Y:S01]  /*12760*/  IMAD.X R60, R55, 0x1, R60, P4 ;  /* 0x00000001373c7824 */ /* 0x000fe200020e063c */
[----:B------:R-:W-:Y:S01]  /*12770*/  IADD3 RZ, P4, PT, R49, R52, RZ ;  /* 0x0000003431ff7210 */ /* 0x000fe20007f9e0ff */
[----:B------:R-:W-:Y:S01]  /*12780*/  IMAD.X R49, RZ, RZ, RZ, P3 ;  /* 0x000000ffff317224 */ /* 0x000fe200018e06ff */
[----:B------:R-:W-:Y:S01]  /*12790*/  SEL R52, RZ, 0x1, P2 ;  /* 0x00000001ff347807 */ /* 0x000fe20001000000 */
[----:B------:R-:W-:Y:S01]  /*127a0*/  IMAD.MOV.U32 R48, RZ, RZ, R53 ;  /* 0x000000ffff307224 */ /* 0x000fe200078e0035 */
[----:B------:R-:W-:Y:S01]  /*127b0*/  ISETP.GE.U32.AND.EX P0, PT, R60, R55, PT, P0 ;  /* 0x000000373c00720c */ /* 0x000fe20003f06100 */
[----:B------:R-:W-:-:S03]  /*127c0*/  IMAD.WIDE.U32 R54, R38, R45, RZ ;  /* 0x0000002d26367225 */ /* 0x000fc600078e00ff */
[----:B------:R-:W-:Y:S01]  /*127d0*/  SEL R53, RZ, 0x1, P0 ;  /* 0x00000001ff357807 */ /* 0x000fe20000000000 */
[----:B------:R-:W-:-:S03]  /*127e0*/  IMAD.WIDE.U32.X R48, R59, R39, R48, P4 ;  /* 0x000000273b307225 */ /* 0x000fc600020e0430 */
[----:B------:R-:W-:Y:S01]  /*127f0*/  IADD3 R6, P0, P2, R53, R48, R52 ;  /* 0x0000003035067210 */ /* 0x000fe20007a1e034 */
[----:B------:R-:W-:-:S03]  /*12800*/  IMAD.WIDE.U32 R52, R39, R45, RZ ;  /* 0x0000002d27347225 */ /* 0x000fc600078e00ff */
[----:B------:R-:W-:Y:S01]  /*12810*/  IADD3.X R4, PT, PT, RZ, R49, RZ, P0, P2 ;  /* 0x00000031ff047210 */ /* 0x000fe200007e44ff */
[----:B------:R-:W-:-:S04]  /*12820*/  IMAD.WIDE.U32 R52, P3, R58, R38, R52 ;  /* 0x000000263a347225 */ /* 0x000fc80007860034 */
[----:B------:R-:W-:Y:S01]  /*12830*/  IMAD.MOV.U32 R48, RZ, RZ, R53 ;  /* 0x000000ffff307224 */ /* 0x000fe200078e0035 */
[----:B------:R-:W-:Y:S01]  /*12840*/  IADD3 RZ, P4, PT, R55, R52, RZ ;  /* 0x0000003437ff7210 */ /* 0x000fe20007f9e0ff */
[----:B------:R-:W-:-:S04]  /*12850*/  IMAD.WIDE.U32 R52, R37, R45, RZ ;  /* 0x0000002d25347225 */ /* 0x000fc800078e00ff */
[----:B------:R-:W-:Y:S02]  /*12860*/  IMAD.X R49, RZ, RZ, RZ, P3 ;  /* 0x000000ffff317224 */ /* 0x000fe400018e06ff */
[----:B------:R-:W-:-:S04]  /*12870*/  IMAD.WIDE.U32 R52, P0, R58, R36, R52 ;  /* 0x000000243a347225 */ /* 0x000fc80007800034 */
[----:B------:R-:W-:-:S04]  /*12880*/  IMAD.WIDE.U32.X R54, R58, R39, R48, P4 ;  /* 0x000000273a367225 */ /* 0x000fc800020e0430 */
[----:B------:R-:W-:-:S04]  /*12890*/  IMAD.WIDE.U32 R48, R36, R45, RZ ;  /* 0x0000002d24307225 */ /* 0x000fc800078e00ff */
[----:B------:R-:W-:Y:S01]  /*128a0*/  IMAD.MOV.U32 R48, RZ, RZ, R53 ;  /* 0x000000ffff307224 */ /* 0x000fe200078e0035 */
[----:B------:R-:W-:Y:S01]  /*128b0*/  IADD3 RZ, P2, PT, R49, R52, RZ ;  /* 0x0000003431ff7210 */ /* 0x000fe20007f5e0ff */
[----:B------:R-:W-:Y:S01]  /*128c0*/  IMAD.X R49, RZ, RZ, RZ, P0 ;  /* 0x000000ffff317224 */ /* 0x000fe200000e06ff */
[----:B------:R-:W-:Y:S01]  /*128d0*/  SEL R52, RZ, 0x1, P1 ;  /* 0x00000001ff347807 */ /* 0x000fe20000800000 */
[----:B------:R-:W-:-:S04]  /*128e0*/  IMAD.WIDE.U32 R38, R45, R38, RZ ;  /* 0x000000262d267225 */ /* 0x000fc800078e00ff */
[----:B------:R-:W-:-:S04]  /*128f0*/  IMAD.WIDE.U32.X R48, R58, R37, R48, P2 ;  /* 0x000000253a307225 */ /* 0x000fc800010e0430 */
[----:B------:R-:W-:Y:S01]  /*12900*/  IMAD.IADD R57, R39, 0x1, R57 ;  /* 0x0000000127397824 */ /* 0x000fe200078e0239 */
[----:B------:R-:W-:-:S04]  /*12910*/  IADD3 R48, P1, P2, R38, R48, R52 ;  /* 0x0000003026307210 */ /* 0x000fc80007a3e034 */
[C---:B------:R-:W-:Y:S02]  /*12920*/  IADD3 R53, P4, PT, R48.reuse, R6, RZ ;  /* 0x0000000630357210 */ /* 0x040fe40007f9e0ff */
[----:B------:R-:W-:Y:S02]  /*12930*/  IADD3.X R49, PT, PT, R57, R49, RZ, P1, P2 ;  /* 0x0000003139317210 */ /* 0x000fe40000fe44ff */
[----:B------:R-:W-:Y:S01]  /*12940*/  ISETP.GE.U32.AND P0, PT, R48, R38, PT ;  /* 0x000000263000720c */ /* 0x000fe20003f06070 */
[----:B------:R-:W-:Y:S01]  /*12950*/  IMAD.WIDE.U32 R38, R50, R32, RZ ;  /* 0x0000002032267225 */ /* 0x000fe200078e00ff */
[----:B------:R-:W-:Y:S02]  /*12960*/  ISETP.GE.U32.AND P2, PT, R53, R48, PT ;  /* 0x000000303500720c */ /* 0x000fe40003f46070 */
[----:B------:R-:W-:Y:S01]  /*12970*/  ISETP.GE.U32.AND.EX P0, PT, R49, R57, PT, P0 ;  /* 0x000000393100720c */ /* 0x000fe20003f06100 */
[----:B------:R-:W-:Y:S01]  /*12980*/  IMAD R48, R11, R32, RZ ;  /* 0x000000200b307224 */ /* 0x000fe200078e02ff */
[----:B------:R-:W-:Y:S01]  /*12990*/  IADD3 R2, P3, PT, R2, R38, RZ ;  /* 0x0000002602027210 */ /* 0x000fe20007f7e0ff */
[----:B------:R-:W-:-:S02]  /*129a0*/  IMAD.X R52, R49, 0x1, R4, P4 ;  /* 0x0000000131347824 */ /* 0x000fc400020e0604 */
[----:B------:R-:W-:Y:S01]  /*129b0*/  IMAD R48, R50, R33, R48 ;  /* 0x0000002132307224 */ /* 0x000fe200078e0230 */
[----:B------:R-:W-:Y:S02]  /*129c0*/  ISETP.GE.U32.AND P1, PT, R2, R38, PT ;  /* 0x000000260200720c */ /* 0x000fe40003f26070 */
[----:B------:R-:W-:Y:S01]  /*129d0*/  ISETP.GE.U32.AND.EX P2, PT, R52, R49, PT, P2 ;  /* 0x000000313400720c */ /* 0x000fe20003f46120 */
[----:B------:R-:W-:Y:S01]  /*129e0*/  IMAD.IADD R39, R39, 0x1, R48 ;  /* 0x0000000127277824 */ /* 0x000fe200078e0230 */
[----:B------:R-:W-:Y:S01]  /*129f0*/  SEL R38, RZ, 0x1, P0 ;  /* 0x00000001ff267807 */ /* 0x000fe20000000000 */
[----:B------:R-:W-:-:S04]  /*12a00*/  IMAD.WIDE.U32 R48, R32, R50, RZ ;  /* 0x0000003220307225 */ /* 0x000fc800078e00ff */
[----:B------:R-:W-:-:S05]  /*12a10*/  IMAD.X R6, R39, 0x1, R0, P3 ;  /* 0x0000000127067824 */ /* 0x000fca00018e0600 */
[----:B------:R-:W-:Y:S02]  /*12a20*/  ISETP.GE.U32.AND.EX P1, PT, R6, R39, PT, P1 ;  /* 0x000000270600720c */ /* 0x000fe40003f26110 */
[----:B------:R-:W-:-:S04]  /*12a30*/  SEL R39, RZ, 0x1, P2 ;  /* 0x00000001ff277807 */ /* 0x000fc80001000000 */
[----:B------:R-:W-:Y:S01]  /*12a40*/  IADD3 R0, P0, P3, R39, R54, R38 ;  /* 0x0000003627007210 */ /* 0x000fe20007b1e026 */
[----:B------:R-:W-:-:S03]  /*12a50*/  IMAD.WIDE.U32 R38, R33, R50, RZ ;  /* 0x0000003221267225 */ /* 0x000fc600078e00ff */
[----:B------:R-:W-:Y:S01]  /*12a60*/  IADD3.X R4, PT, PT, RZ, R55, RZ, P0, P3 ;  /* 0x00000037ff047210 */ /* 0x000fe200007e64ff */
[-C--:B------:R-:W-:Y:S02]  /*12a70*/  IMAD R54, R56, R32.reuse, RZ ;  /* 0x0000002038367224 */ /* 0x080fe400078e02ff */
[----:B------:R-:W-:-:S04]  /*12a80*/  IMAD.WIDE.U32 R38, P4, R11, R32, R38 ;  /* 0x000000200b267225 */ /* 0x000fc80007880026 */
[----:B------:R-:W-:Y:S01]  /*12a90*/  IMAD.MOV.U32 R48, RZ, RZ, R39 ;  /* 0x000000ffff307224 */ /* 0x000fe200078e0027 */
[----:B------:R-:W-:Y:S01]  /*12aa0*/  IADD3 RZ, P2, PT, R49, R38, RZ ;  /* 0x0000002631ff7210 */ /* 0x000fe20007f5e0ff */
[----:B------:R-:W-:-:S04]  /*12ab0*/  IMAD.WIDE.U32 R38, R44, R32, RZ ;  /* 0x000000202c267225 */ /* 0x000fc800078e00ff */
[----:B------:R-:W-:Y:S01]  /*12ac0*/  IMAD.X R49, RZ, RZ, RZ, P4 ;  /* 0x000000ffff317224 */ /* 0x000fe200020e06ff */
[-C--:B------:R-:W-:Y:S01]  /*12ad0*/  IADD3 R55, P3, PT, R61, R38.reuse, RZ ;  /* 0x000000263d377210 */ /* 0x080fe20007f7e0ff */
[-C--:B------:R-:W-:Y:S02]  /*12ae0*/  IMAD R54, R44, R33.reuse, R54 ;  /* 0x000000212c367224 */ /* 0x080fe400078e0236 */
[----:B------:R-:W-:Y:S01]  /*12af0*/  IMAD.WIDE.U32.X R48, R11, R33, R48, P2 ;  /* 0x000000210b307225 */ /* 0x000fe200010e0430 */
[----:B------:R-:W-:Y:S02]  /*12b00*/  ISETP.GE.U32.AND P0, PT, R55, R38, PT ;  /* 0x000000263700720c */ /* 0x000fe40003f06070 */
[----:B------:R-:W-:Y:S01]  /*12b10*/  SEL R38, RZ, 0x1, P1 ;  /* 0x00000001ff267807 */ /* 0x000fe20000800000 */
[----:B------:R-:W-:Y:S02]  /*12b20*/  IMAD.IADD R39, R39, 0x1, R54 ;  /* 0x0000000127277824 */ /* 0x000fe400078e0236 */
[----:B------:R-:W-:-:S02]  /*12b30*/  IMAD R61, R11, R34, RZ ;  /* 0x000000220b3d7224 */ /* 0x000fc400078e02ff */
[----:B------:R-:W-:Y:S01]  /*12b40*/  IMAD.X R54, R39, 0x1, R60, P3 ;  /* 0x0000000127367824 */ /* 0x000fe200018e063c */
[----:B------:R-:W-:Y:S01]  /*12b50*/  IADD3 R60, P1, P2, R55, R48, R38 ;  /* 0x00000030373c7210 */ /* 0x000fe20007a3e026 */
[----:B------:R-:W-:-:S03]  /*12b60*/  IMAD R61, R50, R35, R61 ;  /* 0x00000023323d7224 */ /* 0x000fc600078e023d */
[C---:B------:R-:W-:Y:S01]  /*12b70*/  IADD3.X R57, PT, PT, R54.reuse, R49, RZ, P1, P2 ;  /* 0x0000003136397210 */ /* 0x040fe20000fe44ff */
[-C--:B------:R-:W-:Y:S01]  /*12b80*/  IMAD.WIDE.U32 R48, R33, R44.reuse, RZ ;  /* 0x0000002c21307225 */ /* 0x080fe200078e00ff */
[----:B------:R-:W-:Y:S02]  /*12b90*/  ISETP.GE.U32.AND.EX P0, PT, R54, R39, PT, P0 ;  /* 0x000000273600720c */ /* 0x000fe40003f06100 */
[----:B------:R-:W-:Y:S01]  /*12ba0*/  ISETP.GE.U32.AND P1, PT, R60, R55, PT ;  /* 0x000000373c00720c */ /* 0x000fe20003f26070 */
[----:B------:R-:W-:Y:S01]  /*12bb0*/  IMAD.WIDE.U32 R38, R32, R44, RZ ;  /* 0x0000002c20267225 */ /* 0x000fe200078e00ff */
[----:B------:R-:W-:Y:S02]  /*12bc0*/  SEL R55, RZ, 0x1, P0 ;  /* 0x00000001ff377807 */ /* 0x000fe40000000000 */
[----:B------:R-:W-:Y:S01]  /*12bd0*/  ISETP.GE.U32.AND.EX P1, PT, R57, R54, PT, P1 ;  /* 0x000000363900720c */ /* 0x000fe20003f26110 */
[----:B------:R-:W-:-:S04]  /*12be0*/  IMAD.WIDE.U32 R48, P2, R56, R32, R48 ;  /* 0x0000002038307225 */ /* 0x000fc80007840030 */
[----:B------:R-:W-:Y:S01]  /*12bf0*/  IMAD.MOV.U32 R38, RZ, RZ, R49 ;  /* 0x000000ffff267224 */ /* 0x000fe200078e0031 */
[----:B------:R-:W-:Y:S01]  /*12c00*/  IADD3 RZ, P3, PT, R39, R48, RZ ;  /* 0x0000003027ff7210 */ /* 0x000fe20007f7e0ff */
[----:B------:R-:W-:Y:S01]  /*12c10*/  IMAD.X R39, RZ, RZ, RZ, P2 ;  /* 0x000000ffff277224 */ /* 0x000fe200010e06ff */
[----:B------:R-:W-:-:S03]  /*12c20*/  SEL R48, RZ, 0x1, P1 ;  /* 0x00000001ff307807 */ /* 0x000fc60000800000 */
[----:B------:R-:W-:-:S03]  /*12c30*/  IMAD.WIDE.U32.X R38, R56, R33, R38, P3 ;  /* 0x0000002138267225 */ /* 0x000fc600018e0426 */
[----:B------:R-:W-:Y:S01]  /*12c40*/  IADD3 R55, P0, P1, R48, R38, R55 ;  /* 0x0000002630377210 */ /* 0x000fe2000791e037 */
[----:B------:R-:W-:-:S03]  /*12c50*/  IMAD R48, R59, R32, RZ ;  /* 0x000000203b307224 */ /* 0x000fc600078e02ff */
[----:B------:R-:W-:Y:S01]  /*12c60*/  IADD3.X R54, PT, PT, RZ, R39, RZ, P0, P1 ;  /* 0x00000027ff367210 */ /* 0x000fe200007e24ff */
[----:B------:R-:W-:-:S04]  /*12c70*/  IMAD.WIDE.U32 R38, R51, R32, RZ ;  /* 0x0000002033267225 */ /* 0x000fc800078e00ff */
[----:B------:R-:W-:Y:S01]  /*12c80*/  IMAD R48, R51, R33, R48 ;  /* 0x0000002133307224 */ /* 0x000fe200078e0230 */
[----:B------:R-:W-:-:S03]  /*12c90*/  IADD3 R53, P1, PT, R53, R38, RZ ;  /* 0x0000002635357210 */ /* 0x000fc60007f3e0ff */
[----:B------:R-:W-:Y:S01]  /*12ca0*/  IMAD.IADD R39, R39, 0x1, R48 ;  /* 0x0000000127277824 */ /* 0x000fe200078e0230 */
[----:B------:R-:W-:Y:S01]  /*12cb0*/  ISETP.GE.U32.AND P0, PT, R53, R38, PT ;  /* 0x000000263500720c */ /* 0x000fe20003f06070 */
[----:B------:R-:W-:-:S04]  /*12cc0*/  IMAD.WIDE.U32 R48, R33, R51, RZ ;  /* 0x0000003321307225 */ /* 0x000fc800078e00ff */
[----:B------:R-:W-:Y:S01]  /*12cd0*/  IMAD.X R52, R39, 0x1, R52, P1 ;  /* 0x0000000127347824 */ /* 0x000fe200008e0634 */
[----:B------:R-:W-:Y:S01]  /*12ce0*/  IADD3 R55, P1, PT, R53, R55, RZ ;  /* 0x0000003735377210 */ /* 0x000fe20007f3e0ff */
[----:B------:R-:W-:-:S03]  /*12cf0*/  IMAD.WIDE.U32 R48, P2, R59, R32, R48 ;  /* 0x000000203b307225 */ /* 0x000fc60007840030 */
[----:B------:R-:W-:Y:S01]  /*12d00*/  ISETP.GE.U32.AND.EX P0, PT, R52, R39, PT, P0 ;  /* 0x000000273400720c */ /* 0x000fe20003f06100 */
[----:B------:R-:W-:Y:S01]  /*12d10*/  IMAD.WIDE.U32 R38, R32, R51, RZ ;  /* 0x0000003320267225 */ /* 0x000fe200078e00ff */
[----:B------:R-:W-:Y:S02]  /*12d20*/  ISETP.GE.U32.AND P4, PT, R55, R53, PT ;  /* 0x000000353700720c */ /* 0x000fe40003f86070 */
        /* <DEDUP_REMOVED lines=13> */
[----:B------:R-:W-:Y:S01]  /*12e00*/  IMAD.MOV.U32 R38, RZ, RZ, R49 ;  /* 0x000000ffff267224 */ /* 0x000fe200078e0031 */
[----:B------:R-:W-:Y:S01]  /*12e10*/  IADD3 RZ, P1, PT, R39, R48, RZ ;  /* 0x0000003027ff7210 */ /* 0x000fe20007f3e0ff */
[----:B------:R-:W-:Y:S02]  /*12e20*/  IMAD.X R39, RZ, RZ, RZ, P0 ;  /* 0x000000ffff277224 */ /* 0x000fe400000e06ff */
[C---:B------:R-:W-:Y:S02]  /*12e30*/  IMAD R48, R58.reuse, R32, RZ ;  /* 0x000000203a307224 */ /* 0x040fe400078e02ff */
[----:B------:R-:W-:-:S04]  /*12e40*/  IMAD.WIDE.U32.X R38, R58, R33, R38, P1 ;  /* 0x000000213a267225 */ /* 0x000fc800008e0426 */
[C---:B------:R-:W-:Y:S02]  /*12e50*/  IMAD R48, R45.reuse, R33, R48 ;  /* 0x000000212d307224 */ /* 0x040fe400078e0230 */
[----:B------:R-:W-:-:S04]  /*12e60*/  IMAD.WIDE.U32 R32, R45, R32, RZ ;  /* 0x000000202d207225 */ /* 0x000fc800078e00ff */
[----:B------:R-:W-:Y:S01]  /*12e70*/  IMAD.IADD R48, R33, 0x1, R48 ;  /* 0x0000000121307824 */ /* 0x000fe200078e0230 */
[----:B------:R-:W-:-:S04]  /*12e80*/  IADD3 R49, P1, PT, R0, R32, RZ ;  /* 0x0000002000317210 */ /* 0x000fc80007f3e0ff */
[C---:B------:R-:W-:Y:S02]  /*12e90*/  IADD3 R53, P4, PT, R49.reuse, R53, RZ ;  /* 0x0000003531357210 */ /* 0x040fe40007f9e0ff */
[----:B------:R-:W-:Y:S01]  /*12ea0*/  ISETP.GE.U32.AND P0, PT, R49, R32, PT ;  /* 0x000000203100720c */ /* 0x000fe20003f06070 */
[----:B------:R-:W-:Y:S01]  /*12eb0*/  IMAD.WIDE.U32 R32, R50, R34, RZ ;  /* 0x0000002232207225 */ /* 0x000fe200078e00ff */
[----:B------:R-:W-:-:S03]  /*12ec0*/  ISETP.GE.U32.AND P2, PT, R53, R49, PT ;  /* 0x000000313500720c */ /* 0x000fc60003f46070 */
[----:B------:R-:W-:Y:S01]  /*12ed0*/  IMAD.X R49, R48, 0x1, R4, P1 ;  /* 0x0000000130317824 */ /* 0x000fe200008e0604 */
[----:B------:R-:W-:Y:S01]  /*12ee0*/  IADD3 R0, P3, PT, R60, R32, RZ ;  /* 0x000000203c007210 */ /* 0x000fe20007f7e0ff */
[----:B------:R-:W-:Y:S02]  /*12ef0*/  IMAD.IADD R33, R33, 0x1, R61 ;  /* 0x0000000121217824 */ /* 0x000fe400078e023d */
[C---:B------:R-:W-:Y:S01]  /*12f00*/  IMAD.X R52, R49.reuse, 0x1, R52, P4 ;  /* 0x0000000131347824 */ /* 0x040fe200020e0634 */
[----:B------:R-:W-:Y:S01]  /*12f10*/  ISETP.GE.U32.AND.EX P0, PT, R49, R48, PT, P0 ;  /* 0x000000303100720c */ /* 0x000fe20003f06100 */
[----:B------:R-:W-:Y:S01]  /*12f20*/  IMAD.X R4, R33, 0x1, R57, P3 ;  /* 0x0000000121047824 */ /* 0x000fe200018e0639 */
[----:B------:R-:W-:Y:S02]  /*12f30*/  ISETP.GE.U32.AND P1, PT, R0, R32, PT ;  /* 0x000000200000720c */ /* 0x000fe40003f26070 */
[----:B------:R-:W-:Y:S01]  /*12f40*/  ISETP.GE.U32.AND.EX P2, PT, R52, R49, PT, P2 ;  /* 0x000000313400720c */ /* 0x000fe20003f46120 */
[----:B------:R-:W-:Y:S01]  /*12f50*/  IMAD.WIDE.U32 R48, R34, R50, RZ ;  /* 0x0000003222307225 */ /* 0x000fe200078e00ff */
[----:B------:R-:W-:-:S02]  /*12f60*/  SEL R61, RZ, 0x1, P0 ;  /* 0x00000001ff3d7807 */ /* 0x000fc40000000000 */
[----:B------:R-:W-:Y:S02]  /*12f70*/  SEL R32, RZ, 0x1, P2 ;  /* 0x00000001ff207807 */ /* 0x000fe40001000000 */
[----:B------:R-:W-:Y:S02]  /*12f80*/  ISETP.GE.U32.AND.EX P1, PT, R4, R33, PT, P1 ;  /* 0x000000210400720c */ /* 0x000fe40003f26110 */
[----:B------:R-:W-:Y:S01]  /*12f90*/  IADD3 R61, P0, P3, R32, R38, R61 ;  /* 0x00000026203d7210 */ /* 0x000fe20007b1e03d */
[----:B------:R-:W-:-:S03]  /*12fa0*/  IMAD.WIDE.U32 R32, R35, R50, RZ ;  /* 0x0000003223207225 */ /* 0x000fc600078e00ff */
[----:B------:R-:W-:Y:S01]  /*12fb0*/  IADD3.X R60, PT, PT, RZ, R39, RZ, P0, P3 ;  /* 0x00000027ff3c7210 */ /* 0x000fe200007e64ff */
[----:B------:R-:W-:-:S04]  /*12fc0*/  IMAD.WIDE.U32 R32, P4, R11, R34, R32 ;  /* 0x000000220b207225 */ /* 0x000fc80007880020 */
[----:B------:R-:W-:Y:S01]  /*12fd0*/  IMAD.MOV.U32 R38, RZ, RZ, R33 ;  /* 0x000000ffff267224 */ /* 0x000fe200078e0021 */
[----:B------:R-:W-:Y:S01]  /*12fe0*/  IADD3 RZ, P2, PT, R49, R32, RZ ;  /* 0x0000002031ff7210 */ /* 0x000fe20007f5e0ff */
[-C--:B------:R-:W-:Y:S02]  /*12ff0*/  IMAD R49, R56, R34.reuse, RZ ;  /* 0x0000002238317224 */ /* 0x080fe400078e02ff */
[----:B------:R-:W-:-:S04]  /*13000*/  IMAD.WIDE.U32 R32, R44, R34, RZ ;  /* 0x000000222c207225 */ /* 0x000fc800078e00ff */
[----:B------:R-:W-:Y:S01]  /*13010*/  IMAD.X R39, RZ, RZ, RZ, P4 ;  /* 0x000000ffff277224 */ /* 0x000fe200020e06ff */
[-C--:B------:R-:W-:Y:S01]  /*13020*/  IADD3 R48, P3, PT, R55, R32.reuse, RZ ;  /* 0x0000002037307210 */ /* 0x080fe20007f7e0ff */
[-C--:B------:R-:W-:Y:S01]  /*13030*/  IMAD R49, R44, R35.reuse, R49 ;  /* 0x000000232c317224 */ /* 0x080fe200078e0231 */
[----:B------:R-:W-:Y:S01]  /*13040*/  SEL R55, RZ, 0x1, P1 ;  /* 0x00000001ff377807 */ /* 0x000fe20000800000 */
[----:B------:R-:W-:Y:S01]  /*13050*/  IMAD.WIDE.U32.X R38, R11, R35, R38, P2 ;  /* 0x000000230b267225 */ /* 0x000fe200010e0426 */
[----:B------:R-:W-:-:S03]  /*13060*/  ISETP.GE.U32.AND P0, PT, R48, R32, PT ;  /* 0x000000203000720c */ /* 0x000fc60003f06070 */
[----:B------:R-:W-:Y:S01]  /*13070*/  IMAD.IADD R33, R33, 0x1, R49 ;  /* 0x0000000121217824 */ /* 0x000fe200078e0231 */
[----:B------:R-:W-:-:S03]  /*13080*/  IADD3 R55, P1, P2, R48, R38, R55 ;  /* 0x0000002630377210 */ /* 0x000fc60007a3e037 */
[----:B------:R-:W-:-:S05]  /*13090*/  IMAD.X R54, R33, 0x1, R54, P3 ;  /* 0x0000000121367824 */ /* 0x000fca00018e0636 */
[C---:B------:R-:W-:Y:S01]  /*130a0*/  IADD3.X R57, PT, PT, R54.reuse, R39, RZ, P1, P2 ;  /* 0x0000002736397210 */ /* 0x040fe20000fe44ff */
[----:B------:R-:W-:Y:S01]  /*130b0*/  IMAD.WIDE.U32 R38, R35, R44, RZ ;  /* 0x0000002c23267225 */ /* 0x000fe200078e00ff */
        /* <DEDUP_REMOVED lines=31> */
[----:B------:R-:W-:Y:S01]  /*132b0*/  ISETP.GE.U32.AND.EX P1, PT, R49, R52, PT, P4 ;  /* 0x000000343100720c */ /* 0x000fe20003f26140 */
[----:B------:R-:W-:-:S02]  /*132c0*/  IMAD R52, R58, R34, RZ ;  /* 0x000000223a347224 */ /* 0x000fc400078e02ff */
        /* <DEDUP_REMOVED lines=11> */
[----:B------:R-:W-:Y:S02]  /*13380*/  IMAD.MOV.U32 R33, RZ, RZ, R6 ;  /* 0x000000ffff217224 */ /* 0x000fe400078e0006 */
[C---:B------:R-:W-:Y:S01]  /*13390*/  IMAD R52, R45.reuse, R35, R52 ;  /* 0x000000232d347224 */ /* 0x040fe200078e0234 */
[----:B------:R0:W5:Y:S01]  /*133a0*/  LDL.LU R6, [R1+0xa1c0] ;  /* 0x00a1c00001067983 */ /* 0x0001620000300800 */
[----:B------:R-:W-:Y:S02]  /*133b0*/  IMAD.MOV.U32 R35, RZ, RZ, R33 ;  /* 0x000000ffff237224 */ /* 0x000fe400078e0021 */
[----:B------:R-:W-:-:S04]  /*133c0*/  IMAD.WIDE.U32 R32, R45, R34, RZ ;  /* 0x000000222d207225 */ /* 0x000fc800078e00ff */
[----:B------:R-:W-:Y:S01]  /*133d0*/  IMAD.IADD R33, R33, 0x1, R52 ;  /* 0x0000000121217824 */ /* 0x000fe200078e0234 */
[-C--:B------:R-:W-:Y:S01]  /*133e0*/  IADD3 R34, P1, PT, R61, R32.reuse, RZ ;  /* 0x000000203d227210 */ /* 0x080fe20007f3e0ff */
[----:B------:R-:W-:Y:S02]  /*133f0*/  IMAD.MOV.U32 R61, RZ, RZ, R5 ;  /* 0x000000ffff3d7224 */ /* 0x000fe400078e0005 */
[----:B------:R0:W5:Y:S01]  /*13400*/  LDL.LU R5, [R1+0xa1bc] ;  /* 0x00a1bc0001057983 */ /* 0x0001620000300800 */
[C---:B------:R-:W-:Y:S01]  /*13410*/  IADD3 R53, P2, PT, R34.reuse, R53, RZ ;  /* 0x0000003522357210 */ /* 0x040fe20007f5e0ff */
[----:B------:R-:W-:Y:S01]  /*13420*/  IMAD.X R60, R33, 0x1, R60, P1 ;  /* 0x00000001213c7824 */ /* 0x000fe200008e063c */
[----:B------:R-:W-:Y:S01]  /*13430*/  ISETP.GE.U32.AND P0, PT, R34, R32, PT ;  /* 0x000000202200720c */ /* 0x000fe20003f06070 */
[----:B------:R-:W-:Y:S01]  /*13440*/  IMAD.MOV.U32 R52, RZ, RZ, R61 ;  /* 0x000000ffff347224 */ /* 0x000fe200078e003d */
[----:B------:R-:W-:Y:S01]  /*13450*/  ISETP.GE.U32.AND P1, PT, R53, R34, PT ;  /* 0x000000223500720c */ /* 0x000fe20003f26070 */
[C---:B------:R-:W-:Y:S01]  /*13460*/  IMAD.X R54, R60.reuse, 0x1, R54, P2 ;  /* 0x000000013c367824 */ /* 0x040fe200010e0636 */
[----:B------:R-:W-:-:S04]  /*13470*/  ISETP.GE.U32.AND.EX P0, PT, R60, R33, PT, P0 ;  /* 0x000000213c00720c */ /* 0x000fc80003f06100 */
[----:B------:R-:W-:Y:S02]  /*13480*/  ISETP.GE.U32.AND.EX P1, PT, R54, R60, PT, P1 ;  /* 0x0000003c3600720c */ /* 0x000fe40003f26110 */
[----:B------:R-:W-:Y:S02]  /*13490*/  SEL R60, RZ, 0x1, P0 ;  /* 0x00000001ff3c7807 */ /* 0x000fe40000000000 */
[----:B------:R-:W-:-:S04]  /*134a0*/  SEL R32, RZ, 0x1, P1 ;  /* 0x00000001ff207807 */ /* 0x000fc80000800000 */
[----:B------:R-:W-:Y:S01]  /*134b0*/  IADD3 R60, P0, P1, R32, R38, R60 ;  /* 0x00000026203c7210 */ /* 0x000fe2000791e03c */
[----:B------:R-:W-:-:S03]  /*134c0*/  IMAD.WIDE.U32 R32, R48, 0x3d1, RZ ;  /* 0x000003d130207825 */ /* 0x000fc600078e00ff */
[----:B------:R-:W-:Y:S01]  /*134d0*/  IADD3.X R61, PT, PT, RZ, R39, RZ, P0, P1 ;  /* 0x00000027ff3d7210 */ /* 0x000fe200007e24ff */
[----:B------:R-:W-:Y:S02]  /*134e0*/  IMAD.MOV.U32 R39, RZ, RZ, R35 ;  /* 0x000000ffff277224 */ /* 0x000fe400078e0023 */
[----:B------:R-:W-:-:S04]  /*134f0*/  IMAD.WIDE.U32 R34, R49, 0x3d1, RZ ;  /* 0x000003d131227825 */ /* 0x000fc800078e00ff */
[----:B------:R-:W-:Y:S01]  /*13500*/  IMAD.MOV.U32 R38, RZ, RZ, R52 ;  /* 0x000000ffff267224 */ /* 0x000fe200078e0034 */
[----:B------:R-:W-:Y:S01]  /*13510*/  IADD3 R52, P1, PT, R3, R32, RZ ;  /* 0x0000002003347210 */ /* 0x000fe20007f3e0ff */
[----:B------:R-:W-:-:S03]  /*13520*/  IMAD.WIDE.U32 R34, P2, R48, 0x1, R34 ;  /* 0x0000000130227825 */ /* 0x000fc60007840022 */
[----:B------:R-:W-:Y:S01]  /*13530*/  ISETP.GE.U32.AND P0, PT, R52, R32, PT ;  /* 0x000000203400720c */ /* 0x000fe20003f06070 */
[----:B------:R-:W-:Y:S01]  /*13540*/  IMAD R32, R11, R36, RZ ;  /* 0x000000240b207224 */ /* 0x000fe200078e02ff */
[----:B------:R-:W-:Y:S01]  /*13550*/  IADD3 R34, P3, PT, R33, R34, RZ ;  /* 0x0000002221227210 */ /* 0x000fe20007f7e0ff */
[----:B------:R-:W-:Y:S02]  /*13560*/  IMAD.X R33, RZ, RZ, RZ, P2 ;  /* 0x000000ffff217224 */ /* 0x000fe400010e06ff */
[----:B------:R-:W-:Y:S02]  /*13570*/  IMAD R3, R50, R37, R32 ;  /* 0x0000002532037224 */ /* 0x000fe400078e0220 */
[----:B------:R-:W-:Y:S02]  /*13580*/  IMAD.MOV.U32 R32, RZ, RZ, R35 ;  /* 0x000000ffff207224 */ /* 0x000fe400078e0023 */
[----:B------:R-:W-:Y:S02]  /*13590*/  IMAD.X R37, R34, 0x1, R38, P1 ;  /* 0x0000000122257824 */ /* 0x000fe400008e0626 */
[----:B------:R-:W-:-:S02]  /*135a0*/  IMAD.MOV.U32 R35, RZ, RZ, R39 ;  /* 0x000000ffff237224 */ /* 0x000fc400078e0027 */
[----:B------:R-:W-:Y:S01]  /*135b0*/  IMAD.WIDE.U32 R38, R57, 0x3d1, RZ ;  /* 0x000003d139267825 */ /* 0x000fe200078e00ff */
[----:B------:R-:W-:-:S03]  /*135c0*/  ISETP.GE.U32.AND.EX P0, PT, R37, R34, PT, P0 ;  /* 0x000000222500720c */ /* 0x000fc60003f06100 */
[----:B------:R-:W-:-:S04]  /*135d0*/  IMAD.WIDE.U32.X R48, R49, 0x1, R32, P3 ;  /* 0x0000000131307825 */ /* 0x000fc800018e0420 */
[----:B------:R-:W-:-:S04]  /*135e0*/  IMAD.WIDE.U32 R38, P1, R55, 0x1, R38 ;  /* 0x0000000137267825 */ /* 0x000fc80007820026 */
[----:B------:R-:W-:-:S04]  /*135f0*/  IMAD.WIDE.U32 R32, R55, 0x3d1, RZ ;  /* 0x000003d137207825 */ /* 0x000fc800078e00ff */
[----:B------:R-:W-:Y:S02]  /*13600*/  IMAD.MOV.U32 R55, RZ, RZ, R35 ;  /* 0x000000ffff377224 */ /* 0x000fe400078e0023 */
[----:B------:R-:W-:Y:S01]  /*13610*/  IMAD.X R35, RZ, RZ, RZ, P1 ;  /* 0x000000ffff237224 */ /* 0x000fe200008e06ff */
[----:B------:R-:W-:Y:S01]  /*13620*/  IADD3 R33, P1, PT, R33, R38, RZ ;  /* 0x0000002621217210 */ /* 0x000fe20007f3e0ff */
[----:B------:R-:W-:-:S04]  /*13630*/  IMAD.MOV.U32 R34, RZ, RZ, R39 ;  /* 0x000000ffff227224 */ /* 0x000fc800078e0027 */
[----:B------:R-:W-:-:S04]  /*13640*/  IMAD.WIDE.U32.X R38, R57, 0x1, R34, P1 ;  /* 0x0000000139267825 */ /* 0x000fc800008e0422 */
[----:B------:R-:W-:-:S04]  /*13650*/  IMAD.WIDE.U32 R34, R50, R36, R32 ;  /* 0x0000002432227225 */ /* 0x000fc800078e0020 */
[----:B------:R-:W-:Y:S01]  /*13660*/  IMAD.MOV.U32 R36, RZ, RZ, R55 ;  /* 0x000000ffff247224 */ /* 0x000fe200078e0037 */
[----:B------:R-:W-:Y:S01]  /*13670*/  ISETP.GE.U32.AND P1, PT, R34, R32, PT ;  /* 0x000000202200720c */ /* 0x000fe20003f26070 */
[----:B------:R-:W-:Y:S02]  /*13680*/  IMAD.IADD R55, R35, 0x1, R3 ;  /* 0x0000000123377824 */ /* 0x000fe400078e0203 */
[----:B------:R-:W-:Y:S01]  /*13690*/  IMAD.MOV.U32 R57, RZ, RZ, R4 ;  /* 0x000000ffff397224 */ /* 0x000fe200078e0004 */
[----:B------:R0:W5:Y:S02]  /*136a0*/  LDL.LU R3, [R1+0xa1b4] ;  /* 0x00a1b40001037983 */ /* 0x0001640000300800 */
[----:B------:R-:W-:Y:S02]  /*136b0*/  ISETP.GE.U32.AND.EX P1, PT, R55, R33, PT, P1 ;  /* 0x000000213700720c */ /* 0x000fe40003f26110 */
[----:B------:R0:W5:Y:S02]  /*136c0*/  LDL.LU R4, [R1+0xa1b8] ;  /* 0x00a1b80001047983 */ /* 0x0001640000300800 */
[----:B------:R-:W-:Y:S01]  /*136d0*/  SEL R32, RZ, 0x1, P1 ;  /* 0x00000001ff207807 */ /* 0x000fe20000800000 */
[----:B------:R-:W-:-:S03]  /*136e0*/  IMAD.MOV.U32 R33, RZ, RZ, R57 ;  /* 0x000000ffff217224 */ /* 0x000fc600078e0039 */
[----:B------:R-:W-:-:S04]  /*136f0*/  IADD3 R35, P1, P2, R52, R38, R32 ;  /* 0x0000002634237210 */ /* 0x000fc80007a3e020 */
[----:B------:R-:W-:Y:S02]  /*13700*/  IADD3.X R57, PT, PT, R37, R39, RZ, P1, P2 ;  /* 0x0000002725397210 */ /* 0x000fe40000fe44ff */
[----:B------:R-:W-:Y:S01]  /*13710*/  ISETP.GE.U32.AND P1, PT, R35, R52, PT ;  /* 0x000000342300720c */ /* 0x000fe20003f26070 */
[----:B------:R-:W-:-:S03]  /*13720*/  IMAD.MOV.U32 R52, RZ, RZ, R36 ;  /* 0x000000ffff347224 */ /* 0x000fc600078e0024 */
[----:B------:R-:W-:Y:S01]  /*13730*/  ISETP.GE.U32.AND.EX P1, PT, R57, R37, PT, P1 ;  /* 0x000000253900720c */ /* 0x000fe20003f26110 */
[----:B------:R1:W-:Y:S01]  /*13740*/  STL [R1+0xa120], R35 ;  /* 0x00a1202301007387 */ /* 0x0003e20000100800 */
[----:B------:R-:W-:Y:S02]  /*13750*/  IMAD.WIDE.U32 R36, R54, 0x3d1, RZ ;  /* 0x000003d136247825 */ /* 0x000fe400078e00ff */
[----:B------:R-:W-:Y:S02]  /*13760*/  SEL R32, RZ, 0x1, P1 ;  /* 0x00000001ff207807 */ /* 0x000fe40000800000 */
[----:B------:R-:W-:Y:S01]  /*13770*/  IMAD.MOV.U32 R39, RZ, RZ, R33 ;  /* 0x000000ffff277224 */ /* 0x000fe200078e0021 */
[----:B-1----:R-:W-:Y:S01]  /*13780*/  SEL R35, RZ, 0x1, P0 ;  /* 0x00000001ff237807 */ /* 0x002fe20000000000 */
[----:B------:R-:W-:-:S03]  /*13790*/  IMAD.WIDE.U32 R36, P3, R53, 0x1, R36 ;  /* 0x0000000135247825 */ /* 0x000fc60007860024 */
[----:B------:R-:W-:Y:S01]  /*137a0*/  IADD3 R35, P0, P1, R32, R48, R35 ;  /* 0x0000003020237210 */ /* 0x000fe2000791e023 */
[----:B------:R-:W-:-:S03]  /*137b0*/  IMAD.WIDE.U32 R32, R53, 0x3d1, RZ ;  /* 0x000003d135207825 */ /* 0x000fc600078e00ff */
[----:B------:R-:W-:Y:S02]  /*137c0*/  IADD3.X R48, PT, PT, RZ, R49, RZ, P0, P1 ;  /* 0x00000031ff307210 */ /* 0x000fe400007e24ff */
[----:B------:R-:W-:Y:S02]  /*137d0*/  IADD3 R38, P1, PT, R2, R32, RZ ;  /* 0x0000002002267210 */ /* 0x000fe40007f3e0ff */
[----:B------:R-:W-:Y:S01]  /*137e0*/  IADD3 R33, P2, PT, R33, R36, RZ ;  /* 0x0000002421217210 */ /* 0x000fe20007f5e0ff */
[----:B------:R0:W5:Y:S04]  /*137f0*/  LDL.LU R2, [R1+0xa1b0] ;  /* 0x00a1b00001027983 */ /* 0x0001680000300800 */
[----:B------:R-:W-:Y:S01]  /*13800*/  IMAD.X R36, R33, 0x1, R52, P1 ;  /* 0x0000000121247824 */ /* 0x000fe200008e0634 */
[----:B------:R-:W-:-:S05]  /*13810*/  IADD3 R35, P1, PT, R38, R35, RZ ;  /* 0x0000002326237210 */ /* 0x000fca0007f3e0ff */
[----:B------:R1:W-:Y:S04]  /*13820*/  STL [R1+0xa134], R35 ;  /* 0x00a1342301007387 */ /* 0x0003e80000100800 */
[----:B------:R-:W2:Y:S01]  /*13830*/  LDL R53, [R1+0xa134] ;  /* 0x00a1340001357983 */ /* 0x000ea20000100800 */
[----:B------:R-:W-:Y:S01]  /*13840*/  ISETP.GE.U32.AND P0, PT, R38, R32, PT ;  /* 0x000000202600720c */ /* 0x000fe20003f06070 */
[C---:B------:R-:W-:Y:S02]  /*13850*/  IMAD.X R52, R36.reuse, 0x1, R48, P1 ;  /* 0x0000000124347824 */ /* 0x040fe400008e0630 */
[----:B------:R-:W-:Y:S01]  /*13860*/  IMAD.MOV.U32 R32, RZ, RZ, R37 ;  /* 0x000000ffff207224 */ /* 0x000fe200078e0025 */
[----:B------:R-:W-:Y:S01]  /*13870*/  ISETP.GE.U32.AND.EX P0, PT, R36, R33, PT, P0 ;  /* 0x000000212400720c */ /* 0x000fe20003f06100 */
[----:B------:R-:W-:-:S03]  /*13880*/  IMAD.X R33, RZ, RZ, RZ, P3 ;  /* 0x000000ffff217224 */ /* 0x000fc600018e06ff */
[----:B-1----:R-:W-:Y:S01]  /*13890*/  SEL R35, RZ, 0x1, P0 ;  /* 0x00000001ff237807 */ /* 0x002fe20000000000 */
[----:B------:R-:W-:-:S04]  /*138a0*/  IMAD.WIDE.U32.X R32, R54, 0x1, R32, P2 ;  /* 0x0000000136207825 */ /* 0x000fc800010e0420 */
[----:B------:R-:W-:Y:S01]  /*138b0*/  IMAD.MOV.U32 R54, RZ, RZ, R39 ;  /* 0x000000ffff367224 */ /* 0x000fe200078e0027 */
[----:B--2---:R-:W-:-:S04]  /*138c0*/  ISETP.GE.U32.AND P4, PT, R53, R38, PT ;  /* 0x000000263500720c */ /* 0x004fc80003f86070 */
[----:B------:R-:W-:-:S04]  /*138d0*/  ISETP.GE.U32.AND.EX P1, PT, R52, R36, PT, P4 ;  /* 0x000000243400720c */ /* 0x000fc80003f26140 */
[----:B------:R-:W-:Y:S01]  /*138e0*/  SEL R38, RZ, 0x1, P1 ;  /* 0x00000001ff267807 */ /* 0x000fe20000800000 */
[----:B------:R-:W-:-:S03]  /*138f0*/  IMAD.WIDE.U32 R36, R61, 0x3d1, RZ ;  /* 0x000003d13d247825 */ /* 0x000fc600078e00ff */
[----:B------:R-:W-:Y:S01]  /*13900*/  IADD3 R32, P0, P2, R38, R32, R35 ;  /* 0x0000002026207210 */ /* 0x000fe20007a1e023 */
[----:B------:R-:W-:-:S04]  /*13910*/  IMAD.WIDE.U32 R38, R60, 0x3d1, RZ ;  /* 0x000003d13c267825 */ /* 0x000fc800078e00ff */
[----:B------:R-:W-:Y:S01]  /*13920*/  IMAD.WIDE.U32 R36, P1, R60, 0x1, R36 ;  /* 0x000000013c247825 */ /* 0x000fe20007820024 */
[----:B------:R-:W-:Y:S02]  /*13930*/  IADD3 R48, P4, PT, R0, R38, RZ ;  /* 0x0000002600307210 */ /* 0x000fe40007f9e0ff */
[----:B------:R-:W-:Y:S01]  /*13940*/  IADD3.X R35, PT, PT, RZ, R33, RZ, P0, P2 ;  /* 0x00000021ff237210 */ /* 0x000fe200007e44ff */
[----:B------:R0:W5:Y:S01]  /*13950*/  LDL.LU R0, [R1+0xa1ac] ;  /* 0x00a1ac0001007983 */ /* 0x0001620000300800 */
[----:B------:R-:W-:Y:S02]  /*13960*/  IADD3 R32, P3, PT, R48, R32, RZ ;  /* 0x0000002030207210 */ /* 0x000fe40007f7e0ff */
[----:B------:R-:W-:-:S03]  /*13970*/  IADD3 R36, P2, PT, R39, R36, RZ ;  /* 0x0000002427247210 */ /* 0x000fc60007f5e0ff */
[----:B------:R1:W-:Y:S01]  /*13980*/  STL [R1+0xa128], R32 ;  /* 0x00a1282001007387 */ /* 0x0003e20000100800 */
[----:B------:R-:W-:Y:S02]  /*13990*/  IMAD.MOV.U32 R49, RZ, RZ, R32 ;  /* 0x000000ffff317224 */ /* 0x000fe400078e0020 */
[----:B-1----:R-:W-:Y:S02]  /*139a0*/  IMAD.X R32, R36, 0x1, R54, P4 ;  /* 0x0000000124207824 */ /* 0x002fe400020e0636 */
[----:B------:R0:W5:Y:S02]  /*139b0*/  LDL R54, [R1+0xa120] ;  /* 0x00a1200001367983 */ /* 0x0001640000100800 */
[----:B------:R-:W-:Y:S01]  /*139c0*/  IMAD.X R35, R32, 0x1, R35, P3 ;  /* 0x0000000120237824 */ /* 0x000fe200018e0623 */
[----:B------:R-:W-:Y:S01]  /*139d0*/  ISETP.GE.U32.AND P0, PT, R48, R38, PT ;  /* 0x000000263000720c */ /* 0x000fe20003f06070 */
[----:B------:R-:W-:Y:S01]  /*139e0*/  IMAD.X R33, RZ, RZ, RZ, P1 ;  /* 0x000000ffff217224 */ /* 0x000fe200008e06ff */
[----:B------:R-:W-:Y:S01]  /*139f0*/  ISETP.GE.U32.AND P1, PT, R49, R48, PT ;  /* 0x000000303100720c */ /* 0x000fe20003f26070 */
[----:B------:R-:W-:Y:S01]  /*13a00*/  IMAD.MOV.U32 R39, RZ, RZ, R35 ;  /* 0x000000ffff277224 */ /* 0x000fe200078e0023 */
[----:B------:R-:W-:-:S04]  /*13a10*/  ISETP.GE.U32.AND.EX P0, PT, R32, R36, PT, P0 ;  /* 0x000000242000720c */ /* 0x000fc80003f06100 */
[----:B------:R-:W-:Y:S01]  /*13a20*/  ISETP.GE.U32.AND.EX P1, PT, R39, R32, PT, P1 ;  /* 0x000000202700720c */ /* 0x000fe20003f26110 */
[----:B------:R-:W-:Y:S01]  /*13a30*/  IMAD.MOV.U32 R32, RZ, RZ, R37 ;  /* 0x000000ffff207224 */ /* 0x000fe200078e0025 */
[----:B------:R1:W-:Y:S02]  /*13a40*/  STL [R1+0xa130], R35 ;  /* 0x00a1302301007387 */ /* 0x0003e40000100800 */
[----:B------:R-:W-:Y:S01]  /*13a50*/  SEL R36, RZ, 0x1, P1 ;  /* 0x00000001ff247807 */ /* 0x000fe20000800000 */
[----:B------:R-:W-:Y:S01]  /*13a60*/  IMAD.WIDE.U32.X R32, R61, 0x1, R32, P2 ;  /* 0x000000013d207825 */ /* 0x000fe200010e0420 */
[----:B-1----:R-:W-:-:S04]  /*13a70*/  SEL R35, RZ, 0x1, P0 ;  /* 0x00000001ff237807 */ /* 0x002fc80000000000 */
[----:B------:R-:W-:Y:S01]  /*13a80*/  IADD3 R35, P0, P1, R36, R32, R35 ;  /* 0x0000002024237210 */ /* 0x000fe2000791e023 */
[----:B------:R-:W-:Y:S03]  /*13a90*/  STL [R1+0xa138], R52 ;  /* 0x00a1383401007387 */ /* 0x000fe60000100800 */
[----:B------:R-:W-:Y:S02]  /*13aa0*/  IADD3.X R38, PT, PT, RZ, R33, RZ, P0, P1 ;  /* 0x00000021ff267210 */ /* 0x000fe400007e24ff */
[----:B------:R-:W-:-:S04]  /*13ab0*/  ISETP.NE.U32.AND P0, PT, R35, RZ, PT ;  /* 0x000000ff2300720c */ /* 0x000fc80003f05070 */
[----:B------:R-:W-:Y:S01]  /*13ac0*/  ISETP.NE.AND.EX P0, PT, R38, RZ, PT, P0 ;  /* 0x000000ff2600720c */ /* 0x000fe20003f05300 */
[----:B------:R-:W-:Y:S01]  /*13ad0*/  BSSY.RECONVERGENT B3, `(.L_x_1233) ;  /* 0x0000034000037945 */ /* 0x000fe20003800200 */
[----:B------:R1:W-:Y:S01]  /*13ae0*/  STL [R1+0xa12c], R57 ;  /* 0x00a12c3901007387 */ /* 0x0003e20000100800 */
[----:B------:R-:W-:Y:S02]  /*13af0*/  IMAD.MOV.U32 R61, RZ, RZ, R57 ;  /* 0x000000ffff3d7224 */ /* 0x000fe400078e0039 */
[----:B------:R-:W-:Y:S02]  /*13b00*/  IMAD.MOV.U32 R60, RZ, RZ, R52 ;  /* 0x000000ffff3c7224 */ /* 0x000fe400078e0034 */
[----:B-1----:R-:W-:-:S06]  /*13b10*/  IMAD.MOV.U32 R57, RZ, RZ, R34 ;  /* 0x000000ffff397224 */ /* 0x002fcc00078e0022 */
[----:B0-----:R-:W-:Y:S05]  /*13b20*/  @!P0 BRA `(.L_x_1234) ;  /* 0x0000000000b88947 */ /* 0x001fea0003800000 */
[----:B------:R-:W-:-:S04]  /*13b30*/  IMAD.WIDE.U32 R36, R38, 0x3d1, RZ ;  /* 0x000003d126247825 */ /* 0x000fc800078e00ff */
[----:B------:R-:W-:-:S04]  /*13b40*/  IMAD.WIDE.U32 R32, R35, 0x3d1, RZ ;  /* 0x000003d123207825 */ /* 0x000fc800078e00ff */
[----:B------:R-:W-:-:S04]  /*13b50*/  IMAD.WIDE.U32 R36, P1, R35, 0x1, R36 ;  /* 0x0000000123247825 */ /* 0x000fc80007820024 */
[----:B------:R-:W-:Y:S01]  /*13b60*/  IMAD.MOV.U32 R32, RZ, RZ, R57 ;  /* 0x000000ffff207224 */ /* 0x000fe200078e0039 */
[----:B------:R-:W-:Y:S01]  /*13b70*/  IADD3 RZ, P2, PT, R33, R36, RZ ;  /* 0x0000002421ff7210 */ /* 0x000fe20007f5e0ff */
[----:B------:R-:W-:Y:S02]  /*13b80*/  IMAD.MOV.U32 R33, RZ, RZ, R55 ;  /* 0x000000ffff217224 */ /* 0x000fe400078e0037 */
[----:B------:R-:W-:Y:S02]  /*13b90*/  IMAD.MOV.U32 R34, RZ, RZ, R37 ;  /* 0x000000ffff227224 */ /* 0x000fe400078e0025 */
[----:B------:R-:W-:-:S04]  /*13ba0*/  IMAD.WIDE.U32 R32, R35, 0x3d1, R32 ;  /* 0x000003d123207825 */ /* 0x000fc800078e0020 */
[----:B------:R-:W-:Y:S01]  /*13bb0*/  IMAD.IADD R36, R36, 0x1, R33 ;  /* 0x0000000124247824 */ /* 0x000fe200078e0221 */
[----:B------:R-:W-:Y:S01]  /*13bc0*/  ISETP.GE.U32.AND P0, PT, R32, R57, PT ;  /* 0x000000392000720c */ /* 0x000fe20003f06070 */
        /* <DEDUP_REMOVED lines=11> */
[-C--:B-----5:R-:W-:Y:S01]  /*13c80*/  IADD3 R34, P1, PT, R34, R54.reuse, RZ ;  /* 0x0000003622227210 */ /* 0x0a0fe20007f3e0ff */
        /* <DEDUP_REMOVED lines=12> */
[----:B------:R-:W-:Y:S01]  /*13d50*/  @!P0 IMAD.MOV.U32 R61, RZ, RZ, R35 ;  /* 0x000000ffff3d8224 */ /* 0x000fe200078e0023 */
[----:B------:R0:W-:Y:S01]  /*13d60*/  @!P0 STL [R1+0xa134], R53 ;  /* 0x00a1343501008387 */ /* 0x0001e20000100800 */
[----:B------:R-:W-:Y:S01]  /*13d70*/  @!P0 IMAD.MOV.U32 R55, RZ, RZ, R36 ;  /* 0x000000ffff378224 */ /* 0x000fe200078e0024 */
[----:B------:R-:W-:-:S02]  /*13d80*/  @!P0 ISETP.NE.AND.EX P1, PT, R60, RZ, PT, P1 ;  /* 0x000000ff3c00820c */ /* 0x000fc40003f25310 */
[----:B------:R0:W-:Y:S02]  /*13d90*/  @!P0 STL [R1+0xa138], R60 ;  /* 0x00a1383c01008387 */ /* 0x0001e40000100800 */
[----:B------:R-:W-:Y:S02]  /*13da0*/  @!P0 SEL R32, RZ, 0x1, P1 ;  /* 0x00000001ff208807 */ /* 0x000fe40000800000 */
[----:B------:R0:W-:Y:S02]  /*13db0*/  STL [R1+0xa120], R54 ;  /* 0x00a1203601007387 */ /* 0x0001e40000100800 */
[----:B------:R-:W-:Y:S02]  /*13dc0*/  @!P0 IADD3 R49, P1, PT, R32, R49, RZ ;  /* 0x0000003120318210 */ /* 0x000fe40007f3e0ff */
[----:B------:R0:W-:Y:S03]  /*13dd0*/  STL [R1+0xa12c], R61 ;  /* 0x00a12c3d01007387 */ /* 0x0001e60000100800 */
[----:B------:R-:W-:Y:S01]  /*13de0*/  @!P0 IMAD.X R39, RZ, RZ, R39, P1 ;  /* 0x000000ffff278224 */ /* 0x000fe200008e0627 */
[----:B------:R0:W-:Y:S04]  /*13df0*/  @!P0 STL [R1+0xa128], R49 ;  /* 0x00a1283101008387 */ /* 0x0001e80000100800 */
[----:B------:R0:W-:Y:S03]  /*13e00*/  @!P0 STL [R1+0xa130], R39 ;  /* 0x00a1302701008387 */ /* 0x0001e60000100800 */
.L_x_1234:
[----:B------:R-:W-:Y:S05]  /*13e10*/  BSYNC.RECONVERGENT B3 ;  /* 0x0000000000037941 */ /* 0x000fea0003800200 */
.L_x_1233:
[----:B------:R-:W2:Y:S04]  /*13e20*/  LDL R32, [R1+0xa128] ;  /* 0x00a1280001207983 */ /* 0x000ea80000100800 */
[----:B0-----:R-:W3:Y:S04]  /*13e30*/  LDL R49, [R1+0xa130] ;  /* 0x00a1300001317983 */ /* 0x001ee80000100800 */
[----:B------:R-:W4:Y:S04]  /*13e40*/  LDL R34, [R1+0xa168] ;  /* 0x00a1680001227983 */ /* 0x000f280000100800 */
[----:B------:R-:W4:Y:S04]  /*13e50*/  LDL R33, [R1+0xa16c] ;  /* 0x00a16c0001217983 */ /* 0x000f280000100800 */
[----:B------:R0:W5:Y:S04]  /*13e60*/  LDL R52, [R1+0xa154] ;  /* 0x00a1540001347983 */ /* 0x0001680000100800 */
[----:B------:R0:W5:Y:S04]  /*13e70*/  LDL R48, [R1+0xa158] ;  /* 0x00a1580001307983 */ /* 0x0001680000100800 */
[----:B------:R0:W5:Y:S04]  /*13e80*/  LDL R39, [R1+0xa15c] ;  /* 0x00a15c0001277983 */ /* 0x0001680000100800 */
[----:B------:R0:W5:Y:S01]  /*13e90*/  LDL R38, [R1+0xa160] ;  /* 0x00a1600001267983 */ /* 0x0001620000100800 */
[----:B------:R-:W-:Y:S01]  /*13ea0*/  BSSY.RECONVERGENT B3, `(.L_x_1235) ;  /* 0x0000021000037945 */ /* 0x000fe20003800200 */
[----:B------:R-:W-:Y:S01]  /*13eb0*/  IMAD.MOV.U32 R36, RZ, RZ, R61 ;  /* 0x000000ffff247224 */ /* 0x000fe200078e003d */
[----:B--2---:R-:W-:-:S04]  /*13ec0*/  ISETP.GT.U32.AND P0, PT, R32, R46, PT ;  /* 0x0000002e2000720c */ /* 0x004fc80003f04070 */
[----:B---3--:R-:W-:Y:S01]  /*13ed0*/  ISETP.GT.U32.AND.EX P0, PT, R49, R47, PT, P0 ;  /* 0x0000002f3100720c */ /* 0x008fe20003f04100 */
[----:B----4-:R-:W-:Y:S02]  /*13ee0*/  IMAD.MOV.U32 R37, RZ, RZ, R34 ;  /* 0x000000ffff257224 */ /* 0x010fe400078e0022 */
[----:B------:R-:W-:Y:S02]  /*13ef0*/  IMAD.MOV.U32 R34, RZ, RZ, R60 ;  /* 0x000000ffff227224 */ /* 0x000fe400078e003c */
[----:B------:R-:W-:-:S08]  /*13f00*/  IMAD.MOV.U32 R35, RZ, RZ, R33 ;  /* 0x000000ffff237224 */ /* 0x000fd000078e0021 */
[----:B0-----:R-:W-:Y:S05]  /*13f10*/  @P0 BRA `(.L_x_1236) ;  /* 0x0000000000240947 */ /* 0x001fea0003800000 */
[----:B-----5:R-:W-:Y:S02]  /*13f20*/  ISETP.NE.U32.AND P0, PT, R53, R39, PT ;  /* 0x000000273500720c */ /* 0x020fe40003f05070 */
        /* <DEDUP_REMOVED lines=8> */
.L_x_1236:
[----:B-----5:R-:W-:Y:S02]  /*13fb0*/  IADD3 R32, P3, P4, R32, -R46, -R3 ;  /* 0x8000002e20207210 */ /* 0x020fe40007c7e803 */
[----:B------:R-:W-:Y:S02]  /*13fc0*/  IADD3 R33, P1, PT, R53, -R3, RZ ;  /* 0x8000000335217210 */ /* 0x000fe40007f3e0ff */
[----:B------:R-:W-:Y:S01]  /*13fd0*/  IADD3.X R49, PT, PT, R49, ~R47, ~R0, P3, P4 ;  /* 0x8000002f31317210 */ /* 0x000fe20001fe8c00 */
[----:B------:R0:W-:Y:S01]  /*13fe0*/  STL [R1+0xa128], R32 ;  /* 0x00a1282001007387 */ /* 0x0001e20000100800 */
[----:B------:R-:W-:-:S03]  /*13ff0*/  IADD3 R57, P2, PT, R57, -R52, RZ ;  /* 0x8000003439397210 */ /* 0x000fc60007f5e0ff */
[----:B------:R1:W-:Y:S02]  /*14000*/  STL [R1+0xa130], R49 ;  /* 0x00a1303101007387 */ /* 0x0003e40000100800 */
[----:B------:R-:W-:Y:S01]  /*14010*/  IMAD.X R55, R55, 0x1, ~R38, P2 ;  /* 0x0000000137377824 */ /* 0x000fe200010e0e26 */
[----:B0-----:R-:W-:-:S04]  /*14020*/  IADD3 R32, P0, PT, R54, -R3, RZ ;  /* 0x8000000336207210 */ /* 0x001fc80007f1e0ff */
[----:B------:R-:W-:Y:S02]  /*14030*/  IADD3 R48, P3, PT, R32, -R48, RZ ;  /* 0x8000003020307210 */ /* 0x000fe40007f7e0ff */
[----:B------:R-:W-:Y:S02]  /*14040*/  IADD3 R32, P4, PT, R33, -R39, RZ ;  /* 0x8000002721207210 */ /* 0x000fe40007f9e0ff */
[--C-:B------:R-:W-:Y:S01]  /*14050*/  IADD3.X R36, PT, PT, ~R37, R36, ~R0.reuse, P3, P0 ;  /* 0x0000002425247210 */ /* 0x100fe20001fe0d00 */
[----:B------:R1:W-:Y:S01]  /*14060*/  STL [R1+0xa120], R48 ;  /* 0x00a1203001007387 */ /* 0x0003e20000100800 */
[----:B------:R-:W-:-:S03]  /*14070*/  IADD3.X R34, PT, PT, ~R35, R34, ~R0, P4, P1 ;  /* 0x0000002223227210 */ /* 0x000fc600027e2d00 */
[----:B------:R1:W-:Y:S04]  /*14080*/  STL [R1+0xa134], R32 ;  /* 0x00a1342001007387 */ /* 0x0003e80000100800 */
[----:B------:R1:W-:Y:S04]  /*14090*/  STL [R1+0xa138], R34 ;  /* 0x00a1382201007387 */ /* 0x0003e80000100800 */
[----:B------:R1:W-:Y:S02]  /*140a0*/  STL [R1+0xa12c], R36 ;  /* 0x00a12c2401007387 */ /* 0x0003e40000100800 */
.L_x_1237:
[----:B------:R-:W-:Y:S05]  /*140b0*/  BSYNC.RECONVERGENT B3 ;  /* 0x0000000000037941 */ /* 0x000fea0003800200 */
.L_x_1235:
[-C--:B-1----:R-:W-:Y:S01]  /*140c0*/  IMAD.WIDE.U32 R34, R29, R2.reuse, RZ ;  /* 0x000000021d227225 */ /* 0x082fe200078e00ff */
        /* <DEDUP_REMOVED lines=11> */
[----:B------:R-:W-:-:S03]  /*14180*/  IMAD.WIDE.U32 R36, R29, R9, RZ ;  /* 0x000000091d247225 */ /* 0x000fc600078e00ff */
[----:B------:R-:W-:Y:S01]  /*14190*/  ISETP.GE.U32.AND P0, PT, R39, R34, PT ;  /* 0x000000222700720c */ /* 0x000fe20003f06070 */
[----:B------:R-:W-:Y:S02]  /*141a0*/  IMAD.IADD R38, R35, 0x1, R38 ;  /* 0x0000000123267824 */ /* 0x000fe400078e0226 */
[----:B------:R-:W-:-:S04]  /*141b0*/  IMAD.WIDE.U32 R36, P2, R28, R8, R36 ;  /* 0x000000081c247225 */ /* 0x000fc80007840024 */
[----:B------:R-:W-:Y:S02]  /*141c0*/  IMAD.X R52, R38, 0x1, R33, P3 ;  /* 0x0000000126347824 */ /* 0x000fe400018e0621 */
[----:B------:R-:W-:-:S03]  /*141d0*/  IMAD.WIDE.U32 R34, R28, R9, RZ ;  /* 0x000000091c227225 */ /* 0x000fc600078e00ff */
[----:B------:R-:W-:Y:S01]  /*141e0*/  ISETP.GE.U32.AND.EX P0, PT, R52, R38, PT, P0 ;  /* 0x000000263400720c */ /* 0x000fe20003f06100 */
[----:B------:R-:W-:Y:S01]  /*141f0*/  IMAD.WIDE.U32 R32, R2, R30, RZ ;  /* 0x0000001e02207225 */ /* 0x000fe200078e00ff */
[----:B------:R-:W-:Y:S02]  /*14200*/  IADD3 RZ, P1, PT, R35, R36, RZ ;  /* 0x0000002423ff7210 */ /* 0x000fe40007f3e0ff */
[----:B------:R-:W-:Y:S01]  /*14210*/  SEL R48, RZ, 0x1, P0 ;  /* 0x00000001ff307807 */ /* 0x000fe20000000000 */
[----:B------:R-:W-:Y:S01]  /*14220*/  IMAD R53, R41, R30, RZ ;  /* 0x0000001e29357224 */ /* 0x000fe200078e02ff */
[----:B------:R-:W-:Y:S01]  /*14230*/  IADD3 R60, P4, PT, R39, R32, RZ ;  /* 0x00000020273c7210 */ /* 0x000fe20007f9e0ff */
[----:B------:R-:W-:Y:S02]  /*14240*/  IMAD.X R35, RZ, RZ, RZ, P2 ;  /* 0x000000ffff237224 */ /* 0x000fe400010e06ff */
[----:B------:R-:W-:Y:S01]  /*14250*/  IMAD R53, R31, R2, R53 ;  /* 0x000000021f357224 */ /* 0x000fe200078e0235 */
[----:B------:R-:W-:Y:S01]  /*14260*/  ISETP.GE.U32.AND P2, PT, R60, R32, PT ;  /* 0x000000203c00720c */ /* 0x000fe20003f46070 */
[----:B------:R-:W-:-:S02]  /*14270*/  IMAD.MOV.U32 R34, RZ, RZ, R37 ;  /* 0x000000ffff227224 */ /* 0x000fc400078e0025 */
[----:B------:R-:W-:Y:S02]  /*14280*/  IMAD.IADD R53, R33, 0x1, R53 ;  /* 0x0000000121357824 */ /* 0x000fe400078e0235 */
[----:B------:R-:W-:-:S04]  /*14290*/  IMAD.WIDE.U32.X R34, R29, R8, R34, P1 ;  /* 0x000000081d227225 */ /* 0x000fc800008e0422 */
[----:B------:R-:W-:-:S04]  /*142a0*/  IMAD.WIDE.U32 R32, R42, R28, RZ ;  /* 0x0000001c2a207225 */ /* 0x000fc800078e00ff */
[----:B------:R-:W-:Y:S01]  /*142b0*/  IMAD R36, R43, R28, RZ ;  /* 0x0000001c2b247224 */ /* 0x000fe200078e02ff */
[----:B------:R-:W-:Y:S01]  /*142c0*/  IADD3 R48, P1, P3, R32, R34, R48 ;  /* 0x0000002220307210 */ /* 0x000fe20007b3e030 */
[----:B------:R-:W-:Y:S02]  /*142d0*/  IMAD R38, R10, R28, RZ ;  /* 0x0000001c0a267224 */ /* 0x000fe400078e02ff */
[C---:B------:R-:W-:Y:S01]  /*142e0*/  IMAD R36, R29.reuse, R42, R36 ;  /* 0x0000002a1d247224 */ /* 0x040fe200078e0224 */
[----:B------:R-:W-:Y:S01]  /*142f0*/  ISETP.GE.U32.AND P0, PT, R48, R32, PT ;  /* 0x000000203000720c */ /* 0x000fe20003f06070 */
[----:B------:R-:W-:Y:S02]  /*14300*/  IMAD R38, R29, R40, R38 ;  /* 0x000000281d267224 */ /* 0x000fe400078e0226 */
[----:B------:R-:W-:Y:S02]  /*14310*/  IMAD.IADD R36, R33, 0x1, R36 ;  /* 0x0000000121247824 */ /* 0x000fe400078e0224 */
[----:B------:R-:W-:-:S03]  /*14320*/  IMAD.WIDE.U32 R32, R29, R42, RZ ;  /* 0x0000002a1d207225 */ /* 0x000fc600078e00ff */
[----:B------:R-:W-:Y:S01]  /*14330*/  IADD3.X R39, PT, PT, R36, R35, RZ, P1, P3 ;  /* 0x0000002324277210 */ /* 0x000fe20000fe64ff */
[----:B------:R-:W-:-:S03]  /*14340*/  IMAD.WIDE.U32 R34, R28, R42, RZ ;  /* 0x0000002a1c227225 */ /* 0x000fc600078e00ff */
[----:B------:R-:W-:Y:S01]  /*14350*/  ISETP.GE.U32.AND.EX P0, PT, R39, R36, PT, P0 ;  /* 0x000000242700720c */ /* 0x000fe20003f06100 */
[----:B------:R-:W-:-:S03]  /*14360*/  IMAD.WIDE.U32 R32, P3, R28, R43, R32 ;  /* 0x0000002b1c207225 */ /* 0x000fc60007860020 */
[----:B------:R-:W-:Y:S01]  /*14370*/  SEL R54, RZ, 0x1, P0 ;  /* 0x00000001ff367807 */ /* 0x000fe20000000000 */
[----:B------:R-:W-:Y:S01]  /*14380*/  IMAD.MOV.U32 R34, RZ, RZ, R33 ;  /* 0x000000ffff227224 */ /* 0x000fe200078e0021 */
[----:B------:R-:W-:Y:S01]  /*14390*/  IADD3 RZ, P1, PT, R35, R32, RZ ;  /* 0x0000002023ff7210 */ /* 0x000fe20007f3e0ff */
[----:B------:R-:W-:Y:S02]  /*143a0*/  IMAD.X R35, RZ, RZ, RZ, P3 ;  /* 0x000000ffff237224 */ /* 0x000fe400018e06ff */
[----:B------:R-:W-:-:S04]  /*143b0*/  IMAD.WIDE.U32 R32, R40, R28, RZ ;  /* 0x0000001c28207225 */ /* 0x000fc800078e00ff */
[----:B------:R-:W-:-:S04]  /*143c0*/  IMAD.WIDE.U32.X R34, R29, R43, R34, P1 ;  /* 0x0000002b1d227225 */ /* 0x000fc800008e0422 */
[----:B------:R-:W-:Y:S01]  /*143d0*/  IMAD.IADD R38, R33, 0x1, R38 ;  /* 0x0000000121267824 */ /* 0x000fe200078e0226 */
[----:B------:R-:W-:Y:S01]  /*143e0*/  IADD3 R54, P0, P3, R32, R34, R54 ;  /* 0x0000002220367210 */ /* 0x000fe20007b1e036 */
[----:B------:R-:W-:-:S03]  /*143f0*/  IMAD.WIDE.U32 R36, R31, R2, RZ ;  /* 0x000000021f247225 */ /* 0x000fc600078e00ff */
[----:B------:R-:W-:Y:S01]  /*14400*/  ISETP.GE.U32.AND P1, PT, R54, R32, PT ;  /* 0x000000203600720c */ /* 0x000fe20003f26070 */
[----:B------:R-:W-:Y:S01]  /*14410*/  IMAD.WIDE.U32 R32, R30, R2, RZ ;  /* 0x000000021e207225 */ /* 0x000fe200078e00ff */
[----:B------:R-:W-:-:S03]  /*14420*/  IADD3.X R49, PT, PT, R38, R35, RZ, P0, P3 ;  /* 0x0000002326317210 */ /* 0x000fc600007e64ff */
[----:B------:R-:W-:Y:S01]  /*14430*/  IMAD.WIDE.U32 R36, P0, R30, R41, R36 ;  /* 0x000000291e247225 */ /* 0x000fe20007800024 */
[----:B------:R-:W-:-:S03]  /*14440*/  ISETP.GE.U32.AND.EX P1, PT, R49, R38, PT, P1 ;  /* 0x000000263100720c */ /* 0x000fc60003f26110 */
[----:B------:R-:W-:Y:S01]  /*14450*/  IMAD.X R61, R53, 0x1, R52, P4 ;  /* 0x00000001353d7824 */ /* 0x000fe200020e0634 */
[----:B------:R-:W-:Y:S01]  /*14460*/  IADD3 RZ, P3, PT, R33, R36, RZ ;  /* 0x0000002421ff7210 */ /* 0x000fe20007f7e0ff */
[-C--:B------:R-:W-:Y:S02]  /*14470*/  IMAD R36, R8, R30.reuse, RZ ;  /* 0x0000001e08247224 */ /* 0x080fe400078e02ff */
[----:B------:R-:W-:Y:S01]  /*14480*/  IMAD.WIDE.U32 R32, R9, R30, RZ ;  /* 0x0000001e09207225 */ /* 0x000fe200078e00ff */
[----:B------:R-:W-:-:S03]  /*14490*/  ISETP.GE.U32.AND.EX P2, PT, R61, R53, PT, P2 ;  /* 0x000000353d00720c */ /* 0x000fc60003f46120 */
[----:B------:R-:W-:Y:S01]  /*144a0*/  IMAD R36, R31, R9, R36 ;  /* 0x000000091f247224 */ /* 0x000fe200078e0224 */
[-C--:B------:R-:W-:Y:S01]  /*144b0*/  IADD3 R53, P4, PT, R48, R32.reuse, RZ ;  /* 0x0000002030357210 */ /* 0x080fe20007f9e0ff */
[----:B------:R-:W-:Y:S01]  /*144c0*/  IMAD.X R35, RZ, RZ, RZ, P0 ;  /* 0x000000ffff237224 */ /* 0x000fe200000e06ff */
[----:B------:R-:W-:Y:S01]  /*144d0*/  SEL R52, RZ, 0x1, P2 ;  /* 0x00000001ff347807 */ /* 0x000fe20001000000 */
[----:B------:R-:W-:Y:S01]  /*144e0*/  IMAD.MOV.U32 R34, RZ, RZ, R37 ;  /* 0x000000ffff227224 */ /* 0x000fe200078e0025 */
[----:B------:R-:W-:Y:S01]  /*144f0*/  ISETP.GE.U32.AND P0, PT, R53, R32, PT ;  /* 0x000000203500720c */ /* 0x000fe20003f06070 */
[----:B------:R-:W-:Y:S02]  /*14500*/  IMAD.IADD R36, R33, 0x1, R36 ;  /* 0x0000000121247824 */ /* 0x000fe400078e0224 */
[----:B------:R-:W-:-:S04]  /*14510*/  IMAD.WIDE.U32.X R34, R31, R41, R34, P3 ;  /* 0x000000291f227225 */ /* 0x000fc800018e0422 */
[----:B------:R-:W-:Y:S01]  /*14520*/  IMAD.X R39, R36, 0x1, R39, P4 ;  /* 0x0000000124277824 */ /* 0x000fe200020e0627 */
[----:B------:R-:W-:Y:S01]  /*14530*/  IADD3 R52, P2, P3, R53, R34, R52 ;  /* 0x0000002235347210 */ /* 0x000fe20007b5e034 */
[----:B------:R-:W-:-:S03]  /*14540*/  IMAD.WIDE.U32 R32, R31, R9, RZ ;  /* 0x000000091f207225 */ /* 0x000fc600078e00ff */
[C---:B------:R-:W-:Y:S01]  /*14550*/  IADD3.X R48, PT, PT, R39.reuse, R35, RZ, P2, P3 ;  /* 0x0000002327307210 */ /* 0x040fe200017e64ff */
[----:B------:R-:W-:Y:S01]  /*14560*/  IMAD.WIDE.U32 R34, R30, R9, RZ ;  /* 0x000000091e227225 */ /* 0x000fe200078e00ff */
[----:B------:R-:W-:Y:S02]  /*14570*/  ISETP.GE.U32.AND P2, PT, R52, R53, PT ;  /* 0x000000353400720c */ /* 0x000fe40003f46070 */
[----:B------:R-:W-:Y:S01]  /*14580*/  ISETP.GE.U32.AND.EX P0, PT, R39, R36, PT, P0 ;  /* 0x000000242700720c */ /* 0x000fe20003f06100 */
[----:B------:R-:W-:Y:S01]  /*14590*/  IMAD.WIDE.U32 R32, P3, R30, R8, R32 ;  /* 0x000000081e207225 */ /* 0x000fe20007860020 */
[----:B------:R-:W-:Y:S02]  /*145a0*/  ISETP.GE.U32.AND.EX P2, PT, R48, R39, PT, P2 ;  /* 0x000000273000720c */ /* 0x000fe40003f46120 */
[----:B------:R-:W-:Y:S01]  /*145b0*/  SEL R39, RZ, 0x1, P0 ;  /* 0x00000001ff277807 */ /* 0x000fe20000000000 */
[----:B------:R-:W-:Y:S01]  /*145c0*/  IMAD.MOV.U32 R34, RZ, RZ, R33 ;  /* 0x000000ffff227224 */ /* 0x000fe200078e0021 */
[----:B------:R-:W-:Y:S01]  /*145d0*/  IADD3 RZ, P4, PT, R35, R32, RZ ;  /* 0x0000002023ff7210 */ /* 0x000fe20007f9e0ff */
[----:B------:R-:W-:Y:S01]  /*145e0*/  IMAD.X R35, RZ, RZ, RZ, P3 ;  /* 0x000000ffff237224 */ /* 0x000fe200018e06ff */
[----:B------:R-:W-:Y:S01]  /*145f0*/  SEL R32, RZ, 0x1, P2 ;  /* 0x00000001ff207807 */ /* 0x000fe20001000000 */
[----:B------:R-:W-:-:S02]  /*14600*/  IMAD R36, R43, R30, RZ ;  /* 0x0000001e2b247224 */ /* 0x000fc400078e02ff */
[----:B------:R-:W-:-:S04]  /*14610*/  IMAD.WIDE.U32.X R34, R31, R8, R34, P4 ;  /* 0x000000081f227225 */ /* 0x000fc800020e0422 */
[----:B------:R-:W-:Y:S01]  /*14620*/  IMAD R36, R31, R42, R36 ;  /* 0x0000002a1f247224 */ /* 0x000fe200078e0224 */
[----:B------:R-:W-:Y:S01]  /*14630*/  IADD3 R39, P0, P4, R32, R34, R39 ;  /* 0x0000002220277210 */ /* 0x000fe20007c1e027 */
[----:B------:R-:W-:-:S03]  /*14640*/  IMAD.WIDE.U32 R32, R42, R30, RZ ;  /* 0x0000001e2a207225 */ /* 0x000fc600078e00ff */
[----:B------:R-:W-:Y:S01]  /*14650*/  IADD3.X R38, PT, PT, RZ, R35, RZ, P0, P4 ;  /* 0x00000023ff267210 */ /* 0x000fe200007e84ff */
[----:B------:R-:W-:Y:S01]  /*14660*/  IMAD.IADD R36, R33, 0x1, R36 ;  /* 0x0000000121247824 */ /* 0x000fe200078e0224 */
[----:B------:R-:W-:Y:S01]  /*14670*/  IADD3 R54, P3, PT, R54, R32, RZ ;  /* 0x0000002036367210 */ /* 0x000fe20007f7e0ff */
[----:B------:R-:W-:-:S03]  /*14680*/  IMAD.WIDE.U32 R34, R30, R42, RZ ;  /* 0x0000002a1e227225 */ /* 0x000fc600078e00ff */
[C---:B------:R-:W-:Y:S01]  /*14690*/  ISETP.GE.U32.AND P2, PT, R54.reuse, R32, PT ;  /* 0x000000203600720c */ /* 0x040fe20003f46070 */
[----:B------:R-:W-:Y:S01]  /*146a0*/  IMAD.WIDE.U32 R32, R31, R42, RZ ;  /* 0x0000002a1f207225 */ /* 0x000fe200078e00ff */
[----:B------:R-:W-:-:S03]  /*146b0*/  IADD3 R39, P4, PT, R54, R39, RZ ;  /* 0x0000002736277210 */ /* 0x000fc60007f9e0ff */
[----:B------:R-:W-:Y:S01]  /*146c0*/  IMAD.X R49, R36, 0x1, R49, P3 ;  /* 0x0000000124317824 */ /* 0x000fe200018e0631 */
[----:B------:R-:W-:Y:S01]  /*146d0*/  ISETP.GE.U32.AND P0, PT, R39, R54, PT ;  /* 0x000000362700720c */ /* 0x000fe20003f06070 */
[----:B------:R-:W-:-:S03]  /*146e0*/  IMAD.WIDE.U32 R32, P3, R30, R43, R32 ;  /* 0x0000002b1e207225 */ /* 0x000fc60007860020 */
[C---:B------:R-:W-:Y:S01]  /*146f0*/  ISETP.GE.U32.AND.EX P2, PT, R49.reuse, R36, PT, P2 ;  /* 0x000000243100720c */ /* 0x040fe20003f46120 */
        /* <DEDUP_REMOVED lines=13> */
[----:B------:R-:W-:Y:S02]  /*147d0*/  IMAD R49, R31, R40, R49 ;  /* 0x000000281f317224 */ /* 0x000fe400078e0231 */
[----:B------:R-:W-:-:S04]  /*147e0*/  IMAD.WIDE.U32 R32, P3, R30, R10, R32 ;  /* 0x0000000a1e207225 */ /* 0x000fc80007860020 */
[----:B------:R-:W-:Y:S01]  /*147f0*/  IMAD.X R35, RZ, RZ, RZ, P3 ;  /* 0x000000ffff237224 */ /* 0x000fe200018e06ff */
[----:B------:R-:W-:Y:S01]  /*14800*/  IADD3 RZ, P4, PT, R37, R32, RZ ;  /* 0x0000002025ff7210 */ /* 0x000fe20007f9e0ff */
[----:B------:R-:W-:-:S04]  /*14810*/  IMAD.WIDE.U32 R36, R29, R40, RZ ;  /* 0x000000281d247225 */ /* 0x000fc800078e00ff */
[----:B------:R-:W-:Y:S02]  /*14820*/  IMAD.MOV.U32 R34, RZ, RZ, R33 ;  /* 0x000000ffff227224 */ /* 0x000fe400078e0021 */
        /* <DEDUP_REMOVED lines=11> */
[C---:B------:R-:W-:Y:S01]  /*148e0*/  IADD3 R37, P4, PT, R34.reuse, R54, RZ ;  /* 0x0000003622257210 */ /* 0x040fe20007f9e0ff */
[----:B------:R-:W-:Y:S01]  /*148f0*/  IMAD.MOV.U32 R54, RZ, RZ, R60 ;  /* 0x000000ffff367224 */ /* 0x000fe200078e003c */
[----:B------:R-:W-:Y:S02]  /*14900*/  IADD3.X R35, PT, PT, R49, R35, RZ, P1, P2 ;  /* 0x0000002331237210 */ /* 0x000fe40000fe44ff */
[----:B------:R-:W-:Y:S01]  /*14910*/  ISETP.GE.U32.AND P0, PT, R34, R30, PT ;  /* 0x0000001e2200720c */ /* 0x000fe20003f06070 */
[----:B------:R-:W-:Y:S01]  /*14920*/  IMAD.WIDE.U32 R30, R2, R12, RZ ;  /* 0x0000000c021e7225 */ /* 0x000fe200078e00ff */
[----:B------:R-:W-:Y:S02]  /*14930*/  ISETP.GE.U32.AND P2, PT, R37, R34, PT ;  /* 0x000000222500720c */ /* 0x000fe40003f46070 */
[----:B------:R-:W-:Y:S01]  /*14940*/  ISETP.GE.U32.AND.EX P0, PT, R35, R49, PT, P0 ;  /* 0x000000312300720c */ /* 0x000fe20003f06100 */
[----:B------:R-:W-:Y:S01]  /*14950*/  IMAD R34, R41, R12, RZ ;  /* 0x0000000c29227224 */ /* 0x000fe200078e02ff */
[----:B------:R-:W-:Y:S01]  /*14960*/  IADD3 R60, P3, PT, R52, R30, RZ ;  /* 0x0000001e343c7210 */ /* 0x000fe20007f7e0ff */
[----:B------:R-:W-:Y:S01]  /*14970*/  IMAD.X R36, R35, 0x1, R53, P4 ;  /* 0x0000000123247824 */ /* 0x000fe200020e0635 */
[----:B------:R-:W-:Y:S01]  /*14980*/  SEL R49, RZ, 0x1, P0 ;  /* 0x00000001ff317807 */ /* 0x000fe20000000000 */
[----:B------:R-:W-:Y:S01]  /*14990*/  IMAD R34, R13, R2, R34 ;  /* 0x000000020d227224 */ /* 0x000fe200078e0222 */
[----:B------:R-:W-:Y:S01]  /*149a0*/  ISETP.GE.U32.AND P1, PT, R60, R30, PT ;  /* 0x0000001e3c00720c */ /* 0x000fe20003f26070 */
[----:B------:R-:W-:Y:S01]  /*149b0*/  IMAD.MOV.U32 R53, RZ, RZ, R54 ;  /* 0x000000ffff357224 */ /* 0x000fe200078e0036 */
[----:B------:R-:W-:Y:S01]  /*149c0*/  ISETP.GE.U32.AND.EX P2, PT, R36, R35, PT, P2 ;  /* 0x000000232400720c */ /* 0x000fe20003f46120 */
[----:B------:R-:W-:-:S02]  /*149d0*/  IMAD.IADD R31, R31, 0x1, R34 ;  /* 0x000000011f1f7824 */ /* 0x000fc400078e0222 */
[----:B------:R-:W-:Y:S01]  /*149e0*/  IMAD.WIDE.U32 R34, R12, R2, RZ ;  /* 0x000000020c227225 */ /* 0x000fe200078e00ff */
[----:B------:R-:W-:-:S03]  /*149f0*/  SEL R30, RZ, 0x1, P2 ;  /* 0x00000001ff1e7807 */ /* 0x000fc60001000000 */
[----:B------:R-:W-:Y:S01]  /*14a00*/  IMAD.X R54, R31, 0x1, R48, P3 ;  /* 0x000000011f367824 */ /* 0x000fe200018e0630 */
[----:B------:R-:W-:Y:S01]  /*14a10*/  IADD3 R49, P0, P3, R30, R32, R49 ;  /* 0x000000201e317210 */ /* 0x000fe20007b1e031 */
[-C--:B------:R-:W-:Y:S02]  /*14a20*/  IMAD R34, R8, R12.reuse, RZ ;  /* 0x0000000c08227224 */ /* 0x080fe400078e02ff */
[----:B------:R-:W-:Y:S01]  /*14a30*/  IMAD R52, R10, R12, RZ ;  /* 0x0000000c0a347224 */ /* 0x000fe200078e02ff */
[----:B------:R-:W-:Y:S01]  /*14a40*/  ISETP.GE.U32.AND.EX P1, PT, R54, R31, PT, P1 ;  /* 0x0000001f3600720c */ /* 0x000fe20003f26110 */
[----:B------:R-:W-:Y:S01]  /*14a50*/  IMAD.WIDE.U32 R30, R13, R2, RZ ;  /* 0x000000020d1e7225 */ /* 0x000fe200078e00ff */
[----:B------:R-:W-:-:S03]  /*14a60*/  IADD3.X R48, PT, PT, RZ, R33, RZ, P0, P3 ;  /* 0x00000021ff307210 */ /* 0x000fc600007e64ff */
[----:B------:R-:W-:Y:S02]  /*14a70*/  IMAD R34, R13, R9, R34 ;  /* 0x000000090d227224 */ /* 0x000fe400078e0222 */
[----:B------:R-:W-:-:S04]  /*14a80*/  IMAD.WIDE.U32 R30, P4, R12, R41, R30 ;  /* 0x000000290c1e7225 */ /* 0x000fc8000788001e */
[----:B------:R-:W-:Y:S01]  /*14a90*/  IMAD.MOV.U32 R32, RZ, RZ, R31 ;  /* 0x000000ffff207224 */ /* 0x000fe200078e001f */
[----:B------:R-:W-:Y:S01]  /*14aa0*/  IADD3 RZ, P2, PT, R35, R30, RZ ;  /* 0x0000001e23ff7210 */ /* 0x000fe20007f5e0ff */
[----:B------:R-:W-:Y:S01]  /*14ab0*/  IMAD.WIDE.U32 R30, R9, R12, RZ ;  /* 0x0000000c091e7225 */ /* 0x000fe200078e00ff */
[----:B------:R-:W-:-:S03]  /*14ac0*/  SEL R35, RZ, 0x1, P1 ;  /* 0x00000001ff237807 */ /* 0x000fc60000800000 */
[----:B------:R-:W-:Y:S01]  /*14ad0*/  IMAD.IADD R31, R31, 0x1, R34 ;  /* 0x000000011f1f7824 */ /* 0x000fe200078e0222 */
[----:B------:R-:W-:Y:S01]  /*14ae0*/  IADD3 R39, P3, PT, R39, R30, RZ ;  /* 0x0000001e27277210 */ /* 0x000fe20007f7e0ff */
[----:B------:R-:W-:-:S03]  /*14af0*/  IMAD.X R33, RZ, RZ, RZ, P4 ;  /* 0x000000ffff217224 */ /* 0x000fc600020e06ff */
[----:B------:R-:W-:Y:S01]  /*14b00*/  ISETP.GE.U32.AND P0, PT, R39, R30, PT ;  /* 0x0000001e2700720c */ /* 0x000fe20003f06070 */
[----:B------:R-:W-:Y:S02]  /*14b10*/  IMAD.X R34, R31, 0x1, R38, P3 ;  /* 0x000000011f227824 */ /* 0x000fe400018e0626 */
[----:B------:R-:W-:-:S03]  /*14b20*/  IMAD.WIDE.U32.X R32, R13, R41, R32, P2 ;  /* 0x000000290d207225 */ /* 0x000fc600010e0420 */
[----:B------:R-:W-:Y:S01]  /*14b30*/  ISETP.GE.U32.AND.EX P0, PT, R34, R31, PT, P0 ;  /* 0x0000001f2200720c */ /* 0x000fe20003f06100 */
[----:B------:R-:W-:Y:S01]  /*14b40*/  IMAD.WIDE.U32 R30, R13, R9, RZ ;  /* 0x000000090d1e7225 */ /* 0x000fe200078e00ff */
[----:B------:R-:W-:-:S04]  /*14b50*/  IADD3 R35, P1, P2, R39, R32, R35 ;  /* 0x0000002027237210 */ /* 0x000fc80007a3e023 */
[----:B------:R-:W-:Y:S01]  /*14b60*/  IADD3.X R38, PT, PT, R34, R33, RZ, P1, P2 ;  /* 0x0000002122267210 */ /* 0x000fe20000fe44ff */
[----:B------:R-:W-:Y:S01]  /*14b70*/  IMAD.WIDE.U32 R30, P2, R12, R8, R30 ;  /* 0x000000080c1e7225 */ /* 0x000fe2000784001e */
[----:B------:R-:W-:-:S03]  /*14b80*/  ISETP.GE.U32.AND P1, PT, R35, R39, PT ;  /* 0x000000272300720c */ /* 0x000fc60003f26070 */
[----:B------:R-:W-:Y:S01]  /*14b90*/  IMAD.WIDE.U32 R32, R12, R9, RZ ;  /* 0x000000090c207225 */ /* 0x000fe200078e00ff */
[----:B------:R-:W-:-:S03]  /*14ba0*/  ISETP.GE.U32.AND.EX P1, PT, R38, R34, PT, P1 ;  /* 0x000000222600720c */ /* 0x000fc60003f26110 */
        /* <DEDUP_REMOVED lines=13> */
[----:B------:R-:W-:Y:S01]  /*14c80*/  ISETP.GE.U32.AND P0, PT, R33, R30, PT ;  /* 0x0000001e2100720c */ /* 0x000fe20003f06070 */
[----:B------:R-:W-:Y:S01]  /*14c90*/  IMAD.X R39, R31, 0x1, R36, P1 ;  /* 0x000000011f277824 */ /* 0x000fe200008e0624 */
[----:B------:R-:W-:-:S04]  /*14ca0*/  IADD3 R37, P1, PT, R33, R32, RZ ;  /* 0x0000002021257210 */ /* 0x000fc80007f3e0ff */
[----:B------:R-:W-:Y:S01]  /*14cb0*/  ISETP.GE.U32.AND.EX P0, PT, R39, R31, PT, P0 ;  /* 0x0000001f2700720c */ /* 0x000fe20003f06100 */
[----:B------:R-:W-:Y:S01]  /*14cc0*/  IMAD.WIDE.U32 R30, R13, R42, RZ ;  /* 0x0000002a0d1e7225 */ /* 0x000fe200078e00ff */
[----:B------:R-:W-:-:S03]  /*14cd0*/  ISETP.GE.U32.AND P4, PT, R37, R33, PT ;  /* 0x000000212500720c */ /* 0x000fc60003f86070 */
[----:B------:R-:W-:-:S04]  /*14ce0*/  IMAD.WIDE.U32 R32, R12, R42, RZ ;  /* 0x0000002a0c207225 */ /* 0x000fc800078e00ff */
[----:B------:R-:W-:-:S04]  /*14cf0*/  IMAD.WIDE.U32 R30, P2, R12, R43, R30 ;  /* 0x0000002b0c1e7225 */ /* 0x000fc8000784001e */
[----:B------:R-:W-:Y:S01]  /*14d00*/  IMAD.X R36, R39, 0x1, R34, P1 ;  /* 0x0000000127247824 */ /* 0x000fe200008e0622 */
[----:B------:R-:W-:Y:S01]  /*14d10*/  IADD3 RZ, P3, PT, R33, R30, RZ ;  /* 0x0000001e21ff7210 */ /* 0x000fe20007f7e0ff */
[----:B------:R-:W-:Y:S01]  /*14d20*/  IMAD.X R33, RZ, RZ, RZ, P2 ;  /* 0x000000ffff217224 */ /* 0x000fe200010e06ff */
[----:B------:R-:W-:Y:S01]  /*14d30*/  SEL R34, RZ, 0x1, P0 ;  /* 0x00000001ff227807 */ /* 0x000fe20000000000 */
        /* <DEDUP_REMOVED lines=13> */
[----:B------:R-:W-:Y:S02]  /*14e10*/  IMAD R32, R13, R40, R52 ;  /* 0x000000280d207224 */ /* 0x000fe400078e0234 */
[----:B------:R-:W-:-:S04]  /*14e20*/  IMAD.WIDE.U32 R12, R40, R12, RZ ;  /* 0x0000000c280c7225 */ /* 0x000fc800078e00ff */
[----:B------:R-:W-:Y:S01]  /*14e30*/  IMAD.IADD R32, R13, 0x1, R32 ;  /* 0x000000010d207824 */ /* 0x000fe200078e0220 */
[----:B------:R-:W-:Y:S01]  /*14e40*/  IADD3 R49, P1, PT, R49, R12, RZ ;  /* 0x0000000c31317210 */ /* 0x000fe20007f3e0ff */
[----:B------:R-:W-:Y:S02]  /*14e50*/  IMAD.MOV.U32 R52, RZ, RZ, R53 ;  /* 0x000000ffff347224 */ /* 0x000fe400078e0035 */
[----:B------:R-:W-:Y:S01]  /*14e60*/  IMAD R33, R41, R14, RZ ;  /* 0x0000000e29217224 */ /* 0x000fe200078e02ff */
[C---:B------:R-:W-:Y:S01]  /*14e70*/  ISETP.GE.U32.AND P0, PT, R49.reuse, R12, PT ;  /* 0x0000000c3100720c */ /* 0x040fe20003f06070 */
[----:B------:R-:W-:Y:S01]  /*14e80*/  IMAD.WIDE.U32 R12, R2, R14, RZ ;  /* 0x0000000e020c7225 */ /* 0x000fe200078e00ff */
[----:B------:R-:W-:-:S03]  /*14e90*/  IADD3 R34, P4, PT, R49, R34, RZ ;  /* 0x0000002231227210 */ /* 0x000fc60007f9e0ff */
[----:B------:R-:W-:Y:S01]  /*14ea0*/  IMAD.X R48, R32, 0x1, R48, P1 ;  /* 0x0000000120307824 */ /* 0x000fe200008e0630 */
[----:B------:R-:W-:Y:S01]  /*14eb0*/  IADD3 R53, P3, PT, R35, R12, RZ ;  /* 0x0000000c23357210 */ /* 0x000fe20007f7e0ff */
[----:B------:R-:W-:Y:S01]  /*14ec0*/  IMAD R33, R15, R2, R33 ;  /* 0x000000020f217224 */ /* 0x000fe200078e0221 */
[----:B------:R-:W-:Y:S01]  /*14ed0*/  ISETP.GE.U32.AND P2, PT, R34, R49, PT ;  /* 0x000000312200720c */ /* 0x000fe20003f46070 */
[C---:B------:R-:W-:Y:S01]  /*14ee0*/  IMAD.X R35, R48.reuse, 0x1, R39, P4 ;  /* 0x0000000130237824 */ /* 0x040fe200020e0627 */
[----:B------:R-:W-:Y:S01]  /*14ef0*/  ISETP.GE.U32.AND.EX P0, PT, R48, R32, PT, P0 ;  /* 0x000000203000720c */ /* 0x000fe20003f06100 */
[----:B------:R-:W-:Y:S01]  /*14f00*/  IMAD.IADD R33, R13, 0x1, R33 ;  /* 0x000000010d217824 */ /* 0x000fe200078e0221 */
[----:B------:R-:W-:Y:S01]  /*14f10*/  ISETP.GE.U32.AND P1, PT, R53, R12, PT ;  /* 0x0000000c3500720c */ /* 0x000fe20003f26070 */
[----:B------:R-:W-:Y:S01]  /*14f20*/  IMAD.MOV.U32 R39, RZ, RZ, R52 ;  /* 0x000000ffff277224 */ /* 0x000fe200078e0034 */
[----:B------:R-:W-:Y:S01]  /*14f30*/  ISETP.GE.U32.AND.EX P2, PT, R35, R48, PT, P2 ;  /* 0x000000302300720c */ /* 0x000fe20003f46120 */
[----:B------:R-:W-:Y:S01]  /*14f40*/  IMAD.X R52, R33, 0x1, R38, P3 ;  /* 0x0000000121347824 */ /* 0x000fe200018e0626 */
[----:B------:R-:W-:-:S02]  /*14f50*/  SEL R49, RZ, 0x1, P0 ;  /* 0x00000001ff317807 */ /* 0x000fc40000000000 */
[----:B------:R-:W-:Y:S02]  /*14f60*/  SEL R12, RZ, 0x1, P2 ;  /* 0x00000001ff0c7807 */ /* 0x000fe40001000000 */
[----:B------:R-:W-:Y:S01]  /*14f70*/  ISETP.GE.U32.AND.EX P1, PT, R52, R33, PT, P1 ;  /* 0x000000213400720c */ /* 0x000fe20003f26110 */
[----:B------:R-:W-:Y:S01]  /*14f80*/  IMAD.WIDE.U32 R32, R14, R2, RZ ;  /* 0x000000020e207225 */ /* 0x000fe200078e00ff */
[----:B------:R-:W-:Y:S02]  /*14f90*/  IADD3 R49, P0, P3, R12, R30, R49 ;  /* 0x0000001e0c317210 */ /* 0x000fe40007b1e031 */
[----:B------:R-:W-:Y:S01]  /*14fa0*/  SEL R38, RZ, 0x1, P1 ;  /* 0x00000001ff267807 */ /* 0x000fe20000800000 */
[----:B------:R-:W-:Y:S01]  /*14fb0*/  IMAD.WIDE.U32 R12, R15, R2, RZ ;  /* 0x000000020f0c7225 */ /* 0x000fe200078e00ff */
[----:B------:R-:W-:-:S03]  /*14fc0*/  IADD3.X R48, PT, PT, RZ, R31, RZ, P0, P3 ;  /* 0x0000001fff307210 */ /* 0x000fc600007e64ff */
[----:B------:R-:W-:Y:S02]  /*14fd0*/  IMAD R32, R8, R14, RZ ;  /* 0x0000000e08207224 */ /* 0x000fe400078e02ff */
[----:B------:R-:W-:-:S04]  /*14fe0*/  IMAD.WIDE.U32 R12, P4, R14, R41, R12 ;  /* 0x000000290e0c7225 */ /* 0x000fc8000788000c */
[----:B------:R-:W-:Y:S01]  /*14ff0*/  IMAD.MOV.U32 R30, RZ, RZ, R13 ;  /* 0x000000ffff1e7224 */ /* 0x000fe200078e000d */
[----:B------:R-:W-:Y:S01]  /*15000*/  IADD3 RZ, P2, PT, R33, R12, RZ ;  /* 0x0000000c21ff7210 */ /* 0x000fe20007f5e0ff */
[----:B------:R-:W-:-:S04]  /*15010*/  IMAD.WIDE.U32 R12, R9, R14, RZ ;  /* 0x0000000e090c7225 */ /* 0x000fc800078e00ff */
[----:B------:R-:W-:Y:S01]  /*15020*/  IMAD R32, R15, R9, R32 ;  /* 0x000000090f207224 */ /* 0x000fe200078e0220 */
[-C--:B------:R-:W-:Y:S01]  /*15030*/  IADD3 R37, P3, PT, R37, R12.reuse, RZ ;  /* 0x0000000c25257210 */ /* 0x080fe20007f7e0ff */
[----:B------:R-:W-:Y:S02]  /*15040*/  IMAD.X R31, RZ, RZ, RZ, P4 ;  /* 0x000000ffff1f7224 */ /* 0x000fe400020e06ff */
[----:B------:R-:W-:Y:S01]  /*15050*/  IMAD.IADD R13, R13, 0x1, R32 ;  /* 0x000000010d0d7824 */ /* 0x000fe200078e0220 */
[----:B------:R-:W-:Y:S01]  /*15060*/  ISETP.GE.U32.AND P0, PT, R37, R12, PT ;  /* 0x0000000c2500720c */ /* 0x000fe20003f06070 */
[----:B------:R-:W-:-:S04]  /*15070*/  IMAD.WIDE.U32.X R30, R15, R41, R30, P2 ;  /* 0x000000290f1e7225 */ /* 0x000fc800010e041e */
[----:B------:R-:W-:Y:S01]  /*15080*/  IMAD.X R36, R13, 0x1, R36, P3 ;  /* 0x000000010d247824 */ /* 0x000fe200018e0624 */
[----:B------:R-:W-:Y:S01]  /*15090*/  IADD3 R38, P1, P2, R37, R30, R38 ;  /* 0x0000001e25267210 */ /* 0x000fe20007a3e026 */
[----:B------:R-:W-:-:S03]  /*150a0*/  IMAD.MOV.U32 R33, RZ, RZ, R39 ;  /* 0x000000ffff217224 */ /* 0x000fc600078e0027 */
[C---:B------:R-:W-:Y:S01]  /*150b0*/  ISETP.GE.U32.AND.EX P0, PT, R36.reuse, R13, PT, P0 ;  /* 0x0000000d2400720c */ /* 0x040fe20003f06100 */
[----:B------:R-:W-:Y:S01]  /*150c0*/  IMAD.WIDE.U32 R12, R15, R9, RZ ;  /* 0x000000090f0c7225 */ /* 0x000fe200078e00ff */
[----:B------:R-:W-:Y:S02]  /*150d0*/  IADD3.X R39, PT, PT, R36, R31, RZ, P1, P2 ;  /* 0x0000001f24277210 */ /* 0x000fe40000fe44ff */
[----:B------:R-:W-:Y:S01]  /*150e0*/  ISETP.GE.U32.AND P1, PT, R38, R37, PT ;  /* 0x000000252600720c */ /* 0x000fe20003f26070 */
[C---:B------:R-:W-:Y:S01]  /*150f0*/  IMAD.WIDE.U32 R30, R14.reuse, R9, RZ ;  /* 0x000000090e1e7225 */ /* 0x040fe200078e00ff */
[----:B------:R-:W-:Y:S02]  /*15100*/  SEL R32, RZ, 0x1, P0 ;  /* 0x00000001ff207807 */ /* 0x000fe40000000000 */
[----:B------:R-:W-:Y:S01]  /*15110*/  ISETP.GE.U32.AND.EX P1, PT, R39, R36, PT, P1 ;  /* 0x000000242700720c */ /* 0x000fe20003f26110 */
[----:B------:R-:W-:-:S04]  /*15120*/  IMAD.WIDE.U32 R12, P2, R14, R8, R12 ;  /* 0x000000080e0c7225 */ /* 0x000fc8000784000c */
[----:B------:R-:W-:Y:S01]  /*15130*/  IMAD.MOV.U32 R30, RZ, RZ, R13 ;  /* 0x000000ffff1e7224 */ /* 0x000fe200078e000d */
[----:B------:R-:W-:Y:S01]  /*15140*/  IADD3 RZ, P3, PT, R31, R12, RZ ;  /* 0x0000000c1fff7210 */ /* 0x000fe20007f7e0ff */
[----:B------:R-:W-:Y:S01]  /*15150*/  IMAD.X R31, RZ, RZ, RZ, P2 ;  /* 0x000000ffff1f7224 */ /* 0x000fe200010e06ff */
[----:B------:R-:W-:Y:S01]  /*15160*/  SEL R12, RZ, 0x1, P1 ;  /* 0x00000001ff0c7807 */ /* 0x000fe20000800000 */
[----:B------:R-:W-:Y:S02]  /*15170*/  IMAD.MOV.U32 R37, RZ, RZ, R33 ;  /* 0x000000ffff257224 */ /* 0x000fe400078e0021 */
[----:B------:R-:W-:-:S04]  /*15180*/  IMAD.WIDE.U32.X R30, R15, R8, R30, P3 ;  /* 0x000000080f1e7225 */ /* 0x000fc800018e041e */
[----:B------:R-:W-:Y:S01]  /*15190*/  IMAD R36, R10, R14, RZ ;  /* 0x0000000e0a247224 */ /* 0x000fe200078e02ff */
[----:B------:R-:W-:Y:S01]  /*151a0*/  IADD3 R32, P0, P1, R12, R30, R32 ;  /* 0x0000001e0c207210 */ /* 0x000fe2000791e020 */
[----:B------:R-:W-:-:S03]  /*151b0*/  IMAD.WIDE.U32 R12, R42, R14, RZ ;  /* 0x0000000e2a0c7225 */ /* 0x000fc600078e00ff */
[----:B------:R-:W-:Y:S01]  /*151c0*/  IADD3.X R30, PT, PT, RZ, R31, RZ, P0, P1 ;  /* 0x0000001fff1e7210 */ /* 0x000fe200007e24ff */
[----:B------:R-:W-:Y:S01]  /*151d0*/  IMAD R31, R43, R14, RZ ;  /* 0x0000000e2b1f7224 */ /* 0x000fe200078e02ff */
[----:B------:R-:W-:Y:S01]  /*151e0*/  IADD3 R34, P1, PT, R34, R12, RZ ;  /* 0x0000000c22227210 */ /* 0x000fe20007f3e0ff */
[C---:B------:R-:W-:Y:S02]  /*151f0*/  IMAD R36, R15.reuse, R40, R36 ;  /* 0x000000280f247224 */ /* 0x040fe400078e0224 */
[----:B------:R-:W-:Y:S01]  /*15200*/  IMAD R31, R15, R42, R31 ;  /* 0x0000002a0f1f7224 */ /* 0x000fe200078e021f */
[----:B------:R-:W-:-:S03]  /*15210*/  ISETP.GE.U32.AND P0, PT, R34, R12, PT ;  /* 0x0000000c2200720c */ /* 0x000fc60003f06070 */
[----:B------:R-:W-:-:S04]  /*15220*/  IMAD.IADD R13, R13, 0x1, R31 ;  /* 0x000000010d0d7824 */ /* 0x000fc800078e021f */
[----:B------:R-:W-:Y:S01]  /*15230*/  IMAD.X R35, R13, 0x1, R35, P1 ;  /* 0x000000010d237824 */ /* 0x000fe200008e0623 */
[----:B------:R-:W-:Y:S01]  /*15240*/  IADD3 R31, P1, PT, R34, R32, RZ ;  /* 0x00000020221f7210 */ /* 0x000fe20007f3e0ff */
[----:B------:R-:W-:-:S03]  /*15250*/  IMAD.WIDE.U32 R32, R14, R42, RZ ;  /* 0x0000002a0e207225 */ /* 0x000fc600078e00ff */
[----:B------:R-:W-:Y:S01]  /*15260*/  ISETP.GE.U32.AND.EX P0, PT, R35, R13, PT, P0 ;  /* 0x0000000d2300720c */ /* 0x000fe20003f06100 */
[----:B------:R-:W-:Y:S01]  /*15270*/  IMAD.WIDE.U32 R12, R15, R42, RZ ;  /* 0x0000002a0f0c7225 */ /* 0x000fe200078e00ff */
[----:B------:R-:W-:-:S03]  /*15280*/  ISETP.GE.U32.AND P4, PT, R31, R34, PT ;  /* 0x000000221f00720c */ /* 0x000fc60003f86070 */
[----:B------:R-:W-:Y:S02]  /*15290*/  IMAD.X R30, R35, 0x1, R30, P1 ;  /* 0x00000001231e7824 */ /* 0x000fe400008e061e */
[----:B------:R-:W-:-:S03]  /*152a0*/  IMAD.WIDE.U32 R12, P2, R14, R43, R12 ;  /* 0x0000002b0e0c7225 */ /* 0x000fc6000784000c */
        /* <DEDUP_REMOVED lines=19> */
[----:B------:R-:W-:-:S03]  /*153e0*/  IMAD.WIDE.U32 R32, R38, 0x3d1, RZ ;  /* 0x000003d126207825 */ /* 0x000fc600078e00ff */
[C---:B------:R-:W-:Y:S01]  /*153f0*/  IADD3 R35, P2, PT, R49.reuse, R35, RZ ;  /* 0x0000002331237210 */ /* 0x040fe20007f5e0ff */
[----:B------:R-:W-:Y:S01]  /*15400*/  IMAD.X R48, R36, 0x1, R48, P1 ;  /* 0x0000000124307824 */ /* 0x000fe200008e0630 */
[----:B------:R-:W-:Y:S02]  /*15410*/  ISETP.GE.U32.AND P0, PT, R49, R14, PT ;  /* 0x0000000e3100720c */ /* 0x000fe40003f06070 */
        /* <DEDUP_REMOVED lines=9> */
[----:B------:R-:W-:Y:S01]  /*154b0*/  IMAD.WIDE.U32 R12, R30, 0x3d1, RZ ;  /* 0x000003d11e0c7825 */ /* 0x000fe200078e00ff */
[----:B------:R-:W-:-:S04]  /*154c0*/  IADD3 R36, P1, PT, R37, R14, RZ ;  /* 0x0000000e25247210 */ /* 0x000fc80007f3e0ff */
[----:B------:R-:W-:Y:S01]  /*154d0*/  ISETP.GE.U32.AND P0, PT, R36, R14, PT ;  /* 0x0000000e2400720c */ /* 0x000fe20003f06070 */
[----:B------:R-:W-:-:S04]  /*154e0*/  IMAD.WIDE.U32 R12, P2, R31, 0x1, R12 ;  /* 0x000000011f0c7825 */ /* 0x000fc8000784000c */
[----:B------:R-:W-:Y:S01]  /*154f0*/  IMAD.MOV.U32 R14, RZ, RZ, R13 ;  /* 0x000000ffff0e7224 */ /* 0x000fe200078e000d */
[----:B------:R-:W-:Y:S01]  /*15500*/  IADD3 R12, P3, PT, R15, R12, RZ ;  /* 0x0000000c0f0c7210 */ /* 0x000fe20007f7e0ff */
[----:B------:R-:W-:-:S04]  /*15510*/  IMAD.X R15, RZ, RZ, RZ, P2 ;  /* 0x000000ffff0f7224 */ /* 0x000fc800010e06ff */
[----:B------:R-:W-:Y:S02]  /*15520*/  IMAD.X R37, R12, 0x1, R61, P1 ;  /* 0x000000010c257824 */ /* 0x000fe400008e063d */
[----:B------:R-:W-:-:S03]  /*15530*/  IMAD.WIDE.U32.X R14, R30, 0x1, R14, P3 ;  /* 0x000000011e0e7825 */ /* 0x000fc600018e040e */
[----:B------:R-:W-:Y:S01]  /*15540*/  ISETP.GE.U32.AND.EX P0, PT, R37, R12, PT, P0 ;  /* 0x0000000c2500720c */ /* 0x000fe20003f06100 */
[----:B------:R-:W-:-:S04]  /*15550*/  IMAD.WIDE.U32 R12, R39, 0x3d1, RZ ;  /* 0x000003d1270c7825 */ /* 0x000fc800078e00ff */
[----:B------:R-:W-:-:S04]  /*15560*/  IMAD.WIDE.U32 R12, P1, R38, 0x1, R12 ;  /* 0x00000001260c7825 */ /* 0x000fc8000782000c */
[----:B------:R-:W-:Y:S01]  /*15570*/  IMAD.X R31, RZ, RZ, RZ, P1 ;  /* 0x000000ffff1f7224 */ /* 0x000fe200008e06ff */
[----:B------:R-:W-:Y:S01]  /*15580*/  IADD3 R33, P1, PT, R33, R12, RZ ;  /* 0x0000000c21217210 */ /* 0x000fe20007f3e0ff */
[----:B------:R-:W-:Y:S02]  /*15590*/  IMAD R12, R41, R28, RZ ;  /* 0x0000001c290c7224 */ /* 0x000fe400078e02ff */
[----:B------:R-:W-:Y:S02]  /*155a0*/  IMAD.MOV.U32 R30, RZ, RZ, R13 ;  /* 0x000000ffff1e7224 */ /* 0x000fe400078e000d */
[-C--:B------:R-:W-:Y:S02]  /*155b0*/  IMAD R29, R29, R2.reuse, R12 ;  /* 0x000000021d1d7224 */ /* 0x080fe400078e020c */
[----:B------:R-:W-:-:S04]  /*155c0*/  IMAD.WIDE.U32 R12, R28, R2, R32 ;  /* 0x000000021c0c7225 */ /* 0x000fc800078e0020 */
[----:B------:R-:W-:Y:S01]  /*155d0*/  IMAD.WIDE.U32.X R30, R39, 0x1, R30, P1 ;  /* 0x00000001271e7825 */ /* 0x000fe200008e041e */
[----:B------:R-:W-:-:S03]  /*155e0*/  ISETP.GE.U32.AND P1, PT, R12, R32, PT ;  /* 0x000000200c00720c */ /* 0x000fc60003f26070 */
[----:B------:R-:W-:Y:S01]  /*155f0*/  IMAD.IADD R28, R13, 0x1, R29 ;  /* 0x000000010d1c7824 */ /* 0x000fe200078e021d */
[----:B------:R-:W-:-:S04]  /*15600*/  SEL R13, RZ, 0x1, P0 ;  /* 0x00000001ff0d7807 */ /* 0x000fc80000000000 */
[----:B------:R-:W-:-:S04]  /*15610*/  ISETP.GE.U32.AND.EX P1, PT, R28, R33, PT, P1 ;  /* 0x000000211c00720c */ /* 0x000fc80003f26110 */
[----:B------:R-:W-:-:S04]  /*15620*/  SEL R32, RZ, 0x1, P1 ;  /* 0x00000001ff207807 */ /* 0x000fc80000800000 */
[----:B------:R-:W-:-:S04]  /*15630*/  IADD3 R32, P1, P2, R36, R30, R32 ;  /* 0x0000001e24207210 */ /* 0x000fc80007a3e020 */
[----:B------:R-:W-:Y:S01]  /*15640*/  IADD3.X R33, PT, PT, R37, R31, RZ, P1, P2 ;  /* 0x0000001f25217210 */ /* 0x000fe20000fe44ff */
[----:B------:R-:W-:Y:S01]  /*15650*/  IMAD.WIDE.U32 R30, R35, 0x3d1, RZ ;  /* 0x000003d1231e7825 */ /* 0x000fe200078e00ff */
[----:B------:R-:W-:-:S04]  /*15660*/  ISETP.GE.U32.AND P1, PT, R32, R36, PT ;  /* 0x000000242000720c */ /* 0x000fc80003f26070 */
[----:B------:R-:W-:Y:S01]  /*15670*/  ISETP.GE.U32.AND.EX P1, PT, R33, R37, PT, P1 ;  /* 0x000000252100720c */ /* 0x000fe20003f26110 */
[----:B------:R-:W-:-:S03]  /*15680*/  IMAD.WIDE.U32 R36, R48, 0x3d1, RZ ;  /* 0x000003d130247825 */ /* 0x000fc600078e00ff */
[----:B------:R-:W-:-:S04]  /*15690*/  SEL R29, RZ, 0x1, P1 ;  /* 0x00000001ff1d7807 */ /* 0x000fc80000800000 */
[----:B------:R-:W-:-:S04]  /*156a0*/  IADD3 R13, P0, P1, R29, R14, R13 ;  /* 0x0000000e1d0d7210 */ /* 0x000fc8000791e00d */
[----:B------:R-:W-:Y:S01]  /*156b0*/  IADD3.X R29, PT, PT, RZ, R15, RZ, P0, P1 ;  /* 0x0000000fff1d7210 */ /* 0x000fe200007e24ff */
[----:B------:R-:W-:-:S04]  /*156c0*/  IMAD.WIDE.U32 R14, R34, 0x3d1, RZ ;  /* 0x000003d1220e7825 */ /* 0x000fc800078e00ff */
[----:B------:R-:W-:Y:S01]  /*156d0*/  IMAD.WIDE.U32 R14, P3, R35, 0x1, R14 ;  /* 0x00000001230e7825 */ /* 0x000fe2000786000e */
        /* <DEDUP_REMOVED lines=10> */
[----:B------:R-:W-:Y:S01]  /*15780*/  ISETP.GE.U32.AND P4, PT, R13, R35, PT ;  /* 0x000000230d00720c */ /* 0x000fe20003f86070 */
[----:B------:R-:W-:Y:S01]  /*15790*/  IMAD.WIDE.U32 R34, R49, 0x3d1, RZ ;  /* 0x000003d131227825 */ /* 0x000fe200078e00ff */
[----:B------:R-:W-:Y:S02]  /*157a0*/  SEL R15, RZ, 0x1, P0 ;  /* 0x00000001ff0f7807 */ /* 0x000fe40000000000 */
[----:B------:R-:W-:Y:S02]  /*157b0*/  ISETP.GE.U32.AND.EX P1, PT, R14, R54, PT, P4 ;  /* 0x000000360e00720c */ /* 0x000fe40003f26140 */
[----:B------:R-:W-:Y:S02]  /*157c0*/  IADD3 R53, P4, PT, R53, R36, RZ ;  /* 0x0000002435357210 */ /* 0x000fe40007f9e0ff */
[----:B------:R-:W-:Y:S01]  /*157d0*/  SEL R29, RZ, 0x1, P1 ;  /* 0x00000001ff1d7807 */ /* 0x000fe20000800000 */
[----:B------:R-:W-:-:S03]  /*157e0*/  IMAD.WIDE.U32 R34, P1, R48, 0x1, R34 ;  /* 0x0000000130227825 */ /* 0x000fc60007820022 */
[----:B------:R-:W-:-:S04]  /*157f0*/  IADD3 R15, P0, P2, R29, R30, R15 ;  /* 0x0000001e1d0f7210 */ /* 0x000fc80007a1e00f */
[----:B------:R-:W-:Y:S01]  /*15800*/  IADD3.X R29, PT, PT, RZ, R31, RZ, P0, P2 ;  /* 0x0000001fff1d7210 */ /* 0x000fe200007e44ff */
[----:B------:R-:W-:Y:S01]  /*15810*/  IMAD.X R31, RZ, RZ, RZ, P1 ;  /* 0x000000ffff1f7224 */ /* 0x000fe200008e06ff */
        /* <DEDUP_REMOVED lines=27> */
[----:B------:R-:W-:-:S03]  /*159d0*/  IMAD.MOV.U32 R34, RZ, RZ, R37 ;  /* 0x000000ffff227224 */ /* 0x000fc600078e0025 */
[----:B------:R-:W-:Y:S01]  /*159e0*/  ISETP.GE.U32.AND.EX P0, PT, R36, R28, PT, P0 ;  /* 0x0000001c2400720c */ /* 0x000fe20003f06100 */
[----:B------:R-:W-:-:S03]  /*159f0*/  IMAD.WIDE.U32.X R34, R38, 0x1, R34, P2 ;  /* 0x0000000126227825 */ /* 0x000fc600010e0422 */
[----:B------:R-:W-:Y:S01]  /*15a00*/  SEL R12, RZ, 0x1, P0 ;  /* 0x00000001ff0c7807 */ /* 0x000fe20000000000 */
[----:B------:R-:W-:-:S03]  /*15a10*/  IMAD.MOV.U32 R28, RZ, RZ, R36 ;  /* 0x000000ffff1c7224 */ /* 0x000fc600078e0024 */
        /* <DEDUP_REMOVED lines=25> */
.L_x_1239:
[----:B------:R-:W-:Y:S05]  /*15bb0*/  BSYNC.RECONVERGENT B3 ;  /* 0x0000000000037941 */ /* 0x000fea0003800200 */
.L_x_1238:
[----:B------:R0:W5:Y:S04]  /*15bc0*/  LDL R35, [R1+0xa15c] ;  /* 0x00a15c0001237983 */ /* 0x0001680000100800 */
[----:B------:R0:W5:Y:S04]  /*15bd0*/  LDL R34, [R1+0xa160] ;  /* 0x00a1600001227983 */ /* 0x0001680000100800 */
[----:B------:R0:W5:Y:S04]  /*15be0*/  LDL R31, [R1+0xa168] ;  /* 0x00a16800011f7983 */ /* 0x0001680000100800 */
[----:B------:R0:W5:Y:S04]  /*15bf0*/  LDL R30, [R1+0xa16c] ;  /* 0x00a16c00011e7983 */ /* 0x0001680000100800 */
[----:B------:R0:W5:Y:S04]  /*15c00*/  LDL R37, [R1+0xa154] ;  /* 0x00a1540001257983 */ /* 0x0001680000100800 */
[----:B------:R0:W5:Y:S01]  /*15c10*/  LDL R36, [R1+0xa158] ;  /* 0x00a1580001247983 */ /* 0x0001620000100800 */
[----:B------:R-:W-:Y:S01]  /*15c20*/  ISETP.GT.U32.AND P0, PT, R15, R46, PT ;  /* 0x0000002e0f00720c */ /* 0x000fe20003f04070 */
[----:B------:R-:W-:Y:S03]  /*15c30*/  BSSY.RECONVERGENT B3, `(.L_x_1240) ;  /* 0x0000016000037945 */ /* 0x000fe60003800200 */
[----:B------:R-:W-:-:S13]  /*15c40*/  ISETP.GT.U32.AND.EX P0, PT, R29, R47, PT, P0 ;  /* 0x0000002f1d00720c */ /* 0x000fda0003f04100 */
        /* <DEDUP_REMOVED lines=10> */
.L_x_1241:
[----:B------:R-:W-:Y:S02]  /*15cf0*/  IADD3 R15, P3, P4, R15, -R46, -R3 ;  /* 0x8000002e0f0f7210 */ /* 0x000fe40007c7e803 */
[-C--:B------:R-:W-:Y:S02]  /*15d00*/  IADD3 R32, P0, PT, R32, -R3.reuse, RZ ;  /* 0x8000000320207210 */ /* 0x080fe40007f1e0ff */
[----:B------:R-:W-:Y:S02]  /*15d10*/  IADD3 R13, P1, PT, R13, -R3, RZ ;  /* 0x800000030d0d7210 */ /* 0x000fe40007f3e0ff */
[----:B-----5:R-:W-:Y:S02]  /*15d20*/  IADD3 R12, P2, PT, R12, -R37, RZ ;  /* 0x800000250c0c7210 */ /* 0x020fe40007f5e0ff */
[----:B------:R-:W-:Y:S02]  /*15d30*/  IADD3.X R29, PT, PT, R29, ~R47, ~R0, P3, P4 ;  /* 0x8000002f1d1d7210 */ /* 0x000fe40001fe8c00 */
[----:B------:R-:W-:Y:S01]  /*15d40*/  IADD3 R32, P3, PT, R32, -R36, RZ ;  /* 0x8000002420207210 */ /* 0x000fe20007f7e0ff */
[----:B------:R-:W-:Y:S01]  /*15d50*/  IMAD.X R28, R28, 0x1, ~R34, P2 ;  /* 0x000000011c1c7824 */ /* 0x000fe200010e0e22 */
[----:B------:R-:W-:-:S02]  /*15d60*/  IADD3 R13, P4, PT, R13, -R35, RZ ;  /* 0x800000230d0d7210 */ /* 0x000fc40007f9e0ff */
[--C-:B------:R-:W-:Y:S02]  /*15d70*/  IADD3.X R33, PT, PT, ~R31, R33, ~R0.reuse, P3, P0 ;  /* 0x000000211f217210 */ /* 0x100fe40001fe0d00 */
[----:B------:R-:W-:-:S09]  /*15d80*/  IADD3.X R14, PT, PT, ~R30, R14, ~R0, P4, P1 ;  /* 0x0000000e1e0e7210 */ /* 0x000fd200027e2d00 */
.L_x_1242:
[----:B------:R-:W-:Y:S05]  /*15d90*/  BSYNC.RECONVERGENT B3 ;  /* 0x0000000000037941 */ /* 0x000fea0003800200 */
.L_x_1240:
        /* <DEDUP_REMOVED lines=12> */
[----:B------:R-:W-:-:S03]  /*15e60*/  IMAD.WIDE.U32 R36, R28, R44, RZ ;  /* 0x0000002c1c247225 */ /* 0x000fc600078e00ff */
[----:B------:R-:W-:Y:S01]  /*15e70*/  ISETP.GE.U32.AND P0, PT, R34, R30, PT ;  /* 0x0000001e2200720c */ /* 0x000fe20003f06070 */
[----:B------:R-:W-:Y:S02]  /*15e80*/  IMAD.IADD R38, R31, 0x1, R38 ;  /* 0x000000011f267824 */ /* 0x000fe400078e0226 */
[----:B------:R-:W-:-:S04]  /*15e90*/  IMAD.WIDE.U32 R36, P2, R56, R12, R36 ;  /* 0x0000000c38247225 */ /* 0x000fc80007840024 */
[----:B------:R-:W-:-:S04]  /*15ea0*/  IMAD.WIDE.U32 R30, R12, R44, RZ ;  /* 0x0000002c0c1e7225 */ /* 0x000fc800078e00ff */
[----:B------:R-:W-:Y:S01]  /*15eb0*/  IMAD R53, R11, R32, RZ ;  /* 0x000000200b357224 */ /* 0x000fe200078e02ff */
[----:B------:R-:W-:Y:S01]  /*15ec0*/  IADD3 RZ, P1, PT, R31, R36, RZ ;  /* 0x000000241fff7210 */ /* 0x000fe20007f3e0ff */
[----:B------:R-:W-:-:S04]  /*15ed0*/  IMAD.WIDE.U32 R30, R50, R32, RZ ;  /* 0x00000020321e7225 */ /* 0x000fc800078e00ff */
[----:B------:R-:W-:Y:S01]  /*15ee0*/  IMAD.X R52, R38, 0x1, R35, P3 ;  /* 0x0000000126347824 */ /* 0x000fe200018e0623 */
[----:B------:R-:W-:Y:S01]  /*15ef0*/  IADD3 R61, P4, PT, R34, R30, RZ ;  /* 0x0000001e223d7210 */ /* 0x000fe20007f9e0ff */
[----:B------:R-:W-:Y:S02]  /*15f00*/  IMAD R53, R50, R33, R53 ;  /* 0x0000002132357224 */ /* 0x000fe400078e0235 */
[----:B------:R-:W-:Y:S01]  /*15f10*/  IMAD.X R35, RZ, RZ, RZ, P2 ;  /* 0x000000ffff237224 */ /* 0x000fe200010e06ff */
[----:B------:R-:W-:Y:S01]  /*15f20*/  ISETP.GE.U32.AND.EX P0, PT, R52, R38, PT, P0 ;  /* 0x000000263400720c */ /* 0x000fe20003f06100 */
[----:B------:R-:W-:Y:S01]  /*15f30*/  IMAD.MOV.U32 R34, RZ, RZ, R37 ;  /* 0x000000ffff227224 */ /* 0x000fe200078e0025 */
[----:B------:R-:W-:Y:S01]  /*15f40*/  ISETP.GE.U32.AND P2, PT, R61, R30, PT ;  /* 0x0000001e3d00720c */ /* 0x000fe20003f46070 */
[----:B------:R-:W-:Y:S01]  /*15f50*/  IMAD.IADD R53, R31, 0x1, R53 ;  /* 0x000000011f357824 */ /* 0x000fe200078e0235 */
[----:B------:R-:W-:Y:S01]  /*15f60*/  SEL R48, RZ, 0x1, P0 ;  /* 0x00000001ff307807 */ /* 0x000fe20000000000 */
[----:B------:R-:W-:-:S04]  /*15f70*/  IMAD.WIDE.U32.X R34, R56, R28, R34, P1 ;  /* 0x0000001c38227225 */ /* 0x000fc800008e0422 */
[----:B------:R-:W-:-:S04]  /*15f80*/  IMAD.WIDE.U32 R30, R51, R12, RZ ;  /* 0x0000000c331e7225 */ /* 0x000fc800078e00ff */
[----:B------:R-:W-:Y:S01]  /*15f90*/  IMAD R36, R59, R12, RZ ;  /* 0x0000000c3b247224 */ /* 0x000fe200078e02ff */
[----:B------:R-:W-:Y:S01]  /*15fa0*/  IADD3 R48, P1, P3, R30, R34, R48 ;  /* 0x000000221e307210 */ /* 0x000fe20007b3e030 */
[----:B------:R-:W-:Y:S02]  /*15fb0*/  IMAD R38, R58, R12, RZ ;  /* 0x0000000c3a267224 */ /* 0x000fe400078e02ff */
[----:B------:R-:W-:Y:S01]  /*15fc0*/  IMAD R36, R51, R28, R36 ;  /* 0x0000001c33247224 */ /* 0x000fe200078e0224 */
        /* <DEDUP_REMOVED lines=10> */
[----:B------:R-:W-:Y:S02]  /*16070*/  SEL R54, RZ, 0x1, P0 ;  /* 0x00000001ff367807 */ /* 0x000fe40000000000 */
[----:B------:R-:W-:Y:S01]  /*16080*/  SEL R53, RZ, 0x1, P2 ;  /* 0x00000001ff357807 */ /* 0x000fe20001000000 */
[----:B------:R-:W-:Y:S01]  /*16090*/  IMAD.MOV.U32 R30, RZ, RZ, R35 ;  /* 0x000000ffff1e7224 */ /* 0x000fe200078e0023 */
[----:B------:R-:W-:Y:S01]  /*160a0*/  IADD3 RZ, P1, PT, R31, R34, RZ ;  /* 0x000000221fff7210 */ /* 0x000fe20007f3e0ff */
[----:B------:R-:W-:-:S02]  /*160b0*/  IMAD.X R31, RZ, RZ, RZ, P3 ;  /* 0x000000ffff1f7224 */ /* 0x000fc400018e06ff */
[----:B------:R-:W-:-:S04]  /*160c0*/  IMAD.WIDE.U32 R36, R33, R50, RZ ;  /* 0x0000003221247225 */ /* 0x000fc800078e00ff */
[----:B------:R-:W-:-:S04]  /*160d0*/  IMAD.WIDE.U32.X R34, R59, R28, R30, P1 ;  /* 0x0000001c3b227225 */ /* 0x000fc800008e041e */
[----:B------:R-:W-:-:S04]  /*160e0*/  IMAD.WIDE.U32 R30, R45, R12, RZ ;  /* 0x0000000c2d1e7225 */ /* 0x000fc800078e00ff */
[----:B------:R-:W-:Y:S01]  /*160f0*/  IMAD.IADD R38, R31, 0x1, R38 ;  /* 0x000000011f267824 */ /* 0x000fe200078e0226 */
[----:B------:R-:W-:-:S04]  /*16100*/  IADD3 R54, P0, P3, R30, R34, R54 ;  /* 0x000000221e367210 */ /* 0x000fc80007b1e036 */
[----:B------:R-:W-:Y:S01]  /*16110*/  ISETP.GE.U32.AND P1, PT, R54, R30, PT ;  /* 0x0000001e3600720c */ /* 0x000fe20003f26070 */
[----:B------:R-:W-:Y:S01]  /*16120*/  IMAD.WIDE.U32 R30, R32, R50, RZ ;  /* 0x00000032201e7225 */ /* 0x000fe200078e00ff */
[----:B------:R-:W-:-:S03]  /*16130*/  IADD3.X R49, PT, PT, R38, R35, RZ, P0, P3 ;  /* 0x0000002326317210 */ /* 0x000fc600007e64ff */
[----:B------:R-:W-:Y:S01]  /*16140*/  IMAD.WIDE.U32 R36, P0, R11, R32, R36 ;  /* 0x000000200b247225 */ /* 0x000fe20007800024 */
[----:B------:R-:W-:-:S03]  /*16150*/  ISETP.GE.U32.AND.EX P1, PT, R49, R38, PT, P1 ;  /* 0x000000263100720c */ /* 0x000fc60003f26110 */
[----:B------:R-:W-:Y:S01]  /*16160*/  IMAD.X R35, RZ, RZ, RZ, P0 ;  /* 0x000000ffff237224 */ /* 0x000fe200000e06ff */
[----:B------:R-:W-:Y:S01]  /*16170*/  IADD3 RZ, P3, PT, R31, R36, RZ ;  /* 0x000000241fff7210 */ /* 0x000fe20007f7e0ff */
[-C--:B------:R-:W-:Y:S02]  /*16180*/  IMAD R36, R56, R32.reuse, RZ ;  /* 0x0000002038247224 */ /* 0x080fe400078e02ff */
[----:B------:R-:W-:-:S04]  /*16190*/  IMAD.WIDE.U32 R30, R44, R32, RZ ;  /* 0x000000202c1e7225 */ /* 0x000fc800078e00ff */
[-C--:B------:R-:W-:Y:S01]  /*161a0*/  IMAD R36, R44, R33.reuse, R36 ;  /* 0x000000212c247224 */ /* 0x080fe200078e0224 */
[-C--:B------:R-:W-:Y:S01]  /*161b0*/  IADD3 R48, P4, PT, R48, R30.reuse, RZ ;  /* 0x0000001e30307210 */ /* 0x080fe20007f9e0ff */
[----:B------:R-:W-:Y:S02]  /*161c0*/  IMAD.MOV.U32 R34, RZ, RZ, R37 ;  /* 0x000000ffff227224 */ /* 0x000fe400078e0025 */
[----:B------:R-:W-:Y:S01]  /*161d0*/  IMAD.IADD R36, R31, 0x1, R36 ;  /* 0x000000011f247824 */ /* 0x000fe200078e0224 */
[----:B------:R-:W-:Y:S01]  /*161e0*/  ISETP.GE.U32.AND P0, PT, R48, R30, PT ;  /* 0x0000001e3000720c */ /* 0x000fe20003f06070 */
[----:B------:R-:W-:-:S04]  /*161f0*/  IMAD.WIDE.U32.X R34, R11, R33, R34, P3 ;  /* 0x000000210b227225 */ /* 0x000fc800018e0422 */
[----:B------:R-:W-:Y:S01]  /*16200*/  IMAD.X R39, R36, 0x1, R39, P4 ;  /* 0x0000000124277824 */ /* 0x000fe200020e0627 */
[----:B------:R-:W-:Y:S01]  /*16210*/  IADD3 R53, P2, P3, R48, R34, R53 ;  /* 0x0000002230357210 */ /* 0x000fe20007b5e035 */
[----:B------:R-:W-:-:S03]  /*16220*/  IMAD.WIDE.U32 R30, R32, R44, RZ ;  /* 0x0000002c201e7225 */ /* 0x000fc600078e00ff */
[----:B------:R-:W-:Y:S01]  /*16230*/  IADD3.X R52, PT, PT, R39, R35, RZ, P2, P3 ;  /* 0x0000002327347210 */ /* 0x000fe200017e64ff */
[----:B------:R-:W-:Y:S01]  /*16240*/  IMAD.WIDE.U32 R34, R33, R44, RZ ;  /* 0x0000002c21227225 */ /* 0x000fe200078e00ff */
[----:B------:R-:W-:Y:S02]  /*16250*/  ISETP.GE.U32.AND P2, PT, R53, R48, PT ;  /* 0x000000303500720c */ /* 0x000fe40003f46070 */
[----:B------:R-:W-:Y:S01]  /*16260*/  ISETP.GE.U32.AND.EX P0, PT, R39, R36, PT, P0 ;  /* 0x000000242700720c */ /* 0x000fe20003f06100 */
[-C--:B------:R-:W-:Y:S01]  /*16270*/  IMAD R36, R59, R32.reuse, RZ ;  /* 0x000000203b247224 */ /* 0x080fe200078e02ff */
[----:B------:R-:W-:Y:S01]  /*16280*/  ISETP.GE.U32.AND.EX P2, PT, R52, R39, PT, P2 ;  /* 0x000000273400720c */ /* 0x000fe20003f46120 */
[----:B------:R-:W-:Y:S01]  /*16290*/  IMAD.WIDE.U32 R34, P3, R56, R32, R34 ;  /* 0x0000002038227225 */ /* 0x000fe20007860022 */
[----:B------:R-:W-:-:S03]  /*162a0*/  SEL R48, RZ, 0x1, P0 ;  /* 0x00000001ff307807 */ /* 0x000fc60000000000 */
[----:B------:R-:W-:Y:S01]  /*162b0*/  IMAD.MOV.U32 R30, RZ, RZ, R35 ;  /* 0x000000ffff1e7224 */ /* 0x000fe200078e0023 */
[----:B------:R-:W-:Y:S01]  /*162c0*/  IADD3 RZ, P4, PT, R31, R34, RZ ;  /* 0x000000221fff7210 */ /* 0x000fe20007f9e0ff */
[----:B------:R-:W-:Y:S02]  /*162d0*/  IMAD.X R31, RZ, RZ, RZ, P3 ;  /* 0x000000ffff1f7224 */ /* 0x000fe400018e06ff */
[-C--:B------:R-:W-:Y:S02]  /*162e0*/  IMAD R36, R51, R33.reuse, R36 ;  /* 0x0000002133247224 */ /* 0x080fe400078e0224 */
[----:B------:R-:W-:Y:S01]  /*162f0*/  IMAD.WIDE.U32.X R34, R56, R33, R30, P4 ;  /* 0x0000002138227225 */ /* 0x000fe200020e041e */
[----:B------:R-:W-:-:S04]  /*16300*/  SEL R30, RZ, 0x1, P2 ;  /* 0x00000001ff1e7807 */ /* 0x000fc80001000000 */
[----:B------:R-:W-:Y:S01]  /*16310*/  IADD3 R48, P0, P4, R30, R34, R48 ;  /* 0x000000221e307210 */ /* 0x000fe20007c1e030 */
[----:B------:R-:W-:-:S03]  /*16320*/  IMAD.WIDE.U32 R30, R51, R32, RZ ;  /* 0x00000020331e7225 */ /* 0x000fc600078e00ff */
[----:B------:R-:W-:Y:S01]  /*16330*/  IADD3.X R39, PT, PT, RZ, R35, RZ, P0, P4 ;  /* 0x00000023ff277210 */ /* 0x000fe200007e84ff */
[----:B------:R-:W-:Y:S01]  /*16340*/  IMAD.IADD R36, R31, 0x1, R36 ;  /* 0x000000011f247824 */ /* 0x000fe200078e0224 */
[----:B------:R-:W-:Y:S01]  /*16350*/  IADD3 R54, P3, PT, R54, R30, RZ ;  /* 0x0000001e36367210 */ /* 0x000fe20007f7e0ff */
[----:B------:R-:W-:-:S03]  /*16360*/  IMAD.WIDE.U32 R34, R33, R51, RZ ;  /* 0x0000003321227225 */ /* 0x000fc600078e00ff */
[----:B------:R-:W-:Y:S01]  /*16370*/  IADD3 R48, P4, PT, R54, R48, RZ ;  /* 0x0000003036307210 */ /* 0x000fe20007f9e0ff */
[----:B------:R-:W-:Y:S01]  /*16380*/  IMAD.X R49, R36, 0x1, R49, P3 ;  /* 0x0000000124317824 */ /* 0x000fe200018e0631 */
[----:B------:R-:W-:Y:S01]  /*16390*/  ISETP.GE.U32.AND P2, PT, R54, R30, PT ;  /* 0x0000001e3600720c */ /* 0x000fe20003f46070 */
[----:B------:R-:W-:Y:S01]  /*163a0*/  IMAD.WIDE.U32 R34, P3, R59, R32, R34 ;  /* 0x000000203b227225 */ /* 0x000fe20007860022 */
[----:B------:R-:W-:Y:S02]  /*163b0*/  ISETP.GE.U32.AND P0, PT, R48, R54, PT ;  /* 0x000000363000720c */ /* 0x000fe40003f06070 */
[----:B------:R-:W-:Y:S01]  /*163c0*/  ISETP.GE.U32.AND.EX P2, PT, R49, R36, PT, P2 ;  /* 0x000000243100720c */ /* 0x000fe20003f46120 */
[----:B------:R-:W-:-:S03]  /*163d0*/  IMAD.WIDE.U32 R30, R32, R51, RZ ;  /* 0x00000033201e7225 */ /* 0x000fc600078e00ff */
[----:B------:R-:W-:Y:S01]  /*163e0*/  SEL R38, RZ, 0x1, P2 ;  /* 0x00000001ff267807 */ /* 0x000fe20001000000 */
[----:B------:R-:W-:Y:S01]  /*163f0*/  IMAD.X R39, R49, 0x1, R39, P4 ;  /* 0x0000000131277824 */ /* 0x000fe200020e0627 */
[----:B------:R-:W-:Y:S01]  /*16400*/  IADD3 RZ, P4, PT, R31, R34, RZ ;  /* 0x000000221fff7210 */ /* 0x000fe20007f9e0ff */
[----:B------:R-:W-:Y:S02]  /*16410*/  IMAD.X R31, RZ, RZ, RZ, P3 ;  /* 0x000000ffff1f7224 */ /* 0x000fe400018e06ff */
[----:B------:R-:W-:Y:S01]  /*16420*/  IMAD.MOV.U32 R30, RZ, RZ, R35 ;  /* 0x000000ffff1e7224 */ /* 0x000fe200078e0023 */
[----:B------:R-:W-:Y:S01]  /*16430*/  ISETP.GE.U32.AND.EX P0, PT, R39, R49, PT, P0 ;  /* 0x000000312700720c */ /* 0x000fe20003f06100 */
[----:B------:R-:W-:-:S03]  /*16440*/  IMAD.WIDE.U32 R36, R32, R45, RZ ;  /* 0x0000002d20247225 */ /* 0x000fc600078e00ff */
[----:B------:R-:W-:Y:S01]  /*16450*/  SEL R34, RZ, 0x1, P0 ;  /* 0x00000001ff227807 */ /* 0x000fe20000000000 */
[----:B------:R-:W-:-:S04]  /*16460*/  IMAD.WIDE.U32.X R30, R59, R33, R30, P4 ;  /* 0x000000213b1e7225 */ /* 0x000fc800020e041e */
[----:B------:R-:W-:Y:S01]  /*16470*/  IMAD.MOV.U32 R54, RZ, RZ, R60 ;  /* 0x000000ffff367224 */ /* 0x000fe200078e003c */
[----:B------:R-:W-:Y:S01]  /*16480*/  IADD3 R38, P0, P2, R34, R30, R38 ;  /* 0x0000001e22267210 */ /* 0x000fe20007a1e026 */
[----:B------:R-:W-:-:S03]  /*16490*/  IMAD.WIDE.U32 R34, R33, R45, RZ ;  /* 0x0000002d21227225 */ /* 0x000fc600078e00ff */
[----:B------:R-:W-:Y:S01]  /*164a0*/  IADD3.X R49, PT, PT, RZ, R31, RZ, P0, P2 ;  /* 0x0000001fff317210 */ /* 0x000fe200007e44ff */
[----:B------:R-:W-:-:S04]  /*164b0*/  IMAD.WIDE.U32 R34, P3, R58, R32, R34 ;  /* 0x000000203a227225 */ /* 0x000fc80007860022 */
[----:B------:R-:W-:Y:S01]  /*164c0*/  IMAD.X R31, RZ, RZ, RZ, P3 ;  /* 0x000000ffff1f7224 */ /* 0x000fe200018e06ff */
[----:B------:R-:W-:Y:S01]  /*164d0*/  IADD3 RZ, P4, PT, R37, R34, RZ ;  /* 0x0000002225ff7210 */ /* 0x000fe20007f9e0ff */
[----:B------:R-:W-:Y:S02]  /*164e0*/  IMAD.MOV.U32 R30, RZ, RZ, R35 ;  /* 0x000000ffff1e7224 */ /* 0x000fe400078e0023 */
[C---:B------:R-:W-:Y:S02]  /*164f0*/  IMAD R34, R58.reuse, R32, RZ ;  /* 0x000000203a227224 */ /* 0x040fe400078e02ff */
[----:B------:R-:W-:-:S04]  /*16500*/  IMAD.WIDE.U32.X R36, R58, R33, R30, P4 ;  /* 0x000000213a247225 */ /* 0x000fc800020e041e */
[----:B------:R-:W-:Y:S02]  /*16510*/  IMAD R33, R45, R33, R34 ;  /* 0x000000212d217224 */ /* 0x000fe400078e0222 */
[----:B------:R-:W-:-:S04]  /*16520*/  IMAD.WIDE.U32 R34, R28, R45, RZ ;  /* 0x0000002d1c227225 */ /* 0x000fc800078e00ff */
[----:B------:R-:W-:-:S04]  /*16530*/  IMAD.WIDE.U32 R30, R12, R45, RZ ;  /* 0x0000002d0c1e7225 */ /* 0x000fc800078e00ff */
[----:B------:R-:W-:-:S04]  /*16540*/  IMAD.WIDE.U32 R34, P0, R58, R12, R34 ;  /* 0x0000000c3a227225 */ /* 0x000fc80007800022 */
[----:B------:R-:W-:Y:S01]  /*16550*/  IMAD.MOV.U32 R30, RZ, RZ, R35 ;  /* 0x000000ffff1e7224 */ /* 0x000fe200078e0023 */
[----:B------:R-:W-:Y:S01]  /*16560*/  IADD3 RZ, P2, PT, R31, R34, RZ ;  /* 0x000000221fff7210 */ /* 0x000fe20007f5e0ff */
[----:B------:R-:W-:-:S04]  /*16570*/  IMAD.X R31, RZ, RZ, RZ, P0 ;  /* 0x000000ffff1f7224 */ /* 0x000fc800000e06ff */
[----:B------:R-:W-:-:S04]  /*16580*/  IMAD.WIDE.U32.X R34, R58, R28, R30, P2 ;  /* 0x0000001c3a227225 */ /* 0x000fc800010e041e */
[----:B------:R-:W-:Y:S01]  /*16590*/  IMAD.WIDE.U32 R30, R45, R32, RZ ;  /* 0x000000202d1e7225 */ /* 0x000fe200078e00ff */
[----:B------:R-:W-:-:S03]  /*165a0*/  SEL R32, RZ, 0x1, P1 ;  /* 0x00000001ff207807 */ /* 0x000fc60000800000 */
        /* <DEDUP_REMOVED lines=12> */
[----:B------:R-:W-:Y:S01]  /*16670*/  ISETP.GE.U32.AND P1, PT, R60, R30, PT ;  /* 0x0000001e3c00720c */ /* 0x000fe20003f26070 */
[----:B------:R-:W-:Y:S01]  /*16680*/  IMAD.MOV.U32 R53, RZ, RZ, R61 ;  /* 0x000000ffff357224 */ /* 0x000fe200078e003d */
[----:B------:R-:W-:Y:S01]  /*16690*/  ISETP.GE.U32.AND.EX P2, PT, R34, R35, PT, P2 ;  /* 0x000000232200720c */ /* 0x000fe20003f46120 */
[----:B------:R-:W-:Y:S02]  /*166a0*/  IMAD.IADD R31, R31, 0x1, R32 ;  /* 0x000000011f1f7824 */ /* 0x000fe400078e0220 */
[----:B------:R-:W-:Y:S01]  /*166b0*/  IMAD.WIDE.U32 R32, R13, R50, RZ ;  /* 0x000000320d207225 */ /* 0x000fe200078e00ff */
[----:B------:R-:W-:-:S03]  /*166c0*/  SEL R30, RZ, 0x1, P2 ;  /* 0x00000001ff1e7807 */ /* 0x000fc60001000000 */
[----:B------:R-:W-:Y:S01]  /*166d0*/  IMAD.X R61, R31, 0x1, R52, P3 ;  /* 0x000000011f3d7824 */ /* 0x000fe200018e0634 */
[----:B------:R-:W-:Y:S01]  /*166e0*/  SEL R52, RZ, 0x1, P0 ;  /* 0x00000001ff347807 */ /* 0x000fe20000000000 */
[----:B------:R-:W-:-:S03]  /*166f0*/  IMAD R35, R56, R13, RZ ;  /* 0x0000000d38237224 */ /* 0x000fc600078e02ff */
[----:B------:R-:W-:Y:S01]  /*16700*/  ISETP.GE.U32.AND.EX P1, PT, R61, R31, PT, P1 ;  /* 0x0000001f3d00720c */ /* 0x000fe20003f26110 */
[----:B------:R-:W-:Y:S01]  /*16710*/  IMAD R35, R44, R14, R35 ;  /* 0x0000000e2c237224 */ /* 0x000fe200078e0223 */
[----:B------:R-:W-:Y:S01]  /*16720*/  IADD3 R52, P0, P3, R30, R36, R52 ;  /* 0x000000241e347210 */ /* 0x000fe20007b1e034 */
[----:B------:R-:W-:-:S03]  /*16730*/  IMAD.WIDE.U32 R30, R14, R50, RZ ;  /* 0x000000320e1e7225 */ /* 0x000fc600078e00ff */
[----:B------:R-:W-:Y:S01]  /*16740*/  IADD3.X R49, PT, PT, RZ, R37, RZ, P0, P3 ;  /* 0x00000025ff317210 */ /* 0x000fe200007e64ff */
[----:B------:R-:W-:-:S04]  /*16750*/  IMAD.WIDE.U32 R30, P4, R11, R13, R30 ;  /* 0x0000000d0b1e7225 */ /* 0x000fc8000788001e */
[----:B------:R-:W-:Y:S01]  /*16760*/  IMAD.MOV.U32 R32, RZ, RZ, R31 ;  /* 0x000000ffff207224 */ /* 0x000fe200078e001f */
[----:B------:R-:W-:Y:S01]  /*16770*/  IADD3 RZ, P2, PT, R33, R30, RZ ;  /* 0x0000001e21ff7210 */ /* 0x000fe20007f5e0ff */
[----:B------:R-:W-:-:S04]  /*16780*/  IMAD.WIDE.U32 R30, R44, R13, RZ ;  /* 0x0000000d2c1e7225 */ /* 0x000fc800078e00ff */
[----:B------:R-:W-:Y:S01]  /*16790*/  IMAD.X R33, RZ, RZ, RZ, P4 ;  /* 0x000000ffff217224 */ /* 0x000fe200020e06ff */
[----:B------:R-:W-:Y:S01]  /*167a0*/  IADD3 R48, P3, PT, R48, R30, RZ ;  /* 0x0000001e30307210 */ /* 0x000fe20007f7e0ff */
[----:B------:R-:W-:Y:S02]  /*167b0*/  IMAD.IADD R31, R31, 0x1, R35 ;  /* 0x000000011f1f7824 */ /* 0x000fe400078e0223 */
[----:B------:R-:W-:Y:S01]  /*167c0*/  IMAD.WIDE.U32.X R32, R11, R14, R32, P2 ;  /* 0x0000000e0b207225 */ /* 0x000fe200010e0420 */
[----:B------:R-:W-:Y:S02]  /*167d0*/  ISETP.GE.U32.AND P0, PT, R48, R30, PT ;  /* 0x0000001e3000720c */ /* 0x000fe40003f06070 */
[----:B------:R-:W-:Y:S01]  /*167e0*/  SEL R30, RZ, 0x1, P1 ;  /* 0x00000001ff1e7807 */ /* 0x000fe20000800000 */
[----:B------:R-:W-:-:S03]  /*167f0*/  IMAD.X R36, R31, 0x1, R39, P3 ;  /* 0x000000011f247824 */ /* 0x000fc600018e0627 */
[----:B------:R-:W-:Y:S02]  /*16800*/  IADD3 R39, P1, P2, R48, R32, R30 ;  /* 0x0000002030277210 */ /* 0x000fe40007a3e01e */
[C---:B------:R-:W-:Y:S01]  /*16810*/  ISETP.GE.U32.AND.EX P0, PT, R36.reuse, R31, PT, P0 ;  /* 0x0000001f2400720c */ /* 0x040fe20003f06100 */
[----:B------:R-:W-:Y:S01]  /*16820*/  IMAD.WIDE.U32 R30, R13, R44, RZ ;  /* 0x0000002c0d1e7225 */ /* 0x000fe200078e00ff */
[----:B------:R-:W-:Y:S02]  /*16830*/  IADD3.X R35, PT, PT, R36, R33, RZ, P1, P2 ;  /* 0x0000002124237210 */ /* 0x000fe40000fe44ff */
[----:B------:R-:W-:Y:S01]  /*16840*/  ISETP.GE.U32.AND P1, PT, R39, R48, PT ;  /* 0x000000302700720c */ /* 0x000fe20003f26070 */
[----:B------:R-:W-:Y:S01]  /*16850*/  IMAD.WIDE.U32 R32, R14, R44, RZ ;  /* 0x0000002c0e207225 */ /* 0x000fe200078e00ff */
[----:B------:R-:W-:Y:S02]  /*16860*/  SEL R37, RZ, 0x1, P0 ;  /* 0x00000001ff257807 */ /* 0x000fe40000000000 */
[----:B------:R-:W-:Y:S01]  /*16870*/  ISETP.GE.U32.AND.EX P1, PT, R35, R36, PT, P1 ;  /* 0x000000242300720c */ /* 0x000fe20003f26110 */
[----:B------:R-:W-:-:S02]  /*16880*/  IMAD.MOV.U32 R48, RZ, RZ, R53 ;  /* 0x000000ffff307224 */ /* 0x000fc400078e0035 */
        /* <DEDUP_REMOVED lines=20> */
[----:B------:R-:W-:-:S03]  /*169d0*/  ISETP.GE.U32.AND P4, PT, R37, R38, PT ;  /* 0x000000262500720c */ /* 0x000fc60003f86070 */
[----:B------:R-:W-:Y:S01]  /*169e0*/  IMAD.X R36, R34, 0x1, R36, P1 ;  /* 0x0000000122247824 */ /* 0x000fe200008e0624 */
[----:B------:R-:W-:Y:S01]  /*169f0*/  IADD3 RZ, P3, PT, R31, R32, RZ ;  /* 0x000000201fff7210 */ /* 0x000fe20007f7e0ff */
[----:B------:R-:W-:Y:S02]  /*16a00*/  IMAD.X R31, RZ, RZ, RZ, P2 ;  /* 0x000000ffff1f7224 */ /* 0x000fe400010e06ff */
[----:B------:R-:W-:Y:S01]  /*16a10*/  IMAD.MOV.U32 R30, RZ, RZ, R33 ;  /* 0x000000ffff1e7224 */ /* 0x000fe200078e0021 */
[----:B------:R-:W-:Y:S02]  /*16a20*/  ISETP.GE.U32.AND.EX P1, PT, R36, R34, PT, P4 ;  /* 0x000000222400720c */ /* 0x000fe40003f26140 */
[----:B------:R-:W-:Y:S01]  /*16a30*/  SEL R34, RZ, 0x1, P0 ;  /* 0x00000001ff227807 */ /* 0x000fe20000000000 */
        /* <DEDUP_REMOVED lines=16> */
[C---:B------:R-:W-:Y:S01]  /*16b40*/  IADD3 R14, P4, PT, R52.reuse, R34, RZ ;  /* 0x00000022340e7210 */ /* 0x040fe20007f9e0ff */
[-C--:B------:R-:W-:Y:S01]  /*16b50*/  IMAD R34, R11, R15.reuse, RZ ;  /* 0x0000000f0b227224 */ /* 0x080fe200078e02ff */
[----:B------:R-:W-:Y:S01]  /*16b60*/  ISETP.GE.U32.AND P0, PT, R52, R32, PT ;  /* 0x000000203400720c */ /* 0x000fe20003f06070 */
[----:B------:R-:W-:Y:S01]  /*16b70*/  IMAD.WIDE.U32 R32, R50, R15, RZ ;  /* 0x0000000f32207225 */ /* 0x000fe200078e00ff */
[----:B------:R-:W-:-:S03]  /*16b80*/  ISETP.GE.U32.AND P2, PT, R14, R52, PT ;  /* 0x000000340e00720c */ /* 0x000fc60003f46070 */
[----:B------:R-:W-:Y:S01]  /*16b90*/  IMAD R34, R50, R29, R34 ;  /* 0x0000001d32227224 */ /* 0x000fe200078e0222 */
[-C--:B------:R-:W-:Y:S01]  /*16ba0*/  IADD3 R53, P3, PT, R39, R32.reuse, RZ ;  /* 0x0000002027357210 */ /* 0x080fe20007f7e0ff */
[----:B------:R-:W-:Y:S02]  /*16bb0*/  IMAD.X R49, R13, 0x1, R49, P1 ;  /* 0x000000010d317824 */ /* 0x000fe400008e0631 */
[----:B------:R-:W-:Y:S01]  /*16bc0*/  IMAD.IADD R34, R33, 0x1, R34 ;  /* 0x0000000121227824 */ /* 0x000fe200078e0222 */
[----:B------:R-:W-:Y:S01]  /*16bd0*/  ISETP.GE.U32.AND P1, PT, R53, R32, PT ;  /* 0x000000203500720c */ /* 0x000fe20003f26070 */
[C---:B------:R-:W-:Y:S01]  /*16be0*/  IMAD.X R39, R49.reuse, 0x1, R38, P4 ;  /* 0x0000000131277824 */ /* 0x040fe200020e0626 */
[----:B------:R-:W-:Y:S01]  /*16bf0*/  ISETP.GE.U32.AND.EX P0, PT, R49, R13, PT, P0 ;  /* 0x0000000d3100720c */ /* 0x000fe20003f06100 */
[----:B------:R-:W-:Y:S02]  /*16c00*/  IMAD.X R52, R34, 0x1, R35, P3 ;  /* 0x0000000122347824 */ /* 0x000fe400018e0623 */
[----:B------:R-:W-:Y:S01]  /*16c10*/  IMAD.WIDE.U32 R32, R29, R50, RZ ;  /* 0x000000321d207225 */ /* 0x000fe200078e00ff */
[----:B------:R-:W-:-:S02]  /*16c20*/  ISETP.GE.U32.AND.EX P2, PT, R39, R49, PT, P2 ;  /* 0x000000312700720c */ /* 0x000fc40003f46120 */
[----:B------:R-:W-:Y:S01]  /*16c30*/  ISETP.GE.U32.AND.EX P1, PT, R52, R34, PT, P1 ;  /* 0x000000223400720c */ /* 0x000fe20003f26110 */
[----:B------:R-:W-:Y:S01]  /*16c40*/  IMAD.MOV.U32 R49, RZ, RZ, R60 ;  /* 0x000000ffff317224 */ /* 0x000fe200078e003c */
[----:B------:R-:W-:Y:S01]  /*16c50*/  SEL R60, RZ, 0x1, P0 ;  /* 0x00000001ff3c7807 */ /* 0x000fe20000000000 */
[----:B------:R-:W-:Y:S01]  /*16c60*/  IMAD.WIDE.U32 R32, P4, R11, R15, R32 ;  /* 0x0000000f0b207225 */ /* 0x000fe20007880020 */
[----:B------:R-:W-:-:S03]  /*16c70*/  SEL R13, RZ, 0x1, P2 ;  /* 0x00000001ff0d7807 */ /* 0x000fc60001000000 */
[----:B------:R-:W-:Y:S01]  /*16c80*/  IMAD.WIDE.U32 R34, R15, R50, RZ ;  /* 0x000000320f227225 */ /* 0x000fe200078e00ff */
[----:B------:R-:W-:Y:S02]  /*16c90*/  IADD3 R60, P0, P3, R13, R30, R60 ;  /* 0x0000001e0d3c7210 */ /* 0x000fe40007b1e03c */
[----:B------:R-:W-:Y:S01]  /*16ca0*/  SEL R13, RZ, 0x1, P1 ;  /* 0x00000001ff0d7807 */ /* 0x000fe20000800000 */
[----:B------:R-:W-:Y:S01]  /*16cb0*/  IMAD R34, R56, R15, RZ ;  /* 0x0000000f38227224 */ /* 0x000fe200078e02ff */
[----:B------:R-:W-:Y:S01]  /*16cc0*/  IADD3 RZ, P2, PT, R35, R32, RZ ;  /* 0x0000002023ff7210 */ /* 0x000fe20007f5e0ff */
[----:B------:R-:W-:Y:S02]  /*16cd0*/  IMAD.MOV.U32 R30, RZ, RZ, R33 ;  /* 0x000000ffff1e7224 */ /* 0x000fe400078e0021 */
[----:B------:R-:W-:Y:S01]  /*16ce0*/  IMAD.MOV.U32 R35, RZ, RZ, R54 ;  /* 0x000000ffff237224 */ /* 0x000fe200078e0036 */
[----:B------:R-:W-:Y:S01]  /*16cf0*/  IADD3.X R54, PT, PT, RZ, R31, RZ, P0, P3 ;  /* 0x0000001fff367210 */ /* 0x000fe200007e64ff */
[----:B------:R-:W-:-:S04]  /*16d00*/  IMAD.WIDE.U32 R32, R44, R15, RZ ;  /* 0x0000000f2c207225 */ /* 0x000fc800078e00ff */
[----:B------:R-:W-:Y:S01]  /*16d10*/  IMAD.X R31, RZ, RZ, RZ, P4 ;  /* 0x000000ffff1f7224 */ /* 0x000fe200020e06ff */
[-C--:B------:R-:W-:Y:S01]  /*16d20*/  IADD3 R37, P3, PT, R37, R32.reuse, RZ ;  /* 0x0000002025257210 */ /* 0x080fe20007f7e0ff */
[-C--:B------:R-:W-:Y:S02]  /*16d30*/  IMAD R34, R44, R29.reuse, R34 ;  /* 0x0000001d2c227224 */ /* 0x080fe400078e0222 */
[----:B------:R-:W-:Y:S01]  /*16d40*/  IMAD.WIDE.U32.X R30, R11, R29, R30, P2 ;  /* 0x0000001d0b1e7225 */ /* 0x000fe200010e041e */
[----:B------:R-:W-:-:S03]  /*16d50*/  ISETP.GE.U32.AND P0, PT, R37, R32, PT ;  /* 0x000000202500720c */ /* 0x000fc60003f06070 */
[----:B------:R-:W-:Y:S01]  /*16d60*/  IMAD.IADD R34, R33, 0x1, R34 ;  /* 0x0000000121227824 */ /* 0x000fe200078e0222 */
[----:B------:R-:W-:Y:S01]  /*16d70*/  IADD3 R13, P1, P2, R37, R30, R13 ;  /* 0x0000001e250d7210 */ /* 0x000fe20007a3e00d */
[----:B------:R-:W-:-:S04]  /*16d80*/  IMAD.WIDE.U32 R32, R15, R44, RZ ;  /* 0x0000002c0f207225 */ /* 0x000fc800078e00ff */
[----:B------:R-:W-:Y:S02]  /*16d90*/  IMAD.X R36, R34, 0x1, R36, P3 ;  /* 0x0000000122247824 */ /* 0x000fe400018e0624 */
[----:B------:R-:W-:-:S03]  /*16da0*/  IMAD R11, R11, R12, RZ ;  /* 0x0000000c0b0b7224 */ /* 0x000fc600078e02ff */
[C---:B------:R-:W-:Y:S01]  /*16db0*/  IADD3.X R38, PT, PT, R36.reuse, R31, RZ, P1, P2 ;  /* 0x0000001f24267210 */ /* 0x040fe20000fe44ff */
[----:B------:R-:W-:Y:S01]  /*16dc0*/  IMAD.WIDE.U32 R30, R29, R44, RZ ;  /* 0x0000002c1d1e7225 */ /* 0x000fe200078e00ff */
[----:B------:R-:W-:Y:S02]  /*16dd0*/  ISETP.GE.U32.AND P1, PT, R13, R37, PT ;  /* 0x000000250d00720c */ /* 0x000fe40003f26070 */
[----:B------:R-:W-:Y:S01]  /*16de0*/  ISETP.GE.U32.AND.EX P0, PT, R36, R34, PT, P0 ;  /* 0x000000222400720c */ /* 0x000fe20003f06100 */
[----:B------:R-:W-:Y:S01]  /*16df0*/  IMAD.MOV.U32 R37, RZ, RZ, R35 ;  /* 0x000000ffff257224 */ /* 0x000fe200078e0023 */
[----:B------:R-:W-:Y:S01]  /*16e00*/  ISETP.GE.U32.AND.EX P1, PT, R38, R36, PT, P1 ;  /* 0x000000242600720c */ /* 0x000fe20003f26110 */
[----:B------:R-:W-:Y:S01]  /*16e10*/  IMAD.WIDE.U32 R30, P2, R56, R15, R30 ;  /* 0x0000000f381e7225 */ /* 0x000fe2000784001e */
[----:B------:R-:W-:-:S03]  /*16e20*/  SEL R35, RZ, 0x1, P0 ;  /* 0x00000001ff237807 */ /* 0x000fc60000000000 */
[----:B------:R-:W-:Y:S01]  /*16e30*/  IMAD.MOV.U32 R32, RZ, RZ, R31 ;  /* 0x000000ffff207224 */ /* 0x000fe200078e001f */
[----:B------:R-:W-:Y:S01]  /*16e40*/  IADD3 RZ, P3, PT, R33, R30, RZ ;  /* 0x0000001e21ff7210 */ /* 0x000fe20007f7e0ff */
[----:B------:R-:W-:Y:S01]  /*16e50*/  IMAD.X R33, RZ, RZ, RZ, P2 ;  /* 0x000000ffff217224 */ /* 0x000fe200010e06ff */
[----:B------:R-:W-:Y:S01]  /*16e60*/  SEL R30, RZ, 0x1, P1 ;  /* 0x00000001ff1e7807 */ /* 0x000fe20000800000 */
[----:B------:R-:W-:Y:S02]  /*16e70*/  IMAD R36, R59, R15, RZ ;  /* 0x0000000f3b247224 */ /* 0x000fe400078e02ff */
[----:B------:R-:W-:-:S04]  /*16e80*/  IMAD.WIDE.U32.X R32, R56, R29, R32, P3 ;  /* 0x0000001d38207225 */ /* 0x000fc800018e0420 */
[C---:B------:R-:W-:Y:S01]  /*16e90*/  IMAD R36, R51.reuse, R29, R36 ;  /* 0x0000001d33247224 */ /* 0x040fe200078e0224 */
        /* <DEDUP_REMOVED lines=9> */
[----:B------:R-:W-:Y:S02]  /*16f30*/  IMAD.X R39, R36, 0x1, R39, P3 ;  /* 0x0000000124277824 */ /* 0x000fe400018e0627 */
[----:B------:R-:W-:-:S03]  /*16f40*/  IMAD.WIDE.U32 R30, P0, R59, R15, R30 ;  /* 0x0000000f3b1e7225 */ /* 0x000fc6000780001e */
[----:B------:R-:W-:Y:S01]  /*16f50*/  ISETP.GE.U32.AND.EX P1, PT, R39, R36, PT, P1 ;  /* 0x000000242700720c */ /* 0x000fe20003f26110 */
[----:B------:R-:W-:Y:S01]  /*16f60*/  IMAD.MOV.U32 R32, RZ, RZ, R31 ;  /* 0x000000ffff207224 */ /* 0x000fe200078e001f */
[----:B------:R-:W-:Y:S01]  /*16f70*/  IADD3 RZ, P4, PT, R33, R30, RZ ;  /* 0x0000001e21ff7210 */ /* 0x000fe20007f9e0ff */
[----:B------:R-:W-:-:S04]  /*16f80*/  IMAD.WIDE.U32 R30, R29, R45, RZ ;  /* 0x0000002d1d1e7225 */ /* 0x000fc800078e00ff */
[----:B------:R-:W-:Y:S01]  /*16f90*/  IMAD.X R33, RZ, RZ, RZ, P0 ;  /* 0x000000ffff217224 */ /* 0x000fe200000e06ff */
[----:B------:R-:W-:Y:S01]  /*16fa0*/  ISETP.GE.U32.AND P0, PT, R14, R34, PT ;  /* 0x000000220e00720c */ /* 0x000fe20003f06070 */
[----:B------:R-:W-:-:S04]  /*16fb0*/  IMAD.WIDE.U32 R30, P3, R58, R15, R30 ;  /* 0x0000000f3a1e7225 */ /* 0x000fc8000786001e */
[----:B------:R-:W-:-:S04]  /*16fc0*/  IMAD.WIDE.U32 R34, R15, R45, RZ ;  /* 0x0000002d0f227225 */ /* 0x000fc800078e00ff */
[----:B------:R-:W-:Y:S01]  /*16fd0*/  IMAD.X R44, R39, 0x1, R44, P2 ;  /* 0x00000001272c7824 */ /* 0x000fe200010e062c */
[----:B------:R-:W-:Y:S01]  /*16fe0*/  IADD3 RZ, P2, PT, R35, R30, RZ ;  /* 0x0000001e23ff7210 */ /* 0x000fe20007f5e0ff */
[----:B------:R-:W-:Y:S02]  /*16ff0*/  IMAD.X R35, RZ, RZ, RZ, P3 ;  /* 0x000000ffff237224 */ /* 0x000fe400018e06ff */
[----:B------:R-:W-:Y:S01]  /*17000*/  IMAD.MOV.U32 R34, RZ, RZ, R31 ;  /* 0x000000ffff227224 */ /* 0x000fe200078e001f */
[----:B------:R-:W-:Y:S01]  /*17010*/  ISETP.GE.U32.AND.EX P0, PT, R44, R39, PT, P0 ;  /* 0x000000272c00720c */ /* 0x000fe20003f06100 */
[----:B------:R-:W-:Y:S02]  /*17020*/  IMAD R30, R58, R15, RZ ;  /* 0x0000000f3a1e7224 */ /* 0x000fe400078e02ff */
[----:B------:R-:W-:Y:S01]  /*17030*/  IMAD.WIDE.U32.X R32, R59, R29, R32, P4 ;  /* 0x0000001d3b207225 */ /* 0x000fe200020e0420 */
[----:B------:R-:W-:-:S03]  /*17040*/  SEL R31, RZ, 0x1, P0 ;  /* 0x00000001ff1f7807 */ /* 0x000fc60000000000 */
[----:B------:R-:W-:-:S04]  /*17050*/  IMAD.WIDE.U32.X R34, R58, R29, R34, P2 ;  /* 0x0000001d3a227225 */ /* 0x000fc800010e0422 */
[----:B------:R-:W-:Y:S01]  /*17060*/  IMAD R29, R45, R29, R30 ;  /* 0x0000001d2d1d7224 */ /* 0x000fe200078e021e */
[----:B------:R-:W-:Y:S01]  /*17070*/  SEL R30, RZ, 0x1, P1 ;  /* 0x00000001ff1e7807 */ /* 0x000fe20000800000 */
[----:B------:R-:W-:Y:S02]  /*17080*/  IMAD.MOV.U32 R56, RZ, RZ, R49 ;  /* 0x000000ffff387224 */ /* 0x000fe400078e0031 */
[----:B------:R-:W-:Y:S01]  /*17090*/  IMAD.MOV.U32 R59, RZ, RZ, R48 ;  /* 0x000000ffff3b7224 */ /* 0x000fe200078e0030 */
[----:B------:R-:W-:Y:S01]  /*170a0*/  IADD3 R32, P2, P1, R31, R32, R30 ;  /* 0x000000201f207210 */ /* 0x000fe2000795e01e */
[----:B------:R-:W-:-:S03]  /*170b0*/  IMAD.WIDE.U32 R30, R38, 0x3d1, RZ ;  /* 0x000003d1261e7825 */ /* 0x000fc600078e00ff */
[----:B------:R-:W-:Y:S01]  /*170c0*/  IADD3.X R33, PT, PT, RZ, R33, RZ, P2, P1 ;  /* 0x00000021ff217210 */ /* 0x000fe200017e24ff */
[----:B------:R-:W-:-:S04]  /*170d0*/  IMAD.WIDE.U32 R48, R13, 0x3d1, RZ ;  /* 0x000003d10d307825 */ /* 0x000fc800078e00ff */
[----:B------:R-:W-:-:S04]  /*170e0*/  IMAD.WIDE.U32 R30, P0, R13, 0x1, R30 ;  /* 0x000000010d1e7825 */ /* 0x000fc8000780001e */
[----:B------:R-:W-:Y:S02]  /*170f0*/  IMAD.MOV.U32 R51, RZ, RZ, R37 ;  /* 0x000000ffff337224 */ /* 0x000fe400078e0025 */
[----:B------:R-:W-:Y:S01]  /*17100*/  IMAD.X R37, RZ, RZ, RZ, P0 ;  /* 0x000000ffff257224 */ /* 0x000fe200000e06ff */
[----:B------:R-:W-:Y:S01]  /*17110*/  IADD3 R39, P0, PT, R49, R30, RZ ;  /* 0x0000001e31277210 */ /* 0x000fe20007f1e0ff */
[----:B------:R-:W-:Y:S02]  /*17120*/  IMAD.MOV.U32 R36, RZ, RZ, R31 ;  /* 0x000000ffff247224 */ /* 0x000fe400078e001f */
[----:B------:R-:W-:Y:S02]  /*17130*/  IMAD R11, R50, R28, R11 ;  /* 0x0000001c320b7224 */ /* 0x000fe400078e020b */
[----:B------:R-:W-:-:S04]  /*17140*/  IMAD.WIDE.U32.X R36, R38, 0x1, R36, P0 ;  /* 0x0000000126247825 */ /* 0x000fc800000e0424 */
[----:B------:R-:W-:Y:S02]  /*17150*/  IMAD.MOV.U32 R38, RZ, RZ, R48 ;  /* 0x000000ffff267224 */ /* 0x000fe400078e0030 */
[----:B------:R-:W-:-:S04]  /*17160*/  IMAD.WIDE.U32 R30, R44, 0x3d1, RZ ;  /* 0x000003d12c1e7825 */ /* 0x000fc800078e00ff */
[----:B------:R-:W-:-:S04]  /*17170*/  IMAD.WIDE.U32 R12, R50, R12, R38 ;  /* 0x0000000c320c7225 */ /* 0x000fc800078e0026 */
[----:B------:R-:W-:Y:S01]  /*17180*/  IMAD.IADD R11, R13, 0x1, R11 ;  /* 0x000000010d0b7824 */ /* 0x000fe200078e020b */
[----:B------:R-:W-:Y:S01]  /*17190*/  ISETP.GE.U32.AND P0, PT, R12, R48, PT ;  /* 0x000000300c00720c */ /* 0x000fe20003f06070 */
[----:B------:R-:W-:-:S03]  /*171a0*/  IMAD.WIDE.U32 R30, P2, R14, 0x1, R30 ;  /* 0x000000010e1e7825 */ /* 0x000fc6000784001e */
[----:B------:R-:W-:Y:S01]  /*171b0*/  ISETP.GE.U32.AND.EX P0, PT, R11, R39, PT, P0 ;  /* 0x000000270b00720c */ /* 0x000fe20003f06100 */
[----:B------:R-:W-:-:S03]  /*171c0*/  IMAD.WIDE.U32 R38, R14, 0x3d1, RZ ;  /* 0x000003d10e267825 */ /* 0x000fc600078e00ff */
[----:B------:R-:W-:Y:S01]  /*171d0*/  SEL R13, RZ, 0x1, P0 ;  /* 0x00000001ff0d7807 */ /* 0x000fe20000000000 */
[----:B------:R-:W-:Y:S01]  /*171e0*/  IMAD.WIDE.U32 R14, R45, R15, RZ ;  /* 0x0000000f2d0e7225 */ /* 0x000fe200078e00ff */
[----:B------:R-:W-:Y:S02]  /*171f0*/  IADD3 R28, P1, PT, R59, R38, RZ ;  /* 0x000000263b1c7210 */ /* 0x000fe40007f3e0ff */
[----:B------:R-:W-:Y:S01]  /*17200*/  IADD3 R30, P3, PT, R39, R30, RZ ;  /* 0x0000001e271e7210 */ /* 0x000fe20007f7e0ff */
[----:B------:R-:W-:Y:S02]  /*17210*/  IMAD.IADD R29, R15, 0x1, R29 ;  /* 0x000000010f1d7824 */ /* 0x000fe400078e021d */
[----:B------:R-:W-:Y:S01]  /*17220*/  IMAD.X R15, RZ, RZ, RZ, P2 ;  /* 0x000000ffff0f7224 */ /* 0x000fe200010e06ff */
[----:B------:R-:W-:Y:S01]  /*17230*/  ISETP.GE.U32.AND P2, PT, R28, R38, PT ;  /* 0x000000261c00720c */ /* 0x000fe20003f46070 */
[----:B------:R-:W-:Y:S01]  /*17240*/  IMAD.X R39, R30, 0x1, R51, P1 ;  /* 0x000000011e277824 */ /* 0x000fe200008e0633 */
[----:B------:R-:W-:-:S04]  /*17250*/  IADD3 R13, P0, P1, R28, R36, R13 ;  /* 0x000000241c0d7210 */ /* 0x000fc8000791e00d */
[C---:B------:R-:W-:Y:S02]  /*17260*/  IADD3.X R36, PT, PT, R39.reuse, R37, RZ, P0, P1 ;  /* 0x0000002527247210 */ /* 0x040fe400007e24ff */
[----:B------:R-:W-:Y:S02]  /*17270*/  IADD3 R60, P0, PT, R60, R14, RZ ;  /* 0x0000000e3c3c7210 */ /* 0x000fe40007f1e0ff */
[----:B------:R-:W-:Y:S02]  /*17280*/  ISETP.GE.U32.AND.EX P2, PT, R39, R30, PT, P2 ;  /* 0x0000001e2700720c */ /* 0x000fe40003f46120 */
[C---:B------:R-:W-:Y:S01]  /*17290*/  ISETP.GE.U32.AND P1, PT, R60.reuse, R14, PT ;  /* 0x0000000e3c00720c */ /* 0x040fe20003f26070 */
[----:B------:R-:W-:Y:S01]  /*172a0*/  IMAD.X R54, R29, 0x1, R54, P0 ;  /* 0x000000011d367824 */ /* 0x000fe200000e0636 */
[----:B------:R-:W-:Y:S01]  /*172b0*/  IADD3 R37, P0, PT, R60, R32, RZ ;  /* 0x000000203c257210 */ /* 0x000fe20007f1e0ff */
[----:B------:R-:W-:-:S03]  /*172c0*/  IMAD.MOV.U32 R14, RZ, RZ, R31 ;  /* 0x000000ffff0e7224 */ /* 0x000fc600078e001f */
[C---:B------:R-:W-:Y:S01]  /*172d0*/  ISETP.GE.U32.AND.EX P1, PT, R54.reuse, R29, PT, P1 ;  /* 0x0000001d3600720c */ /* 0x040fe20003f26110 */
[----:B------:R-:W-:Y:S01]  /*172e0*/  IMAD.X R32, R54, 0x1, R33, P0 ;  /* 0x0000000136207824 */ /* 0x000fe200000e0621 */
[----:B------:R-:W-:Y:S01]  /*172f0*/  ISETP.GE.U32.AND P0, PT, R37, R60, PT ;  /* 0x0000003c2500720c */ /* 0x000fe20003f06070 */
[----:B------:R-:W-:Y:S01]  /*17300*/  IMAD.WIDE.U32.X R14, R44, 0x1, R14, P3 ;  /* 0x000000012c0e7825 */ /* 0x000fe200018e040e */
[----:B------:R-:W-:Y:S02]  /*17310*/  SEL R33, RZ, 0x1, P1 ;  /* 0x00000001ff217807 */ /* 0x000fe40000800000 */
[C---:B------:R-:W-:Y:S02]  /*17320*/  ISETP.GE.U32.AND.EX P0, PT, R32.reuse, R54, PT, P0 ;  /* 0x000000362000720c */ /* 0x040fe40003f06100 */
[----:B------:R-:W-:Y:S01]  /*17330*/  ISETP.GE.U32.AND P1, PT, R13, R28, PT ;  /* 0x0000001c0d00720c */ /* 0x000fe20003f26070 */
[----:B------:R-:W-:Y:S01]  /*17340*/  IMAD.WIDE.U32 R28, R32, 0x3d1, RZ ;  /* 0x000003d1201c7825 */ /* 0x000fe200078e00ff */
[----:B------:R-:W-:-:S02]  /*17350*/  SEL R30, RZ, 0x1, P0 ;  /* 0x00000001ff1e7807 */ /* 0x000fc40000000000 */
[----:B------:R-:W-:Y:S02]  /*17360*/  ISETP.GE.U32.AND.EX P0, PT, R36, R39, PT, P1 ;  /* 0x000000272400720c */ /* 0x000fe40003f06110 */
[----:B------:R-:W-:Y:S01]  /*17370*/  IADD3 R34, P1, P3, R30, R34, R33 ;  /* 0x000000221e227210 */ /* 0x000fe20007b3e021 */
[C---:B------:R-:W-:Y:S01]  /*17380*/  IMAD.WIDE.U32 R30, R37.reuse, 0x3d1, RZ ;  /* 0x000003d1251e7825 */ /* 0x040fe200078e00ff */
[----:B------:R-:W-:Y:S02]  /*17390*/  SEL R38, RZ, 0x1, P0 ;  /* 0x00000001ff267807 */ /* 0x000fe40000000000 */
[----:B------:R-:W-:Y:S01]  /*173a0*/  SEL R33, RZ, 0x1, P2 ;  /* 0x00000001ff217807 */ /* 0x000fe20001000000 */
[----:B------:R-:W-:Y:S01]  /*173b0*/  IMAD.WIDE.U32 R28, P0, R37, 0x1, R28 ;  /* 0x00000001251c7825 */ /* 0x000fe2000780001c */
[----:B------:R-:W-:Y:S02]  /*173c0*/  IADD3.X R37, PT, PT, RZ, R35, RZ, P1, P3 ;  /* 0x00000023ff257210 */ /* 0x000fe40000fe64ff */
[----:B------:R-:W-:-:S02]  /*173d0*/  IADD3 R33, P2, P4, R38, R14, R33 ;  /* 0x0000000e26217210 */ /* 0x000fc40007c5e021 */
        /* <DEDUP_REMOVED lines=12> */
[----:B------:R-:W-:-:S04]  /*174a0*/  IMAD.WIDE.U32 R28, R34, 0x3d1, RZ ;  /* 0x000003d1221c7825 */ /* 0x000fc800078e00ff */
[----:B------:R-:W-:Y:S01]  /*174b0*/  IMAD.WIDE.U32.X R14, R32, 0x1, R14, P1 ;  /* 0x00000001200e7825 */ /* 0x000fe200008e040e */
[----:B------:R-:W-:Y:S02]  /*174c0*/  ISETP.GE.U32.AND.EX P1, PT, R35, R61, PT, P3 ;  /* 0x0000003d2300720c */ /* 0x000fe40003f26130 */
[----:B------:R-:W-:Y:S01]  /*174d0*/  SEL R32, RZ, 0x1, P0 ;  /* 0x00000001ff207807 */ /* 0x000fe20000000000 */
[----:B------:R-:W-:Y:S01]  /*174e0*/  IMAD.WIDE.U32 R30, P3, R34, 0x1, R30 ;  /* 0x00000001221e7825 */ /* 0x000fe2000786001e */
[----:B------:R-:W-:Y:S02]  /*174f0*/  SEL R34, RZ, 0x1, P1 ;  /* 0x00000001ff227807 */ /* 0x000fe40000800000 */
        /* <DEDUP_REMOVED lines=61> */
.L_x_1244:
[----:B------:R-:W-:Y:S05]  /*178d0*/  BSYNC.RECONVERGENT B3 ;  /* 0x0000000000037941 */ /* 0x000fea0003800200 */
.L_x_1243:
        /* <DEDUP_REMOVED lines=19> */
.L_x_1246:
        /* <DEDUP_REMOVED lines=10> */
.L_x_1247:
[----:B------:R-:W-:Y:S05]  /*17ab0*/  BSYNC.RECONVERGENT B3 ;  /* 0x0000000000037941 */ /* 0x000fea0003800200 */
.L_x_1245:
[----:B------:R-:W2:Y:S04]  /*17ac0*/  LDL.LU R15, [R1+0xa120] ;  /* 0x00a12000010f7983 */ /* 0x000ea80000300800 */
[----:B------:R-:W3:Y:S04]  /*17ad0*/  LDL.LU R31, [R1+0xa12c] ;  /* 0x00a12c00011f7983 */ /* 0x000ee80000300800 */
[----:B------:R-:W4:Y:S04]  /*17ae0*/  LDL.LU R28, [R1+0xa130] ;  /* 0x00a13000011c7983 */ /* 0x000f280000300800 */
[----:B------:R-:W5:Y:S04]  /*17af0*/  LDL.LU R14, [R1+0xa134] ;  /* 0x00a13400010e7983 */ /* 0x000f680000300800 */
[----:B------:R-:W5:Y:S04]  /*17b00*/  LDL.LU R34, [R1+0xa138] ;  /* 0x00a1380001227983 */ /* 0x000f680000300800 */
[----:B------:R-:W5:Y:S01]  /*17b10*/  LDL.LU R30, [R1+0xa128] ;  /* 0x00a12800011e7983 */ /* 0x000f620000300800 */
[----:B------:R-:W-:-:S04]  /*17b20*/  ISETP.NE.U32.AND P1, PT, R3, RZ, PT ;  /* 0x000000ff0300720c */ /* 0x000fc80003f25070 */
[----:B------:R-:W-:Y:S01]  /*17b30*/  ISETP.NE.AND.EX P1, PT, R0, RZ, PT, P1 ;  /* 0x000000ff0000720c */ /* 0x000fe20003f25310 */
[----:B------:R-:W-:Y:S01]  /*17b40*/  BSSY.RECONVERGENT B3, `(.L_x_1248) ;  /* 0x0000036000037945 */ /* 0x000fe20003800200 */
[----:B--2---:R-:W-:-:S04]  /*17b50*/  IADD3 R15, P2, PT, R15, -R3, RZ ;  /* 0x800000030f0f7210 */ /* 0x004fc80007f5e0ff */
[----:B---3--:R-:W-:Y:S01]  /*17b60*/  IADD3.X R31, P2, PT, R31, ~R0, RZ, P2, !PT ;  /* 0x800000001f1f7210 */ /* 0x008fe2000175e4ff */
[----:B----4-:R-:W-:-:S03]  /*17b70*/  IMAD.MOV.U32 R44, RZ, RZ, R28 ;  /* 0x000000ffff2c7224 */ /* 0x010fc600078e001c */
[----:B------:R-:W-:Y:S02]  /*17b80*/  IADD3.X R15, P2, PT, R15, ~R18, RZ, P2, !PT ;  /* 0x800000120f0f7210 */ /* 0x000fe4000175e4ff */
[-C--:B-----5:R-:W-:Y:S02]  /*17b90*/  IADD3 R28, P3, PT, R14, -R3.reuse, RZ ;  /* 0x800000030e1c7210 */ /* 0x0a0fe40007f7e0ff */
[----:B------:R-:W-:Y:S02]  /*17ba0*/  IADD3 R14, P4, PT, R57, -R16, RZ ;  /* 0x80000010390e7210 */ /* 0x000fe40007f9e0ff */
[----:B------:R-:W-:Y:S01]  /*17bb0*/  IADD3.X R61, P3, PT, R34, ~R0, RZ, P3, !PT ;  /* 0x80000000223d7210 */ /* 0x000fe20001f7e4ff */
[----:B------:R-:W-:Y:S02]  /*17bc0*/  IMAD.X R31, R31, 0x1, ~R19, P2 ;  /* 0x000000011f1f7824 */ /* 0x000fe400010e0e13 */
[----:B------:R-:W-:Y:S01]  /*17bd0*/  IMAD.X R34, R55, 0x1, ~R17, P4 ;  /* 0x0000000137227824 */ /* 0x000fe200020e0e11 */
[----:B------:R-:W-:-:S02]  /*17be0*/  IADD3 R30, P0, PT, R30, -R3, RZ ;  /* 0x800000031e1e7210 */ /* 0x000fc40007f1e0ff */
[----:B------:R-:W-:Y:S01]  /*17bf0*/  STL [R1+0xa120], R31 ;  /* 0x00a1201f01007387 */ /* 0x000fe20000100800 */
[----:B------:R-:W-:-:S03]  /*17c00*/  IMAD.MOV.U32 R37, RZ, RZ, R34 ;  /* 0x000000ffff257224 */ /* 0x000fc600078e0022 */
[----:B------:R0:W-:Y:S02]  /*17c10*/  STL [R1+0xa12c], R34 ;  /* 0x00a12c2201007387 */ /* 0x0001e40000100800 */
[----:B0-----:R-:W-:Y:S01]  /*17c20*/  IMAD.MOV.U32 R34, RZ, RZ, R31 ;  /* 0x000000ffff227224 */ /* 0x001fe200078e001f */
[----:B------:R-:W-:-:S04]  /*17c30*/  IADD3.X R31, P0, PT, R44, ~R0, RZ, P0, !PT ;  /* 0x800000002c1f7210 */ /* 0x000fc8000071e4ff */
[----:B------:R-:W-:-:S05]  /*17c40*/  IADD3.X R55, P0, PT, R30, ~R22, RZ, P0, !PT ;  /* 0x800000161e377210 */ /* 0x000fca000071e4ff */
[----:B------:R-:W-:Y:S01]  /*17c50*/  IMAD.X R44, R31, 0x1, ~R23, P0 ;  /* 0x000000011f2c7824 */ /* 0x000fe200000e0e17 */
[----:B------:R-:W-:Y:S02]  /*17c60*/  IADD3.X R28, P3, PT, R28, ~R20, RZ, P3, !PT ;  /* 0x800000141c1c7210 */ /* 0x000fe40001f7e4ff */
[----:B------:R-:W-:Y:S02]  /*17c70*/  IADD3 R12, P4, PT, R12, -R4, RZ ;  /* 0x800000040c0c7210 */ /* 0x000fe40007f9e0ff */
[----:B------:R0:W-:Y:S01]  /*17c80*/  STL [R1+0xa130], R44 ;  /* 0x00a1302c01007387 */ /* 0x0001e20000100800 */
[----:B------:R-:W-:Y:S01]  /*17c90*/  IMAD.X R61, R61, 0x1, ~R21, P3 ;  /* 0x000000013d3d7824 */ /* 0x000fe200018e0e15 */
[-C--:B------:R-:W-:Y:S01]  /*17ca0*/  IADD3 R13, P2, PT, R13, -R3.reuse, RZ ;  /* 0x800000030d0d7210 */ /* 0x080fe20007f5e0ff */
[----:B------:R-:W-:Y:S01]  /*17cb0*/  IMAD.X R11, R11, 0x1, ~R5, P4 ;  /* 0x000000010b0b7824 */ /* 0x000fe200020e0e05 */
[-C--:B------:R-:W-:Y:S02]  /*17cc0*/  IADD3 R33, P3, PT, R33, -R3.reuse, RZ ;  /* 0x8000000321217210 */ /* 0x080fe40007f7e0ff */
[----:B------:R-:W-:-:S02]  /*17cd0*/  IADD3 R56, P4, PT, R29, -R3, RZ ;  /* 0x800000031d387210 */ /* 0x000fc40007f9e0ff */
[-C--:B------:R-:W-:Y:S02]  /*17ce0*/  IADD3.X R36, P2, PT, R36, ~R0.reuse, RZ, P2, !PT ;  /* 0x8000000024247210 */ /* 0x080fe4000175e4ff */
[-C--:B------:R-:W-:Y:S02]  /*17cf0*/  IADD3.X R35, P3, PT, R35, ~R0.reuse, RZ, P3, !PT ;  /* 0x8000000023237210 */ /* 0x080fe40001f7e4ff */
[----:B------:R-:W-:Y:S02]  /*17d00*/  IADD3.X R32, P4, PT, R32, ~R0, RZ, P4, !PT ;  /* 0x8000000020207210 */ /* 0x000fe4000279e4ff */
[----:B------:R-:W-:Y:S02]  /*17d10*/  IADD3.X R29, P2, PT, R13, ~R6, RZ, P2, !PT ;  /* 0x800000060d1d7210 */ /* 0x000fe4000175e4ff */
[----:B------:R-:W-:Y:S02]  /*17d20*/  IADD3.X R45, P3, PT, R33, ~R24, RZ, P3, !PT ;  /* 0x80000018212d7210 */ /* 0x000fe40001f7e4ff */
[----:B------:R-:W-:Y:S01]  /*17d30*/  IADD3.X R56, P4, PT, R56, ~R26, RZ, P4, !PT ;  /* 0x8000001a38387210 */ /* 0x000fe2000279e4ff */
[----:B------:R-:W-:-:S02]  /*17d40*/  IMAD.X R57, R36, 0x1, ~R7, P2 ;  /* 0x0000000124397824 */ /* 0x000fc400010e0e07 */
[----:B------:R-:W-:Y:S02]  /*17d50*/  IMAD.X R60, R35, 0x1, ~R25, P3 ;  /* 0x00000001233c7824 */ /* 0x000fe400018e0e19 */
[----:B------:R-:W-:Y:S01]  /*17d60*/  IMAD.X R13, R32, 0x1, ~R27, P4 ;  /* 0x00000001200d7824 */ /* 0x000fe200020e0e1b */
[----:B0-----:R-:W-:Y:S07]  /*17d70*/  @!P1 BRA `(.L_x_1249) ;  /* 0x0000000000489947 */ /* 0x001fee0003800000 */
[----:B------:R-:W-:Y:S01]  /*17d80*/  IADD3 R14, P0, PT, R14, R52, RZ ;  /* 0x000000340e0e7210 */ /* 0x000fe20007f1e0ff */
[----:B------:R-:W-:-:S03]  /*17d90*/  IMAD.MOV.U32 R32, RZ, RZ, R44 ;  /* 0x000000ffff207224 */ /* 0x000fc600078e002c */
[----:B------:R-:W-:-:S04]  /*17da0*/  IADD3.X R37, P0, PT, R37, R48, RZ, P0, !PT ;  /* 0x0000003025257210 */ /* 0x000fc8000071e4ff */
[----:B------:R-:W-:Y:S01]  /*17db0*/  IADD3.X R30, P0, PT, RZ, RZ, RZ, P0, !PT ;  /* 0x000000ffff1e7210 */ /* 0x000fe2000071e4ff */
[----:B------:R0:W-:Y:S03]  /*17dc0*/  STL [R1+0xa12c], R37 ;  /* 0x00a12c2501007387 */ /* 0x0001e60000100800 */
[C---:B------:R-:W-:Y:S01]  /*17dd0*/  IADD3 RZ, P2, PT, R30.reuse, R15, RZ ;  /* 0x0000000f1eff7210 */ /* 0x040fe20007f5e0ff */
[----:B------:R-:W-:Y:S01]  /*17de0*/  IMAD.X R31, RZ, RZ, RZ, P0 ;  /* 0x000000ffff1f7224 */ /* 0x000fe200000e06ff */
[----:B------:R-:W-:-:S04]  /*17df0*/  IADD3 RZ, P3, PT, R30, R28, RZ ;  /* 0x0000001c1eff7210 */ /* 0x000fc80007f7e0ff */
[C---:B------:R-:W-:Y:S02]  /*17e00*/  IADD3.X RZ, P0, PT, R31.reuse, R34, RZ, P2, !PT ;  /* 0x000000221fff7210 */ /* 0x040fe4000171e4ff */
[----:B------:R-:W-:Y:S02]  /*17e10*/  IADD3.X RZ, P3, PT, R31, R61, RZ, P3, !PT ;  /* 0x0000003d1fff7210 */ /* 0x000fe40001f7e4ff */
[--C-:B------:R-:W-:Y:S02]  /*17e20*/  IADD3.X R15, P0, P2, R15, R51, R30.reuse, P0, !PT ;  /* 0x000000330f0f7210 */ /* 0x100fe4000021e41e */
[--C-:B------:R-:W-:Y:S02]  /*17e30*/  IADD3.X R28, P3, P4, R28, R49, R30.reuse, P3, !PT ;  /* 0x000000311c1c7210 */ /* 0x100fe40001c7e41e */
[----:B------:R-:W-:Y:S02]  /*17e40*/  IADD3.X R34, PT, PT, R34, R39, R31, P0, P2 ;  /* 0x0000002722227210 */ /* 0x000fe400007e441f */
[----:B------:R-:W-:-:S02]  /*17e50*/  IADD3 R55, P0, P2, R55, R46, R30 ;  /* 0x0000002e37377210 */ /* 0x000fc40007a1e01e */
[--C-:B------:R-:W-:Y:S01]  /*17e60*/  IADD3.X R61, PT, PT, R61, R38, R31.reuse, P3, P4 ;  /* 0x000000263d3d7210 */ /* 0x100fe20001fe841f */
[----:B------:R0:W-:Y:S01]  /*17e70*/  STL [R1+0xa120], R34 ;  /* 0x00a1202201007387 */ /* 0x0001e20000100800 */
[----:B------:R-:W-:-:S05]  /*17e80*/  IADD3.X R32, PT, PT, R32, R47, R31, P0, P2 ;  /* 0x0000002f20207210 */ /* 0x000fca00007e441f */
[----:B------:R0:W-:Y:S04]  /*17e90*/  STL [R1+0xa130], R32 ;  /* 0x00a1302001007387 */ /* 0x0001e80000100800 */
.L_x_1249:
[----:B------:R-:W-:Y:S05]  /*17ea0*/  BSYNC.RECONVERGENT B3 ;  /* 0x0000000000037941 */ /* 0x000fea0003800200 */
.L_x_1248:
[----:B------:R-:W-:Y:S04]  /*17eb0*/  BSSY.RECONVERGENT B3, `(.L_x_1250) ;  /* 0x0000010000037945 */ /* 0x000fe80003800200 */
[----:B------:R-:W-:Y:S05]  /*17ec0*/  @!P1 BRA `(.L_x_1251) ;  /* 0x0000000000389947 */ /* 0x000fea0003800000 */
[----:B------:R-:W-:-:S04]  /*17ed0*/  IADD3 R12, P0, PT, R12, R52, RZ ;  /* 0x000000340c0c7210 */ /* 0x000fc80007f1e0ff */
[----:B------:R-:W-:-:S04]  /*17ee0*/  IADD3.X R11, P0, PT, R11, R48, RZ, P0, !PT ;  /* 0x000000300b0b7210 */ /* 0x000fc8000071e4ff */
[----:B------:R-:W-:-:S04]  /*17ef0*/  IADD3.X R30, P0, PT, RZ, RZ, RZ, P0, !PT ;  /* 0x000000ffff1e7210 */ /* 0x000fc8000071e4ff */
        /* <DEDUP_REMOVED lines=9> */
[--C-:B------:R-:W-:Y:S02]  /*17f90*/  IADD3.X R60, PT, PT, R60, R38, R31.reuse, P3, P4 ;  /* 0x000000263c3c7210 */ /* 0x100fe40001fe841f */
[----:B------:R-:W-:-:S09]  /*17fa0*/  IADD3.X R13, PT, PT, R13, R47, R31, P0, P2 ;  /* 0x0000002f0d0d7210 */ /* 0x000fd200007e441f */
.L_x_1251:
[----:B------:R-:W-:Y:S05]  /*17fb0*/  BSYNC.RECONVERGENT B3 ;  /* 0x0000000000037941 */ /* 0x000fea0003800200 */
.L_x_1250:
[----:B------:R-:W-:Y:S01]  /*17fc0*/  IADD3 R50, P0, PT, R12, R12, RZ ;  /* 0x0000000c0c327210 */ /* 0x000fe20007f1e0ff */
[----:B------:R-:W-:Y:S03]  /*17fd0*/  BSSY.RECONVERGENT B3, `(.L_x_1252) ;  /* 0x000002a000037945 */ /* 0x000fe60003800200 */
[----:B------:R-:W-:-:S05]  /*17fe0*/  IADD3.X R11, P0, PT, R11, R11, RZ, P0, !PT ;  /* 0x0000000b0b0b7210 */ /* 0x000fca000071e4ff */
[----:B------:R1:W-:Y:S01]  /*17ff0*/  STL [R1+0xa124], R11 ;  /* 0x00a1240b01007387 */ /* 0x0003e20000100800 */
[----:B------:R-:W-:Y:S01]  /*18000*/  IMAD.MOV.U32 R31, RZ, RZ, R11 ;  /* 0x000000ffff1f7224 */ /* 0x000fe200078e000b */
[----:B-1----:R-:W-:-:S04]  /*18010*/  IADD3.X R11, P0, PT, RZ, RZ, RZ, P0, !PT ;  /* 0x000000ffff0b7210 */ /* 0x002fc8000071e4ff */
[-C--:B------:R-:W-:Y:S01]  /*18020*/  IADD3 RZ, P2, PT, R29, R11.reuse, RZ ;  /* 0x0000000b1dff7210 */ /* 0x080fe20007f5e0ff */
[----:B------:R-:W-:Y:S01]  /*18030*/  IMAD.X R44, RZ, RZ, RZ, P0 ;  /* 0x000000ffff2c7224 */ /* 0x000fe200000e06ff */
[-C--:B------:R-:W-:Y:S02]  /*18040*/  IADD3 RZ, P3, PT, R45, R11.reuse, RZ ;  /* 0x0000000b2dff7210 */ /* 0x080fe40007f7e0ff */
[----:B------:R-:W-:Y:S02]  /*18050*/  IADD3 RZ, P4, PT, R56, R11, RZ ;  /* 0x0000000b38ff7210 */ /* 0x000fe40007f9e0ff */
[-C--:B------:R-:W-:Y:S02]  /*18060*/  IADD3.X RZ, P0, PT, R57, R44.reuse, RZ, P2, !PT ;  /* 0x0000002c39ff7210 */ /* 0x080fe4000171e4ff */
[----:B------:R-:W-:Y:S02]  /*18070*/  IADD3.X RZ, P3, PT, R60, R44, RZ, P3, !PT ;  /* 0x0000002c3cff7210 */ /* 0x000fe40001f7e4ff */
[----:B------:R-:W-:-:S02]  /*18080*/  IADD3.X R12, P0, P2, R29, R29, R11, P0, !PT ;  /* 0x0000001d1d0c7210 */ /* 0x000fc4000021e40b */
[----:B------:R-:W-:Y:S02]  /*18090*/  IADD3.X RZ, P4, PT, R13, R44, RZ, P4, !PT ;  /* 0x0000002c0dff7210 */ /* 0x000fe4000279e4ff */
[--C-:B------:R-:W-:Y:S02]  /*180a0*/  IADD3.X R57, PT, PT, R57, R57, R44.reuse, P0, P2 ;  /* 0x0000003939397210 */ /* 0x100fe400007e442c */
[--C-:B------:R-:W-:Y:S02]  /*180b0*/  IADD3.X R45, P0, P3, R45, R45, R11.reuse, P3, !PT ;  /* 0x0000002d2d2d7210 */ /* 0x100fe40001b1e40b */
[----:B------:R-:W-:Y:S02]  /*180c0*/  IADD3.X R56, P4, P2, R56, R56, R11, P4, !PT ;  /* 0x0000003838387210 */ /* 0x000fe4000229e40b */
[----:B------:R-:W-:Y:S02]  /*180d0*/  IADD3.X R60, PT, PT, R60, R60, R44, P0, P3 ;  /* 0x0000003c3c3c7210 */ /* 0x000fe400007e642c */
[----:B------:R-:W-:-:S02]  /*180e0*/  ISETP.GE.U32.AND P0, PT, R50, -0x3d1, PT ;  /* 0xfffffc2f3200780c */ /* 0x000fc40003f06070 */
[----:B------:R-:W-:Y:S02]  /*180f0*/  LOP3.LUT R29, R12, R56, R45, 0x80, !PT ;  /* 0x000000380c1d7212 */ /* 0x000fe400078e802d */
[----:B------:R-:W-:Y:S02]  /*18100*/  IADD3.X R30, PT, PT, R13, R13, R44, P4, P2 ;  /* 0x0000000d0d1e7210 */ /* 0x000fe400027e442c */
[----:B------:R-:W-:Y:S02]  /*18110*/  ISETP.NE.U32.AND P2, PT, R29, -0x1, PT ;  /* 0xffffffff1d00780c */ /* 0x000fe40003f45070 */
[----:B------:R-:W-:Y:S01]  /*18120*/  ISETP.GE.U32.AND.EX P0, PT, R31, -0x2, PT, P0 ;  /* 0xfffffffe1f00780c */ /* 0x000fe20003f06100 */
[----:B------:R1:W-:Y:S01]  /*18130*/  STL [R1+0xa128], R30 ;  /* 0x00a1281e01007387 */ /* 0x0003e20000100800 */
[----:B------:R-:W-:-:S04]  /*18140*/  LOP3.LUT R13, R57, R30, R60, 0x80, !PT ;  /* 0x0000001e390d7212 */ /* 0x000fc800078e803c */
[----:B------:R-:W-:Y:S02]  /*18150*/  ISETP.NE.OR.EX P2, PT, R13, -0x1, !P0, P2 ;  /* 0xffffffff0d00780c */ /* 0x000fe40004745720 */
[----:B------:R-:W-:-:S04]  /*18160*/  ISETP.NE.U32.AND P0, PT, R11, RZ, PT ;  /* 0x000000ff0b00720c */ /* 0x000fc80003f05070 */
[----:B------:R-:W-:-:S13]  /*18170*/  ISETP.NE.AND.EX P0, PT, R44, RZ, PT, P0 ;  /* 0x000000ff2c00720c */ /* 0x000fda0003f05300 */
[----:B-1----:R-:W-:Y:S05]  /*18180*/  @!P0 BRA P2, `(.L_x_1253) ;  /* 0x0000000000388947 */ /* 0x002fea0001000000 */
[----:B------:R-:W-:Y:S02]  /*18190*/  IADD3 R56, P2, P4, R56, -R46, -R3 ;  /* 0x8000002e38387210 */ /* 0x000fe40007c5e803 */
[----:B------:R-:W-:Y:S02]  /*181a0*/  IADD3 R12, P3, PT, R12, -R3, RZ ;  /* 0x800000030c0c7210 */ /* 0x000fe40007f7e0ff */
[----:B------:R-:W-:Y:S02]  /*181b0*/  IADD3.X R30, PT, PT, R30, ~R47, ~R0, P2, P4 ;  /* 0x8000002f1e1e7210 */ /* 0x000fe400017e8c00 */
[----:B------:R-:W-:Y:S02]  /*181c0*/  IADD3 R50, P4, PT, R50, -R52, RZ ;  /* 0x8000003432327210 */ /* 0x000fe40007f9e0ff */
[----:B------:R-:W-:Y:S01]  /*181d0*/  IADD3 R45, P2, PT, R45, -R3, RZ ;  /* 0x800000032d2d7210 */ /* 0x000fe20007f5e0ff */
[----:B------:R1:W-:Y:S01]  /*181e0*/  STL [R1+0xa128], R30 ;  /* 0x00a1281e01007387 */ /* 0x0003e20000100800 */
[-C--:B------:R-:W-:Y:S01]  /*181f0*/  IADD3.X R57, P3, PT, R57, ~R0.reuse, RZ, P3, !PT ;  /* 0x8000000039397210 */ /* 0x080fe20001f7e4ff */
[----:B------:R-:W-:Y:S01]  /*18200*/  IMAD.X R31, R31, 0x1, ~R48, P4 ;  /* 0x000000011f1f7824 */ /* 0x000fe200020e0e30 */
[----:B------:R-:W-:-:S02]  /*18210*/  IADD3.X R60, P2, PT, R60, ~R0, RZ, P2, !PT ;  /* 0x800000003c3c7210 */ /* 0x000fc4000175e4ff */
[----:B------:R-:W-:Y:S02]  /*18220*/  IADD3.X R12, P3, PT, R12, ~R51, RZ, P3, !PT ;  /* 0x800000330c0c7210 */ /* 0x000fe40001f7e4ff */
[----:B------:R1:W-:Y:S01]  /*18230*/  STL [R1+0xa124], R31 ;  /* 0x00a1241f01007387 */ /* 0x0003e20000100800 */
[----:B------:R-:W-:Y:S02]  /*18240*/  IADD3.X R45, P2, PT, R45, ~R49, RZ, P2, !PT ;  /* 0x800000312d2d7210 */ /* 0x000fe4000175e4ff */
[----:B------:R-:W-:-:S03]  /*18250*/  IMAD.X R57, R57, 0x1, ~R39, P3 ;  /* 0x0000000139397824 */ /* 0x000fc600018e0e27 */
[----:B------:R-:W-:-:S08]  /*18260*/  IMAD.X R60, R60, 0x1, ~R38, P2 ;  /* 0x000000013c3c7824 */ /* 0x000fd000010e0e26 */
.L_x_1253:
[----:B------:R-:W-:Y:S05]  /*18270*/  BSYNC.RECONVERGENT B3 ;  /* 0x0000000000037941 */ /* 0x000fea0003800200 */
.L_x_1252:
[----:B------:R-:W2:Y:S01]  /*18280*/  LDL R29, [R1+0xa130] ;  /* 0x00a13000011d7983 */ /* 0x000ea20000100800 */
[----:B------:R-:W-:-:S04]  /*18290*/  LOP3.LUT R13, R28, R15, R14, 0xfe, !PT ;  /* 0x0000000f1c0d7212 */ /* 0x000fc800078efe0e */
[----:B------:R-:W-:Y:S02]  /*182a0*/  LOP3.LUT P2, RZ, R13, R55, RZ, 0xfc, !PT ;  /* 0x000000370dff7212 */ /* 0x000fe4000784fcff */
[----:B------:R-:W-:-:S04]  /*182b0*/  LOP3.LUT R13, R61, R34, R37, 0xfe, !PT ;  /* 0x000000223d0d7212 */ /* 0x000fc800078efe25 */
[----:B--2---:R-:W-:-:S13]  /*182c0*/  LOP3.LUT P2, RZ, R13, R29, RZ, 0xfc, P2 ;  /* 0x0000001d0dff7212 */ /* 0x004fda000104fcff */
[----:B------:R-:W-:Y:S05]  /*182d0*/  @P2 BRA `(.L_x_1254) ;  /* 0x000000d400b42947 */ /* 0x000fea0003800000 */
[----:B------:R-:W-:Y:S01]  /*182e0*/  LOP3.LUT R45, R45, R12, R50, 0xfe, !PT ;  /* 0x0000000c2d2d7212 */ /* 0x000fe200078efe32 */
[----:B------:R3:W-:Y:S01]  /*182f0*/  STL [R1+0xa124], RZ ;  /* 0x00a124ff01007387 */ /* 0x0007e20000100800 */
[----:B------:R-:W-:Y:S01]  /*18300*/  LOP3.LUT R57, R60, R57, R31, 0xfe, !PT ;  /* 0x000000393c397212 */ /* 0x000fe200078efe1f */
[----:B------:R-:W-:Y:S01]  /*18310*/  IMAD.MOV.U32 R58, RZ, RZ, RZ ;  /* 0x000000ffff3a7224 */ /* 0x000fe200078e00ff */
[----:B------:R-:W-:Y:S01]  /*18320*/  LOP3.LUT P2, RZ, R45, R56, RZ, 0xfc, !PT ;  /* 0x000000382dff7212 */ /* 0x000fe2000784fcff */
[----:B------:R3:W-:Y:S01]  /*18330*/  STL [R1+0xa174], RZ ;  /* 0x00a174ff01007387 */ /* 0x0007e20000100800 */
[----:B------:R-:W-:Y:S01]  /*18340*/  IMAD.MOV.U32 R60, RZ, RZ, RZ ;  /* 0x000000ffff3c7224 */ /* 0x000fe200078e00ff */
[----:B------:R-:W-:Y:S02]  /*18350*/  CS2R R14, SRZ ;  /* 0x00000000000e7805 */ /* 0x000fe4000001ff00 */
[----:B------:R-:W-:Y:S01]  /*18360*/  LOP3.LUT P2, RZ, R57, R30, RZ, 0xfc, P2 ;  /* 0x0000001e39ff7212 */ /* 0x000fe2000104fcff */
[----:B------:R3:W-:Y:S01]  /*18370*/  STL [R1+0xa164], RZ ;  /* 0x00a164ff01007387 */ /* 0x0007e20000100800 */
[----:B------:R-:W-:Y:S01]  /*18380*/  IMAD.MOV.U32 R45, RZ, RZ, RZ ;  /* 0x000000ffff2d7224 */ /* 0x000fe200078e00ff */
[----:B------:R-:W-:Y:S01]  /*18390*/  CS2R R12, SRZ ;  /* 0x00000000000c7805 */ /* 0x000fe2000001ff00 */
[----:B------:R-:W-:Y:S01]  /*183a0*/  IMAD.MOV.U32 R28, RZ, RZ, 0x1 ;  /* 0x00000001ff1c7424 */ /* 0x000fe200078e00ff */
[----:B------:R3:W-:Y:S01]  /*183b0*/  STL [R1+0xa150], RZ ;  /* 0x00a150ff01007387 */ /* 0x0007e20000100800 */
[----:B------:R-:W-:Y:S01]  /*183c0*/  IMAD.MOV.U32 R29, RZ, RZ, RZ ;  /* 0x000000ffff1d7224 */ /* 0x000fe200078e00ff */
[----:B-1----:R-:W-:-:S02]  /*183d0*/  CS2R R30, SRZ ;  /* 0x00000000001e7805 */ /* 0x002fc4000001ff00 */
[----:B0-----:R-:W-:Y:S01]  /*183e0*/  CS2R R34, SRZ ;  /* 0x0000000000227805 */ /* 0x001fe2000001ff00 */
[----:B------:R3:W-:Y:S01]  /*183f0*/  STL [R1+0xa170], RZ ;  /* 0x00a170ff01007387 */ /* 0x0007e20000100800 */
[----:B------:R-:W-:Y:S02]  /*18400*/  CS2R R32, SRZ ;  /* 0x0000000000207805 */ /* 0x000fe4000001ff00 */
[----:B------:R-:W-:Y:S01]  /*18410*/  CS2R R38, SRZ ;  /* 0x0000000000267805 */ /* 0x000fe2000001ff00 */
[----:B------:R-:W-:Y:S02]  /*18420*/  IMAD.MOV.U32 R36, RZ, RZ, 0x1 ;  /* 0x00000001ff247424 */ /* 0x000fe400078e00ff */
[----:B------:R-:W-:Y:S01]  /*18430*/  IMAD.MOV.U32 R37, RZ, RZ, RZ ;  /* 0x000000ffff257224 */ /* 0x000fe200078e00ff */
[----:B------:R-:W-:Y:S06]  /*18440*/  @P2 BRA `(.L_x_1216) ;  /* 0x000001b0007c2947 */ /* 0x000fec0003800000 */
[-C--:B------:R-:W-:Y:S01]  /*18450*/  IMAD.WIDE.U32 R48, R5, R4.reuse, RZ ;  /* 0x0000000405307225 */ /* 0x080fe200078e00ff */
[----:B------:R-:W-:Y:S03]  /*18460*/  BSSY.RECONVERGENT B3, `(.L_x_1255) ;  /* 0x0000041000037945 */ /* 0x000fe60003800200 */
[----:B------:R-:W-:-:S04]  /*18470*/  IMAD.WIDE.U32 R12, R4, R4, RZ ;  /* 0x00000004040c7225 */ /* 0x000fc800078e00ff */
[----:B------:R-:W-:-:S04]  /*18480*/  IMAD.WIDE.U32 R48, P2, R4, R5, R48 ;  /* 0x0000000504307225 */ /* 0x000fc80007840030 */
[----:B------:R-:W-:Y:S02]  /*18490*/  IMAD R28, R7, R4, RZ ;  /* 0x00000004071c7224 */ /* 0x000fe400078e02ff */
[----:B------:R-:W-:Y:S01]  /*184a0*/  IMAD.X R29, RZ, RZ, RZ, P2 ;  /* 0x000000ffff1d7224 */ /* 0x000fe200010e06ff */
[----:B------:R-:W-:Y:S01]  /*184b0*/  IADD3 RZ, P2, PT, R13, R48, RZ ;  /* 0x000000300dff7210 */ /* 0x000fe20007f5e0ff */
[C---:B------:R-:W-:Y:S02]  /*184c0*/  IMAD R31, R6.reuse, R5, R28 ;  /* 0x00000005061f7224 */ /* 0x040fe400078e021c */
[----:B------:R-:W-:-:S04]  /*184d0*/  IMAD.WIDE.U32 R14, R6, R4, RZ ;  /* 0x00000004060e7225 */ /* 0x000fc800078e00ff */
        /* <DEDUP_REMOVED lines=21> */
[----:B------:R-:W-:Y:S01]  /*18630*/  IMAD.WIDE.U32 R38, P3, R6, R7, R38 ;  /* 0x0000000706267225 */ /* 0x000fe20007860026 */
[----:B------:R-:W-:-:S03]  /*18640*/  IADD3 R45, P4, P5, R29, R14, R45 ;  /* 0x0000000e1d2d7210 */ /* 0x000fc60007d9e02d */
[----:B------:R-:W-:Y:S01]  /*18650*/  IMAD.WIDE.U32 R32, R25, R24, RZ ;  /* 0x0000001819207225 */ /* 0x000fe200078e00ff */
[----:B------:R-:W-:-:S03]  /*18660*/  IADD3 R28, P2, PT, R15, R38, RZ ;  /* 0x000000260f1c7210 */ /* 0x000fc60007f5e0ff */
[----:B------:R-:W-:Y:S01]  /*18670*/  IMAD.X R35, RZ, RZ, RZ, P3 ;  /* 0x000000ffff237224 */ /* 0x000fe200018e06ff */
[----:B------:R-:W-:Y:S01]  /*18680*/  IADD3.X R38, PT, PT, RZ, R28, R12, P4, P5 ;  /* 0x0000001cff267210 */ /* 0x000fe200027ea40c */
[----:B------:R-:W-:Y:S01]  /*18690*/  IMAD.WIDE.U32 R12, R24, R24, RZ ;  /* 0x00000018180c7225 */ /* 0x000fe200078e00ff */
[----:B------:R-:W-:-:S03]  /*186a0*/  ISETP.GE.U32.AND P3, PT, R45, R14, PT ;  /* 0x0000000e2d00720c */ /* 0x000fc60003f66070 */
[----:B------:R-:W-:Y:S01]  /*186b0*/  IMAD.WIDE.U32 R32, P4, R24, R25, R32 ;  /* 0x0000001918207225 */ /* 0x000fe20007880020 */
[----:B------:R-:W-:-:S03]  /*186c0*/  ISETP.GE.U32.AND.EX P3, PT, R38, R28, PT, P3 ;  /* 0x0000001c2600720c */ /* 0x000fc60003f66130 */
[----:B------:R-:W-:Y:S01]  /*186d0*/  IMAD.X R31, RZ, RZ, RZ, P4 ;  /* 0x000000ffff1f7224 */ /* 0x000fe200020e06ff */
[----:B------:R-:W-:Y:S01]  /*186e0*/  IADD3 R13, P4, PT, R13, R32, RZ ;  /* 0x000000200d0d7210 */ /* 0x000fe20007f9e0ff */
[----:B------:R-:W-:-:S04]  /*186f0*/  IMAD.WIDE.U32 R36, R27, R26, RZ ;  /* 0x0000001a1b247225 */ /* 0x000fc800078e00ff */
[----:B------:R-:W-:Y:S02]  /*18700*/  IMAD.MOV.U32 R30, RZ, RZ, R33 ;  /* 0x000000ffff1e7224 */ /* 0x000fe400078e0021 */
[----:B------:R-:W-:-:S04]  /*18710*/  IMAD.WIDE.U32 R14, R26, R26, RZ ;  /* 0x0000001a1a0e7225 */ /* 0x000fc800078e00ff */
[----:B------:R-:W-:-:S04]  /*18720*/  IMAD.WIDE.U32.X R30, R25, R25, R30, P4 ;  /* 0x00000019191e7225 */ /* 0x000fc800020e041e */
        /* <DEDUP_REMOVED lines=20> */
.L_x_1256:
[----:B------:R-:W-:Y:S05]  /*18870*/  BSYNC.RECONVERGENT B3 ;  /* 0x0000000000037941 */ /* 0x000fea0003800200 */
.L_x_1255:
        /* <DEDUP_REMOVED lines=8> */
[C---:B------:R-:W-:Y:S02]  /*18900*/  IMAD R39, R24.reuse, R5, R39 ;  /* 0x0000000518277224 */ /* 0x040fe400078e0227 */
        /* <DEDUP_REMOVED lines=14> */
[----:B------:R-:W-:-:S03]  /*189f0*/  IMAD R39, R27, R4, RZ ;  /* 0x000000041b277224 */ /* 0x000fc600078e02ff */
[----:B------:R-:W-:Y:S01]  /*18a00*/  ISETP.GE.U32.AND P2, PT, R38, R37, PT ;  /* 0x000000252600720c */ /* 0x000fe20003f46070 */
[----:B------:R-:W-:Y:S01]  /*18a10*/  IMAD R39, R26, R5, R39 ;  /* 0x000000051a277224 */ /* 0x000fe200078e0227 */
[----:B------:R-:W-:Y:S01]  /*18a20*/  IADD3.X R37, PT, PT, RZ, R36, R35, P3, P4 ;  /* 0x00000024ff257210 */ /* 0x000fe20001fe8423 */
[----:B------:R-:W-:-:S03]  /*18a30*/  IMAD.WIDE.U32 R32, P3, R27, R4, R32 ;  /* 0x000000041b207225 */ /* 0x000fc60007860020 */
[----:B------:R-:W-:Y:S01]  /*18a40*/  ISETP.GE.U32.AND.EX P2, PT, R37, R36, PT, P2 ;  /* 0x000000242500720c */ /* 0x000fe20003f46120 */
[----:B------:R-:W-:-:S04]  /*18a50*/  IMAD.WIDE.U32 R34, R4, R26, RZ ;  /* 0x0000001a04227225 */ /* 0x000fc800078e00ff */
        /* <DEDUP_REMOVED lines=31> */
[----:B------:R-:W-:Y:S02]  /*18c50*/  @!P2 IADD3 R28, P3, PT, R12, R28, RZ ;  /* 0x0000001c0c1ca210 */ /* 0x000fe40007f7e0ff */
[----:B------:R-:W-:-:S03]  /*18c60*/  CS2R R12, SRZ ;  /* 0x00000000000c7805 */ /* 0x000fc6000001ff00 */
[----:B------:R-:W-:-:S08]  /*18c70*/  @!P2 IMAD.X R29, RZ, RZ, R29, P3 ;  /* 0x000000ffff1da224 */ /* 0x000fd000018e061d */
.L_x_1258:
[----:B------:R-:W-:Y:S05]  /*18c80*/  BSYNC.RECONVERGENT B3 ;  /* 0x0000000000037941 */ /* 0x000fea0003800200 */
.L_x_1257:
[----:B------:R-:W-:Y:S01]  /*18c90*/  IADD3 R36, P2, P4, R32, R12, R36 ;  /* 0x0000000c20247210 */ /* 0x000fe20007c5e024 */
[----:B------:R-:W-:Y:S01]  /*18ca0*/  IMAD.WIDE.U32 R32, R7, R24, RZ ;  /* 0x0000001807207225 */ /* 0x000fe200078e00ff */
[----:B------:R-:W-:Y:S02]  /*18cb0*/  BSSY.RECONVERGENT B3, `(.L_x_1259) ;  /* 0x0000028000037945 */ /* 0x000fe40003800200 */
[----:B------:R-:W-:Y:S01]  /*18cc0*/  ISETP.GE.U32.AND P3, PT, R36, R12, PT ;  /* 0x0000000c2400720c */ /* 0x000fe20003f66070 */
[----:B------:R-:W-:Y:S01]  /*18cd0*/  IMAD R45, R25, R6, RZ ;  /* 0x00000006192d7224 */ /* 0x000fe200078e02ff */
[----:B------:R-:W-:Y:S01]  /*18ce0*/  IADD3.X R5, PT, PT, RZ, R13, R5, P2, P4 ;  /* 0x0000000dff057210 */ /* 0x000fe200017e8405 */
[----:B------:R-:W-:-:S03]  /*18cf0*/  IMAD.WIDE.U32 R32, P2, R6, R25, R32 ;  /* 0x0000001906207225 */ /* 0x000fc60007840020 */
[----:B------:R-:W-:Y:S01]  /*18d00*/  ISETP.GE.U32.AND.EX P3, PT, R5, R13, PT, P3 ;  /* 0x0000000d0500720c */ /* 0x000fe20003f66130 */
[----:B------:R-:W-:-:S04]  /*18d10*/  IMAD.WIDE.U32 R12, R6, R24, RZ ;  /* 0x00000018060c7225 */ /* 0x000fc800078e00ff */
[----:B------:R-:W-:Y:S01]  /*18d20*/  IMAD.MOV.U32 R12, RZ, RZ, R33 ;  /* 0x000000ffff0c7224 */ /* 0x000fe200078e0021 */
[----:B------:R-:W-:Y:S01]  /*18d30*/  IADD3 RZ, P4, PT, R13, R32, RZ ;  /* 0x000000200dff7210 */ /* 0x000fe20007f9e0ff */
        /* <DEDUP_REMOVED lines=15> */
[----:B------:R-:W-:Y:S01]  /*18e30*/  IADD3.X R38, PT, PT, RZ, R5, R12, P2, P4 ;  /* 0x00000005ff267210 */ /* 0x000fe200017e840c */
[----:B------:R-:W-:Y:S01]  /*18e40*/  IMAD.WIDE.U32 R12, R7, R26, RZ ;  /* 0x0000001a070c7225 */ /* 0x000fe200078e00ff */
[----:B------:R-:W-:Y:S01]  /*18e50*/  ISETP.GE.U32.AND P2, PT, R37, R36, PT ;  /* 0x000000242500720c */ /* 0x000fe20003f46070 */
[----:B------:R-:W-:-:S12]  /*18e60*/  @P3 BRA `(.L_x_1260) ;  /* 0x0000000000303947 */ /* 0x000fd80003800000 */
        /* <DEDUP_REMOVED lines=12> */
.L_x_1260:
[----:B------:R-:W-:Y:S05]  /*18f30*/  BSYNC.RECONVERGENT B3 ;  /* 0x0000000000037941 */ /* 0x000fea0003800200 */
.L_x_1259:
[----:B------:R-:W-:Y:S01]  /*18f40*/  IMAD.WIDE.U32 R12, P4, R6, R27, R12 ;  /* 0x0000001b060c7225 */ /* 0x000fe2000788000c */
[----:B------:R-:W-:Y:S01]  /*18f50*/  ISETP.GE.U32.AND.EX P2, PT, R38, R5, PT, P2 ;  /* 0x000000052600720c */ /* 0x000fe20003f46120 */
[----:B------:R-:W-:Y:S02]  /*18f60*/  BSSY.RECONVERGENT B3, `(.L_x_1261) ;  /* 0x0000026000037945 */ /* 0x000fe40003800200 */
[----:B------:R-:W-:-:S04]  /*18f70*/  IMAD.WIDE.U32 R32, R6, R26, RZ ;  /* 0x0000001a06207225 */ /* 0x000fc800078e00ff */
[----:B------:R-:W-:Y:S01]  /*18f80*/  IMAD.MOV.U32 R32, RZ, RZ, R13 ;  /* 0x000000ffff207224 */ /* 0x000fe200078e000d */
[----:B------:R-:W-:Y:S01]  /*18f90*/  IADD3 RZ, P3, PT, R33, R12, RZ ;  /* 0x0000000c21ff7210 */ /* 0x000fe20007f7e0ff */
[----:B------:R-:W-:-:S04]  /*18fa0*/  IMAD.WIDE.U32 R12, R25, R26, RZ ;  /* 0x0000001a190c7225 */ /* 0x000fc800078e00ff */
[----:B------:R-:W-:Y:S02]  /*18fb0*/  IMAD.X R33, RZ, RZ, RZ, P4 ;  /* 0x000000ffff217224 */ /* 0x000fe400020e06ff */
[----:B------:R-:W-:-:S04]  /*18fc0*/  IMAD.WIDE.U32 R12, P4, R24, R27, R12 ;  /* 0x0000001b180c7225 */ /* 0x000fc8000788000c */
[----:B------:R-:W-:-:S04]  /*18fd0*/  IMAD.WIDE.U32 R34, R24, R26, RZ ;  /* 0x0000001a18227225 */ /* 0x000fc800078e00ff */
[----:B------:R-:W-:Y:S02]  /*18fe0*/  IMAD R5, R27, R6, RZ ;  /* 0x000000061b057224 */ /* 0x000fe400078e02ff */
[----:B------:R-:W-:Y:S01]  /*18ff0*/  IMAD.WIDE.U32.X R32, R7, R27, R32, P3 ;  /* 0x0000001b07207225 */ /* 0x000fe200018e0420 */
[----:B------:R-:W-:-:S03]  /*19000*/  IADD3 RZ, P3, PT, R35, R12, RZ ;  /* 0x0000000c23ff7210 */ /* 0x000fc60007f7e0ff */
[----:B------:R-:W-:Y:S02]  /*19010*/  IMAD R5, R7, R26, R5 ;  /* 0x0000001a07057224 */ /* 0x000fe400078e0205 */
[----:B------:R-:W-:-:S04]  /*19020*/  IMAD.WIDE.U32 R34, R26, R6, RZ ;  /* 0x000000061a227225 */ /* 0x000fc800078e00ff */
[----:B------:R-:W-:Y:S02]  /*19030*/  IMAD.IADD R5, R35, 0x1, R5 ;  /* 0x0000000123057824 */ /* 0x000fe400078e0205 */
[C---:B------:R-:W-:Y:S02]  /*19040*/  IMAD.SHL.U32 R12, R34.reuse, 0x2, RZ ;  /* 0x00000002220c7824 */ /* 0x040fe400078e00ff */
[----:B------:R-:W-:Y:S01]  /*19050*/  IMAD.X R7, RZ, RZ, RZ, P4 ;  /* 0x000000ffff077224 */ /* 0x000fe200020e06ff */
[----:B------:R-:W-:Y:S01]  /*19060*/  SHF.L.U64.HI R34, R34, 0x1, R5 ;  /* 0x0000000122227819 */ /* 0x000fe20000010205 */
[----:B------:R-:W-:Y:S01]  /*19070*/  IMAD.MOV.U32 R6, RZ, RZ, R13 ;  /* 0x000000ffff067224 */ /* 0x000fe200078e000d */
[----:B------:R-:W-:Y:S02]  /*19080*/  IADD3 R37, P4, PT, R12, R37, RZ ;  /* 0x000000250c257210 */ /* 0x000fe40007f9e0ff */
[----:B------:R-:W-:-:S03]  /*19090*/  SHF.L.W.U32.HI R5, R5, 0x1, R32 ;  /* 0x0000000105057819 */ /* 0x000fc60000010e20 */
[----:B------:R-:W-:Y:S01]  /*190a0*/  IMAD.X R38, R34, 0x1, R38, P4 ;  /* 0x0000000122267824 */ /* 0x000fe200020e0626 */
[----:B------:R-:W-:-:S04]  /*190b0*/  ISETP.GE.U32.AND P4, PT, R37, R12, PT ;  /* 0x0000000c2500720c */ /* 0x000fc80003f86070 */
[----:B------:R-:W-:Y:S02]  /*190c0*/  ISETP.GE.U32.AND.EX P4, PT, R38, R34, PT, P4 ;  /* 0x000000222600720c */ /* 0x000fe40003f86140 */
[----:B------:R-:W-:Y:S02]  /*190d0*/  SHF.L.W.U32.HI R34, R32, 0x1, R33 ;  /* 0x0000000120227819 */ /* 0x000fe40000010e21 */
[----:B------:R-:W-:Y:S01]  /*190e0*/  SEL R32, RZ, 0x1, P4 ;  /* 0x00000001ff207807 */ /* 0x000fe20002000000 */
[----:B------:R-:W-:Y:S08]  /*190f0*/  @P2 BRA `(.L_x_1262) ;  /* 0x0000000000302947 */ /* 0x000ff00003800000 */
        /* <DEDUP_REMOVED lines=12> */
.L_x_1262:
[----:B------:R-:W-:Y:S05]  /*191c0*/  BSYNC.RECONVERGENT B3 ;  /* 0x0000000000037941 */ /* 0x000fea0003800200 */
.L_x_1261:
[----:B------:R-:W-:Y:S01]  /*191d0*/  IADD3 R32, P2, P4, R32, R30, R5 ;  /* 0x0000001e20207210 */ /* 0x000fe20007c5e005 */
[-C--:B------:R-:W-:Y:S01]  /*191e0*/  IMAD R5, R27, R24.reuse, RZ ;  /* 0x000000181b057224 */ /* 0x080fe200078e02ff */
[----:B------:R-:W-:Y:S01]  /*191f0*/  BSSY.RECONVERGENT B3, `(.L_x_1263) ;  /* 0x000008f000037945 */ /* 0x000fe20003800200 */
[----:B------:R-:W-:Y:S01]  /*19200*/  IMAD.WIDE.U32 R12, R26, R24, RZ ;  /* 0x000000181a0c7225 */ /* 0x000fe200078e00ff */
[----:B------:R-:W-:Y:S02]  /*19210*/  IADD3.X R34, PT, PT, RZ, R31, R34, P2, P4 ;  /* 0x0000001fff227210 */ /* 0x000fe400017e8422 */
[----:B------:R-:W-:Y:S01]  /*19220*/  ISETP.GE.U32.AND P2, PT, R32, R30, PT ;  /* 0x0000001e2000720c */ /* 0x000fe20003f46070 */
[C---:B------:R-:W-:Y:S02]  /*19230*/  IMAD R5, R25.reuse, R26, R5 ;  /* 0x0000001a19057224 */ /* 0x040fe400078e0205 */
[----:B------:R-:W-:Y:S01]  /*19240*/  IMAD.WIDE.U32.X R6, R25, R27, R6, P3 ;  /* 0x0000001b19067225 */ /* 0x000fe200018e0406 */
[----:B------:R-:W-:-:S03]  /*19250*/  ISETP.GE.U32.AND.EX P2, PT, R34, R31, PT, P2 ;  /* 0x0000001f2200720c */ /* 0x000fc60003f46120 */
[----:B------:R-:W-:Y:S01]  /*19260*/  IMAD.IADD R5, R13, 0x1, R5 ;  /* 0x000000010d057824 */ /* 0x000fe200078e0205 */
[----:B------:R-:W-:Y:S01]  /*19270*/  SHF.L.W.U32.HI R33, R6, 0x1, R7 ;  /* 0x0000000106217819 */ /* 0x000fe20000010e07 */
[----:B------:R-:W-:-:S03]  /*19280*/  IMAD.SHL.U32 R13, R12, 0x2, RZ ;  /* 0x000000020c0d7824 */ /* 0x000fc600078e00ff */
[----:B------:R-:W-:Y:S02]  /*19290*/  SHF.L.U64.HI R24, R12, 0x1, R5 ;  /* 0x000000010c187819 */ /* 0x000fe40000010205 */
[----:B------:R-:W-:Y:S02]  /*192a0*/  IADD3 R12, P4, PT, R13, R32, RZ ;  /* 0x000000200d0c7210 */ /* 0x000fe40007f9e0ff */
[----:B------:R-:W-:Y:S01]  /*192b0*/  SHF.L.W.U32.HI R32, R5, 0x1, R6 ;  /* 0x0000000105207819 */ /* 0x000fe20000010e06 */
[----:B------:R-:W-:Y:S01]  /*192c0*/  IMAD.WIDE.U32 R6, R37, 0x3d1, RZ ;  /* 0x000003d125067825 */ /* 0x000fe200078e00ff */
[----:B------:R-:W-:-:S03]  /*192d0*/  ISETP.GE.U32.AND P3, PT, R12, R13, PT ;  /* 0x0000000d0c00720c */ /* 0x000fc60003f66070 */
[----:B------:R-:W-:Y:S01]  /*192e0*/  IMAD.X R34, R24, 0x1, R34, P4 ;  /* 0x0000000118227824 */ /* 0x000fe200020e0622 */
[----:B------:R-:W-:-:S03]  /*192f0*/  @!P2 IADD3 R14, P4, PT, R14, 0x1, RZ ;  /* 0x000000010e0ea810 */ /* 0x000fc60007f9e0ff */
[C---:B------:R-:W-:Y:S01]  /*19300*/  IMAD.WIDE.U32 R26, R34.reuse, 0x3d1, RZ ;  /* 0x000003d1221a7825 */ /* 0x040fe200078e00ff */
[----:B------:R-:W-:-:S03]  /*19310*/  ISETP.GE.U32.AND.EX P3, PT, R34, R24, PT, P3 ;  /* 0x000000182200720c */ /* 0x000fc60003f66130 */
[----:B------:R-:W-:Y:S01]  /*19320*/  IMAD.WIDE.U32 R24, R38, 0x3d1, RZ ;  /* 0x000003d126187825 */ /* 0x000fe200078e00ff */
[----:B------:R-:W-:-:S03]  /*19330*/  SEL R5, RZ, 0x1, P3 ;  /* 0x00000001ff057807 */ /* 0x000fc60001800000 */
[----:B------:R-:W-:Y:S01]  /*19340*/  @!P2 IMAD.X R15, RZ, RZ, R15, P4 ;  /* 0x000000ffff0fa224 */ /* 0x000fe200020e060f */
[----:B------:R-:W-:-:S04]  /*19350*/  IADD3 R32, P3, P4, R5, R14, R32 ;  /* 0x0000000e05207210 */ /* 0x000fc80007c7e020 */
[----:B------:R-:W-:Y:S01]  /*19360*/  IADD3.X R33, PT, PT, RZ, R15, R33, P3, P4 ;  /* 0x0000000fff217210 */ /* 0x000fe20001fe8421 */
[----:B------:R-:W-:-:S04]  /*19370*/  IMAD.WIDE.U32 R24, P4, R37, 0x1, R24 ;  /* 0x0000000125187825 */ /* 0x000fc80007880018 */
[----:B------:R-:W-:Y:S01]  /*19380*/  IMAD.X R31, RZ, RZ, RZ, P4 ;  /* 0x000000ffff1f7224 */ /* 0x000fe200020e06ff */
[----:B------:R-:W-:Y:S01]  /*19390*/  IADD3 R7, P3, PT, R7, R24, RZ ;  /* 0x0000001807077210 */ /* 0x000fe20007f7e0ff */
[----:B------:R-:W-:Y:S02]  /*193a0*/  IMAD.MOV.U32 R30, RZ, RZ, R25 ;  /* 0x000000ffff1e7224 */ /* 0x000fe400078e0019 */
[----:B------:R-:W-:-:S04]  /*193b0*/  IMAD.WIDE.U32 R4, R4, R4, R6 ;  /* 0x0000000404047225 */ /* 0x000fc800078e0006 */
[----:B------:R-:W-:Y:S01]  /*193c0*/  IMAD.IADD R13, R48, 0x1, R5 ;  /* 0x00000001300d7824 */ /* 0x000fe200078e0205 */
[----:B------:R-:W-:Y:S01]  /*193d0*/  ISETP.GE.U32.AND P4, PT, R4, R6, PT ;  /* 0x000000060400720c */ /* 0x000fe20003f86070 */
[----:B------:R-:W-:-:S03]  /*193e0*/  IMAD.WIDE.U32.X R24, R38, 0x1, R30, P3 ;  /* 0x0000000126187825 */ /* 0x000fc600018e041e */
[----:B------:R-:W-:Y:S01]  /*193f0*/  ISETP.GE.U32.AND.EX P4, PT, R13, R7, PT, P4 ;  /* 0x000000070d00720c */ /* 0x000fe20003f86140 */
[----:B------:R-:W-:-:S04]  /*19400*/  IMAD.WIDE.U32 R6, R12, 0x3d1, RZ ;  /* 0x000003d10c067825 */ /* 0x000fc800078e00ff */
[----:B------:R-:W-:Y:S01]  /*19410*/  IMAD.WIDE.U32 R26, P3, R12, 0x1, R26 ;  /* 0x000000010c1a7825 */ /* 0x000fe2000786001a */
[----:B------:R-:W-:Y:S02]  /*19420*/  SEL R12, RZ, 0x1, P4 ;  /* 0x00000001ff0c7807 */ /* 0x000fe40002000000 */
[----:B------:R-:W-:Y:S02]  /*19430*/  IADD3 R53, P5, PT, R53, R6, RZ ;  /* 0x0000000635357210 */ /* 0x000fe40007fbe0ff */
[----:B------:R-:W-:-:S05]  /*19440*/  IADD3 R5, P4, PT, R7, R26, RZ ;  /* 0x0000001a07057210 */ /* 0x000fca0007f9e0ff */
[----:B------:R-:W-:Y:S01]  /*19450*/  IMAD.X R52, R5, 0x1, R52, P5 ;  /* 0x0000000105347824 */ /* 0x000fe200028e0634 */
[----:B------:R-:W-:Y:S01]  /*19460*/  IADD3 R12, P5, P6, R53, R24, R12 ;  /* 0x00000018350c7210 */ /* 0x000fe20007ebe00c */
[----:B------:R-:W-:-:S03]  /*19470*/  IMAD.MOV.U32 R24, RZ, RZ, R27 ;  /* 0x000000ffff187224 */ /* 0x000fc600078e001b */
[----:B------:R-:W-:Y:S01]  /*19480*/  IADD3.X R7, PT, PT, R52, R25, RZ, P5, P6 ;  /* 0x0000001934077210 */ /* 0x000fe20002fec4ff */
[----:B------:R-:W-:Y:S01]  /*19490*/  IMAD.X R25, RZ, RZ, RZ, P3 ;  /* 0x000000ffff197224 */ /* 0x000fe200018e06ff */
[----:B------:R-:W-:Y:S02]  /*194a0*/  @!P2 ISETP.NE.U32.AND P5, PT, R14, RZ, PT ;  /* 0x000000ff0e00a20c */ /* 0x000fe40003fa5070 */
[----:B------:R-:W-:Y:S01]  /*194b0*/  ISETP.GE.U32.AND P3, PT, R53, R6, PT ;  /* 0x000000063500720c */ /* 0x000fe20003f66070 */
[----:B------:R-:W-:Y:S01]  /*194c0*/  IMAD.WIDE.U32.X R24, R34, 0x1, R24, P4 ;  /* 0x0000000122187825 */ /* 0x000fe200020e0418 */
[----:B------:R-:W-:Y:S02]  /*194d0*/  ISETP.GE.U32.AND P4, PT, R12, R53, PT ;  /* 0x000000350c00720c */ /* 0x000fe40003f86070 */
[----:B------:R-:W-:Y:S02]  /*194e0*/  @!P2 ISETP.NE.AND.EX P5, PT, R15, RZ, PT, P5 ;  /* 0x000000ff0f00a20c */ /* 0x000fe40003fa5350 */
[----:B------:R-:W-:-:S02]  /*194f0*/  ISETP.GE.U32.AND.EX P3, PT, R52, R5, PT, P3 ;  /* 0x000000053400720c */ /* 0x000fc40003f66130 */
[----:B------:R-:W-:Y:S02]  /*19500*/  ISETP.GE.U32.AND.EX P4, PT, R7, R52, PT, P4 ;  /* 0x000000340700720c */ /* 0x000fe40003f86140 */
[----:B------:R-:W-:Y:S02]  /*19510*/  @!P2 SEL R26, RZ, 0x1, P5 ;  /* 0x00000001ff1aa807 */ /* 0x000fe40002800000 */
[----:B------:R-:W-:Y:S02]  /*19520*/  SEL R6, RZ, 0x1, P3 ;  /* 0x00000001ff067807 */ /* 0x000fe40001800000 */
[----:B------:R-:W-:Y:S02]  /*19530*/  ISETP.GE.U32.AND P3, PT, R32, R14, PT ;  /* 0x0000000e2000720c */ /* 0x000fe40003f66070 */
[----:B------:R-:W-:Y:S02]  /*19540*/  SEL R5, RZ, 0x1, P4 ;  /* 0x00000001ff057807 */ /* 0x000fe40002000000 */
[----:B------:R-:W-:Y:S01]  /*19550*/  @!P2 IADD3 R28, P4, PT, R26, R28, RZ ;  /* 0x0000001c1a1ca210 */ /* 0x000fe20007f9e0ff */
[----:B------:R-:W-:Y:S01]  /*19560*/  IMAD.WIDE.U32 R26, R32, 0x3d1, RZ ;  /* 0x000003d1201a7825 */ /* 0x000fe200078e00ff */
[----:B------:R-:W-:-:S03]  /*19570*/  ISETP.GE.U32.AND.EX P3, PT, R33, R15, PT, P3 ;  /* 0x0000000f2100720c */ /* 0x000fc60003f66130 */
[----:B------:R-:W-:-:S04]  /*19580*/  IMAD.WIDE.U32 R14, R33, 0x3d1, RZ ;  /* 0x000003d1210e7825 */ /* 0x000fc800078e00ff */
[----:B------:R-:W-:Y:S01]  /*19590*/  @!P2 IMAD.X R29, RZ, RZ, R29, P4 ;  /* 0x000000ffff1da224 */ /* 0x000fe200020e061d */
[----:B------:R-:W-:Y:S02]  /*195a0*/  IADD3 R6, P2, P4, R5, R24, R6 ;  /* 0x0000001805067210 */ /* 0x000fe40007c5e006 */
[----:B------:R-:W-:Y:S01]  /*195b0*/  SEL R5, RZ, 0x1, P3 ;  /* 0x00000001ff057807 */ /* 0x000fe20001800000 */
[----:B------:R-:W-:Y:S01]  /*195c0*/  IMAD.WIDE.U32 R14, P3, R32, 0x1, R14 ;  /* 0x00000001200e7825 */ /* 0x000fe2000786000e */
[----:B------:R-:W-:Y:S02]  /*195d0*/  IADD3.X R59, PT, PT, RZ, R25, RZ, P2, P4 ;  /* 0x00000019ff3b7210 */ /* 0x000fe400017e84ff */
[----:B------:R-:W-:Y:S01]  /*195e0*/  IADD3 R28, P2, PT, R28, R5, RZ ;  /* 0x000000051c1c7210 */ /* 0x000fe20007f5e0ff */
[----:B------:R-:W-:Y:S01]  /*195f0*/  IMAD.X R25, RZ, RZ, RZ, P3 ;  /* 0x000000ffff197224 */ /* 0x000fe200018e06ff */
[----:B------:R-:W-:Y:S01]  /*19600*/  IADD3 R5, P3, PT, R27, R14, RZ ;  /* 0x0000000e1b057210 */ /* 0x000fe20007f7e0ff */
[----:B------:R-:W-:Y:S01]  /*19610*/  IMAD.MOV.U32 R24, RZ, RZ, R15 ;  /* 0x000000ffff187224 */ /* 0x000fe200078e000f */
[----:B------:R-:W-:Y:S01]  /*19620*/  IADD3 R51, P4, PT, R51, R26, RZ ;  /* 0x0000001a33337210 */ /* 0x000fe20007f9e0ff */
[----:B------:R-:W-:-:S02]  /*19630*/  IMAD.X R29, RZ, RZ, R29, P2 ;  /* 0x000000ffff1d7224 */ /* 0x000fc400010e061d */
[----:B------:R-:W-:Y:S01]  /*19640*/  IMAD.WIDE.U32.X R24, R33, 0x1, R24, P3 ;  /* 0x0000000121187825 */ /* 0x000fe200018e0418 */
[C---:B------:R-:W-:Y:S02]  /*19650*/  IADD3 R6, P3, PT, R51.reuse, R6, RZ ;  /* 0x0000000633067210 */ /* 0x040fe40007f7e0ff */
[----:B------:R-:W-:Y:S01]  /*19660*/  ISETP.GE.U32.AND P2, PT, R51, R26, PT ;  /* 0x0000001a3300720c */ /* 0x000fe20003f46070 */
[----:B------:R-:W-:Y:S01]  /*19670*/  IMAD.X R50, R5, 0x1, R50, P4 ;  /* 0x0000000105327824 */ /* 0x000fe200020e0632 */
[----:B------:R-:W-:Y:S01]  /*19680*/  ISETP.GE.U32.AND P4, PT, R6, R51, PT ;  /* 0x000000330600720c */ /* 0x000fe20003f86070 */
[----:B------:R-:W-:-:S03]  /*19690*/  IMAD.WIDE.U32 R14, R29, 0x3d1, RZ ;  /* 0x000003d11d0e7825 */ /* 0x000fc600078e00ff */
[C---:B------:R-:W-:Y:S01]  /*196a0*/  ISETP.GE.U32.AND.EX P2, PT, R50.reuse, R5, PT, P2 ;  /* 0x000000053200720c */ /* 0x040fe20003f46120 */
[----:B------:R-:W-:Y:S02]  /*196b0*/  IMAD.X R59, R50, 0x1, R59, P3 ;  /* 0x00000001323b7824 */ /* 0x000fe400018e063b */
[C---:B------:R-:W-:Y:S01]  /*196c0*/  IMAD.WIDE.U32 R26, R28.reuse, 0x3d1, RZ ;  /* 0x000003d11c1a7825 */ /* 0x040fe200078e00ff */
[----:B------:R-:W-:Y:S02]  /*196d0*/  SEL R5, RZ, 0x1, P2 ;  /* 0x00000001ff057807 */ /* 0x000fe40001000000 */
[----:B------:R-:W-:Y:S01]  /*196e0*/  ISETP.GE.U32.AND.EX P4, PT, R59, R50, PT, P4 ;  /* 0x000000323b00720c */ /* 0x000fe20003f86140 */
[----:B------:R-:W-:Y:S01]  /*196f0*/  IMAD.WIDE.U32 R14, P3, R28, 0x1, R14 ;  /* 0x000000011c0e7825 */ /* 0x000fe2000786000e */
[----:B------:R-:W-:Y:S02]  /*19700*/  IADD3 R45, P2, PT, R45, R26, RZ ;  /* 0x0000001a2d2d7210 */ /* 0x000fe40007f5e0ff */
[----:B------:R-:W-:-:S02]  /*19710*/  SEL R28, RZ, 0x1, P4 ;  /* 0x00000001ff1c7807 */ /* 0x000fc40002000000 */
[----:B------:R-:W-:Y:S01]  /*19720*/  IADD3 R14, P4, PT, R27, R14, RZ ;  /* 0x0000000e1b0e7210 */ /* 0x000fe20007f9e0ff */
[----:B------:R-:W-:-:S04]  /*19730*/  IMAD.X R27, RZ, RZ, RZ, P3 ;  /* 0x000000ffff1b7224 */ /* 0x000fc800018e06ff */
[----:B------:R-:W-:Y:S01]  /*19740*/  IMAD.X R39, R14, 0x1, R39, P2 ;  /* 0x000000010e277824 */ /* 0x000fe200010e0627 */
[----:B------:R-:W-:-:S04]  /*19750*/  IADD3 R5, P2, P3, R28, R24, R5 ;  /* 0x000000181c057210 */ /* 0x000fc80007b5e005 */
[----:B------:R-:W-:Y:S02]  /*19760*/  IADD3.X R24, PT, PT, RZ, R25, RZ, P2, P3 ;  /* 0x00000019ff187210 */ /* 0x000fe400017e64ff */
[C---:B------:R-:W-:Y:S02]  /*19770*/  IADD3 R5, P2, PT, R45.reuse, R5, RZ ;  /* 0x000000052d057210 */ /* 0x040fe40007f5e0ff */
[----:B------:R-:W-:Y:S01]  /*19780*/  ISETP.GE.U32.AND P3, PT, R45, R26, PT ;  /* 0x0000001a2d00720c */ /* 0x000fe20003f66070 */
[----:B------:R-:W-:Y:S02]  /*19790*/  IMAD.MOV.U32 R26, RZ, RZ, R15 ;  /* 0x000000ffff1a7224 */ /* 0x000fe400078e000f */
[----:B------:R-:W-:Y:S01]  /*197a0*/  IMAD.X R52, R39, 0x1, R24, P2 ;  /* 0x0000000127347824 */ /* 0x000fe200010e0618 */
[----:B------:R-:W-:Y:S01]  /*197b0*/  ISETP.GE.U32.AND P2, PT, R5, R45, PT ;  /* 0x0000002d0500720c */ /* 0x000fe20003f46070 */
[----:B------:R-:W-:Y:S01]  /*197c0*/  IMAD.WIDE.U32.X R26, R29, 0x1, R26, P4 ;  /* 0x000000011d1a7825 */ /* 0x000fe200020e041a */
[----:B------:R-:W-:-:S02]  /*197d0*/  ISETP.GE.U32.AND.EX P3, PT, R39, R14, PT, P3 ;  /* 0x0000000e2700720c */ /* 0x000fc40003f66130 */
        /* <DEDUP_REMOVED lines=48> */
.L_x_1264:
[----:B------:R-:W-:Y:S05]  /*19ae0*/  BSYNC.RECONVERGENT B3 ;  /* 0x0000000000037941 */ /* 0x000fea0003800200 */
.L_x_1263:
        /* <DEDUP_REMOVED lines=19> */
.L_x_1266:
[----:B------:R-:W-:-:S04]  /*19c20*/  IADD3 R12, P2, PT, R12, -R3, RZ ;  /* 0x800000030c0c7210 */ /* 0x000fc80007f5e0ff */
[----:B-----5:R-:W-:-:S04]  /*19c30*/  IADD3 R12, P3, PT, R12, -R53, RZ ;  /* 0x800000350c0c7210 */ /* 0x020fc80007f7e0ff */
        /* <DEDUP_REMOVED lines=8> */
.L_x_1267:
[----:B------:R-:W-:Y:S05]  /*19cc0*/  BSYNC.RECONVERGENT B3 ;  /* 0x0000000000037941 */ /* 0x000fea0003800200 */
.L_x_1265:
[-C--:B------:R-:W-:Y:S01]  /*19cd0*/  IMAD.WIDE.U32 R14, R17, R4.reuse, RZ ;  /* 0x00000004110e7225 */ /* 0x080fe200078e00ff */
[----:B------:R-:W-:Y:S03]  /*19ce0*/  BSSY.RECONVERGENT B3, `(.L_x_1268) ;  /* 0x00001a9000037945 */ /* 0x000fe60003800200 */
        /* <DEDUP_REMOVED lines=18> */
[----:B------:R-:W-:Y:S02]  /*19e10*/  IMAD R33, R59, R16, RZ ;  /* 0x000000103b217224 */ /* 0x000fe400078e02ff */
[----:B------:R-:W-:Y:S01]  /*19e20*/  IMAD.MOV.U32 R14, RZ, RZ, R27 ;  /* 0x000000ffff0e7224 */ /* 0x000fe200078e001b */
[----:B------:R-:W-:Y:S01]  /*19e30*/  ISETP.GE.U32.AND.EX P2, PT, R51, R24, PT, P2 ;  /* 0x000000183300720c */ /* 0x000fe20003f46120 */
[----:B------:R-:W-:-:S04]  /*19e40*/  IMAD.WIDE.U32 R26, R6, R16, RZ ;  /* 0x00000010061a7225 */ /* 0x000fc800078e00ff */
[-C--:B------:R-:W-:Y:S02]  /*19e50*/  IMAD R33, R6, R17.reuse, R33 ;  /* 0x0000001106217224 */ /* 0x080fe400078e0221 */
[----:B------:R-:W-:Y:S01]  /*19e60*/  IMAD.WIDE.U32.X R24, R7, R17, R14, P3 ;  /* 0x0000001107187225 */ /* 0x000fe200018e040e */
[----:B------:R-:W-:-:S03]  /*19e70*/  SEL R14, RZ, 0x1, P2 ;  /* 0x00000001ff0e7807 */ /* 0x000fc60001000000 */
[----:B------:R-:W-:Y:S02]  /*19e80*/  IMAD R30, R13, R18, RZ ;  /* 0x000000120d1e7224 */ /* 0x000fe400078e02ff */
[----:B------:R-:W-:-:S04]  /*19e90*/  IMAD.WIDE.U32 R28, R19, R4, RZ ;  /* 0x00000004131c7225 */ /* 0x000fc800078e00ff */
[----:B------:R-:W-:Y:S01]  /*19ea0*/  IMAD.IADD R33, R27, 0x1, R33 ;  /* 0x000000011b217824 */ /* 0x000fe200078e0221 */
[----:B------:R-:W-:Y:S01]  /*19eb0*/  IADD3 R27, P2, P3, R26, R24, R14 ;  /* 0x000000181a1b7210 */ /* 0x000fe20007b5e00e */
[----:B------:R-:W-:-:S03]  /*19ec0*/  IMAD.WIDE.U32 R14, R4, R18, RZ ;  /* 0x00000012040e7225 */ /* 0x000fc600078e00ff */
[----:B------:R-:W-:Y:S01]  /*19ed0*/  IADD3.X R34, PT, PT, R33, R25, RZ, P2, P3 ;  /* 0x0000001921227210 */ /* 0x000fe200017e64ff */
[----:B------:R-:W-:Y:S01]  /*19ee0*/  IMAD R30, R4, R19, R30 ;  /* 0x00000013041e7224 */ /* 0x000fe200078e021e */
[----:B------:R-:W-:Y:S01]  /*19ef0*/  IADD3 R50, P2, PT, R50, R14, RZ ;  /* 0x0000000e32327210 */ /* 0x000fe20007f5e0ff */
[----:B------:R-:W-:-:S04]  /*19f00*/  IMAD.WIDE.U32 R24, P4, R13, R18, R28 ;  /* 0x000000120d187225 */ /* 0x000fc8000788001c */
[----:B------:R-:W-:-:S04]  /*19f10*/  IMAD.WIDE.U32 R28, R18, R4, RZ ;  /* 0x00000004121c7225 */ /* 0x000fc800078e00ff */
[----:B------:R-:W-:Y:S01]  /*19f20*/  IMAD.IADD R30, R15, 0x1, R30 ;  /* 0x000000010f1e7824 */ /* 0x000fe200078e021e */
[----:B------:R-:W-:Y:S01]  /*19f30*/  IADD3 RZ, P3, PT, R29, R24, RZ ;  /* 0x000000181dff7210 */ /* 0x000fe20007f7e0ff */
[----:B------:R-:W-:Y:S02]  /*19f40*/  IMAD R15, R7, R18, RZ ;  /* 0x00000012070f7224 */ /* 0x000fe400078e02ff */
[----:B------:R-:W-:Y:S01]  /*19f50*/  IMAD.X R51, R30, 0x1, R51, P2 ;  /* 0x000000011e337824 */ /* 0x000fe200010e0633 */
[----:B------:R-:W-:Y:S01]  /*19f60*/  ISETP.GE.U32.AND P2, PT, R50, R14, PT ;  /* 0x0000000e3200720c */ /* 0x000fe20003f46070 */
[C---:B------:R-:W-:Y:S02]  /*19f70*/  IMAD R24, R12.reuse, R19, R15 ;  /* 0x000000130c187224 */ /* 0x040fe400078e020f */
[----:B------:R-:W-:Y:S01]  /*19f80*/  IMAD.WIDE.U32 R14, R12, R18, RZ ;  /* 0x000000120c0e7225 */ /* 0x000fe200078e00ff */
[----:B------:R-:W-:-:S03]  /*19f90*/  ISETP.GE.U32.AND.EX P2, PT, R51, R30, PT, P2 ;  /* 0x0000001e3300720c */ /* 0x000fc60003f46120 */
[----:B------:R-:W-:Y:S01]  /*19fa0*/  IMAD.X R29, RZ, RZ, RZ, P4 ;  /* 0x000000ffff1d7224 */ /* 0x000fe200020e06ff */
[----:B------:R-:W-:Y:S01]  /*19fb0*/  IADD3 R31, P4, PT, R27, R14, RZ ;  /* 0x0000000e1b1f7210 */ /* 0x000fe20007f9e0ff */
[----:B------:R-:W-:Y:S01]  /*19fc0*/  IMAD.MOV.U32 R28, RZ, RZ, R25 ;  /* 0x000000ffff1c7224 */ /* 0x000fe200078e0019 */
[----:B------:R-:W-:Y:S01]  /*19fd0*/  SEL R35, RZ, 0x1, P2 ;  /* 0x00000001ff237807 */ /* 0x000fe20001000000 */
[----:B------:R-:W-:Y:S02]  /*19fe0*/  IMAD.IADD R30, R15, 0x1, R24 ;  /* 0x000000010f1e7824 */ /* 0x000fe400078e0218 */
[----:B------:R-:W-:Y:S01]  /*19ff0*/  IMAD.WIDE.U32.X R24, R13, R19, R28, P3 ;  /* 0x000000130d187225 */ /* 0x000fe200018e041c */
[----:B------:R-:W-:-:S03]  /*1a000*/  ISETP.GE.U32.AND P3, PT, R27, R26, PT ;  /* 0x0000001a1b00720c */ /* 0x000fc60003f66070 */
[----:B------:R-:W-:Y:S01]  /*1a010*/  IMAD.X R32, R30, 0x1, R34, P4 ;  /* 0x000000011e207824 */ /* 0x000fe200020e0622 */
[----:B------:R-:W-:Y:S01]  /*1a020*/  IADD3 R35, P2, P4, R31, R24, R35 ;  /* 0x000000181f237210 */ /* 0x000fe20007c5e023 */
[-C--:B------:R-:W-:Y:S01]  /*1a030*/  IMAD.WIDE.U32 R26, R17, R6.reuse, RZ ;  /* 0x00000006111a7225 */ /* 0x080fe200078e00ff */
[----:B------:R-:W-:Y:S02]  /*1a040*/  ISETP.GE.U32.AND.EX P3, PT, R34, R33, PT, P3 ;  /* 0x000000212200720c */ /* 0x000fe40003f66130 */
[----:B------:R-:W-:Y:S01]  /*1a050*/  IADD3.X R34, PT, PT, R32, R25, RZ, P2, P4 ;  /* 0x0000001920227210 */ /* 0x000fe200017e84ff */
[----:B------:R-:W-:Y:S01]  /*1a060*/  IMAD.WIDE.U32 R24, R16, R6, RZ ;  /* 0x0000000610187225 */ /* 0x000fe200078e00ff */
[----:B------:R-:W-:Y:S02]  /*1a070*/  ISETP.GE.U32.AND P2, PT, R31, R14, PT ;  /* 0x0000000e1f00720c */ /* 0x000fe40003f46070 */
[----:B------:R-:W-:Y:S01]  /*1a080*/  SEL R33, RZ, 0x1, P3 ;  /* 0x00000001ff217807 */ /* 0x000fe20001800000 */
[----:B------:R-:W-:Y:S01]  /*1a090*/  IMAD.WIDE.U32 R26, P4, R59, R16, R26 ;  /* 0x000000103b1a7225 */ /* 0x000fe2000788001a */
[----:B------:R-:W-:-:S03]  /*1a0a0*/  ISETP.GE.U32.AND.EX P2, PT, R32, R30, PT, P2 ;  /* 0x0000001e2000720c */ /* 0x000fc60003f46120 */
[----:B------:R-:W-:Y:S01]  /*1a0b0*/  IMAD.WIDE.U32 R14, R19, R12, RZ ;  /* 0x0000000c130e7225 */ /* 0x000fe200078e00ff */
[----:B------:R-:W-:-:S03]  /*1a0c0*/  IADD3 RZ, P3, PT, R25, R26, RZ ;  /* 0x0000001a19ff7210 */ /* 0x000fc60007f7e0ff */
[----:B------:R-:W-:Y:S02]  /*1a0d0*/  IMAD.X R29, RZ, RZ, RZ, P4 ;  /* 0x000000ffff1d7224 */ /* 0x000fe400020e06ff */
[----:B------:R-:W-:-:S04]  /*1a0e0*/  IMAD.WIDE.U32 R14, P4, R7, R18, R14 ;  /* 0x00000012070e7225 */ /* 0x000fc8000788000e */
[----:B------:R-:W-:-:S04]  /*1a0f0*/  IMAD.WIDE.U32 R24, R18, R12, RZ ;  /* 0x0000000c12187225 */ /* 0x000fc800078e00ff */
[----:B------:R-:W-:Y:S02]  /*1a100*/  IMAD.MOV.U32 R28, RZ, RZ, R27 ;  /* 0x000000ffff1c7224 */ /* 0x000fe400078e001b */
[----:B------:R-:W-:-:S04]  /*1a110*/  IMAD.WIDE.U32 R26, R5, R16, RZ ;  /* 0x00000010051a7225 */ /* 0x000fc800078e00ff */
[----:B------:R-:W-:Y:S01]  /*1a120*/  IMAD.WIDE.U32.X R28, R59, R17, R28, P3 ;  /* 0x000000113b1c7225 */ /* 0x000fe200018e041c */
[----:B------:R-:W-:-:S03]  /*1a130*/  IADD3 RZ, P3, PT, R25, R14, RZ ;  /* 0x0000000e19ff7210 */ /* 0x000fc60007f7e0ff */
[----:B------:R-:W-:Y:S02]  /*1a140*/  IMAD R14, R52, R16, RZ ;  /* 0x00000010340e7224 */ /* 0x000fe400078e02ff */
[----:B------:R-:W-:Y:S01]  /*1a150*/  IMAD.X R25, RZ, RZ, RZ, P4 ;  /* 0x000000ffff197224 */ /* 0x000fe200020e06ff */
[----:B------:R-:W-:Y:S01]  /*1a160*/  ISETP.GE.U32.AND P4, PT, R35, R31, PT ;  /* 0x0000001f2300720c */ /* 0x000fe20003f86070 */
[----:B------:R-:W-:Y:S02]  /*1a170*/  IMAD R14, R5, R17, R14 ;  /* 0x00000011050e7224 */ /* 0x000fe400078e020e */
[----:B------:R-:W-:Y:S01]  /*1a180*/  IMAD.MOV.U32 R24, RZ, RZ, R15 ;  /* 0x000000ffff187224 */ /* 0x000fe200078e000f */
[----:B------:R-:W-:Y:S01]  /*1a190*/  ISETP.GE.U32.AND.EX P4, PT, R34, R32, PT, P4 ;  /* 0x000000202200720c */ /* 0x000fe20003f86140 */
[----:B------:R-:W-:Y:S01]  /*1a1a0*/  IMAD.IADD R30, R27, 0x1, R14 ;  /* 0x000000011b1e7824 */ /* 0x000fe200078e020e */
[----:B------:R-:W-:Y:S01]  /*1a1b0*/  SEL R32, RZ, 0x1, P2 ;  /* 0x00000001ff207807 */ /* 0x000fe20001000000 */
[----:B------:R-:W-:Y:S01]  /*1a1c0*/  IMAD.WIDE.U32.X R24, R7, R19, R24, P3 ;  /* 0x0000001307187225 */ /* 0x000fe200018e0418 */
[----:B------:R-:W-:-:S02]  /*1a1d0*/  IADD3 R28, P2, P3, R26, R28, R33 ;  /* 0x0000001c1a1c7210 */ /* 0x000fc40007b5e021 */
[----:B------:R-:W-:Y:S02]  /*1a1e0*/  SEL R14, RZ, 0x1, P4 ;  /* 0x00000001ff0e7807 */ /* 0x000fe40002000000 */
[----:B------:R-:W-:Y:S02]  /*1a1f0*/  IADD3.X R29, PT, PT, R30, R29, RZ, P2, P3 ;  /* 0x0000001d1e1d7210 */ /* 0x000fe400017e64ff */
[----:B------:R-:W-:Y:S01]  /*1a200*/  IADD3 R32, P2, P3, R14, R24, R32 ;  /* 0x000000180e207210 */ /* 0x000fe20007b5e020 */
[----:B------:R-:W-:-:S03]  /*1a210*/  IMAD.WIDE.U32 R14, R17, R5, RZ ;  /* 0x00000005110e7225 */ /* 0x000fc600078e00ff */
[----:B------:R-:W-:Y:S01]  /*1a220*/  IADD3.X R33, PT, PT, RZ, R25, RZ, P2, P3 ;  /* 0x00000019ff217210 */ /* 0x000fe200017e64ff */
[----:B------:R-:W-:Y:S01]  /*1a230*/  IMAD.WIDE.U32 R24, R16, R5, RZ ;  /* 0x0000000510187225 */ /* 0x000fe200078e00ff */
[----:B------:R-:W-:-:S03]  /*1a240*/  ISETP.GE.U32.AND P2, PT, R28, R26, PT ;  /* 0x0000001a1c00720c */ /* 0x000fc60003f46070 */
[----:B------:R-:W-:Y:S01]  /*1a250*/  IMAD.WIDE.U32 R14, P3, R52, R16, R14 ;  /* 0x00000010340e7225 */ /* 0x000fe2000786000e */
[----:B------:R-:W-:-:S03]  /*1a260*/  ISETP.GE.U32.AND.EX P2, PT, R29, R30, PT, P2 ;  /* 0x0000001e1d00720c */ /* 0x000fc60003f46120 */
[----:B------:R-:W-:Y:S01]  /*1a270*/  IMAD.X R27, RZ, RZ, RZ, P3 ;  /* 0x000000ffff1b7224 */ /* 0x000fe200018e06ff */
[----:B------:R-:W-:Y:S01]  /*1a280*/  IADD3 RZ, P3, PT, R25, R14, RZ ;  /* 0x0000000e19ff7210 */ /* 0x000fe20007f7e0ff */
[-C--:B------:R-:W-:Y:S01]  /*1a290*/  IMAD R14, R52, R18.reuse, RZ ;  /* 0x00000012340e7224 */ /* 0x080fe200078e02ff */
[----:B------:R-:W-:Y:S01]  /*1a2a0*/  SEL R30, RZ, 0x1, P2 ;  /* 0x00000001ff1e7807 */ /* 0x000fe20001000000 */
[----:B------:R-:W-:Y:S02]  /*1a2b0*/  IMAD.MOV.U32 R26, RZ, RZ, R15 ;  /* 0x000000ffff1a7224 */ /* 0x000fe400078e000f */
[----:B------:R-:W-:-:S04]  /*1a2c0*/  IMAD.WIDE.U32 R24, R5, R18, RZ ;  /* 0x0000001205187225 */ /* 0x000fc800078e00ff */
[----:B------:R-:W-:Y:S02]  /*1a2d0*/  IMAD R14, R5, R19, R14 ;  /* 0x00000013050e7224 */ /* 0x000fe400078e020e */
        /* <DEDUP_REMOVED lines=9> */
[C---:B------:R-:W-:Y:S01]  /*1a370*/  ISETP.GE.U32.AND P3, PT, R28.reuse, R26, PT ;  /* 0x0000001a1c00720c */ /* 0x040fe20003f66070 */
[----:B------:R-:W-:Y:S01]  /*1a380*/  IMAD.WIDE.U32 R26, R19, R6, RZ ;  /* 0x00000006131a7225 */ /* 0x000fe200078e00ff */
[----:B------:R-:W-:-:S03]  /*1a390*/  IADD3 R32, P4, PT, R28, R32, RZ ;  /* 0x000000201c207210 */ /* 0x000fc60007f9e0ff */
[----:B------:R-:W-:Y:S01]  /*1a3a0*/  IMAD.X R36, R30, 0x1, R29, P2 ;  /* 0x000000011e247824 */ /* 0x000fe200010e061d */
[----:B------:R-:W-:Y:S01]  /*1a3b0*/  ISETP.GE.U32.AND P2, PT, R32, R28, PT ;  /* 0x0000001c2000720c */ /* 0x000fe20003f46070 */
[----:B------:R-:W-:-:S03]  /*1a3c0*/  IMAD.WIDE.U32 R28, R18, R6, RZ ;  /* 0x00000006121c7225 */ /* 0x000fc600078e00ff */
[C---:B------:R-:W-:Y:S01]  /*1a3d0*/  ISETP.GE.U32.AND.EX P3, PT, R36.reuse, R30, PT, P3 ;  /* 0x0000001e2400720c */ /* 0x040fe20003f66130 */
[----:B------:R-:W-:Y:S02]  /*1a3e0*/  IMAD.X R33, R36, 0x1, R33, P4 ;  /* 0x0000000124217824 */ /* 0x000fe400020e0621 */
[----:B------:R-:W-:Y:S01]  /*1a3f0*/  IMAD.WIDE.U32 R26, P4, R59, R18, R26 ;  /* 0x000000123b1a7225 */ /* 0x000fe2000788001a */
[----:B------:R-:W-:Y:S02]  /*1a400*/  SEL R37, RZ, 0x1, P3 ;  /* 0x00000001ff257807 */ /* 0x000fe40001800000 */
[----:B------:R-:W-:Y:S01]  /*1a410*/  ISETP.GE.U32.AND.EX P2, PT, R33, R36, PT, P2 ;  /* 0x000000242100720c */ /* 0x000fe20003f46120 */
[----:B------:R-:W-:Y:S01]  /*1a420*/  IMAD.X R31, RZ, RZ, RZ, P4 ;  /* 0x000000ffff1f7224 */ /* 0x000fe200020e06ff */
[----:B------:R-:W-:Y:S01]  /*1a430*/  IADD3 RZ, P4, PT, R29, R26, RZ ;  /* 0x0000001a1dff7210 */ /* 0x000fe20007f9e0ff */
[----:B------:R-:W-:Y:S01]  /*1a440*/  IMAD.MOV.U32 R30, RZ, RZ, R27 ;  /* 0x000000ffff1e7224 */ /* 0x000fe200078e001b */
[----:B------:R-:W-:Y:S01]  /*1a450*/  SEL R26, RZ, 0x1, P2 ;  /* 0x00000001ff1a7807 */ /* 0x000fe20001000000 */
[----:B------:R-:W-:-:S04]  /*1a460*/  IMAD.WIDE.U32 R28, R20, R4, RZ ;  /* 0x00000004141c7225 */ /* 0x000fc800078e00ff */
[----:B------:R-:W-:-:S03]  /*1a470*/  IMAD.WIDE.U32.X R30, R59, R19, R30, P4 ;  /* 0x000000133b1e7225 */ /* 0x000fc600020e041e */
[----:B------:R-:W-:Y:S01]  /*1a480*/  IADD3 R37, P2, P3, R26, R30, R37 ;  /* 0x0000001e1a257210 */ /* 0x000fe20007b5e025 */
[----:B------:R-:W-:-:S03]  /*1a490*/  IMAD.WIDE.U32 R26, R4, R20, RZ ;  /* 0x00000014041a7225 */ /* 0x000fc600078e00ff */
[----:B------:R-:W-:Y:S01]  /*1a4a0*/  IADD3.X R36, PT, PT, RZ, R31, RZ, P2, P3 ;  /* 0x0000001fff247210 */ /* 0x000fe200017e64ff */
[----:B------:R-:W-:Y:S01]  /*1a4b0*/  IMAD R30, R13, R20, RZ ;  /* 0x000000140d1e7224 */ /* 0x000fe200078e02ff */
[----:B------:R-:W-:Y:S02]  /*1a4c0*/  IADD3 R48, P4, PT, R35, R26, RZ ;  /* 0x0000001a23307210 */ /* 0x000fe40007f9e0ff */
[----:B------:R-:W-:Y:S01]  /*1a4d0*/  ISETP.GE.U32.AND P2, PT, R25, R24, PT ;  /* 0x000000181900720c */ /* 0x000fe20003f46070 */
[----:B------:R-:W-:Y:S01]  /*1a4e0*/  IMAD R30, R4, R21, R30 ;  /* 0x00000015041e7224 */ /* 0x000fe200078e021e */
[----:B------:R-:W-:Y:S01]  /*1a4f0*/  ISETP.GE.U32.AND P3, PT, R48, R26, PT ;  /* 0x0000001a3000720c */ /* 0x000fe20003f66070 */
[----:B------:R-:W-:Y:S01]  /*1a500*/  IMAD R24, R7, R20, RZ ;  /* 0x0000001407187224 */ /* 0x000fe200078e02ff */
[----:B------:R-:W-:Y:S01]  /*1a510*/  ISETP.GE.U32.AND.EX P2, PT, R14, R15, PT, P2 ;  /* 0x0000000f0e00720c */ /* 0x000fe20003f46120 */
[----:B------:R-:W-:Y:S02]  /*1a520*/  IMAD.IADD R30, R27, 0x1, R30 ;  /* 0x000000011b1e7824 */ /* 0x000fe400078e021e */
[----:B------:R-:W-:-:S04]  /*1a530*/  IMAD.WIDE.U32 R26, R21, R4, RZ ;  /* 0x00000004151a7225 */ /* 0x000fc800078e00ff */
[----:B------:R-:W-:Y:S02]  /*1a540*/  IMAD.X R49, R30, 0x1, R34, P4 ;  /* 0x000000011e317824 */ /* 0x000fe400020e0622 */
[----:B------:R-:W-:-:S03]  /*1a550*/  IMAD.WIDE.U32 R26, P4, R13, R20, R26 ;  /* 0x000000140d1a7225 */ /* 0x000fc6000788001a */
[----:B------:R-:W-:Y:S01]  /*1a560*/  ISETP.GE.U32.AND.EX P3, PT, R49, R30, PT, P3 ;  /* 0x0000001e3100720c */ /* 0x000fe20003f66130 */
[----:B------:R-:W-:Y:S01]  /*1a570*/  IMAD.X R31, RZ, RZ, RZ, P4 ;  /* 0x000000ffff1f7224 */ /* 0x000fe200020e06ff */
[----:B------:R-:W-:Y:S01]  /*1a580*/  IADD3 RZ, P4, PT, R29, R26, RZ ;  /* 0x0000001a1dff7210 */ /* 0x000fe20007f9e0ff */
[----:B------:R-:W-:Y:S02]  /*1a590*/  IMAD.MOV.U32 R30, RZ, RZ, R27 ;  /* 0x000000ffff1e7224 */ /* 0x000fe400078e001b */
[C---:B------:R-:W-:Y:S02]  /*1a5a0*/  IMAD R24, R12.reuse, R21, R24 ;  /* 0x000000150c187224 */ /* 0x040fe400078e0218 */
[----:B------:R-:W-:-:S04]  /*1a5b0*/  IMAD.WIDE.U32 R26, R12, R20, RZ ;  /* 0x000000140c1a7225 */ /* 0x000fc800078e00ff */
[----:B------:R-:W-:Y:S01]  /*1a5c0*/  IMAD.IADD R27, R27, 0x1, R24 ;  /* 0x000000011b1b7824 */ /* 0x000fe200078e0218 */
[----:B------:R-:W-:Y:S01]  /*1a5d0*/  SEL R24, RZ, 0x1, P3 ;  /* 0x00000001ff187807 */ /* 0x000fe20001800000 */
[----:B------:R-:W-:Y:S01]  /*1a5e0*/  IMAD.WIDE.U32.X R30, R13, R21, R30, P4 ;  /* 0x000000150d1e7225 */ /* 0x000fe200020e041e */
[----:B------:R-:W-:-:S05]  /*1a5f0*/  IADD3 R28, P3, PT, R32, R26, RZ ;  /* 0x0000001a201c7210 */ /* 0x000fca0007f7e0ff */
[----:B------:R-:W-:Y:S01]  /*1a600*/  IMAD.X R33, R27, 0x1, R33, P3 ;  /* 0x000000011b217824 */ /* 0x000fe200018e0621 */
[----:B------:R-:W-:-:S04]  /*1a610*/  IADD3 R24, P3, P4, R28, R30, R24 ;  /* 0x0000001e1c187210 */ /* 0x000fc80007c7e018 */
[C---:B------:R-:W-:Y:S02]  /*1a620*/  IADD3.X R32, PT, PT, R33.reuse, R31, RZ, P3, P4 ;  /* 0x0000001f21207210 */ /* 0x040fe40001fe84ff */
[----:B------:R-:W-:Y:S02]  /*1a630*/  ISETP.GE.U32.AND P4, PT, R28, R26, PT ;  /* 0x0000001a1c00720c */ /* 0x000fe40003f86070 */
[----:B------:R-:W-:Y:S01]  /*1a640*/  ISETP.GE.U32.AND P3, PT, R24, R28, PT ;  /* 0x0000001c1800720c */ /* 0x000fe20003f66070 */
[-C--:B------:R-:W-:Y:S01]  /*1a650*/  IMAD.WIDE.U32 R28, R20, R12.reuse, RZ ;  /* 0x0000000c141c7225 */ /* 0x080fe200078e00ff */
[----:B------:R-:W-:Y:S02]  /*1a660*/  ISETP.GE.U32.AND.EX P4, PT, R33, R27, PT, P4 ;  /* 0x0000001b2100720c */ /* 0x000fe40003f86140 */
[----:B------:R-:W-:Y:S01]  /*1a670*/  ISETP.GE.U32.AND.EX P3, PT, R32, R33, PT, P3 ;  /* 0x000000212000720c */ /* 0x000fe20003f66130 */
[----:B------:R-:W-:Y:S01]  /*1a680*/  IMAD.WIDE.U32 R26, R21, R12, RZ ;  /* 0x0000000c151a7225 */ /* 0x000fe200078e00ff */
[----:B------:R-:W-:-:S02]  /*1a690*/  SEL R34, RZ, 0x1, P4 ;  /* 0x00000001ff227807 */ /* 0x000fc40002000000 */
[----:B------:R-:W-:Y:S01]  /*1a6a0*/  SEL R33, RZ, 0x1, P3 ;  /* 0x00000001ff217807 */ /* 0x000fe20001800000 */
[----:B------:R-:W-:-:S04]  /*1a6b0*/  IMAD.WIDE.U32 R26, P4, R7, R20, R26 ;  /* 0x00000014071a7225 */ /* 0x000fc8000788001a */
[----:B------:R-:W-:Y:S01]  /*1a6c0*/  IMAD.X R31, RZ, RZ, RZ, P4 ;  /* 0x000000ffff1f7224 */ /* 0x000fe200020e06ff */
[----:B------:R-:W-:Y:S01]  /*1a6d0*/  IADD3 RZ, P4, PT, R29, R26, RZ ;  /* 0x0000001a1dff7210 */ /* 0x000fe20007f9e0ff */
[----:B------:R-:W-:Y:S02]  /*1a6e0*/  IMAD.MOV.U32 R30, RZ, RZ, R27 ;  /* 0x000000ffff1e7224 */ /* 0x000fe400078e001b */
[----:B------:R-:W-:-:S04]  /*1a6f0*/  IMAD.WIDE.U32 R26, R19, R5, RZ ;  /* 0x00000005131a7225 */ /* 0x000fc800078e00ff */
[----:B------:R-:W-:-:S03]  /*1a700*/  IMAD.WIDE.U32.X R30, R7, R21, R30, P4 ;  /* 0x00000015071e7225 */ /* 0x000fc600020e041e */
[----:B------:R-:W-:-:S04]  /*1a710*/  IADD3 R33, P3, P4, R33, R30, R34 ;  /* 0x0000001e21217210 */ /* 0x000fc80007c7e022 */
[----:B------:R-:W-:Y:S02]  /*1a720*/  IADD3.X R30, PT, PT, RZ, R31, RZ, P3, P4 ;  /* 0x0000001fff1e7210 */ /* 0x000fe40001fe84ff */
[----:B------:R-:W-:Y:S02]  /*1a730*/  IADD3 R37, P3, PT, R25, R37, RZ ;  /* 0x0000002519257210 */ /* 0x000fe40007f7e0ff */
[----:B------:R-:W-:Y:S02]  /*1a740*/  SEL R31, RZ, 0x1, P2 ;  /* 0x00000001ff1f7807 */ /* 0x000fe40001000000 */
[----:B------:R-:W-:Y:S01]  /*1a750*/  ISETP.GE.U32.AND P4, PT, R37, R25, PT ;  /* 0x000000192500720c */ /* 0x000fe20003f86070 */
[----:B------:R-:W-:-:S05]  /*1a760*/  IMAD.X R36, R14, 0x1, R36, P3 ;  /* 0x000000010e247824 */ /* 0x000fca00018e0624 */
[----:B------:R-:W-:Y:S01]  /*1a770*/  ISETP.GE.U32.AND.EX P3, PT, R36, R14, PT, P4 ;  /* 0x0000000e2400720c */ /* 0x000fe20003f66140 */
[----:B------:R-:W-:-:S04]  /*1a780*/  IMAD.WIDE.U32 R26, P4, R52, R18, R26 ;  /* 0x00000012341a7225 */ /* 0x000fc8000788001a */
[----:B------:R-:W-:Y:S01]  /*1a790*/  IMAD.WIDE.U32 R14, R18, R5, RZ ;  /* 0x00000005120e7225 */ /* 0x000fe200078e00ff */
[----:B------:R-:W-:-:S03]  /*1a7a0*/  SEL R14, RZ, 0x1, P3 ;  /* 0x00000001ff0e7807 */ /* 0x000fc60001800000 */
[----:B------:R-:W-:Y:S01]  /*1a7b0*/  IMAD.X R29, RZ, RZ, RZ, P4 ;  /* 0x000000ffff1d7224 */ /* 0x000fe200020e06ff */
[----:B------:R-:W-:Y:S01]  /*1a7c0*/  IADD3 RZ, P4, PT, R15, R26, RZ ;  /* 0x0000001a0fff7210 */ /* 0x000fe20007f9e0ff */
[----:B------:R-:W-:Y:S02]  /*1a7d0*/  IMAD.MOV.U32 R28, RZ, RZ, R27 ;  /* 0x000000ffff1c7224 */ /* 0x000fe400078e001b */
[----:B------:R-:W-:-:S04]  /*1a7e0*/  IMAD.WIDE.U32 R26, R20, R6, RZ ;  /* 0x00000006141a7225 */ /* 0x000fc800078e00ff */
        /* <DEDUP_REMOVED lines=8> */
[----:B------:R-:W-:Y:S01]  /*1a870*/  ISETP.GE.U32.AND P3, PT, R37, R14, PT ;  /* 0x0000000e2500720c */ /* 0x000fe20003f66070 */
[----:B------:R-:W-:Y:S01]  /*1a880*/  IMAD.WIDE.U32 R14, R21, R6, RZ ;  /* 0x00000006150e7225 */ /* 0x000fe200078e00ff */
[----:B------:R-:W-:-:S03]  /*1a890*/  IADD3 R33, P4, PT, R37, R33, RZ ;  /* 0x0000002125217210 */ /* 0x000fc60007f9e0ff */
[----:B------:R-:W-:Y:S01]  /*1a8a0*/  IMAD.X R36, R28, 0x1, R36, P2 ;  /* 0x000000011c247824 */ /* 0x000fe200010e0624 */
[----:B------:R-:W-:-:S03]  /*1a8b0*/  ISETP.GE.U32.AND P2, PT, R33, R37, PT ;  /* 0x000000252100720c */ /* 0x000fc60003f46070 */
[C---:B------:R-:W-:Y:S01]  /*1a8c0*/  IMAD.X R25, R36.reuse, 0x1, R30, P4 ;  /* 0x0000000124197824 */ /* 0x040fe200020e061e */
[----:B------:R-:W-:Y:S01]  /*1a8d0*/  ISETP.GE.U32.AND.EX P3, PT, R36, R28, PT, P3 ;  /* 0x0000001c2400720c */ /* 0x000fe20003f66130 */
[----:B------:R-:W-:-:S03]  /*1a8e0*/  IMAD.WIDE.U32 R14, P4, R59, R20, R14 ;  /* 0x000000143b0e7225 */ /* 0x000fc6000788000e */
[----:B------:R-:W-:Y:S01]  /*1a8f0*/  ISETP.GE.U32.AND.EX P2, PT, R25, R36, PT, P2 ;  /* 0x000000241900720c */ /* 0x000fe20003f46120 */
[----:B------:R-:W-:Y:S01]  /*1a900*/  IMAD.X R29, RZ, RZ, RZ, P4 ;  /* 0x000000ffff1d7224 */ /* 0x000fe200020e06ff */
[----:B------:R-:W-:Y:S01]  /*1a910*/  IADD3 RZ, P4, PT, R27, R14, RZ ;  /* 0x0000000e1bff7210 */ /* 0x000fe20007f9e0ff */
[----:B------:R-:W-:Y:S01]  /*1a920*/  IMAD.MOV.U32 R28, RZ, RZ, R15 ;  /* 0x000000ffff1c7224 */ /* 0x000fe200078e000f */
[----:B------:R-:W-:Y:S01]  /*1a930*/  SEL R26, RZ, 0x1, P3 ;  /* 0x00000001ff1a7807 */ /* 0x000fe20001800000 */
[----:B------:R-:W-:Y:S01]  /*1a940*/  IMAD R30, R52, R20, RZ ;  /* 0x00000014341e7224 */ /* 0x000fe200078e02ff */
[----:B------:R-:W-:Y:S01]  /*1a950*/  SEL R14, RZ, 0x1, P2 ;  /* 0x00000001ff0e7807 */ /* 0x000fe20001000000 */
[----:B------:R-:W-:-:S04]  /*1a960*/  IMAD.WIDE.U32.X R28, R59, R21, R28, P4 ;  /* 0x000000153b1c7225 */ /* 0x000fc800020e041c */
[C---:B------:R-:W-:Y:S01]  /*1a970*/  IMAD R30, R5.reuse, R21, R30 ;  /* 0x00000015051e7224 */ /* 0x040fe200078e021e */
[----:B------:R-:W-:Y:S01]  /*1a980*/  IADD3 R26, P2, P3, R14, R28, R26 ;  /* 0x0000001c0e1a7210 */ /* 0x000fe20007b5e01a */
[----:B------:R-:W-:-:S03]  /*1a990*/  IMAD.WIDE.U32 R14, R5, R20, RZ ;  /* 0x00000014050e7225 */ /* 0x000fc600078e00ff */
[----:B------:R-:W-:Y:S01]  /*1a9a0*/  IADD3.X R28, PT, PT, RZ, R29, RZ, P2, P3 ;  /* 0x0000001dff1c7210 */ /* 0x000fe200017e64ff */
[----:B------:R-:W-:Y:S01]  /*1a9b0*/  IMAD.IADD R30, R15, 0x1, R30 ;  /* 0x000000010f1e7824 */ /* 0x000fe200078e021e */
[----:B------:R-:W-:-:S04]  /*1a9c0*/  IADD3 R31, P2, PT, R31, R14, RZ ;  /* 0x0000000e1f1f7210 */ /* 0x000fc80007f5e0ff */
[C---:B------:R-:W-:Y:S01]  /*1a9d0*/  ISETP.GE.U32.AND P3, PT, R31.reuse, R14, PT ;  /* 0x0000000e1f00720c */ /* 0x040fe20003f66070 */
[----:B------:R-:W-:Y:S01]  /*1a9e0*/  IMAD.X R34, R30, 0x1, R34, P2 ;  /* 0x000000011e227824 */ /* 0x000fe200010e0622 */
[----:B------:R-:W-:Y:S01]  /*1a9f0*/  IADD3 R14, P4, PT, R31, R26, RZ ;  /* 0x0000001a1f0e7210 */ /* 0x000fe20007f9e0ff */
[----:B------:R-:W-:-:S03]  /*1aa00*/  IMAD.WIDE.U32 R26, R21, R5, RZ ;  /* 0x00000005151a7225 */ /* 0x000fc600078e00ff */
[----:B------:R-:W-:Y:S01]  /*1aa10*/  ISETP.GE.U32.AND P2, PT, R14, R31, PT ;  /* 0x0000001f0e00720c */ /* 0x000fe20003f46070 */
[C---:B------:R-:W-:Y:S01]  /*1aa20*/  IMAD.X R15, R34.reuse, 0x1, R28, P4 ;  /* 0x00000001220f7824 */ /* 0x040fe200020e061c */
[----:B------:R-:W-:Y:S01]  /*1aa30*/  ISETP.GE.U32.AND.EX P3, PT, R34, R30, PT, P3 ;  /* 0x0000001e2200720c */ /* 0x000fe20003f66130 */
[----:B------:R-:W-:-:S03]  /*1aa40*/  IMAD.WIDE.U32 R26, P4, R52, R20, R26 ;  /* 0x00000014341a7225 */ /* 0x000fc6000788001a */
[----:B------:R-:W-:Y:S01]  /*1aa50*/  ISETP.GE.U32.AND.EX P2, PT, R15, R34, PT, P2 ;  /* 0x000000220f00720c */ /* 0x000fe20003f46120 */
[----:B------:R-:W-:Y:S01]  /*1aa60*/  IMAD.WIDE.U32 R28, R20, R5, RZ ;  /* 0x00000005141c7225 */ /* 0x000fe200078e00ff */
[----:B------:R-:W-:-:S03]  /*1aa70*/  SEL R35, RZ, 0x1, P3 ;  /* 0x00000001ff237807 */ /* 0x000fc60001800000 */
[----:B------:R-:W-:Y:S01]  /*1aa80*/  IMAD.X R31, RZ, RZ, RZ, P4 ;  /* 0x000000ffff1f7224 */ /* 0x000fe200020e06ff */
[----:B------:R-:W-:Y:S01]  /*1aa90*/  IADD3 RZ, P4, PT, R29, R26, RZ ;  /* 0x0000001a1dff7210 */ /* 0x000fe20007f9e0ff */
[----:B------:R-:W-:Y:S01]  /*1aaa0*/  IMAD.MOV.U32 R30, RZ, RZ, R27 ;  /* 0x000000ffff1e7224 */ /* 0x000fe200078e001b */
[----:B------:R-:W-:Y:S01]  /*1aab0*/  SEL R26, RZ, 0x1, P2 ;  /* 0x00000001ff1a7807 */ /* 0x000fe20001000000 */
[----:B------:R-:W-:Y:S02]  /*1aac0*/  IMAD R28, R13, R22, RZ ;  /* 0x000000160d1c7224 */ /* 0x000fe400078e02ff */
[----:B------:R-:W-:-:S04]  /*1aad0*/  IMAD.WIDE.U32.X R30, R52, R21, R30, P4 ;  /* 0x00000015341e7225 */ /* 0x000fc800020e041e */
[----:B------:R-:W-:Y:S01]  /*1aae0*/  IMAD R28, R4, R23, R28 ;  /* 0x00000017041c7224 */ /* 0x000fe200078e021c */
[----:B------:R-:W-:Y:S01]  /*1aaf0*/  IADD3 R35, P2, P3, R26, R30, R35 ;  /* 0x0000001e1a237210 */ /* 0x000fe20007b5e023 */
[----:B------:R-:W-:-:S03]  /*1ab00*/  IMAD.WIDE.U32 R26, R4, R22, RZ ;  /* 0x00000016041a7225 */ /* 0x000fc600078e00ff */
[----:B------:R-:W-:Y:S02]  /*1ab10*/  IADD3.X R31, PT, PT, RZ, R31, RZ, P2, P3 ;  /* 0x0000001fff1f7210 */ /* 0x000fe400017e64ff */
[----:B------:R-:W-:Y:S01]  /*1ab20*/  IADD3 R45, P3, PT, R24, R26, RZ ;  /* 0x0000001a182d7210 */ /* 0x000fe20007f7e0ff */
[----:B------:R-:W-:Y:S02]  /*1ab30*/  IMAD.IADD R24, R27, 0x1, R28 ;  /* 0x000000011b187824 */ /* 0x000fe400078e021c */
[----:B------:R-:W-:Y:S01]  /*1ab40*/  IMAD.WIDE.U32 R28, R22, R4, RZ ;  /* 0x00000004161c7225 */ /* 0x000fe200078e00ff */
[----:B------:R-:W-:-:S03]  /*1ab50*/  ISETP.GE.U32.AND P2, PT, R45, R26, PT ;  /* 0x0000001a2d00720c */ /* 0x000fc60003f46070 */
[----:B------:R-:W-:-:S04]  /*1ab60*/  IMAD.WIDE.U32 R26, R23, R4, RZ ;  /* 0x00000004171a7225 */ /* 0x000fc800078e00ff */
[----:B------:R-:W-:Y:S02]  /*1ab70*/  IMAD.X R39, R24, 0x1, R32, P3 ;  /* 0x0000000118277824 */ /* 0x000fe400018e0620 */
[----:B------:R-:W-:-:S03]  /*1ab80*/  IMAD.WIDE.U32 R26, P4, R13, R22, R26 ;  /* 0x000000160d1a7225 */ /* 0x000fc6000788001a */
[----:B------:R-:W-:Y:S01]  /*1ab90*/  ISETP.GE.U32.AND.EX P2, PT, R39, R24, PT, P2 ;  /* 0x000000182700720c */ /* 0x000fe20003f46120 */
[----:B------:R-:W-:Y:S01]  /*1aba0*/  IMAD R24, R7, R22, RZ ;  /* 0x0000001607187224 */ /* 0x000fe200078e02ff */
[----:B------:R-:W-:Y:S01]  /*1abb0*/  IADD3 RZ, P3, PT, R29, R26, RZ ;  /* 0x0000001a1dff7210 */ /* 0x000fe20007f7e0ff */
[----:B------:R-:W-:Y:S01]  /*1abc0*/  IMAD.MOV.U32 R28, RZ, RZ, R27 ;  /* 0x000000ffff1c7224 */ /* 0x000fe200078e001b */
[----:B------:R-:W-:Y:S01]  /*1abd0*/  SEL R30, RZ, 0x1, P2 ;  /* 0x00000001ff1e7807 */ /* 0x000fe20001000000 */
[----:B------:R-:W-:-:S04]  /*1abe0*/  IMAD.WIDE.U32 R26, R12, R22, RZ ;  /* 0x000000160c1a7225 */ /* 0x000fc800078e00ff */
[-C--:B------:R-:W-:Y:S02]  /*1abf0*/  IMAD R24, R12, R23.reuse, R24 ;  /* 0x000000170c187224 */ /* 0x080fe400078e0218 */
[----:B------:R-:W-:Y:S01]  /*1ac00*/  IMAD.X R29, RZ, RZ, RZ, P4 ;  /* 0x000000ffff1d7224 */ /* 0x000fe200020e06ff */
[-C--:B------:R-:W-:Y:S01]  /*1ac10*/  IADD3 R33, P4, PT, R33, R26.reuse, RZ ;  /* 0x0000001a21217210 */ /* 0x080fe20007f9e0ff */
[----:B------:R-:W-:Y:S02]  /*1ac20*/  IMAD.IADD R24, R27, 0x1, R24 ;  /* 0x000000011b187824 */ /* 0x000fe400078e0218 */
[----:B------:R-:W-:Y:S01]  /*1ac30*/  IMAD.WIDE.U32.X R28, R13, R23, R28, P3 ;  /* 0x000000170d1c7225 */ /* 0x000fe200018e041c */
[----:B------:R-:W-:-:S03]  /*1ac40*/  ISETP.GE.U32.AND P2, PT, R33, R26, PT ;  /* 0x0000001a2100720c */ /* 0x000fc60003f46070 */
[----:B------:R-:W-:Y:S01]  /*1ac50*/  IMAD.X R32, R24, 0x1, R25, P4 ;  /* 0x0000000118207824 */ /* 0x000fe200020e0619 */
[----:B------:R-:W-:Y:S01]  /*1ac60*/  IADD3 R30, P3, P4, R33, R28, R30 ;  /* 0x0000001c211e7210 */ /* 0x000fe20007c7e01e */
[----:B------:R-:W-:-:S03]  /*1ac70*/  IMAD.WIDE.U32 R26, R22, R12, RZ ;  /* 0x0000000c161a7225 */ /* 0x000fc600078e00ff */
[C---:B------:R-:W-:Y:S01]  /*1ac80*/  ISETP.GE.U32.AND.EX P2, PT, R32.reuse, R24, PT, P2 ;  /* 0x000000182000720c */ /* 0x040fe20003f46120 */
[----:B------:R-:W-:Y:S01]  /*1ac90*/  IMAD.WIDE.U32 R24, R23, R12, RZ ;  /* 0x0000000c17187225 */ /* 0x000fe200078e00ff */
[----:B------:R-:W-:Y:S02]  /*1aca0*/  IADD3.X R38, PT, PT, R32, R29, RZ, P3, P4 ;  /* 0x0000001d20267210 */ /* 0x000fe40001fe84ff */
[----:B------:R-:W-:Y:S01]  /*1acb0*/  ISETP.GE.U32.AND P3, PT, R30, R33, PT ;  /* 0x000000211e00720c */ /* 0x000fe20003f66070 */
[-C--:B------:R-:W-:Y:S01]  /*1acc0*/  IMAD R26, R59, R22.reuse, RZ ;  /* 0x000000163b1a7224 */ /* 0x080fe200078e02ff */
[----:B------:R-:W-:Y:S01]  /*1acd0*/  SEL R34, RZ, 0x1, P2 ;  /* 0x00000001ff227807 */ /* 0x000fe20001000000 */
[----:B------:R-:W-:Y:S01]  /*1ace0*/  IMAD.WIDE.U32 R24, P4, R7, R22, R24 ;  /* 0x0000001607187225 */ /* 0x000fe20007880018 */
[----:B------:R-:W-:-:S03]  /*1acf0*/  ISETP.GE.U32.AND.EX P3, PT, R38, R32, PT, P3 ;  /* 0x000000202600720c */ /* 0x000fc60003f66130 */
[----:B------:R-:W-:Y:S01]  /*1ad00*/  IMAD.X R29, RZ, RZ, RZ, P4 ;  /* 0x000000ffff1d7224 */ /* 0x000fe200020e06ff */
[----:B------:R-:W-:Y:S01]  /*1ad10*/  IADD3 RZ, P4, PT, R27, R24, RZ ;  /* 0x000000181bff7210 */ /* 0x000fe20007f9e0ff */
[----:B------:R-:W-:Y:S01]  /*1ad20*/  IMAD.MOV.U32 R28, RZ, RZ, R25 ;  /* 0x000000ffff1c7224 */ /* 0x000fe200078e0019 */
[----:B------:R-:W-:Y:S01]  /*1ad30*/  SEL R24, RZ, 0x1, P3 ;  /* 0x00000001ff187807 */ /* 0x000fe20001800000 */
[-C--:B------:R-:W-:Y:S02]  /*1ad40*/  IMAD R26, R6, R23.reuse, R26 ;  /* 0x00000017061a7224 */ /* 0x080fe400078e021a */
[----:B------:R-:W-:-:S03]  /*1ad50*/  IMAD.WIDE.U32.X R28, R7, R23, R28, P4 ;  /* 0x00000017071c7225 */ /* 0x000fc600020e041c */
[----:B------:R-:W-:Y:S01]  /*1ad60*/  IADD3 R34, P2, P3, R24, R28, R34 ;  /* 0x0000001c18227210 */ /* 0x000fe20007b5e022 */
[----:B------:R-:W-:-:S03]  /*1ad70*/  IMAD.WIDE.U32 R24, R6, R22, RZ ;  /* 0x0000001606187225 */ /* 0x000fc600078e00ff */
[----:B------:R-:W-:Y:S01]  /*1ad80*/  IADD3.X R29, PT, PT, RZ, R29, RZ, P2, P3 ;  /* 0x0000001dff1d7210 */ /* 0x000fe200017e64ff */
[----:B------:R-:W-:Y:S01]  /*1ad90*/  IMAD.IADD R25, R25, 0x1, R26 ;  /* 0x0000000119197824 */ /* 0x000fe200078e021a */
[----:B------:R-:W-:-:S04]  /*1ada0*/  IADD3 R14, P3, PT, R14, R24, RZ ;  /* 0x000000180e0e7210 */ /* 0x000fc80007f7e0ff */
[C---:B------:R-:W-:Y:S01]  /*1adb0*/  IADD3 R34, P4, PT, R14.reuse, R34, RZ ;  /* 0x000000220e227210 */ /* 0x040fe20007f9e0ff */
[----:B------:R-:W-:Y:S01]  /*1adc0*/  IMAD.X R26, R25, 0x1, R15, P3 ;  /* 0x00000001191a7824 */ /* 0x000fe200018e060f */
[----:B------:R-:W-:Y:S02]  /*1add0*/  ISETP.GE.U32.AND P2, PT, R14, R24, PT ;  /* 0x000000180e00720c */ /* 0x000fe40003f46070 */
[----:B------:R-:W-:Y:S01]  /*1ade0*/  ISETP.GE.U32.AND P3, PT, R34, R14, PT ;  /* 0x0000000e2200720c */ /* 0x000fe20003f66070 */
[----:B------:R-:W-:Y:S01]  /*1adf0*/  IMAD.WIDE.U32 R14, R23, R6, RZ ;  /* 0x00000006170e7225 */ /* 0x000fe200078e00ff */
[----:B------:R-:W-:-:S03]  /*1ae00*/  ISETP.GE.U32.AND.EX P2, PT, R26, R25, PT, P2 ;  /* 0x000000191a00720c */ /* 0x000fc60003f46120 */
[----:B------:R-:W-:Y:S01]  /*1ae10*/  IMAD.X R29, R26, 0x1, R29, P4 ;  /* 0x000000011a1d7824 */ /* 0x000fe200020e061d */
[----:B------:R-:W-:Y:S01]  /*1ae20*/  SEL R28, RZ, 0x1, P2 ;  /* 0x00000001ff1c7807 */ /* 0x000fe20001000000 */
[----:B------:R-:W-:-:S03]  /*1ae30*/  IMAD.WIDE.U32 R14, P4, R59, R22, R14 ;  /* 0x000000163b0e7225 */ /* 0x000fc6000788000e */
[----:B------:R-:W-:Y:S01]  /*1ae40*/  ISETP.GE.U32.AND.EX P3, PT, R29, R26, PT, P3 ;  /* 0x0000001a1d00720c */ /* 0x000fe20003f66130 */
[----:B------:R-:W-:-:S04]  /*1ae50*/  IMAD.WIDE.U32 R24, R22, R6, RZ ;  /* 0x0000000616187225 */ /* 0x000fc800078e00ff */
[----:B------:R-:W-:Y:S01]  /*1ae60*/  IMAD.X R27, RZ, RZ, RZ, P4 ;  /* 0x000000ffff1b7224 */ /* 0x000fe200020e06ff */
[----:B------:R-:W-:Y:S01]  /*1ae70*/  IADD3 RZ, P4, PT, R25, R14, RZ ;  /* 0x0000000e19ff7210 */ /* 0x000fe20007f9e0ff */
[----:B------:R-:W-:Y:S01]  /*1ae80*/  IMAD.MOV.U32 R26, RZ, RZ, R15 ;  /* 0x000000ffff1a7224 */ /* 0x000fe200078e000f */
        /* <DEDUP_REMOVED lines=10> */
[----:B------:R-:W-:Y:S01]  /*1af30*/  ISETP.GE.U32.AND P2, PT, R35, R14, PT ;  /* 0x0000000e2300720c */ /* 0x000fe20003f46070 */
[----:B------:R-:W-:Y:S01]  /*1af40*/  IMAD.X R26, R15, 0x1, R31, P3 ;  /* 0x000000010f1a7824 */ /* 0x000fe200018e061f */
[----:B------:R-:W-:-:S04]  /*1af50*/  IADD3 R28, P4, PT, R35, R28, RZ ;  /* 0x0000001c231c7210 */ /* 0x000fc80007f9e0ff */
[----:B------:R-:W-:Y:S01]  /*1af60*/  ISETP.GE.U32.AND.EX P2, PT, R26, R15, PT, P2 ;  /* 0x0000000f1a00720c */ /* 0x000fe20003f46120 */
[----:B------:R-:W-:Y:S01]  /*1af70*/  IMAD.WIDE.U32 R14, R23, R5, RZ ;  /* 0x00000005170e7225 */ /* 0x000fe200078e00ff */
[----:B------:R-:W-:Y:S02]  /*1af80*/  ISETP.GE.U32.AND P3, PT, R28, R35, PT ;  /* 0x000000231c00720c */ /* 0x000fe40003f66070 */
[----:B------:R-:W-:Y:S01]  /*1af90*/  SEL R33, RZ, 0x1, P2 ;  /* 0x00000001ff217807 */ /* 0x000fe20001000000 */
[----:B------:R-:W-:Y:S02]  /*1afa0*/  IMAD.X R31, R26, 0x1, R27, P4 ;  /* 0x000000011a1f7824 */ /* 0x000fe400020e061b */
[----:B------:R-:W-:-:S03]  /*1afb0*/  IMAD.WIDE.U32 R14, P4, R52, R22, R14 ;  /* 0x00000016340e7225 */ /* 0x000fc6000788000e */
[----:B------:R-:W-:Y:S01]  /*1afc0*/  ISETP.GE.U32.AND.EX P3, PT, R31, R26, PT, P3 ;  /* 0x0000001a1f00720c */ /* 0x000fe20003f66130 */
[----:B------:R-:W-:Y:S01]  /*1afd0*/  IMAD.X R27, RZ, RZ, RZ, P4 ;  /* 0x000000ffff1b7224 */ /* 0x000fe200020e06ff */
[----:B------:R-:W-:Y:S01]  /*1afe0*/  IADD3 RZ, P4, PT, R25, R14, RZ ;  /* 0x0000000e19ff7210 */ /* 0x000fe20007f9e0ff */
[----:B------:R-:W-:Y:S01]  /*1aff0*/  IMAD.MOV.U32 R26, RZ, RZ, R15 ;  /* 0x000000ffff1a7224 */ /* 0x000fe200078e000f */
[----:B------:R-:W-:-:S03]  /*1b000*/  SEL R24, RZ, 0x1, P3 ;  /* 0x00000001ff187807 */ /* 0x000fc60001800000 */
[----:B------:R-:W-:-:S03]  /*1b010*/  IMAD.WIDE.U32.X R14, R52, R23, R26, P4 ;  /* 0x00000017340e7225 */ /* 0x000fc600020e041a */
        /* <DEDUP_REMOVED lines=14> */
[----:B------:R-:W-:-:S04]  /*1b100*/  IMAD.WIDE.U32 R14, R28, 0x3d1, RZ ;  /* 0x000003d11c0e7825 */ /* 0x000fc800078e00ff */
[----:B------:R-:W-:Y:S01]  /*1b110*/  IMAD.WIDE.U32.X R26, R29, 0x1, R26, P4 ;  /* 0x000000011d1a7825 */ /* 0x000fe200020e041a */
[----:B------:R-:W-:-:S03]  /*1b120*/  IADD3 R37, P4, PT, R15, R24, RZ ;  /* 0x000000180f257210 */ /* 0x000fc60007f9e0ff */
[----:B------:R-:W-:Y:S01]  /*1b130*/  IMAD.X R29, RZ, RZ, RZ, P3 ;  /* 0x000000ffff1d7224 */ /* 0x000fe200018e06ff */
[----:B------:R-:W-:Y:S01]  /*1b140*/  IADD3 R36, P3, PT, R48, R14, RZ ;  /* 0x0000000e30247210 */ /* 0x000fe20007f7e0ff */
[----:B------:R-:W-:-:S04]  /*1b150*/  IMAD.MOV.U32 R28, RZ, RZ, R25 ;  /* 0x000000ffff1c7224 */ /* 0x000fc800078e0019 */
[----:B------:R-:W-:Y:S01]  /*1b160*/  IMAD.WIDE.U32.X R24, R31, 0x1, R28, P4 ;  /* 0x000000011f187825 */ /* 0x000fe200020e041c */
[----:B------:R-:W-:-:S03]  /*1b170*/  ISETP.GE.U32.AND P4, PT, R36, R14, PT ;  /* 0x0000000e2400720c */ /* 0x000fc60003f86070 */
[----:B------:R-:W-:-:S04]  /*1b180*/  IMAD.WIDE.U32 R14, R38, 0x3d1, RZ ;  /* 0x000003d1260e7825 */ /* 0x000fc800078e00ff */
[----:B------:R-:W-:Y:S02]  /*1b190*/  IMAD.X R49, R37, 0x1, R49, P3 ;  /* 0x0000000125317824 */ /* 0x000fe400018e0631 */
[----:B------:R-:W-:-:S03]  /*1b1a0*/  IMAD.WIDE.U32 R14, P5, R30, 0x1, R14 ;  /* 0x000000011e0e7825 */ /* 0x000fc600078a000e */
[----:B------:R-:W-:Y:S01]  /*1b1b0*/  ISETP.GE.U32.AND.EX P4, PT, R49, R37, PT, P4 ;  /* 0x000000253100720c */ /* 0x000fe20003f86140 */
        /* <DEDUP_REMOVED lines=11> */
[----:B------:R-:W-:-:S04]  /*1b270*/  ISETP.GE.U32.AND.EX P5, PT, R38, R31, PT, P5 ;  /* 0x0000001f2600720c */ /* 0x000fc80003fa6150 */
[----:B------:R-:W-:-:S04]  /*1b280*/  SEL R31, RZ, 0x1, P5 ;  /* 0x00000001ff1f7807 */ /* 0x000fc80002800000 */
[----:B------:R-:W-:-:S04]  /*1b290*/  IADD3 R31, P5, P6, R35, R28, R31 ;  /* 0x0000001c231f7210 */ /* 0x000fc80007ebe01f */
[----:B------:R-:W-:Y:S02]  /*1b2a0*/  IADD3.X R30, PT, PT, R34, R29, RZ, P5, P6 ;  /* 0x0000001d221e7210 */ /* 0x000fe40002fec4ff */
[----:B------:R-:W-:Y:S02]  /*1b2b0*/  ISETP.GE.U32.AND P2, PT, R31, R35, PT ;  /* 0x000000231f00720c */ /* 0x000fe40003f46070 */
[----:B------:R-:W-:Y:S02]  /*1b2c0*/  SEL R35, RZ, 0x1, P4 ;  /* 0x00000001ff237807 */ /* 0x000fe40002000000 */
[----:B------:R-:W-:Y:S01]  /*1b2d0*/  ISETP.GE.U32.AND.EX P2, PT, R30, R34, PT, P2 ;  /* 0x000000221e00720c */ /* 0x000fe20003f46120 */
[----:B------:R-:W-:-:S03]  /*1b2e0*/  IMAD.MOV.U32 R34, RZ, RZ, R14 ;  /* 0x000000ffff227224 */ /* 0x000fc600078e000e */
[----:B------:R-:W-:-:S04]  /*1b2f0*/  SEL R28, RZ, 0x1, P2 ;  /* 0x00000001ff1c7807 */ /* 0x000fc80001000000 */
[----:B------:R-:W-:Y:S01]  /*1b300*/  IADD3 R15, P2, P3, R28, R26, R15 ;  /* 0x0000001a1c0f7210 */ /* 0x000fe20007b5e00f */
[----:B------:R-:W-:-:S03]  /*1b310*/  IMAD.WIDE.U32 R28, R33, 0x3d1, RZ ;  /* 0x000003d1211c7825 */ /* 0x000fc600078e00ff */
[----:B------:R-:W-:Y:S02]  /*1b320*/  IADD3.X R27, PT, PT, RZ, R27, RZ, P2, P3 ;  /* 0x0000001bff1b7210 */ /* 0x000fe400017e64ff */
[----:B------:R-:W-:-:S04]  /*1b330*/  IADD3 R26, P3, PT, R36, R15, RZ ;  /* 0x0000000f241a7210 */ /* 0x000fc80007f7e0ff */
[----:B------:R-:W-:Y:S01]  /*1b340*/  ISETP.GE.U32.AND P2, PT, R26, R36, PT ;  /* 0x000000241a00720c */ /* 0x000fe20003f46070 */
[----:B------:R-:W-:-:S05]  /*1b350*/  IMAD.X R27, R49, 0x1, R27, P3 ;  /* 0x00000001311b7824 */ /* 0x000fca00018e061b */
[----:B------:R-:W-:-:S04]  /*1b360*/  ISETP.GE.U32.AND.EX P2, PT, R27, R49, PT, P2 ;  /* 0x000000311b00720c */ /* 0x000fc80003f46120 */
[----:B------:R-:W-:-:S04]  /*1b370*/  SEL R15, RZ, 0x1, P2 ;  /* 0x00000001ff0f7807 */ /* 0x000fc80001000000 */
[----:B------:R-:W-:-:S04]  /*1b380*/  IADD3 R35, P2, P3, R15, R24, R35 ;  /* 0x000000180f237210 */ /* 0x000fc80007b5e023 */
[----:B------:R-:W-:Y:S01]  /*1b390*/  IADD3.X R15, PT, PT, RZ, R25, RZ, P2, P3 ;  /* 0x00000019ff0f7210 */ /* 0x000fe200017e64ff */
[----:B------:R-:W-:Y:S01]  /*1b3a0*/  IMAD.WIDE.U32 R24, R32, 0x3d1, RZ ;  /* 0x000003d120187825 */ /* 0x000fe200078e00ff */
[----:B------:R-:W-:-:S03]  /*1b3b0*/  IADD3 R45, P2, PT, R45, R28, RZ ;  /* 0x0000001c2d2d7210 */ /* 0x000fc60007f5e0ff */
[----:B------:R-:W-:-:S03]  /*1b3c0*/  IMAD.WIDE.U32 R24, P3, R33, 0x1, R24 ;  /* 0x0000000121187825 */ /* 0x000fc60007860018 */
[----:B------:R-:W-:Y:S01]  /*1b3d0*/  IADD3 R24, P4, PT, R29, R24, RZ ;  /* 0x000000181d187210 */ /* 0x000fe20007f9e0ff */
[----:B------:R-:W-:Y:S01]  /*1b3e0*/  IMAD.X R29, RZ, RZ, RZ, P3 ;  /* 0x000000ffff1d7224 */ /* 0x000fe200018e06ff */
[----:B------:R-:W-:-:S03]  /*1b3f0*/  ISETP.GE.U32.AND P3, PT, R45, R28, PT ;  /* 0x0000001c2d00720c */ /* 0x000fc60003f66070 */
[----:B------:R-:W-:Y:S01]  /*1b400*/  IMAD.X R28, R24, 0x1, R39, P2 ;  /* 0x00000001181c7824 */ /* 0x000fe200010e0627 */
[----:B------:R-:W-:-:S04]  /*1b410*/  IADD3 R35, P2, PT, R45, R35, RZ ;  /* 0x000000232d237210 */ /* 0x000fc80007f5e0ff */
[C---:B------:R-:W-:Y:S01]  /*1b420*/  ISETP.GE.U32.AND.EX P3, PT, R28.reuse, R24, PT, P3 ;  /* 0x000000181c00720c */ /* 0x040fe20003f66130 */
[----:B------:R-:W-:Y:S01]  /*1b430*/  IMAD.X R39, R28, 0x1, R15, P2 ;  /* 0x000000011c277824 */ /* 0x000fe200010e060f */
[----:B------:R-:W-:Y:S02]  /*1b440*/  ISETP.GE.U32.AND P2, PT, R35, R45, PT ;  /* 0x0000002d2300720c */ /* 0x000fe40003f46070 */
[----:B------:R-:W-:Y:S02]  /*1b450*/  SEL R15, RZ, 0x1, P3 ;  /* 0x00000001ff0f7807 */ /* 0x000fe40001800000 */
[----:B------:R-:W-:Y:S01]  /*1b460*/  ISETP.GE.U32.AND.EX P2, PT, R39, R28, PT, P2 ;  /* 0x0000001c2700720c */ /* 0x000fe20003f46120 */
[----:B------:R-:W-:-:S03]  /*1b470*/  IMAD.MOV.U32 R28, RZ, RZ, R25 ;  /* 0x000000ffff1c7224 */ /* 0x000fc600078e0019 */
        /* <DEDUP_REMOVED lines=47> */
.L_x_1269:
[----:B------:R-:W-:Y:S05]  /*1b770*/  BSYNC.RECONVERGENT B3 ;  /* 0x0000000000037941 */ /* 0x000fea0003800200 */
.L_x_1268:
[----:B------:R-:W-:Y:S01]  /*1b780*/  ISETP.GT.U32.AND P2, PT, R35, R46, PT ;  /* 0x0000002e2300720c */ /* 0x000fe20003f44070 */
[----:B------:R-:W-:Y:S01]  /*1b790*/  BSSY.RECONVERGENT B3, `(.L_x_1270) ;  /* 0x0000017000037945 */ /* 0x000fe20003800200 */
[----:B------:R-:W-:Y:S02]  /*1b7a0*/  IMAD.MOV.U32 R51, RZ, RZ, R53 ;  /* 0x000000ffff337224 */ /* 0x000fe400078e0035 */
        /* <DEDUP_REMOVED lines=11> */
.L_x_1271:
        /* <DEDUP_REMOVED lines=10> */
.L_x_1272:
[----:B------:R-:W-:Y:S05]  /*1b900*/  BSYNC.RECONVERGENT B3 ;  /* 0x0000000000037941 */ /* 0x000fea0003800200 */
.L_x_1270:
[-C--:B------:R-:W-:Y:S01]  /*1b910*/  IADD3 RZ, P3, PT, R31, R11.reuse, RZ ;  /* 0x0000000b1fff7210 */ /* 0x080fe20007f7e0ff */
[----:B------:R-:W-:Y:S01]  /*1b920*/  IMAD.WIDE.U32 R24, R17, R16, RZ ;  /* 0x0000001011187225 */ /* 0x000fe200078e00ff */
[----:B------:R-:W-:Y:S01]  /*1b930*/  IADD3 RZ, P2, PT, R26, R11, RZ ;  /* 0x0000000b1aff7210 */ /* 0x000fe20007f5e0ff */
[----:B------:R-:W-:Y:S01]  /*1b940*/  BSSY.RECONVERGENT B3, `(.L_x_1273) ;  /* 0x000003d000037945 */ /* 0x000fe20003800200 */
[----:B------:R-:W-:Y:S01]  /*1b950*/  IADD3.X RZ, P3, PT, R30, R44, RZ, P3, !PT ;  /* 0x0000002c1eff7210 */ /* 0x000fe20001f7e4ff */
[----:B------:R-:W-:Y:S01]  /*1b960*/  IMAD R36, R19, R16, RZ ;  /* 0x0000001013247224 */ /* 0x000fe200078e02ff */
[----:B------:R-:W-:Y:S01]  /*1b970*/  IADD3.X RZ, P2, PT, R27, R44, RZ, P2, !PT ;  /* 0x0000002c1bff7210 */ /* 0x000fe2000175e4ff */
[----:B------:R-:W-:Y:S01]  /*1b980*/  IMAD.WIDE.U32 R32, R17, R18, RZ ;  /* 0x0000001211207225 */ /* 0x000fe200078e00ff */
[----:B------:R-:W-:-:S04]  /*1b990*/  IADD3.X R14, P3, P4, R31, R31, R11, P3, !PT ;  /* 0x0000001f1f0e7210 */ /* 0x000fc80001c7e40b */
[--C-:B------:R-:W-:Y:S01]  /*1b9a0*/  IADD3.X R15, PT, PT, R30, R30, R44.reuse, P3, P4 ;  /* 0x0000001e1e0f7210 */ /* 0x100fe20001fe842c */
[----:B------:R-:W-:Y:S01]  /*1b9b0*/  IMAD.WIDE.U32 R30, R16, R16, RZ ;  /* 0x00000010101e7225 */ /* 0x000fe200078e00ff */
        /* <DEDUP_REMOVED lines=11> */
[----:B------:R-:W-:Y:S01]  /*1ba70*/  ISETP.GE.U32.AND.EX P4, PT, R38, -0x2, PT, P2 ;  /* 0xfffffffe2600780c */ /* 0x000fe20003f86120 */
[----:B------:R-:W-:Y:S01]  /*1ba80*/  IMAD.WIDE.U32 R48, P2, R16, R17, R24 ;  /* 0x0000001110307225 */ /* 0x000fe20007840018 */
[----:B------:R-:W-:-:S03]  /*1ba90*/  LOP3.LUT R28, R15, R39, R27, 0x80, !PT ;  /* 0x000000270f1c7212 */ /* 0x000fc600078e801b */
[----:B------:R-:W-:Y:S01]  /*1baa0*/  IMAD R24, R17, R18, R36 ;  /* 0x0000001211187224 */ /* 0x000fe200078e0224 */
[----:B------:R-:W-:Y:S01]  /*1bab0*/  ISETP.NE.OR.EX P3, PT, R28, -0x1, !P4, P3 ;  /* 0xffffffff1c00780c */ /* 0x000fe20006765730 */
[----:B------:R-:W-:-:S04]  /*1bac0*/  IMAD.WIDE.U32 R28, R18, R16, RZ ;  /* 0x00000010121c7225 */ /* 0x000fc800078e00ff */
[----:B------:R-:W-:Y:S01]  /*1bad0*/  IMAD.X R25, RZ, RZ, RZ, P2 ;  /* 0x000000ffff197224 */ /* 0x000fe200010e06ff */
[----:B------:R-:W-:Y:S01]  /*1bae0*/  IADD3 RZ, P2, PT, R31, R48, RZ ;  /* 0x000000301fff7210 */ /* 0x000fe20007f5e0ff */
[----:B------:R-:W-:-:S04]  /*1baf0*/  IMAD.WIDE.U32 R30, R16, R18, RZ ;  /* 0x00000012101e7225 */ /* 0x000fc800078e00ff */
[----:B------:R-:W-:Y:S02]  /*1bb00*/  IMAD.IADD R30, R29, 0x1, R24 ;  /* 0x000000011d1e7824 */ /* 0x000fe400078e0218 */
[----:B------:R-:W-:Y:S02]  /*1bb10*/  IMAD.MOV.U32 R24, RZ, RZ, R49 ;  /* 0x000000ffff187224 */ /* 0x000fe400078e0031 */
[----:B------:R-:W-:-:S04]  /*1bb20*/  IMAD.WIDE.U32 R32, P4, R16, R19, R32 ;  /* 0x0000001310207225 */ /* 0x000fc80007880020 */
[----:B------:R-:W-:Y:S01]  /*1bb30*/  IMAD.WIDE.U32.X R24, R17, R17, R24, P2 ;  /* 0x0000001111187225 */ /* 0x000fe200010e0418 */
[----:B------:R-:W-:Y:S02]  /*1bb40*/  IADD3 RZ, P2, PT, R31, R32, RZ ;  /* 0x000000201fff7210 */ /* 0x000fe40007f5e0ff */
[C---:B------:R-:W-:Y:S01]  /*1bb50*/  SHF.L.U64.HI R31, R28.reuse, 0x1, R30 ;  /* 0x000000011c1f7819 */ /* 0x040fe2000001021e */
[----:B------:R-:W-:Y:S02]  /*1bb60*/  IMAD.SHL.U32 R45, R28, 0x2, RZ ;  /* 0x000000021c2d7824 */ /* 0x000fe400078e00ff */
[----:B------:R-:W-:Y:S02]  /*1bb70*/  IMAD.X R29, RZ, RZ, RZ, P4 ;  /* 0x000000ffff1d7224 */ /* 0x000fe400020e06ff */
[----:B------:R-:W-:Y:S01]  /*1bb80*/  IMAD.MOV.U32 R28, RZ, RZ, R33 ;  /* 0x000000ffff1c7224 */ /* 0x000fe200078e0021 */
[----:B------:R-:W-:Y:S01]  /*1bb90*/  IADD3 R54, P4, PT, R45, R24, RZ ;  /* 0x000000182d367210 */ /* 0x000fe20007f9e0ff */
[----:B------:R-:W-:-:S04]  /*1bba0*/  IMAD.WIDE.U32 R36, R19, R18, RZ ;  /* 0x0000001213247225 */ /* 0x000fc800078e00ff */
[----:B------:R-:W-:Y:S01]  /*1bbb0*/  IMAD.X R53, R31, 0x1, R25, P4 ;  /* 0x000000011f357824 */ /* 0x000fe200020e0619 */
[----:B------:R-:W-:Y:S01]  /*1bbc0*/  ISETP.GE.U32.AND P4, PT, R54, R45, PT ;  /* 0x0000002d3600720c */ /* 0x000fe20003f86070 */
[----:B------:R-:W-:-:S03]  /*1bbd0*/  IMAD.WIDE.U32.X R28, R17, R19, R28, P2 ;  /* 0x00000013111c7225 */ /* 0x000fc600010e041c */
[----:B------:R-:W-:Y:S01]  /*1bbe0*/  ISETP.GE.U32.AND.EX P4, PT, R53, R31, PT, P4 ;  /* 0x0000001f3500720c */ /* 0x000fe20003f86140 */
[----:B------:R-:W-:Y:S01]  /*1bbf0*/  IMAD.WIDE.U32 R36, P2, R18, R19, R36 ;  /* 0x0000001312247225 */ /* 0x000fe20007840024 */
[----:B------:R-:W-:Y:S02]  /*1bc00*/  SHF.L.W.U32.HI R50, R30, 0x1, R28 ;  /* 0x000000011e327819 */ /* 0x000fe40000010e1c */
[----:B------:R-:W-:Y:S01]  /*1bc10*/  SHF.L.W.U32.HI R45, R28, 0x1, R29 ;  /* 0x000000011c2d7819 */ /* 0x000fe20000010e1d */
[----:B------:R-:W-:Y:S01]  /*1bc20*/  IMAD.WIDE.U32 R24, R18, R18, RZ ;  /* 0x0000001212187225 */ /* 0x000fe200078e00ff */
[----:B------:R-:W-:Y:S01]  /*1bc30*/  SEL R28, RZ, 0x1, P4 ;  /* 0x00000001ff1c7807 */ /* 0x000fe20002000000 */
[----:B------:R-:W-:Y:S07]  /*1bc40*/  @!P0 BRA P3, `(.L_x_1274) ;  /* 0x0000000000308947 */ /* 0x000fee0001800000 */
        /* <DEDUP_REMOVED lines=12> */
.L_x_1274:
[----:B------:R-:W-:Y:S05]  /*1bd10*/  BSYNC.RECONVERGENT B3 ;  /* 0x0000000000037941 */ /* 0x000fea0003800200 */
.L_x_1273:
[----:B------:R-:W-:Y:S01]  /*1bd20*/  IADD3 R50, P4, P5, R28, R24, R50 ;  /* 0x000000181c327210 */ /* 0x000fe20007d9e032 */
[----:B------:R-:W-:Y:S01]  /*1bd30*/  BSSY.RECONVERGENT B3, `(.L_x_1275) ;  /* 0x000004e000037945 */ /* 0x000fe20003800200 */
[----:B------:R-:W-:-:S04]  /*1bd40*/  IADD3 R36, P3, PT, R25, R36, RZ ;  /* 0x0000002419247210 */ /* 0x000fc80007f7e0ff */
[----:B------:R-:W-:Y:S02]  /*1bd50*/  IADD3.X R45, PT, PT, RZ, R36, R45, P4, P5 ;  /* 0x00000024ff2d7210 */ /* 0x000fe400027ea42d */
[----:B------:R-:W-:-:S04]  /*1bd60*/  IADD3 RZ, P4, PT, R14, R11, RZ ;  /* 0x0000000b0eff7210 */ /* 0x000fc80007f9e0ff */
[----:B------:R-:W-:-:S04]  /*1bd70*/  IADD3.X RZ, P4, PT, R15, R44, RZ, P4, !PT ;  /* 0x0000002c0fff7210 */ /* 0x000fc8000279e4ff */
[----:B------:R-:W-:-:S04]  /*1bd80*/  IADD3.X R29, P4, P5, R14, R14, R11, P4, !PT ;  /* 0x0000000e0e1d7210 */ /* 0x000fc8000259e40b */
[----:B------:R-:W-:Y:S01]  /*1bd90*/  IADD3.X R31, PT, PT, R15, R15, R44, P4, P5 ;  /* 0x0000000f0f1f7210 */ /* 0x000fe200027ea42c */
[----:B------:R-:W-:Y:S01]  /*1bda0*/  IMAD.WIDE.U32 R14, R23, R22, RZ ;  /* 0x00000016170e7225 */ /* 0x000fe200078e00ff */
[C---:B------:R-:W-:Y:S01]  /*1bdb0*/  IADD3 RZ, P4, PT, R26.reuse, R11, RZ ;  /* 0x0000000b1aff7210 */ /* 0x040fe20007f9e0ff */
[----:B------:R-:W-:Y:S03]  /*1bdc0*/  STL [R1+0xa134], R29 ;  /* 0x00a1341d01007387 */ /* 0x000fe60000100800 */
[----:B------:R-:W-:Y:S01]  /*1bdd0*/  IADD3.X RZ, P4, PT, R27, R44, RZ, P4, !PT ;  /* 0x0000002c1bff7210 */ /* 0x000fe2000279e4ff */
[----:B------:R-:W-:Y:S03]  /*1bde0*/  STL [R1+0xa130], R31 ;  /* 0x00a1301f01007387 */ /* 0x000fe60000100800 */
        /* <DEDUP_REMOVED lines=8> */
[----:B------:R-:W-:Y:S01]  /*1be70*/  IMAD.MOV.U32 R39, RZ, RZ, R32 ;  /* 0x000000ffff277224 */ /* 0x000fe200078e0020 */
[----:B------:R-:W-:Y:S01]  /*1be80*/  IADD3 R60, P4, PT, R34, R34, RZ ;  /* 0x00000022223c7210 */ /* 0x000fe20007f9e0ff */
[----:B------:R0:W-:Y:S01]  /*1be90*/  STL [R1+0xa120], R25 ;  /* 0x00a1201901007387 */ /* 0x0001e20000100800 */
[----:B------:R-:W-:-:S04]  /*1bea0*/  IMAD.WIDE.U32 R34, R22, R22, RZ ;  /* 0x0000001616227225 */ /* 0x000fc800078e00ff */
[----:B------:R-:W-:Y:S02]  /*1beb0*/  IMAD.X R28, R38, 0x1, R38, P4 ;  /* 0x00000001261c7824 */ /* 0x000fe400020e0626 */
[----:B------:R-:W-:Y:S01]  /*1bec0*/  IMAD.WIDE.U32 R14, P4, R22, R23, R14 ;  /* 0x00000017160e7225 */ /* 0x000fe2000788000e */
[----:B0-----:R-:W-:-:S03]  /*1bed0*/  LOP3.LUT R25, R29, R25, R30, 0x80, !PT ;  /* 0x000000191d197212 */ /* 0x001fc600078e801e */
[----:B------:R-:W-:Y:S01]  /*1bee0*/  IMAD.MOV.U32 R38, RZ, RZ, R31 ;  /* 0x000000ffff267224 */ /* 0x000fe200078e001f */
[----:B------:R0:W-:Y:S01]  /*1bef0*/  STL [R1+0xa124], R28 ;  /* 0x00a1241c01007387 */ /* 0x0001e20000100800 */
[----:B------:R-:W-:Y:S01]  /*1bf00*/  IMAD.X R27, RZ, RZ, RZ, P4 ;  /* 0x000000ffff1b7224 */ /* 0x000fe200020e06ff */
[----:B------:R-:W-:Y:S01]  /*1bf10*/  ISETP.GE.U32.AND P4, PT, R60, -0x3d1, PT ;  /* 0xfffffc2f3c00780c */ /* 0x000fe20003f86070 */
[----:B------:R-:W-:Y:S01]  /*1bf20*/  IMAD.WIDE.U32 R30, R20, R20, RZ ;  /* 0x00000014141e7225 */ /* 0x000fe200078e00ff */
[----:B------:R-:W-:Y:S02]  /*1bf30*/  LOP3.LUT R26, R38, R61, R39, 0x80, !PT ;  /* 0x0000003d261a7212 */ /* 0x000fe400078e8027 */
[----:B------:R-:W-:Y:S01]  /*1bf40*/  ISETP.GE.U32.AND.EX P4, PT, R28, -0x2, PT, P4 ;  /* 0xfffffffe1c00780c */ /* 0x000fe20003f86140 */
[----:B------:R-:W-:Y:S01]  /*1bf50*/  IMAD.MOV.U32 R33, RZ, RZ, R30 ;  /* 0x000000ffff217224 */ /* 0x000fe200078e001e */
[----:B------:R-:W-:Y:S01]  /*1bf60*/  ISETP.NE.U32.AND P5, PT, R25, -0x1, PT ;  /* 0xffffffff1900780c */ /* 0x000fe20003fa5070 */
[----:B------:R-:W-:-:S02]  /*1bf70*/  IMAD.MOV.U32 R30, RZ, RZ, R37 ;  /* 0x000000ffff1e7224 */ /* 0x000fc400078e0025 */
[----:B0-----:R-:W-:Y:S01]  /*1bf80*/  IMAD.WIDE.U32 R28, R21, R20, RZ ;  /* 0x00000014151c7225 */ /* 0x001fe200078e00ff */
[----:B------:R-:W-:Y:S02]  /*1bf90*/  ISETP.NE.OR.EX P4, PT, R26, -0x1, !P4, P5 ;  /* 0xffffffff1a00780c */ /* 0x000fe40006785750 */
[----:B------:R-:W-:Y:S01]  /*1bfa0*/  IADD3 R14, P5, PT, R35, R14, RZ ;  /* 0x0000000e230e7210 */ /* 0x000fe20007fbe0ff */
[----:B------:R-:W-:Y:S02]  /*1bfb0*/  IMAD.MOV.U32 R26, RZ, RZ, R15 ;  /* 0x000000ffff1a7224 */ /* 0x000fe400078e000f */
[----:B------:R-:W-:Y:S02]  /*1bfc0*/  IMAD.MOV.U32 R15, RZ, RZ, R34 ;  /* 0x000000ffff0f7224 */ /* 0x000fe400078e0022 */
[----:B------:R-:W-:-:S04]  /*1bfd0*/  IMAD.WIDE.U32.X R26, R23, R23, R26, P5 ;  /* 0x00000017171a7225 */ /* 0x000fc800028e041a */
[----:B------:R-:W-:-:S04]  /*1bfe0*/  IMAD.WIDE.U32 R28, P5, R20, R21, R28 ;  /* 0x00000015141c7225 */ /* 0x000fc800078a001c */
[----:B------:R-:W-:Y:S01]  /*1bff0*/  IMAD.X R25, RZ, RZ, RZ, P5 ;  /* 0x000000ffff197224 */ /* 0x000fe200028e06ff */
[----:B------:R-:W-:Y:S01]  /*1c000*/  ISETP.GE.U32.AND P5, PT, R50, R24, PT ;  /* 0x000000183200720c */ /* 0x000fe20003fa6070 */
[----:B------:R-:W-:Y:S01]  /*1c010*/  IMAD.MOV.U32 R24, RZ, RZ, R29 ;  /* 0x000000ffff187224 */ /* 0x000fe200078e001d */
[----:B------:R-:W-:Y:S01]  /*1c020*/  IADD3 R32, P6, PT, R31, R28, RZ ;  /* 0x0000001c1f207210 */ /* 0x000fe20007fde0ff */
[----:B------:R-:W-:Y:S01]  /*1c030*/  IMAD.X R31, RZ, RZ, RZ, P2 ;  /* 0x000000ffff1f7224 */ /* 0x000fe200010e06ff */
[----:B------:R-:W-:-:S03]  /*1c040*/  ISETP.GE.U32.AND.EX P5, PT, R45, R36, PT, P5 ;  /* 0x000000242d00720c */ /* 0x000fc60003fa6150 */
[----:B------:R-:W-:-:S04]  /*1c050*/  IMAD.WIDE.U32.X R24, R21, R21, R24, P6 ;  /* 0x0000001515187225 */ /* 0x000fc800030e0418 */
[----:B------:R-:W-:Y:S01]  /*1c060*/  IMAD.WIDE.U32.X R30, R19, R19, R30, P3 ;  /* 0x00000013131e7225 */ /* 0x000fe200018e041e */
[----:B------:R-:W-:Y:S06]  /*1c070*/  @!P0 BRA P4, `(.L_x_1276) ;  /* 0x0000000000648947 */ /* 0x000fec0002000000 */
[----:B------:R0:W-:Y:S04]  /*1c080*/  STL [R1+0xa1ac], R2 ;  /* 0x00a1ac0201007387 */ /* 0x0001e80000100800 */
[----:B------:R-:W2:Y:S04]  /*1c090*/  LDL R36, [R1+0xa154] ;  /* 0x00a1540001247983 */ /* 0x000ea80000100800 */
[----:B------:R-:W4:Y:S04]  /*1c0a0*/  LDL.LU R37, [R1+0xa124] ;  /* 0x00a1240001257983 */ /* 0x000f280000300800 */
[----:B0-----:R-:W3:Y:S04]  /*1c0b0*/  LDL.LU R2, [R1+0xa120] ;  /* 0x00a1200001027983 */ /* 0x001ee80000300800 */
[----:B------:R-:W4:Y:S04]  /*1c0c0*/  LDL.LU R34, [R1+0xa134] ;  /* 0x00a1340001227983 */ /* 0x000f280000300800 */
[----:B------:R-:W4:Y:S01]  /*1c0d0*/  LDL.LU R35, [R1+0xa12c] ;  /* 0x00a12c0001237983 */ /* 0x000f220000300800 */
[----:B---3--:R-:W-:-:S05]  /*1c0e0*/  IADD3 R2, P2, P3, R2, -R46, -R3 ;  /* 0x8000002e02027210 */ /* 0x008fca0007b5e803 */
[----:B------:R0:W-:Y:S04]  /*1c0f0*/  STL [R1+0xa120], R2 ;  /* 0x00a1200201007387 */ /* 0x0001e80000100800 */
[----:B0-----:R0:W5:Y:S01]  /*1c100*/  LDL.LU R2, [R1+0xa1ac] ;  /* 0x00a1ac0001027983 */ /* 0x0011620000300800 */
[----:B------:R-:W-:Y:S02]  /*1c110*/  IADD3.X R61, PT, PT, R61, ~R47, ~R0, P2, P3 ;  /* 0x8000002f3d3d7210 */ /* 0x000fe400017e6c00 */
[----:B--2---:R-:W-:Y:S02]  /*1c120*/  IADD3 R60, P3, PT, R60, -R36, RZ ;  /* 0x800000243c3c7210 */ /* 0x004fe40007f7e0ff */
[----:B----4-:R-:W-:-:S03]  /*1c130*/  IADD3 R34, P2, PT, R34, -R3, RZ ;  /* 0x8000000322227210 */ /* 0x010fc60007f5e0ff */
[----:B------:R-:W-:Y:S01]  /*1c140*/  IMAD.X R37, R37, 0x1, ~R57, P3 ;  /* 0x0000000125257824 */ /* 0x000fe200018e0e39 */
[----:B------:R-:W-:Y:S02]  /*1c150*/  IADD3 R35, P3, PT, R35, -R3, RZ ;  /* 0x8000000323237210 */ /* 0x000fe40007f7e0ff */
[-C--:B------:R-:W-:Y:S02]  /*1c160*/  IADD3.X R36, P2, PT, R38, ~R0.reuse, RZ, P2, !PT ;  /* 0x8000000026247210 */ /* 0x080fe4000175e4ff */
[----:B------:R1:W-:Y:S02]  /*1c170*/  STL [R1+0xa124], R37 ;  /* 0x00a1242501007387 */ /* 0x0003e40000100800 */
[----:B------:R-:W-:Y:S02]  /*1c180*/  IADD3.X R34, P2, PT, R34, ~R51, RZ, P2, !PT ;  /* 0x8000003322227210 */ /* 0x000fe4000175e4ff */
[----:B-1----:R-:W-:-:S04]  /*1c190*/  IADD3.X R37, P3, PT, R39, ~R0, RZ, P3, !PT ;  /* 0x8000000027257210 */ /* 0x002fc80001f7e4ff */
[----:B------:R-:W-:Y:S01]  /*1c1a0*/  IADD3.X R38, P3, PT, R35, ~R58, RZ, P3, !PT ;  /* 0x8000003a23267210 */ /* 0x000fe20001f7e4ff */
[----:B------:R1:W-:Y:S01]  /*1c1b0*/  STL [R1+0xa134], R34 ;  /* 0x00a1342201007387 */ /* 0x0003e20000100800 */
[----:B------:R-:W-:-:S03]  /*1c1c0*/  IMAD.X R35, R36, 0x1, ~R56, P2 ;  /* 0x0000000124237824 */ /* 0x000fc600010e0e38 */
[----:B------:R0:W-:Y:S01]  /*1c1d0*/  STL [R1+0xa12c], R38 ;  /* 0x00a12c2601007387 */ /* 0x0001e20000100800 */
[----:B-1----:R-:W-:-:S03]  /*1c1e0*/  IMAD.X R34, R37, 0x1, ~R55, P3 ;  /* 0x0000000125227824 */ /* 0x002fc600018e0e37 */
[----:B------:R0:W-:Y:S04]  /*1c1f0*/  STL [R1+0xa130], R35 ;  /* 0x00a1302301007387 */ /* 0x0001e80000100800 */
[----:B------:R0:W-:Y:S02]  /*1c200*/  STL [R1+0xa128], R34 ;  /* 0x00a1282201007387 */ /* 0x0001e40000100800 */
.L_x_1276:
[----:B------:R-:W-:Y:S05]  /*1c210*/  BSYNC.RECONVERGENT B3 ;  /* 0x0000000000037941 */ /* 0x000fea0003800200 */
.L_x_1275:
[----:B------:R-:W-:Y:S01]  /*1c220*/  BSSY.RECONVERGENT B3, `(.L_x_1277) ;  /* 0x000000f000037945 */ /* 0x000fe20003800200 */
[----:B0-----:R-:W-:Y:S02]  /*1c230*/  IMAD.MOV.U32 R35, RZ, RZ, R30 ;  /* 0x000000ffff237224 */ /* 0x001fe400078e001e */
        /* <DEDUP_REMOVED lines=13> */
.L_x_1278:
[----:B------:R-:W-:Y:S05]  /*1c310*/  BSYNC.RECONVERGENT B3 ;  /* 0x0000000000037941 */ /* 0x000fea0003800200 */
.L_x_1277:
        /* <DEDUP_REMOVED lines=19> */
[----:B------:R-:W-:Y:S01]  /*1c450*/  ISETP.GE.U32.AND.EX P2, PT, R50, R31, PT, P2 ;  /* 0x0000001f3200720c */ /* 0x000fe20003f46120 */
[----:B------:R-:W-:-:S03]  /*1c460*/  IMAD.WIDE.U32 R30, R17, R22, RZ ;  /* 0x00000016111e7225 */ /* 0x000fc600078e00ff */
[----:B------:R-:W-:-:S04]  /*1c470*/  SEL R29, RZ, 0x1, P2 ;  /* 0x00000001ff1d7807 */ /* 0x000fc80001000000 */
[----:B------:R-:W-:-:S04]  /*1c480*/  IADD3 R34, P3, P4, R29, R35, R34 ;  /* 0x000000231d227210 */ /* 0x000fc80007c7e022 */
[----:B------:R-:W-:Y:S02]  /*1c490*/  ISETP.GE.U32.AND P2, PT, R34, R35, PT ;  /* 0x000000232200720c */ /* 0x000fe40003f46070 */
[----:B------:R-:W-:Y:S01]  /*1c4a0*/  IADD3.X R35, PT, PT, RZ, R36, R28, P3, P4 ;  /* 0x00000024ff237210 */ /* 0x000fe20001fe841c */
[----:B------:R-:W-:-:S03]  /*1c4b0*/  IMAD.WIDE.U32 R30, P3, R16, R23, R30 ;  /* 0x00000017101e7225 */ /* 0x000fc6000786001e */
[----:B------:R-:W-:Y:S01]  /*1c4c0*/  ISETP.GE.U32.AND.EX P2, PT, R35, R36, PT, P2 ;  /* 0x000000242300720c */ /* 0x000fe20003f46120 */
[----:B------:R-:W-:-:S04]  /*1c4d0*/  IMAD.WIDE.U32 R28, R16, R22, RZ ;  /* 0x00000016101c7225 */ /* 0x000fc800078e00ff */
        /* <DEDUP_REMOVED lines=36> */
.L_x_1280:
[----:B------:R-:W-:Y:S05]  /*1c720*/  BSYNC.RECONVERGENT B3 ;  /* 0x0000000000037941 */ /* 0x000fea0003800200 */
.L_x_1279:
[-C--:B------:R-:W-:Y:S01]  /*1c730*/  IADD3 R39, P2, P4, R28, R33.reuse, R39 ;  /* 0x000000211c277210 */ /* 0x080fe20007c5e027 */
[-C--:B------:R-:W-:Y:S01]  /*1c740*/  IMAD.WIDE.U32 R28, R19, R20.reuse, RZ ;  /* 0x00000014131c7225 */ /* 0x080fe200078e00ff */
[----:B------:R-:W-:Y:S02]  /*1c750*/  BSSY.RECONVERGENT B3, `(.L_x_1281) ;  /* 0x000003d000037945 */ /* 0x000fe40003800200 */
[----:B------:R-:W-:Y:S01]  /*1c760*/  ISETP.GE.U32.AND P3, PT, R39, R33, PT ;  /* 0x000000212700720c */ /* 0x000fe20003f66070 */
[----:B------:R-:W-:Y:S01]  /*1c770*/  IMAD.WIDE.U32 R30, R18, R20, RZ ;  /* 0x00000014121e7225 */ /* 0x000fe200078e00ff */
[----:B------:R-:W-:-:S03]  /*1c780*/  IADD3.X R17, PT, PT, RZ, R32, R17, P2, P4 ;  /* 0x00000020ff117210 */ /* 0x000fc600017e8411 */
[----:B------:R-:W-:Y:S01]  /*1c790*/  IMAD.WIDE.U32 R28, P2, R18, R21, R28 ;  /* 0x00000015121c7225 */ /* 0x000fe2000784001c */
[----:B------:R-:W-:-:S03]  /*1c7a0*/  ISETP.GE.U32.AND.EX P3, PT, R17, R32, PT, P3 ;  /* 0x000000201100720c */ /* 0x000fc60003f66130 */
        /* <DEDUP_REMOVED lines=15> */
[----:B------:R-:W-:-:S03]  /*1c8a0*/  ISETP.GE.U32.AND P2, PT, R45, R37, PT ;  /* 0x000000252d00720c */ /* 0x000fc60003f46070 */
[----:B------:R-:W-:Y:S01]  /*1c8b0*/  IMAD.WIDE.U32 R34, R20, R22, RZ ;  /* 0x0000001614227225 */ /* 0x000fe200078e00ff */
[----:B------:R-:W-:-:S04]  /*1c8c0*/  ISETP.GE.U32.AND.EX P2, PT, R36, R38, PT, P2 ;  /* 0x000000262400720c */ /* 0x000fc80003f46120 */
[----:B------:R-:W-:-:S04]  /*1c8d0*/  SEL R37, RZ, 0x1, P2 ;  /* 0x00000001ff257807 */ /* 0x000fc80001000000 */
[----:B------:R-:W-:Y:S01]  /*1c8e0*/  IADD3 R37, P2, P4, R37, R39, R32 ;  /* 0x0000002725257210 */ /* 0x000fe20007c5e020 */
[----:B------:R-:W-:-:S03]  /*1c8f0*/  IMAD.WIDE.U32 R32, R18, R22, RZ ;  /* 0x0000001612207225 */ /* 0x000fc600078e00ff */
[----:B------:R-:W-:Y:S01]  /*1c900*/  IADD3.X R38, PT, PT, RZ, R17, R30, P2, P4 ;  /* 0x00000011ff267210 */ /* 0x000fe200017e841e */
[----:B------:R-:W-:Y:S01]  /*1c910*/  IMAD.WIDE.U32 R28, P4, R18, R23, R28 ;  /* 0x00000017121c7225 */ /* 0x000fe2000788001c */
[----:B------:R-:W-:-:S03]  /*1c920*/  ISETP.GE.U32.AND P2, PT, R37, R39, PT ;  /* 0x000000272500720c */ /* 0x000fc60003f46070 */
[----:B------:R-:W-:Y:S01]  /*1c930*/  IMAD.X R31, RZ, RZ, RZ, P4 ;  /* 0x000000ffff1f7224 */ /* 0x000fe200020e06ff */
[----:B------:R-:W-:Y:S01]  /*1c940*/  IADD3 RZ, P4, PT, R33, R28, RZ ;  /* 0x0000001c21ff7210 */ /* 0x000fe20007f9e0ff */
[----:B------:R-:W-:Y:S01]  /*1c950*/  IMAD.MOV.U32 R30, RZ, RZ, R29 ;  /* 0x000000ffff1e7224 */ /* 0x000fe200078e001d */
[----:B------:R-:W-:Y:S01]  /*1c960*/  ISETP.GE.U32.AND.EX P2, PT, R38, R17, PT, P2 ;  /* 0x000000112600720c */ /* 0x000fe20003f46120 */
[----:B------:R-:W-:-:S04]  /*1c970*/  IMAD.WIDE.U32 R28, R21, R22, RZ ;  /* 0x00000016151c7225 */ /* 0x000fc800078e00ff */
[----:B------:R-:W-:Y:S02]  /*1c980*/  IMAD R17, R23, R18, RZ ;  /* 0x0000001217117224 */ /* 0x000fe400078e02ff */
[----:B------:R-:W-:-:S04]  /*1c990*/  IMAD.WIDE.U32.X R32, R19, R23, R30, P4 ;  /* 0x0000001713207225 */ /* 0x000fc800020e041e */
[----:B------:R-:W-:-:S04]  /*1c9a0*/  IMAD.WIDE.U32 R30, P4, R20, R23, R28 ;  /* 0x00000017141e7225 */ /* 0x000fc8000788001c */
[----:B------:R-:W-:Y:S02]  /*1c9b0*/  IMAD R17, R19, R22, R17 ;  /* 0x0000001613117224 */ /* 0x000fe400078e0211 */
[----:B------:R-:W-:-:S04]  /*1c9c0*/  IMAD.WIDE.U32 R18, R22, R18, RZ ;  /* 0x0000001216127225 */ /* 0x000fc800078e00ff */
[----:B------:R-:W-:Y:S01]  /*1c9d0*/  IMAD.X R29, RZ, RZ, RZ, P4 ;  /* 0x000000ffff1d7224 */ /* 0x000fe200020e06ff */
[----:B------:R-:W-:Y:S01]  /*1c9e0*/  IADD3 RZ, P4, PT, R35, R30, RZ ;  /* 0x0000001e23ff7210 */ /* 0x000fe20007f9e0ff */
[----:B------:R-:W-:Y:S02]  /*1c9f0*/  IMAD.IADD R17, R19, 0x1, R17 ;  /* 0x0000000113117824 */ /* 0x000fe400078e0211 */
[----:B------:R-:W-:Y:S02]  /*1ca00*/  IMAD.MOV.U32 R28, RZ, RZ, R31 ;  /* 0x000000ffff1c7224 */ /* 0x000fe400078e001f */
[C---:B------:R-:W-:Y:S01]  /*1ca10*/  IMAD.SHL.U32 R19, R18.reuse, 0x2, RZ ;  /* 0x0000000212137824 */ /* 0x040fe200078e00ff */
[----:B------:R-:W-:Y:S01]  /*1ca20*/  SHF.L.U64.HI R18, R18, 0x1, R17 ;  /* 0x0000000112127819 */ /* 0x000fe20000010211 */
[----:B------:R-:W-:-:S04]  /*1ca30*/  IMAD.WIDE.U32.X R28, R21, R23, R28, P4 ;  /* 0x00000017151c7225 */ /* 0x000fc800020e041c */
[----:B------:R-:W-:Y:S01]  /*1ca40*/  IMAD R31, R23, R20, RZ ;  /* 0x00000014171f7224 */ /* 0x000fe200078e02ff */
        /* <DEDUP_REMOVED lines=13> */
.L_x_1282:
[----:B------:R-:W-:Y:S05]  /*1cb20*/  BSYNC.RECONVERGENT B3 ;  /* 0x0000000000037941 */ /* 0x000fea0003800200 */
.L_x_1281:
[----:B------:R-:W-:Y:S01]  /*1cb30*/  IADD3 R23, P4, PT, R19, R37, RZ ;  /* 0x0000002513177210 */ /* 0x000fe20007f9e0ff */
[----:B------:R-:W-:Y:S01]  /*1cb40*/  IMAD R31, R21, R22, R31 ;  /* 0x00000016151f7224 */ /* 0x000fe200078e021f */
[----:B------:R-:W-:Y:S01]  /*1cb50*/  BSSY.RECONVERGENT B3, `(.L_x_1283) ;  /* 0x0000015000037945 */ /* 0x000fe20003800200 */
[----:B------:R-:W-:Y:S01]  /*1cb60*/  IMAD.WIDE.U32 R20, R22, R20, RZ ;  /* 0x0000001416147225 */ /* 0x000fe200078e00ff */
[----:B------:R-:W-:Y:S02]  /*1cb70*/  ISETP.GE.U32.AND P3, PT, R23, R19, PT ;  /* 0x000000131700720c */ /* 0x000fe40003f66070 */
[----:B------:R-:W-:Y:S01]  /*1cb80*/  SHF.L.W.U32.HI R35, R17, 0x1, R32 ;  /* 0x0000000111237819 */ /* 0x000fe20000010e20 */
[----:B------:R-:W-:Y:S02]  /*1cb90*/  IMAD.X R38, R18, 0x1, R38, P4 ;  /* 0x0000000112267824 */ /* 0x000fe400020e0626 */
[----:B------:R-:W-:-:S03]  /*1cba0*/  IMAD.IADD R31, R21, 0x1, R31 ;  /* 0x00000001151f7824 */ /* 0x000fc600078e021f */
[----:B------:R-:W-:-:S04]  /*1cbb0*/  ISETP.GE.U32.AND.EX P3, PT, R38, R18, PT, P3 ;  /* 0x000000122600720c */ /* 0x000fc80003f66130 */
        /* <DEDUP_REMOVED lines=14> */
.L_x_1284:
[----:B------:R-:W-:Y:S05]  /*1cca0*/  BSYNC.RECONVERGENT B3 ;  /* 0x0000000000037941 */ /* 0x000fea0003800200 */
.L_x_1283:
[-C--:B------:R-:W-:Y:S01]  /*1ccb0*/  IADD3 R35, P2, P3, R17, R24.reuse, R35 ;  /* 0x0000001811237210 */ /* 0x080fe20007b5e023 */
[----:B------:R-:W-:Y:S01]  /*1ccc0*/  IMAD.WIDE.U32 R18, R38, 0x3d1, RZ ;  /* 0x000003d126127825 */ /* 0x000fe200078e00ff */
[----:B------:R-:W-:Y:S01]  /*1ccd0*/  SHF.L.W.U32.HI R32, R32, 0x1, R33 ;  /* 0x0000000120207819 */ /* 0x000fe20000010e21 */
[----:B------:R-:W-:Y:S01]  /*1cce0*/  BSSY.RECONVERGENT B3, `(.L_x_1285) ;  /* 0x000008b000037945 */ /* 0x000fe20003800200 */
[----:B------:R-:W-:Y:S01]  /*1ccf0*/  ISETP.GE.U32.AND P4, PT, R35, R24, PT ;  /* 0x000000182300720c */ /* 0x000fe20003f86070 */
[C---:B------:R-:W-:Y:S01]  /*1cd00*/  IMAD.SHL.U32 R30, R20.reuse, 0x2, RZ ;  /* 0x00000002141e7824 */ /* 0x040fe200078e00ff */
[-C--:B------:R-:W-:Y:S01]  /*1cd10*/  IADD3.X R24, PT, PT, RZ, R25.reuse, R32, P2, P3 ;  /* 0x00000019ff187210 */ /* 0x080fe200017e6420 */
[C---:B------:R-:W-:Y:S01]  /*1cd20*/  IMAD.WIDE.U32 R18, P2, R23.reuse, 0x1, R18 ;  /* 0x0000000117127825 */ /* 0x040fe20007840012 */
[----:B------:R-:W-:Y:S02]  /*1cd30*/  SHF.L.U64.HI R34, R20, 0x1, R31 ;  /* 0x0000000114227819 */ /* 0x000fe4000001021f */
[----:B------:R-:W-:Y:S01]  /*1cd40*/  ISETP.GE.U32.AND.EX P4, PT, R24, R25, PT, P4 ;  /* 0x000000191800720c */ /* 0x000fe20003f86140 */
[----:B------:R-:W-:Y:S01]  /*1cd50*/  IMAD.WIDE.U32 R22, R23, 0x3d1, RZ ;  /* 0x000003d117167825 */ /* 0x000fe200078e00ff */
[----:B------:R-:W-:-:S03]  /*1cd60*/  SHF.L.W.U32.HI R31, R31, 0x1, R28 ;  /* 0x000000011f1f7819 */ /* 0x000fc60000010e1c */
[----:B------:R-:W-:Y:S01]  /*1cd70*/  IMAD.X R21, RZ, RZ, RZ, P2 ;  /* 0x000000ffff157224 */ /* 0x000fe200010e06ff */
[----:B------:R-:W-:Y:S01]  /*1cd80*/  IADD3 R23, P3, PT, R23, R18, RZ ;  /* 0x0000001217177210 */ /* 0x000fe20007f7e0ff */
[----:B------:R-:W-:Y:S01]  /*1cd90*/  IMAD.MOV.U32 R20, RZ, RZ, R19 ;  /* 0x000000ffff147224 */ /* 0x000fe200078e0013 */
[----:B------:R-:W-:Y:S01]  /*1cda0*/  IADD3 R32, P2, PT, R30, R35, RZ ;  /* 0x000000231e207210 */ /* 0x000fe20007f5e0ff */
[----:B------:R-:W-:-:S04]  /*1cdb0*/  IMAD.WIDE.U32 R16, R16, R16, R22 ;  /* 0x0000001010107225 */ /* 0x000fc800078e0016 */
[----:B------:R-:W-:Y:S01]  /*1cdc0*/  IMAD.X R33, R34, 0x1, R24, P2 ;  /* 0x0000000122217824 */ /* 0x000fe200010e0618 */
[----:B------:R-:W-:Y:S01]  /*1cdd0*/  ISETP.GE.U32.AND P2, PT, R16, R22, PT ;  /* 0x000000161000720c */ /* 0x000fe20003f46070 */
[----:B------:R-:W-:Y:S01]  /*1cde0*/  IMAD.IADD R48, R48, 0x1, R17 ;  /* 0x0000000130307824 */ /* 0x000fe200078e0211 */
[----:B------:R-:W-:Y:S01]  /*1cdf0*/  SHF.L.W.U32.HI R24, R28, 0x1, R29 ;  /* 0x000000011c187819 */ /* 0x000fe20000010e1d */
[----:B------:R-:W-:-:S03]  /*1ce00*/  IMAD.WIDE.U32 R18, R33, 0x3d1, RZ ;  /* 0x000003d121127825 */ /* 0x000fc600078e00ff */
[----:B------:R-:W-:Y:S01]  /*1ce10*/  ISETP.GE.U32.AND.EX P2, PT, R48, R23, PT, P2 ;  /* 0x000000173000720c */ /* 0x000fe20003f46120 */
[----:B------:R-:W-:-:S03]  /*1ce20*/  IMAD.WIDE.U32.X R20, R38, 0x1, R20, P3 ;  /* 0x0000000126147825 */ /* 0x000fc600018e0414 */
[----:B------:R-:W-:Y:S01]  /*1ce30*/  SEL R17, RZ, 0x1, P2 ;  /* 0x00000001ff117807 */ /* 0x000fe20001000000 */
[----:B------:R-:W-:-:S04]  /*1ce40*/  IMAD.WIDE.U32 R18, P3, R32, 0x1, R18 ;  /* 0x0000000120127825 */ /* 0x000fc80007860012 */
[----:B------:R-:W-:-:S03]  /*1ce50*/  IMAD.WIDE.U32 R22, R32, 0x3d1, RZ ;  /* 0x000003d120167825 */ /* 0x000fc600078e00ff */
[----:B------:R-:W-:Y:S02]  /*1ce60*/  IADD3 R35, P5, PT, R54, R22, RZ ;  /* 0x0000001636237210 */ /* 0x000fe40007fbe0ff */
[----:B------:R-:W-:-:S05]  /*1ce70*/  IADD3 R18, P2, PT, R23, R18, RZ ;  /* 0x0000001217127210 */ /* 0x000fca0007f5e0ff */
[----:B------:R-:W-:Y:S01]  /*1ce80*/  IMAD.X R37, R18, 0x1, R53, P5 ;  /* 0x0000000112257824 */ /* 0x000fe200028e0635 */
[----:B------:R-:W-:Y:S01]  /*1ce90*/  IADD3 R17, P5, P6, R35, R20, R17 ;  /* 0x0000001423117210 */ /* 0x000fe20007ebe011 */
[----:B------:R-:W-:-:S03]  /*1cea0*/  IMAD.MOV.U32 R20, RZ, RZ, R19 ;  /* 0x000000ffff147224 */ /* 0x000fc600078e0013 */
[----:B------:R-:W-:Y:S01]  /*1ceb0*/  IADD3.X R23, PT, PT, R37, R21, RZ, P5, P6 ;  /* 0x0000001525177210 */ /* 0x000fe20002fec4ff */
[----:B------:R-:W-:Y:S01]  /*1cec0*/  IMAD.X R21, RZ, RZ, RZ, P3 ;  /* 0x000000ffff157224 */ /* 0x000fe200018e06ff */
[----:B------:R-:W-:Y:S02]  /*1ced0*/  @!P4 IADD3 R15, P5, PT, R15, 0x1, RZ ;  /* 0x000000010f0fc810 */ /* 0x000fe40007fbe0ff */
[----:B------:R-:W-:Y:S01]  /*1cee0*/  ISETP.GE.U32.AND P3, PT, R35, R22, PT ;  /* 0x000000162300720c */ /* 0x000fe20003f66070 */
[----:B------:R-:W-:Y:S01]  /*1cef0*/  IMAD.WIDE.U32.X R20, R33, 0x1, R20, P2 ;  /* 0x0000000121147825 */ /* 0x000fe200010e0414 */
[----:B------:R-:W-:Y:S02]  /*1cf00*/  ISETP.GE.U32.AND P2, PT, R17, R35, PT ;  /* 0x000000231100720c */ /* 0x000fe40003f46070 */
[----:B------:R-:W-:Y:S01]  /*1cf10*/  ISETP.GE.U32.AND.EX P3, PT, R37, R18, PT, P3 ;  /* 0x000000122500720c */ /* 0x000fe20003f66130 */
[----:B------:R-:W-:Y:S01]  /*1cf20*/  @!P4 IMAD.X R14, RZ, RZ, R14, P5 ;  /* 0x000000ffff0ec224 */ /* 0x000fe200028e060e */
[----:B------:R-:W-:-:S02]  /*1cf30*/  ISETP.GE.U32.AND P5, PT, R32, R30, PT ;  /* 0x0000001e2000720c */ /* 0x000fc40003fa6070 */
[----:B------:R-:W-:Y:S02]  /*1cf40*/  ISETP.GE.U32.AND.EX P2, PT, R23, R37, PT, P2 ;  /* 0x000000251700720c */ /* 0x000fe40003f46120 */
[----:B------:R-:W-:Y:S02]  /*1cf50*/  ISETP.GE.U32.AND.EX P5, PT, R33, R34, PT, P5 ;  /* 0x000000222100720c */ /* 0x000fe40003fa6150 */
[----:B------:R-:W-:Y:S02]  /*1cf60*/  SEL R22, RZ, 0x1, P3 ;  /* 0x00000001ff167807 */ /* 0x000fe40001800000 */
[----:B------:R-:W-:-:S04]  /*1cf70*/  SEL R25, RZ, 0x1, P5 ;  /* 0x00000001ff197807 */ /* 0x000fc80002800000 */
[----:B------:R-:W-:-:S04]  /*1cf80*/  IADD3 R25, P5, P6, R25, R15, R31 ;  /* 0x0000000f19197210 */ /* 0x000fc80007ebe01f */
[----:B------:R-:W-:Y:S02]  /*1cf90*/  IADD3.X R24, PT, PT, RZ, R14, R24, P5, P6 ;  /* 0x0000000eff187210 */ /* 0x000fe40002fec418 */
[----:B------:R-:W-:Y:S02]  /*1cfa0*/  @!P4 ISETP.NE.U32.AND P5, PT, R15, RZ, PT ;  /* 0x000000ff0f00c20c */ /* 0x000fe40003fa5070 */
[----:B------:R-:W-:Y:S01]  /*1cfb0*/  ISETP.GE.U32.AND P3, PT, R25, R15, PT ;  /* 0x0000000f1900720c */ /* 0x000fe20003f66070 */
[----:B------:R-:W-:Y:S01]  /*1cfc0*/  IMAD.WIDE.U32 R18, R24, 0x3d1, RZ ;  /* 0x000003d118127825 */ /* 0x000fe200078e00ff */
[----:B------:R-:W-:Y:S02]  /*1cfd0*/  @!P4 ISETP.NE.AND.EX P5, PT, R14, RZ, PT, P5 ;  /* 0x000000ff0e00c20c */ /* 0x000fe40003fa5350 */
[----:B------:R-:W-:Y:S02]  /*1cfe0*/  SEL R15, RZ, 0x1, P2 ;  /* 0x00000001ff0f7807 */ /* 0x000fe40001000000 */
[----:B------:R-:W-:-:S02]  /*1cff0*/  @!P4 SEL R28, RZ, 0x1, P5 ;  /* 0x00000001ff1cc807 */ /* 0x000fc40002800000 */
[----:B------:R-:W-:Y:S02]  /*1d000*/  ISETP.GE.U32.AND.EX P3, PT, R24, R14, PT, P3 ;  /* 0x0000000e1800720c */ /* 0x000fe40003f66130 */
[----:B------:R-:W-:-:S05]  /*1d010*/  @!P4 IADD3 R26, P2, PT, R28, R26, RZ ;  /* 0x0000001a1c1ac210 */ /* 0x000fca0007f5e0ff */
[----:B------:R-:W-:Y:S01]  /*1d020*/  @!P4 IMAD.X R27, RZ, RZ, R27, P2 ;  /* 0x000000ffff1bc224 */ /* 0x000fe200010e061b */
[----:B------:R-:W-:Y:S01]  /*1d030*/  IADD3 R22, P2, P4, R15, R20, R22 ;  /* 0x000000140f167210 */ /* 0x000fe20007c5e016 */
[----:B------:R-:W-:Y:S01]  /*1d040*/  IMAD.WIDE.U32 R14, R25, 0x3d1, RZ ;  /* 0x000003d1190e7825 */ /* 0x000fe200078e00ff */
[----:B------:R-:W-:-:S03]  /*1d050*/  SEL R20, RZ, 0x1, P3 ;  /* 0x00000001ff147807 */ /* 0x000fc60001800000 */
[----:B------:R-:W-:Y:S01]  /*1d060*/  IMAD.WIDE.U32 R18, P3, R25, 0x1, R18 ;  /* 0x0000000119127825 */ /* 0x000fe20007860012 */
[----:B------:R-:W-:Y:S02]  /*1d070*/  IADD3.X R25, PT, PT, RZ, R21, RZ, P2, P4 ;  /* 0x00000015ff197210 */ /* 0x000fe400017e84ff */
[----:B------:R-:W-:Y:S01]  /*1d080*/  IADD3 R26, P2, PT, R26, R20, RZ ;  /* 0x000000141a1a7210 */ /* 0x000fe20007f5e0ff */
[----:B------:R-:W-:Y:S01]  /*1d090*/  IMAD.X R21, RZ, RZ, RZ, P3 ;  /* 0x000000ffff157224 */ /* 0x000fe200018e06ff */
[----:B------:R-:W-:Y:S01]  /*1d0a0*/  IADD3 R15, P3, PT, R15, R18, RZ ;  /* 0x000000120f0f7210 */ /* 0x000fe20007f7e0ff */
[----:B------:R-:W-:Y:S01]  /*1d0b0*/  IMAD.MOV.U32 R20, RZ, RZ, R19 ;  /* 0x000000ffff147224 */ /* 0x000fe200078e0013 */
[----:B------:R-:W-:Y:S01]  /*1d0c0*/  IADD3 R51, P4, PT, R51, R14, RZ ;  /* 0x0000000e33337210 */ /* 0x000fe20007f9e0ff */
[----:B------:R-:W-:Y:S02]  /*1d0d0*/  IMAD.X R27, RZ, RZ, R27, P2 ;  /* 0x000000ffff1b7224 */ /* 0x000fe400010e061b */
[----:B------:R-:W-:Y:S01]  /*1d0e0*/  IMAD.WIDE.U32.X R20, R24, 0x1, R20, P3 ;  /* 0x0000000118147825 */ /* 0x000fe200018e0414 */
[----:B------:R-:W-:-:S02]  /*1d0f0*/  IADD3 R22, P3, PT, R51, R22, RZ ;  /* 0x0000001633167210 */ /* 0x000fc40007f7e0ff */
[----:B------:R-:W-:Y:S01]  /*1d100*/  ISETP.GE.U32.AND P2, PT, R51, R14, PT ;  /* 0x0000000e3300720c */ /* 0x000fe20003f46070 */
        /* <DEDUP_REMOVED lines=19> */
[C---:B------:R-:W-:Y:S01]  /*1d240*/  IMAD.X R26, R36.reuse, 0x1, R20, P2 ;  /* 0x00000001241a7824 */ /* 0x040fe200010e0614 */
[----:B------:R-:W-:Y:S01]  /*1d250*/  ISETP.GE.U32.AND P2, PT, R25, R45, PT ;  /* 0x0000002d1900720c */ /* 0x000fe20003f46070 */
[----:B------:R-:W-:Y:S01]  /*1d260*/  IMAD.WIDE.U32.X R14, R27, 0x1, R14, P4 ;  /* 0x000000011b0e7825 */ /* 0x000fe200020e040e */
[----:B------:R-:W-:-:S02]  /*1d270*/  ISETP.GE.U32.AND.EX P3, PT, R36, R18, PT, P3 ;  /* 0x000000122400720c */ /* 0x000fc40003f66130 */
        /* <DEDUP_REMOVED lines=49> */
.L_x_1286:
[----:B------:R-:W-:Y:S05]  /*1d590*/  BSYNC.RECONVERGENT B3 ;  /* 0x0000000000037941 */ /* 0x000fea0003800200 */
.L_x_1285:
[----:B------:R0:W5:Y:S04]  /*1d5a0*/  LDL R31, [R1+0xa154] ;  /* 0x00a15400011f7983 */ /* 0x0001680000100800 */
[----:B------:R0:W5:Y:S01]  /*1d5b0*/  LDL R30, [R1+0xa158] ;  /* 0x00a15800011e7983 */ /* 0x0001620000100800 */
[----:B------:R-:W-:Y:S01]  /*1d5c0*/  ISETP.GT.U32.AND P2, PT, R25, R46, PT ;  /* 0x0000002e1900720c */ /* 0x000fe20003f44070 */
[----:B------:R-:W-:Y:S03]  /*1d5d0*/  BSSY.RECONVERGENT B3, `(.L_x_1287) ;  /* 0x0000016000037945 */ /* 0x000fe60003800200 */
[----:B------:R-:W-:-:S13]  /*1d5e0*/  ISETP.GT.U32.AND.EX P2, PT, R26, R47, PT, P2 ;  /* 0x0000002f1a00720c */ /* 0x000fda0003f44120 */
[----:B0-----:R-:W-:Y:S05]  /*1d5f0*/  @P2 BRA `(.L_x_1288) ;  /* 0x0000000000242947 */ /* 0x001fea0003800000 */
[----:B------:R-:W-:Y:S02]  /*1d600*/  ISETP.NE.U32.AND P4, PT, R22, R58, PT ;  /* 0x0000003a1600720c */ /* 0x000fe40003f85070 */
[----:B------:R-:W-:Y:S02]  /*1d610*/  ISETP.NE.U32.AND P3, PT, R25, R46, PT ;  /* 0x0000002e1900720c */ /* 0x000fe40003f65070 */
[----:B------:R-:W-:Y:S02]  /*1d620*/  ISETP.NE.AND.EX P4, PT, R24, R55, PT, P4 ;  /* 0x000000371800720c */ /* 0x000fe40003f85340 */
[----:B-----5:R-:W-:Y:S02]  /*1d630*/  ISETP.NE.U32.AND P2, PT, R17, R30, PT ;  /* 0x0000001e1100720c */ /* 0x020fe40003f45070 */
[----:B------:R-:W-:Y:S02]  /*1d640*/  ISETP.NE.OR.EX P4, PT, R26, R47, P4, P3 ;  /* 0x0000002f1a00720c */ /* 0x000fe40002785730 */
[----:B------:R-:W-:-:S02]  /*1d650*/  ISETP.LT.U32.AND P3, PT, R20, R31, PT ;  /* 0x0000001f1400720c */ /* 0x000fc40003f61070 */
[----:B------:R-:W-:-:S04]  /*1d660*/  ISETP.NE.OR.EX P2, PT, R23, R56, P4, P2 ;  /* 0x000000381700720c */ /* 0x000fc80002745720 */
[----:B------:R-:W-:-:S13]  /*1d670*/  ISETP.LT.U32.OR.EX P2, PT, R48, R57, P2, P3 ;  /* 0x000000393000720c */ /* 0x000fda0001741530 */
[----:B------:R-:W-:Y:S05]  /*1d680*/  @P2 BRA `(.L_x_1289) ;  /* 0x0000000000282947 */ /* 0x000fea0003800000 */
.L_x_1288:
        /* <DEDUP_REMOVED lines=10> */
.L_x_1289:
[----:B------:R-:W-:Y:S05]  /*1d730*/  BSYNC.RECONVERGENT B3 ;  /* 0x0000000000037941 */ /* 0x000fea0003800200 */
.L_x_1287:
        /* <DEDUP_REMOVED lines=34> */
.L_x_1291:
[----:B------:R-:W-:Y:S05]  /*1d960*/  BSYNC.RECONVERGENT B3 ;  /* 0x0000000000037941 */ /* 0x000fea0003800200 */
.L_x_1290:
        /* <DEDUP_REMOVED lines=34> */
.L_x_1293:
[----:B------:R-:W-:Y:S05]  /*1db90*/  BSYNC.RECONVERGENT B3 ;  /* 0x0000000000037941 */ /* 0x000fea0003800200 */
.L_x_1292:
        /* <DEDUP_REMOVED lines=30> */
[----:B------:R-:W-:-:S04]  /*1dd80*/  IMAD.WIDE.U32 R48, P2, R14, R15, R48 ;  /* 0x0000000f0e307225 */ /* 0x000fc80007840030 */
[----:B------:R-:W-:Y:S01]  /*1dd90*/  IMAD.WIDE.U32 R38, R21, R19, RZ ;  /* 0x0000001315267225 */ /* 0x000fe200078e00ff */
[----:B------:R-:W-:Y:S02]  /*1dda0*/  IADD3 R24, P3, PT, R23, R48, RZ ;  /* 0x0000003017187210 */ /* 0x000fe40007f7e0ff */
[----:B------:R-:W-:Y:S01]  /*1ddb0*/  IADD3 R48, P4, P5, R25, R22, R30 ;  /* 0x0000001619307210 */ /* 0x000fe20007d9e01e */
[----:B------:R-:W-:-:S03]  /*1ddc0*/  IMAD.WIDE.U32 R30, R17, R16, RZ ;  /* 0x00000010111e7225 */ /* 0x000fc600078e00ff */
[----:B------:R-:W-:Y:S01]  /*1ddd0*/  IADD3.X R45, PT, PT, RZ, R24, R45, P4, P5 ;  /* 0x00000018ff2d7210 */ /* 0x000fe200027ea42d */
        /* <DEDUP_REMOVED lines=11> */
[----:B------:R-:W-:-:S04]  /*1de90*/  IMAD.WIDE.U32.X R36, R17, R17, R22, P4 ;  /* 0x0000001111247225 */ /* 0x000fc800020e0416 */
[----:B------:R-:W-:-:S04]  /*1dea0*/  IMAD.WIDE.U32 R22, R19, R19, RZ ;  /* 0x0000001313167225 */ /* 0x000fc800078e00ff */
[----:B------:R-:W-:Y:S01]  /*1deb0*/  IMAD.MOV.U32 R29, RZ, RZ, R22 ;  /* 0x000000ffff1d7224 */ /* 0x000fe200078e0016 */
        /* <DEDUP_REMOVED lines=23> */
.L_x_1295:
[----:B------:R-:W-:Y:S05]  /*1e030*/  BSYNC.RECONVERGENT B3 ;  /* 0x0000000000037941 */ /* 0x000fea0003800200 */
.L_x_1294:
        /* <DEDUP_REMOVED lines=44> */
.L_x_1297:
[----:B------:R-:W-:Y:S05]  /*1e300*/  BSYNC.RECONVERGENT B3 ;  /* 0x0000000000037941 */ /* 0x000fea0003800200 */
.L_x_1296:
        /* <DEDUP_REMOVED lines=38> */
.L_x_1299:
[----:B------:R-:W-:Y:S05]  /*1e570*/  BSYNC.RECONVERGENT B3 ;  /* 0x0000000000037941 */ /* 0x000fea0003800200 */
.L_x_1298:
[-C--:B------:R-:W-:Y:S01]  /*1e580*/  IMAD.WIDE.U32 R26, R15, R16.reuse, RZ ;  /* 0x000000100f1a7225 */ /* 0x080fe200078e00ff */
[----:B------:R-:W-:Y:S03]  /*1e590*/  BSSY.RECONVERGENT B3, `(.L_x_1300) ;  /* 0x0000026000037945 */ /* 0x000fe60003800200 */
[----:B------:R-:W-:-:S04]  /*1e5a0*/  IMAD.WIDE.U32 R24, R14, R16, RZ ;  /* 0x000000100e187225 */ /* 0x000fc800078e00ff */
[----:B------:R-:W-:-:S04]  /*1e5b0*/  IMAD.WIDE.U32 R26, P2, R14, R17, R26 ;  /* 0x000000110e1a7225 */ /* 0x000fc8000784001a */
[----:B------:R-:W-:Y:S01]  /*1e5c0*/  IMAD R34, R17, R14, RZ ;  /* 0x0000000e11227224 */ /* 0x000fe200078e02ff */
[----:B------:R-:W-:Y:S01]  /*1e5d0*/  IADD3 RZ, P3, PT, R25, R26, RZ ;  /* 0x0000001a19ff7210 */ /* 0x000fe20007f7e0ff */
[----:B------:R-:W-:Y:S02]  /*1e5e0*/  IMAD.X R25, RZ, RZ, RZ, P2 ;  /* 0x000000ffff197224 */ /* 0x000fe400010e06ff */
[----:B------:R-:W-:Y:S02]  /*1e5f0*/  IMAD.MOV.U32 R24, RZ, RZ, R27 ;  /* 0x000000ffff187224 */ /* 0x000fe400078e001b */
[----:B------:R-:W-:Y:S02]  /*1e600*/  IMAD R34, R15, R16, R34 ;  /* 0x000000100f227224 */ /* 0x000fe400078e0222 */
[----:B------:R-:W-:-:S04]  /*1e610*/  IMAD.WIDE.U32 R30, R16, R14, RZ ;  /* 0x0000000e101e7225 */ /* 0x000fc800078e00ff */
[----:B------:R-:W-:-:S04]  /*1e620*/  IMAD.WIDE.U32.X R26, R15, R17, R24, P3 ;  /* 0x000000110f1a7225 */ /* 0x000fc800018e0418 */
[----:B------:R-:W-:Y:S02]  /*1e630*/  IMAD.IADD R25, R31, 0x1, R34 ;  /* 0x000000011f197824 */ /* 0x000fe400078e0222 */
[----:B------:R-:W-:-:S03]  /*1e640*/  IMAD.MOV.U32 R24, RZ, RZ, R30 ;  /* 0x000000ffff187224 */ /* 0x000fc600078e001e */
        /* <DEDUP_REMOVED lines=26> */
.L_x_1301:
[----:B------:R-:W-:Y:S05]  /*1e7f0*/  BSYNC.RECONVERGENT B3 ;  /* 0x0000000000037941 */ /* 0x000fea0003800200 */
.L_x_1300:
[----:B------:R-:W2:Y:S01]  /*1e800*/  LDL.LU R45, [R1+0xa178] ;  /* 0x00a17800012d7983 */ /* 0x000ea20000300800 */
        /* <DEDUP_REMOVED lines=20> */
[----:B------:R-:W-:Y:S02]  /*1e950*/  SHF.L.W.U32.HI R24, R24, 0x1, R25 ;  /* 0x0000000118187819 */ /* 0x000fe40000010e19 */
[----:B------:R-:W-:Y:S01]  /*1e960*/  ISETP.GE.U32.AND.EX P2, PT, R31, R26, PT, P2 ;  /* 0x0000001a1f00720c */ /* 0x000fe20003f46120 */
[----:B------:R-:W-:-:S03]  /*1e970*/  IMAD R55, R17, R19, R55 ;  /* 0x0000001311377224 */ /* 0x000fc600078e0237 */
[----:B------:R-:W-:-:S04]  /*1e980*/  SEL R26, RZ, 0x1, P2 ;  /* 0x00000001ff1a7807 */ /* 0x000fc80001000000 */
[----:B------:R-:W-:Y:S01]  /*1e990*/  IADD3 R34, P3, P4, R26, R33, R34 ;  /* 0x000000211a227210 */ /* 0x000fe20007c7e022 */
[----:B------:R-:W-:-:S03]  /*1e9a0*/  IMAD.WIDE.U32 R26, R17, R19, RZ ;  /* 0x00000013111a7225 */ /* 0x000fc600078e00ff */
[----:B------:R-:W-:Y:S02]  /*1e9b0*/  ISETP.GE.U32.AND P2, PT, R34, R33, PT ;  /* 0x000000212200720c */ /* 0x000fe40003f46070 */
[----:B------:R-:W-:Y:S01]  /*1e9c0*/  IADD3.X R33, PT, PT, RZ, R32, R24, P3, P4 ;  /* 0x00000020ff217210 */ /* 0x000fe20001fe8418 */
[----:B------:R-:W-:-:S03]  /*1e9d0*/  IMAD.WIDE.U32 R26, P3, R16, R21, R26 ;  /* 0x00000015101a7225 */ /* 0x000fc6000786001a */
[----:B------:R-:W-:Y:S01]  /*1e9e0*/  ISETP.GE.U32.AND.EX P2, PT, R33, R32, PT, P2 ;  /* 0x000000202100720c */ /* 0x000fe20003f46120 */
[----:B------:R-:W-:-:S04]  /*1e9f0*/  IMAD.WIDE.U32 R24, R16, R19, RZ ;  /* 0x0000001310187225 */ /* 0x000fc800078e00ff */
[----:B------:R-:W-:Y:S01]  /*1ea00*/  IMAD.MOV.U32 R24, RZ, RZ, R27 ;  /* 0x000000ffff187224 */ /* 0x000fe200078e001b */
[----:B------:R-:W-:Y:S01]  /*1ea10*/  IADD3 RZ, P4, PT, R25, R26, RZ ;  /* 0x0000001a19ff7210 */ /* 0x000fe20007f9e0ff */
        /* <DEDUP_REMOVED lines=23> */
[----:B------:R-:W-:Y:S01]  /*1eb90*/  IADD3 R36, P5, PT, R54, R32, RZ ;  /* 0x0000002036247210 */ /* 0x000fe20007fbe0ff */
[----:B------:R-:W-:-:S04]  /*1eba0*/  IMAD.WIDE.U32 R26, R39, 0x3d1, RZ ;  /* 0x000003d1271a7825 */ /* 0x000fc800078e00ff */
[----:B------:R-:W-:Y:S01]  /*1ebb0*/  IMAD.WIDE.U32.X R34, R34, 0x1, R24, P3 ;  /* 0x0000000122227825 */ /* 0x000fe200018e0418 */
[----:B------:R-:W-:-:S03]  /*1ebc0*/  ISETP.GE.U32.AND P3, PT, R36, R32, PT ;  /* 0x000000202400720c */ /* 0x000fc60003f66070 */
[----:B------:R-:W-:-:S04]  /*1ebd0*/  IMAD.WIDE.U32 R26, P4, R55, 0x1, R26 ;  /* 0x00000001371a7825 */ /* 0x000fc8000788001a */
[----:B------:R-:W-:Y:S01]  /*1ebe0*/  IMAD.X R25, RZ, RZ, RZ, P4 ;  /* 0x000000ffff197224 */ /* 0x000fe200020e06ff */
[C---:B------:R-:W-:Y:S01]  /*1ebf0*/  ISETP.GE.U32.AND P4, PT, R55.reuse, R29, PT ;  /* 0x0000001d3700720c */ /* 0x040fe20003f86070 */
[----:B------:R-:W-:-:S03]  /*1ec00*/  IMAD.WIDE.U32 R54, R55, 0x3d1, RZ ;  /* 0x000003d137367825 */ /* 0x000fc600078e00ff */
[----:B------:R-:W-:Y:S01]  /*1ec10*/  ISETP.GE.U32.AND.EX P6, PT, R39, R22, PT, P4 ;  /* 0x000000162700720c */ /* 0x000fe20003fc6140 */
[----:B------:R-:W-:Y:S01]  /*1ec20*/  IMAD.MOV.U32 R24, RZ, RZ, R27 ;  /* 0x000000ffff187224 */ /* 0x000fe200078e001b */
[----:B------:R-:W-:-:S05]  /*1ec30*/  IADD3 R38, P4, PT, R55, R26, RZ ;  /* 0x0000001a37267210 */ /* 0x000fca0007f9e0ff */
[----:B------:R-:W-:Y:S01]  /*1ec40*/  IMAD.WIDE.U32.X R32, R39, 0x1, R24, P4 ;  /* 0x0000000127207825 */ /* 0x000fe200020e0418 */
[----:B------:R-:W-:-:S03]  /*1ec50*/  @!P2 ISETP.NE.U32.AND P4, PT, R29, RZ, PT ;  /* 0x000000ff1d00a20c */ /* 0x000fc60003f85070 */
[----:B------:R-:W-:Y:S01]  /*1ec60*/  IMAD.WIDE.U32 R24, R31, 0x3d1, RZ ;  /* 0x000003d11f187825 */ /* 0x000fe200078e00ff */
[----:B------:R-:W-:-:S03]  /*1ec70*/  @!P2 ISETP.NE.AND.EX P4, PT, R22, RZ, PT, P4 ;  /* 0x000000ff1600a20c */ /* 0x000fc60003f85340 */
[----:B------:R-:W-:Y:S01]  /*1ec80*/  IMAD.MOV.U32 R39, RZ, RZ, R48 ;  /* 0x000000ffff277224 */ /* 0x000fe200078e0030 */
[----:B------:R-:W-:Y:S01]  /*1ec90*/  @!P2 SEL R22, RZ, 0x1, P4 ;  /* 0x00000001ff16a807 */ /* 0x000fe20002000000 */
[----:B------:R-:W-:-:S03]  /*1eca0*/  IMAD.WIDE.U32 R48, R30, 0x3d1, RZ ;  /* 0x000003d11e307825 */ /* 0x000fc600078e00ff */
[----:B------:R-:W-:-:S05]  /*1ecb0*/  @!P2 IADD3 R23, P4, PT, R22, R23, RZ ;  /* 0x000000171617a210 */ /* 0x000fca0007f9e0ff */
[----:B------:R-:W-:Y:S01]  /*1ecc0*/  @!P2 IMAD.X R28, RZ, RZ, R28, P4 ;  /* 0x000000ffff1ca224 */ /* 0x000fe200020e061c */
[----:B--2---:R-:W-:-:S04]  /*1ecd0*/  LOP3.LUT R45, R45, 0xfffffffe, RZ, 0xc0, !PT ;  /* 0xfffffffe2d2d7812 */ /* 0x004fc800078ec0ff */
[----:B------:R-:W-:Y:S01]  /*1ece0*/  @P6 LOP3.LUT R45, R45, 0x1, RZ, 0xfc, !PT ;  /* 0x000000012d2d6812 */ /* 0x000fe200078efcff */
[----:B------:R-:W-:-:S04]  /*1ecf0*/  IMAD.WIDE.U32 R24, P6, R30, 0x1, R24 ;  /* 0x000000011e187825 */ /* 0x000fc800078c0018 */
[----:B------:R-:W-:Y:S01]  /*1ed00*/  IMAD.X R27, RZ, RZ, RZ, P6 ;  /* 0x000000ffff1b7224 */ /* 0x000fe200030e06ff */
[----:B------:R0:W-:Y:S01]  /*1ed10*/  STL [R1+0xa178], R45 ;  /* 0x00a1782d01007387 */ /* 0x0001e20000100800 */
[----:B------:R-:W-:Y:S01]  /*1ed20*/  IMAD.MOV.U32 R26, RZ, RZ, R25 ;  /* 0x000000ffff1a7224 */ /* 0x000fe200078e0019 */
[----:B------:R-:W-:Y:S01]  /*1ed30*/  IADD3 R25, P6, PT, R49, R24, RZ ;  /* 0x0000001831197210 */ /* 0x000fe20007fde0ff */
[----:B------:R-:W-:-:S04]  /*1ed40*/  IMAD.MOV.U32 R24, RZ, RZ, R48 ;  /* 0x000000ffff187224 */ /* 0x000fc800078e0030 */
[----:B------:R-:W-:-:S04]  /*1ed50*/  IMAD.WIDE.U32.X R30, R31, 0x1, R26, P6 ;  /* 0x000000011f1e7825 */ /* 0x000fc800030e041a */
[----:B------:R-:W-:-:S04]  /*1ed60*/  IMAD.WIDE.U32 R26, R18, R18, R24 ;  /* 0x00000012121a7225 */ /* 0x000fc800078e0018 */
[----:B------:R-:W-:Y:S01]  /*1ed70*/  IMAD.IADD R29, R50, 0x1, R27 ;  /* 0x00000001321d7824 */ /* 0x000fe200078e021b */
[----:B------:R-:W-:Y:S01]  /*1ed80*/  ISETP.GE.U32.AND P6, PT, R26, R48, PT ;  /* 0x000000301a00720c */ /* 0x000fe20003fc6070 */
[----:B------:R-:W-:-:S03]  /*1ed90*/  IMAD.X R24, R37, 0x1, R39, P5 ;  /* 0x0000000125187824 */ /* 0x000fc600028e0627 */
[----:B------:R-:W-:Y:S02]  /*1eda0*/  ISETP.GE.U32.AND.EX P6, PT, R29, R25, PT, P6 ;  /* 0x000000191d00720c */ /* 0x000fe40003fc6160 */
[----:B------:R-:W-:Y:S02]  /*1edb0*/  ISETP.GE.U32.AND.EX P3, PT, R24, R37, PT, P3 ;  /* 0x000000251800720c */ /* 0x000fe40003f66130 */
[----:B------:R-:W-:-:S04]  /*1edc0*/  SEL R25, RZ, 0x1, P6 ;  /* 0x00000001ff197807 */ /* 0x000fc80003000000 */
[----:B------:R-:W-:Y:S02]  /*1edd0*/  IADD3 R30, P5, P6, R36, R30, R25 ;  /* 0x0000001e241e7210 */ /* 0x000fe40007ebe019 */
[----:B------:R-:W-:Y:S02]  /*1ede0*/  SEL R25, RZ, 0x1, P3 ;  /* 0x00000001ff197807 */ /* 0x000fe40001800000 */
[----:B------:R-:W-:Y:S02]  /*1edf0*/  IADD3.X R31, PT, PT, R24, R31, RZ, P5, P6 ;  /* 0x0000001f181f7210 */ /* 0x000fe40002fec4ff */
[----:B------:R-:W-:Y:S02]  /*1ee00*/  ISETP.GE.U32.AND P3, PT, R30, R36, PT ;  /* 0x000000241e00720c */ /* 0x000fe40003f66070 */
[----:B------:R-:W-:Y:S02]  /*1ee10*/  LOP3.LUT P6, RZ, R45, 0x1, RZ, 0xc0, !PT ;  /* 0x000000012dff7812 */ /* 0x000fe400078cc0ff */
[----:B------:R-:W-:-:S02]  /*1ee20*/  ISETP.GE.U32.AND.EX P3, PT, R31, R24, PT, P3 ;  /* 0x000000181f00720c */ /* 0x000fc40003f66130 */
[----:B------:R-:W-:Y:S02]  /*1ee30*/  SEL R22, RZ, 0x1, P6 ;  /* 0x00000001ff167807 */ /* 0x000fe40003000000 */
[----:B------:R-:W-:Y:S02]  /*1ee40*/  SEL R27, RZ, 0x1, P3 ;  /* 0x00000001ff1b7807 */ /* 0x000fe40001800000 */
[----:B------:R-:W-:Y:S02]  /*1ee50*/  IADD3 R24, P3, PT, R23, R22, RZ ;  /* 0x0000001617187210 */ /* 0x000fe40007f7e0ff */
[----:B------:R-:W-:-:S03]  /*1ee60*/  IADD3 R25, P2, P4, R27, R34, R25 ;  /* 0x000000221b197210 */ /* 0x000fc60007c5e019 */
[----:B------:R-:W-:Y:S01]  /*1ee70*/  IMAD.X R27, RZ, RZ, R28, P3 ;  /* 0x000000ffff1b7224 */ /* 0x000fe200018e061c */
[----:B------:R-:W-:Y:S02]  /*1ee80*/  IADD3.X R34, PT, PT, RZ, R35, RZ, P2, P4 ;  /* 0x00000023ff227210 */ /* 0x000fe400017e84ff */
[----:B------:R-:W-:Y:S01]  /*1ee90*/  IADD3 R58, P4, PT, R58, R54, RZ ;  /* 0x000000363a3a7210 */ /* 0x000fe20007f9e0ff */
[----:B------:R-:W-:-:S03]  /*1eea0*/  IMAD.WIDE.U32 R22, R27, 0x3d1, RZ ;  /* 0x000003d11b167825 */ /* 0x000fc600078e00ff */
[----:B------:R-:W-:Y:S01]  /*1eeb0*/  ISETP.GE.U32.AND P2, PT, R58, R54, PT ;  /* 0x000000363a00720c */ /* 0x000fe20003f46070 */
[----:B------:R-:W-:Y:S01]  /*1eec0*/  IMAD.X R57, R38, 0x1, R57, P4 ;  /* 0x0000000126397824 */ /* 0x000fe200020e0639 */
[----:B------:R-:W-:-:S04]  /*1eed0*/  IADD3 R28, P4, PT, R58, R25, RZ ;  /* 0x000000193a1c7210 */ /* 0x000fc80007f9e0ff */
[----:B------:R-:W-:Y:S01]  /*1eee0*/  ISETP.GE.U32.AND P3, PT, R28, R58, PT ;  /* 0x0000003a1c00720c */ /* 0x000fe20003f66070 */
[C---:B------:R-:W-:Y:S01]  /*1eef0*/  IMAD.X R34, R57.reuse, 0x1, R34, P4 ;  /* 0x0000000139227824 */ /* 0x040fe200020e0622 */
[----:B------:R-:W-:-:S04]  /*1ef00*/  ISETP.GE.U32.AND.EX P2, PT, R57, R38, PT, P2 ;  /* 0x000000263900720c */ /* 0x000fc80003f46120 */
        /* <DEDUP_REMOVED lines=10> */
[----:B------:R-:W-:Y:S01]  /*1efb0*/  ISETP.GE.U32.AND P3, PT, R56, R24, PT ;  /* 0x000000183800720c */ /* 0x000fe20003f66070 */
        /* <DEDUP_REMOVED lines=14> */
[----:B0-----:R-:W-:Y:S05]  /*1f0a0*/  @!P2 BRA `(.L_x_1303) ;  /* 0x0000000000a0a947 */ /* 0x001fea0003800000 */
        /* <DEDUP_REMOVED lines=40> */
.L_x_1303:
[----:B------:R-:W-:Y:S05]  /*1f330*/  BSYNC.RECONVERGENT B3 ;  /* 0x0000000000037941 */ /* 0x000fea0003800200 */
.L_x_1302:
[----:B------:R-:W2:Y:S04]  /*1f340*/  LDL R23, [R1+0xa160] ;  /* 0x00a1600001177983 */ /* 0x000ea80000100800 */
[----:B------:R-:W4:Y:S04]  /*1f350*/  LDL R22, [R1+0xa16c] ;  /* 0x00a16c0001167983 */ /* 0x000f280000100800 */
[----:B------:R0:W5:Y:S04]  /*1f360*/  LDL R53, [R1+0xa158] ;  /* 0x00a1580001357983 */ /* 0x0001680000100800 */
[----:B------:R0:W5:Y:S04]  /*1f370*/  LDL R51, [R1+0xa168] ;  /* 0x00a1680001337983 */ /* 0x0001680000100800 */
[----:B------:R0:W5:Y:S04]  /*1f380*/  LDL R50, [R1+0xa154] ;  /* 0x00a1540001327983 */ /* 0x0001680000100800 */
[----:B------:R0:W5:Y:S01]  /*1f390*/  LDL R49, [R1+0xa15c] ;  /* 0x00a15c0001317983 */ /* 0x0001620000100800 */
[----:B------:R-:W-:Y:S01]  /*1f3a0*/  ISETP.GT.U32.AND P2, PT, R32, R46, PT ;  /* 0x0000002e2000720c */ /* 0x000fe20003f44070 */
[----:B------:R-:W-:Y:S03]  /*1f3b0*/  BSSY.RECONVERGENT B3, `(.L_x_1304) ;  /* 0x0000018000037945 */ /* 0x000fe60003800200 */
[----:B------:R-:W-:Y:S01]  /*1f3c0*/  ISETP.GT.U32.AND.EX P2, PT, R33, R47, PT, P2 ;  /* 0x0000002f2100720c */ /* 0x000fe20003f44120 */
[----:B--2---:R-:W-:-:S02]  /*1f3d0*/  IMAD.MOV.U32 R48, RZ, RZ, R23 ;  /* 0x000000ffff307224 */ /* 0x004fc400078e0017 */
[----:B----4-:R-:W-:-:S10]  /*1f3e0*/  IMAD.MOV.U32 R45, RZ, RZ, R22 ;  /* 0x000000ffff2d7224 */ /* 0x010fd400078e0016 */
        /* <DEDUP_REMOVED lines=10> */
.L_x_1305:
        /* <DEDUP_REMOVED lines=10> */
.L_x_1306:
[----:B------:R-:W-:Y:S05]  /*1f530*/  BSYNC.RECONVERGENT B3 ;  /* 0x0000000000037941 */ /* 0x000fea0003800200 */
.L_x_1304:
[----:B------:R-:W2:Y:S04]  /*1f540*/  LDL R25, [R1+0xa124] ;  /* 0x00a1240001197983 */ /* 0x000ea80000100800 */
[----:B------:R-:W4:Y:S04]  /*1f550*/  LDL R56, [R1+0xa134] ;  /* 0x00a1340001387983 */ /* 0x000f280000100800 */
[----:B------:R-:W5:Y:S04]  /*1f560*/  LDL R27, [R1+0xa12c] ;  /* 0x00a12c00011b7983 */ /* 0x000f680000100800 */
[----:B------:R-:W3:Y:S04]  /*1f570*/  LDL R55, [R1+0xa120] ;  /* 0x00a1200001377983 */ /* 0x000ee80000100800 */
[----:B------:R-:W3:Y:S04]  /*1f580*/  LDL R54, [R1+0xa130] ;  /* 0x00a1300001367983 */ /* 0x000ee80000100800 */
[----:B------:R-:W3:Y:S01]  /*1f590*/  LDL R24, [R1+0xa128] ;  /* 0x00a1280001187983 */ /* 0x000ee20000100800 */
[----:B------:R-:W-:-:S02]  /*1f5a0*/  IADD3 R26, P4, PT, -R60, R26, RZ ;  /* 0x0000001a3c1a7210 */ /* 0x000fc40007f9e1ff */
[-C--:B------:R-:W-:Y:S02]  /*1f5b0*/  IADD3 R30, P2, PT, R30, -R3.reuse, RZ ;  /* 0x800000031e1e7210 */ /* 0x080fe40007f5e0ff */
[-C--:B------:R-:W-:Y:S02]  /*1f5c0*/  IADD3 R28, P3, PT, R28, -R3.reuse, RZ ;  /* 0x800000031c1c7210 */ /* 0x080fe40007f7e0ff */
[-C--:B------:R-:W-:Y:S02]  /*1f5d0*/  IADD3.X R31, P2, PT, R31, ~R0.reuse, RZ, P2, !PT ;  /* 0x800000001f1f7210 */ /* 0x080fe4000175e4ff */
[----:B------:R-:W-:Y:S01]  /*1f5e0*/  IADD3.X R34, P3, PT, R34, ~R0, RZ, P3, !PT ;  /* 0x8000000022227210 */ /* 0x000fe20001f7e4ff */
[----:B------:R-:W-:Y:S01]  /*1f5f0*/  BSSY.RECONVERGENT B3, `(.L_x_1307) ;  /* 0x0000017000037945 */ /* 0x000fe20003800200 */
[----:B--2---:R-:W-:Y:S01]  /*1f600*/  IMAD.X R29, R29, 0x1, ~R25, P4 ;  /* 0x000000011d1d7824 */ /* 0x004fe200020e0e19 */
[----:B------:R-:W-:-:S04]  /*1f610*/  IADD3 R32, P4, PT, R32, -R3, RZ ;  /* 0x8000000320207210 */ /* 0x000fc80007f9e0ff */
[----:B------:R-:W-:Y:S02]  /*1f620*/  IADD3.X R33, P4, PT, R33, ~R0, RZ, P4, !PT ;  /* 0x8000000021217210 */ /* 0x000fe4000279e4ff */
[----:B----4-:R-:W-:Y:S02]  /*1f630*/  IADD3.X R30, P2, PT, ~R56, R30, RZ, P2, !PT ;  /* 0x0000001e381e7210 */ /* 0x010fe4000175e5ff */
[----:B-----5:R-:W-:Y:S02]  /*1f640*/  IADD3.X R28, P3, PT, ~R27, R28, RZ, P3, !PT ;  /* 0x0000001c1b1c7210 */ /* 0x020fe40001f7e5ff */
[----:B---3--:R-:W-:Y:S01]  /*1f650*/  IADD3.X R32, P4, PT, ~R55, R32, RZ, P4, !PT ;  /* 0x0000002037207210 */ /* 0x008fe2000279e5ff */
[----:B------:R-:W-:-:S04]  /*1f660*/  IMAD.X R31, R31, 0x1, ~R54, P2 ;  /* 0x000000011f1f7824 */ /* 0x000fc800010e0e36 */
[----:B------:R-:W-:Y:S02]  /*1f670*/  IMAD.X R33, R33, 0x1, ~R61, P4 ;  /* 0x0000000121217824 */ /* 0x000fe400020e0e3d */
[----:B------:R-:W-:Y:S01]  /*1f680*/  IMAD.X R34, R34, 0x1, ~R24, P3 ;  /* 0x0000000122227824 */ /* 0x000fe200018e0e18 */
[----:B------:R-:W-:Y:S06]  /*1f690*/  @!P1 BRA `(.L_x_1308) ;  /* 0x0000000000309947 */ /* 0x000fec0003800000 */
        /* <DEDUP_REMOVED lines=12> */
.L_x_1308:
[----:B------:R-:W-:Y:S05]  /*1f760*/  BSYNC.RECONVERGENT B3 ;  /* 0x0000000000037941 */ /* 0x000fea0003800200 */
.L_x_1307:
[----:B------:R-:W-:Y:S01]  /*1f770*/  IADD3 R36, P4, PT, -R60, R26, RZ ;  /* 0x0000001a3c247210 */ /* 0x000fe20007f9e1ff */
[----:B------:R-:W-:Y:S01]  /*1f780*/  BSSY.RECONVERGENT B3, `(.L_x_1309) ;  /* 0x000001b000037945 */ /* 0x000fe20003800200 */
[-C--:B------:R-:W-:Y:S02]  /*1f790*/  IADD3 R30, P2, PT, R30, -R3.reuse, RZ ;  /* 0x800000031e1e7210 */ /* 0x080fe40007f5e0ff */
[-C--:B------:R-:W-:Y:S01]  /*1f7a0*/  IADD3 R28, P3, PT, R28, -R3.reuse, RZ ;  /* 0x800000031c1c7210 */ /* 0x080fe20007f7e0ff */
[----:B------:R-:W-:Y:S01]  /*1f7b0*/  IMAD.X R37, R29, 0x1, ~R25, P4 ;  /* 0x000000011d257824 */ /* 0x000fe200020e0e19 */
[----:B------:R-:W-:Y:S02]  /*1f7c0*/  IADD3 R22, P4, PT, R32, -R3, RZ ;  /* 0x8000000320167210 */ /* 0x000fe40007f9e0ff */
[-C--:B------:R-:W-:Y:S02]  /*1f7d0*/  IADD3.X R31, P2, PT, R31, ~R0.reuse, RZ, P2, !PT ;  /* 0x800000001f1f7210 */ /* 0x080fe4000175e4ff */
[----:B------:R-:W-:-:S02]  /*1f7e0*/  IADD3.X R23, P3, PT, R34, ~R0, RZ, P3, !PT ;  /* 0x8000000022177210 */ /* 0x000fc40001f7e4ff */
[----:B------:R-:W-:Y:S02]  /*1f7f0*/  IADD3.X R35, P4, PT, R33, ~R0, RZ, P4, !PT ;  /* 0x8000000021237210 */ /* 0x000fe4000279e4ff */
[----:B------:R-:W-:Y:S02]  /*1f800*/  IADD3.X R38, P2, PT, ~R56, R30, RZ, P2, !PT ;  /* 0x0000001e38267210 */ /* 0x000fe4000175e5ff */
[----:B------:R-:W-:Y:S02]  /*1f810*/  IADD3.X R32, P3, PT, ~R27, R28, RZ, P3, !PT ;  /* 0x0000001c1b207210 */ /* 0x000fe40001f7e5ff */
[----:B------:R-:W-:Y:S01]  /*1f820*/  IADD3.X R34, P4, PT, ~R55, R22, RZ, P4, !PT ;  /* 0x0000001637227210 */ /* 0x000fe2000279e5ff */
[----:B------:R-:W-:Y:S02]  /*1f830*/  IMAD.X R39, R31, 0x1, ~R54, P2 ;  /* 0x000000011f277824 */ /* 0x000fe400010e0e36 */
[----:B------:R-:W-:Y:S02]  /*1f840*/  IMAD.X R33, R23, 0x1, ~R24, P3 ;  /* 0x0000000117217824 */ /* 0x000fe400018e0e18 */
        /* <DEDUP_REMOVED lines=14> */
.L_x_1310:
[----:B------:R-:W-:Y:S05]  /*1f930*/  BSYNC.RECONVERGENT B3 ;  /* 0x0000000000037941 */ /* 0x000fea0003800200 */
.L_x_1309:
[----:B------:R-:W-:Y:S01]  /*1f940*/  IADD3 R22, P4, PT, R60, -R36, RZ ;  /* 0x800000243c167210 */ /* 0x000fe20007f9e0ff */
        /* <DEDUP_REMOVED lines=8> */
[----:B------:R-:W-:Y:S02]  /*1f9d0*/  IADD3.X R29, P2, PT, R29, ~R38, RZ, P2, !PT ;  /* 0x800000261d1d7210 */ /* 0x000fe4000175e4ff */
[----:B------:R-:W-:Y:S02]  /*1f9e0*/  IADD3.X R27, P3, PT, R27, ~R32, RZ, P3, !PT ;  /* 0x800000201b1b7210 */ /* 0x000fe40001f7e4ff */
[----:B------:R-:W-:Y:S01]  /*1f9f0*/  IADD3.X R23, P4, PT, R23, ~R34, RZ, P4, !PT ;  /* 0x8000002217177210 */ /* 0x000fe2000279e4ff */
        /* <DEDUP_REMOVED lines=16> */
.L_x_1312:
[----:B------:R-:W-:Y:S05]  /*1fb00*/  BSYNC.RECONVERGENT B3 ;  /* 0x0000000000037941 */ /* 0x000fea0003800200 */
.L_x_1311:
        /* <DEDUP_REMOVED lines=27> */
[----:B------:R-:W-:Y:S02]  /*1fcc0*/  IMAD R54, R24, R18, RZ ;  /* 0x0000001218367224 */ /* 0x000fe400078e02ff */
[C---:B------:R-:W-:Y:S01]  /*1fcd0*/  IMAD R50, R20.reuse, R27, R50 ;  /* 0x0000001b14327224 */ /* 0x040fe200078e0232 */
[----:B------:R-:W-:Y:S01]  /*1fce0*/  ISETP.GE.U32.AND P2, PT, R57, R30, PT ;  /* 0x0000001e3900720c */ /* 0x000fe20003f46070 */
[C---:B------:R-:W-:Y:S02]  /*1fcf0*/  IMAD R54, R20.reuse, R23, R54 ;  /* 0x0000001714367224 */ /* 0x040fe400078e0236 */
[----:B------:R-:W-:Y:S02]  /*1fd00*/  IMAD.IADD R50, R31, 0x1, R50 ;  /* 0x000000011f327824 */ /* 0x000fe400078e0232 */
[----:B------:R-:W-:-:S03]  /*1fd10*/  IMAD.WIDE.U32 R30, R20, R27, RZ ;  /* 0x0000001b141e7225 */ /* 0x000fc600078e00ff */
[----:B------:R-:W-:Y:S01]  /*1fd20*/  IADD3.X R53, PT, PT, R50, R49, RZ, P3, P4 ;  /* 0x0000003132357210 */ /* 0x000fe20001fe84ff */
[----:B------:R-:W-:-:S03]  /*1fd30*/  IMAD.WIDE.U32 R48, P4, R18, R26, R30 ;  /* 0x0000001a12307225 */ /* 0x000fc6000788001e */
[----:B------:R-:W-:Y:S01]  /*1fd40*/  ISETP.GE.U32.AND.EX P2, PT, R53, R50, PT, P2 ;  /* 0x000000323500720c */ /* 0x000fe20003f46120 */
[----:B------:R-:W-:-:S03]  /*1fd50*/  IMAD.WIDE.U32 R30, R18, R27, RZ ;  /* 0x0000001b121e7225 */ /* 0x000fc600078e00ff */
        /* <DEDUP_REMOVED lines=8> */
[----:B------:R-:W-:Y:S02]  /*1fde0*/  IMAD R49, R25, R14, RZ ;  /* 0x0000000e19317224 */ /* 0x000fe400078e02ff */
[----:B------:R-:W-:Y:S01]  /*1fdf0*/  IMAD.WIDE.U32 R50, R14, R22, RZ ;  /* 0x000000160e327225 */ /* 0x000fe200078e00ff */
[----:B------:R-:W-:Y:S02]  /*1fe00*/  IADD3.X R56, PT, PT, R54, R31, RZ, P2, P3 ;  /* 0x0000001f36387210 */ /* 0x000fe400017e64ff */
[----:B------:R-:W-:Y:S01]  /*1fe10*/  ISETP.GE.U32.AND P3, PT, R58, R48, PT ;  /* 0x000000303a00720c */ /* 0x000fe20003f66070 */
[----:B------:R-:W-:-:S03]  /*1fe20*/  IMAD.WIDE.U32 R30, R22, R14, RZ ;  /* 0x0000000e161e7225 */ /* 0x000fc600078e00ff */
[----:B------:R-:W-:Y:S01]  /*1fe30*/  ISETP.GE.U32.AND.EX P3, PT, R56, R54, PT, P3 ;  /* 0x000000363800720c */ /* 0x000fe20003f66130 */
        /* <DEDUP_REMOVED lines=8> */
[----:B------:R-:W-:Y:S02]  /*1fec0*/  IMAD R45, R28, R14, RZ ;  /* 0x0000000e1c2d7224 */ /* 0x000fe400078e02ff */
[----:B------:R-:W-:Y:S01]  /*1fed0*/  IMAD.X R49, RZ, RZ, RZ, P4 ;  /* 0x000000ffff317224 */ /* 0x000fe200020e06ff */
[----:B------:R-:W-:Y:S01]  /*1fee0*/  IADD3 RZ, P4, PT, R51, R30, RZ ;  /* 0x0000001e33ff7210 */ /* 0x000fe20007f9e0ff */
[----:B------:R-:W-:Y:S01]  /*1fef0*/  IMAD.MOV.U32 R48, RZ, RZ, R31 ;  /* 0x000000ffff307224 */ /* 0x000fe200078e001f */
[----:B------:R-:W-:Y:S01]  /*1ff00*/  SEL R50, RZ, 0x1, P2 ;  /* 0x00000001ff327807 */ /* 0x000fe20001000000 */
[----:B------:R-:W-:Y:S02]  /*1ff10*/  IMAD R45, R15, R29, R45 ;  /* 0x0000001d0f2d7224 */ /* 0x000fe400078e022d */
[----:B------:R-:W-:-:S04]  /*1ff20*/  IMAD.WIDE.U32 R30, R29, R14, RZ ;  /* 0x0000000e1d1e7225 */ /* 0x000fc800078e00ff */
[----:B------:R-:W-:Y:S01]  /*1ff30*/  IMAD.IADD R31, R31, 0x1, R45 ;  /* 0x000000011f1f7824 */ /* 0x000fe200078e022d */
[----:B------:R-:W-:Y:S01]  /*1ff40*/  IADD3 R45, P2, PT, R57, R30, RZ ;  /* 0x0000001e392d7210 */ /* 0x000fe20007f5e0ff */
[----:B------:R-:W-:-:S04]  /*1ff50*/  IMAD.WIDE.U32.X R48, R15, R25, R48, P4 ;  /* 0x000000190f307225 */ /* 0x000fc800020e0430 */
[----:B------:R-:W-:Y:S01]  /*1ff60*/  IMAD.X R53, R31, 0x1, R53, P2 ;  /* 0x000000011f357824 */ /* 0x000fe200010e0635 */
[----:B------:R-:W-:Y:S01]  /*1ff70*/  IADD3 R57, P2, P4, R45, R48, R50 ;  /* 0x000000302d397210 */ /* 0x000fe20007c5e032 */
[----:B------:R-:W-:Y:S02]  /*1ff80*/  IMAD.MOV.U32 R55, RZ, RZ, R60 ;  /* 0x000000ffff377224 */ /* 0x000fe400078e003c */
[----:B------:R-:W-:Y:S01]  /*1ff90*/  IMAD.WIDE.U32 R50, R14, R29, RZ ;  /* 0x0000001d0e327225 */ /* 0x000fe200078e00ff */
[----:B------:R-:W-:Y:S02]  /*1ffa0*/  IADD3.X R60, PT, PT, R53, R49, RZ, P2, P4 ;  /* 0x00000031353c7210 */ /* 0x000fe400017e84ff */
[----:B------:R-:W-:Y:S01]  /*1ffb0*/  ISETP.GE.U32.AND P4, PT, R45, R30, PT ;  /* 0x0000001e2d00720c */ /* 0x000fe20003f86070 */
[----:B------:R-:W-:Y:S01]  /*1ffc0*/  IMAD.WIDE.U32 R48, R15, R29, RZ ;  /* 0x0000001d0f307225 */ /* 0x000fe200078e00ff */
[----:B------:R-:W-:Y:S02]  /*1ffd0*/  ISETP.GE.U32.AND P2, PT, R57, R45, PT ;  /* 0x0000002d3900720c */ /* 0x000fe40003f46070 */
[----:B------:R-:W-:-:S02]  /*1ffe0*/  ISETP.GE.U32.AND.EX P4, PT, R53, R31, PT, P4 ;  /* 0x0000001f3500720c */ /* 0x000fc40003f86140 */
[----:B------:R-:W-:Y:S02]  /*1fff0*/  ISETP.GE.U32.AND.EX P2, PT, R60, R53, PT, P2 ;  /* 0x000000353c00720c */ /* 0x000fe40003f46120 */
[----:B------:R-:W-:Y:S01]  /*20000*/  SEL R45, RZ, 0x1, P4 ;  /* 0x00000001ff2d7807 */ /* 0x000fe20002000000 */
[----:B------:R-:W-:-:S04]  /*20010*/  IMAD.WIDE.U32 R48, P4, R14, R28, R48 ;  /* 0x0000001c0e307225 */ /* 0x000fc80007880030 */
[----:B------:R-:W-:Y:S01]  /*20020*/  IMAD.X R31, RZ, RZ, RZ, P4 ;  /* 0x000000ffff1f7224 */ /* 0x000fe200020e06ff */
[----:B------:R-:W-:Y:S01]  /*20030*/  IADD3 RZ, P4, PT, R51, R48, RZ ;  /* 0x0000003033ff7210 */ /* 0x000fe20007f9e0ff */
[----:B------:R-:W-:Y:S01]  /*20040*/  IMAD.MOV.U32 R30, RZ, RZ, R49 ;  /* 0x000000ffff1e7224 */ /* 0x000fe200078e0031 */
[----:B------:R-:W-:Y:S01]  /*20050*/  SEL R48, RZ, 0x1, P2 ;  /* 0x00000001ff307807 */ /* 0x000fe20001000000 */
[----:B------:R-:W-:Y:S02]  /*20060*/  IMAD.MOV.U32 R51, RZ, RZ, R55 ;  /* 0x000000ffff337224 */ /* 0x000fe400078e0037 */
        /* <DEDUP_REMOVED lines=16> */
[----:B------:R-:W-:Y:S02]  /*20170*/  IMAD.MOV.U32 R58, RZ, RZ, R51 ;  /* 0x000000ffff3a7224 */ /* 0x000fe400078e0033 */
[----:B------:R-:W-:Y:S01]  /*20180*/  IMAD.WIDE.U32 R48, P4, R14, R26, R48 ;  /* 0x0000001a0e307225 */ /* 0x000fe20007880030 */
[----:B------:R-:W-:-:S03]  /*20190*/  ISETP.GE.U32.AND.EX P2, PT, R55, R56, PT, P2 ;  /* 0x000000383700720c */ /* 0x000fc60003f46120 */
        /* <DEDUP_REMOVED lines=8> */
[----:B------:R-:W-:-:S03]  /*20220*/  IMAD R45, R24, R14, RZ ;  /* 0x0000000e182d7224 */ /* 0x000fc600078e02ff */
[----:B------:R-:W-:Y:S01]  /*20230*/  IADD3.X R56, PT, PT, RZ, R31, RZ, P2, P4 ;  /* 0x0000001fff387210 */ /* 0x000fe200017e84ff */
[----:B------:R-:W-:-:S04]  /*20240*/  IMAD.WIDE.U32 R48, P2, R14, R24, R48 ;  /* 0x000000180e307225 */ /* 0x000fc80007840030 */
[----:B------:R-:W-:-:S04]  /*20250*/  IMAD.WIDE.U32 R30, R14, R23, RZ ;  /* 0x000000170e1e7225 */ /* 0x000fc800078e00ff */
        /* <DEDUP_REMOVED lines=11> */
[----:B------:R-:W-:Y:S02]  /*20310*/  IMAD R45, R15, R23, R45 ;  /* 0x000000170f2d7224 */ /* 0x000fe400078e022d */
[----:B------:R-:W-:-:S04]  /*20320*/  IMAD.WIDE.U32.X R30, R20, R24, R30, P4 ;  /* 0x00000018141e7225 */ /* 0x000fc800020e041e */
[----:B------:R-:W-:-:S04]  /*20330*/  IMAD.WIDE.U32 R14, R23, R14, RZ ;  /* 0x0000000e170e7225 */ /* 0x000fc800078e00ff */
[----:B------:R-:W-:Y:S01]  /*20340*/  IMAD.IADD R15, R15, 0x1, R45 ;  /* 0x000000010f0f7824 */ /* 0x000fe200078e022d */
[----:B------:R-:W-:Y:S01]  /*20350*/  IADD3 R30, P3, P4, R14, R30, R48 ;  /* 0x0000001e0e1e7210 */ /* 0x000fe20007c7e030 */
[----:B------:R-:W-:Y:S02]  /*20360*/  IMAD.MOV.U32 R49, RZ, RZ, R58 ;  /* 0x000000ffff317224 */ /* 0x000fe400078e003a */
[----:B------:R-:W-:Y:S01]  /*20370*/  IMAD R48, R25, R16, RZ ;  /* 0x0000001019307224 */ /* 0x000fe200078e02ff */
[----:B------:R-:W-:Y:S02]  /*20380*/  IADD3.X R31, PT, PT, R15, R31, RZ, P3, P4 ;  /* 0x0000001f0f1f7210 */ /* 0x000fe40001fe84ff */
[C---:B------:R-:W-:Y:S01]  /*20390*/  IADD3 R53, P4, PT, R30.reuse, R53, RZ ;  /* 0x000000351e357210 */ /* 0x040fe20007f9e0ff */
[----:B------:R-:W-:Y:S01]  /*203a0*/  IMAD R48, R17, R22, R48 ;  /* 0x0000001611307224 */ /* 0x000fe200078e0230 */
[----:B------:R-:W-:Y:S02]  /*203b0*/  ISETP.GE.U32.AND P2, PT, R30, R14, PT ;  /* 0x0000000e1e00720c */ /* 0x000fe40003f46070 */
[----:B------:R-:W-:Y:S01]  /*203c0*/  ISETP.GE.U32.AND P3, PT, R53, R30, PT ;  /* 0x0000001e3500720c */ /* 0x000fe20003f66070 */
[C---:B------:R-:W-:Y:S01]  /*203d0*/  IMAD.X R45, R31.reuse, 0x1, R56, P4 ;  /* 0x000000011f2d7824 */ /* 0x040fe200020e0638 */
[----:B------:R-:W-:-:S04]  /*203e0*/  ISETP.GE.U32.AND.EX P2, PT, R31, R15, PT, P2 ;  /* 0x0000000f1f00720c */ /* 0x000fc80003f46120 */
[----:B------:R-:W-:Y:S01]  /*203f0*/  ISETP.GE.U32.AND.EX P3, PT, R45, R31, PT, P3 ;  /* 0x0000001f2d00720c */ /* 0x000fe20003f66130 */
[----:B------:R-:W-:Y:S01]  /*20400*/  IMAD.WIDE.U32 R30, R16, R22, RZ ;  /* 0x00000016101e7225 */ /* 0x000fe200078e00ff */
[----:B------:R-:W-:Y:S02]  /*20410*/  SEL R58, RZ, 0x1, P2 ;  /* 0x00000001ff3a7807 */ /* 0x000fe40001000000 */
[----:B------:R-:W-:-:S04]  /*20420*/  SEL R14, RZ, 0x1, P3 ;  /* 0x00000001ff0e7807 */ /* 0x000fc80001800000 */
[----:B------:R-:W-:Y:S01]  /*20430*/  IADD3 R58, P2, P3, R14, R50, R58 ;  /* 0x000000320e3a7210 */ /* 0x000fe20007b5e03a */
[----:B------:R-:W-:-:S03]  /*20440*/  IMAD.WIDE.U32 R14, R22, R16, RZ ;  /* 0x00000010160e7225 */ /* 0x000fc600078e00ff */
[----:B------:R-:W-:Y:S01]  /*20450*/  IADD3.X R56, PT, PT, RZ, R51, RZ, P2, P3 ;  /* 0x00000033ff387210 */ /* 0x000fe200017e64ff */
[----:B------:R-:W-:Y:S01]  /*20460*/  IMAD.IADD R48, R15, 0x1, R48 ;  /* 0x000000010f307824 */ /* 0x000fe200078e0230 */
[----:B------:R-:W-:Y:S01]  /*20470*/  IADD3 R57, P4, PT, R57, R14, RZ ;  /* 0x0000000e39397210 */ /* 0x000fe20007f9e0ff */
[----:B------:R-:W-:-:S03]  /*20480*/  IMAD.MOV.U32 R51, RZ, RZ, R61 ;  /* 0x000000ffff337224 */ /* 0x000fc600078e003d */
[----:B------:R-:W-:Y:S01]  /*20490*/  ISETP.GE.U32.AND P2, PT, R57, R14, PT ;  /* 0x0000000e3900720c */ /* 0x000fe20003f46070 */
[----:B------:R-:W-:-:S04]  /*204a0*/  IMAD.WIDE.U32 R14, R17, R22, RZ ;  /* 0x00000016110e7225 */ /* 0x000fc800078e00ff */
[----:B------:R-:W-:Y:S02]  /*204b0*/  IMAD.X R61, R48, 0x1, R60, P4 ;  /* 0x00000001303d7824 */ /* 0x000fe400020e063c */
[----:B------:R-:W-:-:S03]  /*204c0*/  IMAD.WIDE.U32 R14, P3, R16, R25, R14 ;  /* 0x00000019100e7225 */ /* 0x000fc6000786000e */
[----:B------:R-:W-:Y:S01]  /*204d0*/  ISETP.GE.U32.AND.EX P2, PT, R61, R48, PT, P2 ;  /* 0x000000303d00720c */ /* 0x000fe20003f46120 */
[----:B------:R-:W-:Y:S01]  /*204e0*/  IMAD.MOV.U32 R60, RZ, RZ, R49 ;  /* 0x000000ffff3c7224 */ /* 0x000fe200078e0031 */
[----:B------:R-:W-:Y:S01]  /*204f0*/  IADD3 RZ, P4, PT, R31, R14, RZ ;  /* 0x0000000e1fff7210 */ /* 0x000fe20007f9e0ff */
[-C--:B------:R-:W-:Y:S02]  /*20500*/  IMAD R49, R28, R16.reuse, RZ ;  /* 0x000000101c317224 */ /* 0x080fe400078e02ff */
[----:B------:R-:W-:Y:S02]  /*20510*/  IMAD.MOV.U32 R30, RZ, RZ, R15 ;  /* 0x000000ffff1e7224 */ /* 0x000fe400078e000f */
[----:B------:R-:W-:-:S04]  /*20520*/  IMAD.WIDE.U32 R14, R29, R16, RZ ;  /* 0x000000101d0e7225 */ /* 0x000fc800078e00ff */
[----:B------:R-:W-:Y:S01]  /*20530*/  IMAD.X R31, RZ, RZ, RZ, P3 ;  /* 0x000000ffff1f7224 */ /* 0x000fe200018e06ff */
[-C--:B------:R-:W-:Y:S01]  /*20540*/  IADD3 R48, P3, PT, R54, R14.reuse, RZ ;  /* 0x0000000e36307210 */ /* 0x080fe20007f7e0ff */
[C---:B------:R-:W-:Y:S01]  /*20550*/  IMAD R49, R17.reuse, R29, R49 ;  /* 0x0000001d11317224 */ /* 0x040fe200078e0231 */
[----:B------:R-:W-:Y:S01]  /*20560*/  SEL R54, RZ, 0x1, P2 ;  /* 0x00000001ff367807 */ /* 0x000fe20001000000 */
[----:B------:R-:W-:Y:S01]  /*20570*/  IMAD.WIDE.U32.X R30, R17, R25, R30, P4 ;  /* 0x00000019111e7225 */ /* 0x000fe200020e041e */
[----:B------:R-:W-:-:S03]  /*20580*/  ISETP.GE.U32.AND P2, PT, R48, R14, PT ;  /* 0x0000000e3000720c */ /* 0x000fc60003f46070 */
[----:B------:R-:W-:-:S04]  /*20590*/  IMAD.IADD R15, R15, 0x1, R49 ;  /* 0x000000010f0f7824 */ /* 0x000fc800078e0231 */
[----:B------:R-:W-:Y:S01]  /*205a0*/  IMAD.X R14, R15, 0x1, R55, P3 ;  /* 0x000000010f0e7824 */ /* 0x000fe200018e0637 */
[----:B------:R-:W-:-:S04]  /*205b0*/  IADD3 R54, P3, P4, R48, R30, R54 ;  /* 0x0000001e30367210 */ /* 0x000fc80007c7e036 */
[----:B------:R-:W-:Y:S01]  /*205c0*/  IADD3.X R55, PT, PT, R14, R31, RZ, P3, P4 ;  /* 0x0000001f0e377210 */ /* 0x000fe20001fe84ff */
[----:B------:R-:W-:Y:S01]  /*205d0*/  IMAD.WIDE.U32 R30, R17, R29, RZ ;  /* 0x0000001d111e7225 */ /* 0x000fe200078e00ff */
[----:B------:R-:W-:Y:S02]  /*205e0*/  ISETP.GE.U32.AND P3, PT, R54, R48, PT ;  /* 0x000000303600720c */ /* 0x000fe40003f66070 */
[----:B------:R-:W-:Y:S01]  /*205f0*/  ISETP.GE.U32.AND.EX P2, PT, R14, R15, PT, P2 ;  /* 0x0000000f0e00720c */ /* 0x000fe20003f46120 */
[C---:B------:R-:W-:Y:S01]  /*20600*/  IMAD.WIDE.U32 R48, R16.reuse, R29, RZ ;  /* 0x0000001d10307225 */ /* 0x040fe200078e00ff */
        /* <DEDUP_REMOVED lines=16> */
[----:B------:R-:W-:Y:S01]  /*20710*/  IADD3 R50, P4, PT, R53, R50, RZ ;  /* 0x0000003235327210 */ /* 0x000fe20007f9e0ff */
[----:B------:R-:W-:Y:S01]  /*20720*/  IMAD.WIDE.U32 R30, R17, R27, RZ ;  /* 0x0000001b111e7225 */ /* 0x000fe200078e00ff */
[----:B------:R-:W-:-:S03]  /*20730*/  ISETP.GE.U32.AND P3, PT, R53, R14, PT ;  /* 0x0000000e3500720c */ /* 0x000fc60003f66070 */
[----:B------:R-:W-:Y:S01]  /*20740*/  IMAD.X R45, R15, 0x1, R45, P2 ;  /* 0x000000010f2d7824 */ /* 0x000fe200010e062d */
[----:B------:R-:W-:Y:S01]  /*20750*/  ISETP.GE.U32.AND P2, PT, R50, R53, PT ;  /* 0x000000353200720c */ /* 0x000fe20003f46070 */
[----:B------:R-:W-:Y:S02]  /*20760*/  IMAD.MOV.U32 R53, RZ, RZ, R49 ;  /* 0x000000ffff357224 */ /* 0x000fe400078e0031 */
        /* <DEDUP_REMOVED lines=10> */
[----:B------:R-:W-:Y:S02]  /*20810*/  IMAD.MOV.U32 R49, RZ, RZ, R53 ;  /* 0x000000ffff317224 */ /* 0x000fe400078e0035 */
        /* <DEDUP_REMOVED lines=9> */
[----:B------:R-:W-:Y:S02]  /*208b0*/  IMAD R30, R24, R16, RZ ;  /* 0x00000010181e7224 */ /* 0x000fe400078e02ff */
[----:B------:R-:W-:-:S04]  /*208c0*/  IMAD.WIDE.U32.X R14, R17, R24, R14, P3 ;  /* 0x00000018110e7225 */ /* 0x000fc800018e040e */
[----:B------:R-:W-:Y:S02]  /*208d0*/  IMAD R30, R17, R23, R30 ;  /* 0x00000017111e7224 */ /* 0x000fe400078e021e */
[----:B------:R-:W-:-:S04]  /*208e0*/  IMAD.WIDE.U32 R16, R23, R16, RZ ;  /* 0x0000001017107225 */ /* 0x000fc800078e00ff */
[----:B------:R-:W-:Y:S01]  /*208f0*/  IMAD.IADD R30, R17, 0x1, R30 ;  /* 0x00000001111e7824 */ /* 0x000fe200078e021e */
[----:B------:R-:W-:Y:S01]  /*20900*/  IADD3 R58, P2, PT, R58, R16, RZ ;  /* 0x000000103a3a7210 */ /* 0x000fe20007f5e0ff */
[----:B------:R-:W-:-:S03]  /*20910*/  IMAD.MOV.U32 R17, RZ, RZ, R60 ;  /* 0x000000ffff117224 */ /* 0x000fc600078e003c */
[----:B------:R-:W-:Y:S01]  /*20920*/  IADD3 R31, P4, PT, R58, R48, RZ ;  /* 0x000000303a1f7210 */ /* 0x000fe20007f9e0ff */
[----:B------:R-:W-:Y:S01]  /*20930*/  IMAD.X R56, R30, 0x1, R56, P2 ;  /* 0x000000011e387824 */ /* 0x000fe200010e0638 */
[----:B------:R-:W-:Y:S02]  /*20940*/  ISETP.GE.U32.AND P3, PT, R58, R16, PT ;  /* 0x000000103a00720c */ /* 0x000fe40003f66070 */
[----:B------:R-:W-:Y:S01]  /*20950*/  ISETP.GE.U32.AND P2, PT, R31, R58, PT ;  /* 0x0000003a1f00720c */ /* 0x000fe20003f46070 */
[C---:B------:R-:W-:Y:S01]  /*20960*/  IMAD.X R45, R56.reuse, 0x1, R45, P4 ;  /* 0x00000001382d7824 */ /* 0x040fe200020e062d */
[----:B------:R-:W-:Y:S01]  /*20970*/  ISETP.GE.U32.AND.EX P3, PT, R56, R30, PT, P3 ;  /* 0x0000001e3800720c */ /* 0x000fe20003f66130 */
[----:B------:R-:W-:-:S03]  /*20980*/  IMAD R30, R25, R19, RZ ;  /* 0x00000013191e7224 */ /* 0x000fc600078e02ff */
[----:B------:R-:W-:Y:S01]  /*20990*/  ISETP.GE.U32.AND.EX P2, PT, R45, R56, PT, P2 ;  /* 0x000000382d00720c */ /* 0x000fe20003f46120 */
[----:B------:R-:W-:Y:S01]  /*209a0*/  IMAD R30, R21, R22, R30 ;  /* 0x00000016151e7224 */ /* 0x000fe200078e021e */
[----:B------:R-:W-:Y:S02]  /*209b0*/  SEL R60, RZ, 0x1, P3 ;  /* 0x00000001ff3c7807 */ /* 0x000fe40001800000 */
[----:B------:R-:W-:-:S04]  /*209c0*/  SEL R16, RZ, 0x1, P2 ;  /* 0x00000001ff107807 */ /* 0x000fc80001000000 */
[----:B------:R-:W-:-:S04]  /*209d0*/  IADD3 R60, P2, P3, R16, R14, R60 ;  /* 0x0000000e103c7210 */ /* 0x000fc80007b5e03c */
[----:B------:R-:W-:Y:S01]  /*209e0*/  IADD3.X R53, PT, PT, RZ, R15, RZ, P2, P3 ;  /* 0x0000000fff357210 */ /* 0x000fe200017e64ff */
[----:B------:R-:W-:-:S04]  /*209f0*/  IMAD.WIDE.U32 R14, R22, R19, RZ ;  /* 0x00000013160e7225 */ /* 0x000fc800078e00ff */
[----:B------:R-:W-:Y:S01]  /*20a00*/  IMAD.IADD R30, R15, 0x1, R30 ;  /* 0x000000010f1e7824 */ /* 0x000fe200078e021e */
[----:B------:R-:W-:Y:S01]  /*20a10*/  IADD3 R58, P3, PT, R54, R14, RZ ;  /* 0x0000000e363a7210 */ /* 0x000fe20007f7e0ff */
[----:B------:R-:W-:Y:S02]  /*20a20*/  IMAD.MOV.U32 R54, RZ, RZ, R17 ;  /* 0x000000ffff367224 */ /* 0x000fe400078e0011 */
[----:B------:R-:W-:Y:S01]  /*20a30*/  IMAD.WIDE.U32 R16, R21, R22, RZ ;  /* 0x0000001615107225 */ /* 0x000fe200078e00ff */
[----:B------:R-:W-:-:S03]  /*20a40*/  ISETP.GE.U32.AND P2, PT, R58, R14, PT ;  /* 0x0000000e3a00720c */ /* 0x000fc60003f46070 */
[----:B------:R-:W-:-:S04]  /*20a50*/  IMAD.WIDE.U32 R14, R19, R22, RZ ;  /* 0x00000016130e7225 */ /* 0x000fc800078e00ff */
[----:B------:R-:W-:-:S04]  /*20a60*/  IMAD.WIDE.U32 R16, P4, R19, R25, R16 ;  /* 0x0000001913107225 */ /* 0x000fc80007880010 */
[----:B------:R-:W-:Y:S01]  /*20a70*/  IMAD.X R56, R30, 0x1, R55, P3 ;  /* 0x000000011e387824 */ /* 0x000fe200018e0637 */
[----:B------:R-:W-:Y:S01]  /*20a80*/  IADD3 RZ, P3, PT, R15, R16, RZ ;  /* 0x000000100fff7210 */ /* 0x000fe20007f7e0ff */
[----:B------:R-:W-:Y:S02]  /*20a90*/  IMAD.MOV.U32 R55, RZ, RZ, R49 ;  /* 0x000000ffff377224 */ /* 0x000fe400078e0031 */
[-C--:B------:R-:W-:Y:S01]  /*20aa0*/  IMAD R49, R28, R19.reuse, RZ ;  /* 0x000000131c317224 */ /* 0x080fe200078e02ff */
[----:B------:R-:W-:Y:S01]  /*20ab0*/  ISETP.GE.U32.AND.EX P2, PT, R56, R30, PT, P2 ;  /* 0x0000001e3800720c */ /* 0x000fe20003f46120 */
[----:B------:R-:W-:Y:S02]  /*20ac0*/  IMAD.MOV.U32 R14, RZ, RZ, R17 ;  /* 0x000000ffff0e7224 */ /* 0x000fe400078e0011 */
[----:B------:R-:W-:Y:S01]  /*20ad0*/  IMAD.WIDE.U32 R16, R29, R19, RZ ;  /* 0x000000131d107225 */ /* 0x000fe200078e00ff */
[----:B------:R-:W-:-:S03]  /*20ae0*/  SEL R30, RZ, 0x1, P2 ;  /* 0x00000001ff1e7807 */ /* 0x000fc60001000000 */
[----:B------:R-:W-:Y:S01]  /*20af0*/  IMAD.X R15, RZ, RZ, RZ, P4 ;  /* 0x000000ffff0f7224 */ /* 0x000fe200020e06ff */
[-C--:B------:R-:W-:Y:S01]  /*20b00*/  IADD3 R50, P4, PT, R50, R16.reuse, RZ ;  /* 0x0000001032327210 */ /* 0x080fe20007f9e0ff */
[C---:B------:R-:W-:Y:S02]  /*20b10*/  IMAD R49, R21.reuse, R29, R49 ;  /* 0x0000001d15317224 */ /* 0x040fe400078e0231 */
[----:B------:R-:W-:Y:S01]  /*20b20*/  IMAD.WIDE.U32.X R14, R21, R25, R14, P3 ;  /* 0x00000019150e7225 */ /* 0x000fe200018e040e */
[----:B------:R-:W-:-:S03]  /*20b30*/  ISETP.GE.U32.AND P2, PT, R50, R16, PT ;  /* 0x000000103200720c */ /* 0x000fc60003f46070 */
[----:B------:R-:W-:Y:S02]  /*20b40*/  IMAD.IADD R49, R17, 0x1, R49 ;  /* 0x0000000111317824 */ /* 0x000fe400078e0231 */
[----:B------:R-:W-:-:S04]  /*20b50*/  IMAD.WIDE.U32 R16, R21, R29, RZ ;  /* 0x0000001d15107225 */ /* 0x000fc800078e00ff */
[----:B------:R-:W-:Y:S01]  /*20b60*/  IMAD.X R51, R49, 0x1, R51, P4 ;  /* 0x0000000131337824 */ /* 0x000fe200020e0633 */
[----:B------:R-:W-:Y:S01]  /*20b70*/  IADD3 R30, P3, P4, R50, R14, R30 ;  /* 0x0000000e321e7210 */ /* 0x000fe20007c7e01e */
[----:B------:R-:W-:-:S03]  /*20b80*/  IMAD R25, R25, R18, RZ ;  /* 0x0000001219197224 */ /* 0x000fc600078e02ff */
[----:B------:R-:W-:Y:S01]  /*20b90*/  IADD3.X R48, PT, PT, R51, R15, RZ, P3, P4 ;  /* 0x0000000f33307210 */ /* 0x000fe20001fe84ff */
[----:B------:R-:W-:Y:S01]  /*20ba0*/  IMAD.WIDE.U32 R16, P3, R19, R28, R16 ;  /* 0x0000001c13107225 */ /* 0x000fe20007860010 */
[----:B------:R-:W-:-:S03]  /*20bb0*/  ISETP.GE.U32.AND.EX P2, PT, R51, R49, PT, P2 ;  /* 0x000000313300720c */ /* 0x000fc60003f46120 */
[----:B------:R-:W-:-:S04]  /*20bc0*/  IMAD.WIDE.U32 R14, R19, R29, RZ ;  /* 0x0000001d130e7225 */ /* 0x000fc800078e00ff */
[----:B------:R-:W-:Y:S01]  /*20bd0*/  IMAD.MOV.U32 R14, RZ, RZ, R17 ;  /* 0x000000ffff0e7224 */ /* 0x000fe200078e0011 */
[----:B------:R-:W-:Y:S01]  /*20be0*/  IADD3 RZ, P4, PT, R15, R16, RZ ;  /* 0x000000100fff7210 */ /* 0x000fe20007f9e0ff */
[----:B------:R-:W-:Y:S01]  /*20bf0*/  IMAD.X R15, RZ, RZ, RZ, P3 ;  /* 0x000000ffff0f7224 */ /* 0x000fe200018e06ff */
[----:B------:R-:W-:Y:S01]  /*20c00*/  ISETP.GE.U32.AND P3, PT, R30, R50, PT ;  /* 0x000000321e00720c */ /* 0x000fe20003f66070 */
[----:B------:R-:W-:Y:S02]  /*20c10*/  IMAD R29, R26, R19, RZ ;  /* 0x000000131a1d7224 */ /* 0x000fe400078e02ff */
[C---:B------:R-:W-:Y:S01]  /*20c20*/  IMAD.WIDE.U32.X R14, R21.reuse, R28, R14, P4 ;  /* 0x0000001c150e7225 */ /* 0x040fe200020e040e */
[----:B------:R-:W-:Y:S02]  /*20c30*/  ISETP.GE.U32.AND.EX P3, PT, R48, R51, PT, P3 ;  /* 0x000000333000720c */ /* 0x000fe40003f66130 */
[----:B------:R-:W-:Y:S01]  /*20c40*/  SEL R28, RZ, 0x1, P2 ;  /* 0x00000001ff1c7807 */ /* 0x000fe20001000000 */
[----:B------:R-:W-:Y:S01]  /*20c50*/  IMAD R29, R21, R27, R29 ;  /* 0x0000001b151d7224 */ /* 0x000fe200078e021d */
[----:B------:R-:W-:Y:S01]  /*20c60*/  SEL R16, RZ, 0x1, P3 ;  /* 0x00000001ff107807 */ /* 0x000fe20001800000 */
[----:B------:R-:W-:-:S02]  /*20c70*/  IMAD R25, R20, R22, R25 ;  /* 0x0000001614197224 */ /* 0x000fc400078e0219 */
[----:B------:R-:W-:Y:S01]  /*20c80*/  IMAD.MOV.U32 R51, RZ, RZ, R55 ;  /* 0x000000ffff337224 */ /* 0x000fe200078e0037 */
[----:B------:R-:W-:Y:S01]  /*20c90*/  IADD3 R28, P2, P3, R16, R14, R28 ;  /* 0x0000000e101c7210 */ /* 0x000fe20007b5e01c */
[----:B------:R-:W-:-:S03]  /*20ca0*/  IMAD.WIDE.U32 R16, R21, R27, RZ ;  /* 0x0000001b15107225 */ /* 0x000fc600078e00ff */
[----:B------:R-:W-:Y:S01]  /*20cb0*/  IADD3.X R49, PT, PT, RZ, R15, RZ, P2, P3 ;  /* 0x0000000fff317210 */ /* 0x000fe200017e64ff */
[----:B------:R-:W-:-:S04]  /*20cc0*/  IMAD.WIDE.U32 R14, R27, R19, RZ ;  /* 0x000000131b0e7225 */ /* 0x000fc800078e00ff */
[----:B------:R-:W-:Y:S01]  /*20cd0*/  IMAD.IADD R29, R15, 0x1, R29 ;  /* 0x000000010f1d7824 */ /* 0x000fe200078e021d */
[----:B------:R-:W-:Y:S01]  /*20ce0*/  IADD3 R31, P4, PT, R31, R14, RZ ;  /* 0x0000000e1f1f7210 */ /* 0x000fe20007f9e0ff */
[----:B------:R-:W-:-:S03]  /*20cf0*/  IMAD.WIDE.U32 R16, P2, R19, R26, R16 ;  /* 0x0000001a13107225 */ /* 0x000fc60007840010 */
[----:B------:R-:W-:Y:S01]  /*20d00*/  ISETP.GE.U32.AND P3, PT, R31, R14, PT ;  /* 0x0000000e1f00720c */ /* 0x000fe20003f66070 */
[----:B------:R-:W-:Y:S01]  /*20d10*/  IMAD.X R50, R29, 0x1, R45, P4 ;  /* 0x000000011d327824 */ /* 0x000fe200020e062d */
[----:B------:R-:W-:Y:S01]  /*20d20*/  IADD3 R28, P4, PT, R31, R28, RZ ;  /* 0x0000001c1f1c7210 */ /* 0x000fe20007f9e0ff */
[----:B------:R-:W-:-:S03]  /*20d30*/  IMAD.WIDE.U32 R14, R19, R27, RZ ;  /* 0x0000001b130e7225 */ /* 0x000fc600078e00ff */
[C---:B------:R-:W-:Y:S01]  /*20d40*/  ISETP.GE.U32.AND.EX P3, PT, R50.reuse, R29, PT, P3 ;  /* 0x0000001d3200720c */ /* 0x040fe20003f66130 */
[----:B------:R-:W-:Y:S01]  /*20d50*/  IMAD.X R45, R50, 0x1, R49, P4 ;  /* 0x00000001322d7824 */ /* 0x000fe200020e0631 */
[----:B------:R-:W-:Y:S01]  /*20d60*/  IADD3 RZ, P4, PT, R15, R16, RZ ;  /* 0x000000100fff7210 */ /* 0x000fe20007f9e0ff */
[----:B------:R-:W-:Y:S01]  /*20d70*/  IMAD.X R15, RZ, RZ, RZ, P2 ;  /* 0x000000ffff0f7224 */ /* 0x000fe200010e06ff */
[----:B------:R-:W-:Y:S01]  /*20d80*/  ISETP.GE.U32.AND P2, PT, R28, R31, PT ;  /* 0x0000001f1c00720c */ /* 0x000fe20003f46070 */
[----:B------:R-:W-:-:S03]  /*20d90*/  IMAD.MOV.U32 R14, RZ, RZ, R17 ;  /* 0x000000ffff0e7224 */ /* 0x000fc600078e0011 */
[----:B------:R-:W-:Y:S01]  /*20da0*/  ISETP.GE.U32.AND.EX P2, PT, R45, R50, PT, P2 ;  /* 0x000000322d00720c */ /* 0x000fe20003f46120 */
[----:B------:R-:W-:Y:S01]  /*20db0*/  IMAD.WIDE.U32.X R14, R21, R26, R14, P4 ;  /* 0x0000001a150e7225 */ /* 0x000fe200020e040e */
[----:B------:R-:W-:Y:S02]  /*20dc0*/  SEL R50, RZ, 0x1, P3 ;  /* 0x00000001ff327807 */ /* 0x000fe40001800000 */
[----:B------:R-:W-:Y:S01]  /*20dd0*/  SEL R16, RZ, 0x1, P2 ;  /* 0x00000001ff107807 */ /* 0x000fe20001000000 */
[----:B------:R-:W-:-:S03]  /*20de0*/  IMAD.WIDE.U32 R26, R48, 0x3d1, RZ ;  /* 0x000003d1301a7825 */ /* 0x000fc600078e00ff */
[----:B------:R-:W-:-:S04]  /*20df0*/  IADD3 R50, P2, P3, R16, R14, R50 ;  /* 0x0000000e10327210 */ /* 0x000fc80007b5e032 */
[----:B------:R-:W-:Y:S01]  /*20e00*/  IADD3.X R49, PT, PT, RZ, R15, RZ, P2, P3 ;  /* 0x0000000fff317210 */ /* 0x000fe200017e64ff */
[----:B------:R-:W-:-:S04]  /*20e10*/  IMAD.WIDE.U32 R26, P2, R30, 0x1, R26 ;  /* 0x000000011e1a7825 */ /* 0x000fc8000784001a */
[----:B------:R-:W-:-:S04]  /*20e20*/  IMAD.WIDE.U32 R30, R30, 0x3d1, RZ ;  /* 0x000003d11e1e7825 */ /* 0x000fc800078e00ff */
[----:B------:R-:W-:Y:S01]  /*20e30*/  IMAD.MOV.U32 R14, RZ, RZ, R30 ;  /* 0x000000ffff0e7224 */ /* 0x000fe200078e001e */
[----:B------:R-:W-:-:S03]  /*20e40*/  IADD3 R15, P4, PT, R31, R26, RZ ;  /* 0x0000001a1f0f7210 */ /* 0x000fc60007f9e0ff */
[----:B------:R-:W-:-:S04]  /*20e50*/  IMAD.WIDE.U32 R16, R18, R22, R14 ;  /* 0x0000001612107225 */ /* 0x000fc800078e000e */
[----:B------:R-:W-:Y:S01]  /*20e60*/  IMAD.IADD R29, R17, 0x1, R25 ;  /* 0x00000001111d7824 */ /* 0x000fe200078e0219 */
[----:B------:R-:W-:Y:S01]  /*20e70*/  ISETP.GE.U32.AND P3, PT, R16, R30, PT ;  /* 0x0000001e1000720c */ /* 0x000fe20003f66070 */
[----:B------:R-:W-:-:S03]  /*20e80*/  IMAD.WIDE.U32 R30, R45, 0x3d1, RZ ;  /* 0x000003d12d1e7825 */ /* 0x000fc600078e00ff */
[----:B------:R-:W-:Y:S01]  /*20e90*/  ISETP.GE.U32.AND.EX P3, PT, R29, R15, PT, P3 ;  /* 0x0000000f1d00720c */ /* 0x000fe20003f66130 */
[----:B------:R-:W-:Y:S02]  /*20ea0*/  IMAD.MOV.U32 R22, RZ, RZ, R54 ;  /* 0x000000ffff167224 */ /* 0x000fe400078e0036 */
[----:B------:R-:W-:Y:S01]  /*20eb0*/  IMAD.X R15, RZ, RZ, RZ, P2 ;  /* 0x000000ffff0f7224 */ /* 0x000fe200010e06ff */
[----:B------:R-:W-:Y:S01]  /*20ec0*/  SEL R17, RZ, 0x1, P3 ;  /* 0x00000001ff117807 */ /* 0x000fe20001800000 */
[----:B------:R-:W-:Y:S02]  /*20ed0*/  IMAD.MOV.U32 R14, RZ, RZ, R27 ;  /* 0x000000ffff0e7224 */ /* 0x000fe400078e001b */
[----:B------:R-:W-:-:S04]  /*20ee0*/  IMAD.WIDE.U32 R26, P2, R28, 0x1, R30 ;  /* 0x000000011c1a7825 */ /* 0x000fc8000784001e */
[----:B------:R-:W-:-:S04]  /*20ef0*/  IMAD.WIDE.U32 R54, R28, 0x3d1, RZ ;  /* 0x000003d11c367825 */ /* 0x000fc800078e00ff */
[----:B------:R-:W-:Y:S01]  /*20f00*/  IMAD.WIDE.U32.X R14, R48, 0x1, R14, P4 ;  /* 0x00000001300e7825 */ /* 0x000fe200020e040e */
[----:B------:R-:W-:Y:S02]  /*20f10*/  IADD3 R20, P4, PT, R22, R54, RZ ;  /* 0x0000003616147210 */ /* 0x000fe40007f9e0ff */
[----:B------:R-:W-:-:S05]  /*20f20*/  IADD3 R28, P3, PT, R55, R26, RZ ;  /* 0x0000001a371c7210 */ /* 0x000fca0007f7e0ff */
[----:B------:R-:W-:Y:S01]  /*20f30*/  IMAD.X R25, R28, 0x1, R51, P4 ;  /* 0x000000011c197824 */ /* 0x000fe200020e0633 */
[----:B------:R-:W-:Y:S01]  /*20f40*/  IADD3 R55, P4, P5, R20, R14, R17 ;  /* 0x0000000e14377210 */ /* 0x000fe20007d9e011 */
[----:B------:R-:W-:Y:S02]  /*20f50*/  IMAD.MOV.U32 R51, RZ, RZ, R57 ;  /* 0x000000ffff337224 */ /* 0x000fe400078e0039 */
[----:B------:R-:W-:Y:S01]  /*20f60*/  IMAD R17, R24, R19, RZ ;  /* 0x0000001318117224 */ /* 0x000fe200078e02ff */
[----:B------:R-:W-:Y:S01]  /*20f70*/  IADD3.X R57, PT, PT, R25, R15, RZ, P4, P5 ;  /* 0x0000000f19397210 */ /* 0x000fe200027ea4ff */
[----:B------:R-:W-:-:S04]  /*20f80*/  IMAD.WIDE.U32 R14, R23, R19, RZ ;  /* 0x00000013170e7225 */ /* 0x000fc800078e00ff */
[----:B------:R-:W-:Y:S01]  /*20f90*/  IMAD R17, R21, R23, R17 ;  /* 0x0000001715117224 */ /* 0x000fe200078e0211 */
[----:B------:R-:W-:-:S03]  /*20fa0*/  IADD3 R60, P4, PT, R60, R14, RZ ;  /* 0x0000000e3c3c7210 */ /* 0x000fc60007f9e0ff */
[----:B------:R-:W-:-:S04]  /*20fb0*/  IMAD.IADD R15, R15, 0x1, R17 ;  /* 0x000000010f0f7824 */ /* 0x000fc800078e0211 */
[----:B------:R-:W-:Y:S01]  /*20fc0*/  IMAD.X R53, R15, 0x1, R53, P4 ;  /* 0x000000010f357824 */ /* 0x000fe200020e0635 */
[----:B------:R-:W-:-:S04]  /*20fd0*/  ISETP.GE.U32.AND P4, PT, R60, R14, PT ;  /* 0x0000000e3c00720c */ /* 0x000fc80003f86070 */
[----:B------:R-:W-:Y:S01]  /*20fe0*/  ISETP.GE.U32.AND.EX P4, PT, R53, R15, PT, P4 ;  /* 0x0000000f3500720c */ /* 0x000fe20003f86140 */
[----:B------:R-:W-:-:S03]  /*20ff0*/  IMAD.WIDE.U32 R14, R21, R23, RZ ;  /* 0x00000017150e7225 */ /* 0x000fc600078e00ff */
[----:B------:R-:W-:Y:S01]  /*21000*/  SEL R30, RZ, 0x1, P4 ;  /* 0x00000001ff1e7807 */ /* 0x000fe20002000000 */
[----:B------:R-:W-:Y:S01]  /*21010*/  IMAD.WIDE.U32 R22, R19, R23, RZ ;  /* 0x0000001713167225 */ /* 0x000fe200078e00ff */
[----:B------:R-:W-:-:S05]  /*21020*/  IADD3 R26, P4, PT, R60, R50, RZ ;  /* 0x000000323c1a7210 */ /* 0x000fca0007f9e0ff */
[----:B------:R-:W-:Y:S01]  /*21030*/  IMAD.X R17, R53, 0x1, R49, P4 ;  /* 0x0000000135117824 */ /* 0x000fe200020e0631 */
[----:B------:R-:W-:-:S04]  /*21040*/  ISETP.GE.U32.AND P4, PT, R26, R60, PT ;  /* 0x0000003c1a00720c */ /* 0x000fc80003f86070 */
[----:B------:R-:W-:-:S04]  /*21050*/  ISETP.GE.U32.AND.EX P4, PT, R17, R53, PT, P4 ;  /* 0x000000351100720c */ /* 0x000fc80003f86140 */
[----:B------:R-:W-:Y:S01]  /*21060*/  SEL R31, RZ, 0x1, P4 ;  /* 0x00000001ff1f7807 */ /* 0x000fe20002000000 */
[----:B------:R-:W-:-:S04]  /*21070*/  IMAD.WIDE.U32 R14, P4, R19, R24, R14 ;  /* 0x00000018130e7225 */ /* 0x000fc8000788000e */
[----:B------:R-:W-:Y:S01]  /*21080*/  IMAD.X R19, RZ, RZ, RZ, P4 ;  /* 0x000000ffff137224 */ /* 0x000fe200020e06ff */
[----:B------:R-:W-:Y:S01]  /*21090*/  IADD3 RZ, P4, PT, R23, R14, RZ ;  /* 0x0000000e17ff7210 */ /* 0x000fe20007f9e0ff */
[----:B------:R-:W-:Y:S02]  /*210a0*/  IMAD.MOV.U32 R18, RZ, RZ, R15 ;  /* 0x000000ffff127224 */ /* 0x000fe400078e000f */
[----:B------:R-:W-:Y:S01]  /*210b0*/  IMAD.X R15, RZ, RZ, RZ, P2 ;  /* 0x000000ffff0f7224 */ /* 0x000fe200010e06ff */
[----:B------:R-:W-:Y:S01]  /*210c0*/  ISETP.GE.U32.AND P2, PT, R55, R20, PT ;  /* 0x000000143700720c */ /* 0x000fe20003f46070 */
[----:B------:R-:W-:Y:S01]  /*210d0*/  IMAD.WIDE.U32.X R18, R21, R24, R18, P4 ;  /* 0x0000001815127225 */ /* 0x000fe200020e0412 */
[----:B------:R-:W-:Y:S02]  /*210e0*/  ISETP.GE.U32.AND P4, PT, R20, R54, PT ;  /* 0x000000361400720c */ /* 0x000fe40003f86070 */
[----:B------:R-:W-:Y:S01]  /*210f0*/  ISETP.GE.U32.AND.EX P2, PT, R57, R25, PT, P2 ;  /* 0x000000193900720c */ /* 0x000fe20003f46120 */
[----:B------:R-:W-:Y:S01]  /*21100*/  IMAD.MOV.U32 R14, RZ, RZ, R27 ;  /* 0x000000ffff0e7224 */ /* 0x000fe200078e001b */
[----:B------:R-:W-:-:S02]  /*21110*/  ISETP.GE.U32.AND.EX P4, PT, R25, R28, PT, P4 ;  /* 0x0000001c1900720c */ /* 0x000fc40003f86140 */
[----:B------:R-:W-:Y:S01]  /*21120*/  SEL R23, RZ, 0x1, P2 ;  /* 0x00000001ff177807 */ /* 0x000fe20001000000 */
[----:B------:R-:W-:Y:S01]  /*21130*/  IMAD.WIDE.U32.X R20, R45, 0x1, R14, P3 ;  /* 0x000000012d147825 */ /* 0x000fe200018e040e */
[----:B------:R-:W-:Y:S02]  /*21140*/  SEL R53, RZ, 0x1, P4 ;  /* 0x00000001ff357807 */ /* 0x000fe40002000000 */
[----:B------:R-:W-:Y:S01]  /*21150*/  IADD3 R30, P3, P4, R31, R18, R30 ;  /* 0x000000121f1e7210 */ /* 0x000fe20007c7e01e */
[----:B------:R-:W-:-:S03]  /*21160*/  IMAD.WIDE.U32 R14, R17, 0x3d1, RZ ;  /* 0x000003d1110e7825 */ /* 0x000fc600078e00ff */
[----:B------:R-:W-:Y:S02]  /*21170*/  IADD3.X R22, PT, PT, RZ, R19, RZ, P3, P4 ;  /* 0x00000013ff167210 */ /* 0x000fe40001fe84ff */
[----:B------:R-:W-:Y:S01]  /*21180*/  IADD3 R53, P2, P3, R23, R20, R53 ;  /* 0x0000001417357210 */ /* 0x000fe20007b5e035 */
[----:B------:R-:W-:-:S03]  /*21190*/  IMAD.WIDE.U32 R18, P4, R26, 0x1, R14 ;  /* 0x000000011a127825 */ /* 0x000fc6000788000e */
[----:B------:R-:W-:Y:S01]  /*211a0*/  IADD3.X R54, PT, PT, RZ, R21, RZ, P2, P3 ;  /* 0x00000015ff367210 */ /* 0x000fe200017e64ff */
[----:B------:R-:W-:-:S04]  /*211b0*/  IMAD.WIDE.U32 R14, R26, 0x3d1, RZ ;  /* 0x000003d11a0e7825 */ /* 0x000fc800078e00ff */
[----:B------:R-:W-:Y:S01]  /*211c0*/  IMAD.X R21, RZ, RZ, RZ, P4 ;  /* 0x000000ffff157224 */ /* 0x000fe200020e06ff */
[----:B------:R-:W-:Y:S01]  /*211d0*/  IADD3 R23, P2, PT, R51, R14, RZ ;  /* 0x0000000e33177210 */ /* 0x000fe20007f5e0ff */
[----:B------:R-:W-:Y:S01]  /*211e0*/  IMAD.MOV.U32 R20, RZ, RZ, R19 ;  /* 0x000000ffff147224 */ /* 0x000fe200078e0013 */
[----:B------:R-:W-:Y:S02]  /*211f0*/  IADD3 R18, P3, PT, R15, R18, RZ ;  /* 0x000000120f127210 */ /* 0x000fe40007f7e0ff */
[----:B------:R-:W-:-:S03]  /*21200*/  IADD3 R53, P4, PT, R23, R53, RZ ;  /* 0x0000003517357210 */ /* 0x000fc60007f9e0ff */
[----:B------:R-:W-:Y:S01]  /*21210*/  IMAD.X R61, R18, 0x1, R61, P2 ;  /* 0x00000001123d7824 */ /* 0x000fe200010e063d */
[----:B------:R-:W-:Y:S01]  /*21220*/  ISETP.GE.U32.AND P2, PT, R53, R23, PT ;  /* 0x000000173500720c */ /* 0x000fe20003f46070 */
[----:B------:R-:W-:Y:S01]  /*21230*/  IMAD.WIDE.U32.X R20, R17, 0x1, R20, P3 ;  /* 0x0000000111147825 */ /* 0x000fe200018e0414 */
[----:B------:R-:W-:-:S03]  /*21240*/  ISETP.GE.U32.AND P3, PT, R23, R14, PT ;  /* 0x0000000e1700720c */ /* 0x000fc60003f66070 */
[----:B------:R-:W-:Y:S01]  /*21250*/  IMAD.WIDE.U32 R14, R22, 0x3d1, RZ ;  /* 0x000003d1160e7825 */ /* 0x000fe200078e00ff */
[----:B------:R-:W-:-:S03]  /*21260*/  ISETP.GE.U32.AND.EX P3, PT, R61, R18, PT, P3 ;  /* 0x000000123d00720c */ /* 0x000fc60003f66130 */
[----:B------:R-:W-:Y:S01]  /*21270*/  IMAD.X R54, R61, 0x1, R54, P4 ;  /* 0x000000013d367824 */ /* 0x000fe200020e0636 */
[----:B------:R-:W-:Y:S01]  /*21280*/  SEL R23, RZ, 0x1, P3 ;  /* 0x00000001ff177807 */ /* 0x000fe20001800000 */
[----:B------:R-:W-:-:S03]  /*21290*/  IMAD.WIDE.U32 R18, R30, 0x3d1, RZ ;  /* 0x000003d11e127825 */ /* 0x000fc600078e00ff */
[----:B------:R-:W-:Y:S01]  /*212a0*/  ISETP.GE.U32.AND.EX P2, PT, R54, R61, PT, P2 ;  /* 0x0000003d3600720c */ /* 0x000fe20003f46120 */
[----:B------:R-:W-:Y:S01]  /*212b0*/  IMAD.WIDE.U32 R14, P4, R30, 0x1, R14 ;  /* 0x000000011e0e7825 */ /* 0x000fe2000788000e */
[----:B------:R-:W-:Y:S02]  /*212c0*/  IADD3 R58, P3, PT, R58, R18, RZ ;  /* 0x000000123a3a7210 */ /* 0x000fe40007f7e0ff */
[----:B------:R-:W-:Y:S02]  /*212d0*/  SEL R24, RZ, 0x1, P2 ;  /* 0x00000001ff187807 */ /* 0x000fe40001000000 */
        /* <DEDUP_REMOVED lines=59> */
.L_x_1314:
[----:B------:R-:W-:Y:S05]  /*21690*/  BSYNC.RECONVERGENT B3 ;  /* 0x0000000000037941 */ /* 0x000fea0003800200 */
.L_x_1313:
        /* <DEDUP_REMOVED lines=19> */
.L_x_1316:
        /* <DEDUP_REMOVED lines=10> */
.L_x_1317:
[----:B------:R-:W-:Y:S05]  /*21870*/  BSYNC.RECONVERGENT B3 ;  /* 0x0000000000037941 */ /* 0x000fea0003800200 */
.L_x_1315:
[-C--:B------:R-:W-:Y:S01]  /*21880*/  IMAD.WIDE.U32 R18, R13, R4.reuse, RZ ;  /* 0x000000040d127225 */ /* 0x080fe200078e00ff */
[----:B------:R-:W-:Y:S03]  /*21890*/  BSSY.RECONVERGENT B3, `(.L_x_1318) ;  /* 0x0000048000037945 */ /* 0x000fe60003800200 */
[----:B------:R-:W-:Y:S02]  /*218a0*/  IMAD R15, R7, R4, RZ ;  /* 0x00000004070f7224 */ /* 0x000fe400078e02ff */
[----:B------:R-:W-:-:S04]  /*218b0*/  IMAD.WIDE.U32 R60, P2, R4, R13, R18 ;  /* 0x0000000d043c7225 */ /* 0x000fc80007840012 */
[----:B------:R-:W-:-:S04]  /*218c0*/  IMAD.WIDE.U32 R18, R4, R4, RZ ;  /* 0x0000000404127225 */ /* 0x000fc800078e00ff */
        /* <DEDUP_REMOVED lines=17> */
[----:B------:R-:W-:Y:S01]  /*219e0*/  IMAD.MOV.U32 R22, RZ, RZ, R19 ;  /* 0x000000ffff167224 */ /* 0x000fe200078e0013 */
[----:B------:R0:W-:Y:S01]  /*219f0*/  STL [R1+0xa128], R27 ;  /* 0x00a1281b01007387 */ /* 0x0001e20000100800 */
[----:B------:R-:W-:Y:S01]  /*21a00*/  IMAD.WIDE.U32 R50, R7, R12, RZ ;  /* 0x0000000c07327225 */ /* 0x000fe200078e00ff */
[----:B------:R-:W-:Y:S02]  /*21a10*/  ISETP.GE.U32.AND.EX P2, PT, R26, R24, PT, P2 ;  /* 0x000000181a00720c */ /* 0x000fe40003f46120 */
[----:B------:R1:W-:Y:S01]  /*21a20*/  STL [R1+0xa124], R26 ;  /* 0x00a1241a01007387 */ /* 0x0003e20000100800 */
        /* <DEDUP_REMOVED lines=16> */
[----:B0-----:R-:W-:Y:S01]  /*21b30*/  IADD3 R27, P4, PT, R23, R18, RZ ;  /* 0x00000012171b7210 */ /* 0x001fe20007f9e0ff */
[----:B------:R-:W-:-:S04]  /*21b40*/  IMAD.WIDE.U32 R48, R52, R5, RZ ;  /* 0x0000000534307225 */ /* 0x000fc800078e00ff */
[----:B------:R-:W-:Y:S02]  /*21b50*/  IMAD.MOV.U32 R24, RZ, RZ, R19 ;  /* 0x000000ffff187224 */ /* 0x000fe400078e0013 */
[----:B-1----:R-:W-:Y:S02]  /*21b60*/  IMAD.MOV.U32 R26, RZ, RZ, R22 ;  /* 0x000000ffff1a7224 */ /* 0x002fe400078e0016 */
[----:B------:R-:W-:-:S04]  /*21b70*/  IMAD.WIDE.U32.X R30, R59, R59, R24, P4 ;  /* 0x0000003b3b1e7225 */ /* 0x000fc800020e0418 */
[----:B------:R-:W-:-:S04]  /*21b80*/  IMAD.WIDE.U32 R48, P4, R5, R52, R48 ;  /* 0x0000003405307225 */ /* 0x000fc80007880030 */
[----:B------:R-:W-:-:S04]  /*21b90*/  IMAD.WIDE.U32 R22, R5, R5, RZ ;  /* 0x0000000505167225 */ /* 0x000fc800078e00ff */
[----:B------:R-:W-:Y:S01]  /*21ba0*/  IMAD.MOV.U32 R20, RZ, RZ, R51 ;  /* 0x000000ffff147224 */ /* 0x000fe200078e0033 */
[----:B------:R-:W-:Y:S01]  /*21bb0*/  IADD3 R24, P5, PT, R23, R48, RZ ;  /* 0x0000003017187210 */ /* 0x000fe20007fbe0ff */
[----:B------:R-:W-:Y:S02]  /*21bc0*/  IMAD.MOV.U32 R25, RZ, RZ, R22 ;  /* 0x000000ffff197224 */ /* 0x000fe400078e0016 */
[----:B------:R-:W-:Y:S02]  /*21bd0*/  IMAD.X R23, RZ, RZ, RZ, P4 ;  /* 0x000000ffff177224 */ /* 0x000fe400020e06ff */
        /* <DEDUP_REMOVED lines=19> */
.L_x_1319:
[----:B------:R-:W-:Y:S05]  /*21d10*/  BSYNC.RECONVERGENT B3 ;  /* 0x0000000000037941 */ /* 0x000fea0003800200 */
.L_x_1318:
        /* <DEDUP_REMOVED lines=18> */
[----:B------:R-:W-:Y:S02]  /*21e40*/  IMAD.X R48, R21, 0x1, R50, P3 ;  /* 0x0000000115307824 */ /* 0x000fe400018e0632 */
[----:B------:R-:W-:-:S03]  /*21e50*/  IMAD R50, R52, R4, RZ ;  /* 0x0000000434327224 */ /* 0x000fc600078e02ff */
[----:B------:R-:W-:Y:S01]  /*21e60*/  ISETP.GE.U32.AND.EX P2, PT, R48, R21, PT, P2 ;  /* 0x000000153000720c */ /* 0x000fe20003f46120 */
[CC--:B------:R-:W-:Y:S01]  /*21e70*/  IMAD.WIDE.U32 R20, R13.reuse, R5.reuse, RZ ;  /* 0x000000050d147225 */ /* 0x0c0fe200078e00ff */
[----:B------:R0:W-:Y:S02]  /*21e80*/  STL [R1+0xa120], R48 ;  /* 0x00a1203001007387 */ /* 0x0001e40000100800 */
[----:B------:R-:W-:Y:S01]  /*21e90*/  SEL R19, RZ, 0x1, P2 ;  /* 0x00000001ff137807 */ /* 0x000fe20001000000 */
[----:B------:R-:W-:-:S03]  /*21ea0*/  IMAD R50, R13, R5, R50 ;  /* 0x000000050d327224 */ /* 0x000fc600078e0232 */
[----:B------:R-:W-:-:S04]  /*21eb0*/  IADD3 R31, P3, P4, R19, R30, R31 ;  /* 0x0000001e131f7210 */ /* 0x000fc80007c7e01f */
[----:B------:R-:W-:Y:S02]  /*21ec0*/  ISETP.GE.U32.AND P2, PT, R31, R30, PT ;  /* 0x0000001e1f00720c */ /* 0x000fe40003f46070 */
[----:B------:R-:W-:Y:S01]  /*21ed0*/  IADD3.X R30, PT, PT, RZ, R45, R18, P3, P4 ;  /* 0x0000002dff1e7210 */ /* 0x000fe20001fe8412 */
[----:B------:R-:W-:-:S03]  /*21ee0*/  IMAD.WIDE.U32 R20, P3, R4, R52, R20 ;  /* 0x0000003404147225 */ /* 0x000fc60007860014 */
[----:B------:R-:W-:Y:S01]  /*21ef0*/  ISETP.GE.U32.AND.EX P2, PT, R30, R45, PT, P2 ;  /* 0x0000002d1e00720c */ /* 0x000fe20003f46120 */
[----:B------:R-:W-:-:S04]  /*21f00*/  IMAD.WIDE.U32 R18, R4, R5, RZ ;  /* 0x0000000504127225 */ /* 0x000fc800078e00ff */
[----:B------:R-:W-:Y:S01]  /*21f10*/  IMAD.MOV.U32 R18, RZ, RZ, R21 ;  /* 0x000000ffff127224 */ /* 0x000fe200078e0015 */
[----:B------:R-:W-:Y:S01]  /*21f20*/  IADD3 RZ, P4, PT, R19, R20, RZ ;  /* 0x0000001413ff7210 */ /* 0x000fe20007f9e0ff */
[----:B------:R-:W-:-:S04]  /*21f30*/  IMAD.X R19, RZ, RZ, RZ, P3 ;  /* 0x000000ffff137224 */ /* 0x000fc800018e06ff */
[----:B------:R-:W-:-:S04]  /*21f40*/  IMAD.WIDE.U32.X R20, R13, R52, R18, P4 ;  /* 0x000000340d147225 */ /* 0x000fc800020e0412 */
[----:B------:R-:W-:Y:S01]  /*21f50*/  IMAD.WIDE.U32 R18, R5, R4, RZ ;  /* 0x0000000405127225 */ /* 0x000fe200078e00ff */
[----:B------:R-:W-:-:S03]  /*21f60*/  SHF.L.W.U32.HI R45, R20, 0x1, R21 ;  /* 0x00000001142d7819 */ /* 0x000fc60000010e15 */
[----:B------:R-:W-:-:S05]  /*21f70*/  IMAD.IADD R13, R19, 0x1, R50 ;  /* 0x00000001130d7824 */ /* 0x000fca00078e0232 */
[C---:B------:R-:W-:Y:S01]  /*21f80*/  SHF.L.U64.HI R19, R18.reuse, 0x1, R13 ;  /* 0x0000000112137819 */ /* 0x040fe2000001020d */
[----:B------:R-:W-:Y:S01]  /*21f90*/  IMAD.SHL.U32 R18, R18, 0x2, RZ ;  /* 0x0000000212127824 */ /* 0x000fe200078e00ff */
[----:B------:R-:W-:-:S04]  /*21fa0*/  SHF.L.W.U32.HI R49, R13, 0x1, R20 ;  /* 0x000000010d317819 */ /* 0x000fc80000010e14 */
[----:B------:R-:W-:-:S04]  /*21fb0*/  IADD3 R13, P4, PT, R18, R31, RZ ;  /* 0x0000001f120d7210 */ /* 0x000fc80007f9e0ff */
[----:B------:R-:W-:Y:S01]  /*21fc0*/  ISETP.GE.U32.AND P3, PT, R13, R18, PT ;  /* 0x000000120d00720c */ /* 0x000fe20003f66070 */
[----:B0-----:R-:W-:-:S05]  /*21fd0*/  IMAD.X R48, R19, 0x1, R30, P4 ;  /* 0x0000000113307824 */ /* 0x001fca00020e061e */
        /* <DEDUP_REMOVED lines=22> */
.L_x_1321:
[----:B------:R-:W-:Y:S05]  /*22140*/  BSYNC.RECONVERGENT B3 ;  /* 0x0000000000037941 */ /* 0x000fea0003800200 */
.L_x_1320:
[----:B------:R-:W-:Y:S01]  /*22150*/  IMAD.WIDE.U32 R20, R7, R6, RZ ;  /* 0x0000000607147225 */ /* 0x000fe200078e00ff */
[----:B------:R-:W-:Y:S01]  /*22160*/  IADD3 R49, P2, P4, R18, R26, R49 ;  /* 0x0000001a12317210 */ /* 0x000fe20007c5e031 */
[----:B------:R-:W-:Y:S02]  /*22170*/  BSSY.RECONVERGENT B3, `(.L_x_1322) ;  /* 0x0000038000037945 */ /* 0x000fe40003800200 */
[C---:B------:R-:W-:Y:S01]  /*22180*/  IMAD.WIDE.U32 R18, R12.reuse, R6, RZ ;  /* 0x000000060c127225 */ /* 0x040fe200078e00ff */
[----:B------:R-:W-:Y:S02]  /*22190*/  IADD3.X R45, PT, PT, RZ, R27, R45, P2, P4 ;  /* 0x0000001bff2d7210 */ /* 0x000fe400017e842d */
[----:B------:R-:W-:Y:S01]  /*221a0*/  ISETP.GE.U32.AND P3, PT, R49, R26, PT ;  /* 0x0000001a3100720c */ /* 0x000fe20003f66070 */
[----:B------:R-:W-:-:S03]  /*221b0*/  IMAD.WIDE.U32 R20, P2, R12, R59, R20 ;  /* 0x0000003b0c147225 */ /* 0x000fc60007840014 */
[----:B------:R-:W-:Y:S01]  /*221c0*/  ISETP.GE.U32.AND.EX P3, PT, R45, R27, PT, P3 ;  /* 0x0000001b2d00720c */ /* 0x000fe20003f66130 */
        /* <DEDUP_REMOVED lines=19> */
[----:B------:R-:W-:Y:S01]  /*22300*/  IADD3 R30, P2, P4, R30, R49, R27 ;  /* 0x000000311e1e7210 */ /* 0x000fe20007c5e01b */
[----:B------:R-:W-:-:S03]  /*22310*/  IMAD R27, R52, R12, RZ ;  /* 0x0000000c341b7224 */ /* 0x000fc600078e02ff */
[----:B------:R-:W-:Y:S01]  /*22320*/  IADD3.X R26, PT, PT, RZ, R45, R20, P2, P4 ;  /* 0x0000002dff1a7210 */ /* 0x000fe200017e8414 */
[----:B------:R-:W-:Y:S01]  /*22330*/  IMAD.WIDE.U32 R20, R7, R5, RZ ;  /* 0x0000000507147225 */ /* 0x000fe200078e00ff */
[----:B------:R-:W-:-:S03]  /*22340*/  ISETP.GE.U32.AND P2, PT, R30, R49, PT ;  /* 0x000000311e00720c */ /* 0x000fc60003f46070 */
[----:B------:R-:W-:Y:S01]  /*22350*/  IMAD R27, R7, R5, R27 ;  /* 0x00000005071b7224 */ /* 0x000fe200078e021b */
[----:B------:R-:W-:Y:S01]  /*22360*/  ISETP.GE.U32.AND.EX P2, PT, R26, R45, PT, P2 ;  /* 0x0000002d1a00720c */ /* 0x000fe20003f46120 */
[----:B------:R-:W-:-:S04]  /*22370*/  IMAD.WIDE.U32 R20, P4, R12, R52, R20 ;  /* 0x000000340c147225 */ /* 0x000fc80007880014 */
[----:B------:R-:W-:Y:S01]  /*22380*/  IMAD.X R13, RZ, RZ, RZ, P4 ;  /* 0x000000ffff0d7224 */ /* 0x000fe200020e06ff */
[----:B------:R-:W-:Y:S01]  /*22390*/  IADD3 RZ, P4, PT, R19, R20, RZ ;  /* 0x0000001413ff7210 */ /* 0x000fe20007f9e0ff */
        /* <DEDUP_REMOVED lines=21> */
.L_x_1323:
[----:B------:R-:W-:Y:S05]  /*224f0*/  BSYNC.RECONVERGENT B3 ;  /* 0x0000000000037941 */ /* 0x000fea0003800200 */
.L_x_1322:
[----:B------:R-:W-:Y:S01]  /*22500*/  IADD3 R31, P4, PT, R45, R30, RZ ;  /* 0x0000001e2d1f7210 */ /* 0x000fe20007f9e0ff */
[C---:B------:R-:W-:Y:S01]  /*22510*/  IMAD.WIDE.U32 R18, P3, R6.reuse, R52, R18 ;  /* 0x0000003406127225 */ /* 0x040fe20007860012 */
[----:B------:R-:W-:Y:S03]  /*22520*/  BSSY.RECONVERGENT B3, `(.L_x_1324) ;  /* 0x000001c000037945 */ /* 0x000fe60003800200 */
[----:B------:R-:W-:-:S04]  /*22530*/  IMAD.WIDE.U32 R12, R6, R5, RZ ;  /* 0x00000005060c7225 */ /* 0x000fc800078e00ff */
[----:B------:R-:W-:Y:S01]  /*22540*/  IMAD.X R26, R48, 0x1, R26, P4 ;  /* 0x00000001301a7824 */ /* 0x000fe200020e061a */
[----:B------:R-:W-:Y:S01]  /*22550*/  IADD3 RZ, P4, PT, R13, R18, RZ ;  /* 0x000000120dff7210 */ /* 0x000fe20007f9e0ff */
[----:B------:R-:W-:Y:S01]  /*22560*/  IMAD.X R13, RZ, RZ, RZ, P3 ;  /* 0x000000ffff0d7224 */ /* 0x000fe200018e06ff */
[----:B------:R-:W-:Y:S01]  /*22570*/  ISETP.GE.U32.AND P3, PT, R31, R45, PT ;  /* 0x0000002d1f00720c */ /* 0x000fe20003f66070 */
[----:B------:R-:W-:Y:S02]  /*22580*/  IMAD.MOV.U32 R12, RZ, RZ, R19 ;  /* 0x000000ffff0c7224 */ /* 0x000fe400078e0013 */
[----:B------:R-:W-:Y:S01]  /*22590*/  IMAD R30, R52, R6, RZ ;  /* 0x00000006341e7224 */ /* 0x000fe200078e02ff */
[----:B------:R-:W-:Y:S01]  /*225a0*/  ISETP.GE.U32.AND.EX P3, PT, R26, R48, PT, P3 ;  /* 0x000000301a00720c */ /* 0x000fe20003f66130 */
[----:B------:R-:W-:Y:S01]  /*225b0*/  IMAD.WIDE.U32.X R12, R59, R52, R12, P4 ;  /* 0x000000343b0c7225 */ /* 0x000fe200020e040c */
[----:B------:R-:W-:Y:S02]  /*225c0*/  SHF.L.W.U32.HI R48, R27, 0x1, R20 ;  /* 0x000000011b307819 */ /* 0x000fe40000010e14 */
[----:B------:R-:W-:Y:S01]  /*225d0*/  SHF.L.W.U32.HI R20, R20, 0x1, R21 ;  /* 0x0000000114147819 */ /* 0x000fe20000010e15 */
        /* <DEDUP_REMOVED lines=16> */
.L_x_1325:
[----:B------:R-:W-:Y:S05]  /*226e0*/  BSYNC.RECONVERGENT B3 ;  /* 0x0000000000037941 */ /* 0x000fea0003800200 */
.L_x_1324:
[----:B------:R-:W2:Y:S04]  /*226f0*/  LDL.LU R50, [R1+0xa128] ;  /* 0x00a1280001327983 */ /* 0x000ea80000300800 */
[----:B------:R-:W3:Y:S04]  /*22700*/  LDL.LU R59, [R1+0xa124] ;  /* 0x00a12400013b7983 */ /* 0x000ee80000300800 */
[----:B------:R-:W4:Y:S01]  /*22710*/  LDL.LU R52, [R1+0xa120] ;  /* 0x00a1200001347983 */ /* 0x000f220000300800 */
[-C--:B------:R-:W-:Y:S01]  /*22720*/  IADD3 R48, P2, P3, R7, R17.reuse, R48 ;  /* 0x0000001107307210 */ /* 0x080fe20007b5e030 */
[----:B------:R-:W-:Y:S01]  /*22730*/  IMAD.WIDE.U32 R6, R5, R6, RZ ;  /* 0x0000000605067225 */ /* 0x000fe200078e00ff */
[----:B------:R-:W-:Y:S02]  /*22740*/  BSSY.RECONVERGENT B3, `(.L_x_1326) ;  /* 0x000008a000037945 */ /* 0x000fe40003800200 */
[----:B------:R-:W-:Y:S01]  /*22750*/  ISETP.GE.U32.AND P4, PT, R48, R17, PT ;  /* 0x000000113000720c */ /* 0x000fe20003f86070 */
[----:B------:R-:W-:Y:S01]  /*22760*/  IMAD.IADD R30, R7, 0x1, R30 ;  /* 0x00000001071e7824 */ /* 0x000fe200078e021e */
[----:B------:R-:W-:Y:S01]  /*22770*/  IADD3.X R17, PT, PT, RZ, R15, R20, P2, P3 ;  /* 0x0000000fff117210 */ /* 0x000fe200017e6414 */
[----:B------:R-:W-:-:S02]  /*22780*/  IMAD.SHL.U32 R27, R6, 0x2, RZ ;  /* 0x00000002061b7824 */ /* 0x000fc400078e00ff */
[----:B------:R-:W-:Y:S01]  /*22790*/  IMAD.WIDE.U32 R20, R31, 0x3d1, RZ ;  /* 0x000003d11f147825 */ /* 0x000fe200078e00ff */
[----:B------:R-:W-:Y:S02]  /*227a0*/  SHF.L.U64.HI R45, R6, 0x1, R30 ;  /* 0x00000001062d7819 */ /* 0x000fe4000001021e */
[----:B------:R-:W-:Y:S01]  /*227b0*/  ISETP.GE.U32.AND.EX P4, PT, R17, R15, PT, P4 ;  /* 0x0000000f1100720c */ /* 0x000fe20003f86140 */
[----:B------:R-:W-:Y:S01]  /*227c0*/  IMAD.WIDE.U32 R6, R26, 0x3d1, RZ ;  /* 0x000003d11a067825 */ /* 0x000fe200078e00ff */
[----:B------:R-:W-:Y:S02]  /*227d0*/  SHF.L.W.U32.HI R30, R30, 0x1, R12 ;  /* 0x000000011e1e7819 */ /* 0x000fe40000010e0c */
[----:B------:R-:W-:Y:S01]  /*227e0*/  SHF.L.W.U32.HI R15, R12, 0x1, R13 ;  /* 0x000000010c0f7819 */ /* 0x000fe20000010e0d */
[----:B------:R-:W-:-:S04]  /*227f0*/  IMAD.WIDE.U32 R6, P2, R31, 0x1, R6 ;  /* 0x000000011f067825 */ /* 0x000fc80007840006 */
[----:B------:R-:W-:Y:S01]  /*22800*/  IMAD.X R19, RZ, RZ, RZ, P2 ;  /* 0x000000ffff137224 */ /* 0x000fe200010e06ff */
[----:B------:R-:W-:Y:S01]  /*22810*/  IADD3 R21, P3, PT, R21, R6, RZ ;  /* 0x0000000615157210 */ /* 0x000fe20007f7e0ff */
[----:B------:R-:W-:Y:S01]  /*22820*/  IMAD.MOV.U32 R18, RZ, RZ, R7 ;  /* 0x000000ffff127224 */ /* 0x000fe200078e0007 */
[----:B------:R-:W-:-:S03]  /*22830*/  IADD3 R31, P2, PT, R27, R48, RZ ;  /* 0x000000301b1f7210 */ /* 0x000fc60007f5e0ff */
[----:B------:R-:W-:-:S04]  /*22840*/  IMAD.WIDE.U32.X R18, R26, 0x1, R18, P3 ;  /* 0x000000011a127825 */ /* 0x000fc800018e0412 */
[----:B------:R-:W-:Y:S02]  /*22850*/  IMAD.X R26, R45, 0x1, R17, P2 ;  /* 0x000000012d1a7824 */ /* 0x000fe400010e0611 */
[----:B------:R-:W-:-:S04]  /*22860*/  IMAD.WIDE.U32 R4, R4, R4, R20 ;  /* 0x0000000404047225 */ /* 0x000fc800078e0014 */
[----:B------:R-:W-:Y:S01]  /*22870*/  IMAD.WIDE.U32 R6, R26, 0x3d1, RZ ;  /* 0x000003d11a067825 */ /* 0x000fe200078e00ff */
[----:B------:R-:W-:-:S03]  /*22880*/  ISETP.GE.U32.AND P2, PT, R4, R20, PT ;  /* 0x000000140400720c */ /* 0x000fc60003f46070 */
[----:B------:R-:W-:Y:S02]  /*22890*/  IMAD.IADD R5, R60, 0x1, R5 ;  /* 0x000000013c057824 */ /* 0x000fe400078e0205 */
[----:B------:R-:W-:-:S03]  /*228a0*/  IMAD.WIDE.U32 R6, P3, R31, 0x1, R6 ;  /* 0x000000011f067825 */ /* 0x000fc60007860006 */
[----:B------:R-:W-:Y:S01]  /*228b0*/  ISETP.GE.U32.AND.EX P2, PT, R5, R21, PT, P2 ;  /* 0x000000150500720c */ /* 0x000fe20003f46120 */
[----:B------:R-:W-:-:S03]  /*228c0*/  IMAD.WIDE.U32 R48, R31, 0x3d1, RZ ;  /* 0x000003d11f307825 */ /* 0x000fc600078e00ff */
[----:B------:R-:W-:Y:S01]  /*228d0*/  SEL R20, RZ, 0x1, P2 ;  /* 0x00000001ff147807 */ /* 0x000fe20001000000 */
[----:B------:R-:W-:Y:S01]  /*228e0*/  IMAD.X R13, RZ, RZ, RZ, P3 ;  /* 0x000000ffff0d7224 */ /* 0x000fe200018e06ff */
[----:B------:R-:W-:Y:S01]  /*228f0*/  IADD3 R6, P2, PT, R49, R6, RZ ;  /* 0x0000000631067210 */ /* 0x000fe20007f5e0ff */
[----:B------:R-:W-:-:S04]  /*22900*/  IMAD.MOV.U32 R12, RZ, RZ, R7 ;  /* 0x000000ffff0c7224 */ /* 0x000fc800078e0007 */
[----:B------:R-:W-:Y:S01]  /*22910*/  IMAD.WIDE.U32.X R12, R26, 0x1, R12, P2 ;  /* 0x000000011a0c7825 */ /* 0x000fe200010e040c */
[----:B--2---:R-:W-:-:S04]  /*22920*/  IADD3 R50, P5, PT, R50, R48, RZ ;  /* 0x0000003032327210 */ /* 0x004fc80007fbe0ff */
[----:B------:R-:W-:Y:S01]  /*22930*/  ISETP.GE.U32.AND P3, PT, R50, R48, PT ;  /* 0x000000303200720c */ /* 0x000fe20003f66070 */
[----:B---3--:R-:W-:Y:S01]  /*22940*/  IMAD.X R49, R6, 0x1, R59, P5 ;  /* 0x0000000106317824 */ /* 0x008fe200028e063b */
[----:B------:R-:W-:-:S04]  /*22950*/  IADD3 R20, P5, P6, R50, R18, R20 ;  /* 0x0000001232147210 */ /* 0x000fc80007ebe014 */
[----:B------:R-:W-:Y:S02]  /*22960*/  IADD3.X R21, PT, PT, R49, R19, RZ, P5, P6 ;  /* 0x0000001331157210 */ /* 0x000fe40002fec4ff */
[----:B------:R-:W-:Y:S02]  /*22970*/  @!P4 IADD3 R25, P5, PT, R25, 0x1, RZ ;  /* 0x000000011919c810 */ /* 0x000fe40007fbe0ff */
[----:B------:R-:W-:Y:S02]  /*22980*/  ISETP.GE.U32.AND P2, PT, R20, R50, PT ;  /* 0x000000321400720c */ /* 0x000fe40003f46070 */
[----:B------:R-:W-:Y:S01]  /*22990*/  ISETP.GE.U32.AND.EX P3, PT, R49, R6, PT, P3 ;  /* 0x000000063100720c */ /* 0x000fe20003f66130 */
[----:B------:R-:W-:Y:S01]  /*229a0*/  @!P4 IMAD.X R24, RZ, RZ, R24, P5 ;  /* 0x000000ffff18c224 */ /* 0x000fe200028e0618 */
[----:B------:R-:W-:Y:S02]  /*229b0*/  ISETP.GE.U32.AND P5, PT, R31, R27, PT ;  /* 0x0000001b1f00720c */ /* 0x000fe40003fa6070 */
[----:B------:R-:W-:-:S02]  /*229c0*/  ISETP.GE.U32.AND.EX P2, PT, R21, R49, PT, P2 ;  /* 0x000000311500720c */ /* 0x000fc40003f46120 */
[----:B------:R-:W-:Y:S02]  /*229d0*/  ISETP.GE.U32.AND.EX P5, PT, R26, R45, PT, P5 ;  /* 0x0000002d1a00720c */ /* 0x000fe40003fa6150 */
[----:B------:R-:W-:Y:S02]  /*229e0*/  SEL R6, RZ, 0x1, P3 ;  /* 0x00000001ff067807 */ /* 0x000fe40001800000 */
[----:B------:R-:W-:-:S04]  /*229f0*/  SEL R17, RZ, 0x1, P5 ;  /* 0x00000001ff117807 */ /* 0x000fc80002800000 */
[----:B------:R-:W-:-:S04]  /*22a00*/  IADD3 R17, P5, P6, R17, R25, R30 ;  /* 0x0000001911117210 */ /* 0x000fc80007ebe01e */
[----:B------:R-:W-:Y:S02]  /*22a10*/  IADD3.X R15, PT, PT, RZ, R24, R15, P5, P6 ;  /* 0x00000018ff0f7210 */ /* 0x000fe40002fec40f */
[----:B------:R-:W-:Y:S02]  /*22a20*/  @!P4 ISETP.NE.U32.AND P5, PT, R25, RZ, PT ;  /* 0x000000ff1900c20c */ /* 0x000fe40003fa5070 */
[----:B------:R-:W-:Y:S02]  /*22a30*/  ISETP.GE.U32.AND P3, PT, R17, R25, PT ;  /* 0x000000191100720c */ /* 0x000fe40003f66070 */
[----:B------:R-:W-:Y:S02]  /*22a40*/  @!P4 ISETP.NE.AND.EX P5, PT, R24, RZ, PT, P5 ;  /* 0x000000ff1800c20c */ /* 0x000fe40003fa5350 */
[----:B------:R-:W-:Y:S02]  /*22a50*/  SEL R25, RZ, 0x1, P2 ;  /* 0x00000001ff197807 */ /* 0x000fe40001000000 */
[----:B------:R-:W-:-:S02]  /*22a60*/  @!P4 SEL R18, RZ, 0x1, P5 ;  /* 0x00000001ff12c807 */ /* 0x000fc40002800000 */
[C---:B------:R-:W-:Y:S02]  /*22a70*/  ISETP.GE.U32.AND.EX P3, PT, R15.reuse, R24, PT, P3 ;  /* 0x000000180f00720c */ /* 0x040fe40003f66130 */
[----:B------:R-:W-:Y:S01]  /*22a80*/  @!P4 IADD3 R22, P2, PT, R18, R22, RZ ;  /* 0x000000161216c210 */ /* 0x000fe20007f5e0ff */
[----:B------:R-:W-:-:S04]  /*22a90*/  IMAD.WIDE.U32 R18, R15, 0x3d1, RZ ;  /* 0x000003d10f127825 */ /* 0x000fc800078e00ff */
        /* <DEDUP_REMOVED lines=15> */
[----:B----4-:R-:W-:Y:S01]  /*22b90*/  IMAD.X R23, R7, 0x1, R52, P4 ;  /* 0x0000000107177824 */ /* 0x010fe200020e0634 */
[----:B------:R-:W-:Y:S01]  /*22ba0*/  ISETP.GE.U32.AND P4, PT, R15, R58, PT ;  /* 0x0000003a0f00720c */ /* 0x000fe20003f86070 */
[----:B------:R-:W-:-:S03]  /*22bb0*/  IMAD.WIDE.U32 R18, R24, 0x3d1, RZ ;  /* 0x000003d118127825 */ /* 0x000fc600078e00ff */
[C---:B------:R-:W-:Y:S01]  /*22bc0*/  ISETP.GE.U32.AND.EX P2, PT, R23.reuse, R7, PT, P2 ;  /* 0x000000071700720c */ /* 0x040fe20003f46120 */
[----:B------:R-:W-:Y:S02]  /*22bd0*/  IMAD.X R17, R23, 0x1, R17, P3 ;  /* 0x0000000117117824 */ /* 0x000fe400018e0611 */
[----:B------:R-:W-:-:S03]  /*22be0*/  IMAD.WIDE.U32 R6, R22, 0x3d1, RZ ;  /* 0x000003d116067825 */ /* 0x000fc600078e00ff */
[----:B------:R-:W-:Y:S01]  /*22bf0*/  ISETP.GE.U32.AND.EX P4, PT, R17, R23, PT, P4 ;  /* 0x000000171100720c */ /* 0x000fe20003f86140 */
[----:B------:R-:W-:Y:S01]  /*22c00*/  IMAD.WIDE.U32 R18, P3, R22, 0x1, R18 ;  /* 0x0000000116127825 */ /* 0x000fe20007860012 */
[----:B------:R-:W-:Y:S02]  /*22c10*/  SEL R22, RZ, 0x1, P2 ;  /* 0x00000001ff167807 */ /* 0x000fe40001000000 */
[----:B------:R-:W-:Y:S02]  /*22c20*/  SEL R23, RZ, 0x1, P4 ;  /* 0x00000001ff177807 */ /* 0x000fe40002000000 */
[----:B------:R-:W-:Y:S02]  /*22c30*/  IADD3 R56, P2, PT, R56, R6, RZ ;  /* 0x0000000638387210 */ /* 0x000fe40007f5e0ff */
        /* <DEDUP_REMOVED lines=58> */
.L_x_1327:
[----:B------:R-:W-:Y:S05]  /*22fe0*/  BSYNC.RECONVERGENT B3 ;  /* 0x0000000000037941 */ /* 0x000fea0003800200 */
.L_x_1326:
        /* <DEDUP_REMOVED lines=19> */
.L_x_1329:
        /* <DEDUP_REMOVED lines=10> */
.L_x_1330:
[----:B------:R-:W-:Y:S05]  /*231c0*/  BSYNC.RECONVERGENT B3 ;  /* 0x0000000000037941 */ /* 0x000fea0003800200 */
.L_x_1328:
[CC--:B------:R-:W-:Y:S01]  /*231d0*/  IADD3 RZ, P2, PT, R20.reuse, R11.reuse, RZ ;  /* 0x0000000b14ff7210 */ /* 0x0c0fe20007f5e0ff */
        /* <DEDUP_REMOVED lines=33> */
.L_x_1332:
[----:B------:R-:W-:Y:S05]  /*233f0*/  BSYNC.RECONVERGENT B3 ;  /* 0x0000000000037941 */ /* 0x000fea0003800200 */
.L_x_1331:
        /* <DEDUP_REMOVED lines=34> */
.L_x_1334:
[----:B------:R-:W-:Y:S05]  /*23620*/  BSYNC.RECONVERGENT B3 ;  /* 0x0000000000037941 */ /* 0x000fea0003800200 */
.L_x_1333:
        /* <DEDUP_REMOVED lines=20> */
[----:B------:R-:W-:Y:S02]  /*23770*/  ISETP.NE.OR.EX P3, PT, R6, -0x1, !P3, P2 ;  /* 0xffffffff0600780c */ /* 0x000fe40005f65720 */
[----:B------:R-:W-:-:S11]  /*23780*/  IADD3 R30, P2, PT, R55, -R3, RZ ;  /* 0x80000003371e7210 */ /* 0x000fd60007f5e0ff */
        /* <DEDUP_REMOVED lines=13> */
.L_x_1336:
[----:B------:R-:W-:Y:S05]  /*23860*/  BSYNC.RECONVERGENT B3 ;  /* 0x0000000000037941 */ /* 0x000fea0003800200 */
.L_x_1335:
[----:B------:R-:W-:Y:S01]  /*23870*/  IADD3.X R31, P2, PT, R57, ~R0, RZ, P2, !PT ;  /* 0x80000000391f7210 */ /* 0x000fe2000175e4ff */
[----:B------:R-:W-:Y:S01]  /*23880*/  BSSY.RECONVERGENT B3, `(.L_x_1337) ;  /* 0x000001b000037945 */ /* 0x000fe20003800200 */
[-C--:B------:R-:W-:Y:S01]  /*23890*/  IADD3 R53, P4, PT, R53, -R3.reuse, RZ ;  /* 0x8000000335357210 */ /* 0x080fe20007f9e0ff */
[----:B------:R-:W-:Y:S01]  /*238a0*/  IMAD.MOV.U32 R55, RZ, RZ, R7 ;  /* 0x000000ffff377224 */ /* 0x000fe200078e0007 */
[----:B------:R-:W-:Y:S02]  /*238b0*/  IADD3 R14, P3, PT, R14, -R3, RZ ;  /* 0x800000030e0e7210 */ /* 0x000fe40007f7e0ff */
[----:B------:R-:W-:Y:S02]  /*238c0*/  IADD3.X R30, P2, PT, ~R20, R30, RZ, P2, !PT ;  /* 0x0000001e141e7210 */ /* 0x000fe4000175e5ff */
[-C--:B------:R-:W-:Y:S02]  /*238d0*/  IADD3.X R54, P4, PT, R54, ~R0.reuse, RZ, P4, !PT ;  /* 0x8000000036367210 */ /* 0x080fe4000279e4ff */
[----:B------:R-:W-:Y:S01]  /*238e0*/  IADD3.X R6, P3, PT, R28, ~R0, RZ, P3, !PT ;  /* 0x800000001c067210 */ /* 0x000fe20001f7e4ff */
[----:B------:R-:W-:Y:S01]  /*238f0*/  IMAD.X R31, R31, 0x1, ~R21, P2 ;  /* 0x000000011f1f7824 */ /* 0x000fe200010e0e15 */
[----:B------:R-:W-:-:S02]  /*23900*/  IADD3.X R12, P4, PT, ~R12, R53, RZ, P4, !PT ;  /* 0x000000350c0c7210 */ /* 0x000fc4000279e5ff */
[----:B------:R-:W-:Y:S02]  /*23910*/  IADD3.X R14, P3, PT, ~R22, R14, RZ, P3, !PT ;  /* 0x0000000e160e7210 */ /* 0x000fe40001f7e5ff */
[----:B------:R-:W-:Y:S01]  /*23920*/  IADD3 R28, P2, PT, R16, -R4, RZ ;  /* 0x80000004101c7210 */ /* 0x000fe20007f5e0ff */
[----:B------:R-:W-:Y:S02]  /*23930*/  IMAD.X R13, R54, 0x1, ~R13, P4 ;  /* 0x00000001360d7824 */ /* 0x000fe400020e0e0d */
[----:B------:R-:W-:Y:S02]  /*23940*/  IMAD.X R15, R6, 0x1, ~R15, P3 ;  /* 0x00000001060f7824 */ /* 0x000fe400018e0e0f */
[----:B------:R-:W-:Y:S01]  /*23950*/  IMAD.X R29, R29, 0x1, ~R5, P2 ;  /* 0x000000011d1d7824 */ /* 0x000fe200010e0e05 */
[----:B------:R-:W-:Y:S07]  /*23960*/  @!P1 BRA `(.L_x_1338) ;  /* 0x0000000000309947 */ /* 0x000fee0003800000 */
[----:B------:R-:W-:Y:S02]  /*23970*/  IADD3 RZ, P1, PT, R11, R30, RZ ;  /* 0x0000001e0bff7210 */ /* 0x000fe40007f3e0ff */
[----:B------:R-:W-:Y:S02]  /*23980*/  IADD3 R28, P4, PT, R28, R55, RZ ;  /* 0x000000371c1c7210 */ /* 0x000fe40007f9e0ff */
[----:B------:R-:W-:-:S03]  /*23990*/  IADD3.X RZ, P1, PT, R44, R31, RZ, P1, !PT ;  /* 0x0000001f2cff7210 */ /* 0x000fc60000f3e4ff */
[----:B------:R-:W-:Y:S01]  /*239a0*/  IMAD.X R29, R29, 0x1, R56, P4 ;  /* 0x000000011d1d7824 */ /* 0x000fe200020e0638 */
[--C-:B------:R-:W-:Y:S02]  /*239b0*/  IADD3.X R30, P2, P3, R30, R61, R11.reuse, P1, !PT ;  /* 0x0000003d1e1e7210 */ /* 0x100fe40000b5e40b */
[----:B------:R-:W-:Y:S02]  /*239c0*/  IADD3 RZ, P1, PT, R11, R12, RZ ;  /* 0x0000000c0bff7210 */ /* 0x000fe40007f3e0ff */
[--C-:B------:R-:W-:Y:S02]  /*239d0*/  IADD3.X R31, PT, PT, R31, R52, R44.reuse, P2, P3 ;  /* 0x000000341f1f7210 */ /* 0x100fe400017e642c */
[----:B------:R-:W-:Y:S02]  /*239e0*/  IADD3 R14, P2, P3, R14, R46, R11 ;  /* 0x0000002e0e0e7210 */ /* 0x000fe40007b5e00b */
[----:B------:R-:W-:Y:S02]  /*239f0*/  IADD3.X RZ, P1, PT, R44, R13, RZ, P1, !PT ;  /* 0x0000000d2cff7210 */ /* 0x000fe40000f3e4ff */
[----:B------:R-:W-:-:S02]  /*23a00*/  IADD3.X R15, PT, PT, R15, R47, R44, P2, P3 ;  /* 0x0000002f0f0f7210 */ /* 0x000fc400017e642c */
[----:B------:R-:W-:-:S04]  /*23a10*/  IADD3.X R12, P1, P2, R12, R59, R11, P1, !PT ;  /* 0x0000003b0c0c7210 */ /* 0x000fc80000a3e40b */
[----:B------:R-:W-:-:S09]  /*23a20*/  IADD3.X R13, PT, PT, R13, R51, R44, P1, P2 ;  /* 0x000000330d0d7210 */ /* 0x000fd20000fe442c */
.L_x_1338:
[----:B------:R-:W-:Y:S05]  /*23a30*/  BSYNC.RECONVERGENT B3 ;  /* 0x0000000000037941 */ /* 0x000fea0003800200 */
.L_x_1337:
[-C--:B------:R-:W-:Y:S01]  /*23a40*/  IMAD.WIDE.U32 R16, R29, R2.reuse, RZ ;  /* 0x000000021d107225 */ /* 0x080fe200078e00ff */
[----:B------:R-:W2:Y:S01]  /*23a50*/  LDL.LU R53, [R1+0xa178] ;  /* 0x00a1780001357983 */ /* 0x000ea20000300800 */
[----:B------:R-:W-:Y:S02]  /*23a60*/  BSSY.RECONVERGENT B3, `(.L_x_1339) ;  /* 0x00001ad000037945 */ /* 0x000fe40003800200 */
        /* <DEDUP_REMOVED lines=12> */
[----:B------:R-:W-:-:S04]  /*23b30*/  IMAD.WIDE.U32 R16, R28, R9, RZ ;  /* 0x000000091c107225 */ /* 0x000fc800078e00ff */
[----:B------:R-:W-:Y:S02]  /*23b40*/  IMAD.IADD R6, R19, 0x1, R20 ;  /* 0x0000000113067824 */ /* 0x000fe400078e0214 */
[----:B------:R-:W-:Y:S01]  /*23b50*/  IMAD.X R19, RZ, RZ, RZ, P1 ;  /* 0x000000ffff137224 */ /* 0x000fe200008e06ff */
[----:B------:R-:W-:Y:S01]  /*23b60*/  ISETP.GE.U32.AND P1, PT, R50, R18, PT ;  /* 0x000000123200720c */ /* 0x000fe20003f26070 */
[----:B------:R-:W-:Y:S01]  /*23b70*/  IMAD.X R27, R6, 0x1, R7, P2 ;  /* 0x00000001061b7824 */ /* 0x000fe200010e0607 */
[----:B------:R-:W-:Y:S01]  /*23b80*/  IADD3 RZ, P2, PT, R17, R4, RZ ;  /* 0x0000000411ff7210 */ /* 0x000fe20007f5e0ff */
[----:B------:R-:W-:-:S03]  /*23b90*/  IMAD.WIDE.U32 R16, R31, R2, RZ ;  /* 0x000000021f107225 */ /* 0x000fc600078e00ff */
[----:B------:R-:W-:Y:S01]  /*23ba0*/  ISETP.GE.U32.AND.EX P1, PT, R27, R6, PT, P1 ;  /* 0x000000061b00720c */ /* 0x000fe20003f26110 */
[----:B------:R-:W-:Y:S02]  /*23bb0*/  IMAD.MOV.U32 R18, RZ, RZ, R5 ;  /* 0x000000ffff127224 */ /* 0x000fe400078e0005 */
[----:B------:R-:W-:Y:S02]  /*23bc0*/  IMAD R20, R43, R28, RZ ;  /* 0x0000001c2b147224 */ /* 0x000fe400078e02ff */
[----:B------:R-:W-:Y:S01]  /*23bd0*/  IMAD.WIDE.U32 R6, R30, R2, RZ ;  /* 0x000000021e067225 */ /* 0x000fe200078e00ff */
[----:B------:R-:W-:-:S03]  /*23be0*/  SEL R6, RZ, 0x1, P1 ;  /* 0x00000001ff067807 */ /* 0x000fc60000800000 */
[----:B------:R-:W-:-:S04]  /*23bf0*/  IMAD.WIDE.U32 R16, P3, R30, R41, R16 ;  /* 0x000000291e107225 */ /* 0x000fc80007860010 */
[----:B------:R-:W-:-:S04]  /*23c00*/  IMAD.WIDE.U32 R4, R42, R28, RZ ;  /* 0x0000001c2a047225 */ /* 0x000fc800078e00ff */
[----:B------:R-:W-:Y:S01]  /*23c10*/  IMAD.WIDE.U32.X R18, R29, R8, R18, P2 ;  /* 0x000000081d127225 */ /* 0x000fe200010e0412 */
[----:B------:R-:W-:-:S03]  /*23c20*/  IADD3 RZ, P2, PT, R7, R16, RZ ;  /* 0x0000001007ff7210 */ /* 0x000fc60007f5e0ff */
[----:B------:R-:W-:Y:S01]  /*23c30*/  IMAD R20, R29, R42, R20 ;  /* 0x0000002a1d147224 */ /* 0x000fe200078e0214 */
[----:B------:R-:W-:Y:S01]  /*23c40*/  IADD3 R16, P1, P4, R4, R18, R6 ;  /* 0x0000001204107210 */ /* 0x000fe20007c3e006 */
[----:B------:R-:W-:-:S04]  /*23c50*/  IMAD.WIDE.U32 R6, R2, R30, RZ ;  /* 0x0000001e02067225 */ /* 0x000fc800078e00ff */
[----:B------:R-:W-:Y:S02]  /*23c60*/  IMAD.IADD R20, R5, 0x1, R20 ;  /* 0x0000000105147824 */ /* 0x000fe400078e0214 */
[----:B------:R-:W-:-:S03]  /*23c70*/  IMAD R5, R41, R30, RZ ;  /* 0x0000001e29057224 */ /* 0x000fc600078e02ff */
[----:B------:R-:W-:Y:S01]  /*23c80*/  IADD3.X R18, PT, PT, R20, R19, RZ, P1, P4 ;  /* 0x0000001314127210 */ /* 0x000fe20000fe84ff */
[----:B------:R-:W-:Y:S01]  /*23c90*/  IMAD R5, R31, R2, R5 ;  /* 0x000000021f057224 */ /* 0x000fe200078e0205 */
[----:B------:R-:W-:-:S03]  /*23ca0*/  IADD3 R50, P4, PT, R50, R6, RZ ;  /* 0x0000000632327210 */ /* 0x000fc60007f9e0ff */
[----:B------:R-:W-:Y:S01]  /*23cb0*/  IMAD.IADD R19, R7, 0x1, R5 ;  /* 0x0000000107137824 */ /* 0x000fe200078e0205 */
[----:B------:R-:W-:Y:S01]  /*23cc0*/  ISETP.GE.U32.AND P1, PT, R50, R6, PT ;  /* 0x000000063200720c */ /* 0x000fe20003f26070 */
[----:B------:R-:W-:Y:S02]  /*23cd0*/  IMAD R6, R8, R30, RZ ;  /* 0x0000001e08067224 */ /* 0x000fe400078e02ff */
[----:B------:R-:W-:Y:S01]  /*23ce0*/  IMAD.X R27, R19, 0x1, R27, P4 ;  /* 0x00000001131b7824 */ /* 0x000fe200020e061b */
[----:B------:R-:W-:Y:S01]  /*23cf0*/  ISETP.GE.U32.AND P4, PT, R16, R4, PT ;  /* 0x000000041000720c */ /* 0x000fe20003f86070 */
[----:B------:R-:W-:Y:S02]  /*23d00*/  IMAD R22, R31, R9, R6 ;  /* 0x000000091f167224 */ /* 0x000fe400078e0206 */
[----:B------:R-:W-:Y:S01]  /*23d10*/  IMAD.X R7, RZ, RZ, RZ, P3 ;  /* 0x000000ffff077224 */ /* 0x000fe200018e06ff */
[----:B------:R-:W-:Y:S01]  /*23d20*/  ISETP.GE.U32.AND.EX P1, PT, R27, R19, PT, P1 ;  /* 0x000000131b00720c */ /* 0x000fe20003f26110 */
[----:B------:R-:W-:Y:S01]  /*23d30*/  IMAD.WIDE.U32 R4, R9, R30, RZ ;  /* 0x0000001e09047225 */ /* 0x000fe200078e00ff */
[----:B------:R-:W-:-:S02]  /*23d40*/  ISETP.GE.U32.AND.EX P4, PT, R18, R20, PT, P4 ;  /* 0x000000141200720c */ /* 0x000fc40003f86140 */
[----:B------:R-:W-:Y:S01]  /*23d50*/  SEL R21, RZ, 0x1, P1 ;  /* 0x00000001ff157807 */ /* 0x000fe20000800000 */
[----:B------:R-:W-:Y:S02]  /*23d60*/  IMAD.MOV.U32 R6, RZ, RZ, R17 ;  /* 0x000000ffff067224 */ /* 0x000fe400078e0011 */
[----:B------:R-:W-:Y:S02]  /*23d70*/  IMAD.IADD R22, R5, 0x1, R22 ;  /* 0x0000000105167824 */ /* 0x000fe400078e0216 */
[----:B------:R-:W-:Y:S01]  /*23d80*/  IMAD.WIDE.U32.X R6, R31, R41, R6, P2 ;  /* 0x000000291f067225 */ /* 0x000fe200010e0406 */
[----:B------:R-:W-:-:S03]  /*23d90*/  IADD3 R19, P2, PT, R16, R4, RZ ;  /* 0x0000000410137210 */ /* 0x000fc60007f5e0ff */
[----:B------:R-:W-:Y:S01]  /*23da0*/  IMAD.WIDE.U32 R16, R29, R42, RZ ;  /* 0x0000002a1d107225 */ /* 0x000fe200078e00ff */
[----:B------:R-:W-:-:S03]  /*23db0*/  IADD3 R21, P1, P3, R19, R6, R21 ;  /* 0x0000000613157210 */ /* 0x000fc60007b3e015 */
[----:B------:R-:W-:Y:S02]  /*23dc0*/  IMAD.X R23, R22, 0x1, R18, P2 ;  /* 0x0000000116177824 */ /* 0x000fe400010e0612 */
[----:B------:R-:W-:-:S03]  /*23dd0*/  IMAD.WIDE.U32 R16, P2, R28, R43, R16 ;  /* 0x0000002b1c107225 */ /* 0x000fc60007840010 */
[----:B------:R-:W-:Y:S01]  /*23de0*/  IADD3.X R20, PT, PT, R23, R7, RZ, P1, P3 ;  /* 0x0000000717147210 */ /* 0x000fe20000fe64ff */
[----:B------:R-:W-:Y:S01]  /*23df0*/  IMAD.WIDE.U32 R6, R28, R42, RZ ;  /* 0x0000002a1c067225 */ /* 0x000fe200078e00ff */
[----:B------:R-:W-:-:S03]  /*23e00*/  ISETP.GE.U32.AND P3, PT, R19, R4, PT ;  /* 0x000000041300720c */ /* 0x000fc60003f66070 */
[-C--:B------:R-:W-:Y:S01]  /*23e10*/  IMAD.WIDE.U32 R4, R31, R9.reuse, RZ ;  /* 0x000000091f047225 */ /* 0x080fe200078e00ff */
[----:B------:R-:W-:Y:S02]  /*23e20*/  IADD3 RZ, P1, PT, R7, R16, RZ ;  /* 0x0000001007ff7210 */ /* 0x000fe40007f3e0ff */
[----:B------:R-:W-:Y:S01]  /*23e30*/  SEL R16, RZ, 0x1, P4 ;  /* 0x00000001ff107807 */ /* 0x000fe20002000000 */
[----:B------:R-:W-:Y:S01]  /*23e40*/  IMAD.WIDE.U32 R6, R30, R9, RZ ;  /* 0x000000091e067225 */ /* 0x000fe200078e00ff */
[----:B------:R-:W-:Y:S02]  /*23e50*/  ISETP.GE.U32.AND P4, PT, R21, R19, PT ;  /* 0x000000131500720c */ /* 0x000fe40003f86070 */
[----:B------:R-:W-:Y:S01]  /*23e60*/  ISETP.GE.U32.AND.EX P3, PT, R23, R22, PT, P3 ;  /* 0x000000161700720c */ /* 0x000fe20003f66130 */
[----:B------:R-:W-:Y:S01]  /*23e70*/  IMAD.X R19, RZ, RZ, RZ, P2 ;  /* 0x000000ffff137224 */ /* 0x000fe200010e06ff */
[----:B------:R-:W-:Y:S01]  /*23e80*/  ISETP.GE.U32.AND.EX P4, PT, R20, R23, PT, P4 ;  /* 0x000000171400720c */ /* 0x000fe20003f86140 */
[----:B------:R-:W-:Y:S01]  /*23e90*/  IMAD.WIDE.U32 R4, P2, R30, R8, R4 ;  /* 0x000000081e047225 */ /* 0x000fe20007840004 */
[----:B------:R-:W-:-:S03]  /*23ea0*/  SEL R26, RZ, 0x1, P3 ;  /* 0x00000001ff1a7807 */ /* 0x000fc60001800000 */
[----:B------:R-:W-:Y:S02]  /*23eb0*/  IMAD.MOV.U32 R18, RZ, RZ, R17 ;  /* 0x000000ffff127224 */ /* 0x000fe400078e0011 */
[----:B------:R-:W-:Y:S02]  /*23ec0*/  IMAD R22, R10, R28, RZ ;  /* 0x0000001c0a167224 */ /* 0x000fe400078e02ff */
[----:B------:R-:W-:Y:S01]  /*23ed0*/  IMAD.WIDE.U32.X R18, R29, R43, R18, P1 ;  /* 0x0000002b1d127225 */ /* 0x000fe200008e0412 */
[----:B------:R-:W-:Y:S02]  /*23ee0*/  IADD3 RZ, P1, PT, R7, R4, RZ ;  /* 0x0000000407ff7210 */ /* 0x000fe40007f3e0ff */
[----:B------:R-:W-:Y:S01]  /*23ef0*/  SEL R4, RZ, 0x1, P4 ;  /* 0x00000001ff047807 */ /* 0x000fe20002000000 */
        /* <DEDUP_REMOVED lines=9> */
[----:B------:R-:W-:Y:S01]  /*23f90*/  IMAD R23, R43, R30, RZ ;  /* 0x0000001e2b177224 */ /* 0x000fe200078e02ff */
[----:B------:R-:W-:Y:S01]  /*23fa0*/  IADD3 R26, P1, P3, R4, R16, R26 ;  /* 0x00000010041a7210 */ /* 0x000fe20007b3e01a */
[----:B------:R-:W-:Y:S01]  /*23fb0*/  IMAD.WIDE.U32 R4, R42, R30, RZ ;  /* 0x0000001e2a047225 */ /* 0x000fe200078e00ff */
[----:B------:R-:W-:Y:S02]  /*23fc0*/  ISETP.GE.U32.AND.EX P2, PT, R24, R18, PT, P2 ;  /* 0x000000121800720c */ /* 0x000fe40003f46120 */
[----:B------:R-:W-:Y:S01]  /*23fd0*/  IADD3.X R45, PT, PT, RZ, R17, RZ, P1, P3 ;  /* 0x00000011ff2d7210 */ /* 0x000fe20000fe64ff */
[----:B------:R-:W-:Y:S01]  /*23fe0*/  IMAD.WIDE.U32 R6, R29, R40, RZ ;  /* 0x000000281d067225 */ /* 0x000fe200078e00ff */
[----:B------:R-:W-:Y:S02]  /*23ff0*/  IADD3 R25, P3, PT, R25, R4, RZ ;  /* 0x0000000419197210 */ /* 0x000fe40007f7e0ff */
[----:B------:R-:W-:Y:S01]  /*24000*/  SEL R19, RZ, 0x1, P2 ;  /* 0x00000001ff137807 */ /* 0x000fe20001000000 */
[----:B------:R-:W-:Y:S01]  /*24010*/  IMAD R23, R31, R42, R23 ;  /* 0x0000002a1f177224 */ /* 0x000fe200078e0217 */
[----:B------:R-:W-:Y:S01]  /*24020*/  ISETP.GE.U32.AND P1, PT, R25, R4, PT ;  /* 0x000000041900720c */ /* 0x000fe20003f26070 */
[----:B------:R-:W-:-:S02]  /*24030*/  IMAD R22, R10, R30, RZ ;  /* 0x0000001e0a167224 */ /* 0x000fc400078e02ff */
[----:B------:R-:W-:Y:S02]  /*24040*/  IMAD.IADD R23, R5, 0x1, R23 ;  /* 0x0000000105177824 */ /* 0x000fe400078e0217 */
[----:B------:R-:W-:-:S04]  /*24050*/  IMAD.WIDE.U32 R4, P4, R28, R10, R6 ;  /* 0x0000000a1c047225 */ /* 0x000fc80007880006 */
[----:B------:R-:W-:-:S04]  /*24060*/  IMAD.WIDE.U32 R6, R28, R40, RZ ;  /* 0x000000281c067225 */ /* 0x000fc800078e00ff */
[----:B------:R-:W-:Y:S01]  /*24070*/  IMAD.X R17, RZ, RZ, RZ, P4 ;  /* 0x000000ffff117224 */ /* 0x000fe200020e06ff */
[----:B------:R-:W-:Y:S01]  /*24080*/  IADD3 RZ, P4, PT, R7, R4, RZ ;  /* 0x0000000407ff7210 */ /* 0x000fe20007f9e0ff */
[----:B------:R-:W-:Y:S02]  /*24090*/  IMAD.MOV.U32 R16, RZ, RZ, R5 ;  /* 0x000000ffff107224 */ /* 0x000fe400078e0005 */
[----:B------:R-:W-:Y:S02]  /*240a0*/  IMAD R22, R31, R40, R22 ;  /* 0x000000281f167224 */ /* 0x000fe400078e0216 */
[----:B------:R-:W-:-:S04]  /*240b0*/  IMAD.WIDE.U32.X R6, R29, R10, R16, P4 ;  /* 0x0000000a1d067225 */ /* 0x000fc800020e0410 */
[----:B------:R-:W-:-:S04]  /*240c0*/  IMAD.WIDE.U32 R4, R40, R30, RZ ;  /* 0x0000001e28047225 */ /* 0x000fc800078e00ff */
[----:B------:R-:W-:Y:S01]  /*240d0*/  IMAD.IADD R22, R5, 0x1, R22 ;  /* 0x0000000105167824 */ /* 0x000fe200078e0216 */
[----:B------:R-:W-:Y:S01]  /*240e0*/  IADD3 R19, P2, P4, R4, R6, R19 ;  /* 0x0000000604137210 */ /* 0x000fe20007c5e013 */
[----:B------:R-:W-:Y:S02]  /*240f0*/  IMAD.X R24, R23, 0x1, R24, P3 ;  /* 0x0000000117187824 */ /* 0x000fe400018e0618 */
[----:B------:R-:W-:Y:S01]  /*24100*/  IMAD.WIDE.U32 R16, R30, R42, RZ ;  /* 0x0000002a1e107225 */ /* 0x000fe200078e00ff */
[----:B------:R-:W-:Y:S02]  /*24110*/  IADD3.X R18, PT, PT, R22, R7, RZ, P2, P4 ;  /* 0x0000000716127210 */ /* 0x000fe400017e84ff */
[----:B------:R-:W-:Y:S01]  /*24120*/  IADD3 R26, P4, PT, R25, R26, RZ ;  /* 0x0000001a191a7210 */ /* 0x000fe20007f9e0ff */
[----:B------:R-:W-:Y:S01]  /*24130*/  IMAD.WIDE.U32 R6, R31, R42, RZ ;  /* 0x0000002a1f067225 */ /* 0x000fe200078e00ff */
[----:B------:R-:W-:Y:S02]  /*24140*/  ISETP.GE.U32.AND.EX P1, PT, R24, R23, PT, P1 ;  /* 0x000000171800720c */ /* 0x000fe40003f26110 */
[----:B------:R-:W-:Y:S01]  /*24150*/  ISETP.GE.U32.AND P2, PT, R26, R25, PT ;  /* 0x000000191a00720c */ /* 0x000fe20003f46070 */
[----:B------:R-:W-:-:S02]  /*24160*/  IMAD.X R45, R24, 0x1, R45, P4 ;  /* 0x00000001182d7824 */ /* 0x000fc400020e062d */
[----:B------:R-:W-:-:S03]  /*24170*/  IMAD.WIDE.U32 R6, P3, R30, R43, R6 ;  /* 0x0000002b1e067225 */ /* 0x000fc60007860006 */
[----:B------:R-:W-:Y:S01]  /*24180*/  ISETP.GE.U32.AND.EX P2, PT, R45, R24, PT, P2 ;  /* 0x000000182d00720c */ /* 0x000fe20003f46120 */
[----:B------:R-:W-:Y:S01]  /*24190*/  IMAD.X R5, RZ, RZ, RZ, P3 ;  /* 0x000000ffff057224 */ /* 0x000fe200018e06ff */
[----:B------:R-:W-:Y:S01]  /*241a0*/  IADD3 RZ, P4, PT, R17, R6, RZ ;  /* 0x0000000611ff7210 */ /* 0x000fe20007f9e0ff */
[----:B------:R-:W-:Y:S01]  /*241b0*/  IMAD.WIDE.U32 R16, R31, R40, RZ ;  /* 0x000000281f107225 */ /* 0x000fe200078e00ff */
[----:B------:R-:W-:Y:S02]  /*241c0*/  ISETP.GE.U32.AND P3, PT, R19, R4, PT ;  /* 0x000000041300720c */ /* 0x000fe40003f66070 */
[----:B------:R-:W-:Y:S01]  /*241d0*/  SEL R6, RZ, 0x1, P2 ;  /* 0x00000001ff067807 */ /* 0x000fe20001000000 */
[----:B------:R-:W-:Y:S01]  /*241e0*/  IMAD.MOV.U32 R4, RZ, RZ, R7 ;  /* 0x000000ffff047224 */ /* 0x000fe200078e0007 */
[----:B------:R-:W-:Y:S01]  /*241f0*/  SEL R7, RZ, 0x1, P1 ;  /* 0x00000001ff077807 */ /* 0x000fe20000800000 */
[----:B------:R-:W-:-:S04]  /*24200*/  IMAD.WIDE.U32 R24, R12, R2, RZ ;  /* 0x000000020c187225 */ /* 0x000fc800078e00ff */
[----:B------:R-:W-:-:S04]  /*24210*/  IMAD.WIDE.U32.X R4, R31, R43, R4, P4 ;  /* 0x0000002b1f047225 */ /* 0x000fc800020e0404 */
[----:B------:R-:W-:Y:S01]  /*24220*/  IMAD.WIDE.U32 R16, P4, R30, R10, R16 ;  /* 0x0000000a1e107225 */ /* 0x000fe20007880010 */
[----:B------:R-:W-:-:S03]  /*24230*/  IADD3 R7, P1, P2, R6, R4, R7 ;  /* 0x0000000406077210 */ /* 0x000fc60007a3e007 */
[----:B------:R-:W-:Y:S01]  /*24240*/  IMAD R24, R8, R12, RZ ;  /* 0x0000000c08187224 */ /* 0x000fe200078e02ff */
[----:B------:R-:W-:Y:S01]  /*24250*/  IADD3.X R23, PT, PT, RZ, R5, RZ, P1, P2 ;  /* 0x00000005ff177210 */ /* 0x000fe20000fe44ff */
[----:B------:R-:W-:Y:S01]  /*24260*/  IMAD.WIDE.U32 R4, R30, R40, RZ ;  /* 0x000000281e047225 */ /* 0x000fe200078e00ff */
[----:B------:R-:W-:-:S03]  /*24270*/  ISETP.GE.U32.AND.EX P1, PT, R18, R22, PT, P3 ;  /* 0x000000161200720c */ /* 0x000fc60003f26130 */
[----:B------:R-:W-:Y:S01]  /*24280*/  IMAD R24, R13, R9, R24 ;  /* 0x000000090d187224 */ /* 0x000fe200078e0218 */
[----:B------:R-:W-:Y:S01]  /*24290*/  IADD3 RZ, P2, PT, R5, R16, RZ ;  /* 0x0000001005ff7210 */ /* 0x000fe20007f5e0ff */
[-C--:B------:R-:W-:Y:S02]  /*242a0*/  IMAD R16, R41, R12.reuse, RZ ;  /* 0x0000000c29107224 */ /* 0x080fe400078e02ff */
[----:B------:R-:W-:-:S04]  /*242b0*/  IMAD.WIDE.U32 R4, R2, R12, RZ ;  /* 0x0000000c02047225 */ /* 0x000fc800078e00ff */
[----:B------:R-:W-:Y:S01]  /*242c0*/  IMAD R16, R13, R2, R16 ;  /* 0x000000020d107224 */ /* 0x000fe200078e0210 */
[----:B------:R-:W-:-:S03]  /*242d0*/  IADD3 R6, P3, PT, R21, R4, RZ ;  /* 0x0000000415067210 */ /* 0x000fc60007f7e0ff */
[----:B------:R-:W-:Y:S01]  /*242e0*/  IMAD.IADD R5, R5, 0x1, R16 ;  /* 0x0000000105057824 */ /* 0x000fe200078e0210 */
[----:B------:R-:W-:Y:S02]  /*242f0*/  SEL R16, RZ, 0x1, P1 ;  /* 0x00000001ff107807 */ /* 0x000fe40000800000 */
[----:B------:R-:W-:Y:S01]  /*24300*/  ISETP.GE.U32.AND P1, PT, R6, R4, PT ;  /* 0x000000040600720c */ /* 0x000fe20003f26070 */
[----:B------:R-:W-:Y:S01]  /*24310*/  IMAD.X R4, R5, 0x1, R20, P3 ;  /* 0x0000000105047824 */ /* 0x000fe200018e0614 */
[----:B------:R-:W-:Y:S01]  /*24320*/  IADD3 R7, P3, PT, R19, R7, RZ ;  /* 0x0000000713077210 */ /* 0x000fe20007f7e0ff */
[----:B------:R-:W-:-:S03]  /*24330*/  IMAD.WIDE.U32 R20, R13, R2, RZ ;  /* 0x000000020d147225 */ /* 0x000fc600078e00ff */
[----:B------:R-:W-:Y:S01]  /*24340*/  ISETP.GE.U32.AND.EX P1, PT, R4, R5, PT, P1 ;  /* 0x000000050400720c */ /* 0x000fe20003f26110 */
[----:B------:R-:W-:Y:S01]  /*24350*/  IMAD.X R5, R18, 0x1, R23, P3 ;  /* 0x0000000112057824 */ /* 0x000fe200018e0617 */
[----:B------:R-:W-:Y:S01]  /*24360*/  ISETP.GE.U32.AND P3, PT, R7, R19, PT ;  /* 0x000000130700720c */ /* 0x000fe20003f66070 */
[----:B------:R-:W-:Y:S02]  /*24370*/  IMAD.X R19, RZ, RZ, RZ, P4 ;  /* 0x000000ffff137224 */ /* 0x000fe400020e06ff */
[----:B------:R-:W-:Y:S01]  /*24380*/  IMAD.WIDE.U32 R20, P4, R12, R41, R20 ;  /* 0x000000290c147225 */ /* 0x000fe20007880014 */
[----:B------:R-:W-:-:S03]  /*24390*/  ISETP.GE.U32.AND.EX P3, PT, R5, R18, PT, P3 ;  /* 0x000000120500720c */ /* 0x000fc60003f66130 */
[----:B------:R-:W-:Y:S01]  /*243a0*/  IMAD.MOV.U32 R18, RZ, RZ, R17 ;  /* 0x000000ffff127224 */ /* 0x000fe200078e0011 */
[----:B------:R-:W-:Y:S01]  /*243b0*/  SEL R17, RZ, 0x1, P3 ;  /* 0x00000001ff117807 */ /* 0x000fe20001800000 */
[----:B------:R-:W-:Y:S01]  /*243c0*/  IMAD.X R23, RZ, RZ, RZ, P4 ;  /* 0x000000ffff177224 */ /* 0x000fe200020e06ff */
[----:B------:R-:W-:Y:S01]  /*243d0*/  IADD3 RZ, P4, PT, R25, R20, RZ ;  /* 0x0000001419ff7210 */ /* 0x000fe20007f9e0ff */
[----:B------:R-:W-:Y:S01]  /*243e0*/  IMAD.MOV.U32 R22, RZ, RZ, R21 ;  /* 0x000000ffff167224 */ /* 0x000fe200078e0015 */
[----:B------:R-:W-:Y:S01]  /*243f0*/  SEL R25, RZ, 0x1, P1 ;  /* 0x00000001ff197807 */ /* 0x000fe20000800000 */
[----:B------:R-:W-:-:S04]  /*24400*/  IMAD.WIDE.U32 R20, R9, R12, RZ ;  /* 0x0000000c09147225 */ /* 0x000fc800078e00ff */
[----:B------:R-:W-:Y:S01]  /*24410*/  IMAD.WIDE.U32.X R18, R31, R10, R18, P2 ;  /* 0x0000000a1f127225 */ /* 0x000fe200010e0412 */
[----:B------:R-:W-:-:S03]  /*24420*/  IADD3 R48, P1, PT, R26, R20, RZ ;  /* 0x000000141a307210 */ /* 0x000fc60007f3e0ff */
[----:B------:R-:W-:Y:S01]  /*24430*/  IMAD.IADD R24, R21, 0x1, R24 ;  /* 0x0000000115187824 */ /* 0x000fe200078e0218 */
[----:B------:R-:W-:Y:S01]  /*24440*/  IADD3 R17, P2, P3, R17, R18, R16 ;  /* 0x0000001211117210 */ /* 0x000fe20007b5e010 */
[----:B------:R-:W-:-:S03]  /*24450*/  IMAD.WIDE.U32.X R22, R13, R41, R22, P4 ;  /* 0x000000290d167225 */ /* 0x000fc600020e0416 */
[----:B------:R-:W-:Y:S01]  /*24460*/  IADD3.X R16, PT, PT, RZ, R19, RZ, P2, P3 ;  /* 0x00000013ff107210 */ /* 0x000fe200017e64ff */
[----:B------:R-:W-:Y:S01]  /*24470*/  IMAD.X R45, R24, 0x1, R45, P1 ;  /* 0x00000001182d7824 */ /* 0x000fe200008e062d */
[----:B------:R-:W-:Y:S01]  /*24480*/  IADD3 R25, P1, P4, R48, R22, R25 ;  /* 0x0000001630197210 */ /* 0x000fe20007c3e019 */
[----:B------:R-:W-:-:S03]  /*24490*/  IMAD.WIDE.U32 R18, R13, R9, RZ ;  /* 0x000000090d127225 */ /* 0x000fc600078e00ff */
[----:B------:R-:W-:Y:S02]  /*244a0*/  IADD3.X R26, PT, PT, R45, R23, RZ, P1, P4 ;  /* 0x000000172d1a7210 */ /* 0x000fe40000fe84ff */
[----:B------:R-:W-:Y:S01]  /*244b0*/  ISETP.GE.U32.AND P1, PT, R48, R20, PT ;  /* 0x000000143000720c */ /* 0x000fe20003f26070 */
[C---:B------:R-:W-:Y:S01]  /*244c0*/  IMAD.WIDE.U32 R18, P3, R12.reuse, R8, R18 ;  /* 0x000000080c127225 */ /* 0x040fe20007860012 */
[----:B------:R-:W-:Y:S02]  /*244d0*/  ISETP.GE.U32.AND P4, PT, R25, R48, PT ;  /* 0x000000301900720c */ /* 0x000fe40003f86070 */
[----:B------:R-:W-:Y:S01]  /*244e0*/  ISETP.GE.U32.AND.EX P1, PT, R45, R24, PT, P1 ;  /* 0x000000182d00720c */ /* 0x000fe20003f26110 */
[----:B------:R-:W-:Y:S01]  /*244f0*/  IMAD.WIDE.U32 R20, R12, R9, RZ ;  /* 0x000000090c147225 */ /* 0x000fe200078e00ff */
[----:B------:R-:W-:Y:S02]  /*24500*/  ISETP.GE.U32.AND.EX P4, PT, R26, R45, PT, P4 ;  /* 0x0000002d1a00720c */ /* 0x000fe40003f86140 */
[----:B------:R-:W-:Y:S01]  /*24510*/  SEL R23, RZ, 0x1, P1 ;  /* 0x00000001ff177807 */ /* 0x000fe20000800000 */
[----:B------:R-:W-:Y:S01]  /*24520*/  IMAD.MOV.U32 R20, RZ, RZ, R19 ;  /* 0x000000ffff147224 */ /* 0x000fe200078e0013 */
[----:B------:R-:W-:Y:S01]  /*24530*/  IADD3 RZ, P2, PT, R21, R18, RZ ;  /* 0x0000001215ff7210 */ /* 0x000fe20007f5e0ff */
[----:B------:R-:W-:Y:S01]  /*24540*/  IMAD.X R21, RZ, RZ, RZ, P3 ;  /* 0x000000ffff157224 */ /* 0x000fe200018e06ff */
[----:B------:R-:W-:-:S02]  /*24550*/  SEL R18, RZ, 0x1, P4 ;  /* 0x00000001ff127807 */ /* 0x000fc40002000000 */
[----:B--2---:R-:W-:Y:S01]  /*24560*/  LOP3.LUT R53, R53, 0xfffffffe, RZ, 0xc0, !PT ;  /* 0xfffffffe35357812 */ /* 0x004fe200078ec0ff */
        /* <DEDUP_REMOVED lines=8> */
[----:B------:R-:W-:Y:S02]  /*245f0*/  IMAD.IADD R7, R19, 0x1, R20 ;  /* 0x0000000113077824 */ /* 0x000fe400078e0214 */
[----:B------:R-:W-:-:S04]  /*24600*/  IMAD.WIDE.U32 R18, R13, R42, RZ ;  /* 0x0000002a0d127225 */ /* 0x000fc800078e00ff */
        /* <DEDUP_REMOVED lines=36> */
[----:B------:R-:W-:-:S03]  /*24850*/  IMAD.WIDE.U32 R22, R14, R9, RZ ;  /* 0x000000090e167225 */ /* 0x000fc600078e00ff */
[----:B------:R-:W-:Y:S01]  /*24860*/  SEL R18, RZ, 0x1, P4 ;  /* 0x00000001ff127807 */ /* 0x000fe20002000000 */
[----:B------:R-:W-:-:S03]  /*24870*/  IMAD R22, R41, R14, RZ ;  /* 0x0000000e29167224 */ /* 0x000fc600078e02ff */
[----:B------:R-:W-:Y:S01]  /*24880*/  IADD3 R24, P1, P3, R18, R20, R24 ;  /* 0x0000001412187210 */ /* 0x000fe20007b3e018 */
[----:B------:R-:W-:-:S03]  /*24890*/  IMAD.WIDE.U32 R18, R15, R9, RZ ;  /* 0x000000090f127225 */ /* 0x000fc600078e00ff */
[----:B------:R-:W-:Y:S01]  /*248a0*/  IADD3.X R45, PT, PT, RZ, R21, RZ, P1, P3 ;  /* 0x00000015ff2d7210 */ /* 0x000fe20000fe64ff */
[----:B------:R-:W-:Y:S02]  /*248b0*/  IMAD R22, R15, R2, R22 ;  /* 0x000000020f167224 */ /* 0x000fe400078e0216 */
[----:B------:R-:W-:-:S04]  /*248c0*/  IMAD.WIDE.U32 R18, P4, R14, R8, R18 ;  /* 0x000000080e127225 */ /* 0x000fc80007880012 */
[----:B------:R-:W-:Y:S01]  /*248d0*/  IMAD.MOV.U32 R20, RZ, RZ, R19 ;  /* 0x000000ffff147224 */ /* 0x000fe200078e0013 */
[----:B------:R-:W-:Y:S01]  /*248e0*/  IADD3 RZ, P2, PT, R23, R18, RZ ;  /* 0x0000001217ff7210 */ /* 0x000fe20007f5e0ff */
[----:B------:R-:W-:-:S04]  /*248f0*/  IMAD.WIDE.U32 R18, R2, R14, RZ ;  /* 0x0000000e02127225 */ /* 0x000fc800078e00ff */
[----:B------:R-:W-:Y:S01]  /*24900*/  IMAD.IADD R22, R19, 0x1, R22 ;  /* 0x0000000113167824 */ /* 0x000fe200078e0216 */
[----:B------:R-:W-:Y:S01]  /*24910*/  IADD3 R25, P3, PT, R25, R18, RZ ;  /* 0x0000001219197210 */ /* 0x000fe20007f7e0ff */
[----:B------:R-:W-:-:S03]  /*24920*/  IMAD.X R21, RZ, RZ, RZ, P4 ;  /* 0x000000ffff157224 */ /* 0x000fc600020e06ff */
[----:B------:R-:W-:Y:S01]  /*24930*/  ISETP.GE.U32.AND P1, PT, R25, R18, PT ;  /* 0x000000121900720c */ /* 0x000fe20003f26070 */
[----:B------:R-:W-:-:S04]  /*24940*/  IMAD.WIDE.U32 R18, R15, R2, RZ ;  /* 0x000000020f127225 */ /* 0x000fc800078e00ff */
[----:B------:R-:W-:Y:S02]  /*24950*/  IMAD.X R26, R22, 0x1, R26, P3 ;  /* 0x00000001161a7824 */ /* 0x000fe400018e061a */
[----:B------:R-:W-:-:S03]  /*24960*/  IMAD.WIDE.U32 R18, P4, R14, R41, R18 ;  /* 0x000000290e127225 */ /* 0x000fc60007880012 */
[----:B------:R-:W-:Y:S01]  /*24970*/  ISETP.GE.U32.AND.EX P1, PT, R26, R22, PT, P1 ;  /* 0x000000161a00720c */ /* 0x000fe20003f26110 */
[----:B------:R-:W-:-:S04]  /*24980*/  IMAD.WIDE.U32.X R20, R15, R8, R20, P2 ;  /* 0x000000080f147225 */ /* 0x000fc800010e0414 */
[----:B------:R-:W-:Y:S02]  /*24990*/  IMAD R8, R8, R14, RZ ;  /* 0x0000000e08087224 */ /* 0x000fe400078e02ff */
[----:B------:R-:W-:-:S04]  /*249a0*/  IMAD.WIDE.U32 R22, R14, R2, RZ ;  /* 0x000000020e167225 */ /* 0x000fc800078e00ff */
[----:B------:R-:W-:Y:S01]  /*249b0*/  IMAD.MOV.U32 R22, RZ, RZ, R19 ;  /* 0x000000ffff167224 */ /* 0x000fe200078e0013 */
[----:B------:R-:W-:Y:S01]  /*249c0*/  IADD3 RZ, P3, PT, R23, R18, RZ ;  /* 0x0000001217ff7210 */ /* 0x000fe20007f7e0ff */
[----:B------:R-:W-:Y:S02]  /*249d0*/  IMAD R19, R15, R9, R8 ;  /* 0x000000090f137224 */ /* 0x000fe400078e0208 */
[----:B------:R-:W-:-:S04]  /*249e0*/  IMAD.WIDE.U32 R8, R9, R14, RZ ;  /* 0x0000000e09087225 */ /* 0x000fc800078e00ff */
        /* <DEDUP_REMOVED lines=8> */
[----:B------:R-:W-:Y:S01]  /*24a70*/  IADD3.X R22, PT, PT, R7, R23, RZ, P1, P3 ;  /* 0x0000001707167210 */ /* 0x000fe20000fe64ff */
[C---:B------:R-:W-:Y:S01]  /*24a80*/  IMAD.WIDE.U32 R48, R5.reuse, 0x3d1, RZ ;  /* 0x000003d105307825 */ /* 0x040fe200078e00ff */
[----:B------:R-:W-:Y:S02]  /*24a90*/  ISETP.GE.U32.AND P1, PT, R5, R18, PT ;  /* 0x000000120500720c */ /* 0x000fe40003f26070 */
[----:B------:R-:W-:Y:S01]  /*24aa0*/  ISETP.GE.U32.AND.EX P2, PT, R7, R9, PT, P2 ;  /* 0x000000090700720c */ /* 0x000fe20003f46120 */
[----:B------:R-:W-:Y:S01]  /*24ab0*/  IMAD.WIDE.U32 R18, R14, R42, RZ ;  /* 0x0000002a0e127225 */ /* 0x000fe200078e00ff */
[----:B------:R-:W-:Y:S02]  /*24ac0*/  ISETP.GE.U32.AND.EX P1, PT, R22, R7, PT, P1 ;  /* 0x000000071600720c */ /* 0x000fe40003f26110 */
[----:B------:R-:W-:Y:S02]  /*24ad0*/  SEL R7, RZ, 0x1, P2 ;  /* 0x00000001ff077807 */ /* 0x000fe40001000000 */
[----:B------:R-:W-:-:S04]  /*24ae0*/  SEL R8, RZ, 0x1, P1 ;  /* 0x00000001ff087807 */ /* 0x000fc80000800000 */
[----:B------:R-:W-:Y:S01]  /*24af0*/  IADD3 R20, P1, P4, R8, R20, R7 ;  /* 0x0000001408147210 */ /* 0x000fe20007c3e007 */
[----:B------:R-:W-:-:S03]  /*24b00*/  IMAD.WIDE.U32 R8, R15, R42, RZ ;  /* 0x0000002a0f087225 */ /* 0x000fc600078e00ff */
[----:B------:R-:W-:Y:S01]  /*24b10*/  IADD3.X R7, PT, PT, RZ, R21, RZ, P1, P4 ;  /* 0x00000015ff077210 */ /* 0x000fe20000fe84ff */
[----:B------:R-:W-:Y:S02]  /*24b20*/  IMAD R21, R43, R14, RZ ;  /* 0x0000000e2b157224 */ /* 0x000fe400078e02ff */
[----:B------:R-:W-:-:S04]  /*24b30*/  IMAD.WIDE.U32 R8, P3, R14, R43, R8 ;  /* 0x0000002b0e087225 */ /* 0x000fc80007860008 */
[----:B------:R-:W-:Y:S01]  /*24b40*/  IMAD R21, R15, R42, R21 ;  /* 0x0000002a0f157224 */ /* 0x000fe200078e0215 */
[----:B------:R-:W-:Y:S01]  /*24b50*/  IADD3 RZ, P2, PT, R19, R8, RZ ;  /* 0x0000000813ff7210 */ /* 0x000fe20007f5e0ff */
[----:B------:R-:W-:-:S04]  /*24b60*/  IMAD.WIDE.U32 R18, R42, R14, RZ ;  /* 0x0000000e2a127225 */ /* 0x000fc800078e00ff */
[----:B------:R-:W-:Y:S01]  /*24b70*/  IMAD.IADD R21, R19, 0x1, R21 ;  /* 0x0000000113157824 */ /* 0x000fe200078e0215 */
[----:B------:R-:W-:Y:S01]  /*24b80*/  IADD3 R8, P4, PT, R17, R18, RZ ;  /* 0x0000001211087210 */ /* 0x000fe20007f9e0ff */
[----:B------:R-:W-:-:S03]  /*24b90*/  IMAD.X R17, RZ, RZ, RZ, P3 ;  /* 0x000000ffff117224 */ /* 0x000fc600018e06ff */
[C---:B------:R-:W-:Y:S01]  /*24ba0*/  ISETP.GE.U32.AND P1, PT, R8.reuse, R18, PT ;  /* 0x000000120800720c */ /* 0x040fe20003f26070 */
[----:B------:R-:W-:Y:S01]  /*24bb0*/  IMAD.X R18, R21, 0x1, R16, P4 ;  /* 0x0000000115127824 */ /* 0x000fe200020e0610 */
[----:B------:R-:W-:Y:S01]  /*24bc0*/  IADD3 R20, P4, PT, R8, R20, RZ ;  /* 0x0000001408147210 */ /* 0x000fe20007f9e0ff */
[----:B------:R-:W-:-:S03]  /*24bd0*/  IMAD.MOV.U32 R16, RZ, RZ, R9 ;  /* 0x000000ffff107224 */ /* 0x000fc600078e0009 */
[----:B------:R-:W-:Y:S01]  /*24be0*/  ISETP.GE.U32.AND P3, PT, R20, R8, PT ;  /* 0x000000081400720c */ /* 0x000fe20003f66070 */
[C---:B------:R-:W-:Y:S01]  /*24bf0*/  IMAD.X R7, R18.reuse, 0x1, R7, P4 ;  /* 0x0000000112077824 */ /* 0x040fe200020e0607 */
[----:B------:R-:W-:Y:S01]  /*24c00*/  ISETP.GE.U32.AND.EX P1, PT, R18, R21, PT, P1 ;  /* 0x000000151200720c */ /* 0x000fe20003f26110 */
[----:B------:R-:W-:-:S03]  /*24c10*/  IMAD.WIDE.U32.X R16, R15, R43, R16, P2 ;  /* 0x0000002b0f107225 */ /* 0x000fc600010e0410 */
[----:B------:R-:W-:Y:S01]  /*24c20*/  ISETP.GE.U32.AND.EX P3, PT, R7, R18, PT, P3 ;  /* 0x000000120700720c */ /* 0x000fe20003f66130 */
[----:B------:R-:W-:Y:S01]  /*24c30*/  IMAD.WIDE.U32 R8, R15, R40, RZ ;  /* 0x000000280f087225 */ /* 0x000fe200078e00ff */
[----:B------:R-:W-:Y:S02]  /*24c40*/  SEL R18, RZ, 0x1, P1 ;  /* 0x00000001ff127807 */ /* 0x000fe40000800000 */
[----:B------:R-:W-:Y:S01]  /*24c50*/  SEL R19, RZ, 0x1, P3 ;  /* 0x00000001ff137807 */ /* 0x000fe20001800000 */
[----:B------:R-:W-:Y:S02]  /*24c60*/  IMAD R21, R10, R14, RZ ;  /* 0x0000000e0a157224 */ /* 0x000fe400078e02ff */
[----:B------:R-:W-:Y:S01]  /*24c70*/  IMAD.WIDE.U32 R8, P3, R14, R10, R8 ;  /* 0x0000000a0e087225 */ /* 0x000fe20007860008 */
[----:B------:R-:W-:-:S03]  /*24c80*/  IADD3 R16, P1, P2, R19, R16, R18 ;  /* 0x0000001013107210 */ /* 0x000fc60007a3e012 */
[----:B------:R-:W-:Y:S01]  /*24c90*/  IMAD.WIDE.U32 R18, R14, R40, RZ ;  /* 0x000000280e127225 */ /* 0x000fe200078e00ff */
[----:B------:R-:W-:-:S03]  /*24ca0*/  IADD3.X R17, PT, PT, RZ, R17, RZ, P1, P2 ;  /* 0x00000011ff117210 */ /* 0x000fc60000fe44ff */
[----:B------:R-:W-:Y:S01]  /*24cb0*/  IMAD R21, R15, R40, R21 ;  /* 0x000000280f157224 */ /* 0x000fe200078e0215 */
[----:B------:R-:W-:Y:S01]  /*24cc0*/  IADD3 RZ, P4, PT, R19, R8, RZ ;  /* 0x0000000813ff7210 */ /* 0x000fe20007f9e0ff */
[----:B------:R-:W-:-:S04]  /*24cd0*/  IMAD.WIDE.U32 R18, R40, R14, RZ ;  /* 0x0000000e28127225 */ /* 0x000fc800078e00ff */
[----:B------:R-:W-:Y:S01]  /*24ce0*/  IMAD.WIDE.U32 R42, R22, 0x3d1, RZ ;  /* 0x000003d1162a7825 */ /* 0x000fe200078e00ff */
[----:B------:R-:W-:-:S03]  /*24cf0*/  IADD3 R24, P1, PT, R24, R18, RZ ;  /* 0x0000001218187210 */ /* 0x000fc60007f3e0ff */
[----:B------:R-:W-:Y:S01]  /*24d00*/  IMAD.IADD R21, R19, 0x1, R21 ;  /* 0x0000000113157824 */ /* 0x000fe200078e0215 */
[----:B------:R-:W-:Y:S01]  /*24d10*/  ISETP.GE.U32.AND P2, PT, R24, R18, PT ;  /* 0x000000121800720c */ /* 0x000fe20003f46070 */
[----:B------:R-:W-:Y:S02]  /*24d20*/  IMAD.X R19, RZ, RZ, RZ, P3 ;  /* 0x000000ffff137224 */ /* 0x000fe400018e06ff */
[----:B------:R-:W-:Y:S01]  /*24d30*/  IMAD.WIDE.U32 R42, P3, R5, 0x1, R42 ;  /* 0x00000001052a7825 */ /* 0x000fe2000786002a */
[----:B------:R-:W-:-:S03]  /*24d40*/  @P4 LOP3.LUT R53, R53, 0x1, RZ, 0xfc, !PT ;  /* 0x0000000135354812 */ /* 0x000fc600078efcff */
[----:B------:R-:W-:Y:S02]  /*24d50*/  IMAD.MOV.U32 R18, RZ, RZ, R9 ;  /* 0x000000ffff127224 */ /* 0x000fe400078e0009 */
[----:B------:R-:W-:Y:S01]  /*24d60*/  IMAD.X R9, RZ, RZ, RZ, P3 ;  /* 0x000000ffff097224 */ /* 0x000fe200018e06ff */
[----:B------:R-:W-:Y:S01]  /*24d70*/  IADD3 R23, P3, PT, R49, R42, RZ ;  /* 0x0000002a31177210 */ /* 0x000fe20007f7e0ff */
[----:B------:R-:W-:Y:S01]  /*24d80*/  IMAD.MOV.U32 R8, RZ, RZ, R43 ;  /* 0x000000ffff087224 */ /* 0x000fe200078e002b */
[----:B------:R0:W-:Y:S01]  /*24d90*/  STL [R1+0xa178], R53 ;  /* 0x00a1783501007387 */ /* 0x0001e20000100800 */
[----:B------:R-:W-:Y:S02]  /*24da0*/  IMAD R5, R41, R28, RZ ;  /* 0x0000001c29057224 */ /* 0x000fe400078e02ff */
[----:B------:R-:W-:-:S04]  /*24db0*/  IMAD.WIDE.U32.X R8, R22, 0x1, R8, P3 ;  /* 0x0000000116087825 */ /* 0x000fc800018e0408 */
[----:B------:R-:W-:Y:S02]  /*24dc0*/  IMAD.MOV.U32 R22, RZ, RZ, R48 ;  /* 0x000000ffff167224 */ /* 0x000fe400078e0030 */
[----:B------:R-:W-:-:S04]  /*24dd0*/  IMAD.WIDE.U32 R42, R20, 0x3d1, RZ ;  /* 0x000003d1142a7825 */ /* 0x000fc800078e00ff */
[----:B------:R-:W-:Y:S01]  /*24de0*/  IMAD.WIDE.U32 R40, R28, R2, R22 ;  /* 0x000000021c287225 */ /* 0x000fe200078e0016 */
[----:B------:R-:W-:-:S03]  /*24df0*/  IADD3 R50, P5, PT, R50, R42, RZ ;  /* 0x0000002a32327210 */ /* 0x000fc60007fbe0ff */
[----:B------:R-:W-:Y:S01]  /*24e00*/  IMAD R2, R29, R2, R5 ;  /* 0x000000021d027224 */ /* 0x000fe200078e0205 */
[----:B------:R-:W-:Y:S01]  /*24e10*/  ISETP.GE.U32.AND P3, PT, R40, R48, PT ;  /* 0x000000302800720c */ /* 0x000fe20003f66070 */
[----:B------:R-:W-:Y:S02]  /*24e20*/  IMAD.X R45, R21, 0x1, R45, P1 ;  /* 0x00000001152d7824 */ /* 0x000fe400008e062d */
[----:B------:R-:W-:-:S03]  /*24e30*/  IMAD.IADD R2, R41, 0x1, R2 ;  /* 0x0000000129027824 */ /* 0x000fc600078e0202 */
[----:B------:R-:W-:Y:S02]  /*24e40*/  ISETP.GE.U32.AND.EX P1, PT, R45, R21, PT, P2 ;  /* 0x000000152d00720c */ /* 0x000fe40003f26120 */
[----:B------:R-:W-:Y:S01]  /*24e50*/  ISETP.GE.U32.AND.EX P3, PT, R2, R23, PT, P3 ;  /* 0x000000170200720c */ /* 0x000fe20003f66130 */
[----:B------:R-:W-:Y:S01]  /*24e60*/  IMAD.WIDE.U32 R22, R7, 0x3d1, RZ ;  /* 0x000003d107167825 */ /* 0x000fe200078e00ff */
[----:B------:R-:W-:Y:S02]  /*24e70*/  IADD3 R21, P2, PT, R24, R16, RZ ;  /* 0x0000001018157210 */ /* 0x000fe40007f5e0ff */
[----:B------:R-:W-:Y:S02]  /*24e80*/  SEL R60, RZ, 0x1, P3 ;  /* 0x00000001ff3c7807 */ /* 0x000fe40001800000 */
[----:B------:R-:W-:Y:S01]  /*24e90*/  SEL R16, RZ, 0x1, P1 ;  /* 0x00000001ff107807 */ /* 0x000fe20000800000 */
[----:B------:R-:W-:Y:S01]  /*24ea0*/  IMAD.WIDE.U32 R22, P3, R20, 0x1, R22 ;  /* 0x0000000114167825 */ /* 0x000fe20007860016 */
[----:B------:R-:W-:-:S02]  /*24eb0*/  ISETP.GE.U32.AND P1, PT, R50, R42, PT ;  /* 0x0000002a3200720c */ /* 0x000fc40003f26070 */
[----:B------:R-:W-:-:S05]  /*24ec0*/  IADD3 R20, P4, PT, R43, R22, RZ ;  /* 0x000000162b147210 */ /* 0x000fca0007f9e0ff */
[----:B------:R-:W-:Y:S01]  /*24ed0*/  IMAD.X R27, R20, 0x1, R27, P5 ;  /* 0x00000001141b7824 */ /* 0x000fe200028e061b */
[----:B------:R-:W-:Y:S01]  /*24ee0*/  IADD3 R60, P5, P6, R50, R8, R60 ;  /* 0x00000008323c7210 */ /* 0x000fe20007ebe03c */
[----:B------:R-:W-:-:S03]  /*24ef0*/  IMAD.MOV.U32 R8, RZ, RZ, R23 ;  /* 0x000000ffff087224 */ /* 0x000fc600078e0017 */
[----:B------:R-:W-:Y:S01]  /*24f00*/  IADD3.X R5, PT, PT, R27, R9, RZ, P5, P6 ;  /* 0x000000091b057210 */ /* 0x000fe20002fec4ff */
[----:B------:R-:W-:Y:S01]  /*24f10*/  IMAD.X R9, RZ, RZ, RZ, P3 ;  /* 0x000000ffff097224 */ /* 0x000fe200018e06ff */
[----:B------:R-:W-:Y:S02]  /*24f20*/  LOP3.LUT P6, RZ, R53, 0x1, RZ, 0xc0, !PT ;  /* 0x0000000135ff7812 */ /* 0x000fe400078cc0ff */
[----:B------:R-:W-:Y:S01]  /*24f30*/  ISETP.GE.U32.AND P3, PT, R60, R50, PT ;  /* 0x000000323c00720c */ /* 0x000fe20003f66070 */
[----:B------:R-:W-:Y:S01]  /*24f40*/  IMAD.WIDE.U32.X R8, R7, 0x1, R8, P4 ;  /* 0x0000000107087825 */ /* 0x000fe200020e0408 */
[----:B------:R-:W-:Y:S02]  /*24f50*/  ISETP.GE.U32.AND.EX P1, PT, R27, R20, PT, P1 ;  /* 0x000000141b00720c */ /* 0x000fe40003f26110 */
[----:B------:R-:W-:Y:S01]  /*24f60*/  ISETP.GE.U32.AND.EX P3, PT, R5, R27, PT, P3 ;  /* 0x0000001b0500720c */ /* 0x000fe20003f66130 */
[----:B------:R-:W-:Y:S01]  /*24f70*/  IMAD.WIDE.U32.X R18, R15, R10, R18, P6 ;  /* 0x0000000a0f127225 */ /* 0x000fe200030e0412 */
[----:B------:R-:W-:-:S02]  /*24f80*/  SEL R58, RZ, 0x1, P1 ;  /* 0x00000001ff3a7807 */ /* 0x000fc40000800000 */
[----:B------:R-:W-:Y:S01]  /*24f90*/  SEL R7, RZ, 0x1, P3 ;  /* 0x00000001ff077807 */ /* 0x000fe20001800000 */
[----:B------:R-:W-:Y:S01]  /*24fa0*/  IMAD.X R10, R45, 0x1, R17, P2 ;  /* 0x000000012d0a7824 */ /* 0x000fe200010e0611 */
[----:B------:R-:W-:Y:S02]  /*24fb0*/  ISETP.GE.U32.AND P2, PT, R21, R24, PT ;  /* 0x000000181500720c */ /* 0x000fe40003f46070 */
[----:B------:R-:W-:Y:S02]  /*24fc0*/  IADD3 R58, P1, P3, R7, R8, R58 ;  /* 0x00000008073a7210 */ /* 0x000fe40007b3e03a */
[----:B------:R-:W-:Y:S02]  /*24fd0*/  ISETP.GE.U32.AND.EX P2, PT, R10, R45, PT, P2 ;  /* 0x0000002d0a00720c */ /* 0x000fe40003f46120 */
[----:B------:R-:W-:Y:S02]  /*24fe0*/  IADD3.X R8, PT, PT, RZ, R9, RZ, P1, P3 ;  /* 0x00000009ff087210 */ /* 0x000fe40000fe64ff */
        /* <DEDUP_REMOVED lines=8> */
[----:B------:R-:W-:Y:S02]  /*25070*/  IADD3 R9, P3, PT, R19, R16, RZ ;  /* 0x0000001013097210 */ /* 0x000fe40007f7e0ff */
[C---:B------:R-:W-:Y:S02]  /*25080*/  IADD3 R58, P4, PT, R6.reuse, R58, RZ ;  /* 0x0000003a063a7210 */ /* 0x040fe40007f9e0ff */
        /* <DEDUP_REMOVED lines=8> */
[----:B------:R-:W-:Y:S01]  /*25110*/  IMAD.WIDE.U32.X R6, R10, 0x1, R6, P3 ;  /* 0x000000010a067825 */ /* 0x000fe200018e0406 */
[----:B------:R-:W-:Y:S02]  /*25120*/  SEL R10, RZ, 0x1, P2 ;  /* 0x00000001ff0a7807 */ /* 0x000fe40001000000 */
[----:B------:R-:W-:Y:S01]  /*25130*/  SEL R18, RZ, 0x1, P1 ;  /* 0x00000001ff127807 */ /* 0x000fe20000800000 */
[----:B------:R-:W-:-:S03]  /*25140*/  IMAD.WIDE.U32 R16, R20, 0x3d1, RZ ;  /* 0x000003d114107825 */ /* 0x000fc600078e00ff */
[----:B------:R-:W-:Y:S01]  /*25150*/  IADD3 R10, P3, P4, R18, R6, R10 ;  /* 0x00000006120a7210 */ /* 0x000fe20007c7e00a */
[----:B------:R-:W-:Y:S01]  /*25160*/  IMAD.WIDE.U32 R8, P1, R20, 0x1, R8 ;  /* 0x0000000114087825 */ /* 0x000fe20007820008 */
[----:B------:R-:W-:Y:S02]  /*25170*/  IADD3 R25, P2, PT, R25, R16, RZ ;  /* 0x0000001019197210 */ /* 0x000fe40007f5e0ff */
[----:B------:R-:W-:Y:S01]  /*25180*/  IADD3.X R18, PT, PT, RZ, R7, RZ, P3, P4 ;  /* 0x00000007ff127210 */ /* 0x000fe20001fe84ff */
[----:B------:R-:W-:Y:S01]  /*25190*/  IMAD.X R7, RZ, RZ, RZ, P1 ;  /* 0x000000ffff077224 */ /* 0x000fe200008e06ff */
[----:B------:R-:W-:Y:S02]  /*251a0*/  IADD3 R6, P3, PT, R17, R8, RZ ;  /* 0x0000000811067210 */ /* 0x000fe40007f7e0ff */
[----:B------:R-:W-:-:S03]  /*251b0*/  IADD3 R10, P4, PT, R25, R10, RZ ;  /* 0x0000000a190a7210 */ /* 0x000fc60007f9e0ff */
[----:B------:R-:W-:Y:S01]  /*251c0*/  IMAD.X R26, R6, 0x1, R26, P2 ;  /* 0x00000001061a7824 */ /* 0x000fe200010e061a */
        /* <DEDUP_REMOVED lines=13> */
[----:B0-----:R-:W-:Y:S05]  /*252a0*/  @!P1 BRA `(.L_x_1340) ;  /* 0x0000000000a09947 */ /* 0x001fea0003800000 */
[----:B------:R-:W-:-:S04]  /*252b0*/  IMAD.WIDE.U32 R8, R19, 0x3d1, RZ ;  /* 0x000003d113087825 */ /* 0x000fc800078e00ff */
[----:B------:R-:W-:Y:S02]  /*252c0*/  IMAD.MOV.U32 R6, RZ, RZ, R40 ;  /* 0x000000ffff067224 */ /* 0x000fe400078e0028 */
[----:B------:R-:W-:Y:S02]  /*252d0*/  IMAD.MOV.U32 R7, RZ, RZ, R2 ;  /* 0x000000ffff077224 */ /* 0x000fe400078e0002 */
[----:B------:R-:W-:-:S04]  /*252e0*/  IMAD.WIDE.U32 R8, P2, R16, 0x1, R8 ;  /* 0x0000000110087825 */ /* 0x000fc80007840008 */
[----:B------:R-:W-:-:S04]  /*252f0*/  IMAD.WIDE.U32 R6, R16, 0x3d1, R6 ;  /* 0x000003d110067825 */ /* 0x000fc800078e0006 */
[----:B------:R-:W-:Y:S01]  /*25300*/  IMAD.WIDE.U32 R16, R16, 0x3d1, RZ ;  /* 0x000003d110107825 */ /* 0x000fe200078e00ff */
[----:B------:R-:W-:-:S03]  /*25310*/  ISETP.GE.U32.AND P1, PT, R6, R40, PT ;  /* 0x000000280600720c */ /* 0x000fc60003f26070 */
[----:B------:R-:W-:Y:S01]  /*25320*/  IMAD.IADD R21, R8, 0x1, R7 ;  /* 0x0000000108157824 */ /* 0x000fe200078e0207 */
[----:B------:R-:W-:Y:S01]  /*25330*/  IADD3 RZ, P3, PT, R17, R8, RZ ;  /* 0x0000000811ff7210 */ /* 0x000fe20007f7e0ff */
[----:B------:R-:W-:Y:S02]  /*25340*/  IMAD.X R17, RZ, RZ, RZ, P2 ;  /* 0x000000ffff117224 */ /* 0x000fe400010e06ff */
        /* <DEDUP_REMOVED lines=30> */
.L_x_1340:
[----:B------:R-:W-:Y:S05]  /*25530*/  BSYNC.RECONVERGENT B3 ;  /* 0x0000000000037941 */ /* 0x000fea0003800200 */
.L_x_1339:
        /* <DEDUP_REMOVED lines=13> */
.L_x_1342:
        /* <DEDUP_REMOVED lines=10> */
.L_x_1343:
[----:B------:R-:W-:Y:S05]  /*256b0*/  BSYNC.RECONVERGENT B3 ;  /* 0x0000000000037941 */ /* 0x000fea0003800200 */
.L_x_1341:
[----:B------:R-:W-:Y:S02]  /*256c0*/  IADD3 R45, P2, PT, R40, R40, RZ ;  /* 0x00000028282d7210 */ /* 0x000fe40007f5e0ff */
[-C--:B------:R-:W-:Y:S02]  /*256d0*/  IADD3 RZ, P1, PT, R10, R11.reuse, RZ ;  /* 0x0000000b0aff7210 */ /* 0x080fe40007f3e0ff */
[-C--:B------:R-:W-:Y:S01]  /*256e0*/  IADD3 RZ, P3, PT, R60, R11.reuse, RZ ;  /* 0x0000000b3cff7210 */ /* 0x080fe20007f7e0ff */
[----:B------:R-:W-:Y:S01]  /*256f0*/  IMAD.X R2, R2, 0x1, R2, P2 ;  /* 0x0000000102027824 */ /* 0x000fe200010e0602 */
[-C--:B------:R-:W-:Y:S02]  /*25700*/  IADD3.X RZ, P1, PT, R18, R44.reuse, RZ, P1, !PT ;  /* 0x0000002c12ff7210 */ /* 0x080fe40000f3e4ff */
[----:B------:R-:W-:Y:S01]  /*25710*/  IADD3 RZ, P4, PT, R58, R11, RZ ;  /* 0x0000000b3aff7210 */ /* 0x000fe20007f9e0ff */
[----:B------:R-:W-:Y:S01]  /*25720*/  IMAD.MOV.U32 R6, RZ, RZ, R2 ;  /* 0x000000ffff067224 */ /* 0x000fe200078e0002 */
[----:B------:R0:W-:Y:S01]  /*25730*/  STL [R1+0xa170], R2 ;  /* 0x00a1700201007387 */ /* 0x0001e20000100800 */
[----:B------:R-:W-:-:S02]  /*25740*/  IADD3.X RZ, P3, PT, R5, R44, RZ, P3, !PT ;  /* 0x0000002c05ff7210 */ /* 0x000fc40001f7e4ff */
[----:B------:R-:W-:Y:S02]  /*25750*/  IADD3.X RZ, P4, PT, R4, R44, RZ, P4, !PT ;  /* 0x0000002c04ff7210 */ /* 0x000fe4000279e4ff */
[----:B0-----:R-:W-:-:S05]  /*25760*/  IADD3.X R2, P1, P2, R10, R10, R11, P1, !PT ;  /* 0x0000000a0a027210 */ /* 0x001fca0000a3e40b */
[----:B------:R0:W-:Y:S01]  /*25770*/  STL [R1+0xa124], R2 ;  /* 0x00a1240201007387 */ /* 0x0001e20000100800 */
[----:B------:R-:W-:Y:S01]  /*25780*/  IMAD.MOV.U32 R8, RZ, RZ, R2 ;  /* 0x000000ffff087224 */ /* 0x000fe200078e0002 */
[----:B0-----:R-:W-:Y:S02]  /*25790*/  IADD3.X R2, PT, PT, R18, R18, R44, P1, P2 ;  /* 0x0000001212027210 */ /* 0x001fe40000fe442c */
[--C-:B------:R-:W-:Y:S02]  /*257a0*/  IADD3.X R60, P1, P3, R60, R60, R11.reuse, P3, !PT ;  /* 0x0000003c3c3c7210 */ /* 0x100fe40001b3e40b */
[----:B------:R-:W-:Y:S01]  /*257b0*/  IADD3.X R58, P4, P2, R58, R58, R11, P4, !PT ;  /* 0x0000003a3a3a7210 */ /* 0x000fe2000229e40b */
[----:B------:R0:W-:Y:S01]  /*257c0*/  STL [R1+0xa174], R2 ;  /* 0x00a1740201007387 */ /* 0x0001e20000100800 */
[----:B------:R-:W-:Y:S01]  /*257d0*/  IMAD.MOV.U32 R7, RZ, RZ, R2 ;  /* 0x000000ffff077224 */ /* 0x000fe200078e0002 */
[--C-:B------:R-:W-:Y:S02]  /*257e0*/  IADD3.X R5, PT, PT, R5, R5, R44.reuse, P1, P3 ;  /* 0x0000000505057210 */ /* 0x100fe40000fe642c */
[----:B------:R-:W-:-:S02]  /*257f0*/  IADD3.X R9, PT, PT, R4, R4, R44, P4, P2 ;  /* 0x0000000404097210 */ /* 0x000fc400027e442c */
[----:B------:R-:W-:Y:S01]  /*25800*/  ISETP.GE.U32.AND P1, PT, R45, -0x3d1, PT ;  /* 0xfffffc2f2d00780c */ /* 0x000fe20003f26070 */
[----:B------:R4:W-:Y:S01]  /*25810*/  STL [R1+0xa150], R5 ;  /* 0x00a1500501007387 */ /* 0x0009e20000100800 */
[----:B0-----:R-:W-:-:S03]  /*25820*/  LOP3.LUT R2, R60, R8, R58, 0x80, !PT ;  /* 0x000000083c027212 */ /* 0x001fc600078e803a */
[----:B------:R4:W-:Y:S01]  /*25830*/  STL [R1+0xa164], R9 ;  /* 0x00a1640901007387 */ /* 0x0009e20000100800 */
[----:B------:R-:W-:Y:S02]  /*25840*/  ISETP.GE.U32.AND.EX P1, PT, R6, -0x2, PT, P1 ;  /* 0xfffffffe0600780c */ /* 0x000fe40003f26110 */
[----:B------:R-:W-:Y:S02]  /*25850*/  ISETP.NE.U32.AND P2, PT, R2, -0x1, PT ;  /* 0xffffffff0200780c */ /* 0x000fe40003f45070 */
[----:B------:R-:W-:-:S04]  /*25860*/  LOP3.LUT R2, R5, R7, R9, 0x80, !PT ;  /* 0x0000000705027212 */ /* 0x000fc800078e8009 */
[----:B------:R-:W-:-:S13]  /*25870*/  ISETP.NE.OR.EX P1, PT, R2, -0x1, !P1, P2 ;  /* 0xffffffff0200780c */ /* 0x000fda0004f25720 */
[----:B----4-:R-:W-:Y:S05]  /*25880*/  @!P0 BRA P1, `(.L_x_1216) ;  /* 0x000000dc006c8947 */ /* 0x010fea0000800000 */
[-C--:B------:R-:W-:Y:S02]  /*25890*/  IADD3 R60, P1, PT, R60, -R3.reuse, RZ ;  /* 0x800000033c3c7210 */ /* 0x080fe40007f3e0ff */
[----:B------:R-:W-:Y:S02]  /*258a0*/  IADD3 R58, P0, PT, R58, -R3, RZ ;  /* 0x800000033a3a7210 */ /* 0x000fe40007f1e0ff */
[-C--:B------:R-:W-:Y:S02]  /*258b0*/  IADD3.X R4, P1, PT, R5, ~R0.reuse, RZ, P1, !PT ;  /* 0x8000000005047210 */ /* 0x080fe40000f3e4ff */
[----:B------:R-:W-:Y:S02]  /*258c0*/  IADD3.X R2, P0, PT, R9, ~R0, RZ, P0, !PT ;  /* 0x8000000009027210 */ /* 0x000fe4000071e4ff */
[----:B------:R-:W-:Y:S02]  /*258d0*/  IADD3 R45, P3, PT, R45, -R55, RZ ;  /* 0x800000372d2d7210 */ /* 0x000fe40007f7e0ff */
[----:B------:R-:W-:-:S02]  /*258e0*/  IADD3.X R60, P1, PT, R60, ~R61, RZ, P1, !PT ;  /* 0x8000003d3c3c7210 */ /* 0x000fc40000f3e4ff */
[----:B------:R-:W-:Y:S01]  /*258f0*/  IADD3.X R58, P0, PT, R58, ~R59, RZ, P0, !PT ;  /* 0x8000003b3a3a7210 */ /* 0x000fe2000071e4ff */
[----:B------:R-:W-:Y:S01]  /*25900*/  IMAD.X R6, R6, 0x1, ~R56, P3 ;  /* 0x0000000106067824 */ /* 0x000fe200018e0e38 */
[----:B------:R-:W-:Y:S01]  /*25910*/  IADD3 R8, P4, P2, R8, -R46, -R3 ;  /* 0x8000002e08087210 */ /* 0x000fe20007a9e803 */
[----:B------:R-:W-:Y:S02]  /*25920*/  IMAD.X R4, R4, 0x1, ~R52, P1 ;  /* 0x0000000104047824 */ /* 0x000fe400008e0e34 */
[----:B------:R-:W-:Y:S01]  /*25930*/  IMAD.X R2, R2, 0x1, ~R51, P0 ;  /* 0x0000000102027824 */ /* 0x000fe200000e0e33 */
[----:B------:R-:W-:Y:S01]  /*25940*/  IADD3.X R7, PT, PT, R7, ~R47, ~R0, P4, P2 ;  /* 0x8000002f07077210 */ /* 0x000fe200027e4c00 */
[----:B------:R4:W-:Y:S04]  /*25950*/  STL [R1+0xa124], R8 ;  /* 0x00a1240801007387 */ /* 0x0009e80000100800 */
[----:B------:R4:W-:Y:S04]  /*25960*/  STL [R1+0xa174], R7 ;  /* 0x00a1740701007387 */ /* 0x0009e80000100800 */
[----:B------:R4:W-:Y:S04]  /*25970*/  STL [R1+0xa164], R2 ;  /* 0x00a1640201007387 */ /* 0x0009e80000100800 */
[----:B------:R4:W-:Y:S04]  /*25980*/  STL [R1+0xa170], R6 ;  /* 0x00a1700601007387 */ /* 0x0009e80000100800 */
[----:B------:R4:W-:Y:S01]  /*25990*/  STL [R1+0xa150], R4 ;  /* 0x00a1500401007387 */ /* 0x0009e20000100800 */
[----:B------:R-:W-:Y:S05]  /*259a0*/  BRA `(.L_x_1216) ;  /* 0x000000dc00247947 */ /* 0x000fea0003800000 */
.L_x_1254:
[----:B------:R-:W2:Y:S04]  /*259b0*/  LDL R52, [R1+0xa12c] ;  /* 0x00a12c0001347983 */ /* 0x000ea80000100800 */
[----:B------:R-:W3:Y:S04]  /*259c0*/  LDL R51, [R1+0xa120] ;  /* 0x00a1200001337983 */ /* 0x000ee80000100800 */
[----:B------:R-:W4:Y:S01]  /*259d0*/  LDL R53, [R1+0xa130] ;  /* 0x00a1300001357983 */ /* 0x000f220000100800 */
[-C--:B------:R-:W-:Y:S01]  /*259e0*/  IMAD.WIDE.U32 R6, R14, R14.reuse, RZ ;  /* 0x0000000e0e067225 */ /* 0x080fe200078e00ff */
[----:B------:R-:W-:Y:S03]  /*259f0*/  BSSY.RECONVERGENT B3, `(.L_x_1344) ;  /* 0x0000048000037945 */ /* 0x000fe60003800200 */
[----:B------:R-:W-:-:S04]  /*25a00*/  IMAD.WIDE.U32 R4, R15, R14, RZ ;  /* 0x0000000e0f047225 */ /* 0x000fc800078e00ff */
[----:B------:R-:W-:Y:S02]  /*25a10*/  IMAD.SHL.U32 R29, R4, 0x2, RZ ;  /* 0x00000002041d7824 */ /* 0x000fe400078e00ff */
[----:B------:R-:W-:-:S04]  /*25a20*/  IMAD.WIDE.U32 R26, R14, R15, RZ ;  /* 0x0000000f0e1a7225 */ /* 0x000fc800078e00ff */
[----:B0-----:R-:W-:-:S04]  /*25a30*/  IMAD.WIDE.U32 R36, R28, R28, RZ ;  /* 0x0000001c1c247225 */ /* 0x001fc800078e00ff */
[----:B--2---:R-:W-:-:S04]  /*25a40*/  IMAD.WIDE.U32 R38, R52, R14, RZ ;  /* 0x0000000e34267225 */ /* 0x004fc800078e00ff */
[----:B---3--:R-:W-:Y:S02]  /*25a50*/  IMAD R13, R51, R14, RZ ;  /* 0x0000000e330d7224 */ /* 0x008fe400078e02ff */
[----:B------:R-:W-:-:S04]  /*25a60*/  IMAD.WIDE.U32 R38, P2, R14, R52, R38 ;  /* 0x000000340e267225 */ /* 0x000fc80007840026 */
[----:B------:R-:W-:Y:S01]  /*25a70*/  IMAD.X R25, RZ, RZ, RZ, P2 ;  /* 0x000000ffff197224 */ /* 0x000fe200010e06ff */
[----:B------:R-:W-:Y:S01]  /*25a80*/  IADD3 RZ, P2, PT, R7, R38, RZ ;  /* 0x0000002607ff7210 */ /* 0x000fe20007f5e0ff */
[CC--:B------:R-:W-:Y:S02]  /*25a90*/  IMAD R13, R52.reuse, R15.reuse, R13 ;  /* 0x0000000f340d7224 */ /* 0x0c0fe400078e020d */
[----:B------:R-:W-:Y:S02]  /*25aa0*/  IMAD.MOV.U32 R24, RZ, RZ, R39 ;  /* 0x000000ffff187224 */ /* 0x000fe400078e0027 */
[----:B------:R-:W-:-:S04]  /*25ab0*/  IMAD.WIDE.U32 R6, R52, R15, RZ ;  /* 0x0000000f34067225 */ /* 0x000fc800078e00ff */
[----:B------:R-:W-:Y:S02]  /*25ac0*/  IMAD.IADD R13, R5, 0x1, R13 ;  /* 0x00000001050d7824 */ /* 0x000fe400078e020d */
[----:B------:R-:W-:-:S03]  /*25ad0*/  IMAD.WIDE.U32.X R24, R52, R52, R24, P2 ;  /* 0x0000003434187225 */ /* 0x000fc600010e0418 */
[----:B------:R-:W-:Y:S01]  /*25ae0*/  SHF.L.U64.HI R26, R4, 0x1, R13 ;  /* 0x00000001041a7819 */ /* 0x000fe2000001020d */
[----:B------:R-:W-:Y:S01]  /*25af0*/  IMAD.WIDE.U32 R6, P2, R14, R51, R6 ;  /* 0x000000330e067225 */ /* 0x000fe20007840006 */
[----:B------:R-:W-:-:S03]  /*25b00*/  IADD3 R58, P3, PT, R29, R24, RZ ;  /* 0x000000181d3a7210 */ /* 0x000fc60007f7e0ff */
        /* <DEDUP_REMOVED lines=14> */
[----:B----4-:R-:W-:Y:S01]  /*25bf0*/  IMAD.WIDE.U32 R26, R53, R55, RZ ;  /* 0x00000037351a7225 */ /* 0x010fe200078e00ff */
[----:B-1----:R-:W-:-:S03]  /*25c00*/  IADD3 R30, P3, PT, R5, R24, RZ ;  /* 0x00000018051e7210 */ /* 0x002fc60007f7e0ff */
[----:B------:R-:W-:Y:S01]  /*25c10*/  IMAD.WIDE.U32 R6, R61, R28, RZ ;  /* 0x0000001c3d067225 */ /* 0x000fe200078e00ff */
[----:B------:R-:W-:-:S03]  /*25c20*/  IADD3.X R48, PT, PT, RZ, R30, R48, P4, P5 ;  /* 0x0000001eff307210 */ /* 0x000fc600027ea430 */
[----:B------:R-:W-:-:S04]  /*25c30*/  IMAD.WIDE.U32 R26, P4, R55, R53, R26 ;  /* 0x00000035371a7225 */ /* 0x000fc8000788001a */
[----:B------:R-:W-:Y:S02]  /*25c40*/  IMAD.X R33, RZ, RZ, RZ, P4 ;  /* 0x000000ffff217224 */ /* 0x000fe400020e06ff */
[----:B------:R-:W-:-:S04]  /*25c50*/  IMAD.WIDE.U32 R6, P4, R28, R61, R6 ;  /* 0x0000003d1c067225 */ /* 0x000fc80007880006 */
        /* <DEDUP_REMOVED lines=33> */
.L_x_1345:
[----:B------:R-:W-:Y:S05]  /*25e70*/  BSYNC.RECONVERGENT B3 ;  /* 0x0000000000037941 */ /* 0x000fea0003800200 */
.L_x_1344:
        /* <DEDUP_REMOVED lines=14> */
[----:B------:R-:W-:Y:S02]  /*25f60*/  IMAD.MOV.U32 R49, RZ, RZ, R53 ;  /* 0x000000ffff317224 */ /* 0x000fe400078e0035 */
[----:B------:R-:W-:Y:S01]  /*25f70*/  IMAD.WIDE.U32.X R30, R52, R61, R30, P3 ;  /* 0x0000003d341e7225 */ /* 0x000fe200018e041e */
[----:B------:R-:W-:-:S03]  /*25f80*/  ISETP.GE.U32.AND P2, PT, R54, R33, PT ;  /* 0x000000213600720c */ /* 0x000fc60003f46070 */
[----:B------:R-:W-:Y:S01]  /*25f90*/  IMAD.X R53, R6, 0x1, R48, P4 ;  /* 0x0000000106357824 */ /* 0x000fe200020e0630 */
[----:B------:R-:W-:-:S04]  /*25fa0*/  SHF.L.W.U32.HI R33, R7, 0x1, R30 ;  /* 0x0000000107217819 */ /* 0x000fc80000010e1e */
[----:B------:R-:W-:-:S04]  /*25fb0*/  ISETP.GE.U32.AND.EX P2, PT, R53, R6, PT, P2 ;  /* 0x000000063500720c */ /* 0x000fc80003f46120 */
[----:B------:R-:W-:-:S04]  /*25fc0*/  SEL R6, RZ, 0x1, P2 ;  /* 0x00000001ff067807 */ /* 0x000fc80001000000 */
[-C--:B------:R-:W-:Y:S02]  /*25fd0*/  IADD3 R33, P3, P4, R6, R34.reuse, R33 ;  /* 0x0000002206217210 */ /* 0x080fe40007c7e021 */
[----:B------:R-:W-:Y:S01]  /*25fe0*/  SHF.L.W.U32.HI R6, R30, 0x1, R31 ;  /* 0x000000011e067819 */ /* 0x000fe20000010e1f */
[-C--:B------:R-:W-:Y:S01]  /*25ff0*/  IMAD.WIDE.U32 R30, R52, R55.reuse, RZ ;  /* 0x00000037341e7225 */ /* 0x080fe200078e00ff */
[----:B------:R-:W-:Y:S02]  /*26000*/  ISETP.GE.U32.AND P2, PT, R33, R34, PT ;  /* 0x000000222100720c */ /* 0x000fe40003f46070 */
[----:B------:R-:W-:Y:S01]  /*26010*/  IADD3.X R34, PT, PT, RZ, R32, R6, P3, P4 ;  /* 0x00000020ff227210 */ /* 0x000fe20001fe8406 */
[----:B------:R-:W-:-:S03]  /*26020*/  IMAD.WIDE.U32 R6, R14, R55, RZ ;  /* 0x000000370e067225 */ /* 0x000fc600078e00ff */
[----:B------:R-:W-:Y:S01]  /*26030*/  ISETP.GE.U32.AND.EX P2, PT, R34, R32, PT, P2 ;  /* 0x000000202200720c */ /* 0x000fe20003f46120 */
        /* <DEDUP_REMOVED lines=35> */
[----:B------:R-:W-:Y:S02]  /*26270*/  @!P2 IADD3 R25, P3, PT, R4, R25, RZ ;  /* 0x000000190419a210 */ /* 0x000fe40007f7e0ff */
[----:B------:R-:W-:-:S03]  /*26280*/  CS2R R4, SRZ ;  /* 0x0000000000047805 */ /* 0x000fc6000001ff00 */
[----:B------:R-:W-:-:S08]  /*26290*/  @!P2 IMAD.X R27, RZ, RZ, R27, P3 ;  /* 0x000000ffff1ba224 */ /* 0x000fd000018e061b */
.L_x_1347:
[----:B------:R-:W-:Y:S05]  /*262a0*/  BSYNC.RECONVERGENT B3 ;  /* 0x0000000000037941 */ /* 0x000fea0003800200 */
.L_x_1346:
[----:B------:R-:W-:Y:S01]  /*262b0*/  IADD3 R36, P2, P4, R7, R5, R36 ;  /* 0x0000000507247210 */ /* 0x000fe20007c5e024 */
[----:B------:R-:W-:Y:S01]  /*262c0*/  IMAD.MOV.U32 R48, RZ, RZ, R51 ;  /* 0x000000ffff307224 */ /* 0x000fe200078e0033 */
[----:B------:R-:W-:Y:S01]  /*262d0*/  BSSY.RECONVERGENT B3, `(.L_x_1348) ;  /* 0x000002a000037945 */ /* 0x000fe20003800200 */
[----:B------:R-:W-:Y:S01]  /*262e0*/  IMAD R37, R61, R15, RZ ;  /* 0x0000000f3d257224 */ /* 0x000fe200078e02ff */
[----:B------:R-:W-:Y:S01]  /*262f0*/  IADD3.X R30, PT, PT, RZ, R4, R6, P2, P4 ;  /* 0x00000004ff1e7210 */ /* 0x000fe200017e8406 */
[----:B------:R-:W-:Y:S01]  /*26300*/  IMAD.WIDE.U32 R6, R48, R28, RZ ;  /* 0x0000001c30067225 */ /* 0x000fe200078e00ff */
[----:B------:R-:W-:-:S03]  /*26310*/  ISETP.GE.U32.AND P3, PT, R36, R5, PT ;  /* 0x000000052400720c */ /* 0x000fc60003f66070 */
[----:B------:R-:W-:Y:S01]  /*26320*/  IMAD R37, R48, R28, R37 ;  /* 0x0000001c30257224 */ /* 0x000fe200078e0225 */
[----:B------:R-:W-:Y:S01]  /*26330*/  ISETP.GE.U32.AND.EX P3, PT, R30, R4, PT, P3 ;  /* 0x000000041e00720c */ /* 0x000fe20003f66130 */
[----:B------:R-:W-:-:S04]  /*26340*/  IMAD.WIDE.U32 R6, P2, R15, R61, R6 ;  /* 0x0000003d0f067225 */ /* 0x000fc80007840006 */
[----:B------:R-:W-:-:S04]  /*26350*/  IMAD.WIDE.U32 R4, R15, R28, RZ ;  /* 0x0000001c0f047225 */ /* 0x000fc800078e00ff */
[----:B------:R-:W-:Y:S01]  /*26360*/  IMAD.MOV.U32 R4, RZ, RZ, R7 ;  /* 0x000000ffff047224 */ /* 0x000fe200078e0007 */
[----:B------:R-:W-:Y:S01]  /*26370*/  IADD3 RZ, P4, PT, R5, R6, RZ ;  /* 0x0000000605ff7210 */ /* 0x000fe20007f9e0ff */
[----:B------:R-:W-:Y:S02]  /*26380*/  IMAD.X R5, RZ, RZ, RZ, P2 ;  /* 0x000000ffff057224 */ /* 0x000fe400010e06ff */
        /* <DEDUP_REMOVED lines=14> */
[----:B------:R-:W-:Y:S02]  /*26470*/  IADD3.X R31, PT, PT, RZ, R30, R4, P2, P4 ;  /* 0x0000001eff1f7210 */ /* 0x000fe400017e8404 */
[----:B------:R-:W-:Y:S01]  /*26480*/  ISETP.GE.U32.AND P2, PT, R37, R36, PT ;  /* 0x000000242500720c */ /* 0x000fe20003f46070 */
[----:B------:R-:W-:-:S12]  /*26490*/  @P3 BRA `(.L_x_1349) ;  /* 0x0000000000343947 */ /* 0x000fd80003800000 */
        /* <DEDUP_REMOVED lines=13> */
.L_x_1349:
[----:B------:R-:W-:Y:S05]  /*26570*/  BSYNC.RECONVERGENT B3 ;  /* 0x0000000000037941 */ /* 0x000fea0003800200 */
.L_x_1348:
[----:B------:R-:W-:Y:S01]  /*26580*/  IMAD.WIDE.U32 R6, P4, R15, R49, R6 ;  /* 0x000000310f067225 */ /* 0x000fe20007880006 */
[----:B------:R-:W-:Y:S01]  /*26590*/  ISETP.GE.U32.AND.EX P2, PT, R31, R30, PT, P2 ;  /* 0x0000001e1f00720c */ /* 0x000fe20003f46120 */
[----:B------:R-:W-:Y:S02]  /*265a0*/  BSSY.RECONVERGENT B3, `(.L_x_1350) ;  /* 0x0000020000037945 */ /* 0x000fe40003800200 */
[----:B------:R-:W-:-:S04]  /*265b0*/  IMAD.WIDE.U32 R4, R15, R55, RZ ;  /* 0x000000370f047225 */ /* 0x000fc800078e00ff */
        /* <DEDUP_REMOVED lines=10> */
[----:B------:R-:W-:-:S04]  /*26660*/  IMAD.WIDE.U32.X R4, R48, R49, R4, P3 ;  /* 0x0000003130047225 */ /* 0x000fc800018e0404 */
[----:B------:R-:W-:Y:S01]  /*26670*/  IMAD.X R36, R6, 0x1, R31, P4 ;  /* 0x0000000106247824 */ /* 0x000fe200020e061f */
[----:B------:R-:W-:Y:S02]  /*26680*/  ISETP.GE.U32.AND P4, PT, R34, R30, PT ;  /* 0x0000001e2200720c */ /* 0x000fe40003f86070 */
[----:B------:R-:W-:Y:S02]  /*26690*/  SHF.L.W.U32.HI R30, R7, 0x1, R4 ;  /* 0x00000001071e7819 */ /* 0x000fe40000010e04 */
[----:B------:R-:W-:-:S04]  /*266a0*/  ISETP.GE.U32.AND.EX P4, PT, R36, R6, PT, P4 ;  /* 0x000000062400720c */ /* 0x000fc80003f86140 */
        /* <DEDUP_REMOVED lines=15> */
.L_x_1351:
[----:B------:R-:W-:Y:S05]  /*267a0*/  BSYNC.RECONVERGENT B3 ;  /* 0x0000000000037941 */ /* 0x000fea0003800200 */
.L_x_1350:
[----:B------:R-:W2:Y:S01]  /*267b0*/  LDL.LU R35, [R1+0xa178] ;  /* 0x00a1780001237983 */ /* 0x000ea20000300800 */
[----:B------:R-:W-:Y:S01]  /*267c0*/  IADD3 R30, P3, P4, R6, R26, R30 ;  /* 0x0000001a061e7210 */ /* 0x000fe20007c7e01e */
[----:B------:R-:W-:Y:S01]  /*267d0*/  IMAD R48, R49, R28, RZ ;  /* 0x0000001c31307224 */ /* 0x000fe200078e02ff */
[----:B------:R-:W-:Y:S01]  /*267e0*/  SHF.L.W.U32.HI R6, R4, 0x1, R5 ;  /* 0x0000000104067819 */ /* 0x000fe20000010e05 */
[----:B------:R-:W-:Y:S01]  /*267f0*/  IMAD.WIDE.U32 R4, R61, R55, RZ ;  /* 0x000000373d047225 */ /* 0x000fe200078e00ff */
[----:B------:R-:W-:Y:S01]  /*26800*/  ISETP.GE.U32.AND P2, PT, R30, R26, PT ;  /* 0x0000001a1e00720c */ /* 0x000fe20003f46070 */
[----:B------:R-:W-:Y:S01]  /*26810*/  BSSY.RECONVERGENT B3, `(.L_x_1352) ;  /* 0x0000098000037945 */ /* 0x000fe20003800200 */
[----:B------:R-:W-:Y:S01]  /*26820*/  IADD3.X R26, PT, PT, RZ, R29, R6, P3, P4 ;  /* 0x0000001dff1a7210 */ /* 0x000fe20001fe8406 */
[----:B------:R-:W-:-:S03]  /*26830*/  IMAD.WIDE.U32 R6, R28, R55, RZ ;  /* 0x000000371c067225 */ /* 0x000fc600078e00ff */
[----:B------:R-:W-:Y:S01]  /*26840*/  ISETP.GE.U32.AND.EX P2, PT, R26, R29, PT, P2 ;  /* 0x0000001d1a00720c */ /* 0x000fe20003f46120 */
[----:B------:R-:W-:-:S04]  /*26850*/  IMAD.WIDE.U32 R4, P3, R28, R49, R4 ;  /* 0x000000311c047225 */ /* 0x000fc80007860004 */
[----:B------:R-:W-:Y:S01]  /*26860*/  IMAD.MOV.U32 R6, RZ, RZ, R5 ;  /* 0x000000ffff067224 */ /* 0x000fe200078e0005 */
[----:B------:R-:W-:Y:S01]  /*26870*/  IADD3 RZ, P4, PT, R7, R4, RZ ;  /* 0x0000000407ff7210 */ /* 0x000fe20007f9e0ff */
        /* <DEDUP_REMOVED lines=11> */
[----:B------:R-:W-:Y:S01]  /*26930*/  SHF.L.W.U32.HI R32, R6, 0x1, R7 ;  /* 0x0000000106207819 */ /* 0x000fe20000010e07 */
[C---:B------:R-:W-:Y:S01]  /*26940*/  IMAD.WIDE.U32 R6, R33.reuse, 0x3d1, RZ ;  /* 0x000003d121067825 */ /* 0x040fe200078e00ff */
[----:B------:R-:W-:Y:S02]  /*26950*/  ISETP.GE.U32.AND.EX P3, PT, R33, R4, PT, P4 ;  /* 0x000000042100720c */ /* 0x000fe40003f66140 */
        /* <DEDUP_REMOVED lines=24> */
[----:B------:R-:W-:-:S04]  /*26ae0*/  @!P2 ISETP.NE.AND.EX P4, PT, R24, RZ, PT, P4 ;  /* 0x000000ff1800a20c */ /* 0x000fc80003f85340 */
[----:B------:R-:W-:-:S04]  /*26af0*/  @!P2 SEL R24, RZ, 0x1, P4 ;  /* 0x00000001ff18a807 */ /* 0x000fc80002000000 */
[----:B------:R-:W-:-:S05]  /*26b00*/  @!P2 IADD3 R25, P4, PT, R24, R25, RZ ;  /* 0x000000191819a210 */ /* 0x000fca0007f9e0ff */
[----:B------:R-:W-:Y:S02]  /*26b10*/  @!P2 IMAD.X R27, RZ, RZ, R27, P4 ;  /* 0x000000ffff1ba224 */ /* 0x000fe400020e061b */
[----:B--2---:R-:W-:-:S05]  /*26b20*/  IMAD.MOV.U32 R58, RZ, RZ, R35 ;  /* 0x000000ffff3a7224 */ /* 0x004fca00078e0023 */
[----:B------:R-:W-:-:S04]  /*26b30*/  LOP3.LUT R58, R58, 0xfffffffe, RZ, 0xc0, !PT ;  /* 0xfffffffe3a3a7812 */ /* 0x000fc800078ec0ff */
[----:B------:R-:W-:Y:S01]  /*26b40*/  @P6 LOP3.LUT R58, R58, 0x1, RZ, 0xfc, !PT ;  /* 0x000000013a3a6812 */ /* 0x000fe200078efcff */
[----:B------:R-:W-:-:S04]  /*26b50*/  IMAD.WIDE.U32 R32, P6, R34, 0x1, R32 ;  /* 0x0000000122207825 */ /* 0x000fc800078c0020 */
[----:B------:R-:W-:Y:S01]  /*26b60*/  IMAD.WIDE.U32 R34, R34, 0x3d1, RZ ;  /* 0x000003d122227825 */ /* 0x000fe200078e00ff */
[----:B------:R0:W-:Y:S03]  /*26b70*/  STL [R1+0xa178], R58 ;  /* 0x00a1783a01007387 */ /* 0x0001e60000100800 */
[----:B------:R-:W-:Y:S01]  /*26b80*/  IMAD.X R31, RZ, RZ, RZ, P6 ;  /* 0x000000ffff1f7224 */ /* 0x000fe200030e06ff */
[----:B------:R-:W-:Y:S01]  /*26b90*/  IADD3 R35, P6, PT, R35, R32, RZ ;  /* 0x0000002023237210 */ /* 0x000fe20007fde0ff */
[----:B------:R-:W-:Y:S02]  /*26ba0*/  IMAD.MOV.U32 R30, RZ, RZ, R33 ;  /* 0x000000ffff1e7224 */ /* 0x000fe400078e0021 */
[----:B------:R-:W-:-:S04]  /*26bb0*/  IMAD.WIDE.U32 R32, R14, R14, R34 ;  /* 0x0000000e0e207225 */ /* 0x000fc800078e0022 */
[----:B------:R-:W-:Y:S01]  /*26bc0*/  IMAD.WIDE.U32.X R30, R36, 0x1, R30, P6 ;  /* 0x00000001241e7825 */ /* 0x000fe200030e041e */
[----:B------:R-:W-:-:S03]  /*26bd0*/  ISETP.GE.U32.AND P6, PT, R32, R34, PT ;  /* 0x000000222000720c */ /* 0x000fc60003fc6070 */
[----:B------:R-:W-:Y:S02]  /*26be0*/  IMAD.IADD R38, R38, 0x1, R33 ;  /* 0x0000000126267824 */ /* 0x000fe400078e0221 */
[----:B------:R-:W-:-:S03]  /*26bf0*/  IMAD.X R33, R26, 0x1, R59, P5 ;  /* 0x000000011a217824 */ /* 0x000fc600028e063b */
[----:B------:R-:W-:Y:S02]  /*26c00*/  ISETP.GE.U32.AND.EX P6, PT, R38, R35, PT, P6 ;  /* 0x000000232600720c */ /* 0x000fe40003fc6160 */
[----:B------:R-:W-:Y:S02]  /*26c10*/  ISETP.GE.U32.AND.EX P3, PT, R33, R26, PT, P3 ;  /* 0x0000001a2100720c */ /* 0x000fe40003f66130 */
[----:B------:R-:W-:Y:S02]  /*26c20*/  SEL R13, RZ, 0x1, P6 ;  /* 0x00000001ff0d7807 */ /* 0x000fe40003000000 */
[----:B------:R-:W-:Y:S02]  /*26c30*/  SEL R26, RZ, 0x1, P3 ;  /* 0x00000001ff1a7807 */ /* 0x000fe40001800000 */
[----:B------:R-:W-:-:S04]  /*26c40*/  IADD3 R13, P5, P6, R29, R30, R13 ;  /* 0x0000001e1d0d7210 */ /* 0x000fc80007ebe00d */
[----:B------:R-:W-:Y:S02]  /*26c50*/  IADD3.X R30, PT, PT, R33, R31, RZ, P5, P6 ;  /* 0x0000001f211e7210 */ /* 0x000fe40002fec4ff */
[----:B------:R-:W-:Y:S02]  /*26c60*/  ISETP.GE.U32.AND P3, PT, R13, R29, PT ;  /* 0x0000001d0d00720c */ /* 0x000fe40003f66070 */
[----:B------:R-:W-:Y:S02]  /*26c70*/  LOP3.LUT P6, RZ, R58, 0x1, RZ, 0xc0, !PT ;  /* 0x000000013aff7812 */ /* 0x000fe400078cc0ff */
[----:B------:R-:W-:Y:S02]  /*26c80*/  ISETP.GE.U32.AND.EX P3, PT, R30, R33, PT, P3 ;  /* 0x000000211e00720c */ /* 0x000fe40003f66130 */
[----:B------:R-:W-:Y:S02]  /*26c90*/  SEL R24, RZ, 0x1, P6 ;  /* 0x00000001ff187807 */ /* 0x000fe40003000000 */
[----:B------:R-:W-:-:S02]  /*26ca0*/  SEL R29, RZ, 0x1, P3 ;  /* 0x00000001ff1d7807 */ /* 0x000fc40001800000 */
        /* <DEDUP_REMOVED lines=22> */
[----:B------:R-:W-:-:S03]  /*26e10*/  ISETP.GE.U32.AND P3, PT, R52, R24, PT ;  /* 0x000000183400720c */ /* 0x000fc60003f66070 */
[----:B------:R-:W-:Y:S01]  /*26e20*/  IMAD.X R51, R4, 0x1, R51, P2 ;  /* 0x0000000104337824 */ /* 0x000fe200010e0633 */
[----:B------:R-:W-:-:S04]  /*26e30*/  IADD3 R29, P2, PT, R52, R29, RZ ;  /* 0x0000001d341d7210 */ /* 0x000fc80007f5e0ff */
[C---:B------:R-:W-:Y:S01]  /*26e40*/  ISETP.GE.U32.AND.EX P3, PT, R51.reuse, R4, PT, P3 ;  /* 0x000000043300720c */ /* 0x040fe20003f66130 */
[----:B------:R-:W-:Y:S01]  /*26e50*/  IMAD.X R31, R51, 0x1, R6, P2 ;  /* 0x00000001331f7824 */ /* 0x000fe200010e0606 */
[----:B------:R-:W-:Y:S01]  /*26e60*/  ISETP.GE.U32.AND P2, PT, R29, R52, PT ;  /* 0x000000341d00720c */ /* 0x000fe20003f46070 */
[----:B------:R-:W-:Y:S01]  /*26e70*/  IMAD.MOV.U32 R6, RZ, RZ, R5 ;  /* 0x000000ffff067224 */ /* 0x000fe200078e0005 */
[----:B------:R-:W-:Y:S02]  /*26e80*/  SEL R24, RZ, 0x1, P3 ;  /* 0x00000001ff187807 */ /* 0x000fe40001800000 */
[----:B------:R-:W-:Y:S01]  /*26e90*/  ISETP.GE.U32.AND.EX P2, PT, R31, R51, PT, P2 ;  /* 0x000000331f00720c */ /* 0x000fe20003f46120 */
[----:B------:R-:W-:-:S03]  /*26ea0*/  IMAD.WIDE.U32.X R6, R33, 0x1, R6, P4 ;  /* 0x0000000121067825 */ /* 0x000fc600020e0406 */
        /* <DEDUP_REMOVED lines=46> */
.L_x_1353:
[----:B------:R-:W-:Y:S05]  /*27190*/  BSYNC.RECONVERGENT B3 ;  /* 0x0000000000037941 */ /* 0x000fea0003800200 */
.L_x_1352:
        /* <DEDUP_REMOVED lines=19> */
.L_x_1355:
        /* <DEDUP_REMOVED lines=10> */
.L_x_1356:
[----:B------:R-:W-:Y:S05]  /*27370*/  BSYNC.RECONVERGENT B3 ;  /* 0x0000000000037941 */ /* 0x000fea0003800200 */
.L_x_1354:
        /* <DEDUP_REMOVED lines=34> */
.L_x_1358:
[----:B------:R-:W-:Y:S05]  /*275a0*/  BSYNC.RECONVERGENT B3 ;  /* 0x0000000000037941 */ /* 0x000fea0003800200 */
.L_x_1357:
        /* <DEDUP_REMOVED lines=34> */
.L_x_1360:
[----:B------:R-:W-:Y:S05]  /*277d0*/  BSYNC.RECONVERGENT B3 ;  /* 0x0000000000037941 */ /* 0x000fea0003800200 */
.L_x_1359:
[----:B------:R0:W-:Y:S04]  /*277e0*/  STL [R1+0xa1b0], R2 ;  /* 0x00a1b00201007387 */ /* 0x0001e80000100800 */
[----:B------:R-:W2:Y:S04]  /*277f0*/  LDL R54, [R1+0xa130] ;  /* 0x00a1300001367983 */ /* 0x000ea80000100800 */
[----:B------:R1:W-:Y:S04]  /*27800*/  STL [R1+0xa1b4], R3 ;  /* 0x00a1b40301007387 */ /* 0x0003e80000100800 */
[----:B0-----:R-:W3:Y:S04]  /*27810*/  LDL R2, [R1+0xa12c] ;  /* 0x00a12c0001027983 */ /* 0x001ee80000100800 */
[----:B-1----:R-:W4:Y:S01]  /*27820*/  LDL R3, [R1+0xa120] ;  /* 0x00a1200001037983 */ /* 0x002f220000100800 */
[----:B------:R-:W-:-:S04]  /*27830*/  IMAD.WIDE.U32 R32, R14, R13, RZ ;  /* 0x0000000d0e207225 */ /* 0x000fc800078e00ff */
[----:B------:R-:W-:Y:S02]  /*27840*/  IMAD R36, R5, R14, RZ ;  /* 0x0000000e05247224 */ /* 0x000fe400078e02ff */
[----:B------:R-:W-:Y:S01]  /*27850*/  IMAD R48, R29, R15, RZ ;  /* 0x0000000f1d307224 */ /* 0x000fe200078e02ff */
[----:B------:R0:W-:Y:S01]  /*27860*/  STL [R1+0xa1ac], R0 ;  /* 0x00a1ac0001007387 */ /* 0x0001e20000100800 */
[----:B---3--:R-:W-:-:S04]  /*27870*/  IMAD.WIDE.U32 R26, R2, R13, RZ ;  /* 0x0000000d021a7225 */ /* 0x008fc800078e00ff */
[----:B------:R-:W-:-:S04]  /*27880*/  IMAD.WIDE.U32 R26, P2, R14, R25, R26 ;  /* 0x000000190e1a7225 */ /* 0x000fc8000784001a */
        /* <DEDUP_REMOVED lines=30> */
[----:B------:R-:W-:Y:S01]  /*27a70*/  IMAD.MOV.U32 R26, RZ, RZ, R31 ;  /* 0x000000ffff1a7224 */ /* 0x000fe200078e001f */
[----:B------:R-:W-:Y:S01]  /*27a80*/  IADD3 RZ, P3, PT, R35, R30, RZ ;  /* 0x0000001e23ff7210 */ /* 0x000fe20007f7e0ff */
[----:B------:R-:W-:Y:S01]  /*27a90*/  IMAD R35, R29, R14, RZ ;  /* 0x0000000e1d237224 */ /* 0x000fe200078e02ff */
[----:B------:R-:W-:Y:S01]  /*27aa0*/  ISETP.GE.U32.AND.EX P2, PT, R37, R32, PT, P2 ;  /* 0x000000202500720c */ /* 0x000fe20003f46120 */
[----:B------:R-:W-:-:S03]  /*27ab0*/  IMAD.WIDE.U32 R32, R24, R14, RZ ;  /* 0x0000000e18207225 */ /* 0x000fc600078e00ff */
[----:B------:R-:W-:Y:S01]  /*27ac0*/  SEL R53, RZ, 0x1, P2 ;  /* 0x00000001ff357807 */ /* 0x000fe20001000000 */
[C---:B------:R-:W-:Y:S02]  /*27ad0*/  IMAD R35, R2.reuse, R24, R35 ;  /* 0x0000001802237224 */ /* 0x040fe400078e0223 */
[----:B------:R-:W-:-:S04]  /*27ae0*/  IMAD.WIDE.U32.X R30, R2, R7, R26, P3 ;  /* 0x00000007021e7225 */ /* 0x000fc800018e041a */
[-C--:B------:R-:W-:Y:S01]  /*27af0*/  IMAD R34, R25, R15.reuse, RZ ;  /* 0x0000000f19227224 */ /* 0x080fe200078e02ff */
[----:B------:R-:W-:Y:S01]  /*27b00*/  IADD3 R53, P2, P3, R32, R30, R53 ;  /* 0x0000001e20357210 */ /* 0x000fe20007b5e035 */
[----:B------:R-:W-:Y:S02]  /*27b10*/  IMAD.IADD R33, R33, 0x1, R35 ;  /* 0x0000000121217824 */ /* 0x000fe400078e0223 */
[----:B------:R-:W-:-:S04]  /*27b20*/  IMAD.WIDE.U32 R26, R13, R15, RZ ;  /* 0x0000000f0d1a7225 */ /* 0x000fc800078e00ff */
[----:B----4-:R-:W-:Y:S01]  /*27b30*/  IMAD R30, R3, R13, R34 ;  /* 0x0000000d031e7224 */ /* 0x010fe200078e0222 */
[----:B------:R-:W-:Y:S01]  /*27b40*/  IADD3.X R52, PT, PT, R33, R31, RZ, P2, P3 ;  /* 0x0000001f21347210 */ /* 0x000fe200017e64ff */
[----:B------:R-:W-:Y:S01]  /*27b50*/  IMAD.WIDE.U32 R34, R3, R13, RZ ;  /* 0x0000000d03227225 */ /* 0x000fe200078e00ff */
[----:B------:R-:W-:-:S03]  /*27b60*/  IADD3 R58, P2, PT, R39, R26, RZ ;  /* 0x0000001a273a7210 */ /* 0x000fc60007f5e0ff */
[----:B------:R-:W-:Y:S01]  /*27b70*/  IMAD.IADD R30, R27, 0x1, R30 ;  /* 0x000000011b1e7824 */ /* 0x000fe200078e021e */
[----:B------:R-:W-:Y:S01]  /*27b80*/  ISETP.GE.U32.AND P4, PT, R58, R26, PT ;  /* 0x0000001a3a00720c */ /* 0x000fe20003f86070 */
[----:B------:R-:W-:-:S04]  /*27b90*/  IMAD.WIDE.U32 R34, P3, R15, R25, R34 ;  /* 0x000000190f227225 */ /* 0x000fc80007860022 */
[----:B------:R-:W-:Y:S02]  /*27ba0*/  IMAD.X R59, R30, 0x1, R38, P2 ;  /* 0x000000011e3b7824 */ /* 0x000fe400010e0626 */
[----:B------:R-:W-:-:S03]  /*27bb0*/  IMAD.WIDE.U32 R26, R15, R13, RZ ;  /* 0x0000000d0f1a7225 */ /* 0x000fc600078e00ff */
[----:B------:R-:W-:Y:S01]  /*27bc0*/  ISETP.GE.U32.AND.EX P4, PT, R59, R30, PT, P4 ;  /* 0x0000001e3b00720c */ /* 0x000fe20003f86140 */
[-C--:B------:R-:W-:Y:S01]  /*27bd0*/  IMAD R30, R5, R15.reuse, RZ ;  /* 0x0000000f051e7224 */ /* 0x080fe200078e02ff */
[----:B------:R-:W-:Y:S01]  /*27be0*/  IADD3 RZ, P2, PT, R27, R34, RZ ;  /* 0x000000221bff7210 */ /* 0x000fe20007f5e0ff */
[----:B------:R-:W-:Y:S01]  /*27bf0*/  IMAD.WIDE.U32 R26, R4, R15, RZ ;  /* 0x0000000f041a7225 */ /* 0x000fe200078e00ff */
[----:B------:R-:W-:-:S03]  /*27c00*/  SEL R51, RZ, 0x1, P4 ;  /* 0x00000001ff337807 */ /* 0x000fc60002000000 */
[----:B------:R-:W-:Y:S01]  /*27c10*/  IMAD R30, R3, R4, R30 ;  /* 0x00000004031e7224 */ /* 0x000fe200078e021e */
[----:B------:R-:W-:Y:S01]  /*27c20*/  IADD3 R34, P4, PT, R36, R26, RZ ;  /* 0x0000001a24227210 */ /* 0x000fe20007f9e0ff */
[----:B------:R-:W-:Y:S02]  /*27c30*/  IMAD.X R31, RZ, RZ, RZ, P3 ;  /* 0x000000ffff1f7224 */ /* 0x000fe400018e06ff */
[----:B------:R-:W-:Y:S02]  /*27c40*/  IMAD.IADD R36, R27, 0x1, R30 ;  /* 0x000000011b247824 */ /* 0x000fe400078e021e */
[----:B------:R-:W-:-:S04]  /*27c50*/  IMAD.MOV.U32 R30, RZ, RZ, R35 ;  /* 0x000000ffff1e7224 */ /* 0x000fc800078e0023 */
[----:B------:R-:W-:-:S04]  /*27c60*/  IMAD.WIDE.U32.X R30, R3, R25, R30, P2 ;  /* 0x00000019031e7225 */ /* 0x000fc800010e041e */
[----:B------:R-:W-:Y:S01]  /*27c70*/  IMAD.X R37, R36, 0x1, R37, P4 ;  /* 0x0000000124257824 */ /* 0x000fe200020e0625 */
[----:B------:R-:W-:-:S04]  /*27c80*/  IADD3 R51, P2, P4, R34, R30, R51 ;  /* 0x0000001e22337210 */ /* 0x000fc80007c5e033 */
[----:B------:R-:W-:Y:S01]  /*27c90*/  IADD3.X R49, PT, PT, R37, R31, RZ, P2, P4 ;  /* 0x0000001f25317210 */ /* 0x000fe200017e84ff */
[----:B------:R-:W-:Y:S01]  /*27ca0*/  IMAD.WIDE.U32 R30, R3, R4, RZ ;  /* 0x00000004031e7225 */ /* 0x000fe200078e00ff */
[----:B------:R-:W-:Y:S02]  /*27cb0*/  ISETP.GE.U32.AND P3, PT, R34, R26, PT ;  /* 0x0000001a2200720c */ /* 0x000fe40003f66070 */
[----:B------:R-:W-:Y:S01]  /*27cc0*/  ISETP.GE.U32.AND P2, PT, R51, R34, PT ;  /* 0x000000223300720c */ /* 0x000fe20003f46070 */
[----:B------:R-:W-:-:S04]  /*27cd0*/  IMAD.WIDE.U32 R34, R15, R4, RZ ;  /* 0x000000040f227225 */ /* 0x000fc800078e00ff */
[----:B------:R-:W-:Y:S01]  /*27ce0*/  IMAD.WIDE.U32 R30, P4, R15, R5, R30 ;  /* 0x000000050f1e7225 */ /* 0x000fe2000788001e */
[----:B------:R-:W-:-:S03]  /*27cf0*/  ISETP.GE.U32.AND.EX P3, PT, R37, R36, PT, P3 ;  /* 0x000000242500720c */ /* 0x000fc60003f66130 */
[----:B------:R-:W-:Y:S01]  /*27d00*/  IMAD.X R27, RZ, RZ, RZ, P4 ;  /* 0x000000ffff1b7224 */ /* 0x000fe200020e06ff */
[----:B------:R-:W-:Y:S01]  /*27d10*/  IADD3 RZ, P4, PT, R35, R30, RZ ;  /* 0x0000001e23ff7210 */ /* 0x000fe20007f9e0ff */
        /* <DEDUP_REMOVED lines=8> */
[----:B------:R-:W-:Y:S01]  /*27da0*/  IMAD.WIDE.U32 R26, R14, R24, RZ ;  /* 0x000000180e1a7225 */ /* 0x000fe200078e00ff */
[----:B------:R-:W-:-:S03]  /*27db0*/  ISETP.GE.U32.AND P2, PT, R53, R32, PT ;  /* 0x000000203500720c */ /* 0x000fc60003f46070 */
[----:B------:R-:W-:Y:S01]  /*27dc0*/  IMAD.WIDE.U32 R30, P4, R14, R29, R30 ;  /* 0x0000001d0e1e7225 */ /* 0x000fe2000788001e */
[----:B------:R-:W-:-:S03]  /*27dd0*/  ISETP.GE.U32.AND.EX P2, PT, R52, R33, PT, P2 ;  /* 0x000000213400720c */ /* 0x000fc60003f46120 */
[----:B------:R-:W-:Y:S01]  /*27de0*/  IMAD.MOV.U32 R26, RZ, RZ, R31 ;  /* 0x000000ffff1a7224 */ /* 0x000fe200078e001f */
[----:B------:R-:W-:Y:S01]  /*27df0*/  IADD3 RZ, P3, PT, R27, R30, RZ ;  /* 0x0000001e1bff7210 */ /* 0x000fe20007f7e0ff */
[----:B------:R-:W-:Y:S01]  /*27e00*/  IMAD.X R27, RZ, RZ, RZ, P4 ;  /* 0x000000ffff1b7224 */ /* 0x000fe200020e06ff */
[----:B------:R-:W-:Y:S01]  /*27e10*/  SEL R37, RZ, 0x1, P2 ;  /* 0x00000001ff257807 */ /* 0x000fe20001000000 */
[----:B------:R-:W-:Y:S02]  /*27e20*/  IMAD R48, R3, R24, R48 ;  /* 0x0000001803307224 */ /* 0x000fe400078e0230 */
[----:B------:R-:W-:-:S04]  /*27e30*/  IMAD.WIDE.U32 R30, R24, R15, RZ ;  /* 0x0000000f181e7225 */ /* 0x000fc800078e00ff */
        /* <DEDUP_REMOVED lines=9> */
[----:B------:R-:W-:Y:S01]  /*27ed0*/  IADD3 R39, P4, PT, R53, R39, RZ ;  /* 0x0000002735277210 */ /* 0x000fe20007f9e0ff */
[----:B------:R-:W-:-:S04]  /*27ee0*/  IMAD.WIDE.U32 R32, R3, R6, RZ ;  /* 0x0000000603207225 */ /* 0x000fc800078e00ff */
[----:B------:R-:W-:Y:S02]  /*27ef0*/  IMAD.X R52, R31, 0x1, R52, P2 ;  /* 0x000000011f347824 */ /* 0x000fe400010e0634 */
[----:B------:R-:W-:-:S04]  /*27f00*/  IMAD.WIDE.U32 R34, R15, R6, RZ ;  /* 0x000000060f227225 */ /* 0x000fc800078e00ff */
[C---:B------:R-:W-:Y:S02]  /*27f10*/  IMAD.X R38, R52.reuse, 0x1, R38, P4 ;  /* 0x0000000134267824 */ /* 0x040fe400020e0626 */
[----:B------:R-:W-:Y:S01]  /*27f20*/  IMAD.WIDE.U32 R32, P4, R15, R7, R32 ;  /* 0x000000070f207225 */ /* 0x000fe20007880020 */
[----:B------:R-:W-:Y:S02]  /*27f30*/  ISETP.GE.U32.AND P3, PT, R53, R26, PT ;  /* 0x0000001a3500720c */ /* 0x000fe40003f66070 */
[----:B------:R-:W-:Y:S01]  /*27f40*/  ISETP.GE.U32.AND P2, PT, R39, R53, PT ;  /* 0x000000352700720c */ /* 0x000fe20003f46070 */
[----:B------:R-:W-:Y:S01]  /*27f50*/  IMAD.X R27, RZ, RZ, RZ, P4 ;  /* 0x000000ffff1b7224 */ /* 0x000fe200020e06ff */
[----:B------:R-:W-:Y:S01]  /*27f60*/  IADD3 RZ, P4, PT, R35, R32, RZ ;  /* 0x0000002023ff7210 */ /* 0x000fe20007f9e0ff */
[----:B------:R-:W-:Y:S01]  /*27f70*/  IMAD.MOV.U32 R26, RZ, RZ, R33 ;  /* 0x000000ffff1a7224 */ /* 0x000fe200078e0021 */
[----:B------:R-:W-:Y:S02]  /*27f80*/  ISETP.GE.U32.AND.EX P3, PT, R52, R31, PT, P3 ;  /* 0x0000001f3400720c */ /* 0x000fe40003f66130 */
[----:B------:R-:W-:Y:S01]  /*27f90*/  ISETP.GE.U32.AND.EX P2, PT, R38, R52, PT, P2 ;  /* 0x000000342600720c */ /* 0x000fe20003f46120 */
[----:B------:R-:W-:Y:S01]  /*27fa0*/  IMAD.WIDE.U32.X R26, R3, R7, R26, P4 ;  /* 0x00000007031a7225 */ /* 0x000fe200020e041a */
[----:B------:R-:W-:-:S02]  /*27fb0*/  SEL R52, RZ, 0x1, P3 ;  /* 0x00000001ff347807 */ /* 0x000fc40001800000 */
[----:B------:R-:W-:-:S04]  /*27fc0*/  SEL R31, RZ, 0x1, P2 ;  /* 0x00000001ff1f7807 */ /* 0x000fc80001000000 */
[----:B------:R-:W-:Y:S01]  /*27fd0*/  IADD3 R52, P2, P3, R31, R26, R52 ;  /* 0x0000001a1f347210 */ /* 0x000fe20007b5e034 */
[----:B------:R-:W-:-:S03]  /*27fe0*/  IMAD R34, R25, R28, RZ ;  /* 0x0000001c19227224 */ /* 0x000fc600078e02ff */
[----:B------:R-:W-:Y:S01]  /*27ff0*/  IADD3.X R53, PT, PT, RZ, R27, RZ, P2, P3 ;  /* 0x0000001bff357210 */ /* 0x000fe200017e64ff */
[----:B------:R-:W-:-:S04]  /*28000*/  IMAD.WIDE.U32 R26, R13, R28, RZ ;  /* 0x0000001c0d1a7225 */ /* 0x000fc800078e00ff */
[----:B------:R-:W-:Y:S01]  /*28010*/  IMAD R34, R61, R13, R34 ;  /* 0x0000000d3d227224 */ /* 0x000fe200078e0222 */
[----:B0-----:R-:W-:-:S03]  /*28020*/  IADD3 R0, P4, PT, R51, R26, RZ ;  /* 0x0000001a33007210 */ /* 0x001fc60007f9e0ff */
[----:B------:R-:W-:Y:S01]  /*28030*/  IMAD.IADD R34, R27, 0x1, R34 ;  /* 0x000000011b227824 */ /* 0x000fe200078e0222 */
[----:B------:R-:W-:Y:S01]  /*28040*/  ISETP.GE.U32.AND P3, PT, R0, R26, PT ;  /* 0x0000001a0000720c */ /* 0x000fe20003f66070 */
[----:B------:R-:W-:-:S04]  /*28050*/  IMAD.WIDE.U32 R26, R61, R13, RZ ;  /* 0x0000000d3d1a7225 */ /* 0x000fc800078e00ff */
[----:B------:R-:W-:Y:S02]  /*28060*/  IMAD.MOV.U32 R51, RZ, RZ, R3 ;  /* 0x000000ffff337224 */ /* 0x000fe400078e0003 */
[----:B------:R-:W-:Y:S02]  /*28070*/  IMAD.X R3, R34, 0x1, R49, P4 ;  /* 0x0000000122037824 */ /* 0x000fe400020e0631 */
[----:B------:R-:W-:-:S04]  /*28080*/  IMAD.WIDE.U32 R26, P4, R28, R25, R26 ;  /* 0x000000191c1a7225 */ /* 0x000fc8000788001a */
[----:B------:R-:W-:Y:S01]  /*28090*/  IMAD.WIDE.U32 R32, R28, R13, RZ ;  /* 0x0000000d1c207225 */ /* 0x000fe200078e00ff */
[----:B------:R-:W-:-:S03]  /*280a0*/  ISETP.GE.U32.AND P2, PT, R37, R30, PT ;  /* 0x0000001e2500720c */ /* 0x000fc60003f46070 */
[----:B------:R-:W-:Y:S02]  /*280b0*/  IMAD R32, R5, R28, RZ ;  /* 0x0000001c05207224 */ /* 0x000fe400078e02ff */
[----:B------:R-:W-:Y:S01]  /*280c0*/  IMAD.X R31, RZ, RZ, RZ, P4 ;  /* 0x000000ffff1f7224 */ /* 0x000fe200020e06ff */
[----:B------:R-:W-:Y:S01]  /*280d0*/  IADD3 RZ, P4, PT, R33, R26, RZ ;  /* 0x0000001a21ff7210 */ /* 0x000fe20007f9e0ff */
[----:B------:R-:W-:Y:S01]  /*280e0*/  IMAD.MOV.U32 R30, RZ, RZ, R27 ;  /* 0x000000ffff1e7224 */ /* 0x000fe200078e001b */
[----:B------:R-:W-:Y:S01]  /*280f0*/  ISETP.GE.U32.AND.EX P3, PT, R3, R34, PT, P3 ;  /* 0x000000220300720c */ /* 0x000fe20003f66130 */
[----:B------:R-:W-:Y:S02]  /*28100*/  IMAD R32, R61, R4, R32 ;  /* 0x000000043d207224 */ /* 0x000fe400078e0220 */
[----:B------:R-:W-:Y:S01]  /*28110*/  IMAD.WIDE.U32 R26, R4, R28, RZ ;  /* 0x0000001c041a7225 */ /* 0x000fe200078e00ff */
[----:B------:R-:W-:-:S03]  /*28120*/  SEL R33, RZ, 0x1, P3 ;  /* 0x00000001ff217807 */ /* 0x000fc60001800000 */
[----:B------:R-:W-:Y:S01]  /*28130*/  IMAD.IADD R27, R27, 0x1, R32 ;  /* 0x000000011b1b7824 */ /* 0x000fe200078e0220 */
[----:B------:R-:W-:Y:S01]  /*28140*/  IADD3 R32, P3, PT, R39, R26, RZ ;  /* 0x0000001a27207210 */ /* 0x000fe20007f7e0ff */
[----:B------:R-:W-:-:S04]  /*28150*/  IMAD.WIDE.U32.X R30, R61, R25, R30, P4 ;  /* 0x000000193d1e7225 */ /* 0x000fc800020e041e */
[----:B------:R-:W-:Y:S01]  /*28160*/  IMAD.X R34, R27, 0x1, R38, P3 ;  /* 0x000000011b227824 */ /* 0x000fe200018e0626 */
[----:B------:R-:W-:-:S04]  /*28170*/  IADD3 R38, P3, P4, R32, R30, R33 ;  /* 0x0000001e20267210 */ /* 0x000fc80007c7e021 */
[----:B------:R-:W-:Y:S02]  /*28180*/  IADD3.X R39, PT, PT, R34, R31, RZ, P3, P4 ;  /* 0x0000001f22277210 */ /* 0x000fe40001fe84ff */
[----:B------:R-:W-:Y:S01]  /*28190*/  ISETP.GE.U32.AND P4, PT, R32, R26, PT ;  /* 0x0000001a2000720c */ /* 0x000fe20003f86070 */
[----:B------:R-:W-:-:S03]  /*281a0*/  IMAD.WIDE.U32 R30, R61, R4, RZ ;  /* 0x000000043d1e7225 */ /* 0x000fc600078e00ff */
[----:B------:R-:W-:Y:S02]  /*281b0*/  ISETP.GE.U32.AND.EX P4, PT, R34, R27, PT, P4 ;  /* 0x0000001b2200720c */ /* 0x000fe40003f86140 */
[----:B------:R-:W-:Y:S01]  /*281c0*/  ISETP.GE.U32.AND P3, PT, R38, R32, PT ;  /* 0x000000202600720c */ /* 0x000fe20003f66070 */
[----:B------:R-:W-:Y:S01]  /*281d0*/  IMAD.WIDE.U32 R32, R28, R4, RZ ;  /* 0x000000041c207225 */ /* 0x000fe200078e00ff */
[----:B------:R-:W-:-:S03]  /*281e0*/  SEL R35, RZ, 0x1, P4 ;  /* 0x00000001ff237807 */ /* 0x000fc60002000000 */
[----:B------:R-:W-:Y:S01]  /*281f0*/  IMAD.WIDE.U32 R30, P4, R28, R5, R30 ;  /* 0x000000051c1e7225 */ /* 0x000fe2000788001e */
[----:B------:R-:W-:-:S03]  /*28200*/  ISETP.GE.U32.AND.EX P3, PT, R39, R34, PT, P3 ;  /* 0x000000222700720c */ /* 0x000fc60003f66130 */
[----:B------:R-:W-:Y:S01]  /*28210*/  IMAD.X R27, RZ, RZ, RZ, P4 ;  /* 0x000000ffff1b7224 */ /* 0x000fe200020e06ff */
[----:B------:R-:W-:Y:S01]  /*28220*/  IADD3 RZ, P4, PT, R33, R30, RZ ;  /* 0x0000001e21ff7210 */ /* 0x000fe20007f9e0ff */
[----:B------:R-:W-:Y:S01]  /*28230*/  IMAD.MOV.U32 R26, RZ, RZ, R31 ;  /* 0x000000ffff1a7224 */ /* 0x000fe200078e001f */
[----:B------:R-:W-:-:S03]  /*28240*/  SEL R34, RZ, 0x1, P3 ;  /* 0x00000001ff227807 */ /* 0x000fc60001800000 */
[----:B------:R-:W-:-:S03]  /*28250*/  IMAD.WIDE.U32.X R26, R61, R5, R26, P4 ;  /* 0x000000053d1a7225 */ /* 0x000fc600020e041a */
[----:B------:R-:W-:-:S04]  /*28260*/  IADD3 R34, P3, P4, R34, R26, R35 ;  /* 0x0000001a22227210 */ /* 0x000fc80007c7e023 */
[----:B------:R-:W-:Y:S02]  /*28270*/  IADD3.X R35, PT, PT, RZ, R27, RZ, P3, P4 ;  /* 0x0000001bff237210 */ /* 0x000fe40001fe84ff */
[----:B------:R-:W-:Y:S01]  /*28280*/  IADD3 R52, P3, PT, R37, R52, RZ ;  /* 0x0000003425347210 */ /* 0x000fe20007f7e0ff */
[----:B------:R-:W-:-:S03]  /*28290*/  IMAD.WIDE.U32 R30, R51, R24, RZ ;  /* 0x00000018331e7225 */ /* 0x000fc600078e00ff */
[----:B------:R-:W-:Y:S01]  /*282a0*/  ISETP.GE.U32.AND P4, PT, R52, R37, PT ;  /* 0x000000253400720c */ /* 0x000fe20003f86070 */
[----:B------:R-:W-:Y:S02]  /*282b0*/  IMAD.X R53, R36, 0x1, R53, P3 ;  /* 0x0000000124357824 */ /* 0x000fe400018e0635 */
[----:B------:R-:W-:-:S03]  /*282c0*/  IMAD.WIDE.U32 R32, R15, R24, RZ ;  /* 0x000000180f207225 */ /* 0x000fc600078e00ff */
[----:B------:R-:W-:Y:S01]  /*282d0*/  ISETP.GE.U32.AND.EX P3, PT, R53, R36, PT, P4 ;  /* 0x000000243500720c */ /* 0x000fe20003f66140 */
        /* <DEDUP_REMOVED lines=19> */
[----:B------:R-:W-:Y:S02]  /*28410*/  IMAD.X R35, R53, 0x1, R35, P4 ;  /* 0x0000000135237824 */ /* 0x000fe400020e0623 */
        /* <DEDUP_REMOVED lines=10> */
[----:B------:R-:W-:Y:S01]  /*284c0*/  SEL R30, RZ, 0x1, P2 ;  /* 0x00000001ff1e7807 */ /* 0x000fe20001000000 */
[----:B------:R-:W-:-:S03]  /*284d0*/  IMAD R49, R29, R28, RZ ;  /* 0x0000001c1d317224 */ /* 0x000fc600078e02ff */
[----:B------:R-:W-:Y:S01]  /*284e0*/  IADD3 R37, P2, P3, R30, R26, R37 ;  /* 0x0000001a1e257210 */ /* 0x000fe20007b5e025 */
[----:B------:R-:W-:-:S03]  /*284f0*/  IMAD R49, R61, R24, R49 ;  /* 0x000000183d317224 */ /* 0x000fc600078e0231 */
[----:B------:R-:W-:Y:S01]  /*28500*/  IADD3.X R32, PT, PT, RZ, R27, RZ, P2, P3 ;  /* 0x0000001bff207210 */ /* 0x000fe200017e64ff */
[----:B------:R-:W-:-:S04]  /*28510*/  IMAD.WIDE.U32 R26, R24, R28, RZ ;  /* 0x0000001c181a7225 */ /* 0x000fc800078e00ff */
[----:B------:R-:W-:Y:S01]  /*28520*/  IMAD.IADD R49, R27, 0x1, R49 ;  /* 0x000000011b317824 */ /* 0x000fe200078e0231 */
[----:B------:R-:W-:Y:S01]  /*28530*/  IADD3 R36, P2, PT, R36, R26, RZ ;  /* 0x0000001a24247210 */ /* 0x000fe20007f5e0ff */
[----:B------:R-:W-:-:S03]  /*28540*/  IMAD.WIDE.U32 R30, R61, R24, RZ ;  /* 0x000000183d1e7225 */ /* 0x000fc600078e00ff */
[C---:B------:R-:W-:Y:S01]  /*28550*/  IADD3 R37, P4, PT, R36.reuse, R37, RZ ;  /* 0x0000002524257210 */ /* 0x040fe20007f9e0ff */
[----:B------:R-:W-:Y:S01]  /*28560*/  IMAD.X R48, R49, 0x1, R48, P2 ;  /* 0x0000000131307824 */ /* 0x000fe200010e0630 */
[----:B------:R-:W-:Y:S02]  /*28570*/  ISETP.GE.U32.AND P3, PT, R36, R26, PT ;  /* 0x0000001a2400720c */ /* 0x000fe40003f66070 */
[----:B------:R-:W-:Y:S01]  /*28580*/  ISETP.GE.U32.AND P2, PT, R37, R36, PT ;  /* 0x000000242500720c */ /* 0x000fe20003f46070 */
[----:B------:R-:W-:Y:S02]  /*28590*/  IMAD.X R36, R48, 0x1, R32, P4 ;  /* 0x0000000130247824 */ /* 0x000fe400020e0620 */
[----:B------:R-:W-:-:S04]  /*285a0*/  IMAD.WIDE.U32 R30, P4, R28, R29, R30 ;  /* 0x0000001d1c1e7225 */ /* 0x000fc8000788001e */
[----:B------:R-:W-:Y:S01]  /*285b0*/  IMAD.WIDE.U32 R32, R28, R24, RZ ;  /* 0x000000181c207225 */ /* 0x000fe200078e00ff */
        /* <DEDUP_REMOVED lines=9> */
[----:B------:R-:W-:-:S03]  /*28650*/  IMAD R32, R25, R55, RZ ;  /* 0x0000003719207224 */ /* 0x000fc600078e02ff */
[----:B------:R-:W-:Y:S01]  /*28660*/  IADD3.X R51, PT, PT, RZ, R27, RZ, P2, P3 ;  /* 0x0000001bff337210 */ /* 0x000fe200017e64ff */
[----:B------:R-:W-:-:S04]  /*28670*/  IMAD.WIDE.U32 R26, R13, R55, RZ ;  /* 0x000000370d1a7225 */ /* 0x000fc800078e00ff */
[----:B------:R-:W-:Y:S01]  /*28680*/  IMAD.MOV.U32 R53, RZ, RZ, R0 ;  /* 0x000000ffff357224 */ /* 0x000fe200078e0000 */
[----:B------:R-:W-:Y:S01]  /*28690*/  IADD3 R0, P3, PT, R38, R26, RZ ;  /* 0x0000001a26007210 */ /* 0x000fe20007f7e0ff */
[----:B--2---:R-:W-:-:S03]  /*286a0*/  IMAD R32, R54, R13, R32 ;  /* 0x0000000d36207224 */ /* 0x004fc600078e0220 */
[----:B------:R-:W-:Y:S01]  /*286b0*/  ISETP.GE.U32.AND P2, PT, R0, R26, PT ;  /* 0x0000001a0000720c */ /* 0x000fe20003f46070 */
[----:B------:R-:W-:Y:S02]  /*286c0*/  IMAD.IADD R32, R27, 0x1, R32 ;  /* 0x000000011b207824 */ /* 0x000fe400078e0220 */
[----:B------:R-:W-:-:S04]  /*286d0*/  IMAD.WIDE.U32 R26, R54, R13, RZ ;  /* 0x0000000d361a7225 */ /* 0x000fc800078e00ff */
[----:B------:R-:W-:Y:S02]  /*286e0*/  IMAD.X R39, R32, 0x1, R39, P3 ;  /* 0x0000000120277824 */ /* 0x000fe400018e0627 */
[----:B------:R-:W-:-:S04]  /*286f0*/  IMAD.WIDE.U32 R26, P4, R55, R25, R26 ;  /* 0x00000019371a7225 */ /* 0x000fc8000788001a */
[----:B------:R-:W-:Y:S01]  /*28700*/  IMAD.WIDE.U32 R30, R55, R13, RZ ;  /* 0x0000000d371e7225 */ /* 0x000fe200078e00ff */
[----:B------:R-:W-:-:S03]  /*28710*/  ISETP.GE.U32.AND.EX P2, PT, R39, R32, PT, P2 ;  /* 0x000000202700720c */ /* 0x000fc60003f46120 */
[-C--:B------:R-:W-:Y:S01]  /*28720*/  IMAD R32, R5, R55.reuse, RZ ;  /* 0x0000003705207224 */ /* 0x080fe200078e02ff */
[----:B------:R-:W-:Y:S01]  /*28730*/  IADD3 RZ, P3, PT, R31, R26, RZ ;  /* 0x0000001a1fff7210 */ /* 0x000fe20007f7e0ff */
[----:B------:R-:W-:Y:S02]  /*28740*/  IMAD.MOV.U32 R30, RZ, RZ, R27 ;  /* 0x000000ffff1e7224 */ /* 0x000fe400078e001b */
[----:B------:R-:W-:-:S04]  /*28750*/  IMAD.WIDE.U32 R26, R4, R55, RZ ;  /* 0x00000037041a7225 */ /* 0x000fc800078e00ff */
[----:B------:R-:W-:Y:S02]  /*28760*/  IMAD.X R31, RZ, RZ, RZ, P4 ;  /* 0x000000ffff1f7224 */ /* 0x000fe400020e06ff */
[----:B------:R-:W-:Y:S01]  /*28770*/  IMAD R32, R54, R4, R32 ;  /* 0x0000000436207224 */ /* 0x000fe200078e0220 */
[----:B------:R-:W-:Y:S01]  /*28780*/  IADD3 R34, P4, PT, R34, R26, RZ ;  /* 0x0000001a22227210 */ /* 0x000fe20007f9e0ff */
[----:B------:R-:W-:Y:S01]  /*28790*/  IMAD.WIDE.U32.X R30, R54, R25, R30, P3 ;  /* 0x00000019361e7225 */ /* 0x000fe200018e041e */
[----:B------:R-:W-:-:S03]  /*287a0*/  SEL R49, RZ, 0x1, P2 ;  /* 0x00000001ff317807 */ /* 0x000fc60001000000 */
[----:B------:R-:W-:-:S04]  /*287b0*/  IMAD.IADD R27, R27, 0x1, R32 ;  /* 0x000000011b1b7824 */ /* 0x000fc800078e0220 */
[----:B------:R-:W-:Y:S01]  /*287c0*/  IMAD.X R35, R27, 0x1, R35, P4 ;  /* 0x000000011b237824 */ /* 0x000fe200020e0623 */
[----:B------:R-:W-:-:S04]  /*287d0*/  IADD3 R49, P3, P4, R34, R30, R49 ;  /* 0x0000001e22317210 */ /* 0x000fc80007c7e031 */
[----:B------:R-:W-:Y:S01]  /*287e0*/  IADD3.X R48, PT, PT, R35, R31, RZ, P3, P4 ;  /* 0x0000001f23307210 */ /* 0x000fe20001fe84ff */
[----:B------:R-:W-:Y:S01]  /*287f0*/  IMAD.WIDE.U32 R30, R54, R4, RZ ;  /* 0x00000004361e7225 */ /* 0x000fe200078e00ff */
[----:B------:R-:W-:-:S03]  /*28800*/  ISETP.GE.U32.AND P2, PT, R34, R26, PT ;  /* 0x0000001a2200720c */ /* 0x000fc60003f46070 */
[----:B------:R-:W-:Y:S01]  /*28810*/  IMAD.WIDE.U32 R32, R55, R4, RZ ;  /* 0x0000000437207225 */ /* 0x000fe200078e00ff */
[----:B------:R-:W-:-:S03]  /*28820*/  ISETP.GE.U32.AND.EX P2, PT, R35, R27, PT, P2 ;  /* 0x0000001b2300720c */ /* 0x000fc60003f46120 */
[----:B------:R-:W-:Y:S01]  /*28830*/  IMAD.WIDE.U32 R30, P4, R55, R5, R30 ;  /* 0x00000005371e7225 */ /* 0x000fe2000788001e */
[----:B------:R-:W-:-:S03]  /*28840*/  ISETP.GE.U32.AND P3, PT, R49, R34, PT ;  /* 0x000000223100720c */ /* 0x000fc60003f66070 */
        /* <DEDUP_REMOVED lines=19> */
[----:B------:R-:W-:-:S04]  /*28980*/  IMAD.WIDE.U32 R34, R55, R6, RZ ;  /* 0x0000000637227225 */ /* 0x000fc800078e00ff */
[C---:B------:R-:W-:Y:S02]  /*28990*/  IMAD.X R36, R26.reuse, 0x1, R33, P4 ;  /* 0x000000011a247824 */ /* 0x040fe400020e0621 */
[----:B------:R-:W-:Y:S01]  /*289a0*/  IMAD.WIDE.U32 R30, P4, R55, R7, R30 ;  /* 0x00000007371e7225 */ /* 0x000fe2000788001e */
        /* <DEDUP_REMOVED lines=17> */
[----:B------:R-:W-:Y:S01]  /*28ac0*/  IMAD.X R51, R27, 0x1, R51, P3 ;  /* 0x000000011b337824 */ /* 0x000fe200018e0633 */
[----:B------:R-:W-:Y:S01]  /*28ad0*/  ISETP.GE.U32.AND P2, PT, R52, R26, PT ;  /* 0x0000001a3400720c */ /* 0x000fe20003f46070 */
[----:B------:R-:W-:Y:S02]  /*28ae0*/  IMAD.MOV.U32 R37, RZ, RZ, R39 ;  /* 0x000000ffff257224 */ /* 0x000fe400078e0027 */
[----:B------:R-:W-:Y:S02]  /*28af0*/  IMAD.X R34, R51, 0x1, R34, P4 ;  /* 0x0000000133227824 */ /* 0x000fe400020e0622 */
[----:B------:R-:W-:Y:S01]  /*28b00*/  IMAD.WIDE.U32 R30, P4, R55, R29, R30 ;  /* 0x0000001d371e7225 */ /* 0x000fe2000788001e */
[----:B------:R-:W-:-:S03]  /*28b10*/  ISETP.GE.U32.AND.EX P2, PT, R51, R27, PT, P2 ;  /* 0x0000001b3300720c */ /* 0x000fc60003f46120 */
[----:B------:R-:W-:Y:S01]  /*28b20*/  IMAD.WIDE.U32 R38, R55, R24, RZ ;  /* 0x0000001837267225 */ /* 0x000fe200078e00ff */
[----:B------:R-:W-:-:S03]  /*28b30*/  ISETP.GE.U32.AND P3, PT, R33, R52, PT ;  /* 0x000000342100720c */ /* 0x000fc60003f66070 */
[----:B------:R-:W-:Y:S01]  /*28b40*/  IMAD.X R27, RZ, RZ, RZ, P4 ;  /* 0x000000ffff1b7224 */ /* 0x000fe200020e06ff */
[----:B------:R-:W-:Y:S01]  /*28b50*/  IADD3 RZ, P4, PT, R39, R30, RZ ;  /* 0x0000001e27ff7210 */ /* 0x000fe20007f9e0ff */
[----:B------:R-:W-:Y:S01]  /*28b60*/  IMAD.MOV.U32 R26, RZ, RZ, R31 ;  /* 0x000000ffff1a7224 */ /* 0x000fe200078e001f */
[----:B------:R-:W-:-:S03]  /*28b70*/  ISETP.GE.U32.AND.EX P3, PT, R34, R51, PT, P3 ;  /* 0x000000332200720c */ /* 0x000fc60003f66130 */
[----:B------:R-:W-:Y:S01]  /*28b80*/  IMAD.WIDE.U32.X R26, R54, R29, R26, P4 ;  /* 0x0000001d361a7225 */ /* 0x000fe200020e041a */
[----:B------:R-:W-:Y:S02]  /*28b90*/  SEL R54, RZ, 0x1, P2 ;  /* 0x00000001ff367807 */ /* 0x000fe40001000000 */
[----:B------:R-:W-:-:S04]  /*28ba0*/  SEL R30, RZ, 0x1, P3 ;  /* 0x00000001ff1e7807 */ /* 0x000fc80001800000 */
[----:B------:R-:W-:Y:S01]  /*28bb0*/  IADD3 R54, P2, P3, R30, R26, R54 ;  /* 0x0000001a1e367210 */ /* 0x000fe20007b5e036 */
[----:B------:R-:W-:-:S04]  /*28bc0*/  IMAD.WIDE.U32 R30, R36, 0x3d1, RZ ;  /* 0x000003d1241e7825 */ /* 0x000fc800078e00ff */
[----:B------:R-:W-:Y:S02]  /*28bd0*/  IMAD.MOV.U32 R52, RZ, RZ, R59 ;  /* 0x000000ffff347224 */ /* 0x000fe400078e003b */
[----:B------:R-:W-:Y:S02]  /*28be0*/  IMAD.MOV.U32 R39, RZ, RZ, R58 ;  /* 0x000000ffff277224 */ /* 0x000fe400078e003a */
[----:B------:R-:W-:-:S04]  /*28bf0*/  IMAD.WIDE.U32 R30, P4, R32, 0x1, R30 ;  /* 0x00000001201e7825 */ /* 0x000fc8000788001e */
[----:B------:R-:W-:-:S04]  /*28c00*/  IMAD.WIDE.U32 R58, R32, 0x3d1, RZ ;  /* 0x000003d1203a7825 */ /* 0x000fc800078e00ff */
[----:B------:R-:W-:Y:S01]  /*28c10*/  IMAD.MOV.U32 R35, RZ, RZ, R53 ;  /* 0x000000ffff237224 */ /* 0x000fe200078e0035 */
[----:B------:R-:W-:Y:S01]  /*28c20*/  IADD3.X R53, PT, PT, RZ, R27, RZ, P2, P3 ;  /* 0x0000001bff357210 */ /* 0x000fe200017e64ff */
[----:B------:R-:W-:Y:S01]  /*28c30*/  IMAD.X R27, RZ, RZ, RZ, P4 ;  /* 0x000000ffff1b7224 */ /* 0x000fe200020e06ff */
[----:B------:R-:W-:Y:S02]  /*28c40*/  IADD3 R32, P4, PT, R59, R30, RZ ;  /* 0x0000001e3b207210 */ /* 0x000fe40007f9e0ff */
[-C--:B------:R-:W-:Y:S01]  /*28c50*/  IADD3 R38, P3, PT, R39, R58.reuse, RZ ;  /* 0x0000003a27267210 */ /* 0x080fe20007f7e0ff */
[----:B------:R-:W-:Y:S02]  /*28c60*/  IMAD.MOV.U32 R26, RZ, RZ, R31 ;  /* 0x000000ffff1a7224 */ /* 0x000fe400078e001f */
[----:B------:R-:W-:Y:S01]  /*28c70*/  IMAD.WIDE.U32 R30, R34, 0x3d1, RZ ;  /* 0x000003d1221e7825 */ /* 0x000fe200078e00ff */
[----:B------:R-:W-:-:S03]  /*28c80*/  ISETP.GE.U32.AND P2, PT, R38, R58, PT ;  /* 0x0000003a2600720c */ /* 0x000fc60003f46070 */
[----:B------:R-:W-:Y:S02]  /*28c90*/  IMAD.X R39, R32, 0x1, R52, P3 ;  /* 0x0000000120277824 */ /* 0x000fe400018e0634 */
[----:B------:R-:W-:-:S03]  /*28ca0*/  IMAD.WIDE.U32 R30, P3, R33, 0x1, R30 ;  /* 0x00000001211e7825 */ /* 0x000fc6000786001e */
[----:B------:R-:W-:Y:S01]  /*28cb0*/  ISETP.GE.U32.AND.EX P2, PT, R39, R32, PT, P2 ;  /* 0x000000202700720c */ /* 0x000fe20003f46120 */
[----:B------:R-:W-:-:S04]  /*28cc0*/  IMAD.WIDE.U32 R32, R33, 0x3d1, RZ ;  /* 0x000003d121207825 */ /* 0x000fc800078e00ff */
[----:B------:R-:W-:Y:S02]  /*28cd0*/  IMAD.MOV.U32 R59, RZ, RZ, R37 ;  /* 0x000000ffff3b7224 */ /* 0x000fe400078e0025 */
[----:B------:R-:W-:Y:S01]  /*28ce0*/  IMAD.WIDE.U32.X R36, R36, 0x1, R26, P4 ;  /* 0x0000000124247825 */ /* 0x000fe200020e041a */
[----:B------:R-:W-:-:S03]  /*28cf0*/  IADD3 R51, P4, PT, R33, R30, RZ ;  /* 0x0000001e21337210 */ /* 0x000fc60007f9e0ff */
[----:B------:R-:W-:Y:S02]  /*28d00*/  IMAD.X R27, RZ, RZ, RZ, P3 ;  /* 0x000000ffff1b7224 */ /* 0x000fe400018e06ff */
[----:B------:R-:W-:Y:S01]  /*28d10*/  IMAD.MOV.U32 R26, RZ, RZ, R31 ;  /* 0x000000ffff1a7224 */ /* 0x000fe200078e001f */
[----:B------:R-:W-:-:S03]  /*28d20*/  IADD3 R52, P3, PT, R35, R32, RZ ;  /* 0x0000002023347210 */ /* 0x000fc60007f7e0ff */
[----:B------:R-:W-:-:S04]  /*28d30*/  IMAD.WIDE.U32.X R34, R34, 0x1, R26, P4 ;  /* 0x0000000122227825 */ /* 0x000fc800020e041a */
[----:B------:R-:W-:-:S04]  /*28d40*/  IMAD.WIDE.U32 R26, R48, 0x3d1, RZ ;  /* 0x000003d1301a7825 */ /* 0x000fc800078e00ff */
[----:B------:R-:W-:Y:S02]  /*28d50*/  IMAD.MOV.U32 R33, RZ, RZ, R59 ;  /* 0x000000ffff217224 */ /* 0x000fe400078e003b */
[----:B------:R-:W-:-:S04]  /*28d60*/  IMAD.WIDE.U32 R26, P5, R49, 0x1, R26 ;  /* 0x00000001311a7825 */ /* 0x000fc800078a001a */
[----:B------:R-:W-:-:S04]  /*28d70*/  IMAD.WIDE.U32 R58, R49, 0x3d1, RZ ;  /* 0x000003d1313a7825 */ /* 0x000fc800078e00ff */
[----:B------:R-:W-:Y:S02]  /*28d80*/  IMAD.X R31, RZ, RZ, RZ, P5 ;  /* 0x000000ffff1f7224 */ /* 0x000fe400028e06ff */
[----:B------:R-:W-:Y:S01]  /*28d90*/  IMAD.MOV.U32 R30, RZ, RZ, R27 ;  /* 0x000000ffff1e7224 */ /* 0x000fe200078e001b */
[----:B------:R-:W-:Y:S01]  /*28da0*/  IADD3 R27, P5, PT, R59, R26, RZ ;  /* 0x0000001a3b1b7210 */ /* 0x000fe20007fbe0ff */
[----:B------:R-:W-:Y:S01]  /*28db0*/  IMAD.MOV.U32 R26, RZ, RZ, R58 ;  /* 0x000000ffff1a7224 */ /* 0x000fe200078e003a */
[----:B------:R-:W-:Y:S01]  /*28dc0*/  ISETP.GE.U32.AND P4, PT, R52, R32, PT ;  /* 0x000000203400720c */ /* 0x000fe20003f86070 */
[----:B------:R-:W-:Y:S02]  /*28dd0*/  IMAD.MOV.U32 R49, RZ, RZ, R33 ;  /* 0x000000ffff317224 */ /* 0x000fe400078e0021 */
[----:B------:R-:W-:-:S04]  /*28de0*/  IMAD.WIDE.U32.X R32, R48, 0x1, R30, P5 ;  /* 0x0000000130207825 */ /* 0x000fc800028e041e */
[----:B------:R-:W-:-:S04]  /*28df0*/  IMAD.WIDE.U32 R30, R14, R13, R26 ;  /* 0x0000000d0e1e7225 */ /* 0x000fc800078e001a */
[----:B------:R-:W-:Y:S01]  /*28e00*/  IMAD.MOV.U32 R26, RZ, RZ, R2 ;  /* 0x000000ffff1a7224 */ /* 0x000fe200078e0002 */
[----:B------:R-:W-:Y:S01]  /*28e10*/  ISETP.GE.U32.AND P5, PT, R30, R58, PT ;  /* 0x0000003a1e00720c */ /* 0x000fe20003fa6070 */
[----:B------:R-:W-:Y:S01]  /*28e20*/  IMAD.MOV.U32 R48, RZ, RZ, R3 ;  /* 0x000000ffff307224 */ /* 0x000fe200078e0003 */
[----:B------:R0:W5:Y:S01]  /*28e30*/  LDL.LU R2, [R1+0xa1b0] ;  /* 0x00a1b00001027983 */ /* 0x0001620000300800 */
[----:B------:R-:W-:Y:S02]  /*28e40*/  IMAD.MOV.U32 R59, RZ, RZ, R26 ;  /* 0x000000ffff3b7224 */ /* 0x000fe400078e001a */
[----:B------:R-:W-:Y:S01]  /*28e50*/  IMAD R26, R25, R14, RZ ;  /* 0x0000000e191a7224 */ /* 0x000fe200078e02ff */
[----:B------:R0:W5:Y:S03]  /*28e60*/  LDL.LU R3, [R1+0xa1b4] ;  /* 0x00a1b40001037983 */ /* 0x0001660000300800 */
[----:B------:R-:W-:-:S02]  /*28e70*/  IMAD R26, R59, R13, R26 ;  /* 0x0000000d3b1a7224 */ /* 0x000fc400078e021a */
[----:B------:R-:W-:Y:S02]  /*28e80*/  IMAD.MOV.U32 R59, RZ, RZ, R49 ;  /* 0x000000ffff3b7224 */ /* 0x000fe400078e0031 */
[----:B------:R-:W-:-:S05]  /*28e90*/  IMAD.IADD R49, R31, 0x1, R26 ;  /* 0x000000011f317824 */ /* 0x000fca00078e021a */
[----:B------:R-:W-:-:S04]  /*28ea0*/  ISETP.GE.U32.AND.EX P5, PT, R49, R27, PT, P5 ;  /* 0x0000001b3100720c */ /* 0x000fc80003fa6150 */
[----:B------:R-:W-:Y:S01]  /*28eb0*/  SEL R58, RZ, 0x1, P5 ;  /* 0x00000001ff3a7807 */ /* 0x000fe20002800000 */
[----:B------:R-:W-:-:S03]  /*28ec0*/  IMAD.MOV.U32 R31, RZ, RZ, R48 ;  /* 0x000000ffff1f7224 */ /* 0x000fc600078e0030 */
[----:B------:R-:W-:Y:S02]  /*28ed0*/  IADD3 R58, P5, P6, R38, R32, R58 ;  /* 0x00000020263a7210 */ /* 0x000fe40007ebe03a */
[----:B------:R-:W-:Y:S02]  /*28ee0*/  SEL R27, RZ, 0x1, P2 ;  /* 0x00000001ff1b7807 */ /* 0x000fe40001000000 */
[----:B------:R-:W-:Y:S02]  /*28ef0*/  IADD3.X R48, PT, PT, R39, R33, RZ, P5, P6 ;  /* 0x0000002127307210 */ /* 0x000fe40002fec4ff */
[----:B------:R-:W-:Y:S01]  /*28f00*/  ISETP.GE.U32.AND P2, PT, R58, R38, PT ;  /* 0x000000263a00720c */ /* 0x000fe20003f46070 */
[----:B------:R-:W-:-:S03]  /*28f10*/  IMAD.X R26, R51, 0x1, R31, P3 ;  /* 0x00000001331a7824 */ /* 0x000fc600018e061f */
[----:B------:R-:W-:-:S04]  /*28f20*/  ISETP.GE.U32.AND.EX P2, PT, R48, R39, PT, P2 ;  /* 0x000000273000720c */ /* 0x000fc80003f46120 */
[----:B------:R-:W-:-:S04]  /*28f30*/  SEL R31, RZ, 0x1, P2 ;  /* 0x00000001ff1f7807 */ /* 0x000fc80001000000 */
[----:B------:R-:W-:Y:S02]  /*28f40*/  IADD3 R27, P2, P3, R31, R36, R27 ;  /* 0x000000241f1b7210 */ /* 0x000fe40007b5e01b */
[----:B------:R-:W-:Y:S02]  /*28f50*/  ISETP.GE.U32.AND.EX P4, PT, R26, R51, PT, P4 ;  /* 0x000000331a00720c */ /* 0x000fe40003f86140 */
[----:B------:R-:W-:Y:S02]  /*28f60*/  IADD3.X R36, PT, PT, RZ, R37, RZ, P2, P3 ;  /* 0x00000025ff247210 */ /* 0x000fe400017e64ff */
[----:B------:R-:W-:-:S05]  /*28f70*/  IADD3 R51, P3, PT, R52, R27, RZ ;  /* 0x0000001b34337210 */ /* 0x000fca0007f7e0ff */
[----:B------:R-:W-:Y:S01]  /*28f80*/  IMAD.X R32, R26, 0x1, R36, P3 ;  /* 0x000000011a207824 */ /* 0x000fe200018e0624 */
[----:B------:R-:W-:-:S03]  /*28f90*/  ISETP.GE.U32.AND P2, PT, R51, R52, PT ;  /* 0x000000343300720c */ /* 0x000fc60003f46070 */
[----:B------:R-:W-:Y:S01]  /*28fa0*/  IMAD.MOV.U32 R38, RZ, RZ, R32 ;  /* 0x000000ffff267224 */ /* 0x000fe200078e0020 */
[----:B------:R-:W-:-:S04]  /*28fb0*/  SEL R52, RZ, 0x1, P4 ;  /* 0x00000001ff347807 */ /* 0x000fc80002000000 */
[----:B------:R-:W-:-:S04]  /*28fc0*/  ISETP.GE.U32.AND.EX P2, PT, R38, R26, PT, P2 ;  /* 0x0000001a2600720c */ /* 0x000fc80003f46120 */
[----:B------:R-:W-:-:S04]  /*28fd0*/  SEL R26, RZ, 0x1, P2 ;  /* 0x00000001ff1a7807 */ /* 0x000fc80001000000 */
[----:B------:R-:W-:Y:S01]  /*28fe0*/  IADD3 R52, P2, P3, R26, R34, R52 ;  /* 0x000000221a347210 */ /* 0x000fe20007b5e034 */
[----:B------:R-:W-:-:S03]  /*28ff0*/  IMAD.WIDE.U32 R26, R54, 0x3d1, RZ ;  /* 0x000003d1361a7825 */ /* 0x000fc600078e00ff */
[----:B------:R-:W-:Y:S02]  /*29000*/  IADD3.X R34, PT, PT, RZ, R35, RZ, P2, P3 ;  /* 0x00000023ff227210 */ /* 0x000fe400017e64ff */
[----:B------:R-:W-:Y:S02]  /*29010*/  IADD3 R31, P2, PT, R0, R26, RZ ;  /* 0x0000001a001f7210 */ /* 0x000fe40007f5e0ff */
[----:B------:R0:W5:Y:S04]  /*29020*/  LDL.LU R0, [R1+0xa1ac] ;  /* 0x00a1ac0001007983 */ /* 0x0001680000300800 */
[----:B------:R1:W-:Y:S02]  /*29030*/  STL [R1+0xa148], R32 ;  /* 0x00a1482001007387 */ /* 0x0003e40000100800 */
[----:B-1----:R-:W-:-:S04]  /*29040*/  IMAD.WIDE.U32 R32, R53, 0x3d1, RZ ;  /* 0x000003d135207825 */ /* 0x002fc800078e00ff */
[----:B------:R-:W-:-:S03]  /*29050*/  IMAD.WIDE.U32 R32, P3, R54, 0x1, R32 ;  /* 0x0000000136207825 */ /* 0x000fc60007860020 */
[----:B------:R-:W-:Y:S01]  /*29060*/  IADD3 R32, P4, PT, R27, R32, RZ ;  /* 0x000000201b207210 */ /* 0x000fe20007f9e0ff */
[----:B------:R-:W-:Y:S01]  /*29070*/  IMAD.X R27, RZ, RZ, RZ, P3 ;  /* 0x000000ffff1b7224 */ /* 0x000fe200018e06ff */
[----:B------:R-:W-:-:S03]  /*29080*/  ISETP.GE.U32.AND P3, PT, R31, R26, PT ;  /* 0x0000001a1f00720c */ /* 0x000fc60003f66070 */
[----:B------:R-:W-:Y:S01]  /*29090*/  IMAD.X R26, R32, 0x1, R59, P2 ;  /* 0x00000001201a7824 */ /* 0x000fe200010e063b */
[----:B------:R-:W-:-:S05]  /*290a0*/  IADD3 R52, P2, PT, R31, R52, RZ ;  /* 0x000000341f347210 */ /* 0x000fca0007f5e0ff */
[----:B------:R-:W-:Y:S01]  /*290b0*/  IMAD.X R34, R26, 0x1, R34, P2 ;  /* 0x000000011a227824 */ /* 0x000fe200010e0622 */
[----:B------:R-:W-:-:S03]  /*290c0*/  ISETP.GE.U32.AND P2, PT, R52, R31, PT ;  /* 0x0000001f3400720c */ /* 0x000fc60003f46070 */
[----:B------:R-:W-:Y:S01]  /*290d0*/  IMAD.MOV.U32 R39, RZ, RZ, R34 ;  /* 0x000000ffff277224 */ /* 0x000fe200078e0022 */
[----:B------:R-:W-:-:S04]  /*290e0*/  ISETP.GE.U32.AND.EX P3, PT, R26, R32, PT, P3 ;  /* 0x000000201a00720c */ /* 0x000fc80003f66130 */
[----:B------:R-:W-:Y:S01]  /*290f0*/  ISETP.GE.U32.AND.EX P2, PT, R39, R26, PT, P2 ;  /* 0x0000001a2700720c */ /* 0x000fe20003f46120 */
[----:B------:R-:W-:Y:S01]  /*29100*/  IMAD.MOV.U32 R26, RZ, RZ, R33 ;  /* 0x000000ffff1a7224 */ /* 0x000fe200078e0021 */
[----:B------:R-:W-:Y:S02]  /*29110*/  SEL R31, RZ, 0x1, P3 ;  /* 0x00000001ff1f7807 */ /* 0x000fe40001800000 */
[----:B------:R-:W-:Y:S01]  /*29120*/  SEL R32, RZ, 0x1, P2 ;  /* 0x00000001ff207807 */ /* 0x000fe20001000000 */
[----:B------:R-:W-:Y:S01]  /*29130*/  IMAD.WIDE.U32.X R26, R53, 0x1, R26, P4 ;  /* 0x00000001351a7825 */ /* 0x000fe200020e041a */
[----:B------:R1:W-:Y:S02]  /*29140*/  STL [R1+0xa13c], R34 ;  /* 0x00a13c2201007387 */ /* 0x0003e40000100800 */
[----:B------:R-:W-:Y:S02]  /*29150*/  IADD3 R31, P2, P3, R32, R26, R31 ;  /* 0x0000001a201f7210 */ /* 0x000fe40007b5e01f */
[----:B------:R0:W-:Y:S04]  /*29160*/  STL [R1+0xa138], R49 ;  /* 0x00a1383101007387 */ /* 0x0001e80000100800 */
[----:B------:R0:W-:Y:S01]  /*29170*/  STL [R1+0xa134], R48 ;  /* 0x00a1343001007387 */ /* 0x0001e20000100800 */
[----:B-1----:R-:W-:-:S02]  /*29180*/  IADD3.X R34, PT, PT, RZ, R27, RZ, P2, P3 ;  /* 0x0000001bff227210 */ /* 0x002fc400017e64ff */
[----:B------:R-:W-:-:S04]  /*29190*/  ISETP.NE.U32.AND P2, PT, R31, RZ, PT ;  /* 0x000000ff1f00720c */ /* 0x000fc80003f45070 */
[----:B------:R-:W-:Y:S01]  /*291a0*/  ISETP.NE.AND.EX P2, PT, R34, RZ, PT, P2 ;  /* 0x000000ff2200720c */ /* 0x000fe20003f45320 */
[----:B------:R-:W-:Y:S01]  /*291b0*/  BSSY.RECONVERGENT B3, `(.L_x_1361) ;  /* 0x000002f000037945 */ /* 0x000fe20003800200 */
[----:B------:R-:W-:-:S11]  /*291c0*/  IMAD.MOV.U32 R54, RZ, RZ, R30 ;  /* 0x000000ffff367224 */ /* 0x000fd600078e001e */
        /* <DEDUP_REMOVED lines=14> */
[----:B------:R-:W-:Y:S01]  /*292b0*/  IMAD.WIDE.U32.X R30, R34, 0x1, R30, P4 ;  /* 0x00000001221e7825 */ /* 0x000fe200020e041e */
[----:B------:R0:W-:Y:S02]  /*292c0*/  STL [R1+0xa138], R32 ;  /* 0x00a1382001007387 */ /* 0x0001e40000100800 */
[----:B------:R-:W-:-:S04]  /*292d0*/  SEL R33, RZ, 0x1, P2 ;  /* 0x00000001ff217807 */ /* 0x000fc80001000000 */
[----:B------:R-:W-:-:S05]  /*292e0*/  IADD3 R30, P2, PT, R33, R30, RZ ;  /* 0x0000001e211e7210 */ /* 0x000fca0007f5e0ff */
[----:B------:R-:W-:Y:S01]  /*292f0*/  IMAD.X R31, RZ, RZ, R31, P2 ;  /* 0x000000ffff1f7224 */ /* 0x000fe200010e061f */
[----:B------:R-:W-:-:S04]  /*29300*/  ISETP.NE.U32.AND P2, PT, R30, RZ, PT ;  /* 0x000000ff1e00720c */ /* 0x000fc80003f45070 */
[----:B------:R-:W-:-:S13]  /*29310*/  ISETP.NE.AND.EX P2, PT, R31, RZ, PT, P2 ;  /* 0x000000ff1f00720c */ /* 0x000fda0003f45320 */
[----:B0-----:R-:W-:Y:S05]  /*29320*/  @!P2 BRA `(.L_x_1362) ;  /* 0x00000000005ca947 */ /* 0x001fea0003800000 */
[-C--:B------:R-:W-:Y:S01]  /*29330*/  IADD3 R30, P3, PT, R30, R58.reuse, RZ ;  /* 0x0000003a1e1e7210 */ /* 0x080fe20007f7e0ff */
[----:B------:R-:W-:Y:S02]  /*29340*/  IMAD.MOV.U32 R54, RZ, RZ, R26 ;  /* 0x000000ffff367224 */ /* 0x000fe400078e001a */
[----:B------:R-:W-:Y:S01]  /*29350*/  IMAD.MOV.U32 R27, RZ, RZ, R32 ;  /* 0x000000ffff1b7224 */ /* 0x000fe200078e0020 */
[----:B------:R-:W-:Y:S01]  /*29360*/  ISETP.GE.U32.AND P2, PT, R30, R58, PT ;  /* 0x0000003a1e00720c */ /* 0x000fe20003f46070 */
[----:B------:R-:W-:Y:S02]  /*29370*/  IMAD.X R31, R31, 0x1, R48, P3 ;  /* 0x000000011f1f7824 */ /* 0x000fe400018e0630 */
[----:B------:R-:W-:Y:S02]  /*29380*/  IMAD.MOV.U32 R58, RZ, RZ, R30 ;  /* 0x000000ffff3a7224 */ /* 0x000fe400078e001e */
[----:B------:R-:W-:Y:S01]  /*29390*/  IMAD.MOV.U32 R33, RZ, RZ, R31 ;  /* 0x000000ffff217224 */ /* 0x000fe200078e001f */
[----:B------:R-:W-:-:S13]  /*293a0*/  ISETP.GE.U32.AND.EX P2, PT, R31, R48, PT, P2 ;  /* 0x000000301f00720c */ /* 0x000fda0003f46120 */
[----:B------:R-:W-:Y:S01]  /*293b0*/  @!P2 IADD3 R51, P3, PT, R51, 0x1, RZ ;  /* 0x000000013333a810 */ /* 0x000fe20007f7e0ff */
[----:B------:R-:W-:Y:S02]  /*293c0*/  @!P2 IMAD.MOV.U32 R54, RZ, RZ, R26 ;  /* 0x000000ffff36a224 */ /* 0x000fe400078e001a */
[----:B------:R-:W-:Y:S02]  /*293d0*/  @!P2 IMAD.MOV.U32 R33, RZ, RZ, R31 ;  /* 0x000000ffff21a224 */ /* 0x000fe400078e001f */
[----:B------:R-:W-:Y:S01]  /*293e0*/  @!P2 IMAD.X R38, RZ, RZ, R38, P3 ;  /* 0x000000ffff26a224 */ /* 0x000fe200018e0626 */
[----:B------:R-:W-:Y:S01]  /*293f0*/  @!P2 ISETP.NE.U32.AND P3, PT, R51, RZ, PT ;  /* 0x000000ff3300a20c */ /* 0x000fe20003f65070 */
[----:B------:R-:W-:Y:S01]  /*29400*/  @!P2 IMAD.MOV.U32 R27, RZ, RZ, R32 ;  /* 0x000000ffff1ba224 */ /* 0x000fe200078e0020 */
[----:B------:R0:W-:Y:S01]  /*29410*/  STL [R1+0xa134], R33 ;  /* 0x00a1342101007387 */ /* 0x0001e20000100800 */
[----:B------:R-:W-:Y:S01]  /*29420*/  @!P2 IMAD.MOV.U32 R58, RZ, RZ, R30 ;  /* 0x000000ffff3aa224 */ /* 0x000fe200078e001e */
[----:B------:R-:W-:-:S02]  /*29430*/  @!P2 ISETP.NE.AND.EX P3, PT, R38, RZ, PT, P3 ;  /* 0x000000ff2600a20c */ /* 0x000fc40003f65330 */
[----:B------:R0:W-:Y:S02]  /*29440*/  @!P2 STL [R1+0xa148], R38 ;  /* 0x00a148260100a387 */ /* 0x0001e40000100800 */
[----:B------:R-:W-:Y:S02]  /*29450*/  @!P2 SEL R26, RZ, 0x1, P3 ;  /* 0x00000001ff1aa807 */ /* 0x000fe40001800000 */
[----:B------:R0:W-:Y:S02]  /*29460*/  STL [R1+0xa138], R27 ;  /* 0x00a1381b01007387 */ /* 0x0001e40000100800 */
[----:B------:R-:W-:-:S05]  /*29470*/  @!P2 IADD3 R52, P3, PT, R26, R52, RZ ;  /* 0x000000341a34a210 */ /* 0x000fca0007f7e0ff */
[----:B------:R-:W-:-:S05]  /*29480*/  @!P2 IMAD.X R39, RZ, RZ, R39, P3 ;  /* 0x000000ffff27a224 */ /* 0x000fca00018e0627 */
[----:B------:R0:W-:Y:S03]  /*29490*/  @!P2 STL [R1+0xa13c], R39 ;  /* 0x00a13c270100a387 */ /* 0x0001e60000100800 */
.L_x_1362:
[----:B------:R-:W-:Y:S05]  /*294a0*/  BSYNC.RECONVERGENT B3 ;  /* 0x0000000000037941 */ /* 0x000fea0003800200 */
.L_x_1361:
[----:B------:R-:W2:Y:S04]  /*294b0*/  LDL R31, [R1+0xa15c] ;  /* 0x00a15c00011f7983 */ /* 0x000ea80000100800 */
[----:B------:R-:W3:Y:S04]  /*294c0*/  LDL R30, [R1+0xa160] ;  /* 0x00a16000011e7983 */ /* 0x000ee80000100800 */
[----:B0-----:R-:W4:Y:S04]  /*294d0*/  LDL R27, [R1+0xa138] ;  /* 0x00a13800011b7983 */ /* 0x001f280000100800 */
[----:B------:R-:W4:Y:S04]  /*294e0*/  LDL R26, [R1+0xa16c] ;  /* 0x00a16c00011a7983 */ /* 0x000f280000100800 */
[----:B------:R0:W5:Y:S04]  /*294f0*/  LDL R37, [R1+0xa158] ;  /* 0x00a1580001257983 */ /* 0x0001680000100800 */
[----:B------:R0:W5:Y:S04]  /*29500*/  LDL R36, [R1+0xa168] ;  /* 0x00a1680001247983 */ /* 0x0001680000100800 */
[----:B------:R0:W5:Y:S01]  /*29510*/  LDL R35, [R1+0xa134] ;  /* 0x00a1340001237983 */ /* 0x0001620000100800 */
[----:B------:R-:W-:-:S03]  /*29520*/  IMAD.MOV.U32 R34, RZ, RZ, R39 ;  /* 0x000000ffff227224 */ /* 0x000fc600078e0027 */
[----:B------:R0:W5:Y:S01]  /*29530*/  LDL R33, [R1+0xa154] ;  /* 0x00a1540001217983 */ /* 0x0001620000100800 */
[----:B------:R-:W-:Y:S01]  /*29540*/  ISETP.GT.U32.AND P2, PT, R52, R46, PT ;  /* 0x0000002e3400720c */ /* 0x000fe20003f44070 */
[----:B------:R-:W-:Y:S03]  /*29550*/  BSSY.RECONVERGENT B3, `(.L_x_1363) ;  /* 0x000001f000037945 */ /* 0x000fe60003800200 */
[----:B------:R-:W-:Y:S01]  /*29560*/  ISETP.GT.U32.AND.EX P2, PT, R34, R47, PT, P2 ;  /* 0x0000002f2200720c */ /* 0x000fe20003f44120 */
[----:B--2---:R-:W-:Y:S02]  /*29570*/  IMAD.MOV.U32 R32, RZ, RZ, R31 ;  /* 0x000000ffff207224 */ /* 0x004fe400078e001f */
[----:B---3--:R-:W-:Y:S02]  /*29580*/  IMAD.MOV.U32 R31, RZ, RZ, R30 ;  /* 0x000000ffff1f7224 */ /* 0x008fe400078e001e */
[----:B----4-:R-:W-:-:S02]  /*29590*/  IMAD.MOV.U32 R30, RZ, RZ, R27 ;  /* 0x000000ffff1e7224 */ /* 0x010fc400078e001b */
[----:B------:R-:W-:Y:S02]  /*295a0*/  IMAD.MOV.U32 R27, RZ, RZ, R26 ;  /* 0x000000ffff1b7224 */ /* 0x000fe400078e001a */
[----:B------:R-:W-:-:S04]  /*295b0*/  IMAD.MOV.U32 R26, RZ, RZ, R38 ;  /* 0x000000ffff1a7224 */ /* 0x000fc800078e0026 */
        /* <DEDUP_REMOVED lines=10> */
.L_x_1364:
[----:B-----5:R-:W-:-:S04]  /*29660*/  IADD3 R58, P2, PT, R58, -R3, RZ ;  /* 0x800000033a3a7210 */ /* 0x020fc80007f5e0ff */
[----:B------:R-:W-:-:S04]  /*29670*/  IADD3 R58, P3, PT, R58, -R37, RZ ;  /* 0x800000253a3a7210 */ /* 0x000fc80007f7e0ff */
[--C-:B------:R-:W-:Y:S02]  /*29680*/  IADD3.X R35, PT, PT, ~R36, R35, ~R0.reuse, P3, P2 ;  /* 0x0000002324237210 */ /* 0x100fe40001fe4d00 */
[----:B------:R-:W-:Y:S02]  /*29690*/  IADD3 R52, P3, P4, R52, -R46, -R3 ;  /* 0x8000002e34347210 */ /* 0x000fe40007c7e803 */
[----:B------:R-:W-:Y:S01]  /*296a0*/  IADD3 R51, P2, PT, R51, -R3, RZ ;  /* 0x8000000333337210 */ /* 0x000fe20007f5e0ff */
[----:B------:R0:W-:Y:S01]  /*296b0*/  STL [R1+0xa134], R35 ;  /* 0x00a1342301007387 */ /* 0x0001e20000100800 */
[--C-:B------:R-:W-:Y:S02]  /*296c0*/  IADD3.X R34, PT, PT, R34, ~R47, ~R0.reuse, P3, P4 ;  /* 0x8000002f22227210 */ /* 0x100fe40001fe8c00 */
[----:B------:R-:W-:Y:S02]  /*296d0*/  IADD3 R54, P3, PT, R54, -R33, RZ ;  /* 0x8000002136367210 */ /* 0x000fe40007f7e0ff */
[----:B------:R-:W-:Y:S01]  /*296e0*/  IADD3 R51, P4, PT, R51, -R32, RZ ;  /* 0x8000002033337210 */ /* 0x000fe20007f9e0ff */
[----:B------:R0:W-:Y:S02]  /*296f0*/  STL [R1+0xa13c], R34 ;  /* 0x00a13c2201007387 */ /* 0x0001e40000100800 */
[----:B------:R-:W-:Y:S01]  /*29700*/  IMAD.X R30, R30, 0x1, ~R31, P3 ;  /* 0x000000011e1e7824 */ /* 0x000fe200018e0e1f */
[----:B------:R-:W-:-:S04]  /*29710*/  IADD3.X R26, PT, PT, ~R27, R26, ~R0, P4, P2 ;  /* 0x0000001a1b1a7210 */ /* 0x000fc800027e4d00 */
[----:B------:R0:W-:Y:S04]  /*29720*/  STL [R1+0xa138], R30 ;  /* 0x00a1381e01007387 */ /* 0x0001e80000100800 */
[----:B------:R0:W-:Y:S02]  /*29730*/  STL [R1+0xa148], R26 ;  /* 0x00a1481a01007387 */ /* 0x0001e40000100800 */
.L_x_1365:
[----:B------:R-:W-:Y:S05]  /*29740*/  BSYNC.RECONVERGENT B3 ;  /* 0x0000000000037941 */ /* 0x000fea0003800200 */
.L_x_1363:
[-C--:B0-----:R-:W-:Y:S01]  /*29750*/  IMAD.WIDE.U32 R30, R17, R13.reuse, RZ ;  /* 0x0000000d111e7225 */ /* 0x081fe200078e00ff */
        /* <DEDUP_REMOVED lines=51> */
[----:B------:R-:W-:Y:S01]  /*29a90*/  IADD3 R53, P4, PT, R38, R30, RZ ;  /* 0x0000001e26357210 */ /* 0x000fe20007f9e0ff */
[----:B------:R-:W-:Y:S02]  /*29aa0*/  IMAD R32, R5, R18, RZ ;  /* 0x0000001205207224 */ /* 0x000fe400078e02ff */
[----:B------:R-:W-:Y:S01]  /*29ab0*/  IMAD.IADD R38, R31, 0x1, R27 ;  /* 0x000000011f267824 */ /* 0x000fe200078e021b */
        /* <DEDUP_REMOVED lines=10> */
[-C--:B------:R-:W-:Y:S01]  /*29b60*/  IMAD R32, R4, R19.reuse, R32 ;  /* 0x0000001304207224 */ /* 0x080fe200078e0220 */
[----:B------:R-:W-:Y:S01]  /*29b70*/  IADD3 R39, P2, PT, R39, R30, RZ ;  /* 0x0000001e27277210 */ /* 0x000fe20007f5e0ff */
[----:B------:R-:W-:-:S04]  /*29b80*/  IMAD.WIDE.U32.X R26, R25, R19, R26, P4 ;  /* 0x00000013191a7225 */ /* 0x000fc800020e041a */
[----:B------:R-:W-:Y:S02]  /*29b90*/  IMAD.IADD R31, R31, 0x1, R32 ;  /* 0x000000011f1f7824 */ /* 0x000fe400078e0220 */
[----:B------:R-:W-:-:S04]  /*29ba0*/  IMAD.WIDE.U32 R32, R18, R4, RZ ;  /* 0x0000000412207225 */ /* 0x000fc800078e00ff */
[----:B------:R-:W-:Y:S01]  /*29bb0*/  IMAD.X R35, R31, 0x1, R35, P2 ;  /* 0x000000011f237824 */ /* 0x000fe200010e0623 */
[----:B------:R-:W-:-:S04]  /*29bc0*/  IADD3 R38, P2, P4, R39, R26, R38 ;  /* 0x0000001a27267210 */ /* 0x000fc80007c5e026 */
[----:B------:R-:W-:Y:S02]  /*29bd0*/  IADD3.X R49, PT, PT, R35, R27, RZ, P2, P4 ;  /* 0x0000001b23317210 */ /* 0x000fe400017e84ff */
[----:B------:R-:W-:Y:S02]  /*29be0*/  ISETP.GE.U32.AND P4, PT, R39, R30, PT ;  /* 0x0000001e2700720c */ /* 0x000fe40003f86070 */
[----:B------:R-:W-:Y:S02]  /*29bf0*/  ISETP.GE.U32.AND P2, PT, R38, R39, PT ;  /* 0x000000272600720c */ /* 0x000fe40003f46070 */
[----:B------:R-:W-:Y:S01]  /*29c00*/  ISETP.GE.U32.AND.EX P4, PT, R35, R31, PT, P4 ;  /* 0x0000001f2300720c */ /* 0x000fe20003f86140 */
[----:B------:R-:W-:Y:S01]  /*29c10*/  IMAD.WIDE.U32 R30, R19, R4, RZ ;  /* 0x00000004131e7225 */ /* 0x000fe200078e00ff */
        /* <DEDUP_REMOVED lines=9> */
[----:B------:R-:W-:Y:S01]  /*29cb0*/  IMAD R31, R6, R19, R31 ;  /* 0x00000013061f7224 */ /* 0x000fe200078e021f */
[----:B------:R-:W-:-:S04]  /*29cc0*/  IADD3 R34, P2, P4, R30, R26, R34 ;  /* 0x0000001a1e227210 */ /* 0x000fc80007c5e022 */
[----:B------:R-:W-:Y:S01]  /*29cd0*/  IADD3.X R32, PT, PT, RZ, R27, RZ, P2, P4 ;  /* 0x0000001bff207210 */ /* 0x000fe200017e84ff */
[----:B------:R-:W-:-:S04]  /*29ce0*/  IMAD.WIDE.U32 R26, R6, R18, RZ ;  /* 0x00000012061a7225 */ /* 0x000fc800078e00ff */
[----:B------:R-:W-:Y:S01]  /*29cf0*/  IMAD.IADD R31, R27, 0x1, R31 ;  /* 0x000000011b1f7824 */ /* 0x000fe200078e021f */
[----:B------:R-:W-:-:S04]  /*29d00*/  IADD3 R30, P4, PT, R48, R26, RZ ;  /* 0x0000001a301e7210 */ /* 0x000fc80007f9e0ff */
[C---:B------:R-:W-:Y:S01]  /*29d10*/  ISETP.GE.U32.AND P2, PT, R30.reuse, R26, PT ;  /* 0x0000001a1e00720c */ /* 0x040fe20003f46070 */
[----:B------:R-:W-:Y:S01]  /*29d20*/  IMAD.X R26, R31, 0x1, R37, P4 ;  /* 0x000000011f1a7824 */ /* 0x000fe200020e0625 */
[----:B------:R-:W-:Y:S01]  /*29d30*/  IADD3 R36, P4, PT, R30, R34, RZ ;  /* 0x000000221e247210 */ /* 0x000fe20007f9e0ff */
[----:B------:R-:W-:-:S03]  /*29d40*/  IMAD.WIDE.U32 R34, R16, R24, RZ ;  /* 0x0000001810227225 */ /* 0x000fc600078e00ff */
[C---:B------:R-:W-:Y:S01]  /*29d50*/  ISETP.GE.U32.AND.EX P2, PT, R26.reuse, R31, PT, P2 ;  /* 0x0000001f1a00720c */ /* 0x040fe20003f46120 */
[----:B------:R-:W-:Y:S02]  /*29d60*/  IMAD.X R37, R26, 0x1, R32, P4 ;  /* 0x000000011a257824 */ /* 0x000fe400020e0620 */
[----:B------:R-:W-:Y:S01]  /*29d70*/  IMAD.WIDE.U32 R32, R18, R6, RZ ;  /* 0x0000000612207225 */ /* 0x000fe200078e00ff */
[----:B------:R-:W-:Y:S02]  /*29d80*/  SEL R48, RZ, 0x1, P2 ;  /* 0x00000001ff307807 */ /* 0x000fe40001000000 */
[----:B------:R-:W-:Y:S01]  /*29d90*/  ISETP.GE.U32.AND P2, PT, R36, R30, PT ;  /* 0x0000001e2400720c */ /* 0x000fe20003f46070 */
[----:B------:R-:W-:-:S03]  /*29da0*/  IMAD.WIDE.U32 R30, R19, R6, RZ ;  /* 0x00000006131e7225 */ /* 0x000fc600078e00ff */
[----:B------:R-:W-:Y:S01]  /*29db0*/  ISETP.GE.U32.AND.EX P2, PT, R37, R26, PT, P2 ;  /* 0x0000001a2500720c */ /* 0x000fe20003f46120 */
[----:B------:R-:W-:-:S04]  /*29dc0*/  IMAD.WIDE.U32 R30, P4, R7, R18, R30 ;  /* 0x00000012071e7225 */ /* 0x000fc8000788001e */
        /* <DEDUP_REMOVED lines=14> */
[----:B------:R-:W-:-:S04]  /*29eb0*/  IMAD.WIDE.U32 R32, P4, R29, R16, R32 ;  /* 0x000000101d207225 */ /* 0x000fc80007880020 */
[----:B------:R-:W-:Y:S01]  /*29ec0*/  IMAD.X R31, RZ, RZ, RZ, P4 ;  /* 0x000000ffff1f7224 */ /* 0x000fe200020e06ff */
[----:B------:R-:W-:Y:S01]  /*29ed0*/  IADD3 RZ, P4, PT, R35, R32, RZ ;  /* 0x0000002023ff7210 */ /* 0x000fe20007f9e0ff */
[C---:B------:R-:W-:Y:S02]  /*29ee0*/  IMAD R32, R29.reuse, R18, RZ ;  /* 0x000000121d207224 */ /* 0x040fe400078e02ff */
[----:B------:R-:W-:Y:S01]  /*29ef0*/  IMAD.MOV.U32 R30, RZ, RZ, R33 ;  /* 0x000000ffff1e7224 */ /* 0x000fe200078e0021 */
[----:B------:R-:W-:Y:S01]  /*29f00*/  SEL R33, RZ, 0x1, P3 ;  /* 0x00000001ff217807 */ /* 0x000fe20001800000 */
[----:B------:R-:W-:-:S04]  /*29f10*/  IMAD.WIDE.U32.X R26, R29, R19, R26, P2 ;  /* 0x000000131d1a7225 */ /* 0x000fc800010e041a */
[----:B------:R-:W-:Y:S02]  /*29f20*/  IMAD R32, R24, R19, R32 ;  /* 0x0000001318207224 */ /* 0x000fe400078e0220 */
[----:B------:R-:W-:-:S04]  /*29f30*/  IMAD.WIDE.U32.X R30, R29, R17, R30, P4 ;  /* 0x000000111d1e7225 */ /* 0x000fc800020e041e */
[----:B------:R-:W-:-:S04]  /*29f40*/  IMAD.WIDE.U32 R18, R24, R18, RZ ;  /* 0x0000001218127225 */ /* 0x000fc800078e00ff */
[----:B------:R-:W-:Y:S01]  /*29f50*/  IMAD.IADD R19, R19, 0x1, R32 ;  /* 0x0000000113137824 */ /* 0x000fe200078e0220 */
[----:B------:R-:W-:-:S04]  /*29f60*/  IADD3 R30, P3, P4, R18, R30, R33 ;  /* 0x0000001e121e7210 */ /* 0x000fc80007c7e021 */
[----:B------:R-:W-:Y:S02]  /*29f70*/  IADD3.X R31, PT, PT, R19, R31, RZ, P3, P4 ;  /* 0x0000001f131f7210 */ /* 0x000fe40001fe84ff */
[C---:B------:R-:W-:Y:S02]  /*29f80*/  IADD3 R33, P4, PT, R30.reuse, R48, RZ ;  /* 0x000000301e217210 */ /* 0x040fe40007f9e0ff */
[----:B------:R-:W-:Y:S02]  /*29f90*/  ISETP.GE.U32.AND P2, PT, R30, R18, PT ;  /* 0x000000121e00720c */ /* 0x000fe40003f46070 */
[----:B------:R-:W-:Y:S01]  /*29fa0*/  ISETP.GE.U32.AND P3, PT, R33, R30, PT ;  /* 0x0000001e2100720c */ /* 0x000fe20003f66070 */
[C---:B------:R-:W-:Y:S01]  /*29fb0*/  IMAD.X R32, R31.reuse, 0x1, R39, P4 ;  /* 0x000000011f207824 */ /* 0x040fe200020e0627 */
[----:B------:R-:W-:Y:S01]  /*29fc0*/  ISETP.GE.U32.AND.EX P2, PT, R31, R19, PT, P2 ;  /* 0x000000131f00720c */ /* 0x000fe20003f46120 */
[----:B------:R-:W-:-:S03]  /*29fd0*/  IMAD R30, R25, R20, RZ ;  /* 0x00000014191e7224 */ /* 0x000fc600078e02ff */
[----:B------:R-:W-:Y:S01]  /*29fe0*/  ISETP.GE.U32.AND.EX P3, PT, R32, R31, PT, P3 ;  /* 0x0000001f2000720c */ /* 0x000fe20003f66130 */
[----:B------:R-:W-:Y:S01]  /*29ff0*/  IMAD.MOV.U32 R31, RZ, RZ, R53 ;  /* 0x000000ffff1f7224 */ /* 0x000fe200078e0035 */
[----:B------:R-:W-:Y:S01]  /*2a000*/  SEL R18, RZ, 0x1, P2 ;  /* 0x00000001ff127807 */ /* 0x000fe20001000000 */
[----:B------:R-:W-:Y:S01]  /*2a010*/  IMAD R30, R13, R21, R30 ;  /* 0x000000150d1e7224 */ /* 0x000fe200078e021e */
        /* <DEDUP_REMOVED lines=17> */
[----:B------:R-:W-:Y:S01]  /*2a130*/  IMAD.X R27, RZ, RZ, RZ, P3 ;  /* 0x000000ffff1b7224 */ /* 0x000fe200018e06ff */
[-C--:B------:R-:W-:Y:S01]  /*2a140*/  IADD3 R36, P3, PT, R36, R18.reuse, RZ ;  /* 0x0000001224247210 */ /* 0x080fe20007f7e0ff */
[-C--:B------:R-:W-:Y:S02]  /*2a150*/  IMAD R30, R4, R21.reuse, R30 ;  /* 0x00000015041e7224 */ /* 0x080fe400078e021e */
[----:B------:R-:W-:Y:S01]  /*2a160*/  IMAD.WIDE.U32.X R26, R25, R21, R26, P4 ;  /* 0x00000015191a7225 */ /* 0x000fe200020e041a */
[----:B------:R-:W-:-:S03]  /*2a170*/  ISETP.GE.U32.AND P2, PT, R36, R18, PT ;  /* 0x000000122400720c */ /* 0x000fc60003f46070 */
[----:B------:R-:W-:-:S04]  /*2a180*/  IMAD.IADD R19, R19, 0x1, R30 ;  /* 0x0000000113137824 */ /* 0x000fc800078e021e */
[----:B------:R-:W-:Y:S01]  /*2a190*/  IMAD.X R37, R19, 0x1, R37, P3 ;  /* 0x0000000113257824 */ /* 0x000fe200018e0625 */
[----:B------:R-:W-:-:S04]  /*2a1a0*/  IADD3 R34, P3, P4, R36, R26, R34 ;  /* 0x0000001a24227210 */ /* 0x000fc80007c7e022 */
[C---:B------:R-:W-:Y:S02]  /*2a1b0*/  IADD3.X R35, PT, PT, R37.reuse, R27, RZ, P3, P4 ;  /* 0x0000001b25237210 */ /* 0x040fe40001fe84ff */
[----:B------:R-:W-:Y:S01]  /*2a1c0*/  ISETP.GE.U32.AND.EX P2, PT, R37, R19, PT, P2 ;  /* 0x000000132500720c */ /* 0x000fe20003f46120 */
[----:B------:R-:W-:Y:S01]  /*2a1d0*/  IMAD.WIDE.U32 R18, R21, R4, RZ ;  /* 0x0000000415127225 */ /* 0x000fe200078e00ff */
[----:B------:R-:W-:-:S04]  /*2a1e0*/  ISETP.GE.U32.AND P3, PT, R34, R36, PT ;  /* 0x000000242200720c */ /* 0x000fc80003f66070 */
[----:B------:R-:W-:Y:S01]  /*2a1f0*/  ISETP.GE.U32.AND.EX P3, PT, R35, R37, PT, P3 ;  /* 0x000000252300720c */ /* 0x000fe20003f66130 */
[----:B------:R-:W-:Y:S02]  /*2a200*/  IMAD.MOV.U32 R37, RZ, RZ, R31 ;  /* 0x000000ffff257224 */ /* 0x000fe400078e001f */
[----:B------:R-:W-:-:S04]  /*2a210*/  IMAD.WIDE.U32 R18, P4, R5, R20, R18 ;  /* 0x0000001405127225 */ /* 0x000fc80007880012 */
[----:B------:R-:W-:-:S04]  /*2a220*/  IMAD.WIDE.U32 R30, R20, R4, RZ ;  /* 0x00000004141e7225 */ /* 0x000fc800078e00ff */
        /* <DEDUP_REMOVED lines=15> */
[----:B------:R-:W-:-:S04]  /*2a320*/  IADD3 R33, P4, PT, R30, R26, RZ ;  /* 0x0000001a1e217210 */ /* 0x000fc80007f9e0ff */
[----:B------:R-:W-:Y:S01]  /*2a330*/  ISETP.GE.U32.AND P2, PT, R33, R30, PT ;  /* 0x0000001e2100720c */ /* 0x000fe20003f46070 */
[C---:B------:R-:W-:Y:S01]  /*2a340*/  IMAD.X R32, R18.reuse, 0x1, R27, P4 ;  /* 0x0000000112207824 */ /* 0x040fe200020e061b */
[----:B------:R-:W-:Y:S01]  /*2a350*/  ISETP.GE.U32.AND.EX P3, PT, R18, R19, PT, P3 ;  /* 0x000000131200720c */ /* 0x000fe20003f66130 */
[----:B------:R-:W-:-:S03]  /*2a360*/  IMAD.WIDE.U32 R30, R20, R6, RZ ;  /* 0x00000006141e7225 */ /* 0x000fc600078e00ff */
[----:B------:R-:W-:Y:S01]  /*2a370*/  ISETP.GE.U32.AND.EX P2, PT, R32, R18, PT, P2 ;  /* 0x000000122000720c */ /* 0x000fe20003f46120 */
        /* <DEDUP_REMOVED lines=22> */
[C---:B------:R-:W-:Y:S01]  /*2a4e0*/  ISETP.GE.U32.AND P3, PT, R19.reuse, R20, PT ;  /* 0x000000141300720c */ /* 0x040fe20003f66070 */
[----:B------:R-:W-:Y:S01]  /*2a4f0*/  IMAD.X R20, R18, 0x1, R48, P2 ;  /* 0x0000000112147824 */ /* 0x000fe200010e0630 */
[----:B------:R-:W-:-:S04]  /*2a500*/  IADD3 R31, P4, PT, R19, R31, RZ ;  /* 0x0000001f131f7210 */ /* 0x000fc80007f9e0ff */
        /* <DEDUP_REMOVED lines=10> */
[----:B------:R-:W-:Y:S01]  /*2a5b0*/  IMAD R26, R25, R22, RZ ;  /* 0x00000016191a7224 */ /* 0x000fe200078e02ff */
[----:B------:R-:W-:Y:S01]  /*2a5c0*/  IADD3 R38, P3, PT, R34, R18, RZ ;  /* 0x0000001222267210 */ /* 0x000fe20007f7e0ff */
[----:B------:R-:W-:Y:S02]  /*2a5d0*/  IMAD R34, R5, R22, RZ ;  /* 0x0000001605227224 */ /* 0x000fe400078e02ff */
[-C--:B------:R-:W-:Y:S01]  /*2a5e0*/  IMAD R26, R13, R23.reuse, R26 ;  /* 0x000000170d1a7224 */ /* 0x080fe200078e021a */
[----:B------:R-:W-:Y:S01]  /*2a5f0*/  ISETP.GE.U32.AND P2, PT, R38, R18, PT ;  /* 0x000000122600720c */ /* 0x000fe20003f46070 */
[----:B------:R-:W-:Y:S02]  /*2a600*/  IMAD R34, R4, R23, R34 ;  /* 0x0000001704227224 */ /* 0x000fe400078e0222 */
[----:B------:R-:W-:Y:S02]  /*2a610*/  IMAD.IADD R26, R19, 0x1, R26 ;  /* 0x00000001131a7824 */ /* 0x000fe400078e021a */
[----:B------:R-:W-:-:S04]  /*2a620*/  IMAD.WIDE.U32 R18, R23, R13, RZ ;  /* 0x0000000d17127225 */ /* 0x000fc800078e00ff */
[----:B------:R-:W-:Y:S02]  /*2a630*/  IMAD.X R35, R26, 0x1, R35, P3 ;  /* 0x000000011a237824 */ /* 0x000fe400018e0623 */
[----:B------:R-:W-:-:S03]  /*2a640*/  IMAD.WIDE.U32 R18, P4, R25, R22, R18 ;  /* 0x0000001619127225 */ /* 0x000fc60007880012 */
[----:B------:R-:W-:Y:S01]  /*2a650*/  ISETP.GE.U32.AND.EX P2, PT, R35, R26, PT, P2 ;  /* 0x0000001a2300720c */ /* 0x000fe20003f46120 */
[----:B------:R-:W-:Y:S01]  /*2a660*/  IMAD.MOV.U32 R20, RZ, RZ, R19 ;  /* 0x000000ffff147224 */ /* 0x000fe200078e0013 */
[----:B------:R-:W-:Y:S01]  /*2a670*/  IADD3 RZ, P3, PT, R21, R18, RZ ;  /* 0x0000001215ff7210 */ /* 0x000fe20007f7e0ff */
[----:B------:R-:W-:Y:S01]  /*2a680*/  IMAD.WIDE.U32 R18, R4, R22, RZ ;  /* 0x0000001604127225 */ /* 0x000fe200078e00ff */
[----:B------:R-:W-:-:S03]  /*2a690*/  SEL R26, RZ, 0x1, P2 ;  /* 0x00000001ff1a7807 */ /* 0x000fc60001000000 */
        /* <DEDUP_REMOVED lines=8> */
[----:B------:R-:W-:Y:S01]  /*2a720*/  IADD3.X R27, PT, PT, R32, R21, RZ, P3, P4 ;  /* 0x00000015201b7210 */ /* 0x000fe20001fe84ff */
[----:B------:R-:W-:Y:S01]  /*2a730*/  IMAD.WIDE.U32 R20, R22, R4, RZ ;  /* 0x0000000416147225 */ /* 0x000fe200078e00ff */
[----:B------:R-:W-:-:S03]  /*2a740*/  ISETP.GE.U32.AND.EX P2, PT, R32, R34, PT, P2 ;  /* 0x000000222000720c */ /* 0x000fc60003f46120 */
[----:B------:R-:W-:Y:S01]  /*2a750*/  IMAD.WIDE.U32 R18, P3, R5, R22, R18 ;  /* 0x0000001605127225 */ /* 0x000fe20007860012 */
[----:B------:R-:W-:-:S03]  /*2a760*/  SEL R36, RZ, 0x1, P2 ;  /* 0x00000001ff247807 */ /* 0x000fc60001000000 */
[----:B------:R-:W-:Y:S01]  /*2a770*/  IMAD.MOV.U32 R20, RZ, RZ, R19 ;  /* 0x000000ffff147224 */ /* 0x000fe200078e0013 */
[----:B------:R-:W-:Y:S01]  /*2a780*/  IADD3 RZ, P4, PT, R21, R18, RZ ;  /* 0x0000001215ff7210 */ /* 0x000fe20007f9e0ff */
[----:B------:R-:W-:Y:S01]  /*2a790*/  IMAD.X R21, RZ, RZ, RZ, P3 ;  /* 0x000000ffff157224 */ /* 0x000fe200018e06ff */
[----:B------:R-:W-:Y:S01]  /*2a7a0*/  ISETP.GE.U32.AND P3, PT, R26, R33, PT ;  /* 0x000000211a00720c */ /* 0x000fe20003f66070 */
[----:B------:R-:W-:-:S03]  /*2a7b0*/  IMAD.WIDE.U32 R18, R22, R6, RZ ;  /* 0x0000000616127225 */ /* 0x000fc600078e00ff */
[----:B------:R-:W-:Y:S01]  /*2a7c0*/  ISETP.GE.U32.AND.EX P3, PT, R27, R32, PT, P3 ;  /* 0x000000201b00720c */ /* 0x000fe20003f66130 */
[----:B------:R-:W-:-:S03]  /*2a7d0*/  IMAD.WIDE.U32.X R20, R5, R23, R20, P4 ;  /* 0x0000001705147225 */ /* 0x000fc600020e0414 */
[----:B------:R-:W-:Y:S01]  /*2a7e0*/  SEL R4, RZ, 0x1, P3 ;  /* 0x00000001ff047807 */ /* 0x000fe20001800000 */
[----:B------:R-:W-:-:S03]  /*2a7f0*/  IMAD R25, R25, R16, RZ ;  /* 0x0000001019197224 */ /* 0x000fc600078e02ff */
[----:B------:R-:W-:Y:S01]  /*2a800*/  IADD3 R36, P2, P3, R4, R20, R36 ;  /* 0x0000001404247210 */ /* 0x000fe20007b5e024 */
[----:B------:R-:W-:-:S03]  /*2a810*/  IMAD.WIDE.U32 R4, R6, R22, RZ ;  /* 0x0000001606047225 */ /* 0x000fc600078e00ff */
[----:B------:R-:W-:Y:S01]  /*2a820*/  IADD3.X R21, PT, PT, RZ, R21, RZ, P2, P3 ;  /* 0x00000015ff157210 */ /* 0x000fe200017e64ff */
[----:B------:R-:W-:Y:S01]  /*2a830*/  IMAD R20, R7, R22, RZ ;  /* 0x0000001607147224 */ /* 0x000fe200078e02ff */
[-C--:B------:R-:W-:Y:S01]  /*2a840*/  IADD3 R31, P4, PT, R31, R4.reuse, RZ ;  /* 0x000000041f1f7210 */ /* 0x080fe20007f9e0ff */
[----:B------:R-:W-:Y:S02]  /*2a850*/  IMAD R25, R13, R17, R25 ;  /* 0x000000110d197224 */ /* 0x000fe400078e0219 */
[----:B------:R-:W-:Y:S01]  /*2a860*/  IMAD R20, R6, R23, R20 ;  /* 0x0000001706147224 */ /* 0x000fe200078e0214 */
[----:B------:R-:W-:-:S03]  /*2a870*/  ISETP.GE.U32.AND P3, PT, R31, R4, PT ;  /* 0x000000041f00720c */ /* 0x000fc60003f66070 */
[----:B------:R-:W-:Y:S02]  /*2a880*/  IMAD.IADD R20, R5, 0x1, R20 ;  /* 0x0000000105147824 */ /* 0x000fe400078e0214 */
[----:B------:R-:W-:-:S04]  /*2a890*/  IMAD.WIDE.U32 R4, R23, R6, RZ ;  /* 0x0000000617047225 */ /* 0x000fc800078e00ff */
[----:B------:R-:W-:Y:S01]  /*2a8a0*/  IMAD.X R32, R20, 0x1, R30, P4 ;  /* 0x0000000114207824 */ /* 0x000fe200020e061e */
[----:B------:R-:W-:Y:S01]  /*2a8b0*/  IADD3 R36, P4, PT, R31, R36, RZ ;  /* 0x000000241f247210 */ /* 0x000fe20007f9e0ff */
[----:B------:R-:W-:-:S03]  /*2a8c0*/  IMAD.WIDE.U32 R4, P2, R7, R22, R4 ;  /* 0x0000001607047225 */ /* 0x000fc60007840004 */
[C---:B------:R-:W-:Y:S01]  /*2a8d0*/  ISETP.GE.U32.AND.EX P3, PT, R32.reuse, R20, PT, P3 ;  /* 0x000000142000720c */ /* 0x040fe20003f66130 */
[----:B------:R-:W-:Y:S01]  /*2a8e0*/  IMAD.X R30, R32, 0x1, R21, P4 ;  /* 0x00000001201e7824 */ /* 0x000fe200020e0615 */
[----:B------:R-:W-:Y:S01]  /*2a8f0*/  IADD3 RZ, P4, PT, R19, R4, RZ ;  /* 0x0000000413ff7210 */ /* 0x000fe20007f9e0ff */
[----:B------:R-:W-:Y:S01]  /*2a900*/  IMAD.X R19, RZ, RZ, RZ, P2 ;  /* 0x000000ffff137224 */ /* 0x000fe200010e06ff */
[----:B------:R-:W-:Y:S01]  /*2a910*/  ISETP.GE.U32.AND P2, PT, R36, R31, PT ;  /* 0x0000001f2400720c */ /* 0x000fe20003f46070 */
[----:B------:R-:W-:Y:S01]  /*2a920*/  IMAD.MOV.U32 R18, RZ, RZ, R5 ;  /* 0x000000ffff127224 */ /* 0x000fe200078e0005 */
[----:B------:R-:W-:Y:S01]  /*2a930*/  SEL R34, RZ, 0x1, P3 ;  /* 0x00000001ff227807 */ /* 0x000fe20001800000 */
[----:B------:R-:W-:Y:S01]  /*2a940*/  IMAD.MOV.U32 R6, RZ, RZ, R37 ;  /* 0x000000ffff067224 */ /* 0x000fe200078e0025 */
[----:B------:R-:W-:Y:S01]  /*2a950*/  ISETP.GE.U32.AND.EX P2, PT, R30, R32, PT, P2 ;  /* 0x000000201e00720c */ /* 0x000fe20003f46120 */
[----:B------:R-:W-:-:S03]  /*2a960*/  IMAD.WIDE.U32.X R18, R7, R23, R18, P4 ;  /* 0x0000001707127225 */ /* 0x000fc600020e0412 */
[----:B------:R-:W-:-:S04]  /*2a970*/  SEL R4, RZ, 0x1, P2 ;  /* 0x00000001ff047807 */ /* 0x000fc80001000000 */
[----:B------:R-:W-:Y:S01]  /*2a980*/  IADD3 R34, P2, P3, R4, R18, R34 ;  /* 0x0000001204227210 */ /* 0x000fe20007b5e022 */
[----:B------:R-:W-:-:S03]  /*2a990*/  IMAD.WIDE.U32 R4, R30, 0x3d1, RZ ;  /* 0x000003d11e047825 */ /* 0x000fc600078e00ff */
[----:B------:R-:W-:Y:S01]  /*2a9a0*/  IADD3.X R33, PT, PT, RZ, R19, RZ, P2, P3 ;  /* 0x00000013ff217210 */ /* 0x000fe200017e64ff */
[----:B------:R-:W-:-:S04]  /*2a9b0*/  IMAD.WIDE.U32 R18, P3, R36, 0x1, R4 ;  /* 0x0000000124127825 */ /* 0x000fc80007860004 */
[----:B------:R-:W-:-:S04]  /*2a9c0*/  IMAD.WIDE.U32 R36, R36, 0x3d1, RZ ;  /* 0x000003d124247825 */ /* 0x000fc800078e00ff */
[----:B------:R-:W-:Y:S01]  /*2a9d0*/  IMAD.WIDE.U32 R4, R27, 0x3d1, RZ ;  /* 0x000003d11b047825 */ /* 0x000fe200078e00ff */
[----:B------:R-:W-:Y:S02]  /*2a9e0*/  IADD3 R31, P4, PT, R6, R36, RZ ;  /* 0x00000024061f7210 */ /* 0x000fe40007f9e0ff */
[----:B------:R-:W-:Y:S01]  /*2a9f0*/  IADD3 R32, P2, PT, R37, R18, RZ ;  /* 0x0000001225207210 */ /* 0x000fe20007f5e0ff */
[----:B------:R-:W-:-:S04]  /*2aa00*/  IMAD.WIDE.U32 R6, R26, 0x3d1, RZ ;  /* 0x000003d11a067825 */ /* 0x000fc800078e00ff */
[----:B------:R-:W-:Y:S02]  /*2aa10*/  IMAD.X R18, R32, 0x1, R59, P4 ;  /* 0x0000000120127824 */ /* 0x000fe400020e063b */
[----:B------:R-:W-:-:S04]  /*2aa20*/  IMAD.WIDE.U32 R4, P4, R26, 0x1, R4 ;  /* 0x000000011a047825 */ /* 0x000fc80007880004 */
[----:B------:R-:W-:Y:S01]  /*2aa30*/  IMAD.X R21, RZ, RZ, RZ, P4 ;  /* 0x000000ffff157224 */ /* 0x000fe200020e06ff */
[----:B------:R-:W-:Y:S01]  /*2aa40*/  IADD3 R7, P4, PT, R7, R4, RZ ;  /* 0x0000000407077210 */ /* 0x000fe20007f9e0ff */
[----:B------:R-:W-:Y:S02]  /*2aa50*/  IMAD.MOV.U32 R20, RZ, RZ, R5 ;  /* 0x000000ffff147224 */ /* 0x000fe400078e0005 */
[----:B------:R-:W-:-:S04]  /*2aa60*/  IMAD.WIDE.U32 R4, R13, R16, R6 ;  /* 0x000000100d047225 */ /* 0x000fc800078e0006 */
[----:B------:R-:W-:Y:S01]  /*2aa70*/  IMAD.WIDE.U32.X R20, R27, 0x1, R20, P4 ;  /* 0x000000011b147825 */ /* 0x000fe200020e0414 */
[----:B------:R-:W-:-:S03]  /*2aa80*/  ISETP.GE.U32.AND P4, PT, R4, R6, PT ;  /* 0x000000060400720c */ /* 0x000fc60003f86070 */
[----:B------:R-:W-:Y:S02]  /*2aa90*/  IMAD.IADD R6, R5, 0x1, R25 ;  /* 0x0000000105067824 */ /* 0x000fe400078e0219 */
[----:B------:R-:W-:-:S03]  /*2aaa0*/  IMAD.WIDE.U32 R16, R23, R24, RZ ;  /* 0x0000001817107225 */ /* 0x000fc600078e00ff */
[----:B------:R-:W-:Y:S01]  /*2aab0*/  ISETP.GE.U32.AND.EX P4, PT, R6, R7, PT, P4 ;  /* 0x000000070600720c */ /* 0x000fe20003f86140 */
[----:B------:R-:W-:-:S03]  /*2aac0*/  IMAD R13, R29, R22, RZ ;  /* 0x000000161d0d7224 */ /* 0x000fc600078e02ff */
[----:B------:R-:W-:Y:S01]  /*2aad0*/  SEL R7, RZ, 0x1, P4 ;  /* 0x00000001ff077807 */ /* 0x000fe20002000000 */
[----:B------:R-:W-:-:S03]  /*2aae0*/  IMAD R13, R24, R23, R13 ;  /* 0x00000017180d7224 */ /* 0x000fc600078e020d */
[----:B------:R-:W-:-:S04]  /*2aaf0*/  IADD3 R7, P4, P5, R31, R20, R7 ;  /* 0x000000141f077210 */ /* 0x000fc80007d9e007 */
[----:B------:R-:W-:Y:S01]  /*2ab00*/  IADD3.X R5, PT, PT, R18, R21, RZ, P4, P5 ;  /* 0x0000001512057210 */ /* 0x000fe200027ea4ff */
[----:B------:R-:W-:-:S04]  /*2ab10*/  IMAD.WIDE.U32 R16, P4, R29, R22, R16 ;  /* 0x000000161d107225 */ /* 0x000fc80007880010 */
[----:B------:R-:W-:-:S04]  /*2ab20*/  IMAD.WIDE.U32 R20, R22, R24, RZ ;  /* 0x0000001816147225 */ /* 0x000fc800078e00ff */
[----:B------:R-:W-:Y:S01]  /*2ab30*/  IMAD.MOV.U32 R20, RZ, RZ, R17 ;  /* 0x000000ffff147224 */ /* 0x000fe200078e0011 */
[----:B------:R-:W-:Y:S01]  /*2ab40*/  IADD3 RZ, P5, PT, R21, R16, RZ ;  /* 0x0000001015ff7210 */ /* 0x000fe20007fbe0ff */
[----:B------:R-:W-:-:S04]  /*2ab50*/  IMAD.X R21, RZ, RZ, RZ, P4 ;  /* 0x000000ffff157224 */ /* 0x000fc800020e06ff */
[----:B------:R-:W-:-:S04]  /*2ab60*/  IMAD.WIDE.U32.X R20, R29, R23, R20, P5 ;  /* 0x000000171d147225 */ /* 0x000fc800028e0414 */
[----:B------:R-:W-:-:S04]  /*2ab70*/  IMAD.WIDE.U32 R22, R24, R22, RZ ;  /* 0x0000001618167225 */ /* 0x000fc800078e00ff */
[----:B------:R-:W-:Y:S01]  /*2ab80*/  IMAD.IADD R17, R23, 0x1, R13 ;  /* 0x0000000117117824 */ /* 0x000fe200078e020d */
[----:B------:R-:W-:-:S05]  /*2ab90*/  IADD3 R13, P4, PT, R48, R22, RZ ;  /* 0x00000016300d7210 */ /* 0x000fca0007f9e0ff */
[----:B------:R-:W-:Y:S01]  /*2aba0*/  IMAD.X R16, R17, 0x1, R39, P4 ;  /* 0x0000000111107824 */ /* 0x000fe200020e0627 */
[----:B------:R-:W-:-:S04]  /*2abb0*/  ISETP.GE.U32.AND P4, PT, R13, R22, PT ;  /* 0x000000160d00720c */ /* 0x000fc80003f86070 */
[----:B------:R-:W-:Y:S01]  /*2abc0*/  ISETP.GE.U32.AND.EX P4, PT, R16, R17, PT, P4 ;  /* 0x000000111000720c */ /* 0x000fe20003f86140 */
[----:B------:R-:W-:Y:S01]  /*2abd0*/  IMAD.X R17, RZ, RZ, RZ, P3 ;  /* 0x000000ffff117224 */ /* 0x000fe200018e06ff */
[----:B------:R-:W-:Y:S02]  /*2abe0*/  ISETP.GE.U32.AND P3, PT, R7, R31, PT ;  /* 0x0000001f0700720c */ /* 0x000fe40003f66070 */
[----:B------:R-:W-:Y:S02]  /*2abf0*/  SEL R25, RZ, 0x1, P4 ;  /* 0x00000001ff197807 */ /* 0x000fe40002000000 */
[----:B------:R-:W-:Y:S02]  /*2ac00*/  IADD3 R34, P4, PT, R13, R34, RZ ;  /* 0x000000220d227210 */ /* 0x000fe40007f9e0ff */
[----:B------:R-:W-:-:S03]  /*2ac10*/  ISETP.GE.U32.AND.EX P3, PT, R5, R18, PT, P3 ;  /* 0x000000120500720c */ /* 0x000fc60003f66130 */
[----:B------:R-:W-:Y:S01]  /*2ac20*/  IMAD.X R33, R16, 0x1, R33, P4 ;  /* 0x0000000110217824 */ /* 0x000fe200020e0621 */
[----:B------:R-:W-:-:S04]  /*2ac30*/  ISETP.GE.U32.AND P4, PT, R34, R13, PT ;  /* 0x0000000d2200720c */ /* 0x000fc80003f86070 */
[----:B------:R-:W-:Y:S01]  /*2ac40*/  ISETP.GE.U32.AND.EX P4, PT, R33, R16, PT, P4 ;  /* 0x000000102100720c */ /* 0x000fe20003f86140 */
[----:B------:R-:W-:-:S03]  /*2ac50*/  IMAD.MOV.U32 R16, RZ, RZ, R19 ;  /* 0x000000ffff107224 */ /* 0x000fc600078e0013 */
[----:B------:R-:W-:Y:S01]  /*2ac60*/  SEL R13, RZ, 0x1, P4 ;  /* 0x00000001ff0d7807 */ /* 0x000fe20002000000 */
[----:B------:R-:W-:Y:S01]  /*2ac70*/  IMAD.WIDE.U32.X R16, R30, 0x1, R16, P2 ;  /* 0x000000011e107825 */ /* 0x000fe200010e0410 */
[----:B------:R-:W-:-:S04]  /*2ac80*/  ISETP.GE.U32.AND P4, PT, R31, R36, PT ;  /* 0x000000241f00720c */ /* 0x000fc80003f86070 */
[----:B------:R-:W-:Y:S01]  /*2ac90*/  ISETP.GE.U32.AND.EX P4, PT, R18, R32, PT, P4 ;  /* 0x000000201200720c */ /* 0x000fe20003f86140 */
[----:B------:R-:W-:-:S03]  /*2aca0*/  IMAD.WIDE.U32 R18, R33, 0x3d1, RZ ;  /* 0x000003d121127825 */ /* 0x000fc600078e00ff */
[----:B------:R-:W-:Y:S02]  /*2acb0*/  SEL R26, RZ, 0x1, P4 ;  /* 0x00000001ff1a7807 */ /* 0x000fe40002000000 */
[----:B------:R-:W-:Y:S02]  /*2acc0*/  IADD3 R25, P2, P4, R13, R20, R25 ;  /* 0x000000140d197210 */ /* 0x000fe40007c5e019 */
[----:B------:R-:W-:Y:S02]  /*2acd0*/  SEL R13, RZ, 0x1, P3 ;  /* 0x00000001ff0d7807 */ /* 0x000fe40001800000 */
[----:B------:R-:W-:Y:S01]  /*2ace0*/  IADD3.X R24, PT, PT, RZ, R21, RZ, P2, P4 ;  /* 0x00000015ff187210 */ /* 0x000fe200017e84ff */
[----:B------:R-:W-:Y:S01]  /*2acf0*/  IMAD.WIDE.U32 R18, P4, R34, 0x1, R18 ;  /* 0x0000000122127825 */ /* 0x000fe20007880012 */
[----:B------:R-:W-:-:S03]  /*2ad00*/  IADD3 R26, P2, P3, R13, R16, R26 ;  /* 0x000000100d1a7210 */ /* 0x000fc60007b5e01a */
[----:B------:R-:W-:Y:S01]  /*2ad10*/  IMAD.WIDE.U32 R20, R34, 0x3d1, RZ ;  /* 0x000003d122147825 */ /* 0x000fe200078e00ff */
[----:B------:R-:W-:-:S03]  /*2ad20*/  IADD3.X R13, PT, PT, RZ, R17, RZ, P2, P3 ;  /* 0x00000011ff0d7210 */ /* 0x000fc600017e64ff */
        /* <DEDUP_REMOVED lines=78> */
.L_x_1367:
[----:B------:R-:W-:Y:S05]  /*2b210*/  BSYNC.RECONVERGENT B3 ;  /* 0x0000000000037941 */ /* 0x000fea0003800200 */
.L_x_1366:
        /* <DEDUP_REMOVED lines=19> */
.L_x_1369:
        /* <DEDUP_REMOVED lines=10> */
.L_x_1370:
[----:B------:R-:W-:Y:S05]  /*2b3f0*/  BSYNC.RECONVERGENT B3 ;  /* 0x0000000000037941 */ /* 0x000fea0003800200 */
.L_x_1368:
[----:B------:R-:W2:Y:S04]  /*2b400*/  LDL R39, [R1+0xa124] ;  /* 0x00a1240001277983 */ /* 0x000ea80000100800 */
[----:B------:R-:W3:Y:S01]  /*2b410*/  LDL R53, [R1+0xa128] ;  /* 0x00a1280001357983 */ /* 0x000ee20000100800 */
[-C--:B------:R-:W-:Y:S01]  /*2b420*/  IMAD.WIDE.U32 R22, R50, R50.reuse, RZ ;  /* 0x0000003232167225 */ /* 0x080fe200078e00ff */
[----:B------:R-:W-:Y:S03]  /*2b430*/  BSSY.RECONVERGENT B3, `(.L_x_1371) ;  /* 0x0000048000037945 */ /* 0x000fe60003800200 */
[-C--:B------:R-:W-:Y:S02]  /*2b440*/  IMAD R19, R57, R50.reuse, RZ ;  /* 0x0000003239137224 */ /* 0x080fe400078e02ff */
[----:B------:R-:W-:-:S04]  /*2b450*/  IMAD.WIDE.U32 R20, R12, R50, RZ ;  /* 0x000000320c147225 */ /* 0x000fc800078e00ff */
[----:B------:R-:W-:Y:S02]  /*2b460*/  IMAD.SHL.U32 R29, R20, 0x2, RZ ;  /* 0x00000002141d7824 */ /* 0x000fe400078e00ff */
[----:B------:R-:W-:-:S04]  /*2b470*/  IMAD.WIDE.U32 R26, R50, R12, RZ ;  /* 0x0000000c321a7225 */ /* 0x000fc800078e00ff */
[----:B------:R-:W-:-:S04]  /*2b480*/  IMAD.WIDE.U32 R36, R57, R12, RZ ;  /* 0x0000000c39247225 */ /* 0x000fc800078e00ff */
[----:B--2---:R-:W-:-:S04]  /*2b490*/  IMAD.WIDE.U32 R48, R39, R50, RZ ;  /* 0x0000003227307225 */ /* 0x004fc800078e00ff */
[----:B------:R-:W-:Y:S02]  /*2b4a0*/  IMAD R19, R39, R12, R19 ;  /* 0x0000000c27137224 */ /* 0x000fe400078e0213 */
[----:B------:R-:W-:-:S04]  /*2b4b0*/  IMAD.WIDE.U32 R48, P2, R50, R39, R48 ;  /* 0x0000002732307225 */ /* 0x000fc80007840030 */
[----:B------:R-:W-:Y:S01]  /*2b4c0*/  IMAD.X R25, RZ, RZ, RZ, P2 ;  /* 0x000000ffff197224 */ /* 0x000fe200010e06ff */
[----:B------:R-:W-:Y:S01]  /*2b4d0*/  IADD3 RZ, P2, PT, R23, R48, RZ ;  /* 0x0000003017ff7210 */ /* 0x000fe20007f5e0ff */
        /* <DEDUP_REMOVED lines=9> */
[----:B------:R-:W-:Y:S01]  /*2b570*/  IMAD.MOV.U32 R20, RZ, RZ, R23 ;  /* 0x000000ffff147224 */ /* 0x000fe200078e0017 */
[----:B------:R-:W-:Y:S01]  /*2b580*/  STL [R1+0xa140], R32 ;  /* 0x00a1402001007387 */ /* 0x000fe20000100800 */
[----:B------:R-:W-:Y:S01]  /*2b590*/  IMAD.X R31, R26, 0x1, R25, P3 ;  /* 0x000000011a1f7824 */ /* 0x000fe200018e0619 */
[----:B------:R-:W-:Y:S01]  /*2b5a0*/  ISETP.GE.U32.AND P3, PT, R32, R29, PT ;  /* 0x0000001d2000720c */ /* 0x000fe20003f66070 */
[----:B------:R-:W-:-:S03]  /*2b5b0*/  IMAD.WIDE.U32.X R22, R39, R57, R20, P2 ;  /* 0x0000003927167225 */ /* 0x000fc600010e0414 */
[----:B------:R-:W-:Y:S01]  /*2b5c0*/  ISETP.GE.U32.AND.EX P3, PT, R31, R26, PT, P3 ;  /* 0x0000001a1f00720c */ /* 0x000fe20003f66130 */
[C---:B------:R-:W-:Y:S01]  /*2b5d0*/  IMAD.WIDE.U32 R20, R12.reuse, R12, RZ ;  /* 0x0000000c0c147225 */ /* 0x040fe200078e00ff */
[----:B------:R-:W-:Y:S01]  /*2b5e0*/  SHF.L.W.U32.HI R38, R19, 0x1, R22 ;  /* 0x0000000113267819 */ /* 0x000fe20000010e16 */
[----:B------:R0:W-:Y:S01]  /*2b5f0*/  STL [R1+0xa164], R31 ;  /* 0x00a1641f01007387 */ /* 0x0001e20000100800 */
[----:B------:R-:W-:Y:S01]  /*2b600*/  SEL R19, RZ, 0x1, P3 ;  /* 0x00000001ff137807 */ /* 0x000fe20001800000 */
[----:B------:R-:W-:Y:S01]  /*2b610*/  IMAD.WIDE.U32 R36, P2, R12, R57, R36 ;  /* 0x000000390c247225 */ /* 0x000fe20007840024 */
[----:B------:R-:W-:Y:S02]  /*2b620*/  SHF.L.W.U32.HI R22, R22, 0x1, R23 ;  /* 0x0000000116167819 */ /* 0x000fe40000010e17 */
[----:B------:R-:W-:Y:S01]  /*2b630*/  IADD3 R38, P4, P5, R19, R20, R38 ;  /* 0x0000001413267210 */ /* 0x000fe20007d9e026 */
[----:B---3--:R-:W-:Y:S01]  /*2b640*/  IMAD.WIDE.U32 R34, R53, R56, RZ ;  /* 0x0000003835227225 */ /* 0x008fe200078e00ff */
[----:B------:R-:W-:-:S03]  /*2b650*/  IADD3 R24, P3, PT, R21, R36, RZ ;  /* 0x0000002415187210 */ /* 0x000fc60007f7e0ff */
[----:B------:R-:W-:Y:S01]  /*2b660*/  IMAD.WIDE.U32 R26, R45, R45, RZ ;  /* 0x0000002d2d1a7225 */ /* 0x000fe200078e00ff */
[----:B------:R-:W-:-:S03]  /*2b670*/  IADD3.X R36, PT, PT, RZ, R24, R22, P4, P5 ;  /* 0x00000018ff247210 */ /* 0x000fc600027ea416 */
[----:B------:R-:W-:-:S04]  /*2b680*/  IMAD.WIDE.U32 R22, R60, R45, RZ ;  /* 0x0000002d3c167225 */ /* 0x000fc800078e00ff */
[----:B------:R-:W-:-:S04]  /*2b690*/  IMAD.WIDE.U32 R34, P4, R56, R53, R34 ;  /* 0x0000003538227225 */ /* 0x000fc80007880022 */
[----:B------:R-:W-:Y:S02]  /*2b6a0*/  IMAD.X R21, RZ, RZ, RZ, P4 ;  /* 0x000000ffff157224 */ /* 0x000fe400020e06ff */
[----:B------:R-:W-:-:S04]  /*2b6b0*/  IMAD.WIDE.U32 R22, P4, R45, R60, R22 ;  /* 0x0000003c2d167225 */ /* 0x000fc80007880016 */
[----:B------:R-:W-:Y:S01]  /*2b6c0*/  IMAD.X R25, RZ, RZ, RZ, P2 ;  /* 0x000000ffff197224 */ /* 0x000fe200010e06ff */
[----:B------:R-:W-:Y:S01]  /*2b6d0*/  ISETP.GE.U32.AND P2, PT, R38, R20, PT ;  /* 0x000000142600720c */ /* 0x000fe20003f46070 */
[----:B0-----:R-:W-:Y:S01]  /*2b6e0*/  IMAD.X R31, RZ, RZ, RZ, P4 ;  /* 0x000000ffff1f7224 */ /* 0x001fe200020e06ff */
        /* <DEDUP_REMOVED lines=28> */
.L_x_1372:
[----:B------:R-:W-:Y:S05]  /*2b8b0*/  BSYNC.RECONVERGENT B3 ;  /* 0x0000000000037941 */ /* 0x000fea0003800200 */
.L_x_1371:
        /* <DEDUP_REMOVED lines=18> */
[----:B0-----:R-:W-:Y:S02]  /*2b9e0*/  IMAD.X R35, R24, 0x1, R36, P4 ;  /* 0x0000000118237824 */ /* 0x001fe400020e0624 */
[----:B------:R-:W-:-:S03]  /*2b9f0*/  IMAD R36, R53, R50, RZ ;  /* 0x0000003235247224 */ /* 0x000fc600078e02ff */
[----:B------:R-:W-:Y:S01]  /*2ba00*/  ISETP.GE.U32.AND.EX P2, PT, R35, R24, PT, P2 ;  /* 0x000000182300720c */ /* 0x000fe20003f46120 */
[----:B------:R0:W-:Y:S01]  /*2ba10*/  STL [R1+0xa14c], R35 ;  /* 0x00a14c2301007387 */ /* 0x0001e20000100800 */
[----:B------:R-:W-:Y:S02]  /*2ba20*/  IMAD R36, R39, R56, R36 ;  /* 0x0000003827247224 */ /* 0x000fe400078e0224 */
[----:B------:R-:W-:-:S04]  /*2ba30*/  SEL R24, RZ, 0x1, P2 ;  /* 0x00000001ff187807 */ /* 0x000fc80001000000 */
[----:B------:R-:W-:Y:S01]  /*2ba40*/  IADD3 R34, P3, P4, R24, R31, R34 ;  /* 0x0000001f18227210 */ /* 0x000fe20007c7e022 */
[----:B------:R-:W-:Y:S01]  /*2ba50*/  IMAD.WIDE.U32 R24, R39, R56, RZ ;  /* 0x0000003827187225 */ /* 0x000fe200078e00ff */
[----:B0-----:R-:W-:-:S03]  /*2ba60*/  SHF.L.W.U32.HI R35, R22, 0x1, R23 ;  /* 0x0000000116237819 */ /* 0x001fc60000010e17 */
[----:B------:R-:W-:Y:S01]  /*2ba70*/  IMAD.WIDE.U32 R22, R50, R56, RZ ;  /* 0x0000003832167225 */ /* 0x000fe200078e00ff */
[----:B------:R-:W-:Y:S02]  /*2ba80*/  ISETP.GE.U32.AND P2, PT, R34, R31, PT ;  /* 0x0000001f2200720c */ /* 0x000fe40003f46070 */
[----:B------:R-:W-:Y:S01]  /*2ba90*/  IADD3.X R35, PT, PT, RZ, R30, R35, P3, P4 ;  /* 0x0000001eff237210 */ /* 0x000fe20001fe8423 */
[----:B------:R-:W-:-:S03]  /*2baa0*/  IMAD.WIDE.U32 R24, P3, R50, R53, R24 ;  /* 0x0000003532187225 */ /* 0x000fc60007860018 */
[----:B------:R-:W-:Y:S01]  /*2bab0*/  ISETP.GE.U32.AND.EX P2, PT, R35, R30, PT, P2 ;  /* 0x0000001e2300720c */ /* 0x000fe20003f46120 */
[----:B------:R-:W-:Y:S01]  /*2bac0*/  IMAD.MOV.U32 R22, RZ, RZ, R25 ;  /* 0x000000ffff167224 */ /* 0x000fe200078e0019 */
[----:B------:R-:W-:Y:S01]  /*2bad0*/  IADD3 RZ, P4, PT, R23, R24, RZ ;  /* 0x0000001817ff7210 */ /* 0x000fe20007f9e0ff */
[----:B------:R-:W-:Y:S02]  /*2bae0*/  IMAD.X R23, RZ, RZ, RZ, P3 ;  /* 0x000000ffff177224 */ /* 0x000fe400018e06ff */
        /* <DEDUP_REMOVED lines=32> */
.L_x_1374:
[----:B------:R-:W-:Y:S05]  /*2bcf0*/  BSYNC.RECONVERGENT B3 ;  /* 0x0000000000037941 */ /* 0x000fea0003800200 */
.L_x_1373:
        /* <DEDUP_REMOVED lines=8> */
[----:B------:R-:W-:-:S04]  /*2bd80*/  IMAD.WIDE.U32 R22, R12, R45, RZ ;  /* 0x0000002d0c167225 */ /* 0x000fc800078e00ff */
[----:B------:R-:W-:Y:S01]  /*2bd90*/  IMAD R32, R60, R12, RZ ;  /* 0x0000000c3c207224 */ /* 0x000fe200078e02ff */
[----:B------:R-:W-:Y:S01]  /*2bda0*/  IADD3 RZ, P4, PT, R23, R24, RZ ;  /* 0x0000001817ff7210 */ /* 0x000fe20007f9e0ff */
[----:B------:R-:W-:Y:S02]  /*2bdb0*/  IMAD.X R23, RZ, RZ, RZ, P2 ;  /* 0x000000ffff177224 */ /* 0x000fe400010e06ff */
[----:B------:R-:W-:Y:S02]  /*2bdc0*/  IMAD.MOV.U32 R22, RZ, RZ, R25 ;  /* 0x000000ffff167224 */ /* 0x000fe400078e0019 */
[C---:B------:R-:W-:Y:S02]  /*2bdd0*/  IMAD R32, R57.reuse, R45, R32 ;  /* 0x0000002d39207224 */ /* 0x040fe400078e0220 */
        /* <DEDUP_REMOVED lines=30> */
.L_x_1376:
[----:B------:R-:W-:Y:S05]  /*2bfc0*/  BSYNC.RECONVERGENT B3 ;  /* 0x0000000000037941 */ /* 0x000fea0003800200 */
.L_x_1375:
[----:B------:R-:W2:Y:S01]  /*2bfd0*/  LDL R32, [R1+0xa128] ;  /* 0x00a1280001207983 */ /* 0x000ea20000100800 */
[----:B------:R-:W-:Y:S01]  /*2bfe0*/  IMAD.WIDE.U32 R22, R12, R56, RZ ;  /* 0x000000380c167225 */ /* 0x000fe200078e00ff */
[----:B------:R-:W-:Y:S01]  /*2bff0*/  ISETP.GE.U32.AND.EX P2, PT, R36, R33, PT, P2 ;  /* 0x000000212400720c */ /* 0x000fe20003f46120 */
[----:B------:R-:W-:Y:S02]  /*2c000*/  BSSY.RECONVERGENT B3, `(.L_x_1377) ;  /* 0x0000020000037945 */ /* 0x000fe40003800200 */
[----:B--2---:R-:W-:-:S04]  /*2c010*/  IMAD.WIDE.U32 R24, P4, R12, R32, R24 ;  /* 0x000000200c187225 */ /* 0x004fc80007880018 */
        /* <DEDUP_REMOVED lines=30> */
.L_x_1378:
[----:B------:R-:W-:Y:S05]  /*2c200*/  BSYNC.RECONVERGENT B3 ;  /* 0x0000000000037941 */ /* 0x000fea0003800200 */
.L_x_1377:
[----:B------:R-:W2:Y:S04]  /*2c210*/  LDL.LU R33, [R1+0xa14c] ;  /* 0x00a14c0001217983 */ /* 0x000ea80000300800 */
[----:B------:R-:W3:Y:S04]  /*2c220*/  LDL.LU R38, [R1+0xa150] ;  /* 0x00a1500001267983 */ /* 0x000ee80000300800 */
[----:B------:R-:W4:Y:S04]  /*2c230*/  LDL.LU R37, [R1+0xa140] ;  /* 0x00a1400001257983 */ /* 0x000f280000300800 */
[----:B------:R0:W-:Y:S04]  /*2c240*/  STL [R1+0xa1b8], R0 ;  /* 0x00a1b80001007387 */ /* 0x0001e80000100800 */
[----:B0-----:R-:W4:Y:S01]  /*2c250*/  LDL.LU R0, [R1+0xa178] ;  /* 0x00a1780001007983 */ /* 0x001f220000300800 */
[----:B------:R-:W-:Y:S01]  /*2c260*/  IADD3 R30, P3, P4, R24, R29, R30 ;  /* 0x0000001d181e7210 */ /* 0x000fe20007c7e01e */
[----:B------:R-:W-:Y:S01]  /*2c270*/  IMAD.WIDE.U32 R24, R60, R56, RZ ;  /* 0x000000383c187225 */ /* 0x000fe200078e00ff */
[----:B------:R-:W-:-:S02]  /*2c280*/  SHF.L.W.U32.HI R22, R22, 0x1, R23 ;  /* 0x0000000116167819 */ /* 0x000fc40000010e17 */
[----:B------:R-:W-:Y:S02]  /*2c290*/  ISETP.GE.U32.AND P2, PT, R30, R29, PT ;  /* 0x0000001d1e00720c */ /* 0x000fe40003f46070 */
[----:B------:R-:W-:Y:S01]  /*2c2a0*/  IADD3.X R29, PT, PT, RZ, R27, R22, P3, P4 ;  /* 0x0000001bff1d7210 */ /* 0x000fe20001fe8416 */
[----:B------:R-:W-:-:S04]  /*2c2b0*/  IMAD.WIDE.U32 R24, P3, R45, R32, R24 ;  /* 0x000000202d187225 */ /* 0x000fc80007860018 */
[----:B------:R-:W-:-:S04]  /*2c2c0*/  IMAD.WIDE.U32 R22, R45, R56, RZ ;  /* 0x000000382d167225 */ /* 0x000fc800078e00ff */
[-C--:B------:R-:W-:Y:S01]  /*2c2d0*/  IMAD R35, R32, R45.reuse, RZ ;  /* 0x0000002d20237224 */ /* 0x080fe200078e02ff */
[----:B------:R-:W-:Y:S01]  /*2c2e0*/  IADD3 RZ, P4, PT, R23, R24, RZ ;  /* 0x0000001817ff7210 */ /* 0x000fe20007f9e0ff */
[----:B------:R-:W-:Y:S02]  /*2c2f0*/  IMAD.MOV.U32 R22, RZ, RZ, R25 ;  /* 0x000000ffff167224 */ /* 0x000fe400078e0019 */
[----:B------:R-:W-:Y:S02]  /*2c300*/  IMAD R35, R60, R56, R35 ;  /* 0x000000383c237224 */ /* 0x000fe400078e0223 */
[----:B------:R-:W-:-:S04]  /*2c310*/  IMAD.WIDE.U32 R24, R56, R45, RZ ;  /* 0x0000002d38187225 */ /* 0x000fc800078e00ff */
[----:B------:R-:W-:Y:S02]  /*2c320*/  IMAD.IADD R35, R25, 0x1, R35 ;  /* 0x0000000119237824 */ /* 0x000fe400078e0223 */
[C---:B------:R-:W-:Y:S01]  /*2c330*/  IMAD.SHL.U32 R25, R24.reuse, 0x2, RZ ;  /* 0x0000000218197824 */ /* 0x040fe200078e00ff */
[----:B------:R-:W-:Y:S01]  /*2c340*/  ISETP.GE.U32.AND.EX P2, PT, R29, R27, PT, P2 ;  /* 0x0000001b1d00720c */ /* 0x000fe20003f46120 */
        /* <DEDUP_REMOVED lines=19> */
[----:B------:R-:W-:-:S03]  /*2c480*/  IADD3 R29, P3, PT, R31, R22, RZ ;  /* 0x000000161f1d7210 */ /* 0x000fc60007f7e0ff */
[----:B------:R-:W-:-:S04]  /*2c490*/  IMAD.WIDE.U32 R22, R27, 0x3d1, RZ ;  /* 0x000003d11b167825 */ /* 0x000fc800078e00ff */
[C---:B------:R-:W-:Y:S01]  /*2c4a0*/  IMAD.WIDE.U32 R22, P4, R35.reuse, 0x1, R22 ;  /* 0x0000000123167825 */ /* 0x040fe20007880016 */
[----:B------:R0:W-:Y:S03]  /*2c4b0*/  STL.64 [R1+0xa1b0], R2 ;  /* 0x00a1b00201007387 */ /* 0x0001e60000100a00 */
[----:B0-----:R-:W-:-:S04]  /*2c4c0*/  IMAD.WIDE.U32 R2, R35, 0x3d1, RZ ;  /* 0x000003d123027825 */ /* 0x001fc800078e00ff */
[----:B--2---:R-:W-:Y:S02]  /*2c4d0*/  IMAD.MOV.U32 R39, RZ, RZ, R33 ;  /* 0x000000ffff277224 */ /* 0x004fe400078e0021 */
[----:B------:R-:W-:-:S04]  /*2c4e0*/  IMAD.WIDE.U32.X R32, R32, 0x1, R24, P3 ;  /* 0x0000000120207825 */ /* 0x000fc800018e0418 */
[----:B------:R-:W-:Y:S01]  /*2c4f0*/  IMAD.X R25, RZ, RZ, RZ, P4 ;  /* 0x000000ffff197224 */ /* 0x000fe200020e06ff */
[----:B------:R-:W-:-:S04]  /*2c500*/  ISETP.GE.U32.AND P4, PT, R35, R26, PT ;  /* 0x0000001a2300720c */ /* 0x000fc80003f86070 */
[----:B------:R-:W-:Y:S01]  /*2c510*/  ISETP.GE.U32.AND.EX P6, PT, R27, R19, PT, P4 ;  /* 0x000000131b00720c */ /* 0x000fe20003fc6140 */
[----:B---3--:R-:W-:Y:S01]  /*2c520*/  IMAD.MOV.U32 R35, RZ, RZ, R38 ;  /* 0x000000ffff237224 */ /* 0x008fe200078e0026 */
[----:B------:R-:W-:Y:S01]  /*2c530*/  IADD3 R38, P4, PT, R3, R22, RZ ;  /* 0x0000001603267210 */ /* 0x000fe20007f9e0ff */
[----:B------:R-:W-:Y:S01]  /*2c540*/  IMAD.MOV.U32 R24, RZ, RZ, R23 ;  /* 0x000000ffff187224 */ /* 0x000fe200078e0017 */
[----:B----4-:R-:W-:Y:S01]  /*2c550*/  IADD3 R37, P5, PT, R37, R30, RZ ;  /* 0x0000001e25257210 */ /* 0x010fe20007fbe0ff */
[----:B------:R-:W-:-:S03]  /*2c560*/  IMAD.WIDE.U32 R22, R36, 0x3d1, RZ ;  /* 0x000003d124167825 */ /* 0x000fc600078e00ff */
[----:B------:R-:W-:Y:S02]  /*2c570*/  ISETP.GE.U32.AND P3, PT, R37, R30, PT ;  /* 0x0000001e2500720c */ /* 0x000fe40003f66070 */
[----:B------:R-:W-:Y:S01]  /*2c580*/  LOP3.LUT R0, R0, 0xfffffffe, RZ, 0xc0, !PT ;  /* 0xfffffffe00007812 */ /* 0x000fe200078ec0ff */
[----:B------:R-:W-:-:S03]  /*2c590*/  IMAD.WIDE.U32.X R30, R27, 0x1, R24, P4 ;  /* 0x000000011b1e7825 */ /* 0x000fc600020e0418 */
[----:B------:R-:W-:Y:S01]  /*2c5a0*/  @P6 LOP3.LUT R0, R0, 0x1, RZ, 0xfc, !PT ;  /* 0x0000000100006812 */ /* 0x000fe200078efcff */
[----:B------:R-:W-:Y:S02]  /*2c5b0*/  IMAD.MOV.U32 R27, RZ, RZ, R35 ;  /* 0x000000ffff1b7224 */ /* 0x000fe400078e0023 */
[----:B------:R-:W-:-:S04]  /*2c5c0*/  IMAD.WIDE.U32 R22, P6, R34, 0x1, R22 ;  /* 0x0000000122167825 */ /* 0x000fc800078c0016 */
[----:B------:R-:W-:-:S04]  /*2c5d0*/  IMAD.WIDE.U32 R34, R34, 0x3d1, RZ ;  /* 0x000003d122227825 */ /* 0x000fc800078e00ff */
[----:B------:R-:W-:Y:S02]  /*2c5e0*/  IMAD.X R25, RZ, RZ, RZ, P6 ;  /* 0x000000ffff197224 */ /* 0x000fe400030e06ff */
[----:B------:R-:W-:Y:S01]  /*2c5f0*/  IMAD.MOV.U32 R24, RZ, RZ, R23 ;  /* 0x000000ffff187224 */ /* 0x000fe200078e0017 */
[----:B------:R-:W-:Y:S01]  /*2c600*/  IADD3 R23, P6, PT, R35, R22, RZ ;  /* 0x0000001623177210 */ /* 0x000fe20007fde0ff */
[----:B------:R-:W-:Y:S01]  /*2c610*/  IMAD.MOV.U32 R22, RZ, RZ, R34 ;  /* 0x000000ffff167224 */ /* 0x000fe200078e0022 */
[----:B------:R-:W-:-:S03]  /*2c620*/  @!P2 ISETP.NE.U32.AND P4, PT, R26, RZ, PT ;  /* 0x000000ff1a00a20c */ /* 0x000fc60003f85070 */
[----:B------:R-:W-:-:S04]  /*2c630*/  IMAD.WIDE.U32.X R24, R36, 0x1, R24, P6 ;  /* 0x0000000124187825 */ /* 0x000fc800030e0418 */
[----:B------:R-:W-:Y:S02]  /*2c640*/  IMAD.MOV.U32 R36, RZ, RZ, R27 ;  /* 0x000000ffff247224 */ /* 0x000fe400078e001b */
[----:B------:R-:W-:-:S04]  /*2c650*/  IMAD.WIDE.U32 R26, R50, R50, R22 ;  /* 0x00000032321a7225 */ /* 0x000fc800078e0016 */
[----:B------:R-:W-:Y:S02]  /*2c660*/  IMAD.IADD R27, R48, 0x1, R27 ;  /* 0x00000001301b7824 */ /* 0x000fe400078e021b */
[----:B------:R-:W2:Y:S01]  /*2c670*/  LDL.LU R48, [R1+0xa164] ;  /* 0x00a1640001307983 */ /* 0x000ea20000300800 */
[----:B------:R-:W-:-:S04]  /*2c680*/  ISETP.GE.U32.AND P6, PT, R26, R34, PT ;  /* 0x000000221a00720c */ /* 0x000fc80003fc6070 */
[----:B------:R-:W-:-:S04]  /*2c690*/  ISETP.GE.U32.AND.EX P6, PT, R27, R23, PT, P6 ;  /* 0x000000171b00720c */ /* 0x000fc80003fc6160 */
[----:B------:R-:W-:Y:S02]  /*2c6a0*/  SEL R34, RZ, 0x1, P6 ;  /* 0x00000001ff227807 */ /* 0x000fe40003000000 */
[----:B------:R-:W-:-:S04]  /*2c6b0*/  @!P2 ISETP.NE.AND.EX P4, PT, R19, RZ, PT, P4 ;  /* 0x000000ff1300a20c */ /* 0x000fc80003f85340 */
[----:B------:R-:W-:-:S04]  /*2c6c0*/  @!P2 SEL R19, RZ, 0x1, P4 ;  /* 0x00000001ff13a807 */ /* 0x000fc80002000000 */
[----:B------:R-:W-:-:S05]  /*2c6d0*/  @!P2 IADD3 R21, P4, PT, R19, R21, RZ ;  /* 0x000000151315a210 */ /* 0x000fca0007f9e0ff */
[----:B------:R-:W-:Y:S01]  /*2c6e0*/  @!P2 IMAD.X R20, RZ, RZ, R20, P4 ;  /* 0x000000ffff14a224 */ /* 0x000fe200020e0614 */
[----:B------:R0:W-:Y:S01]  /*2c6f0*/  STL [R1+0xa178], R0 ;  /* 0x00a1780001007387 */ /* 0x0001e20000100800 */
[----:B------:R-:W-:-:S03]  /*2c700*/  IMAD.MOV.U32 R49, RZ, RZ, R0 ;  /* 0x000000ffff317224 */ /* 0x000fc600078e0000 */
[----:B0-----:R0:W5:Y:S01]  /*2c710*/  LDL.LU R0, [R1+0xa1b8] ;  /* 0x00a1b80001007983 */ /* 0x0011620000300800 */
[----:B--2---:R-:W-:Y:S01]  /*2c720*/  IMAD.X R22, R29, 0x1, R48, P5 ;  /* 0x000000011d167824 */ /* 0x004fe200028e0630 */
[----:B------:R-:W-:-:S04]  /*2c730*/  IADD3 R34, P5, P6, R37, R24, R34 ;  /* 0x0000001825227210 */ /* 0x000fc80007ebe022 */
[C---:B------:R-:W-:Y:S02]  /*2c740*/  ISETP.GE.U32.AND.EX P3, PT, R22.reuse, R29, PT, P3 ;  /* 0x0000001d1600720c */ /* 0x040fe40003f66130 */
[----:B------:R-:W-:Y:S02]  /*2c750*/  IADD3.X R35, PT, PT, R22, R25, RZ, P5, P6 ;  /* 0x0000001916237210 */ /* 0x000fe40002fec4ff */
[----:B------:R-:W-:Y:S02]  /*2c760*/  SEL R23, RZ, 0x1, P3 ;  /* 0x00000001ff177807 */ /* 0x000fe40001800000 */
[----:B------:R-:W-:-:S04]  /*2c770*/  ISETP.GE.U32.AND P3, PT, R34, R37, PT ;  /* 0x000000252200720c */ /* 0x000fc80003f66070 */
[----:B------:R-:W-:-:S04]  /*2c780*/  ISETP.GE.U32.AND.EX P3, PT, R35, R22, PT, P3 ;  /* 0x000000162300720c */ /* 0x000fc80003f66130 */
[----:B------:R-:W-:-:S04]  /*2c790*/  SEL R24, RZ, 0x1, P3 ;  /* 0x00000001ff187807 */ /* 0x000fc80001800000 */
[----:B------:R-:W-:-:S04]  /*2c7a0*/  IADD3 R23, P2, P4, R24, R32, R23 ;  /* 0x0000002018177210 */ /* 0x000fc80007c5e017 */
[----:B------:R-:W-:Y:S02]  /*2c7b0*/  IADD3.X R29, PT, PT, RZ, R33, RZ, P2, P4 ;  /* 0x00000021ff1d7210 */ /* 0x000fe400017e84ff */
[----:B------:R-:W-:-:S04]  /*2c7c0*/  IADD3 R25, P4, PT, R36, R2, RZ ;  /* 0x0000000224197210 */ /* 0x000fc80007f9e0ff */
[----:B------:R-:W-:Y:S02]  /*2c7d0*/  ISETP.GE.U32.AND P2, PT, R25, R2, PT ;  /* 0x000000021900720c */ /* 0x000fe40003f46070 */
[----:B------:R0:W5:Y:S01]  /*2c7e0*/  LDL.LU.64 R2, [R1+0xa1b0] ;  /* 0x00a1b00001027983 */ /* 0x0001620000300a00 */
[----:B------:R-:W-:-:S04]  /*2c7f0*/  LOP3.LUT P6, RZ, R49, 0x1, RZ, 0xc0, !PT ;  /* 0x0000000131ff7812 */ /* 0x000fc800078cc0ff */
[----:B------:R-:W-:-:S04]  /*2c800*/  SEL R19, RZ, 0x1, P6 ;  /* 0x00000001ff137807 */ /* 0x000fc80003000000 */
[----:B------:R-:W-:Y:S01]  /*2c810*/  IADD3 R22, P3, PT, R21, R19, RZ ;  /* 0x0000001315167210 */ /* 0x000fe20007f7e0ff */
[----:B------:R-:W-:Y:S01]  /*2c820*/  IMAD.X R21, R38, 0x1, R39, P4 ;  /* 0x0000000126157824 */ /* 0x000fe200020e0627 */
[----:B------:R-:W-:-:S03]  /*2c830*/  IADD3 R19, P4, PT, R25, R23, RZ ;  /* 0x0000001719137210 */ /* 0x000fc60007f9e0ff */
[----:B------:R-:W-:Y:S01]  /*2c840*/  IMAD.X R24, RZ, RZ, R20, P3 ;  /* 0x000000ffff187224 */ /* 0x000fe200018e0614 */
[----:B------:R-:W-:Y:S01]  /*2c850*/  ISETP.GE.U32.AND P3, PT, R19, R25, PT ;  /* 0x000000191300720c */ /* 0x000fe20003f66070 */
[C---:B------:R-:W-:Y:S01]  /*2c860*/  IMAD.X R29, R21.reuse, 0x1, R29, P4 ;  /* 0x00000001151d7824 */ /* 0x040fe200020e061d */
[----:B------:R-:W-:-:S04]  /*2c870*/  ISETP.GE.U32.AND.EX P2, PT, R21, R38, PT, P2 ;  /* 0x000000261500720c */ /* 0x000fc80003f46120 */
        /* <DEDUP_REMOVED lines=68> */
.L_x_1380:
[----:B------:R-:W-:Y:S05]  /*2ccc0*/  BSYNC.RECONVERGENT B3 ;  /* 0x0000000000037941 */ /* 0x000fea0003800200 */
.L_x_1379:
        /* <DEDUP_REMOVED lines=19> */
.L_x_1382:
[----:B-----5:R-:W-:-:S04]  /*2ce00*/  IADD3 R34, P2, PT, R34, -R3, RZ ;  /* 0x8000000322227210 */ /* 0x020fc80007f5e0ff */
        /* <DEDUP_REMOVED lines=9> */
.L_x_1383:
[----:B------:R-:W-:Y:S05]  /*2cea0*/  BSYNC.RECONVERGENT B3 ;  /* 0x0000000000037941 */ /* 0x000fea0003800200 */
.L_x_1381:
[----:B------:R-:W2:Y:S04]  /*2ceb0*/  LDL R33, [R1+0xa138] ;  /* 0x00a1380001217983 */ /* 0x000ea80000100800 */
[----:B------:R-:W3:Y:S04]  /*2cec0*/  LDL R32, [R1+0xa134] ;  /* 0x00a1340001207983 */ /* 0x000ee80000100800 */
[----:B------:R-:W4:Y:S04]  /*2ced0*/  LDL R22, [R1+0xa148] ;  /* 0x00a1480001167983 */ /* 0x000f280000100800 */
[----:B------:R-:W5:Y:S01]  /*2cee0*/  LDL R20, [R1+0xa13c] ;  /* 0x00a13c0001147983 */ /* 0x000f620000100800 */
[----:B------:R-:W-:Y:S01]  /*2cef0*/  IADD3 R26, P4, PT, -R54, R26, RZ ;  /* 0x0000001a361a7210 */ /* 0x000fe20007f9e1ff */
[----:B------:R-:W-:Y:S01]  /*2cf00*/  BSSY.RECONVERGENT B3, `(.L_x_1384) ;  /* 0x000001b000037945 */ /* 0x000fe20003800200 */
[----:B------:R-:W-:-:S02]  /*2cf10*/  IADD3 R34, P2, PT, R34, -R3, RZ ;  /* 0x8000000322227210 */ /* 0x000fc40007f5e0ff */
[----:B------:R-:W-:Y:S02]  /*2cf20*/  IADD3 R19, P3, PT, R19, -R3, RZ ;  /* 0x8000000313137210 */ /* 0x000fe40007f7e0ff */
[-C--:B------:R-:W-:Y:S02]  /*2cf30*/  IADD3.X R35, P2, PT, R35, ~R0.reuse, RZ, P2, !PT ;  /* 0x8000000023237210 */ /* 0x080fe4000175e4ff */
[----:B------:R-:W-:Y:S02]  /*2cf40*/  IADD3.X R29, P3, PT, R29, ~R0, RZ, P3, !PT ;  /* 0x800000001d1d7210 */ /* 0x000fe40001f7e4ff */
[----:B------:R-:W-:Y:S02]  /*2cf50*/  IADD3.X R34, P2, PT, ~R58, R34, RZ, P2, !PT ;  /* 0x000000223a227210 */ /* 0x000fe4000175e5ff */
[----:B------:R-:W-:Y:S01]  /*2cf60*/  IADD3.X R19, P3, PT, ~R51, R19, RZ, P3, !PT ;  /* 0x0000001333137210 */ /* 0x000fe20001f7e5ff */
[----:B--2---:R-:W-:Y:S01]  /*2cf70*/  IMAD.X R27, R27, 0x1, ~R33, P4 ;  /* 0x000000011b1b7824 */ /* 0x004fe200020e0e21 */
[----:B------:R-:W-:Y:S01]  /*2cf80*/  IADD3 R30, P4, PT, R30, -R3, RZ ;  /* 0x800000031e1e7210 */ /* 0x000fe20007f9e0ff */
[----:B---3--:R-:W-:-:S03]  /*2cf90*/  IMAD.X R35, R35, 0x1, ~R32, P2 ;  /* 0x0000000123237824 */ /* 0x008fc600010e0e20 */
[----:B------:R-:W-:Y:S01]  /*2cfa0*/  IADD3.X R31, P4, PT, R31, ~R0, RZ, P4, !PT ;  /* 0x800000001f1f7210 */ /* 0x000fe2000279e4ff */
[----:B----4-:R-:W-:-:S03]  /*2cfb0*/  IMAD.X R29, R29, 0x1, ~R22, P3 ;  /* 0x000000011d1d7824 */ /* 0x010fc600018e0e16 */
[----:B------:R-:W-:-:S05]  /*2cfc0*/  IADD3.X R30, P4, PT, ~R52, R30, RZ, P4, !PT ;  /* 0x0000001e341e7210 */ /* 0x000fca000279e5ff */
[----:B-----5:R-:W-:Y:S01]  /*2cfd0*/  IMAD.X R31, R31, 0x1, ~R20, P4 ;  /* 0x000000011f1f7824 */ /* 0x020fe200020e0e14 */
        /* <DEDUP_REMOVED lines=13> */
.L_x_1385:
[----:B------:R-:W-:Y:S05]  /*2d0b0*/  BSYNC.RECONVERGENT B3 ;  /* 0x0000000000037941 */ /* 0x000fea0003800200 */
.L_x_1384:
        /* <DEDUP_REMOVED lines=28> */
.L_x_1387:
[----:B------:R-:W-:Y:S05]  /*2d280*/  BSYNC.RECONVERGENT B3 ;  /* 0x0000000000037941 */ /* 0x000fea0003800200 */
.L_x_1386:
        /* <DEDUP_REMOVED lines=28> */
.L_x_1389:
[----:B------:R-:W-:Y:S05]  /*2d450*/  BSYNC.RECONVERGENT B3 ;  /* 0x0000000000037941 */ /* 0x000fea0003800200 */
.L_x_1388:
        /* <DEDUP_REMOVED lines=28> */
.L_x_1391:
[----:B------:R-:W-:Y:S05]  /*2d620*/  BSYNC.RECONVERGENT B3 ;  /* 0x0000000000037941 */ /* 0x000fea0003800200 */
.L_x_1390:
[----:B------:R-:W2:Y:S04]  /*2d630*/  LDL.LU R49, [R1+0xa124] ;  /* 0x00a1240001317983 */ /* 0x000ea80000300800 */
[----:B------:R-:W3:Y:S01]  /*2d640*/  LDL.LU R59, [R1+0xa128] ;  /* 0x00a12800013b7983 */ /* 0x000ee20000300800 */
[----:B------:R-:W-:-:S03]  /*2d650*/  IMAD.WIDE.U32 R24, R50, R4, RZ ;  /* 0x0000000432187225 */ /* 0x000fc600078e00ff */
[----:B------:R0:W-:Y:S01]  /*2d660*/  STL [R1+0xa1ac], R0 ;  /* 0x00a1ac0001007387 */ /* 0x0001e20000100800 */
[-C--:B------:R-:W-:Y:S02]  /*2d670*/  IMAD R23, R22, R50.reuse, RZ ;  /* 0x0000003216177224 */ /* 0x080fe400078e02ff */
[----:B------:R-:W-:Y:S02]  /*2d680*/  IMAD R27, R16, R50, RZ ;  /* 0x00000032101b7224 */ /* 0x000fe400078e02ff */
[----:B--2---:R-:W-:-:S04]  /*2d690*/  IMAD.WIDE.U32 R20, R49, R4, RZ ;  /* 0x0000000431147225 */ /* 0x004fc800078e00ff */
[----:B------:R-:W-:-:S04]  /*2d6a0*/  IMAD.WIDE.U32 R20, P2, R50, R6, R20 ;  /* 0x0000000632147225 */ /* 0x000fc80007840014 */
[----:B------:R-:W-:Y:S01]  /*2d6b0*/  IMAD.X R19, RZ, RZ, RZ, P2 ;  /* 0x000000ffff137224 */ /* 0x000fe200010e06ff */
[----:B------:R-:W-:Y:S01]  /*2d6c0*/  IADD3 RZ, P2, PT, R25, R20, RZ ;  /* 0x0000001419ff7210 */ /* 0x000fe20007f5e0ff */
[----:B------:R-:W-:Y:S02]  /*2d6d0*/  IMAD.MOV.U32 R18, RZ, RZ, R21 ;  /* 0x000000ffff127224 */ /* 0x000fe400078e0015 */
        /* <DEDUP_REMOVED lines=18> */
[----:B------:R-:W-:-:S03]  /*2d800*/  IADD3 R31, P3, P4, R20, R18, R31 ;  /* 0x00000012141f7210 */ /* 0x000fc60007c7e01f */
[----:B------:R-:W-:Y:S01]  /*2d810*/  IMAD R24, R49, R13, R24 ;  /* 0x0000000d31187224 */ /* 0x000fe200078e0218 */
[----:B------:R-:W-:-:S03]  /*2d820*/  ISETP.GE.U32.AND P2, PT, R31, R20, PT ;  /* 0x000000141f00720c */ /* 0x000fc60003f46070 */
[----:B------:R-:W-:Y:S02]  /*2d830*/  IMAD.IADD R24, R21, 0x1, R24 ;  /* 0x0000000115187824 */ /* 0x000fe400078e0218 */
[----:B------:R-:W-:-:S03]  /*2d840*/  IMAD.WIDE.U32 R20, R49, R13, RZ ;  /* 0x0000000d31147225 */ /* 0x000fc600078e00ff */
[----:B------:R-:W-:Y:S01]  /*2d850*/  IADD3.X R26, PT, PT, R24, R19, RZ, P3, P4 ;  /* 0x00000013181a7210 */ /* 0x000fe20001fe84ff */
[----:B------:R-:W-:-:S04]  /*2d860*/  IMAD.WIDE.U32 R18, P4, R50, R17, R20 ;  /* 0x0000001132127225 */ /* 0x000fc80007880014 */
[----:B------:R-:W-:Y:S01]  /*2d870*/  IMAD.WIDE.U32 R20, R50, R13, RZ ;  /* 0x0000000d32147225 */ /* 0x000fe200078e00ff */
[----:B------:R-:W-:-:S03]  /*2d880*/  ISETP.GE.U32.AND.EX P2, PT, R26, R24, PT, P2 ;  /* 0x000000181a00720c */ /* 0x000fc60003f46120 */
[----:B------:R-:W-:Y:S01]  /*2d890*/  IMAD.MOV.U32 R20, RZ, RZ, R19 ;  /* 0x000000ffff147224 */ /* 0x000fe200078e0013 */
[----:B------:R-:W-:Y:S01]  /*2d8a0*/  IADD3 RZ, P3, PT, R21, R18, RZ ;  /* 0x0000001215ff7210 */ /* 0x000fe20007f7e0ff */
[----:B------:R-:W-:Y:S01]  /*2d8b0*/  IMAD.X R21, RZ, RZ, RZ, P4 ;  /* 0x000000ffff157224 */ /* 0x000fe200020e06ff */
[----:B------:R-:W-:Y:S01]  /*2d8c0*/  SEL R48, RZ, 0x1, P2 ;  /* 0x00000001ff307807 */ /* 0x000fe20001000000 */
        /* <DEDUP_REMOVED lines=13> */
[----:B0-----:R-:W-:Y:S02]  /*2d9a0*/  IMAD.X R0, R30, 0x1, R23, P4 ;  /* 0x000000011e007824 */ /* 0x001fe400020e0617 */
        /* <DEDUP_REMOVED lines=17> */
[----:B------:R-:W-:-:S04]  /*2dac0*/  ISETP.GE.U32.AND P4, PT, R23, R20, PT ;  /* 0x000000141700720c */ /* 0x000fc80003f86070 */
[----:B------:R-:W-:Y:S01]  /*2dad0*/  ISETP.GE.U32.AND.EX P4, PT, R26, R21, PT, P4 ;  /* 0x000000151a00720c */ /* 0x000fe20003f86140 */
[----:B------:R-:W-:Y:S01]  /*2dae0*/  IMAD.WIDE.U32 R20, R57, R7, RZ ;  /* 0x0000000739147225 */ /* 0x000fe200078e00ff */
[----:B------:R-:W-:Y:S02]  /*2daf0*/  ISETP.GE.U32.AND P2, PT, R30, R23, PT ;  /* 0x000000171e00720c */ /* 0x000fe40003f46070 */
        /* <DEDUP_REMOVED lines=8> */
[----:B------:R-:W-:Y:S01]  /*2db80*/  IMAD.WIDE.U32.X R18, R57, R22, R18, P4 ;  /* 0x0000001639127225 */ /* 0x000fe200020e0412 */
[----:B------:R-:W-:Y:S02]  /*2db90*/  ISETP.GE.U32.AND.EX P3, PT, R29, R27, PT, P3 ;  /* 0x0000001b1d00720c */ /* 0x000fe40003f66130 */
        /* <DEDUP_REMOVED lines=11> */
[----:B------:R-:W-:-:S03]  /*2dc50*/  IMAD.WIDE.U32 R24, R12, R13, RZ ;  /* 0x0000000d0c187225 */ /* 0x000fc600078e00ff */
[C---:B------:R-:W-:Y:S01]  /*2dc60*/  ISETP.GE.U32.AND.EX P2, PT, R29.reuse, R20, PT, P2 ;  /* 0x000000141d00720c */ /* 0x040fe20003f46120 */
[----:B------:R-:W-:Y:S02]  /*2dc70*/  IMAD.X R27, R29, 0x1, R27, P4 ;  /* 0x000000011d1b7824 */ /* 0x000fe400020e061b */
[----:B------:R-:W-:Y:S01]  /*2dc80*/  IMAD.WIDE.U32 R18, P4, R12, R17, R18 ;  /* 0x000000110c127225 */ /* 0x000fe20007880012 */
[----:B------:R-:W-:Y:S02]  /*2dc90*/  SEL R23, RZ, 0x1, P2 ;  /* 0x00000001ff177807 */ /* 0x000fe40001000000 */
[----:B------:R-:W-:Y:S01]  /*2dca0*/  ISETP.GE.U32.AND P2, PT, R26, R48, PT ;  /* 0x000000301a00720c */ /* 0x000fe20003f46070 */
        /* <DEDUP_REMOVED lines=16> */
[----:B------:R-:W-:-:S04]  /*2ddb0*/  IMAD.WIDE.U32 R20, R49, R5, RZ ;  /* 0x0000000531147225 */ /* 0x000fc800078e00ff */
[----:B------:R-:W-:Y:S02]  /*2ddc0*/  IMAD R57, R57, R5, R18 ;  /* 0x0000000539397224 */ /* 0x000fe400078e0212 */
[----:B------:R-:W-:-:S04]  /*2ddd0*/  IMAD.WIDE.U32 R20, P2, R50, R16, R20 ;  /* 0x0000001032147225 */ /* 0x000fc80007840014 */
[----:B------:R-:W-:-:S04]  /*2dde0*/  IMAD.WIDE.U32 R18, R50, R5, RZ ;  /* 0x0000000532127225 */ /* 0x000fc800078e00ff */
[----:B------:R-:W-:Y:S01]  /*2ddf0*/  IMAD.MOV.U32 R18, RZ, RZ, R21 ;  /* 0x000000ffff127224 */ /* 0x000fe200078e0015 */
[----:B------:R-:W-:Y:S01]  /*2de00*/  IADD3 RZ, P4, PT, R19, R20, RZ ;  /* 0x0000001413ff7210 */ /* 0x000fe20007f9e0ff */
[----:B------:R-:W-:Y:S02]  /*2de10*/  IMAD.X R19, RZ, RZ, RZ, P2 ;  /* 0x000000ffff137224 */ /* 0x000fe400010e06ff */
[----:B------:R-:W-:Y:S01]  /*2de20*/  IMAD.WIDE.U32 R20, R5, R12, RZ ;  /* 0x0000000c05147225 */ /* 0x000fe200078e00ff */
[----:B------:R-:W-:-:S03]  /*2de30*/  SEL R12, RZ, 0x1, P3 ;  /* 0x00000001ff0c7807 */ /* 0x000fc60001800000 */
[----:B------:R-:W-:-:S04]  /*2de40*/  IMAD.WIDE.U32.X R18, R49, R16, R18, P4 ;  /* 0x0000001031127225 */ /* 0x000fc800020e0412 */
[----:B------:R-:W-:Y:S01]  /*2de50*/  IMAD.IADD R57, R21, 0x1, R57 ;  /* 0x0000000115397824 */ /* 0x000fe200078e0239 */
[----:B------:R-:W-:-:S04]  /*2de60*/  IADD3 R12, P3, P4, R20, R18, R12 ;  /* 0x00000012140c7210 */ /* 0x000fc80007c7e00c */
[----:B------:R-:W-:Y:S02]  /*2de70*/  IADD3.X R18, PT, PT, R57, R19, RZ, P3, P4 ;  /* 0x0000001339127210 */ /* 0x000fe40001fe84ff */
[C---:B------:R-:W-:Y:S02]  /*2de80*/  IADD3 R23, P4, PT, R12.reuse, R23, RZ ;  /* 0x000000170c177210 */ /* 0x040fe40007f9e0ff */
        /* <DEDUP_REMOVED lines=8> */
[----:B------:R-:W-:-:S04]  /*2df10*/  IMAD.WIDE.U32 R18, R4, R45, RZ ;  /* 0x0000002d04127225 */ /* 0x000fc800078e00ff */
[----:B------:R-:W-:Y:S02]  /*2df20*/  IMAD R24, R6, R45, RZ ;  /* 0x0000002d06187224 */ /* 0x000fe400078e02ff */
[----:B---3--:R-:W-:Y:S01]  /*2df30*/  IMAD.MOV.U32 R21, RZ, RZ, R59 ;  /* 0x000000ffff157224 */ /* 0x008fe200078e003b */
[----:B------:R-:W-:Y:S01]  /*2df40*/  IADD3 R59, P4, PT, R30, R18, RZ ;  /* 0x000000121e3b7210 */ /* 0x000fe20007f9e0ff */
[C---:B------:R-:W-:Y:S01]  /*2df50*/  IMAD R24, R60.reuse, R4, R24 ;  /* 0x000000043c187224 */ /* 0x040fe200078e0218 */
[----:B------:R-:W-:Y:S02]  /*2df60*/  IADD3.X R48, PT, PT, RZ, R25, RZ, P2, P3 ;  /* 0x00000019ff307210 */ /* 0x000fe400017e64ff */
[----:B------:R-:W-:Y:S01]  /*2df70*/  ISETP.GE.U32.AND P2, PT, R59, R18, PT ;  /* 0x000000123b00720c */ /* 0x000fe20003f46070 */
[----:B------:R-:W-:Y:S02]  /*2df80*/  IMAD.IADD R24, R19, 0x1, R24 ;  /* 0x0000000113187824 */ /* 0x000fe400078e0218 */
[----:B------:R-:W-:-:S04]  /*2df90*/  IMAD.WIDE.U32 R18, R60, R4, RZ ;  /* 0x000000043c127225 */ /* 0x000fc800078e00ff */
[----:B------:R-:W-:Y:S02]  /*2dfa0*/  IMAD.MOV.U32 R30, RZ, RZ, R21 ;  /* 0x000000ffff1e7224 */ /* 0x000fe400078e0015 */
[----:B------:R-:W-:-:S04]  /*2dfb0*/  IMAD.WIDE.U32 R18, P3, R45, R6, R18 ;  /* 0x000000062d127225 */ /* 0x000fc80007860012 */
[----:B------:R-:W-:-:S04]  /*2dfc0*/  IMAD.WIDE.U32 R20, R45, R4, RZ ;  /* 0x000000042d147225 */ /* 0x000fc800078e00ff */
[----:B------:R-:W-:Y:S01]  /*2dfd0*/  IMAD.X R57, R24, 0x1, R31, P4 ;  /* 0x0000000118397824 */ /* 0x000fe200020e061f */
[----:B------:R-:W-:Y:S01]  /*2dfe0*/  IADD3 RZ, P4, PT, R21, R18, RZ ;  /* 0x0000001215ff7210 */ /* 0x000fe20007f9e0ff */
[-C--:B------:R-:W-:Y:S02]  /*2dff0*/  IMAD R25, R22, R45.reuse, RZ ;  /* 0x0000002d16197224 */ /* 0x080fe400078e02ff */
[----:B------:R-:W-:Y:S02]  /*2e000*/  IMAD.MOV.U32 R20, RZ, RZ, R19 ;  /* 0x000000ffff147224 */ /* 0x000fe400078e0013 */
[----:B------:R-:W-:Y:S01]  /*2e010*/  IMAD.WIDE.U32 R18, R7, R45, RZ ;  /* 0x0000002d07127225 */ /* 0x000fe200078e00ff */
[----:B------:R-:W-:-:S03]  /*2e020*/  ISETP.GE.U32.AND.EX P2, PT, R57, R24, PT, P2 ;  /* 0x000000183900720c */ /* 0x000fc60003f46120 */
[----:B------:R-:W-:Y:S02]  /*2e030*/  IMAD.X R21, RZ, RZ, RZ, P3 ;  /* 0x000000ffff157224 */ /* 0x000fe400018e06ff */
[----:B------:R-:W-:Y:S01]  /*2e040*/  IMAD R25, R60, R7, R25 ;  /* 0x000000073c197224 */ /* 0x000fe200078e0219 */
[----:B------:R-:W-:Y:S01]  /*2e050*/  IADD3 R24, P3, PT, R26, R18, RZ ;  /* 0x000000121a187210 */ /* 0x000fe20007f7e0ff */
[----:B------:R-:W-:Y:S01]  /*2e060*/  IMAD.WIDE.U32.X R20, R60, R6, R20, P4 ;  /* 0x000000063c147225 */ /* 0x000fe200020e0414 */
[----:B------:R-:W-:-:S03]  /*2e070*/  SEL R26, RZ, 0x1, P2 ;  /* 0x00000001ff1a7807 */ /* 0x000fc60001000000 */
[----:B------:R-:W-:Y:S01]  /*2e080*/  IMAD.IADD R19, R19, 0x1, R25 ;  /* 0x0000000113137824 */ /* 0x000fe200078e0219 */
[----:B------:R-:W-:-:S03]  /*2e090*/  ISETP.GE.U32.AND P2, PT, R24, R18, PT ;  /* 0x000000121800720c */ /* 0x000fc60003f46070 */
[----:B------:R-:W-:Y:S01]  /*2e0a0*/  IMAD.X R18, R19, 0x1, R27, P3 ;  /* 0x0000000113127824 */ /* 0x000fe200018e061b */
[----:B------:R-:W-:-:S04]  /*2e0b0*/  IADD3 R26, P3, P4, R24, R20, R26 ;  /* 0x00000014181a7210 */ /* 0x000fc80007c7e01a */
[----:B------:R-:W-:Y:S02]  /*2e0c0*/  IADD3.X R27, PT, PT, R18, R21, RZ, P3, P4 ;  /* 0x00000015121b7210 */ /* 0x000fe40001fe84ff */
[----:B------:R-:W-:Y:S02]  /*2e0d0*/  ISETP.GE.U32.AND P3, PT, R26, R24, PT ;  /* 0x000000181a00720c */ /* 0x000fe40003f66070 */
[----:B------:R-:W-:Y:S02]  /*2e0e0*/  ISETP.GE.U32.AND.EX P2, PT, R18, R19, PT, P2 ;  /* 0x000000131200720c */ /* 0x000fe40003f46120 */
        /* <DEDUP_REMOVED lines=9> */
[----:B------:R-:W-:-:S04]  /*2e180*/  IMAD.WIDE.U32.X R20, R60, R22, R20, P4 ;  /* 0x000000163c147225 */ /* 0x000fc800020e0414 */
[-C--:B------:R-:W-:Y:S01]  /*2e190*/  IMAD R25, R17, R45.reuse, RZ ;  /* 0x0000002d11197224 */ /* 0x080fe200078e02ff */
        /* <DEDUP_REMOVED lines=8> */
[----:B------:R-:W-:-:S04]  /*2e220*/  IADD3 R23, P4, PT, R24, R20, RZ ;  /* 0x0000001418177210 */ /* 0x000fc80007f9e0ff */
[----:B------:R-:W-:Y:S01]  /*2e230*/  ISETP.GE.U32.AND P2, PT, R23, R24, PT ;  /* 0x000000181700720c */ /* 0x000fe20003f46070 */
        /* <DEDUP_REMOVED lines=25> */
[----:B------:R-:W-:-:S04]  /*2e3d0*/  IADD3 R29, P2, PT, R29, R18, RZ ;  /* 0x000000121d1d7210 */ /* 0x000fc80007f5e0ff */
        /* <DEDUP_REMOVED lines=9> */
[----:B------:R-:W-:-:S03]  /*2e470*/  IMAD.MOV.U32 R60, RZ, RZ, R30 ;  /* 0x000000ffff3c7224 */ /* 0x000fc600078e001e */
[----:B------:R-:W-:Y:S01]  /*2e480*/  IADD3 R31, P2, P3, R18, R20, R31 ;  /* 0x00000014121f7210 */ /* 0x000fe20007b5e01f */
[----:B------:R-:W-:-:S04]  /*2e490*/  IMAD.WIDE.U32 R18, R4, R56, RZ ;  /* 0x0000003804127225 */ /* 0x000fc800078e00ff */
[----:B------:R-:W-:Y:S01]  /*2e4a0*/  IMAD R20, R6, R56, RZ ;  /* 0x0000003806147224 */ /* 0x000fe200078e02ff */
[----:B------:R-:W-:Y:S01]  /*2e4b0*/  IADD3.X R30, PT, PT, RZ, R21, RZ, P2, P3 ;  /* 0x00000015ff1e7210 */ /* 0x000fe200017e64ff */
[----:B------:R-:W-:Y:S01]  /*2e4c0*/  IMAD.MOV.U32 R48, RZ, RZ, R53 ;  /* 0x000000ffff307224 */ /* 0x000fe200078e0035 */
[----:B------:R-:W-:Y:S01]  /*2e4d0*/  IADD3 R53, P3, PT, R26, R18, RZ ;  /* 0x000000121a357210 */ /* 0x000fe20007f7e0ff */
[----:B------:R-:W-:-:S03]  /*2e4e0*/  IMAD R20, R60, R4, R20 ;  /* 0x000000043c147224 */ /* 0x000fc600078e0214 */
[----:B------:R-:W-:Y:S01]  /*2e4f0*/  ISETP.GE.U32.AND P2, PT, R53, R18, PT ;  /* 0x000000123500720c */ /* 0x000fe20003f46070 */
[----:B------:R-:W-:Y:S02]  /*2e500*/  IMAD.IADD R26, R19, 0x1, R20 ;  /* 0x00000001131a7824 */ /* 0x000fe400078e0214 */
[----:B------:R-:W-:-:S04]  /*2e510*/  IMAD.WIDE.U32 R18, R60, R4, RZ ;  /* 0x000000043c127225 */ /* 0x000fc800078e00ff */
[----:B------:R-:W-:-:S04]  /*2e520*/  IMAD.WIDE.U32 R20, R56, R4, RZ ;  /* 0x0000000438147225 */ /* 0x000fc800078e00ff */
[----:B------:R-:W-:-:S04]  /*2e530*/  IMAD.WIDE.U32 R18, P4, R56, R6, R18 ;  /* 0x0000000638127225 */ /* 0x000fc80007880012 */
[----:B------:R-:W-:Y:S01]  /*2e540*/  IMAD.X R45, R26, 0x1, R27, P3 ;  /* 0x000000011a2d7824 */ /* 0x000fe200018e061b */
[----:B------:R-:W-:Y:S01]  /*2e550*/  IADD3 RZ, P3, PT, R21, R18, RZ ;  /* 0x0000001215ff7210 */ /* 0x000fe20007f7e0ff */
[-C--:B------:R-:W-:Y:S02]  /*2e560*/  IMAD R27, R22, R56.reuse, RZ ;  /* 0x00000038161b7224 */ /* 0x080fe400078e02ff */
[----:B------:R-:W-:Y:S02]  /*2e570*/  IMAD.MOV.U32 R20, RZ, RZ, R19 ;  /* 0x000000ffff147224 */ /* 0x000fe400078e0013 */
[----:B------:R-:W-:Y:S01]  /*2e580*/  IMAD.WIDE.U32 R18, R7, R56, RZ ;  /* 0x0000003807127225 */ /* 0x000fe200078e00ff */
[----:B------:R-:W-:-:S03]  /*2e590*/  ISETP.GE.U32.AND.EX P2, PT, R45, R26, PT, P2 ;  /* 0x0000001a2d00720c */ /* 0x000fc60003f46120 */
[----:B------:R-:W-:Y:S02]  /*2e5a0*/  IMAD.X R21, RZ, RZ, RZ, P4 ;  /* 0x000000ffff157224 */ /* 0x000fe400020e06ff */
[C---:B------:R-:W-:Y:S01]  /*2e5b0*/  IMAD R27, R60.reuse, R7, R27 ;  /* 0x000000073c1b7224 */ /* 0x040fe200078e021b */
[----:B------:R-:W-:Y:S01]  /*2e5c0*/  IADD3 R26, P4, PT, R23, R18, RZ ;  /* 0x00000012171a7210 */ /* 0x000fe20007f9e0ff */
[----:B------:R-:W-:Y:S01]  /*2e5d0*/  IMAD.WIDE.U32.X R20, R60, R6, R20, P3 ;  /* 0x000000063c147225 */ /* 0x000fe200018e0414 */
[----:B------:R-:W-:-:S03]  /*2e5e0*/  SEL R23, RZ, 0x1, P2 ;  /* 0x00000001ff177807 */ /* 0x000fc60001000000 */
[----:B------:R-:W-:-:S04]  /*2e5f0*/  IMAD.IADD R27, R19, 0x1, R27 ;  /* 0x00000001131b7824 */ /* 0x000fc800078e021b */
[----:B------:R-:W-:Y:S01]  /*2e600*/  IMAD.X R29, R27, 0x1, R12, P4 ;  /* 0x000000011b1d7824 */ /* 0x000fe200020e060c */
[C---:B------:R-:W-:Y:S02]  /*2e610*/  IADD3 R23, P3, P4, R26.reuse, R20, R23 ;  /* 0x000000141a177210 */ /* 0x040fe40007c7e017 */
[----:B------:R-:W-:Y:S01]  /*2e620*/  ISETP.GE.U32.AND P2, PT, R26, R18, PT ;  /* 0x000000121a00720c */ /* 0x000fe20003f46070 */
[----:B------:R-:W-:Y:S01]  /*2e630*/  IMAD.WIDE.U32 R18, R60, R7, RZ ;  /* 0x000000073c127225 */ /* 0x000fe200078e00ff */
[----:B------:R-:W-:-:S03]  /*2e640*/  IADD3.X R12, PT, PT, R29, R21, RZ, P3, P4 ;  /* 0x000000151d0c7210 */ /* 0x000fc60001fe84ff */
[----:B------:R-:W-:-:S04]  /*2e650*/  IMAD.WIDE.U32 R20, R56, R7, RZ ;  /* 0x0000000738147225 */ /* 0x000fc800078e00ff */
[----:B------:R-:W-:Y:S02]  /*2e660*/  IMAD.MOV.U32 R7, RZ, RZ, R0 ;  /* 0x000000ffff077224 */ /* 0x000fe400078e0000 */
[----:B------:R0:W5:Y:S01]  /*2e670*/  LDL.LU R0, [R1+0xa1ac] ;  /* 0x00a1ac0001007983 */ /* 0x0001620000300800 */
[----:B------:R-:W-:-:S03]  /*2e680*/  IMAD.WIDE.U32 R18, P3, R56, R22, R18 ;  /* 0x0000001638127225 */ /* 0x000fc60007860012 */
[----:B------:R-:W-:Y:S01]  /*2e690*/  IADD3 RZ, P4, PT, R21, R18, RZ ;  /* 0x0000001215ff7210 */ /* 0x000fe20007f9e0ff */
[----:B------:R-:W-:Y:S01]  /*2e6a0*/  IMAD.X R21, RZ, RZ, RZ, P3 ;  /* 0x000000ffff157224 */ /* 0x000fe200018e06ff */
[----:B------:R-:W-:Y:S01]  /*2e6b0*/  ISETP.GE.U32.AND P3, PT, R23, R26, PT ;  /* 0x0000001a1700720c */ /* 0x000fe20003f66070 */
[----:B------:R-:W-:Y:S01]  /*2e6c0*/  IMAD.MOV.U32 R20, RZ, RZ, R19 ;  /* 0x000000ffff147224 */ /* 0x000fe200078e0013 */
[----:B------:R-:W-:Y:S02]  /*2e6d0*/  ISETP.GE.U32.AND.EX P2, PT, R29, R27, PT, P2 ;  /* 0x0000001b1d00720c */ /* 0x000fe40003f46120 */
[----:B------:R-:W-:Y:S01]  /*2e6e0*/  ISETP.GE.U32.AND.EX P3, PT, R12, R29, PT, P3 ;  /* 0x0000001d0c00720c */ /* 0x000fe20003f66130 */
[----:B------:R-:W-:Y:S01]  /*2e6f0*/  IMAD.MOV.U32 R27, RZ, RZ, R7 ;  /* 0x000000ffff1b7224 */ /* 0x000fe200078e0007 */
[----:B------:R-:W-:Y:S01]  /*2e700*/  SEL R7, RZ, 0x1, P2 ;  /* 0x00000001ff077807 */ /* 0x000fe20001000000 */
[----:B------:R-:W-:Y:S01]  /*2e710*/  IMAD.WIDE.U32.X R20, R60, R22, R20, P4 ;  /* 0x000000163c147225 */ /* 0x000fe200020e0414 */
[----:B------:R-:W-:-:S04]  /*2e720*/  SEL R18, RZ, 0x1, P3 ;  /* 0x00000001ff127807 */ /* 0x000fc80001800000 */
[----:B------:R-:W-:Y:S01]  /*2e730*/  IADD3 R20, P2, P3, R18, R20, R7 ;  /* 0x0000001412147210 */ /* 0x000fe20007b5e007 */
[----:B------:R-:W-:-:S04]  /*2e740*/  IMAD.WIDE.U32 R18, R13, R56, RZ ;  /* 0x000000380d127225 */ /* 0x000fc800078e00ff */
[----:B------:R-:W-:Y:S01]  /*2e750*/  IMAD R22, R17, R56, RZ ;  /* 0x0000003811167224 */ /* 0x000fe200078e02ff */
[----:B------:R-:W-:-:S03]  /*2e760*/  IADD3 R7, P4, PT, R24, R18, RZ ;  /* 0x0000001218077210 */ /* 0x000fc60007f9e0ff */
[C---:B------:R-:W-:Y:S01]  /*2e770*/  IMAD R22, R60.reuse, R13, R22 ;  /* 0x0000000d3c167224 */ /* 0x040fe200078e0216 */
        /* <DEDUP_REMOVED lines=22> */
[----:B------:R-:W-:-:S05]  /*2e8e0*/  IMAD.WIDE.U32 R22, R23, 0x3d1, RZ ;  /* 0x000003d117167825 */ /* 0x000fca00078e00ff */
[----:B------:R-:W-:Y:S01]  /*2e8f0*/  IADD3 R7, P4, PT, R23, R20, RZ ;  /* 0x0000001417077210 */ /* 0x000fe20007f9e0ff */
[----:B------:R-:W-:Y:S02]  /*2e900*/  IMAD R20, R6, R50, RZ ;  /* 0x0000003206147224 */ /* 0x000fe400078e02ff */
[----:B------:R-:W-:Y:S02]  /*2e910*/  IMAD.MOV.U32 R6, RZ, RZ, R22 ;  /* 0x000000ffff067224 */ /* 0x000fe400078e0016 */
[-C--:B------:R-:W-:Y:S02]  /*2e920*/  IMAD R20, R49, R4.reuse, R20 ;  /* 0x0000000431147224 */ /* 0x080fe400078e0214 */
[----:B------:R-:W-:-:S04]  /*2e930*/  IMAD.WIDE.U32 R18, R50, R4, R6 ;  /* 0x0000000432127225 */ /* 0x000fc800078e0006 */
[----:B------:R-:W-:Y:S01]  /*2e940*/  IMAD.IADD R29, R19, 0x1, R20 ;  /* 0x00000001131d7824 */ /* 0x000fe200078e0214 */
[----:B------:R-:W-:Y:S01]  /*2e950*/  ISETP.GE.U32.AND P3, PT, R18, R22, PT ;  /* 0x000000161200720c */ /* 0x000fe20003f66070 */
[----:B------:R-:W-:-:S03]  /*2e960*/  IMAD.WIDE.U32 R22, R13, 0x3d1, RZ ;  /* 0x000003d10d167825 */ /* 0x000fc600078e00ff */
[----:B------:R-:W-:Y:S01]  /*2e970*/  ISETP.GE.U32.AND.EX P3, PT, R29, R7, PT, P3 ;  /* 0x000000071d00720c */ /* 0x000fe20003f66130 */
[----:B------:R-:W-:Y:S02]  /*2e980*/  IMAD.MOV.U32 R26, RZ, RZ, R48 ;  /* 0x000000ffff1a7224 */ /* 0x000fe400078e0030 */
[----:B------:R-:W-:Y:S02]  /*2e990*/  IMAD.X R7, RZ, RZ, RZ, P2 ;  /* 0x000000ffff077224 */ /* 0x000fe400010e06ff */
[----:B------:R-:W-:Y:S02]  /*2e9a0*/  IMAD.MOV.U32 R6, RZ, RZ, R21 ;  /* 0x000000ffff067224 */ /* 0x000fe400078e0015 */
[----:B------:R-:W-:-:S04]  /*2e9b0*/  IMAD.WIDE.U32 R20, P2, R24, 0x1, R22 ;  /* 0x0000000118147825 */ /* 0x000fc80007840016 */
[----:B------:R-:W-:-:S04]  /*2e9c0*/  IMAD.WIDE.U32 R48, R24, 0x3d1, RZ ;  /* 0x000003d118307825 */ /* 0x000fc800078e00ff */
[----:B------:R-:W-:Y:S01]  /*2e9d0*/  IMAD.WIDE.U32.X R22, R12, 0x1, R6, P4 ;  /* 0x000000010c167825 */ /* 0x000fe200020e0406 */
[----:B------:R-:W-:Y:S02]  /*2e9e0*/  SEL R7, RZ, 0x1, P3 ;  /* 0x00000001ff077807 */ /* 0x000fe40001800000 */
[----:B------:R-:W-:Y:S02]  /*2e9f0*/  IADD3 R19, P4, PT, R26, R48, RZ ;  /* 0x000000301a137210 */ /* 0x000fe40007f9e0ff */
[----:B------:R-:W-:Y:S01]  /*2ea00*/  IADD3 R20, P3, PT, R49, R20, RZ ;  /* 0x0000001431147210 */ /* 0x000fe20007f7e0ff */
[----:B------:R-:W-:-:S04]  /*2ea10*/  IMAD R24, R16, R56, RZ ;  /* 0x0000003810187224 */ /* 0x000fc800078e02ff */
[----:B------:R-:W-:Y:S01]  /*2ea20*/  IMAD.X R6, R20, 0x1, R27, P4 ;  /* 0x0000000114067824 */ /* 0x000fe200020e061b */
[----:B------:R-:W-:Y:S01]  /*2ea30*/  IADD3 R7, P4, P5, R19, R22, R7 ;  /* 0x0000001613077210 */ /* 0x000fe20007d9e007 */
[----:B------:R-:W-:-:S03]  /*2ea40*/  IMAD R24, R60, R5, R24 ;  /* 0x000000053c187224 */ /* 0x000fc600078e0218 */
[----:B------:R-:W-:Y:S01]  /*2ea50*/  IADD3.X R12, PT, PT, R6, R23, RZ, P4, P5 ;  /* 0x00000017060c7210 */ /* 0x000fe200027ea4ff */
[----:B------:R-:W-:-:S04]  /*2ea60*/  IMAD.WIDE.U32 R22, R5, R56, RZ ;  /* 0x0000003805167225 */ /* 0x000fc800078e00ff */
[----:B------:R-:W-:Y:S01]  /*2ea70*/  IMAD.IADD R24, R23, 0x1, R24 ;  /* 0x0000000117187824 */ /* 0x000fe200078e0218 */
[----:B------:R-:W-:-:S05]  /*2ea80*/  IADD3 R4, P4, PT, R31, R22, RZ ;  /* 0x000000161f047210 */ /* 0x000fca0007f9e0ff */
[----:B------:R-:W-:Y:S01]  /*2ea90*/  IMAD.X R23, R24, 0x1, R30, P4 ;  /* 0x0000000118177824 */ /* 0x000fe200020e061e */
[----:B------:R-:W-:-:S04]  /*2eaa0*/  ISETP.GE.U32.AND P4, PT, R4, R22, PT ;  /* 0x000000160400720c */ /* 0x000fc80003f86070 */
[----:B------:R-:W-:-:S04]  /*2eab0*/  ISETP.GE.U32.AND.EX P4, PT, R23, R24, PT, P4 ;  /* 0x000000181700720c */ /* 0x000fc80003f86140 */
[----:B------:R-:W-:Y:S02]  /*2eac0*/  SEL R26, RZ, 0x1, P4 ;  /* 0x00000001ff1a7807 */ /* 0x000fe40002000000 */
[----:B------:R-:W-:-:S05]  /*2ead0*/  IADD3 R27, P4, PT, R4, R17, RZ ;  /* 0x00000011041b7210 */ /* 0x000fca0007f9e0ff */
[----:B------:R-:W-:Y:S01]  /*2eae0*/  IMAD.X R30, R23, 0x1, R25, P4 ;  /* 0x00000001171e7824 */ /* 0x000fe200020e0619 */
[----:B------:R-:W-:-:S04]  /*2eaf0*/  ISETP.GE.U32.AND P4, PT, R27, R4, PT ;  /* 0x000000041b00720c */ /* 0x000fc80003f86070 */
[----:B------:R-:W-:Y:S01]  /*2eb00*/  ISETP.GE.U32.AND.EX P4, PT, R30, R23, PT, P4 ;  /* 0x000000171e00720c */ /* 0x000fe20003f86140 */
[----:B------:R-:W-:-:S03]  /*2eb10*/  IMAD.WIDE.U32 R22, R60, R5, RZ ;  /* 0x000000053c167225 */ /* 0x000fc600078e00ff */
[----:B------:R-:W-:Y:S01]  /*2eb20*/  SEL R31, RZ, 0x1, P4 ;  /* 0x00000001ff1f7807 */ /* 0x000fe20002000000 */
[----:B------:R-:W-:-:S04]  /*2eb30*/  IMAD.WIDE.U32 R4, R56, R5, RZ ;  /* 0x0000000538047225 */ /* 0x000fc800078e00ff */
[----:B------:R-:W-:-:S04]  /*2eb40*/  IMAD.WIDE.U32 R22, P4, R56, R16, R22 ;  /* 0x0000001038167225 */ /* 0x000fc80007880016 */
[----:B------:R-:W-:Y:S01]  /*2eb50*/  IMAD.X R25, RZ, RZ, RZ, P4 ;  /* 0x000000ffff197224 */ /* 0x000fe200020e06ff */
[----:B------:R-:W-:Y:S01]  /*2eb60*/  IADD3 RZ, P4, PT, R5, R22, RZ ;  /* 0x0000001605ff7210 */ /* 0x000fe20007f9e0ff */
[----:B------:R-:W-:Y:S02]  /*2eb70*/  IMAD.MOV.U32 R24, RZ, RZ, R23 ;  /* 0x000000ffff187224 */ /* 0x000fe400078e0017 */
[----:B------:R-:W-:Y:S02]  /*2eb80*/  IMAD.X R5, RZ, RZ, RZ, P2 ;  /* 0x000000ffff057224 */ /* 0x000fe400010e06ff */
[----:B------:R-:W-:Y:S01]  /*2eb90*/  IMAD.WIDE.U32.X R16, R60, R16, R24, P4 ;  /* 0x000000103c107225 */ /* 0x000fe200020e0418 */
[----:B------:R-:W-:Y:S02]  /*2eba0*/  ISETP.GE.U32.AND P4, PT, R19, R48, PT ;  /* 0x000000301300720c */ /* 0x000fe40003f86070 */
[----:B------:R-:W-:Y:S01]  /*2ebb0*/  ISETP.GE.U32.AND P2, PT, R7, R19, PT ;  /* 0x000000130700720c */ /* 0x000fe20003f46070 */
[----:B------:R-:W-:Y:S01]  /*2ebc0*/  IMAD.MOV.U32 R4, RZ, RZ, R21 ;  /* 0x000000ffff047224 */ /* 0x000fe200078e0015 */
[----:B------:R-:W-:-:S02]  /*2ebd0*/  ISETP.GE.U32.AND.EX P4, PT, R6, R20, PT, P4 ;  /* 0x000000140600720c */ /* 0x000fc40003f86140 */
[----:B------:R-:W-:Y:S01]  /*2ebe0*/  ISETP.GE.U32.AND.EX P2, PT, R12, R6, PT, P2 ;  /* 0x000000060c00720c */ /* 0x000fe20003f46120 */
[----:B------:R-:W-:Y:S01]  /*2ebf0*/  IMAD.WIDE.U32.X R4, R13, 0x1, R4, P3 ;  /* 0x000000010d047825 */ /* 0x000fe200018e0404 */
[----:B------:R-:W-:Y:S02]  /*2ec00*/  SEL R13, RZ, 0x1, P4 ;  /* 0x00000001ff0d7807 */ /* 0x000fe40002000000 */
[----:B------:R-:W-:Y:S01]  /*2ec10*/  IADD3 R26, P3, P4, R31, R16, R26 ;  /* 0x000000101f1a7210 */ /* 0x000fe20007c7e01a */
[----:B------:R-:W-:Y:S01]  /*2ec20*/  IMAD.WIDE.U32 R20, R30, 0x3d1, RZ ;  /* 0x000003d11e147825 */ /* 0x000fe200078e00ff */
[----:B------:R-:W-:Y:S02]  /*2ec30*/  SEL R6, RZ, 0x1, P2 ;  /* 0x00000001ff067807 */ /* 0x000fe40001000000 */
[----:B------:R-:W-:Y:S01]  /*2ec40*/  IADD3.X R19, PT, PT, RZ, R17, RZ, P3, P4 ;  /* 0x00000011ff137210 */ /* 0x000fe20001fe84ff */
[----:B------:R-:W-:Y:S01]  /*2ec50*/  IMAD.WIDE.U32 R16, R27, 0x3d1, RZ ;  /* 0x000003d11b107825 */ /* 0x000fe200078e00ff */
[----:B------:R-:W-:-:S03]  /*2ec60*/  IADD3 R13, P2, P3, R6, R4, R13 ;  /* 0x00000004060d7210 */ /* 0x000fc60007b5e00d */
[----:B------:R-:W-:Y:S01]  /*2ec70*/  IMAD.WIDE.U32 R20, P4, R27, 0x1, R20 ;  /* 0x000000011b147825 */ /* 0x000fe20007880014 */
[----:B------:R-:W-:Y:S02]  /*2ec80*/  IADD3.X R22, PT, PT, RZ, R5, RZ, P2, P3 ;  /* 0x00000005ff167210 */ /* 0x000fe400017e64ff */
[----:B------:R-:W-:Y:S02]  /*2ec90*/  IADD3 R23, P2, PT, R59, R16, RZ ;  /* 0x000000103b177210 */ /* 0x000fe40007f5e0ff */
[----:B------:R-:W-:Y:S01]  /*2eca0*/  IADD3 R6, P3, PT, R17, R20, RZ ;  /* 0x0000001411067210 */ /* 0x000fe20007f7e0ff */
[----:B------:R-:W-:Y:S02]  /*2ecb0*/  IMAD.X R5, RZ, RZ, RZ, P4 ;  /* 0x000000ffff057224 */ /* 0x000fe400020e06ff */
[----:B------:R-:W-:Y:S01]  /*2ecc0*/  IMAD.MOV.U32 R4, RZ, RZ, R21 ;  /* 0x000000ffff047224 */ /* 0x000fe200078e0015 */
[----:B------:R-:W-:Y:S01]  /*2ecd0*/  IADD3 R13, P4, PT, R23, R13, RZ ;  /* 0x0000000d170d7210 */ /* 0x000fe20007f9e0ff */
[----:B------:R-:W-:-:S02]  /*2ece0*/  IMAD.X R24, R6, 0x1, R57, P2 ;  /* 0x0000000106187824 */ /* 0x000fc400010e0639 */
[----:B------:R-:W-:Y:S01]  /*2ecf0*/  IMAD.WIDE.U32.X R4, R30, 0x1, R4, P3 ;  /* 0x000000011e047825 */ /* 0x000fe200018e0404 */
[----:B------:R-:W-:-:S03]  /*2ed00*/  ISETP.GE.U32.AND P3, PT, R23, R16, PT ;  /* 0x000000101700720c */ /* 0x000fc60003f66070 */
[----:B------:R-:W-:Y:S01]  /*2ed10*/  IMAD.WIDE.U32 R16, R19, 0x3d1, RZ ;  /* 0x000003d113107825 */ /* 0x000fe200078e00ff */
[----:B------:R-:W-:-:S03]  /*2ed20*/  ISETP.GE.U32.AND P2, PT, R13, R23, PT ;  /* 0x000000170d00720c */ /* 0x000fc60003f46070 */
[C---:B------:R-:W-:Y:S01]  /*2ed30*/  IMAD.X R22, R24.reuse, 0x1, R22, P4 ;  /* 0x0000000118167824 */ /* 0x040fe200020e0616 */
[----:B------:R-:W-:Y:S01]  /*2ed40*/  ISETP.GE.U32.AND.EX P3, PT, R24, R6, PT, P3 ;  /* 0x000000061800720c */ /* 0x000fe20003f66130 */
        /* <DEDUP_REMOVED lines=68> */
.L_x_1393:
[----:B------:R-:W-:Y:S05]  /*2f190*/  BSYNC.RECONVERGENT B3 ;  /* 0x0000000000037941 */ /* 0x000fea0003800200 */
.L_x_1392:
        /* <DEDUP_REMOVED lines=19> */
.L_x_1395:
        /* <DEDUP_REMOVED lines=10> */
.L_x_1396:
[----:B------:R-:W-:Y:S05]  /*2f370*/  BSYNC.RECONVERGENT B3 ;  /* 0x0000000000037941 */ /* 0x000fea0003800200 */
.L_x_1394:
[----:B------:R-:W2:Y:S04]  /*2f380*/  LDL.LU R16, [R1+0xa13c] ;  /* 0x00a13c0001107983 */ /* 0x000ea80000300800 */
[----:B------:R-:W3:Y:S04]  /*2f390*/  LDL.LU R56, [R1+0xa138] ;  /* 0x00a1380001387983 */ /* 0x000ee80000300800 */
[----:B------:R0:W-:Y:S04]  /*2f3a0*/  STL [R1+0xa1ac], R0 ;  /* 0x00a1ac0001007387 */ /* 0x0001e80000100800 */
[----:B------:R-:W4:Y:S04]  /*2f3b0*/  LDL.LU R48, [R1+0xa148] ;  /* 0x00a1480001307983 */ /* 0x000f280000300800 */
[----:B0-----:R-:W4:Y:S01]  /*2f3c0*/  LDL.LU R0, [R1+0xa134] ;  /* 0x00a1340001007983 */ /* 0x001f220000300800 */
[----:B------:R-:W-:-:S04]  /*2f3d0*/  IMAD.WIDE.U32 R20, R4, R54, RZ ;  /* 0x0000003604147225 */ /* 0x000fc800078e00ff */
[----:B------:R-:W-:-:S04]  /*2f3e0*/  IMAD.WIDE.U32 R24, R4, R58, RZ ;  /* 0x0000003a04187225 */ /* 0x000fc800078e00ff */
[----:B--2---:R-:W-:Y:S02]  /*2f3f0*/  IMAD.MOV.U32 R50, RZ, RZ, R16 ;  /* 0x000000ffff327224 */ /* 0x004fe400078e0010 */
[----:B------:R-:W-:-:S04]  /*2f400*/  IMAD.WIDE.U32 R16, R29, R54, RZ ;  /* 0x000000361d107225 */ /* 0x000fc800078e00ff */
[----:B---3--:R-:W-:-:S04]  /*2f410*/  IMAD.WIDE.U32 R16, P2, R56, R4, R16 ;  /* 0x0000000438107225 */ /* 0x008fc80007840010 */
[----:B------:R-:W-:Y:S01]  /*2f420*/  IMAD.X R19, RZ, RZ, RZ, P2 ;  /* 0x000000ffff137224 */ /* 0x000fe200010e06ff */
[----:B------:R-:W-:Y:S01]  /*2f430*/  IADD3 RZ, P2, PT, R21, R16, RZ ;  /* 0x0000001015ff7210 */ /* 0x000fe20007f5e0ff */
[----:B------:R-:W-:Y:S02]  /*2f440*/  IMAD.MOV.U32 R18, RZ, RZ, R17 ;  /* 0x000000ffff127224 */ /* 0x000fe400078e0011 */
[----:B------:R-:W-:-:S04]  /*2f450*/  IMAD.WIDE.U32 R16, R58, R4, RZ ;  /* 0x000000043a107225 */ /* 0x000fc800078e00ff */
[----:B----4-:R-:W-:Y:S02]  /*2f460*/  IMAD R23, R0, R4, RZ ;  /* 0x0000000400177224 */ /* 0x010fe400078e02ff */
[----:B------:R-:W-:-:S04]  /*2f470*/  IMAD.WIDE.U32.X R18, R56, R29, R18, P2 ;  /* 0x0000001d38127225 */ /* 0x000fc800010e0412 */
[----:B------:R-:W-:Y:S01]  /*2f480*/  IMAD.WIDE.U32 R20, R29, R58, RZ ;  /* 0x0000003a1d147225 */ /* 0x000fe200078e00ff */
[----:B------:R-:W-:-:S03]  /*2f490*/  IADD3 R27, P4, PT, R18, R16, RZ ;  /* 0x00000010121b7210 */ /* 0x000fc60007f9e0ff */
[----:B------:R-:W-:Y:S01]  /*2f4a0*/  IMAD R23, R58, R29, R23 ;  /* 0x0000001d3a177224 */ /* 0x000fe200078e0217 */
[----:B------:R-:W-:Y:S01]  /*2f4b0*/  ISETP.GE.U32.AND P2, PT, R27, R16, PT ;  /* 0x000000101b00720c */ /* 0x000fe20003f46070 */
[----:B------:R-:W-:-:S04]  /*2f4c0*/  IMAD.WIDE.U32 R20, P3, R0, R4, R20 ;  /* 0x0000000400147225 */ /* 0x000fc80007860014 */
[----:B------:R-:W-:Y:S02]  /*2f4d0*/  IMAD.IADD R18, R17, 0x1, R23 ;  /* 0x0000000111127824 */ /* 0x000fe400078e0217 */
[----:B------:R-:W-:Y:S02]  /*2f4e0*/  IMAD R16, R48, R4, RZ ;  /* 0x0000000430107224 */ /* 0x000fe400078e02ff */
[----:B------:R-:W-:Y:S02]  /*2f4f0*/  IMAD.X R23, R18, 0x1, R19, P4 ;  /* 0x0000000112177824 */ /* 0x000fe400020e0613 */
[----:B------:R-:W-:Y:S01]  /*2f500*/  IMAD.X R17, RZ, RZ, RZ, P3 ;  /* 0x000000ffff117224 */ /* 0x000fe200018e06ff */
[----:B------:R-:W-:Y:S01]  /*2f510*/  IADD3 RZ, P3, PT, R25, R20, RZ ;  /* 0x0000001419ff7210 */ /* 0x000fe20007f7e0ff */
[----:B------:R-:W-:Y:S01]  /*2f520*/  IMAD R26, R51, R29, R16 ;  /* 0x0000001d331a7224 */ /* 0x000fe200078e0210 */
[----:B------:R-:W-:Y:S01]  /*2f530*/  ISETP.GE.U32.AND.EX P2, PT, R23, R18, PT, P2 ;  /* 0x000000121700720c */ /* 0x000fe20003f46120 */
[----:B------:R-:W-:-:S02]  /*2f540*/  IMAD.MOV.U32 R16, RZ, RZ, R21 ;  /* 0x000000ffff107224 */ /* 0x000fc400078e0015 */
[----:B------:R-:W-:Y:S01]  /*2f550*/  IMAD.WIDE.U32 R18, R51, R4, RZ ;  /* 0x0000000433127225 */ /* 0x000fe200078e00ff */
[----:B------:R-:W-:-:S03]  /*2f560*/  SEL R25, RZ, 0x1, P2 ;  /* 0x00000001ff197807 */ /* 0x000fc60001000000 */
        /* <DEDUP_REMOVED lines=8> */
[----:B------:R-:W-:-:S03]  /*2f5f0*/  ISETP.GE.U32.AND.EX P2, PT, R24, R26, PT, P2 ;  /* 0x0000001a1800720c */ /* 0x000fc60003f46120 */
[----:B------:R-:W-:Y:S01]  /*2f600*/  IMAD.X R19, RZ, RZ, RZ, P3 ;  /* 0x000000ffff137224 */ /* 0x000fe200018e06ff */
[----:B------:R-:W-:Y:S01]  /*2f610*/  IADD3 RZ, P3, PT, R21, R16, RZ ;  /* 0x0000001015ff7210 */ /* 0x000fe20007f7e0ff */
[-C--:B------:R-:W-:Y:S02]  /*2f620*/  IMAD R20, R50, R4.reuse, RZ ;  /* 0x0000000432147224 */ /* 0x080fe400078e02ff */
[----:B------:R-:W-:Y:S01]  /*2f630*/  IMAD.MOV.U32 R18, RZ, RZ, R17 ;  /* 0x000000ffff127224 */ /* 0x000fe200078e0011 */
[----:B------:R-:W-:Y:S01]  /*2f640*/  SEL R26, RZ, 0x1, P2 ;  /* 0x00000001ff1a7807 */ /* 0x000fe20001000000 */
[----:B------:R-:W-:-:S04]  /*2f650*/  IMAD.WIDE.U32 R16, R52, R4, RZ ;  /* 0x0000000434107225 */ /* 0x000fc800078e00ff */
        /* <DEDUP_REMOVED lines=8> */
[----:B------:R-:W-:Y:S01]  /*2f6e0*/  IADD3 R49, P3, PT, R27, R18, RZ ;  /* 0x000000121b317210 */ /* 0x000fe20007f7e0ff */
[----:B------:R-:W-:-:S04]  /*2f6f0*/  IMAD.WIDE.U32 R20, R12, R54, RZ ;  /* 0x000000360c147225 */ /* 0x000fc800078e00ff */
        /* <DEDUP_REMOVED lines=21> */
[----:B------:R-:W-:Y:S01]  /*2f850*/  ISETP.GE.U32.AND.EX P4, PT, R24, R17, PT, P2 ;  /* 0x000000111800720c */ /* 0x000fe20003f86120 */
[----:B------:R-:W-:-:S03]  /*2f860*/  IMAD.WIDE.U32 R16, R12, R58, RZ ;  /* 0x0000003a0c107225 */ /* 0x000fc600078e00ff */
[----:B------:R-:W-:Y:S01]  /*2f870*/  SEL R23, RZ, 0x1, P4 ;  /* 0x00000001ff177807 */ /* 0x000fe20002000000 */
[----:B------:R-:W-:Y:S01]  /*2f880*/  IMAD.WIDE.U32 R20, R7, R58, RZ ;  /* 0x0000003a07147225 */ /* 0x000fe200078e00ff */
[----:B------:R-:W-:-:S03]  /*2f890*/  ISETP.GE.U32.AND P2, PT, R27, R25, PT ;  /* 0x000000191b00720c */ /* 0x000fc60003f46070 */
[----:B------:R-:W-:Y:S01]  /*2f8a0*/  IMAD.WIDE.U32 R16, P4, R0, R7, R16 ;  /* 0x0000000700107225 */ /* 0x000fe20007880010 */
[----:B------:R-:W-:-:S03]  /*2f8b0*/  ISETP.GE.U32.AND.EX P2, PT, R45, R24, PT, P2 ;  /* 0x000000182d00720c */ /* 0x000fc60003f46120 */
[----:B------:R-:W-:Y:S01]  /*2f8c0*/  IMAD.X R19, RZ, RZ, RZ, P4 ;  /* 0x000000ffff137224 */ /* 0x000fe200020e06ff */
[----:B------:R-:W-:Y:S01]  /*2f8d0*/  IADD3 RZ, P4, PT, R21, R16, RZ ;  /* 0x0000001015ff7210 */ /* 0x000fe20007f9e0ff */
[----:B------:R-:W-:Y:S01]  /*2f8e0*/  IMAD.MOV.U32 R18, RZ, RZ, R17 ;  /* 0x000000ffff127224 */ /* 0x000fe200078e0011 */
[----:B------:R-:W-:-:S03]  /*2f8f0*/  SEL R16, RZ, 0x1, P2 ;  /* 0x00000001ff107807 */ /* 0x000fc60001000000 */
        /* <DEDUP_REMOVED lines=13> */
[----:B------:R-:W-:Y:S02]  /*2f9d0*/  SEL R23, RZ, 0x1, P2 ;  /* 0x00000001ff177807 */ /* 0x000fe40001000000 */
        /* <DEDUP_REMOVED lines=14> */
[----:B------:R-:W-:Y:S01]  /*2fac0*/  IMAD.WIDE.U32 R16, P2, R50, R4, R16 ;  /* 0x0000000432107225 */ /* 0x000fe20007840010 */
[----:B------:R-:W-:-:S03]  /*2fad0*/  ISETP.GE.U32.AND.EX P3, PT, R30, R31, PT, P3 ;  /* 0x0000001f1e00720c */ /* 0x000fc60003f66130 */
[----:B------:R-:W-:Y:S01]  /*2fae0*/  IMAD.MOV.U32 R18, RZ, RZ, R17 ;  /* 0x000000ffff127224 */ /* 0x000fe200078e0011 */
[----:B------:R-:W-:Y:S01]  /*2faf0*/  IADD3 RZ, P4, PT, R19, R16, RZ ;  /* 0x0000001013ff7210 */ /* 0x000fe20007f9e0ff */
[----:B------:R-:W-:Y:S02]  /*2fb00*/  IMAD.X R19, RZ, RZ, RZ, P2 ;  /* 0x000000ffff137224 */ /* 0x000fe400010e06ff */
[C---:B------:R-:W-:Y:S01]  /*2fb10*/  IMAD R21, R50.reuse, R7, RZ ;  /* 0x0000000732157224 */ /* 0x040fe200078e02ff */
[----:B------:R-:W-:Y:S01]  /*2fb20*/  SEL R20, RZ, 0x1, P3 ;  /* 0x00000001ff147807 */ /* 0x000fe20001800000 */
[----:B------:R-:W-:-:S04]  /*2fb30*/  IMAD.WIDE.U32.X R18, R50, R29, R18, P4 ;  /* 0x0000001d32127225 */ /* 0x000fc800020e0412 */
[----:B------:R-:W-:-:S04]  /*2fb40*/  IMAD.WIDE.U32 R16, R52, R7, RZ ;  /* 0x0000000734107225 */ /* 0x000fc800078e00ff */
[----:B------:R-:W-:Y:S01]  /*2fb50*/  IMAD R21, R52, R12, R21 ;  /* 0x0000000c34157224 */ /* 0x000fe200078e0215 */
[----:B------:R-:W-:-:S03]  /*2fb60*/  IADD3 R20, P2, P4, R16, R18, R20 ;  /* 0x0000001210147210 */ /* 0x000fc60007c5e014 */
[----:B------:R-:W-:Y:S01]  /*2fb70*/  IMAD.IADD R18, R17, 0x1, R21 ;  /* 0x0000000111127824 */ /* 0x000fe200078e0215 */
[----:B------:R-:W-:Y:S01]  /*2fb80*/  ISETP.GE.U32.AND P3, PT, R20, R16, PT ;  /* 0x000000101400720c */ /* 0x000fe20003f66070 */
[----:B------:R-:W-:-:S03]  /*2fb90*/  IMAD.WIDE.U32 R16, R12, R52, RZ ;  /* 0x000000340c107225 */ /* 0x000fc600078e00ff */
[----:B------:R-:W-:Y:S02]  /*2fba0*/  IADD3.X R30, PT, PT, R18, R19, RZ, P2, P4 ;  /* 0x00000013121e7210 */ /* 0x000fe400017e84ff */
[----:B------:R-:W-:-:S04]  /*2fbb0*/  IADD3 R23, P4, PT, R20, R23, RZ ;  /* 0x0000001714177210 */ /* 0x000fc80007f9e0ff */
        /* <DEDUP_REMOVED lines=38> */
[C---:B------:R-:W-:Y:S02]  /*2fe20*/  IADD3.X R26, PT, PT, R16.reuse, R19, RZ, P3, P4 ;  /* 0x00000013101a7210 */ /* 0x040fe40001fe84ff */
        /* <DEDUP_REMOVED lines=12> */
[----:B------:R-:W-:Y:S01]  /*2fef0*/  IMAD.MOV.U32 R45, RZ, RZ, R48 ;  /* 0x000000ffff2d7224 */ /* 0x000fe200078e0030 */
[----:B------:R-:W-:Y:S01]  /*2ff00*/  IADD3 R24, P2, P3, R16, R18, R24 ;  /* 0x0000001210187210 */ /* 0x000fe20007b5e018 */
[----:B------:R-:W-:-:S03]  /*2ff10*/  IMAD.WIDE.U32 R16, R51, R13, RZ ;  /* 0x0000000d33107225 */ /* 0x000fc600078e00ff */
[----:B------:R-:W-:Y:S01]  /*2ff20*/  IADD3.X R18, PT, PT, RZ, R19, RZ, P2, P3 ;  /* 0x00000013ff127210 */ /* 0x000fe200017e64ff */
[----:B------:R-:W-:Y:S01]  /*2ff30*/  IMAD R19, R45, R13, RZ ;  /* 0x0000000d2d137224 */ /* 0x000fe200078e02ff */
[----:B------:R-:W-:-:S03]  /*2ff40*/  IADD3 R23, P2, PT, R23, R16, RZ ;  /* 0x0000001017177210 */ /* 0x000fc60007f5e0ff */
[----:B------:R-:W-:-:S04]  /*2ff50*/  IMAD R19, R51, R22, R19 ;  /* 0x0000001633137224 */ /* 0x000fc800078e0213 */
[----:B------:R-:W-:Y:S01]  /*2ff60*/  IMAD.IADD R17, R17, 0x1, R19 ;  /* 0x0000000111117824 */ /* 0x000fe200078e0213 */
[----:B------:R-:W-:-:S03]  /*2ff70*/  ISETP.GE.U32.AND P3, PT, R23, R16, PT ;  /* 0x000000101700720c */ /* 0x000fc60003f66070 */
[----:B------:R-:W-:Y:S01]  /*2ff80*/  IMAD.X R25, R17, 0x1, R25, P2 ;  /* 0x0000000111197824 */ /* 0x000fe200010e0619 */
[----:B------:R-:W-:-:S04]  /*2ff90*/  IADD3 R24, P4, PT, R23, R24, RZ ;  /* 0x0000001817187210 */ /* 0x000fc80007f9e0ff */
[----:B------:R-:W-:Y:S01]  /*2ffa0*/  ISETP.GE.U32.AND.EX P3, PT, R25, R17, PT, P3 ;  /* 0x000000111900720c */ /* 0x000fe20003f66130 */
[----:B------:R-:W-:Y:S01]  /*2ffb0*/  IMAD.WIDE.U32 R16, R22, R51, RZ ;  /* 0x0000003316107225 */ /* 0x000fe200078e00ff */
[----:B------:R-:W-:-:S03]  /*2ffc0*/  ISETP.GE.U32.AND P2, PT, R24, R23, PT ;  /* 0x000000171800720c */ /* 0x000fc60003f46070 */
[----:B------:R-:W-:Y:S02]  /*2ffd0*/  IMAD.X R23, R25, 0x1, R18, P4 ;  /* 0x0000000119177824 */ /* 0x000fe400020e0612 */
[----:B------:R-:W-:-:S04]  /*2ffe0*/  IMAD.WIDE.U32 R16, P4, R45, R13, R16 ;  /* 0x0000000d2d107225 */ /* 0x000fc80007880010 */
[----:B------:R-:W-:Y:S01]  /*2fff0*/  IMAD.WIDE.U32 R20, R13, R51, RZ ;  /* 0x000000330d147225 */ /* 0x000fe200078e00ff */
        /* <DEDUP_REMOVED lines=38> */
[----:B------:R-:W-:Y:S02]  /*30260*/  IMAD.MOV.U32 R27, RZ, RZ, R56 ;  /* 0x000000ffff1b7224 */ /* 0x000fe400078e0038 */
[----:B------:R-:W-:Y:S02]  /*30270*/  IMAD.X R56, R18, 0x1, R26, P2 ;  /* 0x0000000112387824 */ /* 0x000fe400010e061a */
[----:B------:R-:W-:-:S03]  /*30280*/  IMAD.WIDE.U32 R16, R6, R54, RZ ;  /* 0x0000003606107225 */ /* 0x000fc600078e00ff */
[----:B------:R-:W-:Y:S01]  /*30290*/  ISETP.GE.U32.AND.EX P3, PT, R56, R18, PT, P3 ;  /* 0x000000123800720c */ /* 0x000fe20003f66130 */
[----:B------:R-:W-:-:S04]  /*302a0*/  IMAD.WIDE.U32 R18, R5, R54, RZ ;  /* 0x0000003605127225 */ /* 0x000fc800078e00ff */
[----:B------:R-:W-:-:S04]  /*302b0*/  IMAD.WIDE.U32 R16, P2, R27, R5, R16 ;  /* 0x000000051b107225 */ /* 0x000fc80007840010 */
[-C--:B------:R-:W-:Y:S01]  /*302c0*/  IMAD R20, R0, R5.reuse, RZ ;  /* 0x0000000500147224 */ /* 0x080fe200078e02ff */
[----:B------:R-:W-:Y:S01]  /*302d0*/  IADD3 RZ, P4, PT, R19, R16, RZ ;  /* 0x0000001013ff7210 */ /* 0x000fe20007f9e0ff */
[----:B------:R-:W-:Y:S02]  /*302e0*/  IMAD.MOV.U32 R18, RZ, RZ, R17 ;  /* 0x000000ffff127224 */ /* 0x000fe400078e0011 */
[----:B------:R-:W-:-:S04]  /*302f0*/  IMAD.WIDE.U32 R16, R58, R5, RZ ;  /* 0x000000053a107225 */ /* 0x000fc800078e00ff */
[----:B------:R-:W-:Y:S02]  /*30300*/  IMAD R20, R58, R6, R20 ;  /* 0x000000063a147224 */ /* 0x000fe400078e0214 */
[----:B------:R-:W-:Y:S01]  /*30310*/  IMAD.X R19, RZ, RZ, RZ, P2 ;  /* 0x000000ffff137224 */ /* 0x000fe200010e06ff */
[----:B------:R-:W-:Y:S01]  /*30320*/  IADD3 R24, P2, PT, R24, R16, RZ ;  /* 0x0000001018187210 */ /* 0x000fe20007f5e0ff */
[----:B------:R-:W-:Y:S01]  /*30330*/  IMAD.IADD R17, R17, 0x1, R20 ;  /* 0x0000000111117824 */ /* 0x000fe200078e0214 */
[----:B------:R-:W-:Y:S01]  /*30340*/  SEL R20, RZ, 0x1, P3 ;  /* 0x00000001ff147807 */ /* 0x000fe20001800000 */
[----:B------:R-:W-:-:S04]  /*30350*/  IMAD.WIDE.U32.X R18, R27, R6, R18, P4 ;  /* 0x000000061b127225 */ /* 0x000fc800020e0412 */
[----:B------:R-:W-:Y:S01]  /*30360*/  IMAD.X R21, R17, 0x1, R23, P2 ;  /* 0x0000000111157824 */ /* 0x000fe200010e0617 */
[C---:B------:R-:W-:Y:S02]  /*30370*/  ISETP.GE.U32.AND P2, PT, R24.reuse, R16, PT ;  /* 0x000000101800720c */ /* 0x040fe40003f46070 */
[----:B------:R-:W-:Y:S02]  /*30380*/  IADD3 R20, P3, P4, R24, R18, R20 ;  /* 0x0000001218147210 */ /* 0x000fe40007c7e014 */
[C---:B------:R-:W-:Y:S01]  /*30390*/  ISETP.GE.U32.AND.EX P2, PT, R21.reuse, R17, PT, P2 ;  /* 0x000000111500720c */ /* 0x040fe20003f46120 */
[----:B------:R-:W-:Y:S01]  /*303a0*/  IMAD.WIDE.U32 R16, R6, R58, RZ ;  /* 0x0000003a06107225 */ /* 0x000fe200078e00ff */
[----:B------:R-:W-:-:S03]  /*303b0*/  IADD3.X R23, PT, PT, R21, R19, RZ, P3, P4 ;  /* 0x0000001315177210 */ /* 0x000fc60001fe84ff */
[----:B------:R-:W-:-:S04]  /*303c0*/  IMAD.WIDE.U32 R18, R5, R58, RZ ;  /* 0x0000003a05127225 */ /* 0x000fc800078e00ff */
[----:B------:R-:W-:-:S04]  /*303d0*/  IMAD.WIDE.U32 R16, P4, R0, R5, R16 ;  /* 0x0000000500107225 */ /* 0x000fc80007880010 */
[----:B------:R-:W-:Y:S01]  /*303e0*/  IMAD.MOV.U32 R18, RZ, RZ, R17 ;  /* 0x000000ffff127224 */ /* 0x000fe200078e0011 */
[----:B------:R-:W-:Y:S01]  /*303f0*/  IADD3 RZ, P5, PT, R19, R16, RZ ;  /* 0x0000001013ff7210 */ /* 0x000fe20007fbe0ff */
[----:B------:R-:W-:-:S04]  /*30400*/  IMAD.X R19, RZ, RZ, RZ, P4 ;  /* 0x000000ffff137224 */ /* 0x000fc800020e06ff */
[----:B------:R-:W-:Y:S02]  /*30410*/  IMAD.WIDE.U32.X R18, R0, R6, R18, P5 ;  /* 0x0000000600127225 */ /* 0x000fe400028e0412 */
[----:B------:R0:W5:Y:S01]  /*30420*/  LDL.LU R0, [R1+0xa1ac] ;  /* 0x00a1ac0001007983 */ /* 0x0001620000300800 */
[----:B------:R-:W-:-:S04]  /*30430*/  ISETP.GE.U32.AND P3, PT, R20, R24, PT ;  /* 0x000000181400720c */ /* 0x000fc80003f66070 */
[----:B------:R-:W-:Y:S02]  /*30440*/  ISETP.GE.U32.AND.EX P3, PT, R23, R21, PT, P3 ;  /* 0x000000151700720c */ /* 0x000fe40003f66130 */
[----:B------:R-:W-:Y:S02]  /*30450*/  SEL R21, RZ, 0x1, P2 ;  /* 0x00000001ff157807 */ /* 0x000fe40001000000 */
[----:B------:R-:W-:Y:S01]  /*30460*/  SEL R16, RZ, 0x1, P3 ;  /* 0x00000001ff107807 */ /* 0x000fe20001800000 */
[----:B------:R-:W-:-:S03]  /*30470*/  IMAD.MOV.U32 R26, RZ, RZ, R45 ;  /* 0x000000ffff1a7224 */ /* 0x000fc600078e002d */
        /* <DEDUP_REMOVED lines=13> */
[C---:B------:R-:W-:Y:S01]  /*30550*/  IMAD.X R45, R30.reuse, 0x1, R45, P4 ;  /* 0x000000011e2d7824 */ /* 0x040fe200020e062d */
        /* <DEDUP_REMOVED lines=32> */
[----:B------:R-:W-:-:S02]  /*30760*/  IMAD.MOV.U32 R58, RZ, RZ, R27 ;  /* 0x000000ffff3a7224 */ /* 0x000fc400078e001b */
[----:B------:R-:W-:Y:S01]  /*30770*/  IMAD.WIDE.U32 R26, R45, 0x3d1, RZ ;  /* 0x000003d12d1a7825 */ /* 0x000fe200078e00ff */
[----:B------:R-:W-:-:S03]  /*30780*/  IADD3 R48, P2, P3, R16, R18, R48 ;  /* 0x0000001210307210 */ /* 0x000fc60007b5e030 */
[----:B------:R-:W-:Y:S01]  /*30790*/  IMAD.MOV.U32 R24, RZ, RZ, R53 ;  /* 0x000000ffff187224 */ /* 0x000fe200078e0035 */
[----:B------:R-:W-:Y:S01]  /*307a0*/  IADD3.X R50, PT, PT, RZ, R19, RZ, P2, P3 ;  /* 0x00000013ff327210 */ /* 0x000fe200017e64ff */
[----:B------:R-:W-:-:S04]  /*307b0*/  IMAD.WIDE.U32 R26, P2, R21, 0x1, R26 ;  /* 0x00000001151a7825 */ /* 0x000fc8000784001a */
[----:B------:R-:W-:-:S04]  /*307c0*/  IMAD.WIDE.U32 R52, R21, 0x3d1, RZ ;  /* 0x000003d115347825 */ /* 0x000fc800078e00ff */
[----:B------:R-:W-:Y:S01]  /*307d0*/  IMAD.WIDE.U32 R16, R23, 0x3d1, RZ ;  /* 0x000003d117107825 */ /* 0x000fe200078e00ff */
[----:B------:R-:W-:Y:S02]  /*307e0*/  IADD3 R49, P4, PT, R49, R52, RZ ;  /* 0x0000003431317210 */ /* 0x000fe40007f9e0ff */
[----:B------:R-:W-:-:S05]  /*307f0*/  IADD3 R51, P3, PT, R53, R26, RZ ;  /* 0x0000001a35337210 */ /* 0x000fca0007f7e0ff */
[----:B------:R-:W-:Y:S02]  /*30800*/  IMAD.X R26, R51, 0x1, R24, P4 ;  /* 0x00000001331a7824 */ /* 0x000fe400020e0618 */
[----:B------:R-:W-:-:S04]  /*30810*/  IMAD.WIDE.U32 R16, P4, R20, 0x1, R16 ;  /* 0x0000000114107825 */ /* 0x000fc80007880010 */
[----:B------:R-:W-:-:S04]  /*30820*/  IMAD.WIDE.U32 R24, R20, 0x3d1, RZ ;  /* 0x000003d114187825 */ /* 0x000fc800078e00ff */
[----:B------:R-:W-:Y:S02]  /*30830*/  IMAD.X R19, RZ, RZ, RZ, P4 ;  /* 0x000000ffff137224 */ /* 0x000fe400020e06ff */
[----:B------:R-:W-:Y:S01]  /*30840*/  IMAD.MOV.U32 R18, RZ, RZ, R17 ;  /* 0x000000ffff127224 */ /* 0x000fe200078e0011 */
[----:B------:R-:W-:Y:S01]  /*30850*/  IADD3 R17, P4, PT, R25, R16, RZ ;  /* 0x0000001019117210 */ /* 0x000fe20007f9e0ff */
[----:B------:R-:W-:-:S04]  /*30860*/  IMAD R16, R58, R4, RZ ;  /* 0x000000043a107224 */ /* 0x000fc800078e02ff */
[----:B------:R-:W-:-:S04]  /*30870*/  IMAD.WIDE.U32.X R18, R23, 0x1, R18, P4 ;  /* 0x0000000117127825 */ /* 0x000fc800020e0412 */
[----:B------:R-:W-:Y:S02]  /*30880*/  IMAD R23, R54, R29, R16 ;  /* 0x0000001d36177224 */ /* 0x000fe400078e0210 */
[----:B------:R-:W-:-:S04]  /*30890*/  IMAD.MOV.U32 R16, RZ, RZ, R24 ;  /* 0x000000ffff107224 */ /* 0x000fc800078e0018 */
[----:B------:R-:W-:-:S04]  /*308a0*/  IMAD.WIDE.U32 R20, R54, R4, R16 ;  /* 0x0000000436147225 */ /* 0x000fc800078e0010 */
[----:B------:R-:W-:Y:S01]  /*308b0*/  IMAD.IADD R23, R21, 0x1, R23 ;  /* 0x0000000115177824 */ /* 0x000fe200078e0217 */
[----:B------:R-:W-:-:S04]  /*308c0*/  ISETP.GE.U32.AND P4, PT, R20, R24, PT ;  /* 0x000000181400720c */ /* 0x000fc80003f86070 */
[----:B------:R-:W-:-:S04]  /*308d0*/  ISETP.GE.U32.AND.EX P4, PT, R23, R17, PT, P4 ;  /* 0x000000111700720c */ /* 0x000fc80003f86140 */
[----:B------:R-:W-:-:S04]  /*308e0*/  SEL R24, RZ, 0x1, P4 ;  /* 0x00000001ff187807 */ /* 0x000fc80002000000 */
[----:B------:R-:W-:Y:S01]  /*308f0*/  IADD3 R24, P4, P5, R49, R18, R24 ;  /* 0x0000001231187210 */ /* 0x000fe20007d9e018 */
[----:B------:R-:W-:-:S03]  /*30900*/  IMAD.X R17, RZ, RZ, RZ, P2 ;  /* 0x000000ffff117224 */ /* 0x000fc600010e06ff */
[----:B------:R-:W-:Y:S02]  /*30910*/  IADD3.X R25, PT, PT, R26, R19, RZ, P4, P5 ;  /* 0x000000131a197210 */ /* 0x000fe400027ea4ff */
[----:B------:R-:W-:Y:S02]  /*30920*/  ISETP.GE.U32.AND P4, PT, R49, R52, PT ;  /* 0x000000343100720c */ /* 0x000fe40003f86070 */
[----:B------:R-:W-:Y:S01]  /*30930*/  ISETP.GE.U32.AND P2, PT, R24, R49, PT ;  /* 0x000000311800720c */ /* 0x000fe20003f46070 */
[----:B------:R-:W-:Y:S01]  /*30940*/  IMAD.MOV.U32 R16, RZ, RZ, R27 ;  /* 0x000000ffff107224 */ /* 0x000fe200078e001b */
[----:B------:R-:W-:Y:S02]  /*30950*/  ISETP.GE.U32.AND.EX P4, PT, R26, R51, PT, P4 ;  /* 0x000000331a00720c */ /* 0x000fe40003f86140 */
[----:B------:R-:W-:Y:S01]  /*30960*/  ISETP.GE.U32.AND.EX P2, PT, R25, R26, PT, P2 ;  /* 0x0000001a1900720c */ /* 0x000fe20003f46120 */
[----:B------:R-:W-:Y:S01]  /*30970*/  IMAD.WIDE.U32.X R16, R45, 0x1, R16, P3 ;  /* 0x000000012d107825 */ /* 0x000fe200018e0410 */
[----:B------:R-:W-:-:S02]  /*30980*/  SEL R21, RZ, 0x1, P4 ;  /* 0x00000001ff157807 */ /* 0x000fc40002000000 */
[----:B------:R-:W-:Y:S01]  /*30990*/  SEL R26, RZ, 0x1, P2 ;  /* 0x00000001ff1a7807 */ /* 0x000fe20001000000 */
[----:B------:R-:W-:-:S03]  /*309a0*/  IMAD.WIDE.U32 R18, R31, 0x3d1, RZ ;  /* 0x000003d11f127825 */ /* 0x000fc600078e00ff */
[----:B------:R-:W-:Y:S01]  /*309b0*/  IADD3 R16, P2, P4, R26, R16, R21 ;  /* 0x000000101a107210 */ /* 0x000fe20007c5e015 */
[----:B------:R-:W-:-:S04]  /*309c0*/  IMAD.WIDE.U32 R26, R30, 0x3d1, RZ ;  /* 0x000003d11e1a7825 */ /* 0x000fc800078e00ff */
[----:B------:R-:W-:Y:S01]  /*309d0*/  IMAD.WIDE.U32 R18, P3, R30, 0x1, R18 ;  /* 0x000000011e127825 */ /* 0x000fe20007860012 */
[----:B------:R-:W-:Y:S02]  /*309e0*/  IADD3.X R21, PT, PT, RZ, R17, RZ, P2, P4 ;  /* 0x00000011ff157210 */ /* 0x000fe400017e84ff */
[----:B------:R-:W-:Y:S02]  /*309f0*/  IADD3 R60, P2, PT, R60, R26, RZ ;  /* 0x0000001a3c3c7210 */ /* 0x000fe40007f5e0ff */
[----:B------:R-:W-:Y:S01]  /*30a00*/  IADD3 R18, P4, PT, R27, R18, RZ ;  /* 0x000000121b127210 */ /* 0x000fe20007f9e0ff */
[----:B------:R-:W-:Y:S01]  /*30a10*/  IMAD.X R17, RZ, RZ, RZ, P3 ;  /* 0x000000ffff117224 */ /* 0x000fe200018e06ff */
[----:B------:R-:W-:-:S03]  /*30a20*/  ISETP.GE.U32.AND P3, PT, R60, R26, PT ;  /* 0x0000001a3c00720c */ /* 0x000fc60003f66070 */
[----:B------:R-:W-:Y:S01]  /*30a30*/  IMAD.X R59, R18, 0x1, R59, P2 ;  /* 0x00000001123b7824 */ /* 0x000fe200010e063b */
[----:B------:R-:W-:Y:S01]  /*30a40*/  IADD3 R26, P2, PT, R60, R16, RZ ;  /* 0x000000103c1a7210 */ /* 0x000fe20007f5e0ff */
[----:B------:R-:W-:-:S04]  /*30a50*/  IMAD.MOV.U32 R16, RZ, RZ, R19 ;  /* 0x000000ffff107224 */ /* 0x000fc800078e0013 */
[C---:B------:R-:W-:Y:S01]  /*30a60*/  IMAD.X R27, R59.reuse, 0x1, R21, P2 ;  /* 0x000000013b1b7824 */ /* 0x040fe200010e0615 */
[----:B------:R-:W-:Y:S02]  /*30a70*/  ISETP.GE.U32.AND P2, PT, R26, R60, PT ;  /* 0x0000003c1a00720c */ /* 0x000fe40003f46070 */
[----:B------:R-:W-:Y:S02]  /*30a80*/  ISETP.GE.U32.AND.EX P3, PT, R59, R18, PT, P3 ;  /* 0x000000123b00720c */ /* 0x000fe40003f66130 */
[----:B------:R-:W-:Y:S01]  /*30a90*/  ISETP.GE.U32.AND.EX P2, PT, R27, R59, PT, P2 ;  /* 0x0000003b1b00720c */ /* 0x000fe20003f46120 */
[----:B------:R-:W-:Y:S01]  /*30aa0*/  IMAD.WIDE.U32.X R16, R31, 0x1, R16, P4 ;  /* 0x000000011f107825 */ /* 0x000fe200020e0410 */
[----:B------:R-:W-:Y:S02]  /*30ab0*/  SEL R21, RZ, 0x1, P3 ;  /* 0x00000001ff157807 */ /* 0x000fe40001800000 */
        /* <DEDUP_REMOVED lines=66> */
.L_x_1398:
[----:B------:R-:W-:Y:S05]  /*30ee0*/  BSYNC.RECONVERGENT B3 ;  /* 0x0000000000037941 */ /* 0x000fea0003800200 */
.L_x_1397:
[----:B------:R-:W2:Y:S04]  /*30ef0*/  LDL R45, [R1+0xa154] ;  /* 0x00a15400012d7983 */ /* 0x000ea80000100800 */
[----:B------:R-:W3:Y:S04]  /*30f00*/  LDL R19, [R1+0xa160] ;  /* 0x00a1600001137983 */ /* 0x000ee80000100800 */
[----:B------:R-:W4:Y:S04]  /*30f10*/  LDL R18, [R1+0xa16c] ;  /* 0x00a16c0001127983 */ /* 0x000f280000100800 */
[----:B------:R-:W4:Y:S04]  /*30f20*/  LDL R17, [R1+0xa158] ;  /* 0x00a1580001117983 */ /* 0x000f280000100800 */
[----:B------:R-:W4:Y:S04]  /*30f30*/  LDL R16, [R1+0xa15c] ;  /* 0x00a15c0001107983 */ /* 0x000f280000100800 */
[----:B------:R0:W5:Y:S01]  /*30f40*/  LDL R21, [R1+0xa168] ;  /* 0x00a1680001157983 */ /* 0x0001620000100800 */
[----:B------:R-:W-:Y:S01]  /*30f50*/  ISETP.GT.U32.AND P2, PT, R31, R46, PT ;  /* 0x0000002e1f00720c */ /* 0x000fe20003f44070 */
[----:B------:R-:W-:Y:S03]  /*30f60*/  BSSY.RECONVERGENT B3, `(.L_x_1399) ;  /* 0x000001b000037945 */ /* 0x000fe60003800200 */
[----:B------:R-:W-:Y:S01]  /*30f70*/  ISETP.GT.U32.AND.EX P2, PT, R30, R47, PT, P2 ;  /* 0x0000002f1e00720c */ /* 0x000fe20003f44120 */
[----:B--2---:R-:W-:-:S02]  /*30f80*/  IMAD.MOV.U32 R48, RZ, RZ, R45 ;  /* 0x000000ffff307224 */ /* 0x004fc400078e002d */
[----:B---3--:R-:W-:Y:S02]  /*30f90*/  IMAD.MOV.U32 R53, RZ, RZ, R19 ;  /* 0x000000ffff357224 */ /* 0x008fe400078e0013 */
[----:B----4-:R-:W-:Y:S02]  /*30fa0*/  IMAD.MOV.U32 R57, RZ, RZ, R18 ;  /* 0x000000ffff397224 */ /* 0x010fe400078e0012 */
[----:B------:R-:W-:Y:S02]  /*30fb0*/  IMAD.MOV.U32 R56, RZ, RZ, R17 ;  /* 0x000000ffff387224 */ /* 0x000fe400078e0011 */
[----:B------:R-:W-:-:S04]  /*30fc0*/  IMAD.MOV.U32 R60, RZ, RZ, R16 ;  /* 0x000000ffff3c7224 */ /* 0x000fc800078e0010 */
[----:B0-----:R-:W-:Y:S05]  /*30fd0*/  @P2 BRA `(.L_x_1400) ;  /* 0x0000000000242947 */ /* 0x001fea0003800000 */
[----:B------:R-:W-:Y:S02]  /*30fe0*/  ISETP.NE.U32.AND P4, PT, R26, R60, PT ;  /* 0x0000003c1a00720c */ /* 0x000fe40003f85070 */
[----:B------:R-:W-:Y:S02]  /*30ff0*/  ISETP.NE.U32.AND P3, PT, R31, R46, PT ;  /* 0x0000002e1f00720c */ /* 0x000fe40003f65070 */
[----:B------:R-:W-:Y:S02]  /*31000*/  ISETP.NE.AND.EX P4, PT, R27, R57, PT, P4 ;  /* 0x000000391b00720c */ /* 0x000fe40003f85340 */
[----:B------:R-:W-:Y:S02]  /*31010*/  ISETP.NE.U32.AND P2, PT, R24, R56, PT ;  /* 0x000000381800720c */ /* 0x000fe40003f45070 */
[----:B------:R-:W-:Y:S02]  /*31020*/  ISETP.NE.OR.EX P4, PT, R30, R47, P4, P3 ;  /* 0x0000002f1e00720c */ /* 0x000fe40002785730 */
[----:B------:R-:W-:-:S02]  /*31030*/  ISETP.LT.U32.AND P3, PT, R20, R48, PT ;  /* 0x000000301400720c */ /* 0x000fc40003f61070 */
[----:B-----5:R-:W-:-:S04]  /*31040*/  ISETP.NE.OR.EX P2, PT, R25, R21, P4, P2 ;  /* 0x000000151900720c */ /* 0x020fc80002745720 */
[----:B------:R-:W-:-:S13]  /*31050*/  ISETP.LT.U32.OR.EX P2, PT, R23, R53, P2, P3 ;  /* 0x000000351700720c */ /* 0x000fda0001741530 */
[----:B------:R-:W-:Y:S05]  /*31060*/  @P2 BRA `(.L_x_1401) ;  /* 0x0000000000282947 */ /* 0x000fea0003800000 */
.L_x_1400:
[----:B------:R-:W-:-:S04]  /*31070*/  IADD3 R24, P2, PT, R24, -R3, RZ ;  /* 0x8000000318187210 */ /* 0x000fc80007f5e0ff */
[----:B------:R-:W-:-:S04]  /*31080*/  IADD3 R24, P3, PT, R24, -R56, RZ ;  /* 0x8000003818187210 */ /* 0x000fc80007f7e0ff */
[--C-:B-----5:R-:W-:Y:S02]  /*31090*/  IADD3.X R25, PT, PT, ~R21, R25, ~R0.reuse, P3, P2 ;  /* 0x0000001915197210 */ /* 0x120fe40001fe4d00 */
[----:B------:R-:W-:Y:S02]  /*310a0*/  IADD3 R31, P3, P4, R31, -R46, -R3 ;  /* 0x8000002e1f1f7210 */ /* 0x000fe40007c7e803 */
[----:B------:R-:W-:Y:S02]  /*310b0*/  IADD3 R26, P2, PT, R26, -R3, RZ ;  /* 0x800000031a1a7210 */ /* 0x000fe40007f5e0ff */
[----:B------:R-:W-:Y:S02]  /*310c0*/  IADD3.X R30, PT, PT, R30, ~R47, ~R0, P3, P4 ;  /* 0x8000002f1e1e7210 */ /* 0x000fe40001fe8c00 */
[----:B------:R-:W-:Y:S02]  /*310d0*/  IADD3 R20, P3, PT, R20, -R48, RZ ;  /* 0x8000003014147210 */ /* 0x000fe40007f7e0ff */
[----:B------:R-:W-:-:S03]  /*310e0*/  IADD3 R26, P4, PT, R26, -R60, RZ ;  /* 0x8000003c1a1a7210 */ /* 0x000fc60007f9e0ff */
[----:B------:R-:W-:Y:S01]  /*310f0*/  IMAD.X R23, R23, 0x1, ~R53, P3 ;  /* 0x0000000117177824 */ /* 0x000fe200018e0e35 */
[----:B------:R-:W-:-:S09]  /*31100*/  IADD3.X R27, PT, PT, ~R57, R27, ~R0, P4, P2 ;  /* 0x0000001b391b7210 */ /* 0x000fd200027e4d00 */
.L_x_1401:
[----:B------:R-:W-:Y:S05]  /*31110*/  BSYNC.RECONVERGENT B3 ;  /* 0x0000000000037941 */ /* 0x000fea0003800200 */
.L_x_1399:
[----:B------:R-:W2:Y:S01]  /*31120*/  LDL R54, [R1+0xa12c] ;  /* 0x00a12c0001367983 */ /* 0x000ea20000100800 */
        /* <DEDUP_REMOVED lines=17> */
[----:B------:R-:W-:Y:S01]  /*31240*/  ISETP.NE.U32.AND P2, PT, R16, -0x1, PT ;  /* 0xffffffff1000780c */ /* 0x000fe20003f45070 */
[----:B------:R-:W-:Y:S01]  /*31250*/  IMAD.WIDE.U32 R16, R41, R14, RZ ;  /* 0x0000000e29107225 */ /* 0x000fe200078e00ff */
[----:B------:R-:W-:Y:S02]  /*31260*/  ISETP.GE.U32.AND.EX P3, PT, R52, -0x2, PT, P3 ;  /* 0xfffffffe3400780c */ /* 0x000fe40003f66130 */
[----:B------:R-:W-:-:S04]  /*31270*/  LOP3.LUT R18, R25, R49, R27, 0x80, !PT ;  /* 0x0000003119127212 */ /* 0x000fc800078e801b */
[----:B------:R-:W-:Y:S01]  /*31280*/  ISETP.NE.OR.EX P2, PT, R18, -0x1, !P3, P2 ;  /* 0xffffffff1200780c */ /* 0x000fe20005f45720 */
[----:B------:R-:W-:-:S04]  /*31290*/  IMAD.WIDE.U32 R18, R2, R14, RZ ;  /* 0x0000000e02127225 */ /* 0x000fc800078e00ff */
[----:B--2---:R-:W-:-:S08]  /*312a0*/  IMAD.WIDE.U32 R16, P4, R54, R2, R16 ;  /* 0x0000000236107225 */ /* 0x004fd00007880010 */
        /* <DEDUP_REMOVED lines=13> */
.L_x_1403:
[----:B------:R-:W-:Y:S05]  /*31380*/  BSYNC.RECONVERGENT B3 ;  /* 0x0000000000037941 */ /* 0x000fea0003800200 */
.L_x_1402:
[----:B------:R0:W-:Y:S04]  /*31390*/  STL [R1+0xa1b0], R32 ;  /* 0x00a1b02001007387 */ /* 0x0001e80000100800 */
[----:B0-----:R-:W2:Y:S04]  /*313a0*/  LDL.LU R32, [R1+0xa120] ;  /* 0x00a1200001207983 */ /* 0x001ea80000300800 */
[----:B------:R0:W-:Y:S04]  /*313b0*/  STL [R1+0xa1ac], R11 ;  /* 0x00a1ac0b01007387 */ /* 0x0001e80000100800 */
[----:B0-----:R-:W3:Y:S01]  /*313c0*/  LDL.LU R11, [R1+0xa130] ;  /* 0x00a13000010b7983 */ /* 0x001ee20000300800 */
[----:B------:R-:W-:Y:S01]  /*313d0*/  IADD3 RZ, P2, PT, R19, R16, RZ ;  /* 0x0000001013ff7210 */ /* 0x000fe20007f5e0ff */
[----:B------:R-:W-:Y:S01]  /*313e0*/  IMAD.X R19, RZ, RZ, RZ, P4 ;  /* 0x000000ffff137224 */ /* 0x000fe200020e06ff */
[----:B------:R-:W-:Y:S01]  /*313f0*/  IADD3 R7, P3, PT, R7, -R3, RZ ;  /* 0x8000000307077210 */ /* 0x000fe20007f7e0ff */
[----:B------:R-:W-:-:S02]  /*31400*/  IMAD.MOV.U32 R18, RZ, RZ, R17 ;  /* 0x000000ffff127224 */ /* 0x000fc400078e0011 */
[----:B------:R-:W-:Y:S01]  /*31410*/  IMAD.WIDE.U32 R16, R15, R2, RZ ;  /* 0x000000020f107225 */ /* 0x000fe200078e00ff */
[----:B------:R-:W-:-:S03]  /*31420*/  IADD3.X R31, P3, PT, R12, ~R0, RZ, P3, !PT ;  /* 0x800000000c1f7210 */ /* 0x000fc60001f7e4ff */
[----:B------:R-:W-:Y:S01]  /*31430*/  IMAD.WIDE.U32.X R18, R54, R41, R18, P2 ;  /* 0x0000002936127225 */ /* 0x000fe200010e0412 */
[----:B------:R-:W-:Y:S02]  /*31440*/  IADD3.X R30, P3, PT, ~R24, R7, RZ, P3, !PT ;  /* 0x00000007181e7210 */ /* 0x000fe40001f7e5ff */
[----:B------:R-:W-:-:S03]  /*31450*/  IADD3 R7, P4, PT, R18, R16, RZ ;  /* 0x0000001012077210 */ /* 0x000fc60007f9e0ff */
[----:B------:R-:W-:Y:S01]  /*31460*/  IMAD.X R31, R31, 0x1, ~R25, P3 ;  /* 0x000000011f1f7824 */ /* 0x000fe200018e0e19 */
[----:B------:R-:W-:Y:S01]  /*31470*/  ISETP.GE.U32.AND P2, PT, R7, R16, PT ;  /* 0x000000100700720c */ /* 0x000fe20003f46070 */
[----:B--2---:R-:W-:-:S04]  /*31480*/  IMAD R12, R32, R2, RZ ;  /* 0x00000002200c7224 */ /* 0x004fc800078e02ff */
[----:B------:R-:W-:-:S04]  /*31490*/  IMAD R12, R15, R41, R12 ;  /* 0x000000290f0c7224 */ /* 0x000fc800078e020c */
[----:B------:R-:W-:Y:S02]  /*314a0*/  IMAD.IADD R12, R17, 0x1, R12 ;  /* 0x00000001110c7824 */ /* 0x000fe400078e020c */
[----:B------:R-:W-:-:S04]  /*314b0*/  IMAD.WIDE.U32 R16, R41, R15, RZ ;  /* 0x0000000f29107225 */ /* 0x000fc800078e00ff */
[----:B------:R-:W-:Y:S02]  /*314c0*/  IMAD.X R20, R12, 0x1, R19, P4 ;  /* 0x000000010c147824 */ /* 0x000fe400020e0613 */
[----:B------:R-:W-:-:S03]  /*314d0*/  IMAD.WIDE.U32 R16, P3, R32, R2, R16 ;  /* 0x0000000220107225 */ /* 0x000fc60007860010 */
[----:B------:R-:W-:Y:S01]  /*314e0*/  ISETP.GE.U32.AND.EX P2, PT, R20, R12, PT, P2 ;  /* 0x0000000c1400720c */ /* 0x000fe20003f46120 */
[----:B------:R-:W-:-:S03]  /*314f0*/  IMAD.WIDE.U32 R18, R2, R15, RZ ;  /* 0x0000000f02127225 */ /* 0x000fc600078e00ff */
[----:B------:R-:W-:Y:S01]  /*31500*/  SEL R21, RZ, 0x1, P2 ;  /* 0x00000001ff157807 */ /* 0x000fe20001000000 */
[----:B------:R-:W-:Y:S01]  /*31510*/  IMAD.MOV.U32 R18, RZ, RZ, R17 ;  /* 0x000000ffff127224 */ /* 0x000fe200078e0011 */
[----:B------:R-:W-:Y:S01]  /*31520*/  IADD3 RZ, P4, PT, R19, R16, RZ ;  /* 0x0000001013ff7210 */ /* 0x000fe20007f9e0ff */
[----:B------:R-:W-:Y:S01]  /*31530*/  IMAD.X R19, RZ, RZ, RZ, P3 ;  /* 0x000000ffff137224 */ /* 0x000fe200018e06ff */
[----:B------:R-:W-:Y:S01]  /*31540*/  IADD3 R12, P3, PT, R13, -R3, RZ ;  /* 0x800000030d0c7210 */ /* 0x000fe20007f7e0ff */
[----:B------:R-:W-:-:S03]  /*31550*/  IMAD.WIDE.U32 R16, R28, R2, RZ ;  /* 0x000000021c107225 */ /* 0x000fc600078e00ff */
[----:B------:R-:W-:Y:S01]  /*31560*/  IADD3.X R13, P3, PT, R22, ~R0, RZ, P3, !PT ;  /* 0x80000000160d7210 */ /* 0x000fe20001f7e4ff */
[----:B------:R-:W-:Y:S02]  /*31570*/  IMAD R22, R61, R2, RZ ;  /* 0x000000023d167224 */ /* 0x000fe400078e02ff */
[----:B------:R-:W-:Y:S01]  /*31580*/  IMAD.WIDE.U32.X R18, R32, R41, R18, P4 ;  /* 0x0000002920127225 */ /* 0x000fe200020e0412 */
[----:B------:R-:W-:-:S03]  /*31590*/  IADD3.X R12, P3, PT, ~R26, R12, RZ, P3, !PT ;  /* 0x0000000c1a0c7210 */ /* 0x000fc60001f7e5ff */
[----:B------:R-:W-:Y:S01]  /*315a0*/  IMAD R22, R28, R41, R22 ;  /* 0x000000291c167224 */ /* 0x000fe200078e0216 */
[----:B------:R-:W-:Y:S01]  /*315b0*/  IADD3 R21, P2, P4, R16, R18, R21 ;  /* 0x0000001210157210 */ /* 0x000fe20007c5e015 */
[----:B------:R-:W-:Y:S02]  /*315c0*/  IMAD.X R13, R13, 0x1, ~R27, P3 ;  /* 0x000000010d0d7824 */ /* 0x000fe400018e0e1b */
[----:B------:R-:W-:-:S05]  /*315d0*/  IMAD.IADD R22, R17, 0x1, R22 ;  /* 0x0000000111167824 */ /* 0x000fca00078e0216 */
[----:B------:R-:W-:Y:S01]  /*315e0*/  IADD3.X R24, PT, PT, R22, R19, RZ, P2, P4 ;  /* 0x0000001316187210 */ /* 0x000fe200017e84ff */
[----:B------:R-:W-:Y:S01]  /*315f0*/  IMAD.WIDE.U32 R18, R2, R28, RZ ;  /* 0x0000001c02127225 */ /* 0x000fe200078e00ff */
[----:B------:R-:W-:-:S03]  /*31600*/  ISETP.GE.U32.AND P2, PT, R21, R16, PT ;  /* 0x000000101500720c */ /* 0x000fc60003f46070 */
[----:B------:R-:W-:Y:S01]  /*31610*/  IMAD.WIDE.U32 R16, R41, R28, RZ ;  /* 0x0000001c29107225 */ /* 0x000fe200078e00ff */
[----:B------:R-:W-:-:S03]  /*31620*/  ISETP.GE.U32.AND.EX P2, PT, R24, R22, PT, P2 ;  /* 0x000000161800720c */ /* 0x000fc60003f46120 */
[-C--:B---3--:R-:W-:Y:S01]  /*31630*/  IMAD R22, R11, R2.reuse, RZ ;  /* 0x000000020b167224 */ /* 0x088fe200078e02ff */
[----:B------:R-:W-:Y:S01]  /*31640*/  SEL R25, RZ, 0x1, P2 ;  /* 0x00000001ff197807 */ /* 0x000fe20001000000 */
[----:B------:R-:W-:-:S04]  /*31650*/  IMAD.WIDE.U32 R16, P4, R61, R2, R16 ;  /* 0x000000023d107225 */ /* 0x000fc80007880010 */
[----:B------:R-:W-:Y:S01]  /*31660*/  IMAD.MOV.U32 R18, RZ, RZ, R17 ;  /* 0x000000ffff127224 */ /* 0x000fe200078e0011 */
[----:B------:R-:W-:Y:S01]  /*31670*/  IADD3 RZ, P3, PT, R19, R16, RZ ;  /* 0x0000001013ff7210 */ /* 0x000fe20007f7e0ff */
[----:B------:R-:W-:Y:S02]  /*31680*/  IMAD.X R19, RZ, RZ, RZ, P4 ;  /* 0x000000ffff137224 */ /* 0x000fe400020e06ff */
[----:B------:R-:W-:-:S04]  /*31690*/  IMAD.WIDE.U32 R16, R55, R2, RZ ;  /* 0x0000000237107225 */ /* 0x000fc800078e00ff */
[----:B------:R-:W-:-:S04]  /*316a0*/  IMAD.WIDE.U32.X R18, R61, R41, R18, P3 ;  /* 0x000000293d127225 */ /* 0x000fc800018e0412 */
[----:B------:R-:W-:Y:S01]  /*316b0*/  IMAD R22, R55, R41, R22 ;  /* 0x0000002937167224 */ /* 0x000fe200078e0216 */
[----:B------:R-:W-:Y:S01]  /*316c0*/  IADD3 R25, P3, P4, R16, R18, R25 ;  /* 0x0000001210197210 */ /* 0x000fe20007c7e019 */
[-C--:B------:R-:W-:Y:S02]  /*316d0*/  IMAD R18, R54, R9.reuse, RZ ;  /* 0x0000000936127224 */ /* 0x080fe400078e02ff */
[----:B------:R-:W-:Y:S01]  /*316e0*/  IMAD.IADD R22, R17, 0x1, R22 ;  /* 0x0000000111167824 */ /* 0x000fe200078e0216 */
[----:B------:R-:W-:Y:S01]  /*316f0*/  ISETP.GE.U32.AND P2, PT, R25, R16, PT ;  /* 0x000000101900720c */ /* 0x000fe20003f46070 */
[----:B------:R-:W-:-:S03]  /*31700*/  IMAD.WIDE.U32 R16, R14, R9, RZ ;  /* 0x000000090e107225 */ /* 0x000fc600078e00ff */
[----:B------:R-:W-:Y:S01]  /*31710*/  IADD3.X R26, PT, PT, R22, R19, RZ, P3, P4 ;  /* 0x00000013161a7210 */ /* 0x000fe20001fe84ff */
[----:B------:R-:W-:Y:S01]  /*31720*/  IMAD R18, R14, R8, R18 ;  /* 0x000000080e127224 */ /* 0x000fe200078e0212 */
[----:B------:R-:W-:Y:S02]  /*31730*/  IADD3 R58, P3, PT, R7, R16, RZ ;  /* 0x00000010073a7210 */ /* 0x000fe40007f7e0ff */
[----:B------:R-:W-:Y:S01]  /*31740*/  ISETP.GE.U32.AND.EX P2, PT, R26, R22, PT, P2 ;  /* 0x000000161a00720c */ /* 0x000fe20003f46120 */
        /* <DEDUP_REMOVED lines=17> */
[----:B------:R-:W-:-:S04]  /*31860*/  IMAD.IADD R17, R17, 0x1, R7 ;  /* 0x0000000111117824 */ /* 0x000fc800078e0207 */
[----:B------:R-:W-:Y:S01]  /*31870*/  IMAD.X R24, R17, 0x1, R24, P4 ;  /* 0x0000000111187824 */ /* 0x000fe200020e0618 */
[----:B------:R-:W-:-:S04]  /*31880*/  IADD3 R27, P4, P5, R21, R18, R27 ;  /* 0x00000012151b7210 */ /* 0x000fc80007d9e01b */
[----:B------:R-:W-:Y:S01]  /*31890*/  ISETP.GE.U32.AND.EX P3, PT, R24, R17, PT, P3 ;  /* 0x000000111800720c */ /* 0x000fe20003f66130 */
[----:B------:R-:W-:Y:S01]  /*318a0*/  IMAD.WIDE.U32 R16, R8, R15, RZ ;  /* 0x0000000f08107225 */ /* 0x000fe200078e00ff */
[----:B------:R-:W-:Y:S02]  /*318b0*/  IADD3.X R7, PT, PT, R24, R19, RZ, P4, P5 ;  /* 0x0000001318077210 */ /* 0x000fe400027ea4ff */
        /* <DEDUP_REMOVED lines=44> */
[----:B------:R-:W-:Y:S01]  /*31b80*/  IMAD.X R21, RZ, RZ, RZ, P4 ;  /* 0x000000ffff157224 */ /* 0x000fe200020e06ff */
[----:B------:R-:W-:Y:S02]  /*31b90*/  IADD3 RZ, P4, PT, R23, R18, RZ ;  /* 0x0000001217ff7210 */ /* 0x000fe40007f9e0ff */
[----:B------:R-:W2:Y:S01]  /*31ba0*/  LDL R23, [R1+0xa168] ;  /* 0x00a1680001177983 */ /* 0x000ea20000100800 */
[C---:B------:R-:W-:Y:S02]  /*31bb0*/  IMAD R18, R11.reuse, R9, RZ ;  /* 0x000000090b127224 */ /* 0x040fe400078e02ff */
[----:B------:R-:W-:-:S04]  /*31bc0*/  IMAD.WIDE.U32.X R16, R11, R8, R16, P3 ;  /* 0x000000080b107225 */ /* 0x000fc800018e0410 */
[C---:B------:R-:W-:Y:S02]  /*31bd0*/  IMAD R18, R55.reuse, R8, R18 ;  /* 0x0000000837127224 */ /* 0x040fe400078e0212 */
[----:B------:R-:W-:Y:S02]  /*31be0*/  IMAD.MOV.U32 R20, RZ, RZ, R19 ;  /* 0x000000ffff147224 */ /* 0x000fe400078e0013 */
[----:B------:R-:W-:-:S04]  /*31bf0*/  IMAD.WIDE.U32 R8, R55, R9, RZ ;  /* 0x0000000937087225 */ /* 0x000fc800078e00ff */
[----:B------:R-:W-:-:S04]  /*31c00*/  IMAD.WIDE.U32.X R20, R11, R41, R20, P4 ;  /* 0x000000290b147225 */ /* 0x000fc800020e0414 */
[----:B------:R-:W-:Y:S01]  /*31c10*/  IMAD.IADD R18, R9, 0x1, R18 ;  /* 0x0000000109127824 */ /* 0x000fe200078e0212 */
[----:B------:R-:W-:Y:S01]  /*31c20*/  SEL R9, RZ, 0x1, P2 ;  /* 0x00000001ff097807 */ /* 0x000fe20001000000 */
[----:B------:R-:W-:Y:S02]  /*31c30*/  IMAD.MOV.U32 R19, RZ, RZ, R48 ;  /* 0x000000ffff137224 */ /* 0x000fe400078e0030 */
[----:B------:R-:W-:Y:S01]  /*31c40*/  IMAD.MOV.U32 R22, RZ, RZ, R54 ;  /* 0x000000ffff167224 */ /* 0x000fe200078e0036 */
        /* <DEDUP_REMOVED lines=18> */
[----:B------:R-:W-:-:S04]  /*31d70*/  IMAD.WIDE.U32 R8, R43, R14, RZ ;  /* 0x0000000e2b087225 */ /* 0x000fc800078e00ff */
[----:B--2---:R-:W-:Y:S02]  /*31d80*/  IMAD.MOV.U32 R27, RZ, RZ, R23 ;  /* 0x000000ffff1b7224 */ /* 0x004fe400078e0017 */
[----:B------:R-:W-:Y:S02]  /*31d90*/  IMAD.MOV.U32 R23, RZ, RZ, R53 ;  /* 0x000000ffff177224 */ /* 0x000fe400078e0035 */
[----:B------:R-:W-:Y:S02]  /*31da0*/  IMAD.X R53, R16, 0x1, R7, P2 ;  /* 0x0000000110357824 */ /* 0x000fe400010e0607 */
[----:B------:R-:W-:-:S03]  /*31db0*/  IMAD.WIDE.U32 R8, P2, R22, R42, R8 ;  /* 0x0000002a16087225 */ /* 0x000fc60007840008 */
[----:B------:R-:W-:Y:S01]  /*31dc0*/  ISETP.GE.U32.AND.EX P3, PT, R53, R16, PT, P3 ;  /* 0x000000103500720c */ /* 0x000fe20003f66130 */
[----:B------:R-:W-:-:S04]  /*31dd0*/  IMAD.WIDE.U32 R16, R42, R14, RZ ;  /* 0x0000000e2a107225 */ /* 0x000fc800078e00ff */
[----:B------:R-:W-:Y:S01]  /*31de0*/  IMAD R7, R32, R42, RZ ;  /* 0x0000002a20077224 */ /* 0x000fe200078e02ff */
[----:B------:R-:W-:Y:S01]  /*31df0*/  IADD3 RZ, P4, PT, R17, R8, RZ ;  /* 0x0000000811ff7210 */ /* 0x000fe20007f9e0ff */
[----:B------:R-:W-:Y:S02]  /*31e00*/  IMAD.MOV.U32 R16, RZ, RZ, R9 ;  /* 0x000000ffff107224 */ /* 0x000fe400078e0009 */
[----:B------:R-:W-:-:S04]  /*31e10*/  IMAD.WIDE.U32 R8, R15, R42, RZ ;  /* 0x0000002a0f087225 */ /* 0x000fc800078e00ff */
[-C--:B------:R-:W-:Y:S02]  /*31e20*/  IMAD R7, R15, R43.reuse, R7 ;  /* 0x0000002b0f077224 */ /* 0x080fe400078e0207 */
[----:B------:R-:W-:Y:S01]  /*31e30*/  IMAD.X R17, RZ, RZ, RZ, P2 ;  /* 0x000000ffff117224 */ /* 0x000fe200010e06ff */
[----:B------:R-:W-:Y:S01]  /*31e40*/  IADD3 R25, P2, PT, R25, R8, RZ ;  /* 0x0000000819197210 */ /* 0x000fe20007f5e0ff */
[----:B------:R-:W-:Y:S02]  /*31e50*/  IMAD.IADD R7, R9, 0x1, R7 ;  /* 0x0000000109077824 */ /* 0x000fe400078e0207 */
[----:B------:R-:W-:-:S04]  /*31e60*/  IMAD.WIDE.U32.X R16, R22, R43, R16, P4 ;  /* 0x0000002b16107225 */ /* 0x000fc800020e0410 */
[----:B------:R-:W-:Y:S01]  /*31e70*/  IMAD.X R24, R7, 0x1, R24, P2 ;  /* 0x0000000107187824 */ /* 0x000fe200010e0618 */
[----:B------:R-:W-:Y:S01]  /*31e80*/  ISETP.GE.U32.AND P2, PT, R25, R8, PT ;  /* 0x000000081900720c */ /* 0x000fe20003f46070 */
[----:B------:R-:W-:-:S03]  /*31e90*/  IMAD.WIDE.U32 R8, R43, R15, RZ ;  /* 0x0000000f2b087225 */ /* 0x000fc600078e00ff */
[----:B------:R-:W-:Y:S02]  /*31ea0*/  ISETP.GE.U32.AND.EX P2, PT, R24, R7, PT, P2 ;  /* 0x000000071800720c */ /* 0x000fe40003f46120 */
[----:B------:R-:W-:-:S04]  /*31eb0*/  SEL R7, RZ, 0x1, P3 ;  /* 0x00000001ff077807 */ /* 0x000fc80001800000 */
[----:B------:R-:W-:-:S04]  /*31ec0*/  IADD3 R7, P3, P4, R25, R16, R7 ;  /* 0x0000001019077210 */ /* 0x000fc80007c7e007 */
[----:B------:R-:W-:Y:S01]  /*31ed0*/  IADD3.X R20, PT, PT, R24, R17, RZ, P3, P4 ;  /* 0x0000001118147210 */ /* 0x000fe20001fe84ff */
[----:B------:R-:W-:Y:S01]  /*31ee0*/  IMAD.WIDE.U32 R8, P4, R32, R42, R8 ;  /* 0x0000002a20087225 */ /* 0x000fe20007880008 */
[----:B------:R-:W-:-:S03]  /*31ef0*/  ISETP.GE.U32.AND P3, PT, R7, R25, PT ;  /* 0x000000190700720c */ /* 0x000fc60003f66070 */
[----:B------:R-:W-:Y:S01]  /*31f00*/  IMAD.WIDE.U32 R16, R42, R15, RZ ;  /* 0x0000000f2a107225 */ /* 0x000fe200078e00ff */
[----:B------:R-:W-:-:S03]  /*31f10*/  ISETP.GE.U32.AND.EX P3, PT, R20, R24, PT, P3 ;  /* 0x000000181400720c */ /* 0x000fc60003f66130 */
[----:B------:R-:W-:Y:S02]  /*31f20*/  IMAD.MOV.U32 R25, RZ, RZ, R19 ;  /* 0x000000ffff197224 */ /* 0x000fe400078e0013 */
[----:B------:R-:W-:Y:S01]  /*31f30*/  IMAD.X R19, RZ, RZ, RZ, P4 ;  /* 0x000000ffff137224 */ /* 0x000fe200020e06ff */
[----:B------:R-:W-:Y:S01]  /*31f40*/  IADD3 RZ, P4, PT, R17, R8, RZ ;  /* 0x0000000811ff7210 */ /* 0x000fe20007f9e0ff */
[----:B------:R-:W-:Y:S01]  /*31f50*/  IMAD.MOV.U32 R18, RZ, RZ, R9 ;  /* 0x000000ffff127224 */ /* 0x000fe200078e0009 */
[----:B------:R-:W-:Y:S01]  /*31f60*/  SEL R8, RZ, 0x1, P3 ;  /* 0x00000001ff087807 */ /* 0x000fe20001800000 */
[----:B------:R-:W-:Y:S01]  /*31f70*/  IMAD.MOV.U32 R17, RZ, RZ, R23 ;  /* 0x000000ffff117224 */ /* 0x000fe200078e0017 */
[----:B------:R-:W-:Y:S01]  /*31f80*/  SEL R23, RZ, 0x1, P2 ;  /* 0x00000001ff177807 */ /* 0x000fe20001000000 */
[----:B------:R-:W-:-:S04]  /*31f90*/  IMAD.WIDE.U32.X R18, R32, R43, R18, P4 ;  /* 0x0000002b20127225 */ /* 0x000fc800020e0412 */
[----:B------:R-:W-:Y:S01]  /*31fa0*/  IMAD R16, R61, R42, RZ ;  /* 0x0000002a3d107224 */ /* 0x000fe200078e02ff */
[----:B------:R-:W-:Y:S01]  /*31fb0*/  IADD3 R23, P2, P3, R8, R18, R23 ;  /* 0x0000001208177210 */ /* 0x000fe20007b5e017 */
[----:B------:R-:W-:-:S04]  /*31fc0*/  IMAD.WIDE.U32 R8, R28, R42, RZ ;  /* 0x0000002a1c087225 */ /* 0x000fc800078e00ff */
[----:B------:R-:W-:Y:S02]  /*31fd0*/  IMAD R16, R28, R43, R16 ;  /* 0x0000002b1c107224 */ /* 0x000fe400078e0210 */
[----:B------:R-:W-:Y:S01]  /*31fe0*/  IMAD.MOV.U32 R24, RZ, RZ, R22 ;  /* 0x000000ffff187224 */ /* 0x000fe200078e0016 */
        /* <DEDUP_REMOVED lines=9> */
[----:B------:R-:W-:Y:S02]  /*32080*/  IMAD.MOV.U32 R45, RZ, RZ, R17 ;  /* 0x000000ffff2d7224 */ /* 0x000fe400078e0011 */
[----:B------:R-:W-:Y:S02]  /*32090*/  IMAD.X R22, R26, 0x1, R22, P4 ;  /* 0x000000011a167824 */ /* 0x000fe400020e0616 */
[----:B------:R-:W-:-:S03]  /*320a0*/  IMAD.WIDE.U32 R8, P4, R61, R42, R8 ;  /* 0x0000002a3d087225 */ /* 0x000fc60007880008 */
[----:B------:R-:W-:Y:S01]  /*320b0*/  ISETP.GE.U32.AND.EX P3, PT, R22, R26, PT, P3 ;  /* 0x0000001a1600720c */ /* 0x000fe20003f66130 */
[----:B------:R-:W-:-:S04]  /*320c0*/  IMAD.WIDE.U32 R16, R42, R28, RZ ;  /* 0x0000001c2a107225 */ /* 0x000fc800078e00ff */
[----:B------:R-:W-:Y:S01]  /*320d0*/  IMAD.X R19, RZ, RZ, RZ, P4 ;  /* 0x000000ffff137224 */ /* 0x000fe200020e06ff */
[----:B------:R-:W-:Y:S01]  /*320e0*/  IADD3 RZ, P4, PT, R17, R8, RZ ;  /* 0x0000000811ff7210 */ /* 0x000fe20007f9e0ff */
[----:B------:R-:W-:Y:S01]  /*320f0*/  IMAD.MOV.U32 R18, RZ, RZ, R9 ;  /* 0x000000ffff127224 */ /* 0x000fe200078e0009 */
[----:B------:R-:W-:Y:S01]  /*32100*/  SEL R8, RZ, 0x1, P2 ;  /* 0x00000001ff087807 */ /* 0x000fe20001000000 */
[----:B------:R-:W-:Y:S01]  /*32110*/  IMAD.MOV.U32 R26, RZ, RZ, R24 ;  /* 0x000000ffff1a7224 */ /* 0x000fe200078e0018 */
[----:B------:R-:W-:Y:S01]  /*32120*/  SEL R9, RZ, 0x1, P3 ;  /* 0x00000001ff097807 */ /* 0x000fe20001800000 */
[----:B------:R-:W-:-:S04]  /*32130*/  IMAD.WIDE.U32.X R18, R61, R43, R18, P4 ;  /* 0x0000002b3d127225 */ /* 0x000fc800020e0412 */
[----:B------:R-:W-:Y:S01]  /*32140*/  IMAD.WIDE.U32 R16, R42, R55, RZ ;  /* 0x000000372a107225 */ /* 0x000fe200078e00ff */
[----:B------:R-:W-:-:S03]  /*32150*/  IADD3 R18, P2, P3, R9, R18, R8 ;  /* 0x0000001209127210 */ /* 0x000fc60007b5e008 */
[----:B------:R-:W-:Y:S01]  /*32160*/  IMAD.WIDE.U32 R8, R43, R55, RZ ;  /* 0x000000372b087225 */ /* 0x000fe200078e00ff */
[----:B------:R-:W-:-:S03]  /*32170*/  IADD3.X R24, PT, PT, RZ, R19, RZ, P2, P3 ;  /* 0x00000013ff187210 */ /* 0x000fc600017e64ff */
        /* <DEDUP_REMOVED lines=17> */
[----:B------:R-:W-:Y:S02]  /*32290*/  IMAD.MOV.U32 R48, RZ, RZ, R26 ;  /* 0x000000ffff307224 */ /* 0x000fe400078e001a */
[----:B------:R-:W-:Y:S01]  /*322a0*/  IMAD.MOV.U32 R26, RZ, RZ, R27 ;  /* 0x000000ffff1a7224 */ /* 0x000fe200078e001b */
[----:B------:R-:W-:Y:S01]  /*322b0*/  ISETP.GE.U32.AND.EX P3, PT, R18, R21, PT, P3 ;  /* 0x000000151200720c */ /* 0x000fe20003f66130 */
[----:B------:R-:W-:Y:S01]  /*322c0*/  IMAD.MOV.U32 R27, RZ, RZ, R57 ;  /* 0x000000ffff1b7224 */ /* 0x000fe200078e0039 */
[----:B------:R-:W-:Y:S01]  /*322d0*/  SEL R57, RZ, 0x1, P2 ;  /* 0x00000001ff397807 */ /* 0x000fe20001000000 */
[----:B------:R-:W-:Y:S01]  /*322e0*/  IMAD R21, R32, R40, RZ ;  /* 0x0000002820157224 */ /* 0x000fe200078e02ff */
[----:B------:R-:W-:-:S03]  /*322f0*/  SEL R8, RZ, 0x1, P3 ;  /* 0x00000001ff087807 */ /* 0x000fc60001800000 */
[----:B------:R-:W-:Y:S01]  /*32300*/  IMAD R21, R15, R10, R21 ;  /* 0x0000000a0f157224 */ /* 0x000fe200078e0215 */
        /* <DEDUP_REMOVED lines=12> */
[----:B------:R-:W-:-:S04]  /*323d0*/  IMAD.WIDE.U32 R16, R40, R14, RZ ;  /* 0x0000000e28107225 */ /* 0x000fc800078e00ff */
[----:B------:R-:W-:Y:S01]  /*323e0*/  IMAD.MOV.U32 R16, RZ, RZ, R9 ;  /* 0x000000ffff107224 */ /* 0x000fe200078e0009 */
[----:B------:R-:W-:Y:S01]  /*323f0*/  IADD3 RZ, P4, PT, R17, R8, RZ ;  /* 0x0000000811ff7210 */ /* 0x000fe20007f9e0ff */
[----:B------:R-:W-:-:S04]  /*32400*/  IMAD.WIDE.U32 R8, R15, R40, RZ ;  /* 0x000000280f087225 */ /* 0x000fc800078e00ff */
[----:B------:R-:W-:Y:S01]  /*32410*/  IMAD.X R17, RZ, RZ, RZ, P2 ;  /* 0x000000ffff117224 */ /* 0x000fe200010e06ff */
[----:B------:R-:W-:Y:S01]  /*32420*/  IADD3 R23, P2, PT, R23, R8, RZ ;  /* 0x0000000817177210 */ /* 0x000fe20007f5e0ff */
[----:B------:R-:W-:Y:S02]  /*32430*/  IMAD.IADD R21, R9, 0x1, R21 ;  /* 0x0000000109157824 */ /* 0x000fe400078e0215 */
[----:B------:R-:W-:-:S04]  /*32440*/  IMAD.WIDE.U32.X R16, R48, R10, R16, P4 ;  /* 0x0000000a30107225 */ /* 0x000fc800020e0410 */
[----:B------:R-:W-:Y:S01]  /*32450*/  IMAD.X R9, R21, 0x1, R22, P2 ;  /* 0x0000000115097824 */ /* 0x000fe200010e0616 */
[----:B------:R-:W-:-:S04]  /*32460*/  ISETP.GE.U32.AND P2, PT, R23, R8, PT ;  /* 0x000000081700720c */ /* 0x000fc80003f46070 */
[----:B------:R-:W-:Y:S02]  /*32470*/  ISETP.GE.U32.AND.EX P2, PT, R9, R21, PT, P2 ;  /* 0x000000150900720c */ /* 0x000fe40003f46120 */
[----:B------:R-:W-:-:S04]  /*32480*/  SEL R21, RZ, 0x1, P3 ;  /* 0x00000001ff157807 */ /* 0x000fc80001800000 */
[----:B------:R-:W-:-:S04]  /*32490*/  IADD3 R21, P3, P4, R23, R16, R21 ;  /* 0x0000001017157210 */ /* 0x000fc80007c7e015 */
[----:B------:R-:W-:Y:S01]  /*324a0*/  IADD3.X R22, PT, PT, R9, R17, RZ, P3, P4 ;  /* 0x0000001109167210 */ /* 0x000fe20001fe84ff */
[----:B------:R-:W-:Y:S01]  /*324b0*/  IMAD.WIDE.U32 R16, R40, R15, RZ ;  /* 0x0000000f28107225 */ /* 0x000fe200078e00ff */
[----:B------:R-:W-:-:S04]  /*324c0*/  ISETP.GE.U32.AND P3, PT, R21, R23, PT ;  /* 0x000000171500720c */ /* 0x000fc80003f66070 */
[----:B------:R-:W-:Y:S01]  /*324d0*/  ISETP.GE.U32.AND.EX P3, PT, R22, R9, PT, P3 ;  /* 0x000000091600720c */ /* 0x000fe20003f66130 */
[----:B------:R-:W-:-:S04]  /*324e0*/  IMAD.WIDE.U32 R8, R10, R15, RZ ;  /* 0x0000000f0a087225 */ /* 0x000fc800078e00ff */
[----:B------:R-:W-:-:S04]  /*324f0*/  IMAD.WIDE.U32 R8, P4, R32, R40, R8 ;  /* 0x0000002820087225 */ /* 0x000fc80007880008 */
[----:B------:R-:W-:Y:S01]  /*32500*/  IMAD.MOV.U32 R16, RZ, RZ, R9 ;  /* 0x000000ffff107224 */ /* 0x000fe200078e0009 */
[----:B------:R-:W-:Y:S01]  /*32510*/  IADD3 RZ, P5, PT, R17, R8, RZ ;  /* 0x0000000811ff7210 */ /* 0x000fe20007fbe0ff */
[----:B------:R-:W-:Y:S01]  /*32520*/  IMAD.X R17, RZ, RZ, RZ, P4 ;  /* 0x000000ffff117224 */ /* 0x000fe200020e06ff */
[----:B------:R-:W-:Y:S02]  /*32530*/  SEL R15, RZ, 0x1, P2 ;  /* 0x00000001ff0f7807 */ /* 0x000fe40001000000 */
[----:B------:R-:W-:Y:S01]  /*32540*/  SEL R8, RZ, 0x1, P3 ;  /* 0x00000001ff087807 */ /* 0x000fe20001800000 */
[----:B------:R-:W-:Y:S02]  /*32550*/  IMAD.WIDE.U32.X R16, R32, R10, R16, P5 ;  /* 0x0000000a20107225 */ /* 0x000fe400028e0410 */
[----:B------:R0:W5:Y:S02]  /*32560*/  LDL.LU R32, [R1+0xa1b0] ;  /* 0x00a1b00001207983 */ /* 0x0001640000300800 */
[----:B------:R-:W-:Y:S01]  /*32570*/  IMAD.MOV.U32 R23, RZ, RZ, R43 ;  /* 0x000000ffff177224 */ /* 0x000fe200078e002b */
[----:B------:R-:W-:Y:S01]  /*32580*/  IADD3 R15, P2, P3, R8, R16, R15 ;  /* 0x00000010080f7210 */ /* 0x000fe20007b5e00f */
[----:B------:R-:W-:-:S02]  /*32590*/  IMAD R16, R61, R40, RZ ;  /* 0x000000283d107224 */ /* 0x000fc400078e02ff */
[----:B------:R-:W-:Y:S01]  /*325a0*/  IMAD.WIDE.U32 R8, R28, R40, RZ ;  /* 0x000000281c087225 */ /* 0x000fe200078e00ff */
[----:B------:R-:W-:-:S03]  /*325b0*/  IADD3.X R42, PT, PT, RZ, R17, RZ, P2, P3 ;  /* 0x00000011ff2a7210 */ /* 0x000fc600017e64ff */
[----:B------:R-:W-:Y:S01]  /*325c0*/  IMAD R16, R28, R10, R16 ;  /* 0x0000000a1c107224 */ /* 0x000fe200078e0210 */
[----:B------:R-:W-:-:S03]  /*325d0*/  IADD3 R19, P3, PT, R19, R8, RZ ;  /* 0x0000000813137210 */ /* 0x000fc60007f7e0ff */
[----:B------:R-:W-:Y:S01]  /*325e0*/  IMAD.IADD R9, R9, 0x1, R16 ;  /* 0x0000000109097824 */ /* 0x000fe200078e0210 */
[C---:B------:R-:W-:Y:S01]  /*325f0*/  ISETP.GE.U32.AND P2, PT, R19.reuse, R8, PT ;  /* 0x000000081300720c */ /* 0x040fe20003f46070 */
[----:B------:R-:W-:Y:S01]  /*32600*/  IMAD.WIDE.U32 R16, R40, R28, RZ ;  /* 0x0000001c28107225 */ /* 0x000fe200078e00ff */
[----:B------:R-:W-:-:S03]  /*32610*/  IADD3 R15, P4, PT, R19, R15, RZ ;  /* 0x0000000f130f7210 */ /* 0x000fc60007f9e0ff */
[----:B------:R-:W-:Y:S01]  /*32620*/  IMAD.X R18, R9, 0x1, R18, P3 ;  /* 0x0000000109127824 */ /* 0x000fe200018e0612 */
[----:B------:R-:W-:-:S03]  /*32630*/  ISETP.GE.U32.AND P3, PT, R15, R19, PT ;  /* 0x000000130f00720c */ /* 0x000fc60003f66070 */
[C---:B------:R-:W-:Y:S01]  /*32640*/  IMAD.X R42, R18.reuse, 0x1, R42, P4 ;  /* 0x00000001122a7824 */ /* 0x040fe200020e062a */
[----:B------:R-:W-:Y:S01]  /*32650*/  ISETP.GE.U32.AND.EX P2, PT, R18, R9, PT, P2 ;  /* 0x000000091200720c */ /* 0x000fe20003f46120 */
[----:B------:R-:W-:-:S03]  /*32660*/  IMAD.WIDE.U32 R8, R10, R28, RZ ;  /* 0x0000001c0a087225 */ /* 0x000fc600078e00ff */
[----:B------:R-:W-:Y:S01]  /*32670*/  ISETP.GE.U32.AND.EX P3, PT, R42, R18, PT, P3 ;  /* 0x000000122a00720c */ /* 0x000fe20003f66130 */
[----:B------:R-:W-:Y:S01]  /*32680*/  IMAD.MOV.U32 R28, RZ, RZ, R45 ;  /* 0x000000ffff1c7224 */ /* 0x000fe200078e002d */
[----:B------:R-:W-:Y:S01]  /*32690*/  SEL R43, RZ, 0x1, P2 ;  /* 0x00000001ff2b7807 */ /* 0x000fe20001000000 */
[----:B------:R-:W-:-:S04]  /*326a0*/  IMAD.WIDE.U32 R8, P4, R61, R40, R8 ;  /* 0x000000283d087225 */ /* 0x000fc80007880008 */
[----:B------:R-:W-:Y:S01]  /*326b0*/  IMAD.MOV.U32 R16, RZ, RZ, R9 ;  /* 0x000000ffff107224 */ /* 0x000fe200078e0009 */
[----:B------:R-:W-:Y:S01]  /*326c0*/  IADD3 RZ, P5, PT, R17, R8, RZ ;  /* 0x0000000811ff7210 */ /* 0x000fe20007fbe0ff */
[----:B------:R-:W-:Y:S01]  /*326d0*/  IMAD.X R17, RZ, RZ, RZ, P4 ;  /* 0x000000ffff117224 */ /* 0x000fe200020e06ff */
[----:B------:R-:W-:-:S03]  /*326e0*/  SEL R8, RZ, 0x1, P3 ;  /* 0x00000001ff087807 */ /* 0x000fc60001800000 */
[----:B------:R-:W-:-:S04]  /*326f0*/  IMAD.WIDE.U32.X R16, R61, R10, R16, P5 ;  /* 0x0000000a3d107225 */ /* 0x000fc800028e0410 */
[----:B------:R-:W-:Y:S01]  /*32700*/  IMAD.MOV.U32 R61, RZ, RZ, R27 ;  /* 0x000000ffff3d7224 */ /* 0x000fe200078e001b */
[----:B------:R-:W-:Y:S01]  /*32710*/  IADD3 R43, P2, P3, R8, R16, R43 ;  /* 0x00000010082b7210 */ /* 0x000fe20007b5e02b */
[----:B------:R-:W-:-:S03]  /*32720*/  IMAD.WIDE.U32 R8, R15, 0x3d1, RZ ;  /* 0x000003d10f087825 */ /* 0x000fc600078e00ff */
[----:B------:R-:W-:Y:S01]  /*32730*/  IADD3.X R45, PT, PT, RZ, R17, RZ, P2, P3 ;  /* 0x00000011ff2d7210 */ /* 0x000fe200017e64ff */
[----:B------:R-:W-:-:S04]  /*32740*/  IMAD.WIDE.U32 R16, R42, 0x3d1, RZ ;  /* 0x000003d12a107825 */ /* 0x000fc800078e00ff */
[----:B------:R-:W-:-:S04]  /*32750*/  IMAD.WIDE.U32 R16, P3, R15, 0x1, R16 ;  /* 0x000000010f107825 */ /* 0x000fc80007860010 */
[----:B------:R-:W-:Y:S01]  /*32760*/  IMAD.MOV.U32 R15, RZ, RZ, R48 ;  /* 0x000000ffff0f7224 */ /* 0x000fe200078e0030 */
[----:B------:R-:W-:Y:S01]  /*32770*/  IADD3 R48, P4, PT, R58, R8, RZ ;  /* 0x000000083a307210 */ /* 0x000fe20007f9e0ff */
[----:B------:R-:W-:Y:S01]  /*32780*/  IMAD.MOV.U32 R58, RZ, RZ, R25 ;  /* 0x000000ffff3a7224 */ /* 0x000fe200078e0019 */
[----:B------:R-:W-:Y:S01]  /*32790*/  IADD3 R9, P2, PT, R9, R16, RZ ;  /* 0x0000001009097210 */ /* 0x000fe20007f5e0ff */
[----:B------:R-:W-:-:S04]  /*327a0*/  IMAD.WIDE.U32 R24, R22, 0x3d1, RZ ;  /* 0x000003d116187825 */ /* 0x000fc800078e00ff */
[----:B------:R-:W-:Y:S02]  /*327b0*/  IMAD.X R16, R9, 0x1, R59, P4 ;  /* 0x0000000109107824 */ /* 0x000fe400020e063b */
[----:B------:R-:W-:Y:S02]  /*327c0*/  IMAD.MOV.U32 R59, RZ, RZ, R26 ;  /* 0x000000ffff3b7224 */ /* 0x000fe400078e001a */
[----:B------:R-:W-:-:S04]  /*327d0*/  IMAD.WIDE.U32 R24, P4, R21, 0x1, R24 ;  /* 0x0000000115187825 */ /* 0x000fc80007880018 */
[----:B------:R-:W-:-:S04]  /*327e0*/  IMAD.WIDE.U32 R26, R21, 0x3d1, RZ ;  /* 0x000003d1151a7825 */ /* 0x000fc800078e00ff */
[----:B------:R-:W-:Y:S02]  /*327f0*/  IMAD.X R19, RZ, RZ, RZ, P4 ;  /* 0x000000ffff137224 */ /* 0x000fe400020e06ff */
[----:B------:R-:W-:Y:S01]  /*32800*/  IMAD.MOV.U32 R18, RZ, RZ, R25 ;  /* 0x000000ffff127224 */ /* 0x000fe200078e0019 */
[----:B------:R-:W-:Y:S01]  /*32810*/  IADD3 R25, P4, PT, R27, R24, RZ ;  /* 0x000000181b197210 */ /* 0x000fe20007f9e0ff */
[----:B------:R-:W-:Y:S02]  /*32820*/  IMAD R15, R15, R2, RZ ;  /* 0x000000020f0f7224 */ /* 0x000fe400078e02ff */
[----:B------:R-:W-:Y:S02]  /*32830*/  IMAD.MOV.U32 R24, RZ, RZ, R26 ;  /* 0x000000ffff187224 */ /* 0x000fe400078e001a */
[----:B------:R-:W-:Y:S02]  /*32840*/  IMAD.MOV.U32 R21, RZ, RZ, R23 ;  /* 0x000000ffff157224 */ /* 0x000fe400078e0017 */
[----:B------:R-:W-:-:S04]  /*32850*/  IMAD.WIDE.U32.X R22, R22, 0x1, R18, P4 ;  /* 0x0000000116167825 */ /* 0x000fc800020e0412 */
[----:B------:R-:W-:-:S04]  /*32860*/  IMAD.WIDE.U32 R18, R14, R2, R24 ;  /* 0x000000020e127225 */ /* 0x000fc800078e0018 */
[----:B------:R-:W-:Y:S01]  /*32870*/  IMAD R15, R14, R41, R15 ;  /* 0x000000290e0f7224 */ /* 0x000fe200078e020f */
[----:B------:R-:W-:Y:S01]  /*32880*/  ISETP.GE.U32.AND P4, PT, R18, R26, PT ;  /* 0x0000001a1200720c */ /* 0x000fe20003f86070 */
[----:B------:R-:W-:Y:S02]  /*32890*/  IMAD.MOV.U32 R26, RZ, RZ, R60 ;  /* 0x000000ffff1a7224 */ /* 0x000fe400078e003c */
[----:B------:R-:W-:Y:S02]  /*328a0*/  IMAD.IADD R2, R19, 0x1, R15 ;  /* 0x0000000113027824 */ /* 0x000fe400078e020f */
[----:B------:R-:W-:Y:S02]  /*328b0*/  IMAD.MOV.U32 R41, RZ, RZ, R21 ;  /* 0x000000ffff297224 */ /* 0x000fe400078e0015 */
[----:B------:R-:W-:Y:S01]  /*328c0*/  IMAD.MOV.U32 R27, RZ, RZ, R28 ;  /* 0x000000ffff1b7224 */ /* 0x000fe200078e001c */
[----:B------:R-:W-:-:S04]  /*328d0*/  ISETP.GE.U32.AND.EX P4, PT, R2, R25, PT, P4 ;  /* 0x000000190200720c */ /* 0x000fc80003f86140 */
[----:B------:R-:W-:-:S04]  /*328e0*/  SEL R60, RZ, 0x1, P4 ;  /* 0x00000001ff3c7807 */ /* 0x000fc80002000000 */
[----:B------:R-:W-:-:S04]  /*328f0*/  IADD3 R60, P4, P5, R48, R22, R60 ;  /* 0x00000016303c7210 */ /* 0x000fc80007d9e03c */
[----:B------:R-:W-:Y:S01]  /*32900*/  IADD3.X R21, PT, PT, R16, R23, RZ, P4, P5 ;  /* 0x0000001710157210 */ /* 0x000fe200027ea4ff */
[----:B------:R-:W-:Y:S01]  /*32910*/  IMAD.WIDE.U32 R22, R40, R55, RZ ;  /* 0x0000003728167225 */ /* 0x000fe200078e00ff */
[----:B------:R-:W-:-:S04]  /*32920*/  IADD3 R5, P4, PT, R5, -R3, RZ ;  /* 0x8000000305057210 */ /* 0x000fc80007f9e0ff */
[----:B------:R-:W-:-:S04]  /*32930*/  IADD3.X R6, P4, PT, R6, ~R0, RZ, P4, !PT ;  /* 0x8000000006067210 */ /* 0x000fc8000279e4ff */
[----:B------:R-:W-:-:S05]  /*32940*/  IADD3.X R14, P4, PT, ~R50, R5, RZ, P4, !PT ;  /* 0x00000005320e7210 */ /* 0x000fca000279e5ff */
[----:B------:R-:W-:Y:S01]  /*32950*/  IMAD.X R15, R6, 0x1, ~R49, P4 ;  /* 0x00000001060f7824 */ /* 0x000fe200020e0e31 */
[----:B------:R-:W-:Y:S01]  /*32960*/  IADD3 R28, P4, PT, R4, -R51, RZ ;  /* 0x80000033041c7210 */ /* 0x000fe20007f9e0ff */
[----:B------:R-:W-:-:S04]  /*32970*/  IMAD.WIDE.U32 R4, R10, R55, RZ ;  /* 0x000000370a047225 */ /* 0x000fc800078e00ff */
[----:B------:R-:W-:Y:S02]  /*32980*/  IMAD.X R29, R29, 0x1, ~R52, P4 ;  /* 0x000000011d1d7824 */ /* 0x000fe400020e0e34 */
[----:B------:R-:W-:-:S04]  /*32990*/  IMAD.WIDE.U32 R4, P4, R11, R40, R4 ;  /* 0x000000280b047225 */ /* 0x000fc80007880004 */
[----:B------:R-:W-:Y:S01]  /*329a0*/  IMAD.MOV.U32 R22, RZ, RZ, R5 ;  /* 0x000000ffff167224 */ /* 0x000fe200078e0005 */
[----:B------:R-:W-:Y:S01]  /*329b0*/  IADD3 RZ, P5, PT, R23, R4, RZ ;  /* 0x0000000417ff7210 */ /* 0x000fe20007fbe0ff */
[----:B------:R-:W-:Y:S02]  /*329c0*/  IMAD.X R23, RZ, RZ, RZ, P4 ;  /* 0x000000ffff177224 */ /* 0x000fe400020e06ff */
[C---:B------:R-:W-:Y:S02]  /*329d0*/  IMAD R4, R11.reuse, R40, RZ ;  /* 0x000000280b047224 */ /* 0x040fe400078e02ff */
[----:B------:R-:W-:Y:S02]  /*329e0*/  IMAD.WIDE.U32.X R22, R11, R10, R22, P5 ;  /* 0x0000000a0b167225 */ /* 0x000fe400028e0416 */
[----:B------:R0:W5:Y:S02]  /*329f0*/  LDL.LU R11, [R1+0xa1ac] ;  /* 0x00a1ac00010b7983 */ /* 0x0001640000300800 */
[----:B------:R-:W-:-:S02]  /*32a00*/  IMAD.MOV.U32 R25, RZ, RZ, R41 ;  /* 0x000000ffff197224 */ /* 0x000fc400078e0029 */
[----:B------:R-:W-:-:S04]  /*32a10*/  IMAD.WIDE.U32 R40, R55, R40, RZ ;  /* 0x0000002837287225 */ /* 0x000fc800078e00ff */
[----:B------:R-:W-:Y:S01]  /*32a20*/  IMAD R4, R55, R10, R4 ;  /* 0x0000000a37047224 */ /* 0x000fe200078e0204 */
[----:B------:R-:W-:-:S03]  /*32a30*/  IADD3 R57, P4, PT, R57, R40, RZ ;  /* 0x0000002839397210 */ /* 0x000fc60007f9e0ff */
[----:B------:R-:W-:-:S04]  /*32a40*/  IMAD.IADD R4, R41, 0x1, R4 ;  /* 0x0000000129047824 */ /* 0x000fc800078e0204 */
        /* <DEDUP_REMOVED lines=8> */
[----:B------:R-:W-:-:S03]  /*32ad0*/  IMAD.X R5, RZ, RZ, RZ, P3 ;  /* 0x000000ffff057224 */ /* 0x000fc600018e06ff */
[----:B------:R-:W-:Y:S02]  /*32ae0*/  SEL R10, RZ, 0x1, P4 ;  /* 0x00000001ff0a7807 */ /* 0x000fe40002000000 */
[----:B------:R-:W-:Y:S02]  /*32af0*/  ISETP.GE.U32.AND P4, PT, R48, R8, PT ;  /* 0x000000083000720c */ /* 0x000fe40003f86070 */
[----:B------:R-:W-:Y:S01]  /*32b00*/  ISETP.GE.U32.AND P3, PT, R60, R48, PT ;  /* 0x000000303c00720c */ /* 0x000fe20003f66070 */
[----:B------:R-:W-:Y:S01]  /*32b10*/  IMAD.MOV.U32 R4, RZ, RZ, R17 ;  /* 0x000000ffff047224 */ /* 0x000fe200078e0011 */
[----:B------:R-:W-:Y:S01]  /*32b20*/  ISETP.GE.U32.AND.EX P4, PT, R16, R9, PT, P4 ;  /* 0x000000091000720c */ /* 0x000fe20003f86140 */
[----:B------:R-:W-:Y:S01]  /*32b30*/  IMAD.MOV.U32 R24, RZ, RZ, R58 ;  /* 0x000000ffff187224 */ /* 0x000fe200078e003a */
[----:B------:R-:W-:Y:S01]  /*32b40*/  ISETP.GE.U32.AND.EX P3, PT, R21, R16, PT, P3 ;  /* 0x000000101500720c */ /* 0x000fe20003f66130 */
[----:B------:R-:W-:Y:S01]  /*32b50*/  IMAD.WIDE.U32.X R4, R42, 0x1, R4, P2 ;  /* 0x000000012a047825 */ /* 0x000fe200010e0404 */
[----:B------:R-:W-:-:S02]  /*32b60*/  SEL R58, RZ, 0x1, P4 ;  /* 0x00000001ff3a7807 */ /* 0x000fc40002000000 */
        /* <DEDUP_REMOVED lines=41> */
[----:B------:R-:W-:Y:S01]  /*32e00*/  IADD3 R8, P2, P3, R7, R4, R8 ;  /* 0x0000000407087210 */ /* 0x000fe20007b5e008 */
[----:B------:R-:W-:Y:S03]  /*32e10*/  BSSY.RECONVERGENT B3, `(.L_x_1404) ;  /* 0x0000011000037945 */ /* 0x000fe60003800200 */
[----:B------:R-:W-:Y:S02]  /*32e20*/  IADD3.X R20, PT, PT, RZ, R5, RZ, P2, P3 ;  /* 0x00000005ff147210 */ /* 0x000fe400017e64ff */
[----:B------:R-:W-:-:S04]  /*32e30*/  ISETP.NE.U32.AND P2, PT, R8, RZ, PT ;  /* 0x000000ff0800720c */ /* 0x000fc80003f45070 */
[----:B------:R-:W-:Y:S01]  /*32e40*/  ISETP.NE.AND.EX P2, PT, R20, RZ, PT, P2 ;  /* 0x000000ff1400720c */ /* 0x000fe20003f45320 */
[----:B0-----:R-:W-:-:S12]  /*32e50*/  @!P1 BRA `(.L_x_1405) ;  /* 0x0000000000309947 */ /* 0x001fd80003800000 */
[----:B-----5:R-:W-:-:S04]  /*32e60*/  IADD3 RZ, P1, PT, R11, R30, RZ ;  /* 0x0000001e0bff7210 */ /* 0x020fc80007f3e0ff */
        /* <DEDUP_REMOVED lines=11> */
.L_x_1405:
[----:B------:R-:W-:Y:S05]  /*32f20*/  BSYNC.RECONVERGENT B3 ;  /* 0x0000000000037941 */ /* 0x000fea0003800200 */
.L_x_1404:
[----:B------:R-:W-:Y:S04]  /*32f30*/  BSSY.RECONVERGENT B3, `(.L_x_1406) ;  /* 0x000002a000037945 */ /* 0x000fe80003800200 */
        /* <DEDUP_REMOVED lines=41> */
.L_x_1407:
[----:B------:R-:W-:Y:S05]  /*331d0*/  BSYNC.RECONVERGENT B3 ;  /* 0x0000000000037941 */ /* 0x000fea0003800200 */
.L_x_1406:
        /* <DEDUP_REMOVED lines=13> */
.L_x_1409:
        /* <DEDUP_REMOVED lines=10> */
.L_x_1410:
[----:B------:R-:W-:Y:S05]  /*33350*/  BSYNC.RECONVERGENT B3 ;  /* 0x0000000000037941 */ /* 0x000fea0003800200 */
.L_x_1408:
[----:B------:R-:W-:Y:S02]  /*33360*/  IADD3 R45, P2, PT, R18, R18, RZ ;  /* 0x00000012122d7210 */ /* 0x000fe40007f5e0ff */
[-C--:B-----5:R-:W-:Y:S02]  /*33370*/  IADD3 RZ, P1, PT, R17, R11.reuse, RZ ;  /* 0x0000000b11ff7210 */ /* 0x0a0fe40007f3e0ff */
        /* <DEDUP_REMOVED lines=26> */
[----:B--2---:R-:W-:Y:S05]  /*33520*/  @!P0 BRA P1, `(.L_x_1216) ;  /* 0x0000000000448947 */ /* 0x004fea0000800000 */
[-C--:B------:R-:W-:Y:S02]  /*33530*/  IADD3 R60, P1, PT, R60, -R3.reuse, RZ ;  /* 0x800000033c3c7210 */ /* 0x080fe40007f3e0ff */
[----:B------:R-:W-:Y:S02]  /*33540*/  IADD3 R58, P0, PT, R58, -R3, RZ ;  /* 0x800000033a3a7210 */ /* 0x000fe40007f1e0ff */
[----:B------:R-:W-:Y:S02]  /*33550*/  IADD3 R45, P3, PT, R45, -R24, RZ ;  /* 0x800000182d2d7210 */ /* 0x000fe40007f7e0ff */
[-C--:B------:R-:W-:Y:S02]  /*33560*/  IADD3.X R2, P1, PT, R8, ~R0.reuse, RZ, P1, !PT ;  /* 0x8000000008027210 */ /* 0x080fe40000f3e4ff */
[----:B------:R-:W-:Y:S01]  /*33570*/  IADD3.X R4, P0, PT, R4, ~R0, RZ, P0, !PT ;  /* 0x8000000004047210 */ /* 0x000fe2000071e4ff */
[----:B------:R-:W-:Y:S01]  /*33580*/  IMAD.X R5, R5, 0x1, ~R27, P3 ;  /* 0x0000000105057824 */ /* 0x000fe200018e0e1b */
[----:B------:R-:W-:-:S02]  /*33590*/  IADD3.X R60, P1, PT, R60, ~R25, RZ, P1, !PT ;  /* 0x800000193c3c7210 */ /* 0x000fc40000f3e4ff */
[----:B------:R-:W-:Y:S02]  /*335a0*/  IADD3.X R58, P0, PT, R58, ~R26, RZ, P0, !PT ;  /* 0x8000001a3a3a7210 */ /* 0x000fe4000071e4ff */
[----:B------:R-:W-:Y:S01]  /*335b0*/  IADD3 R7, P4, P2, R7, -R46, -R3 ;  /* 0x8000002e07077210 */ /* 0x000fe20007a9e803 */
[----:B------:R0:W-:Y:S03]  /*335c0*/  STL [R1+0xa170], R5 ;  /* 0x00a1700501007387 */ /* 0x0001e60000100800 */
[----:B------:R-:W-:Y:S01]  /*335d0*/  IADD3.X R6, PT, PT, R6, ~R47, ~R0, P4, P2 ;  /* 0x8000002f06067210 */ /* 0x000fe200027e4c00 */
[----:B------:R2:W-:Y:S04]  /*335e0*/  STL [R1+0xa124], R7 ;  /* 0x00a1240701007387 */ /* 0x0005e80000100800 */
[----:B------:R2:W-:Y:S01]  /*335f0*/  STL [R1+0xa174], R6 ;  /* 0x00a1740601007387 */ /* 0x0005e20000100800 */
[----:B0-----:R-:W-:-:S02]  /*33600*/  IMAD.X R5, R2, 0x1, ~R59, P1 ;  /* 0x0000000102057824 */ /* 0x001fc400008e0e3b */
[----:B------:R-:W-:-:S03]  /*33610*/  IMAD.X R2, R4, 0x1, ~R61, P0 ;  /* 0x0000000104027824 */ /* 0x000fc600000e0e3d */
[----:B------:R2:W-:Y:S04]  /*33620*/  STL [R1+0xa150], R5 ;  /* 0x00a1500501007387 */ /* 0x0005e80000100800 */
[----:B------:R2:W-:Y:S02]  /*33630*/  STL [R1+0xa164], R2 ;  /* 0x00a1640201007387 */ /* 0x0005e40000100800 */
.L_x_1216:
[----:B------:R-:W-:Y:S05]  /*33640*/  BSYNC.RECONVERGENT B2 ;  /* 0x0000000000027941 */ /* 0x000fea0003800200 */
.L_x_1215:
[----:B------:R-:W3:Y:S04]  /*33650*/  LDL R11, [R1+0xa180] ;  /* 0x00a18000010b7983 */ /* 0x000ee80000100800 */
[----:B------:R-:W3:Y:S04]  /*33660*/  LDL R49, [R1+0xa150] ;  /* 0x00a1500001317983 */ /* 0x000ee80000100800 */
[----:B------:R-:W3:Y:S04]  /*33670*/  LDL R47, [R1+0xa170] ;  /* 0x00a17000012f7983 */ /* 0x000ee80000100800 */
[----:B------:R-:W3:Y:S04]  /*33680*/  LDL R53, [R1+0xa174] ;  /* 0x00a1740001357983 */ /* 0x000ee80000100800 */
[----:B------:R-:W3:Y:S04]  /*33690*/  LDL R61, [R1+0xa164] ;  /* 0x00a16400013d7983 */ /* 0x000ee80000100800 */
[----:B------:R-:W3:Y:S01]  /*336a0*/  LDL R59, [R1+0xa124] ;  /* 0x00a12400013b7983 */ /* 0x000ee20000100800 */
[----:B------:R-:W-:Y:S01]  /*336b0*/  BSSY.RECONVERGENT B2, `(.L_x_1411) ;  /* 0x00022de000027945 */ /* 0x000fe20003800200 */
[----:B------:R-:W-:-:S02]  /*336c0*/  IMAD.MOV.U32 R42, RZ, RZ, R58 ;  /* 0x000000ffff2a7224 */ /* 0x000fc400078e003a */
[----:B------:R-:W-:Y:S02]  /*336d0*/  IMAD.MOV.U32 R9, RZ, RZ, R60 ;  /* 0x000000ffff097224 */ /* 0x000fe400078e003c */
[----:B--2-4-:R-:W-:Y:S02]  /*336e0*/  IMAD.MOV.U32 R2, RZ, RZ, R45 ;  /* 0x000000ffff027224 */ /* 0x014fe400078e002d */
[----:B-----5:R-:W-:Y:S02]  /*336f0*/  IMAD.MOV.U32 R26, RZ, RZ, R14 ;  /* 0x000000ffff1a7224 */ /* 0x020fe400078e000e */
[----:B------:R-:W-:Y:S02]  /*33700*/  IMAD.MOV.U32 R27, RZ, RZ, R15 ;  /* 0x000000ffff1b7224 */ /* 0x000fe400078e000f */
[----:B------:R-:W-:Y:S02]  /*33710*/  IMAD.MOV.U32 R24, RZ, RZ, R12 ;  /* 0x000000ffff187224 */ /* 0x000fe400078e000c */
[----:B------:R-:W-:-:S02]  /*33720*/  IMAD.MOV.U32 R25, RZ, RZ, R13 ;  /* 0x000000ffff197224 */ /* 0x000fc400078e000d */
        /* <DEDUP_REMOVED lines=11> */
[----:B------:R-:W-:Y:S01]  /*337e0*/  IMAD.MOV.U32 R17, RZ, RZ, R37 ;  /* 0x000000ffff117224 */ /* 0x000fe200078e0025 */
[----:B---3--:R-:W-:-:S04]  /*337f0*/  ISETP.NE.U32.AND P0, PT, R11, RZ, PT ;  /* 0x000000ff0b00720c */ /* 0x008fc80003f05070 */
[----:B------:R-:W-:Y:S01]  /*33800*/  ISETP.NE.AND.EX P0, PT, RZ, RZ, PT, P0 ;  /* 0x000000ffff00720c */ /* 0x000fe20003f05300 */
[----:B------:R-:W-:Y:S02]  /*33810*/  IMAD.MOV.U32 R8, RZ, RZ, R49 ;  /* 0x000000ffff087224 */ /* 0x000fe400078e0031 */
[----:B------:R-:W-:Y:S02]  /*33820*/  IMAD.MOV.U32 R41, RZ, RZ, R47 ;  /* 0x000000ffff297224 */ /* 0x000fe400078e002f */
[----:B------:R-:W-:Y:S02]  /*33830*/  IMAD.MOV.U32 R10, RZ, RZ, R53 ;  /* 0x000000ffff0a7224 */ /* 0x000fe400078e0035 */
[----:B------:R-:W-:Y:S02]  /*33840*/  IMAD.MOV.U32 R43, RZ, RZ, R61 ;  /* 0x000000ffff2b7224 */ /* 0x000fe400078e003d */
[----:B------:R-:W-:-:S04]  /*33850*/  IMAD.MOV.U32 R40, RZ, RZ, R59 ;  /* 0x000000ffff287224 */ /* 0x000fc800078e003b */
[----:B------:R-:W-:Y:S05]  /*33860*/  @!P0 BRA `(.L_x_1412) ;  /* 0x0000022c00088947 */ /* 0x000fea0003800000 */
[----:B------:R-:W2:Y:S04]  /*33870*/  LDL R44, [R1+0xa17c] ;  /* 0x00a17c00012c7983 */ /* 0x000ea80000100800 */
[----:B------:R-:W3:Y:S04]  /*33880*/  LDL.64 R50, [R1+0xa188] ;  /* 0x00a1880001327983 */ /* 0x000ee80000100a00 */
[----:B------:R-:W4:Y:S01]  /*33890*/  LDL R46, [R1+0xa178] ;  /* 0x00a17800012e7983 */ /* 0x000f220000100800 */
[----:B--2---:R-:W-:-:S05]  /*338a0*/  IMAD.SHL.U32 R2, R44, 0x10, RZ ;  /* 0x000000102c027824 */ /* 0x004fca00078e00ff */
[----:B------:R-:W-:-:S04]  /*338b0*/  LOP3.LUT R2, R11, R2, RZ, 0xfc, !PT ;  /* 0x000000020b027212 */ /* 0x000fc800078efcff */
[----:B---3--:R-:W-:-:S04]  /*338c0*/  LEA R24, P0, R2, R50, 0x6 ;  /* 0x0000003202187211 */ /* 0x008fc800078030ff */
[----:B------:R-:W-:-:S05]  /*338d0*/  LEA.HI.X R25, R2, R51, RZ, 0x6, P0 ;  /* 0x0000003302197211 */ /* 0x000fca00000f34ff */
[----:B------:R2:W5:Y:S04]  /*338e0*/  LD.E.128 R16, desc[UR52][R24.64] ;  /* 0x0000003418107980 */ /* 0x000568000c101d00 */
[----:B------:R2:W5:Y:S04]  /*338f0*/  LD.E.128 R20, desc[UR52][R24.64+0x10] ;  /* 0x0000103418147980 */ /* 0x000568000c101d00 */
[----:B------:R2:W5:Y:S04]  /*33900*/  LD.E.128 R4, desc[UR52][R24.64+0x20] ;  /* 0x0000203418047980 */ /* 0x000568000c101d00 */
[----:B------:R-:W5:Y:S01]  /*33910*/  LD.E.128 R24, desc[UR52][R24.64+0x30] ;  /* 0x0000303418187980 */ /* 0x000f62000c101d00 */
[----:B----4-:R-:W-:-:S02]  /*33920*/  LOP3.LUT P2, RZ, R46, 0x2, RZ, 0xc0, !PT ;  /* 0x000000022eff7812 */ /* 0x010fc4000784c0ff */
[----:B------:R-:W-:Y:S02]  /*33930*/  LOP3.LUT P1, RZ, R46, 0x4, RZ, 0xc0, !PT ;  /* 0x000000042eff7812 */ /* 0x000fe4000782c0ff */
[----:B------:R-:W-:Y:S01]  /*33940*/  LOP3.LUT R2, R58, R60, R45, 0xfe, !PT ;  /* 0x0000003c3a027212 */ /* 0x000fe200078efe2d */
[----:B------:R-:W-:Y:S03]  /*33950*/  BSSY.RECONVERGENT B3, `(.L_x_1413) ;  /* 0x000002b000037945 */ /* 0x000fe60003800200 */
[----:B------:R-:W-:Y:S02]  /*33960*/  LOP3.LUT P0, RZ, R2, R59, RZ, 0xfc, !PT ;  /* 0x0000003b02ff7212 */ /* 0x000fe4000780fcff */
[----:B------:R-:W-:-:S04]  /*33970*/  LOP3.LUT R2, R61, R49, R47, 0xfe, !PT ;  /* 0x000000313d027212 */ /* 0x000fc800078efe2f */
[----:B------:R-:W-:Y:S01]  /*33980*/  LOP3.LUT P0, RZ, R2, R53, RZ, 0xfc, P0 ;  /* 0x0000003502ff7212 */ /* 0x000fe2000000fcff */
[----:B--2---:R-:W-:-:S12]  /*33990*/  @P2 BRA P1, `(.L_x_1414) ;  /* 0x0000000000982947 */ /* 0x004fd80000800000 */
[----:B------:R-:W2:Y:S08]  /*339a0*/  LDC.64 R8, c[0x3][0x630] ;  /* 0x00c18c00ff087b82 */ /* 0x000eb00000000a00 */
[----:B------:R-:W3:Y:S08]  /*339b0*/  LDC.64 R10, c[0x3][0x638] ;  /* 0x00c18e00ff0a7b82 */ /* 0x000ef00000000a00 */
[----:B------:R-:W4:Y:S01]  /*339c0*/  LDC.64 R40, c[0x3][0x640] ;  /* 0x00c19000ff287b82 */ /* 0x000f220000000a00 */
[----:B--2---:R-:W-:-:S04]  /*339d0*/  IADD3 R42, P1, PT, -R3, R8, RZ ;  /* 0x00000008032a7210 */ /* 0x004fc80007f3e1ff */
[----:B------:R-:W-:-:S04]  /*339e0*/  IADD3.X R2, P1, PT, ~R0, R9, RZ, P1, !PT ;  /* 0x0000000900027210 */ /* 0x000fc80000f3e5ff */
[----:B-----5:R-:W-:Y:S02]  /*339f0*/  IADD3.X R6, P1, PT, R42, ~R6, RZ, P1, !PT ;  /* 0x800000062a067210 */ /* 0x020fe40000f3e4ff */
[----:B---3--:R-:W-:-:S03]  /*33a00*/  IADD3 R42, P2, PT, -R3, R10, RZ ;  /* 0x0000000a032a7210 */ /* 0x008fc60007f5e1ff */
[----:B------:R-:W-:Y:S01]  /*33a10*/  IMAD.X R2, R2, 0x1, ~R7, P1 ;  /* 0x0000000102027824 */ /* 0x000fe200008e0e07 */
[----:B------:R-:W-:Y:S02]  /*33a20*/  IADD3.X R44, P2, PT, ~R0, R11, RZ, P2, !PT ;  /* 0x0000000b002c7210 */ /* 0x000fe4000175e5ff */
[C---:B------:R-:W-:Y:S01]  /*33a30*/  ISETP.NE.U32.AND P1, PT, R3.reuse, RZ, PT ;  /* 0x000000ff0300720c */ /* 0x040fe20003f25070 */
[----:B------:R-:W-:Y:S01]  /*33a40*/  IMAD.MOV.U32 R7, RZ, RZ, R2 ;  /* 0x000000ffff077224 */ /* 0x000fe200078e0002 */
[----:B------:R-:W-:Y:S02]  /*33a50*/  IADD3.X R24, P2, PT, R42, ~R24, RZ, P2, !PT ;  /* 0x800000182a187210 */ /* 0x000fe4000175e4ff */
[----:B----4-:R-:W-:Y:S02]  /*33a60*/  IADD3 R42, P3, PT, -R3, R40, RZ ;  /* 0x00000028032a7210 */ /* 0x010fe40007f7e1ff */
[----:B------:R-:W-:Y:S01]  /*33a70*/  ISETP.NE.AND.EX P1, PT, R0, RZ, PT, P1 ;  /* 0x000000ff0000720c */ /* 0x000fe20003f25310 */
[----:B------:R-:W-:Y:S01]  /*33a80*/  IMAD.X R44, R44, 0x1, ~R25, P2 ;  /* 0x000000012c2c7824 */ /* 0x000fe200010e0e19 */
[----:B------:R-:W-:-:S03]  /*33a90*/  IADD3.X R46, P3, PT, ~R0, R41, RZ, P3, !PT ;  /* 0x00000029002e7210 */ /* 0x000fc60001f7e5ff */
[----:B------:R-:W-:Y:S01]  /*33aa0*/  IMAD.MOV.U32 R25, RZ, RZ, R44 ;  /* 0x000000ffff197224 */ /* 0x000fe200078e002c */
[----:B------:R-:W-:Y:S02]  /*33ab0*/  IADD3.X R26, P3, PT, R42, ~R26, RZ, P3, !PT ;  /* 0x8000001a2a1a7210 */ /* 0x000fe40001f7e4ff */
[----:B------:R-:W2:Y:S03]  /*33ac0*/  LDC.64 R42, c[0x3][0x628] ;  /* 0x00c18a00ff2a7b82 */ /* 0x000ea60000000a00 */
[----:B------:R-:W-:-:S04]  /*33ad0*/  IMAD.X R46, R46, 0x1, ~R27, P3 ;  /* 0x000000012e2e7824 */ /* 0x000fc800018e0e1b */
[----:B------:R-:W-:Y:S01]  /*33ae0*/  IMAD.MOV.U32 R27, RZ, RZ, R46 ;  /* 0x000000ffff1b7224 */ /* 0x000fe200078e002e */
[----:B--2---:R-:W-:-:S05]  /*33af0*/  IADD3 R4, P2, PT, -R4, R42, RZ ;  /* 0x0000002a04047210 */ /* 0x004fca0007f5e1ff */
        /* <DEDUP_REMOVED lines=16> */
.L_x_1414:
[----:B------:R-:W-:Y:S05]  /*33c00*/  BSYNC.RECONVERGENT B3 ;  /* 0x0000000000037941 */ /* 0x000fea0003800200 */
.L_x_1413:
[----:B------:R-:W-:Y:S01]  /*33c10*/  IMAD.MOV.U32 R2, RZ, RZ, 0x1 ;  /* 0x00000001ff027424 */ /* 0x000fe200078e00ff */
[----:B------:R-:W-:Y:S01]  /*33c20*/  CS2R R40, SRZ ;  /* 0x0000000000287805 */ /* 0x000fe2000001ff00 */
[----:B------:R-:W-:Y:S01]  /*33c30*/  IMAD.MOV.U32 R10, RZ, RZ, RZ ;  /* 0x000000ffff0a7224 */ /* 0x000fe200078e00ff */
[----:B------:R-:W-:Y:S02]  /*33c40*/  CS2R R42, SRZ ;  /* 0x00000000002a7805 */ /* 0x000fe4000001ff00 */
[----:B------:R-:W-:Y:S01]  /*33c50*/  CS2R R8, SRZ ;  /* 0x0000000000087805 */ /* 0x000fe2000001ff00 */
[----:B------:R-:W-:Y:S06]  /*33c60*/  @!P0 BRA `(.L_x_1412) ;  /* 0x0000022800088947 */ /* 0x000fec0003800000 */
        /* <DEDUP_REMOVED lines=8> */
[----:B------:R-:W-:Y:S02]  /*33cf0*/  IMAD R2, R60, R47, R2 ;  /* 0x0000002f3c027224 */ /* 0x000fe400078e0202 */
        /* <DEDUP_REMOVED lines=14> */
[----:B------:R-:W-:Y:S01]  /*33de0*/  STL [R1+0xa128], R50 ;  /* 0x00a1283201007387 */ /* 0x000fe20000100800 */
[----:B------:R-:W-:Y:S01]  /*33df0*/  IMAD.MOV.U32 R40, RZ, RZ, R9 ;  /* 0x000000ffff287224 */ /* 0x000fe200078e0009 */
[----:B------:R-:W-:Y:S01]  /*33e00*/  ISETP.GE.U32.AND.EX P0, PT, R46, R42, PT, P0 ;  /* 0x0000002a2e00720c */ /* 0x000fe20003f06100 */
[C---:B------:R-:W-:Y:S01]  /*33e10*/  IMAD.WIDE.U32 R10, R44.reuse, R60, RZ ;  /* 0x0000003c2c0a7225 */ /* 0x040fe200078e00ff */
[----:B------:R2:W-:Y:S03]  /*33e20*/  STL [R1+0xa12c], R46 ;  /* 0x00a12c2e01007387 */ /* 0x0005e60000100800 */
[----:B------:R-:W-:-:S04]  /*33e30*/  IMAD.WIDE.U32.X R40, R44, R47, R40, P1 ;  /* 0x0000002f2c287225 */ /* 0x000fc800008e0428 */
[----:B------:R-:W-:Y:S01]  /*33e40*/  IMAD.WIDE.U32 R8, R60, R60, RZ ;  /* 0x0000003c3c087225 */ /* 0x000fe200078e00ff */
[----:B------:R-:W-:Y:S02]  /*33e50*/  SHF.L.W.U32.HI R57, R2, 0x1, R40 ;  /* 0x0000000102397819 */ /* 0x000fe40000010e28 */
[----:B------:R-:W-:Y:S01]  /*33e60*/  SEL R2, RZ, 0x1, P0 ;  /* 0x00000001ff027807 */ /* 0x000fe20000000000 */
[----:B--2---:R-:W-:Y:S01]  /*33e70*/  IMAD.WIDE.U32 R46, R61, R58, RZ ;  /* 0x0000003a3d2e7225 */ /* 0x004fe200078e00ff */
[----:B------:R-:W-:Y:S02]  /*33e80*/  SHF.L.W.U32.HI R56, R40, 0x1, R41 ;  /* 0x0000000128387819 */ /* 0x000fe40000010e29 */
[----:B------:R-:W-:Y:S01]  /*33e90*/  IADD3 R57, P2, P3, R2, R8, R57 ;  /* 0x0000000802397210 */ /* 0x000fe20007b5e039 */
[----:B------:R-:W-:-:S04]  /*33ea0*/  IMAD.WIDE.U32 R10, P4, R60, R44, R10 ;  /* 0x0000002c3c0a7225 */ /* 0x000fc8000788000a */
[----:B------:R-:W-:Y:S01]  /*33eb0*/  IMAD.WIDE.U32 R46, P0, R58, R61, R46 ;  /* 0x0000003d3a2e7225 */ /* 0x000fe2000780002e */
[----:B------:R-:W-:-:S03]  /*33ec0*/  IADD3 R10, P1, PT, R9, R10, RZ ;  /* 0x0000000a090a7210 */ /* 0x000fc60007f3e0ff */
[----:B------:R-:W-:Y:S01]  /*33ed0*/  IMAD.WIDE.U32 R42, R58, R58, RZ ;  /* 0x0000003a3a2a7225 */ /* 0x000fe200078e00ff */
[----:B------:R-:W-:-:S03]  /*33ee0*/  IADD3.X R56, PT, PT, RZ, R10, R56, P2, P3 ;  /* 0x0000000aff387210 */ /* 0x000fc600017e6438 */
[----:B------:R-:W-:Y:S01]  /*33ef0*/  IMAD.X R49, RZ, RZ, RZ, P0 ;  /* 0x000000ffff317224 */ /* 0x000fe200000e06ff */
[----:B------:R-:W-:Y:S01]  /*33f00*/  ISETP.GE.U32.AND P0, PT, R57, R8, PT ;  /* 0x000000083900720c */ /* 0x000fe20003f06070 */
[----:B------:R-:W-:Y:S01]  /*33f10*/  IMAD.WIDE.U32 R50, R53, R59, RZ ;  /* 0x0000003b35327225 */ /* 0x000fe200078e00ff */
[----:B------:R-:W-:Y:S02]  /*33f20*/  IADD3 R41, P2, PT, R43, R46, RZ ;  /* 0x0000002e2b297210 */ /* 0x000fe40007f5e0ff */
[----:B------:R-:W-:Y:S01]  /*33f30*/  ISETP.GE.U32.AND.EX P0, PT, R56, R10, PT, P0 ;  /* 0x0000000a3800720c */ /* 0x000fe20003f06100 */
[----:B------:R-:W-:Y:S02]  /*33f40*/  IMAD.MOV.U32 R43, RZ, RZ, R53 ;  /* 0x000000ffff2b7224 */ /* 0x000fe400078e0035 */
[----:B------:R-:W-:Y:S02]  /*33f50*/  IMAD.MOV.U32 R48, RZ, RZ, R47 ;  /* 0x000000ffff307224 */ /* 0x000fe400078e002f */
[----:B------:R-:W-:-:S04]  /*33f60*/  IMAD.WIDE.U32 R50, P3, R59, R43, R50 ;  /* 0x0000002b3b327225 */ /* 0x000fc80007860032 */
[----:B------:R-:W-:-:S04]  /*33f70*/  IMAD.WIDE.U32 R8, R59, R59, RZ ;  /* 0x0000003b3b087225 */ /* 0x000fc800078e00ff */
[----:B------:R-:W-:Y:S01]  /*33f80*/  IMAD.WIDE.U32.X R48, R61, R61, R48, P2 ;  /* 0x0000003d3d307225 */ /* 0x000fe200010e0430 */
[----:B------:R-:W-:-:S03]  /*33f90*/  IADD3 R9, P2, PT, R9, R50, RZ ;  /* 0x0000003209097210 */ /* 0x000fc60007f5e0ff */
[----:B------:R-:W-:Y:S02]  /*33fa0*/  IMAD.MOV.U32 R40, RZ, RZ, R8 ;  /* 0x000000ffff287224 */ /* 0x000fe400078e0008 */
[----:B------:R-:W-:Y:S02]  /*33fb0*/  IMAD.MOV.U32 R8, RZ, RZ, R48 ;  /* 0x000000ffff087224 */ /* 0x000fe400078e0030 */
[----:B------:R-:W-:Y:S02]  /*33fc0*/  IMAD.MOV.U32 R2, RZ, RZ, R49 ;  /* 0x000000ffff027224 */ /* 0x000fe400078e0031 */
[----:B------:R-:W-:Y:S02]  /*33fd0*/  IMAD.X R49, RZ, RZ, RZ, P4 ;  /* 0x000000ffff317224 */ /* 0x000fe400020e06ff */
[----:B------:R-:W-:Y:S02]  /*33fe0*/  IMAD.X R53, RZ, RZ, RZ, P3 ;  /* 0x000000ffff357224 */ /* 0x000fe400018e06ff */
[----:B------:R-:W-:-:S02]  /*33ff0*/  IMAD.MOV.U32 R48, RZ, RZ, R11 ;  /* 0x000000ffff307224 */ /* 0x000fc400078e000b */
        /* <DEDUP_REMOVED lines=19> */
.L_x_1416:
[----:B------:R-:W-:Y:S05]  /*34130*/  BSYNC.RECONVERGENT B3 ;  /* 0x0000000000037941 */ /* 0x000fea0003800200 */
.L_x_1415:
[----:B------:R2:W-:Y:S04]  /*34140*/  STL [R1+0xa1ac], R0 ;  /* 0x00a1ac0001007387 */ /* 0x0005e80000100800 */
[----:B------:R-:W3:Y:S04]  /*34150*/  LDL R52, [R1+0xa174] ;  /* 0x00a1740001347983 */ /* 0x000ee80000100800 */
[----:B--2---:R-:W2:Y:S01]  /*34160*/  LDL R0, [R1+0xa170] ;  /* 0x00a1700001007983 */ /* 0x004ea20000100800 */
[----:B------:R-:W-:-:S04]  /*34170*/  IMAD.WIDE.U32 R46, R45, R58, RZ ;  /* 0x0000003a2d2e7225 */ /* 0x000fc800078e00ff */
[----:B------:R-:W-:Y:S02]  /*34180*/  IMAD R50, R61, R45, RZ ;  /* 0x0000002d3d327224 */ /* 0x000fe400078e02ff */
[----:B--2---:R-:W-:-:S04]  /*34190*/  IMAD.WIDE.U32 R48, R0, R58, RZ ;  /* 0x0000003a00307225 */ /* 0x004fc800078e00ff */
[----:B------:R-:W-:-:S04]  /*341a0*/  IMAD.WIDE.U32 R48, P0, R61, R45, R48 ;  /* 0x0000002d3d307225 */ /* 0x000fc80007800030 */
[----:B------:R-:W-:Y:S01]  /*341b0*/  IMAD.MOV.U32 R46, RZ, RZ, R49 ;  /* 0x000000ffff2e7224 */ /* 0x000fe200078e0031 */
[----:B------:R-:W-:Y:S01]  /*341c0*/  IADD3 RZ, P1, PT, R47, R48, RZ ;  /* 0x000000302fff7210 */ /* 0x000fe20007f3e0ff */
[C---:B------:R-:W-:Y:S02]  /*341d0*/  IMAD R50, R58.reuse, R0, R50 ;  /* 0x000000003a327224 */ /* 0x040fe400078e0232 */
[----:B------:R-:W-:-:S04]  /*341e0*/  IMAD.WIDE.U32 R48, R58, R45, RZ ;  /* 0x0000002d3a307225 */ /* 0x000fc800078e00ff */
[----:B------:R-:W-:Y:S02]  /*341f0*/  IMAD.IADD R49, R49, 0x1, R50 ;  /* 0x0000000131317824 */ /* 0x000fe400078e0232 */
[----:B------:R-:W-:-:S05]  /*34200*/  IMAD.SHL.U32 R50, R48, 0x2, RZ ;  /* 0x0000000230327824 */ /* 0x000fca00078e00ff */
[----:B------:R-:W-:Y:S02]  /*34210*/  IADD3 R51, P2, PT, R50, R57, RZ ;  /* 0x0000003932337210 */ /* 0x000fe40007f5e0ff */
[----:B------:R-:W2:Y:S01]  /*34220*/  LDL R57, [R1+0xa164] ;  /* 0x00a1640001397983 */ /* 0x000ea20000100800 */
[----:B------:R-:W-:Y:S01]  /*34230*/  SHF.L.U64.HI R48, R48, 0x1, R49 ;  /* 0x0000000130307819 */ /* 0x000fe20000010231 */
[----:B------:R-:W-:Y:S01]  /*34240*/  IMAD.X R47, RZ, RZ, RZ, P0 ;  /* 0x000000ffff2f7224 */ /* 0x000fe200000e06ff */
[----:B------:R-:W-:-:S03]  /*34250*/  ISETP.GE.U32.AND P0, PT, R51, R50, PT ;  /* 0x000000323300720c */ /* 0x000fc60003f06070 */
[----:B------:R-:W-:Y:S01]  /*34260*/  IMAD.X R61, R48, 0x1, R56, P2 ;  /* 0x00000001303d7824 */ /* 0x000fe200010e0638 */
[----:B------:R4:W-:Y:S04]  /*34270*/  STL [R1+0xa120], R51 ;  /* 0x00a1203301007387 */ /* 0x0009e80000100800 */
[----:B------:R-:W-:Y:S01]  /*34280*/  ISETP.GE.U32.AND.EX P0, PT, R61, R48, PT, P0 ;  /* 0x000000303d00720c */ /* 0x000fe20003f06100 */
[----:B---3--:R-:W-:-:S04]  /*34290*/  IMAD R53, R52, R45, RZ ;  /* 0x0000002d34357224 */ /* 0x008fc800078e02ff */
[-C--:B------:R-:W-:Y:S02]  /*342a0*/  IMAD R53, R59, R0.reuse, R53 ;  /* 0x000000003b357224 */ /* 0x080fe400078e0235 */
[----:B--2---:R-:W-:-:S03]  /*342b0*/  IMAD.WIDE.U32.X R46, R57, R0, R46, P1 ;  /* 0x00000000392e7225 */ /* 0x004fc600008e042e */
[----:B------:R-:W-:Y:S02]  /*342c0*/  SHF.L.W.U32.HI R50, R49, 0x1, R46 ;  /* 0x0000000131327819 */ /* 0x000fe40000010e2e */
[----:B----4-:R-:W-:Y:S02]  /*342d0*/  SHF.L.W.U32.HI R51, R46, 0x1, R47 ;  /* 0x000000012e337819 */ /* 0x010fe40000010e2f */
[----:B------:R-:W-:-:S04]  /*342e0*/  SEL R46, RZ, 0x1, P0 ;  /* 0x00000001ff2e7807 */ /* 0x000fc80000000000 */
[----:B------:R-:W-:Y:S01]  /*342f0*/  IADD3 R50, P3, P4, R46, R43, R50 ;  /* 0x0000002b2e327210 */ /* 0x000fe20007c7e032 */
[----:B------:R-:W-:-:S04]  /*34300*/  IMAD.WIDE.U32 R46, R0, R59, RZ ;  /* 0x0000003b002e7225 */ /* 0x000fc800078e00ff */
[----:B------:R-:W-:-:S04]  /*34310*/  IMAD.WIDE.U32 R48, R45, R59, RZ ;  /* 0x0000003b2d307225 */ /* 0x000fc800078e00ff */
[----:B------:R-:W-:-:S04]  /*34320*/  IMAD.WIDE.U32 R46, P1, R52, R45, R46 ;  /* 0x0000002d342e7225 */ /* 0x000fc8000782002e */
[----:B------:R-:W-:Y:S01]  /*34330*/  IMAD.MOV.U32 R48, RZ, RZ, R47 ;  /* 0x000000ffff307224 */ /* 0x000fe200078e002f */
[----:B------:R-:W-:Y:S01]  /*34340*/  IADD3 RZ, P2, PT, R49, R46, RZ ;  /* 0x0000002e31ff7210 */ /* 0x000fe20007f5e0ff */
[----:B------:R-:W-:-:S04]  /*34350*/  IMAD.X R49, RZ, RZ, RZ, P1 ;  /* 0x000000ffff317224 */ /* 0x000fc800008e06ff */
[----:B------:R-:W-:Y:S02]  /*34360*/  IMAD.WIDE.U32.X R48, R52, R0, R48, P2 ;  /* 0x0000000034307225 */ /* 0x000fe400010e0430 */
[----:B------:R2:W5:Y:S02]  /*34370*/  LDL.LU R0, [R1+0xa1ac] ;  /* 0x00a1ac0001007983 */ /* 0x0005640000300800 */
[----:B------:R-:W-:Y:S01]  /*34380*/  IMAD.WIDE.U32 R46, R59, R45, RZ ;  /* 0x0000002d3b2e7225 */ /* 0x000fe200078e00ff */
[----:B------:R-:W-:Y:S02]  /*34390*/  ISETP.GE.U32.AND P0, PT, R50, R43, PT ;  /* 0x0000002b3200720c */ /* 0x000fe40003f06070 */
[----:B------:R-:W-:Y:S01]  /*343a0*/  IADD3.X R43, PT, PT, RZ, R44, R51, P3, P4 ;  /* 0x0000002cff2b7210 */ /* 0x000fe20001fe8433 */
[----:B------:R-:W-:-:S03]  /*343b0*/  IMAD.IADD R47, R47, 0x1, R53 ;  /* 0x000000012f2f7824 */ /* 0x000fc600078e0235 */
[----:B------:R-:W-:Y:S02]  /*343c0*/  ISETP.GE.U32.AND.EX P0, PT, R43, R44, PT, P0 ;  /* 0x0000002c2b00720c */ /* 0x000fe40003f06100 */
[----:B------:R-:W-:Y:S02]  /*343d0*/  SHF.L.W.U32.HI R44, R47, 0x1, R48 ;  /* 0x000000012f2c7819 */ /* 0x000fe40000010e30 */
[C---:B------:R-:W-:Y:S01]  /*343e0*/  SHF.L.U64.HI R47, R46.reuse, 0x1, R47 ;  /* 0x000000012e2f7819 */ /* 0x040fe2000001022f */
[----:B------:R-:W-:-:S05]  /*343f0*/  IMAD.SHL.U32 R46, R46, 0x2, RZ ;  /* 0x000000022e2e7824 */ /* 0x000fca00078e00ff */
[----:B------:R-:W-:-:S04]  /*34400*/  IADD3 R52, P2, PT, R46, R50, RZ ;  /* 0x000000322e347210 */ /* 0x000fc80007f5e0ff */
[----:B------:R-:W-:Y:S01]  /*34410*/  ISETP.GE.U32.AND P1, PT, R52, R46, PT ;  /* 0x0000002e3400720c */ /* 0x000fe20003f26070 */
[----:B------:R-:W-:Y:S01]  /*34420*/  IMAD.X R51, R47, 0x1, R43, P2 ;  /* 0x000000012f337824 */ /* 0x000fe200010e062b */
[----:B------:R-:W-:Y:S04]  /*34430*/  BSSY.RECONVERGENT B3, `(.L_x_1417) ;  /* 0x0000019000037945 */ /* 0x000fe80003800200 */
[----:B------:R-:W-:Y:S02]  /*34440*/  ISETP.GE.U32.AND.EX P1, PT, R51, R47, PT, P1 ;  /* 0x0000002f3300720c */ /* 0x000fe40003f26110 */
[----:B------:R-:W-:Y:S02]  /*34450*/  SHF.L.W.U32.HI R48, R48, 0x1, R49 ;  /* 0x0000000130307819 */ /* 0x000fe40000010e31 */
[----:B------:R-:W-:Y:S01]  /*34460*/  SEL R46, RZ, 0x1, P1 ;  /* 0x00000001ff2e7807 */ /* 0x000fe20000800000 */
[----:B--2---:R-:W-:Y:S08]  /*34470*/  @P0 BRA `(.L_x_1418) ;  /* 0x0000000000500947 */ /* 0x004ff00003800000 */
        /* <DEDUP_REMOVED lines=20> */
.L_x_1418:
[----:B------:R-:W-:Y:S05]  /*345c0*/  BSYNC.RECONVERGENT B3 ;  /* 0x0000000000037941 */ /* 0x000fea0003800200 */
.L_x_1417:
[----:B-----5:R2:W-:Y:S04]  /*345d0*/  STL [R1+0xa1ac], R0 ;  /* 0x00a1ac0001007387 */ /* 0x0205e80000100800 */
[----:B--2---:R-:W2:Y:S01]  /*345e0*/  LDL R0, [R1+0xa150] ;  /* 0x00a1500001007983 */ /* 0x004ea20000100800 */
[----:B------:R-:W-:Y:S01]  /*345f0*/  IADD3 R44, P1, P2, R46, R42, R44 ;  /* 0x0000002a2e2c7210 */ /* 0x000fe20007a3e02c */
[----:B------:R-:W-:-:S03]  /*34600*/  IMAD.WIDE.U32 R46, R60, R58, RZ ;  /* 0x0000003a3c2e7225 */ /* 0x000fc600078e00ff */
[----:B------:R-:W-:Y:S02]  /*34610*/  ISETP.GE.U32.AND P0, PT, R44, R42, PT ;  /* 0x0000002a2c00720c */ /* 0x000fe40003f06070 */
[----:B------:R-:W-:-:S04]  /*34620*/  IADD3.X R42, PT, PT, RZ, R41, R48, P1, P2 ;  /* 0x00000029ff2a7210 */ /* 0x000fc80000fe4430 */
[----:B------:R-:W-:Y:S01]  /*34630*/  ISETP.GE.U32.AND.EX P0, PT, R42, R41, PT, P0 ;  /* 0x000000292a00720c */ /* 0x000fe20003f06100 */
[----:B------:R-:W-:Y:S02]  /*34640*/  IMAD R41, R57, R60, RZ ;  /* 0x0000003c39297224 */ /* 0x000fe400078e02ff */
[----:B--2---:R-:W-:-:S04]  /*34650*/  IMAD.WIDE.U32 R48, R0, R58, RZ ;  /* 0x0000003a00307225 */ /* 0x004fc800078e00ff */
[----:B------:R-:W-:Y:S02]  /*34660*/  IMAD R41, R58, R0, R41 ;  /* 0x000000003a297224 */ /* 0x000fe400078e0229 */
[----:B------:R-:W-:-:S04]  /*34670*/  IMAD.WIDE.U32 R48, P1, R57, R60, R48 ;  /* 0x0000003c39307225 */ /* 0x000fc80007820030 */
[----:B------:R-:W-:Y:S01]  /*34680*/  IMAD.MOV.U32 R46, RZ, RZ, R49 ;  /* 0x000000ffff2e7224 */ /* 0x000fe200078e0031 */
[----:B------:R-:W-:Y:S01]  /*34690*/  IADD3 RZ, P2, PT, R47, R48, RZ ;  /* 0x000000302fff7210 */ /* 0x000fe20007f5e0ff */
[----:B------:R-:W-:Y:S02]  /*346a0*/  IMAD.X R47, RZ, RZ, RZ, P1 ;  /* 0x000000ffff2f7224 */ /* 0x000fe400008e06ff */
[----:B------:R-:W-:-:S04]  /*346b0*/  IMAD.WIDE.U32 R48, R58, R60, RZ ;  /* 0x0000003c3a307225 */ /* 0x000fc800078e00ff */
[----:B------:R-:W-:-:S04]  /*346c0*/  IMAD.WIDE.U32.X R46, R57, R0, R46, P2 ;  /* 0x00000000392e7225 */ /* 0x000fc800010e042e */
[----:B------:R-:W-:Y:S01]  /*346d0*/  IMAD.IADD R49, R49, 0x1, R41 ;  /* 0x0000000131317824 */ /* 0x000fe200078e0229 */
[----:B------:R-:W-:-:S04]  /*346e0*/  SHF.L.W.U32.HI R41, R46, 0x1, R47 ;  /* 0x000000012e297819 */ /* 0x000fc80000010e2f */
[----:B------:R-:W-:Y:S01]  /*346f0*/  SHF.L.W.U32.HI R56, R49, 0x1, R46 ;  /* 0x0000000131387819 */ /* 0x000fe20000010e2e */
[----:B------:R-:W-:-:S04]  /*34700*/  IMAD.WIDE.U32 R48, R59, R45, R48 ;  /* 0x0000002d3b307225 */ /* 0x000fc800078e0030 */
[----:B------:R-:W-:Y:S01]  /*34710*/  IMAD.IADD R57, R53, 0x1, R49 ;  /* 0x0000000135397824 */ /* 0x000fe200078e0231 */
[C---:B------:R-:W-:Y:S01]  /*34720*/  LEA R59, P1, R48.reuse, R50, 0x1 ;  /* 0x00000032303b7211 */ /* 0x040fe200078208ff */
[----:B------:R-:W2:Y:S03]  /*34730*/  LDL R53, [R1+0xa124] ;  /* 0x00a1240001357983 */ /* 0x000ea60000100800 */
[----:B------:R-:W-:Y:S02]  /*34740*/  LEA.HI.X R57, R48, R43, R57, 0x1, P1 ;  /* 0x0000002b30397211 */ /* 0x000fe400008f0c39 */
[----:B------:R-:W-:-:S04]  /*34750*/  ISETP.GE.U32.AND P1, PT, R59, R52, PT ;  /* 0x000000343b00720c */ /* 0x000fc80003f26070 */
[----:B------:R-:W-:Y:S02]  /*34760*/  ISETP.GE.U32.AND.EX P1, PT, R57, R51, PT, P1 ;  /* 0x000000333900720c */ /* 0x000fe40003f26110 */
[----:B------:R-:W3:Y:S02]  /*34770*/  LDL R51, [R1+0xa174] ;  /* 0x00a1740001337983 */ /* 0x000ee40000100800 */
[----:B------:R-:W-:-:S04]  /*34780*/  SEL R43, RZ, 0x1, P1 ;  /* 0x00000001ff2b7807 */ /* 0x000fc80000800000 */
[----:B------:R-:W-:-:S04]  /*34790*/  IADD3 R56, P3, P4, R43, R44, R56 ;  /* 0x0000002c2b387210 */ /* 0x000fc80007c7e038 */
[----:B------:R-:W-:Y:S02]  /*347a0*/  ISETP.GE.U32.AND P1, PT, R56, R44, PT ;  /* 0x0000002c3800720c */ /* 0x000fe40003f26070 */
[----:B------:R-:W-:-:S04]  /*347b0*/  IADD3.X R41, PT, PT, RZ, R42, R41, P3, P4 ;  /* 0x0000002aff297210 */ /* 0x000fc80001fe8429 */
[----:B------:R-:W-:Y:S01]  /*347c0*/  ISETP.GE.U32.AND.EX P1, PT, R41, R42, PT, P1 ;  /* 0x0000002a2900720c */ /* 0x000fe20003f26110 */
[----:B--2---:R-:W-:-:S04]  /*347d0*/  IMAD.WIDE.U32 R46, R0, R53, RZ ;  /* 0x00000035002e7225 */ /* 0x004fc800078e00ff */
[----:B------:R-:W-:-:S04]  /*347e0*/  IMAD.WIDE.U32 R48, R60, R53, RZ ;  /* 0x000000353c307225 */ /* 0x000fc800078e00ff */
[----:B---3--:R-:W-:-:S04]  /*347f0*/  IMAD.WIDE.U32 R46, P2, R51, R60, R46 ;  /* 0x0000003c332e7225 */ /* 0x008fc8000784002e */
[----:B------:R-:W-:Y:S01]  /*34800*/  IMAD.X R43, RZ, RZ, RZ, P2 ;  /* 0x000000ffff2b7224 */ /* 0x000fe200010e06ff */
[----:B------:R-:W-:Y:S01]  /*34810*/  IADD3 RZ, P3, PT, R49, R46, RZ ;  /* 0x0000002e31ff7210 */ /* 0x000fe20007f7e0ff */
[----:B------:R-:W-:Y:S02]  /*34820*/  IMAD.MOV.U32 R42, RZ, RZ, R47 ;  /* 0x000000ffff2a7224 */ /* 0x000fe400078e002f */
[C---:B------:R-:W-:Y:S02]  /*34830*/  IMAD R44, R51.reuse, R60, RZ ;  /* 0x0000003c332c7224 */ /* 0x040fe400078e02ff */
[----:B------:R-:W-:-:S04]  /*34840*/  IMAD.WIDE.U32.X R42, R51, R0, R42, P3 ;  /* 0x00000000332a7225 */ /* 0x000fc800018e042a */
[C---:B------:R-:W-:Y:S02]  /*34850*/  IMAD R44, R53.reuse, R0, R44 ;  /* 0x00000000352c7224 */ /* 0x040fe400078e022c */
[----:B------:R2:W5:Y:S01]  /*34860*/  LDL.LU R0, [R1+0xa1ac] ;  /* 0x00a1ac0001007983 */ /* 0x0005620000300800 */
[----:B------:R-:W-:-:S04]  /*34870*/  IMAD.WIDE.U32 R46, R53, R60, RZ ;  /* 0x0000003c352e7225 */ /* 0x000fc800078e00ff */
[----:B------:R-:W-:Y:S02]  /*34880*/  IMAD.IADD R47, R47, 0x1, R44 ;  /* 0x000000012f2f7824 */ /* 0x000fe400078e022c */
[----:B------:R-:W-:-:S03]  /*34890*/  IMAD.SHL.U32 R44, R46, 0x2, RZ ;  /* 0x000000022e2c7824 */ /* 0x000fc600078e00ff */
[----:B------:R-:W-:Y:S02]  /*348a0*/  SHF.L.U64.HI R46, R46, 0x1, R47 ;  /* 0x000000012e2e7819 */ /* 0x000fe4000001022f */
[----:B------:R-:W-:Y:S01]  /*348b0*/  IADD3 R50, P4, PT, R44, R56, RZ ;  /* 0x000000382c327210 */ /* 0x000fe20007f9e0ff */
[----:B------:R-:W-:Y:S03]  /*348c0*/  BSSY.RECONVERGENT B3, `(.L_x_1419) ;  /* 0x0000013000037945 */ /* 0x000fe60003800200 */
[----:B------:R-:W-:Y:S01]  /*348d0*/  ISETP.GE.U32.AND P2, PT, R50, R44, PT ;  /* 0x0000002c3200720c */ /* 0x000fe20003f46070 */
[----:B------:R-:W-:Y:S01]  /*348e0*/  IMAD.X R44, R46, 0x1, R41, P4 ;  /* 0x000000012e2c7824 */ /* 0x000fe200020e0629 */
[----:B------:R-:W-:-:S04]  /*348f0*/  SHF.L.W.U32.HI R41, R47, 0x1, R42 ;  /* 0x000000012f297819 */ /* 0x000fc80000010e2a */
[----:B------:R-:W-:Y:S01]  /*34900*/  ISETP.GE.U32.AND.EX P2, PT, R44, R46, PT, P2 ;  /* 0x0000002e2c00720c */ /* 0x000fe20003f46120 */
[----:B--2---:R-:W-:-:S12]  /*34910*/  @P0 BRA `(.L_x_1420) ;  /* 0x0000000000340947 */ /* 0x004fd80003800000 */
        /* <DEDUP_REMOVED lines=13> */
.L_x_1420:
[----:B------:R-:W-:Y:S05]  /*349f0*/  BSYNC.RECONVERGENT B3 ;  /* 0x0000000000037941 */ /* 0x000fea0003800200 */
.L_x_1419:
[----:B------:R-:W-:Y:S01]  /*34a00*/  BSSY.RECONVERGENT B3, `(.L_x_1421) ;  /* 0x0000010000037945 */ /* 0x000fe20003800200 */
[----:B------:R-:W-:-:S03]  /*34a10*/  SEL R46, RZ, 0x1, P2 ;  /* 0x00000001ff2e7807 */ /* 0x000fc60001000000 */
        /* <DEDUP_REMOVED lines=14> */
.L_x_1422:
[----:B------:R-:W-:Y:S05]  /*34b00*/  BSYNC.RECONVERGENT B3 ;  /* 0x0000000000037941 */ /* 0x000fea0003800200 */
.L_x_1421:
[----:B------:R-:W2:Y:S04]  /*34b10*/  LDL.LU R47, [R1+0xa120] ;  /* 0x00a12000012f7983 */ /* 0x000ea80000300800 */
[----:B------:R-:W3:Y:S04]  /*34b20*/  LDL R56, [R1+0xa164] ;  /* 0x00a1640001387983 */ /* 0x000ee80000100800 */
[----:B------:R-:W4:Y:S04]  /*34b30*/  LDL.LU R48, [R1+0xa128] ;  /* 0x00a1280001307983 */ /* 0x000f280000300800 */
[----:B------:R-:W4:Y:S01]  /*34b40*/  LDL.LU R52, [R1+0xa12c] ;  /* 0x00a12c0001347983 */ /* 0x000f220000300800 */
[----:B------:R-:W-:-:S02]  /*34b50*/  IADD3 R41, P1, P2, R46, R8, R41 ;  /* 0x000000082e297210 */ /* 0x000fc40007a3e029 */
[----:B------:R-:W-:Y:S02]  /*34b60*/  SHF.L.W.U32.HI R42, R42, 0x1, R43 ;  /* 0x000000012a2a7819 */ /* 0x000fe40000010e2b */
[----:B------:R-:W-:Y:S02]  /*34b70*/  ISETP.GE.U32.AND P0, PT, R41, R8, PT ;  /* 0x000000082900720c */ /* 0x000fe40003f06070 */
[----:B------:R-:W-:-:S04]  /*34b80*/  IADD3.X R8, PT, PT, RZ, R2, R42, P1, P2 ;  /* 0x00000002ff087210 */ /* 0x000fc80000fe442a */
[----:B------:R-:W-:Y:S01]  /*34b90*/  ISETP.GE.U32.AND.EX P0, PT, R8, R2, PT, P0 ;  /* 0x000000020800720c */ /* 0x000fe20003f06100 */
[----:B------:R-:W-:-:S12]  /*34ba0*/  IMAD.WIDE.U32 R42, R58, R53, RZ ;  /* 0x000000353a2a7225 */ /* 0x000fd800078e00ff */
[----:B------:R-:W-:-:S05]  /*34bb0*/  @!P0 IADD3 R40, P1, PT, R40, 0x1, RZ ;  /* 0x0000000128288810 */ /* 0x000fca0007f3e0ff */
[----:B------:R-:W-:Y:S01]  /*34bc0*/  @!P0 IMAD.X R9, RZ, RZ, R9, P1 ;  /* 0x000000ffff098224 */ /* 0x000fe200008e0609 */
[----:B------:R-:W-:-:S04]  /*34bd0*/  @!P0 ISETP.NE.U32.AND P1, PT, R40, RZ, PT ;  /* 0x000000ff2800820c */ /* 0x000fc80003f25070 */
[----:B------:R-:W-:-:S04]  /*34be0*/  @!P0 ISETP.NE.AND.EX P1, PT, R9, RZ, PT, P1 ;  /* 0x000000ff0900820c */ /* 0x000fc80003f25310 */
[----:B------:R-:W-:Y:S01]  /*34bf0*/  @!P0 SEL R2, RZ, 0x1, P1 ;  /* 0x00000001ff028807 */ /* 0x000fe20000800000 */
[----:B------:R-:W-:Y:S01]  /*34c00*/  BSSY.RECONVERGENT B3, `(.L_x_1423) ;  /* 0x0000092000037945 */ /* 0x000fe20003800200 */
[----:B--2---:R-:W-:Y:S02]  /*34c10*/  IMAD.MOV.U32 R49, RZ, RZ, R47 ;  /* 0x000000ffff317224 */ /* 0x004fe400078e002f */
[----:B---3--:R-:W-:-:S04]  /*34c20*/  IMAD.WIDE.U32 R46, R56, R53, RZ ;  /* 0x00000035382e7225 */ /* 0x008fc800078e00ff */
[----:B------:R-:W-:-:S03]  /*34c30*/  IMAD.WIDE.U32 R46, P2, R51, R58, R46 ;  /* 0x0000003a332e7225 */ /* 0x000fc6000784002e */
[----:B------:R-:W-:Y:S01]  /*34c40*/  IADD3 RZ, P3, PT, R43, R46, RZ ;  /* 0x0000002e2bff7210 */ /* 0x000fe20007f7e0ff */
[----:B------:R-:W-:Y:S01]  /*34c50*/  IMAD.X R43, RZ, RZ, RZ, P2 ;  /* 0x000000ffff2b7224 */ /* 0x000fe200010e06ff */
[----:B------:R-:W-:Y:S01]  /*34c60*/  @!P0 IADD3 R10, P2, PT, R2, R10, RZ ;  /* 0x0000000a020a8210 */ /* 0x000fe20007f5e0ff */
[----:B------:R-:W-:Y:S02]  /*34c70*/  IMAD R2, R51, R58, RZ ;  /* 0x0000003a33027224 */ /* 0x000fe400078e02ff */
[----:B------:R-:W-:Y:S02]  /*34c80*/  IMAD.MOV.U32 R42, RZ, RZ, R47 ;  /* 0x000000ffff2a7224 */ /* 0x000fe400078e002f */
[C---:B------:R-:W-:Y:S02]  /*34c90*/  IMAD R2, R53.reuse, R56, R2 ;  /* 0x0000003835027224 */ /* 0x040fe400078e0202 */
[----:B------:R-:W-:-:S04]  /*34ca0*/  IMAD.WIDE.U32 R46, R53, R58, RZ ;  /* 0x0000003a352e7225 */ /* 0x000fc800078e00ff */
[----:B------:R-:W-:Y:S02]  /*34cb0*/  IMAD.IADD R47, R47, 0x1, R2 ;  /* 0x000000012f2f7824 */ /* 0x000fe400078e0202 */
[C---:B------:R-:W-:Y:S02]  /*34cc0*/  IMAD.SHL.U32 R2, R46.reuse, 0x2, RZ ;  /* 0x000000022e027824 */ /* 0x040fe400078e00ff */
[----:B----4-:R-:W-:Y:S01]  /*34cd0*/  IMAD.MOV.U32 R53, RZ, RZ, R48 ;  /* 0x000000ffff357224 */ /* 0x010fe200078e0030 */
[----:B------:R-:W-:Y:S02]  /*34ce0*/  SHF.L.U64.HI R46, R46, 0x1, R47 ;  /* 0x000000012e2e7819 */ /* 0x000fe4000001022f */
[----:B------:R-:W-:-:S04]  /*34cf0*/  IADD3 R48, P4, PT, R2, R41, RZ ;  /* 0x0000002902307210 */ /* 0x000fc80007f9e0ff */
[----:B------:R-:W-:Y:S01]  /*34d00*/  ISETP.GE.U32.AND P1, PT, R48, R2, PT ;  /* 0x000000023000720c */ /* 0x000fe20003f26070 */
[----:B------:R-:W-:Y:S02]  /*34d10*/  IMAD.X R2, R46, 0x1, R8, P4 ;  /* 0x000000012e027824 */ /* 0x000fe400020e0608 */
[----:B------:R-:W-:-:S03]  /*34d20*/  IMAD.WIDE.U32.X R42, R51, R56, R42, P3 ;  /* 0x00000038332a7225 */ /* 0x000fc600018e042a */
[----:B------:R-:W-:Y:S02]  /*34d30*/  ISETP.GE.U32.AND.EX P1, PT, R2, R46, PT, P1 ;  /* 0x0000002e0200720c */ /* 0x000fe40003f26110 */
[----:B------:R-:W-:Y:S02]  /*34d40*/  SHF.L.W.U32.HI R41, R47, 0x1, R42 ;  /* 0x000000012f297819 */ /* 0x000fe40000010e2a */
[----:B------:R-:W-:-:S04]  /*34d50*/  SEL R8, RZ, 0x1, P1 ;  /* 0x00000001ff087807 */ /* 0x000fc80000800000 */
[-C--:B------:R-:W-:Y:S02]  /*34d60*/  IADD3 R41, P3, P4, R8, R40.reuse, R41 ;  /* 0x0000002808297210 */ /* 0x080fe40007c7e029 */
[----:B------:R-:W-:Y:S01]  /*34d70*/  SHF.L.W.U32.HI R8, R42, 0x1, R43 ;  /* 0x000000012a087819 */ /* 0x000fe20000010e2b */
[----:B------:R-:W-:Y:S01]  /*34d80*/  IMAD.WIDE.U32 R42, R2, 0x3d1, RZ ;  /* 0x000003d1022a7825 */ /* 0x000fe200078e00ff */
[----:B------:R-:W-:Y:S02]  /*34d90*/  ISETP.GE.U32.AND P1, PT, R41, R40, PT ;  /* 0x000000282900720c */ /* 0x000fe40003f26070 */
[----:B------:R-:W-:Y:S01]  /*34da0*/  IADD3.X R40, PT, PT, RZ, R9, R8, P3, P4 ;  /* 0x00000009ff287210 */ /* 0x000fe20001fe8408 */
[----:B------:R-:W-:Y:S02]  /*34db0*/  IMAD.MOV.U32 R56, RZ, RZ, R49 ;  /* 0x000000ffff387224 */ /* 0x000fe400078e0031 */
[----:B------:R-:W-:-:S04]  /*34dc0*/  IMAD.WIDE.U32 R42, P3, R48, 0x1, R42 ;  /* 0x00000001302a7825 */ /* 0x000fc8000786002a */
[----:B------:R-:W-:-:S04]  /*34dd0*/  IMAD.WIDE.U32 R48, R48, 0x3d1, RZ ;  /* 0x000003d130307825 */ /* 0x000fc800078e00ff */
[----:B------:R-:W-:Y:S01]  /*34de0*/  IMAD.MOV.U32 R46, RZ, RZ, R43 ;  /* 0x000000ffff2e7224 */ /* 0x000fe200078e002b */
[----:B------:R-:W-:Y:S01]  /*34df0*/  IADD3 R49, P4, PT, R49, R42, RZ ;  /* 0x0000002a31317210 */ /* 0x000fe20007f9e0ff */
[----:B------:R-:W-:-:S04]  /*34e00*/  IMAD.WIDE.U32 R42, R44, 0x3d1, RZ ;  /* 0x000003d12c2a7825 */ /* 0x000fc800078e00ff */
[----:B------:R-:W-:Y:S02]  /*34e10*/  IMAD.X R47, RZ, RZ, RZ, P3 ;  /* 0x000000ffff2f7224 */ /* 0x000fe400018e06ff */
[----:B------:R-:W-:Y:S01]  /*34e20*/  IMAD.WIDE.U32 R42, P3, R50, 0x1, R42 ;  /* 0x00000001322a7825 */ /* 0x000fe2000786002a */
[----:B------:R-:W-:-:S03]  /*34e30*/  ISETP.GE.U32.AND.EX P1, PT, R40, R9, PT, P1 ;  /* 0x000000092800720c */ /* 0x000fc60003f26110 */
[----:B------:R-:W-:-:S04]  /*34e40*/  IMAD.WIDE.U32 R50, R50, 0x3d1, RZ ;  /* 0x000003d132327825 */ /* 0x000fc800078e00ff */
[----:B------:R-:W-:Y:S01]  /*34e50*/  IMAD.X R9, RZ, RZ, RZ, P3 ;  /* 0x000000ffff097224 */ /* 0x000fe200018e06ff */
[----:B------:R-:W-:Y:S01]  /*34e60*/  IADD3 R51, P3, PT, R51, R42, RZ ;  /* 0x0000002a33337210 */ /* 0x000fe20007f7e0ff */
[----:B------:R-:W-:Y:S02]  /*34e70*/  IMAD.MOV.U32 R8, RZ, RZ, R43 ;  /* 0x000000ffff087224 */ /* 0x000fe400078e002b */
[----:B------:R-:W-:-:S04]  /*34e80*/  IMAD.WIDE.U32 R42, R45, R45, R50 ;  /* 0x0000002d2d2a7225 */ /* 0x000fc800078e0032 */
[----:B------:R-:W-:-:S04]  /*34e90*/  IMAD.WIDE.U32.X R46, R2, 0x1, R46, P4 ;  /* 0x00000001022e7825 */ /* 0x000fc800020e042e */
[----:B------:R-:W-:Y:S01]  /*34ea0*/  IMAD.WIDE.U32.X R8, R44, 0x1, R8, P3 ;  /* 0x000000012c087825 */ /* 0x000fe200018e0408 */
[----:B------:R-:W-:-:S03]  /*34eb0*/  ISETP.GE.U32.AND P3, PT, R42, R50, PT ;  /* 0x000000322a00720c */ /* 0x000fc60003f66070 */
[----:B------:R-:W-:Y:S01]  /*34ec0*/  IMAD.IADD R2, R54, 0x1, R43 ;  /* 0x0000000136027824 */ /* 0x000fe200078e022b */
[----:B------:R-:W-:-:S04]  /*34ed0*/  IADD3 R44, P4, PT, R53, R48, RZ ;  /* 0x00000030352c7210 */ /* 0x000fc80007f9e0ff */
[----:B------:R-:W-:Y:S01]  /*34ee0*/  ISETP.GE.U32.AND.EX P3, PT, R2, R51, PT, P3 ;  /* 0x000000330200720c */ /* 0x000fe20003f66130 */
[----:B------:R-:W-:-:S03]  /*34ef0*/  IMAD.X R43, R49, 0x1, R52, P4 ;  /* 0x00000001312b7824 */ /* 0x000fc600020e0634 */
[----:B------:R-:W-:-:S04]  /*34f00*/  SEL R50, RZ, 0x1, P3 ;  /* 0x00000001ff327807 */ /* 0x000fc80001800000 */
[----:B------:R-:W-:Y:S01]  /*34f10*/  IADD3 R8, P3, P4, R44, R8, R50 ;  /* 0x000000082c087210 */ /* 0x000fe20007c7e032 */
[----:B------:R-:W-:Y:S01]  /*34f20*/  IMAD.WIDE.U32 R50, R40, 0x3d1, RZ ;  /* 0x000003d128327825 */ /* 0x000fe200078e00ff */
[----:B------:R-:W-:Y:S02]  /*34f30*/  SEL R54, RZ, 0x1, P1 ;  /* 0x00000001ff367807 */ /* 0x000fe40000800000 */
[----:B------:R-:W-:Y:S01]  /*34f40*/  IADD3.X R9, PT, PT, R43, R9, RZ, P3, P4 ;  /* 0x000000092b097210 */ /* 0x000fe20001fe84ff */
[----:B------:R-:W-:Y:S01]  /*34f50*/  IMAD.WIDE.U32 R52, R41, 0x3d1, RZ ;  /* 0x000003d129347825 */ /* 0x000fe200078e00ff */
[----:B------:R-:W-:-:S03]  /*34f60*/  ISETP.GE.U32.AND P3, PT, R44, R48, PT ;  /* 0x000000302c00720c */ /* 0x000fc60003f66070 */
[----:B------:R-:W-:Y:S01]  /*34f70*/  IMAD.WIDE.U32 R50, P1, R41, 0x1, R50 ;  /* 0x0000000129327825 */ /* 0x000fe20007820032 */
[----:B------:R-:W-:-:S03]  /*34f80*/  ISETP.GE.U32.AND.EX P3, PT, R43, R49, PT, P3 ;  /* 0x000000312b00720c */ /* 0x000fc60003f66130 */
[----:B------:R-:W-:Y:S01]  /*34f90*/  IMAD.X R49, RZ, RZ, RZ, P1 ;  /* 0x000000ffff317224 */ /* 0x000fe200008e06ff */
[----:B------:R-:W-:Y:S01]  /*34fa0*/  IADD3 R50, P1, PT, R53, R50, RZ ;  /* 0x0000003235327210 */ /* 0x000fe20007f3e0ff */
[----:B------:R-:W-:Y:S01]  /*34fb0*/  IMAD.MOV.U32 R48, RZ, RZ, R51 ;  /* 0x000000ffff307224 */ /* 0x000fe200078e0033 */
[----:B------:R-:W-:Y:S02]  /*34fc0*/  IADD3 R54, P4, PT, R10, R54, RZ ;  /* 0x000000360a367210 */ /* 0x000fe40007f9e0ff */
[----:B------:R-:W-:Y:S01]  /*34fd0*/  SEL R10, RZ, 0x1, P3 ;  /* 0x00000001ff0a7807 */ /* 0x000fe20001800000 */
[----:B------:R-:W-:Y:S01]  /*34fe0*/  IMAD.WIDE.U32.X R40, R40, 0x1, R48, P1 ;  /* 0x0000000128287825 */ /* 0x000fe200008e0430 */
[----:B------:R-:W-:-:S05]  /*34ff0*/  IADD3 R48, P3, PT, R56, R52, RZ ;  /* 0x0000003438307210 */ /* 0x000fca0007f7e0ff */
[----:B------:R-:W-:Y:S01]  /*35000*/  IMAD.X R61, R50, 0x1, R61, P3 ;  /* 0x00000001323d7824 */ /* 0x000fe200018e063d */
[----:B------:R-:W-:-:S04]  /*35010*/  ISETP.GE.U32.AND P3, PT, R8, R44, PT ;  /* 0x0000002c0800720c */ /* 0x000fc80003f66070 */
[----:B------:R-:W-:Y:S01]  /*35020*/  ISETP.GE.U32.AND.EX P3, PT, R9, R43, PT, P3 ;  /* 0x0000002b0900720c */ /* 0x000fe20003f66130 */
[----:B------:R-:W-:-:S03]  /*35030*/  @!P0 IMAD.X R11, RZ, RZ, R11, P2 ;  /* 0x000000ffff0b8224 */ /* 0x000fc600010e060b */
[----:B------:R-:W-:-:S04]  /*35040*/  SEL R43, RZ, 0x1, P3 ;  /* 0x00000001ff2b7807 */ /* 0x000fc80001800000 */
[----:B------:R-:W-:Y:S01]  /*35050*/  IADD3 R10, P0, P2, R43, R46, R10 ;  /* 0x0000002e2b0a7210 */ /* 0x000fe20007a1e00a */
[----:B------:R-:W-:-:S03]  /*35060*/  IMAD.X R43, RZ, RZ, R11, P4 ;  /* 0x000000ffff2b7224 */ /* 0x000fc600020e060b */
[C---:B------:R-:W-:Y:S02]  /*35070*/  IADD3 R10, P3, PT, R48.reuse, R10, RZ ;  /* 0x0000000a300a7210 */ /* 0x040fe40007f7e0ff */
[----:B------:R-:W-:Y:S01]  /*35080*/  IADD3.X R11, PT, PT, RZ, R47, RZ, P0, P2 ;  /* 0x0000002fff0b7210 */ /* 0x000fe200007e44ff */
[----:B------:R-:W-:Y:S01]  /*35090*/  IMAD.WIDE.U32 R46, R43, 0x3d1, RZ ;  /* 0x000003d12b2e7825 */ /* 0x000fe200078e00ff */
[----:B------:R-:W-:Y:S02]  /*350a0*/  ISETP.GE.U32.AND P1, PT, R48, R52, PT ;  /* 0x000000343000720c */ /* 0x000fe40003f26070 */
[----:B------:R-:W-:Y:S01]  /*350b0*/  ISETP.GE.U32.AND P0, PT, R10, R48, PT ;  /* 0x000000300a00720c */ /* 0x000fe20003f06070 */
[C---:B------:R-:W-:Y:S01]  /*350c0*/  IMAD.X R11, R61.reuse, 0x1, R11, P3 ;  /* 0x000000013d0b7824 */ /* 0x040fe200018e060b */
[----:B------:R-:W-:Y:S01]  /*350d0*/  ISETP.GE.U32.AND.EX P1, PT, R61, R50, PT, P1 ;  /* 0x000000323d00720c */ /* 0x000fe20003f26110 */
[----:B------:R-:W-:-:S03]  /*350e0*/  IMAD.WIDE.U32 R46, P3, R54, 0x1, R46 ;  /* 0x00000001362e7825 */ /* 0x000fc6000786002e */
[----:B------:R-:W-:Y:S01]  /*350f0*/  ISETP.GE.U32.AND.EX P0, PT, R11, R61, PT, P0 ;  /* 0x0000003d0b00720c */ /* 0x000fe20003f06100 */
[----:B------:R-:W-:Y:S01]  /*35100*/  IMAD.WIDE.U32 R54, R54, 0x3d1, RZ ;  /* 0x000003d136367825 */ /* 0x000fe200078e00ff */
[----:B------:R-:W-:Y:S02]  /*35110*/  SEL R44, RZ, 0x1, P1 ;  /* 0x00000001ff2c7807 */ /* 0x000fe40000800000 */
[----:B------:R-:W-:Y:S02]  /*35120*/  SEL R48, RZ, 0x1, P0 ;  /* 0x00000001ff307807 */ /* 0x000fe40000000000 */
[----:B------:R-:W-:Y:S02]  /*35130*/  IADD3 R59, P0, PT, R59, R54, RZ ;  /* 0x000000363b3b7210 */ /* 0x000fe40007f1e0ff */
[----:B------:R-:W-:Y:S02]  /*35140*/  IADD3 R40, P1, P4, R48, R40, R44 ;  /* 0x0000002830287210 */ /* 0x000fe40007c3e02c */
[----:B------:R-:W-:-:S02]  /*35150*/  IADD3 R44, P2, PT, R55, R46, RZ ;  /* 0x0000002e372c7210 */ /* 0x000fc40007f5e0ff */
[----:B------:R-:W-:Y:S02]  /*35160*/  IADD3.X R41, PT, PT, RZ, R41, RZ, P1, P4 ;  /* 0x00000029ff297210 */ /* 0x000fe40000fe84ff */
[C---:B------:R-:W-:Y:S01]  /*35170*/  IADD3 R40, P4, PT, R59.reuse, R40, RZ ;  /* 0x000000283b287210 */ /* 0x040fe20007f9e0ff */
[----:B------:R-:W-:Y:S01]  /*35180*/  IMAD.X R57, R44, 0x1, R57, P0 ;  /* 0x000000012c397824 */ /* 0x000fe200000e0639 */
[----:B------:R-:W-:Y:S02]  /*35190*/  ISETP.GE.U32.AND P0, PT, R59, R54, PT ;  /* 0x000000363b00720c */ /* 0x000fe40003f06070 */
[----:B------:R-:W-:Y:S01]  /*351a0*/  ISETP.GE.U32.AND P1, PT, R40, R59, PT ;  /* 0x0000003b2800720c */ /* 0x000fe20003f26070 */
[C---:B------:R-:W-:Y:S01]  /*351b0*/  IMAD.X R41, R57.reuse, 0x1, R41, P4 ;  /* 0x0000000139297824 */ /* 0x040fe200020e0629 */
[----:B------:R-:W-:Y:S01]  /*351c0*/  ISETP.GE.U32.AND.EX P0, PT, R57, R44, PT, P0 ;  /* 0x0000002c3900720c */ /* 0x000fe20003f06100 */
[----:B------:R-:W-:Y:S02]  /*351d0*/  IMAD.X R49, RZ, RZ, RZ, P3 ;  /* 0x000000ffff317224 */ /* 0x000fe400018e06ff */
[----:B------:R-:W-:Y:S01]  /*351e0*/  IMAD.MOV.U32 R48, RZ, RZ, R47 ;  /* 0x000000ffff307224 */ /* 0x000fe200078e002f */
[----:B------:R-:W-:Y:S01]  /*351f0*/  ISETP.GE.U32.AND.EX P1, PT, R41, R57, PT, P1 ;  /* 0x000000392900720c */ /* 0x000fe20003f26110 */
[----:B------:R-:W2:Y:S01]  /*35200*/  LDC.64 R46, c[0x3][0x640] ;  /* 0x00c19000ff2e7b82 */ /* 0x000ea20000000a00 */
[----:B------:R-:W-:Y:S01]  /*35210*/  SEL R50, RZ, 0x1, P0 ;  /* 0x00000001ff327807 */ /* 0x000fe20000000000 */
[----:B------:R-:W-:Y:S01]  /*35220*/  IMAD.WIDE.U32.X R48, R43, 0x1, R48, P2 ;  /* 0x000000012b307825 */ /* 0x000fe200010e0430 */
[----:B------:R-:W-:-:S04]  /*35230*/  SEL R43, RZ, 0x1, P1 ;  /* 0x00000001ff2b7807 */ /* 0x000fc80000800000 */
[----:B------:R-:W-:-:S04]  /*35240*/  IADD3 R50, P0, P1, R43, R48, R50 ;  /* 0x000000302b327210 */ /* 0x000fc8000791e032 */
[----:B------:R-:W-:Y:S02]  /*35250*/  IADD3.X R52, PT, PT, RZ, R49, RZ, P0, P1 ;  /* 0x00000031ff347210 */ /* 0x000fe400007e24ff */
[----:B------:R-:W-:-:S04]  /*35260*/  ISETP.NE.U32.AND P0, PT, R50, RZ, PT ;  /* 0x000000ff3200720c */ /* 0x000fc80003f05070 */
[----:B------:R-:W-:Y:S01]  /*35270*/  ISETP.NE.AND.EX P0, PT, R52, RZ, PT, P0 ;  /* 0x000000ff3400720c */ /* 0x000fe20003f05300 */
[----:B------:R-:W-:-:S12]  /*35280*/  IMAD.MOV.U32 R44, RZ, RZ, R42 ;  /* 0x000000ffff2c7224 */ /* 0x000fd800078e002a */
        /* <DEDUP_REMOVED lines=9> */
[----:B------:R-:W-:Y:S01]  /*35320*/  IMAD.MOV.U32 R50, RZ, RZ, R43 ;  /* 0x000000ffff327224 */ /* 0x000fe200078e002b */
[----:B------:R-:W-:Y:S01]  /*35330*/  ISETP.GE.U32.AND P0, PT, R48, R44, PT ;  /* 0x0000002c3000720c */ /* 0x000fe20003f06070 */
[----:B------:R-:W-:Y:S02]  /*35340*/  IMAD.IADD R43, R42, 0x1, R49 ;  /* 0x000000012a2b7824 */ /* 0x000fe400078e0231 */
[----:B------:R-:W-:-:S03]  /*35350*/  IMAD.WIDE.U32.X R50, R52, 0x1, R50, P2 ;  /* 0x0000000134327825 */ /* 0x000fc600010e0432 */
[----:B------:R-:W-:Y:S01]  /*35360*/  ISETP.GE.U32.AND.EX P0, PT, R43, R2, PT, P0 ;  /* 0x000000022b00720c */ /* 0x000fe20003f06100 */
[----:B------:R-:W-:Y:S02]  /*35370*/  IMAD.MOV.U32 R44, RZ, RZ, R48 ;  /* 0x000000ffff2c7224 */ /* 0x000fe400078e0030 */
[----:B------:R-:W-:Y:S01]  /*35380*/  IMAD.MOV.U32 R2, RZ, RZ, R43 ;  /* 0x000000ffff027224 */ /* 0x000fe200078e002b */
[----:B------:R-:W-:-:S04]  /*35390*/  SEL R42, RZ, 0x1, P0 ;  /* 0x00000001ff2a7807 */ /* 0x000fc80000000000 */
        /* <DEDUP_REMOVED lines=24> */
.L_x_1424:
[----:B------:R-:W-:Y:S05]  /*35520*/  BSYNC.RECONVERGENT B3 ;  /* 0x0000000000037941 */ /* 0x000fea0003800200 */
.L_x_1423:
        /* <DEDUP_REMOVED lines=29> */
.L_x_1427:
[----:B------:R-:W-:Y:S05]  /*35700*/  BSYNC.RELIABLE B4 ;  /* 0x0000000000047941 */ /* 0x000fea0003800100 */
.L_x_1426:
[----:B------:R-:W2:Y:S01]  /*35710*/  LDCU.64 UR20, c[0x3][0x628] ;  /* 0x00c0c500ff1477ac */ /* 0x000ea20008000a00 */
[----:B------:R-:W-:Y:S02]  /*35720*/  IADD3 R40, P2, P3, R40, -R46, -R3 ;  /* 0x8000002e28287210 */ /* 0x000fe40007b5e803 */
[-C--:B------:R-:W-:Y:S01]  /*35730*/  IADD3 R8, P0, PT, R8, -R3.reuse, RZ ;  /* 0x8000000308087210 */ /* 0x080fe20007f1e0ff */
[----:B------:R-:W3:Y:S01]  /*35740*/  LDCU.128 UR40, c[0x3][0x630] ;  /* 0x00c0c600ff2877ac */ /* 0x000ee20008000c00 */
[----:B------:R-:W-:Y:S02]  /*35750*/  IADD3 R10, P1, PT, R10, -R3, RZ ;  /* 0x800000030a0a7210 */ /* 0x000fe40007f3e0ff */
[----:B-----5:R-:W-:Y:S01]  /*35760*/  IADD3.X R41, PT, PT, R41, ~R47, ~R0, P2, P3 ;  /* 0x8000002f29297210 */ /* 0x020fe200017e6c00 */
        /* <DEDUP_REMOVED lines=18> */
.L_x_1428:
[----:B------:R-:W-:Y:S05]  /*35890*/  BSYNC.RECONVERGENT B3 ;  /* 0x0000000000037941 */ /* 0x000fea0003800200 */
.L_x_1425:
[-C--:B--2---:R-:W-:Y:S01]  /*358a0*/  IMAD.WIDE.U32 R48, R17, R44.reuse, RZ ;  /* 0x0000002c11307225 */ /* 0x084fe200078e00ff */
[----:B-----5:R2:W-:Y:S03]  /*358b0*/  STL [R1+0xa1ac], R0 ;  /* 0x00a1ac0001007387 */ /* 0x0205e60000100800 */
        /* <DEDUP_REMOVED lines=18> */
[----:B------:R-:W-:-:S03]  /*359e0*/  IADD3 RZ, P1, PT, R49, R50, RZ ;  /* 0x0000003231ff7210 */ /* 0x000fc60007f3e0ff */
[----:B------:R-:W-:Y:S01]  /*359f0*/  IMAD R57, R2, R18, RZ ;  /* 0x0000001202397224 */ /* 0x000fe200078e02ff */
[-C--:B------:R-:W-:Y:S01]  /*35a00*/  IADD3 R61, P4, PT, R54, R42.reuse, RZ ;  /* 0x0000002a363d7210 */ /* 0x080fe20007f9e0ff */
[----:B------:R-:W-:Y:S02]  /*35a10*/  IMAD.X R49, RZ, RZ, RZ, P2 ;  /* 0x000000ffff317224 */ /* 0x000fe400010e06ff */
[----:B------:R-:W-:Y:S01]  /*35a20*/  IMAD R57, R44, R19, R57 ;  /* 0x000000132c397224 */ /* 0x000fe200078e0239 */
[----:B------:R-:W-:Y:S01]  /*35a30*/  ISETP.GE.U32.AND P2, PT, R61, R42, PT ;  /* 0x0000002a3d00720c */ /* 0x000fe20003f46070 */
[----:B------:R-:W-:Y:S01]  /*35a40*/  IMAD.MOV.U32 R48, RZ, RZ, R51 ;  /* 0x000000ffff307224 */ /* 0x000fe200078e0033 */
[----:B------:R-:W-:Y:S01]  /*35a50*/  SEL R51, RZ, 0x1, P0 ;  /* 0x00000001ff337807 */ /* 0x000fe20000000000 */
[----:B------:R-:W-:Y:S02]  /*35a60*/  IMAD.IADD R57, R43, 0x1, R57 ;  /* 0x000000012b397824 */ /* 0x000fe400078e0239 */
[----:B------:R-:W-:-:S02]  /*35a70*/  IMAD R50, R11, R16, RZ ;  /* 0x000000100b327224 */ /* 0x000fc400078e02ff */
[----:B------:R-:W-:-:S04]  /*35a80*/  IMAD.WIDE.U32.X R48, R9, R17, R48, P1 ;  /* 0x0000001109307225 */ /* 0x000fc800008e0430 */
[----:B------:R-:W-:-:S04]  /*35a90*/  IMAD.WIDE.U32 R42, R10, R16, RZ ;  /* 0x000000100a2a7225 */ /* 0x000fc800078e00ff */
[----:B------:R-:W-:Y:S01]  /*35aa0*/  IMAD R52, R10, R17, R50 ;  /* 0x000000110a347224 */ /* 0x000fe200078e0232 */
[----:B------:R-:W-:Y:S01]  /*35ab0*/  IADD3 R50, P1, P3, R42, R48, R51 ;  /* 0x000000302a327210 */ /* 0x000fe20007b3e033 */
[----:B--2---:R-:W-:Y:S02]  /*35ac0*/  IMAD.X R0, R57, 0x1, R53, P4 ;  /* 0x0000000139007824 */ /* 0x004fe400020e0635 */
[----:B------:R-:W-:Y:S01]  /*35ad0*/  IMAD.IADD R51, R43, 0x1, R52 ;  /* 0x000000012b337824 */ /* 0x000fe200078e0234 */
[----:B------:R-:W-:Y:S01]  /*35ae0*/  ISETP.GE.U32.AND P0, PT, R50, R42, PT ;  /* 0x0000002a3200720c */ /* 0x000fe20003f06070 */
[-C--:B------:R-:W-:Y:S01]  /*35af0*/  IMAD.WIDE.U32 R42, R17, R10.reuse, RZ ;  /* 0x0000000a112a7225 */ /* 0x080fe200078e00ff */
[----:B------:R-:W-:Y:S02]  /*35b00*/  ISETP.GE.U32.AND.EX P2, PT, R0, R57, PT, P2 ;  /* 0x000000390000720c */ /* 0x000fe40003f46120 */
[----:B------:R-:W-:Y:S01]  /*35b10*/  IADD3.X R54, PT, PT, R51, R49, RZ, P1, P3 ;  /* 0x0000003133367210 */ /* 0x000fe20000fe64ff */
[----:B------:R-:W-:Y:S01]  /*35b20*/  IMAD.WIDE.U32 R48, R16, R10, RZ ;  /* 0x0000000a10307225 */ /* 0x000fe200078e00ff */
[----:B------:R-:W-:-:S02]  /*35b30*/  SEL R59, RZ, 0x1, P2 ;  /* 0x00000001ff3b7807 */ /* 0x000fc40001000000 */
[----:B------:R-:W-:Y:S01]  /*35b40*/  ISETP.GE.U32.AND.EX P0, PT, R54, R51, PT, P0 ;  /* 0x000000333600720c */ /* 0x000fe20003f06100 */
[----:B------:R-:W-:-:S03]  /*35b50*/  IMAD.WIDE.U32 R42, P3, R11, R16, R42 ;  /* 0x000000100b2a7225 */ /* 0x000fc6000786002a */
[----:B------:R-:W-:Y:S01]  /*35b60*/  SEL R56, RZ, 0x1, P0 ;  /* 0x00000001ff387807 */ /* 0x000fe20000000000 */
[----:B------:R-:W-:Y:S01]  /*35b70*/  IMAD.MOV.U32 R48, RZ, RZ, R43 ;  /* 0x000000ffff307224 */ /* 0x000fe200078e002b */
[----:B------:R-:W-:Y:S01]  /*35b80*/  IADD3 RZ, P1, PT, R49, R42, RZ ;  /* 0x0000002a31ff7210 */ /* 0x000fe20007f3e0ff */
[----:B------:R-:W-:Y:S02]  /*35b90*/  IMAD.X R49, RZ, RZ, RZ, P3 ;  /* 0x000000ffff317224 */ /* 0x000fe400018e06ff */
[----:B------:R-:W-:Y:S02]  /*35ba0*/  IMAD R52, R41, R16, RZ ;  /* 0x0000001029347224 */ /* 0x000fe400078e02ff */
[----:B------:R-:W-:-:S04]  /*35bb0*/  IMAD.WIDE.U32.X R42, R11, R17, R48, P1 ;  /* 0x000000110b2a7225 */ /* 0x000fc800008e0430 */
[C---:B------:R-:W-:Y:S02]  /*35bc0*/  IMAD R52, R40.reuse, R17, R52 ;  /* 0x0000001128347224 */ /* 0x040fe400078e0234 */
[----:B------:R-:W-:-:S04]  /*35bd0*/  IMAD.WIDE.U32 R48, R40, R16, RZ ;  /* 0x0000001028307225 */ /* 0x000fc800078e00ff */
[----:B------:R-:W-:Y:S01]  /*35be0*/  IMAD.IADD R52, R49, 0x1, R52 ;  /* 0x0000000131347824 */ /* 0x000fe200078e0234 */
[----:B------:R-:W-:Y:S01]  /*35bf0*/  IADD3 R56, P0, P3, R48, R42, R56 ;  /* 0x0000002a30387210 */ /* 0x000fe20007b1e038 */
[----:B------:R-:W-:-:S03]  /*35c00*/  IMAD R53, R9, R18, RZ ;  /* 0x0000001209357224 */ /* 0x000fc600078e02ff */
[----:B------:R-:W-:Y:S01]  /*35c10*/  IADD3.X R55, PT, PT, R52, R43, RZ, P0, P3 ;  /* 0x0000002b34377210 */ /* 0x000fe200007e64ff */
[----:B------:R-:W-:Y:S01]  /*35c20*/  IMAD.WIDE.U32 R42, R19, R44, RZ ;  /* 0x0000002c132a7225 */ /* 0x000fe200078e00ff */
[----:B------:R-:W-:-:S03]  /*35c30*/  ISETP.GE.U32.AND P1, PT, R56, R48, PT ;  /* 0x000000303800720c */ /* 0x000fc60003f26070 */
[----:B------:R-:W-:Y:S01]  /*35c40*/  IMAD.WIDE.U32 R48, R18, R44, RZ ;  /* 0x0000002c12307225 */ /* 0x000fe200078e00ff */
[----:B------:R-:W-:-:S03]  /*35c50*/  ISETP.GE.U32.AND.EX P1, PT, R55, R52, PT, P1 ;  /* 0x000000343700720c */ /* 0x000fc60003f26110 */
[----:B------:R-:W-:-:S04]  /*35c60*/  IMAD.WIDE.U32 R42, P0, R2, R18, R42 ;  /* 0x00000012022a7225 */ /* 0x000fc8000780002a */
[C---:B------:R-:W-:Y:S01]  /*35c70*/  IMAD R53, R8.reuse, R19, R53 ;  /* 0x0000001308357224 */ /* 0x040fe200078e0235 */
[----:B------:R-:W-:Y:S01]  /*35c80*/  IADD3 RZ, P3, PT, R49, R42, RZ ;  /* 0x0000002a31ff7210 */ /* 0x000fe20007f7e0ff */
[----:B------:R-:W-:-:S04]  /*35c90*/  IMAD.WIDE.U32 R48, R8, R18, RZ ;  /* 0x0000001208307225 */ /* 0x000fc800078e00ff */
[----:B------:R-:W-:Y:S01]  /*35ca0*/  IMAD.X R51, RZ, RZ, RZ, P0 ;  /* 0x000000ffff337224 */ /* 0x000fe200000e06ff */
        /* <DEDUP_REMOVED lines=8> */
[C---:B------:R-:W-:Y:S01]  /*35d30*/  IADD3.X R57, PT, PT, R54.reuse, R51, RZ, P2, P3 ;  /* 0x0000003336397210 */ /* 0x040fe200017e64ff */
        /* <DEDUP_REMOVED lines=32> */
[----:B------:R-:W-:-:S04]  /*35f40*/  IMAD.WIDE.U32 R50, R18, R40, RZ ;  /* 0x0000002812327225 */ /* 0x000fc800078e00ff */
[----:B------:R-:W-:Y:S01]  /*35f50*/  IMAD.WIDE.U32.X R42, R11, R19, R48, P4 ;  /* 0x000000130b2a7225 */ /* 0x000fe200020e0430 */
[----:B------:R-:W-:-:S03]  /*35f60*/  SEL R48, RZ, 0x1, P0 ;  /* 0x00000001ff307807 */ /* 0x000fc60000000000 */
[----:B------:R-:W-:Y:S01]  /*35f70*/  IMAD.MOV.U32 R56, RZ, RZ, R61 ;  /* 0x000000ffff387224 */ /* 0x000fe200078e003d */
[----:B------:R-:W-:Y:S01]  /*35f80*/  IADD3 R52, P2, P3, R48, R42, R52 ;  /* 0x0000002a30347210 */ /* 0x000fe20007b5e034 */
[----:B------:R-:W-:-:S03]  /*35f90*/  IMAD.WIDE.U32 R48, R19, R40, RZ ;  /* 0x0000002813307225 */ /* 0x000fc600078e00ff */
[----:B------:R-:W-:Y:S01]  /*35fa0*/  IADD3.X R55, PT, PT, RZ, R43, RZ, P2, P3 ;  /* 0x0000002bff377210 */ /* 0x000fe200017e64ff */
[----:B------:R-:W-:-:S04]  /*35fb0*/  IMAD.WIDE.U32 R48, P4, R41, R18, R48 ;  /* 0x0000001229307225 */ /* 0x000fc80007880030 */
[----:B------:R-:W-:Y:S01]  /*35fc0*/  IMAD.MOV.U32 R42, RZ, RZ, R49 ;  /* 0x000000ffff2a7224 */ /* 0x000fe200078e0031 */
[----:B------:R-:W-:Y:S01]  /*35fd0*/  IADD3 RZ, P0, PT, R51, R48, RZ ;  /* 0x0000003033ff7210 */ /* 0x000fe20007f1e0ff */
[----:B------:R-:W-:-:S04]  /*35fe0*/  IMAD.WIDE.U32 R48, R17, R40, RZ ;  /* 0x0000002811307225 */ /* 0x000fc800078e00ff */
[----:B------:R-:W-:-:S04]  /*35ff0*/  IMAD.WIDE.U32 R50, R16, R40, RZ ;  /* 0x0000002810327225 */ /* 0x000fc800078e00ff */
[----:B------:R-:W-:-:S04]  /*36000*/  IMAD.WIDE.U32 R48, P2, R41, R16, R48 ;  /* 0x0000001029307225 */ /* 0x000fc80007840030 */
[----:B------:R-:W-:Y:S01]  /*36010*/  IMAD.X R43, RZ, RZ, RZ, P4 ;  /* 0x000000ffff2b7224 */ /* 0x000fe200020e06ff */
[----:B------:R-:W-:Y:S01]  /*36020*/  IADD3 RZ, P3, PT, R51, R48, RZ ;  /* 0x0000003033ff7210 */ /* 0x000fe20007f7e0ff */
[C---:B------:R-:W-:Y:S02]  /*36030*/  IMAD R48, R41.reuse, R18, RZ ;  /* 0x0000001229307224 */ /* 0x040fe400078e02ff */
[----:B------:R-:W-:Y:S02]  /*36040*/  IMAD.X R51, RZ, RZ, RZ, P2 ;  /* 0x000000ffff337224 */ /* 0x000fe400010e06ff */
        /* <DEDUP_REMOVED lines=20> */
[----:B------:R-:W-:-:S03]  /*36190*/  IMAD.IADD R49, R19, 0x1, R49 ;  /* 0x0000000113317824 */ /* 0x000fc600078e0231 */
[----:B------:R-:W-:Y:S01]  /*361a0*/  SEL R18, RZ, 0x1, P2 ;  /* 0x00000001ff127807 */ /* 0x000fe20001000000 */
[----:B------:R-:W-:Y:S02]  /*361b0*/  IMAD.X R61, R49, 0x1, R57, P3 ;  /* 0x00000001313d7824 */ /* 0x000fe400018e0639 */
[----:B------:R-:W-:Y:S01]  /*361c0*/  IMAD.MOV.U32 R57, RZ, RZ, R56 ;  /* 0x000000ffff397224 */ /* 0x000fe200078e0038 */
[----:B------:R-:W-:Y:S02]  /*361d0*/  SEL R56, RZ, 0x1, P0 ;  /* 0x00000001ff387807 */ /* 0x000fe40000000000 */
[----:B------:R-:W-:Y:S01]  /*361e0*/  ISETP.GE.U32.AND.EX P1, PT, R61, R49, PT, P1 ;  /* 0x000000313d00720c */ /* 0x000fe20003f26110 */
[----:B------:R-:W-:Y:S01]  /*361f0*/  IMAD.WIDE.U32 R48, R20, R44, RZ ;  /* 0x0000002c14307225 */ /* 0x000fe200078e00ff */
[----:B------:R-:W-:-:S03]  /*36200*/  IADD3 R56, P0, P3, R18, R42, R56 ;  /* 0x0000002a12387210 */ /* 0x000fc60007b1e038 */
[----:B------:R-:W-:Y:S01]  /*36210*/  IMAD.WIDE.U32 R18, R21, R44, RZ ;  /* 0x0000002c15127225 */ /* 0x000fe200078e00ff */
[----:B------:R-:W-:-:S03]  /*36220*/  IADD3.X R55, PT, PT, RZ, R43, RZ, P0, P3 ;  /* 0x0000002bff377210 */ /* 0x000fc600007e64ff */
[-C--:B------:R-:W-:Y:S02]  /*36230*/  IMAD R48, R9, R20.reuse, RZ ;  /* 0x0000001409307224 */ /* 0x080fe400078e02ff */
[----:B------:R-:W-:-:S04]  /*36240*/  IMAD.WIDE.U32 R18, P4, R2, R20, R18 ;  /* 0x0000001402127225 */ /* 0x000fc80007880012 */
[----:B------:R-:W-:Y:S01]  /*36250*/  IMAD.MOV.U32 R42, RZ, RZ, R19 ;  /* 0x000000ffff2a7224 */ /* 0x000fe200078e0013 */
[----:B------:R-:W-:Y:S01]  /*36260*/  IADD3 RZ, P2, PT, R49, R18, RZ ;  /* 0x0000001231ff7210 */ /* 0x000fe20007f5e0ff */
[----:B------:R-:W-:Y:S01]  /*36270*/  IMAD.WIDE.U32 R18, R8, R20, RZ ;  /* 0x0000001408127225 */ /* 0x000fe200078e00ff */
[----:B------:R-:W-:-:S03]  /*36280*/  SEL R49, RZ, 0x1, P1 ;  /* 0x00000001ff317807 */ /* 0x000fc60000800000 */
[-C--:B------:R-:W-:Y:S01]  /*36290*/  IMAD R48, R8, R21.reuse, R48 ;  /* 0x0000001508307224 */ /* 0x080fe200078e0230 */
[-C--:B------:R-:W-:Y:S01]  /*362a0*/  IADD3 R53, P3, PT, R53, R18.reuse, RZ ;  /* 0x0000001235357210 */ /* 0x080fe20007f7e0ff */
[----:B------:R-:W-:Y:S02]  /*362b0*/  IMAD.X R43, RZ, RZ, RZ, P4 ;  /* 0x000000ffff2b7224 */ /* 0x000fe400020e06ff */
[----:B------:R-:W-:Y:S01]  /*362c0*/  IMAD.IADD R19, R19, 0x1, R48 ;  /* 0x0000000113137824 */ /* 0x000fe200078e0230 */
[----:B------:R-:W-:Y:S01]  /*362d0*/  ISETP.GE.U32.AND P0, PT, R53, R18, PT ;  /* 0x000000123500720c */ /* 0x000fe20003f06070 */
[----:B------:R-:W-:-:S04]  /*362e0*/  IMAD.WIDE.U32.X R42, R2, R21, R42, P2 ;  /* 0x00000015022a7225 */ /* 0x000fc800010e042a */
[----:B------:R-:W-:Y:S01]  /*362f0*/  IMAD.X R54, R19, 0x1, R54, P3 ;  /* 0x0000000113367824 */ /* 0x000fe200018e0636 */
[----:B------:R-:W-:-:S04]  /*36300*/  IADD3 R49, P1, P2, R53, R42, R49 ;  /* 0x0000002a35317210 */ /* 0x000fc80007a3e031 */
[C---:B------:R-:W-:Y:S01]  /*36310*/  ISETP.GE.U32.AND.EX P0, PT, R54.reuse, R19, PT, P0 ;  /* 0x000000133600720c */ /* 0x040fe20003f06100 */
[-C--:B------:R-:W-:Y:S01]  /*36320*/  IMAD.WIDE.U32 R18, R21, R8.reuse, RZ ;  /* 0x0000000815127225 */ /* 0x080fe200078e00ff */
[----:B------:R-:W-:Y:S02]  /*36330*/  IADD3.X R48, PT, PT, R54, R43, RZ, P1, P2 ;  /* 0x0000002b36307210 */ /* 0x000fe40000fe44ff */
[----:B------:R-:W-:Y:S01]  /*36340*/  ISETP.GE.U32.AND P1, PT, R49, R53, PT ;  /* 0x000000353100720c */ /* 0x000fe20003f26070 */
[----:B------:R-:W-:-:S03]  /*36350*/  IMAD.WIDE.U32 R42, R20, R8, RZ ;  /* 0x00000008142a7225 */ /* 0x000fc600078e00ff */
[----:B------:R-:W-:Y:S01]  /*36360*/  ISETP.GE.U32.AND.EX P1, PT, R48, R54, PT, P1 ;  /* 0x000000363000720c */ /* 0x000fe20003f26110 */
[----:B------:R-:W-:-:S04]  /*36370*/  IMAD.WIDE.U32 R18, P2, R9, R20, R18 ;  /* 0x0000001409127225 */ /* 0x000fc80007840012 */
[----:B------:R-:W-:Y:S01]  /*36380*/  IMAD.MOV.U32 R42, RZ, RZ, R19 ;  /* 0x000000ffff2a7224 */ /* 0x000fe200078e0013 */
[----:B------:R-:W-:Y:S01]  /*36390*/  IADD3 RZ, P3, PT, R43, R18, RZ ;  /* 0x000000122bff7210 */ /* 0x000fe20007f7e0ff */
[----:B------:R-:W-:Y:S01]  /*363a0*/  IMAD.X R43, RZ, RZ, RZ, P2 ;  /* 0x000000ffff2b7224 */ /* 0x000fe200010e06ff */
        /* <DEDUP_REMOVED lines=33> */
[-C--:B------:R-:W-:Y:S02]  /*365c0*/  IMAD R18, R41, R20.reuse, RZ ;  /* 0x0000001429127224 */ /* 0x080fe400078e02ff */
[----:B------:R-:W-:Y:S02]  /*365d0*/  IMAD.X R43, RZ, RZ, RZ, P0 ;  /* 0x000000ffff2b7224 */ /* 0x000fe400000e06ff */
[C---:B------:R-:W-:Y:S02]  /*365e0*/  IMAD R54, R40.reuse, R21, R18 ;  /* 0x0000001528367224 */ /* 0x040fe400078e0212 */
[----:B------:R-:W-:-:S04]  /*365f0*/  IMAD.WIDE.U32 R18, R40, R20, RZ ;  /* 0x0000001428127225 */ /* 0x000fc800078e00ff */
[----:B------:R-:W-:Y:S01]  /*36600*/  IMAD.WIDE.U32.X R42, R41, R21, R42, P1 ;  /* 0x00000015292a7225 */ /* 0x000fe200008e042a */
[----:B------:R-:W-:-:S03]  /*36610*/  IADD3 R56, P1, PT, R56, R18, RZ ;  /* 0x0000001238387210 */ /* 0x000fc60007f3e0ff */
[----:B------:R-:W-:Y:S01]  /*36620*/  IMAD.IADD R54, R19, 0x1, R54 ;  /* 0x0000000113367824 */ /* 0x000fe200078e0236 */
[----:B------:R-:W-:Y:S01]  /*36630*/  ISETP.GE.U32.AND P0, PT, R56, R18, PT ;  /* 0x000000123800720c */ /* 0x000fe20003f06070 */
[----:B------:R-:W-:Y:S01]  /*36640*/  IMAD R19, R2, R22, RZ ;  /* 0x0000001602137224 */ /* 0x000fe200078e02ff */
[----:B------:R-:W-:Y:S01]  /*36650*/  IADD3 R18, P4, PT, R56, R52, RZ ;  /* 0x0000003438127210 */ /* 0x000fe20007f9e0ff */
[----:B------:R-:W-:-:S03]  /*36660*/  IMAD.WIDE.U32 R20, R44, R22, RZ ;  /* 0x000000162c147225 */ /* 0x000fc600078e00ff */
[----:B------:R-:W-:Y:S01]  /*36670*/  ISETP.GE.U32.AND P2, PT, R18, R56, PT ;  /* 0x000000381200720c */ /* 0x000fe20003f46070 */
[----:B------:R-:W-:Y:S02]  /*36680*/  IMAD R19, R44, R23, R19 ;  /* 0x000000172c137224 */ /* 0x000fe400078e0213 */
[----:B------:R-:W-:Y:S02]  /*36690*/  IMAD.X R55, R54, 0x1, R55, P1 ;  /* 0x0000000136377824 */ /* 0x000fe400008e0637 */
[----:B------:R-:W-:Y:S02]  /*366a0*/  IMAD.IADD R21, R21, 0x1, R19 ;  /* 0x0000000115157824 */ /* 0x000fe400078e0213 */
[C---:B------:R-:W-:Y:S01]  /*366b0*/  IMAD.X R19, R55.reuse, 0x1, R53, P4 ;  /* 0x0000000137137824 */ /* 0x040fe200020e0635 */
[----:B------:R-:W-:Y:S01]  /*366c0*/  ISETP.GE.U32.AND.EX P0, PT, R55, R54, PT, P0 ;  /* 0x000000363700720c */ /* 0x000fe20003f06100 */
[----:B------:R-:W-:Y:S01]  /*366d0*/  IMAD.MOV.U32 R52, RZ, RZ, R57 ;  /* 0x000000ffff347224 */ /* 0x000fe200078e0039 */
[----:B------:R-:W-:-:S02]  /*366e0*/  IADD3 R57, P3, PT, R49, R20, RZ ;  /* 0x0000001431397210 */ /* 0x000fc40007f7e0ff */
[----:B------:R-:W-:Y:S01]  /*366f0*/  ISETP.GE.U32.AND.EX P2, PT, R19, R55, PT, P2 ;  /* 0x000000371300720c */ /* 0x000fe20003f46120 */
[----:B------:R-:W-:Y:S01]  /*36700*/  IMAD.MOV.U32 R55, RZ, RZ, R52 ;  /* 0x000000ffff377224 */ /* 0x000fe200078e0034 */
[----:B------:R-:W-:Y:S01]  /*36710*/  ISETP.GE.U32.AND P1, PT, R57, R20, PT ;  /* 0x000000143900720c */ /* 0x000fe20003f26070 */
[----:B------:R-:W-:Y:S01]  /*36720*/  IMAD.X R56, R21, 0x1, R48, P3 ;  /* 0x0000000115387824 */ /* 0x000fe200018e0630 */
[----:B------:R-:W-:Y:S01]  /*36730*/  SEL R53, RZ, 0x1, P0 ;  /* 0x00000001ff357807 */ /* 0x000fe20000000000 */
[----:B------:R-:W-:Y:S01]  /*36740*/  IMAD.WIDE.U32 R48, R22, R44, RZ ;  /* 0x0000002c16307225 */ /* 0x000fe200078e00ff */
[----:B------:R-:W-:Y:S02]  /*36750*/  SEL R20, RZ, 0x1, P2 ;  /* 0x00000001ff147807 */ /* 0x000fe40001000000 */
[----:B------:R-:W-:Y:S01]  /*36760*/  ISETP.GE.U32.AND.EX P1, PT, R56, R21, PT, P1 ;  /* 0x000000153800720c */ /* 0x000fe20003f26110 */
[----:B------:R-:W-:Y:S01]  /*36770*/  IMAD R48, R9, R22, RZ ;  /* 0x0000001609307224 */ /* 0x000fe200078e02ff */
        /* <DEDUP_REMOVED lines=8> */
[----:B------:R-:W-:Y:S01]  /*36800*/  IMAD.X R43, RZ, RZ, RZ, P4 ;  /* 0x000000ffff2b7224 */ /* 0x000fe200020e06ff */
[-C--:B------:R-:W-:Y:S01]  /*36810*/  IADD3 R50, P3, PT, R50, R20.reuse, RZ ;  /* 0x0000001432327210 */ /* 0x080fe20007f7e0ff */
[----:B------:R-:W-:Y:S02]  /*36820*/  IMAD.IADD R21, R21, 0x1, R48 ;  /* 0x0000000115157824 */ /* 0x000fe400078e0230 */
[----:B------:R-:W-:Y:S01]  /*36830*/  IMAD.WIDE.U32.X R42, R2, R23, R42, P2 ;  /* 0x00000017022a7225 */ /* 0x000fe200010e042a */
[----:B------:R-:W-:Y:S02]  /*36840*/  ISETP.GE.U32.AND P0, PT, R50, R20, PT ;  /* 0x000000143200720c */ /* 0x000fe40003f06070 */
[----:B------:R-:W-:Y:S01]  /*36850*/  SEL R20, RZ, 0x1, P1 ;  /* 0x00000001ff147807 */ /* 0x000fe20000800000 */
[----:B------:R-:W-:Y:S02]  /*36860*/  IMAD.X R51, R21, 0x1, R51, P3 ;  /* 0x0000000115337824 */ /* 0x000fe400018e0633 */
[----:B------:R-:W-:Y:S01]  /*36870*/  IMAD.WIDE.U32 R48, R22, R8, RZ ;  /* 0x0000000816307225 */ /* 0x000fe200078e00ff */
[----:B------:R-:W-:-:S02]  /*36880*/  IADD3 R42, P1, P2, R50, R42, R20 ;  /* 0x0000002a322a7210 */ /* 0x000fc40007a3e014 */
[----:B------:R-:W-:Y:S01]  /*36890*/  ISETP.GE.U32.AND.EX P0, PT, R51, R21, PT, P0 ;  /* 0x000000153300720c */ /* 0x000fe20003f06100 */
[----:B------:R-:W-:Y:S01]  /*368a0*/  IMAD.WIDE.U32 R20, R23, R8, RZ ;  /* 0x0000000817147225 */ /* 0x000fe200078e00ff */
[----:B------:R-:W-:Y:S02]  /*368b0*/  IADD3.X R54, PT, PT, R51, R43, RZ, P1, P2 ;  /* 0x0000002b33367210 */ /* 0x000fe40000fe44ff */
[----:B------:R-:W-:Y:S01]  /*368c0*/  ISETP.GE.U32.AND P1, PT, R42, R50, PT ;  /* 0x000000322a00720c */ /* 0x000fe20003f26070 */
        /* <DEDUP_REMOVED lines=15> */
[----:B------:R-:W-:-:S04]  /*369c0*/  IMAD.IADD R21, R21, 0x1, R49 ;  /* 0x0000000115157824 */ /* 0x000fc800078e0231 */
[----:B------:R-:W-:Y:S01]  /*369d0*/  IMAD.X R49, R21, 0x1, R19, P1 ;  /* 0x0000000115317824 */ /* 0x000fe200008e0613 */
[----:B------:R-:W-:-:S04]  /*369e0*/  IADD3 R48, P1, PT, R18, R48, RZ ;  /* 0x0000003012307210 */ /* 0x000fc80007f3e0ff */
[----:B------:R-:W-:Y:S01]  /*369f0*/  ISETP.GE.U32.AND P4, PT, R48, R18, PT ;  /* 0x000000123000720c */ /* 0x000fe20003f86070 */
[----:B------:R-:W-:Y:S01]  /*36a00*/  IMAD.WIDE.U32 R18, R23, R10, RZ ;  /* 0x0000000a17127225 */ /* 0x000fe200078e00ff */
[----:B------:R-:W-:-:S03]  /*36a10*/  ISETP.GE.U32.AND.EX P0, PT, R49, R21, PT, P0 ;  /* 0x000000153100720c */ /* 0x000fc60003f06100 */
[----:B------:R-:W-:Y:S01]  /*36a20*/  IMAD.WIDE.U32 R20, R22, R10, RZ ;  /* 0x0000000a16147225 */ /* 0x000fe200078e00ff */
[----:B------:R-:W-:-:S03]  /*36a30*/  SEL R51, RZ, 0x1, P0 ;  /* 0x00000001ff337807 */ /* 0x000fc60000000000 */
[----:B------:R-:W-:-:S04]  /*36a40*/  IMAD.WIDE.U32 R18, P2, R11, R22, R18 ;  /* 0x000000160b127225 */ /* 0x000fc80007840012 */
[----:B------:R-:W-:Y:S01]  /*36a50*/  IMAD.X R43, R49, 0x1, R43, P1 ;  /* 0x00000001312b7824 */ /* 0x000fe200008e062b */
[----:B------:R-:W-:Y:S01]  /*36a60*/  IADD3 RZ, P3, PT, R21, R18, RZ ;  /* 0x0000001215ff7210 */ /* 0x000fe20007f7e0ff */
[----:B------:R-:W-:Y:S02]  /*36a70*/  IMAD.X R21, RZ, RZ, RZ, P2 ;  /* 0x000000ffff157224 */ /* 0x000fe400010e06ff */
[----:B------:R-:W-:Y:S01]  /*36a80*/  IMAD.MOV.U32 R20, RZ, RZ, R19 ;  /* 0x000000ffff147224 */ /* 0x000fe200078e0013 */
[----:B------:R-:W-:Y:S01]  /*36a90*/  ISETP.GE.U32.AND.EX P1, PT, R43, R49, PT, P4 ;  /* 0x000000312b00720c */ /* 0x000fe20003f26140 */
[----:B------:R-:W-:Y:S02]  /*36aa0*/  IMAD R49, R41, R22, RZ ;  /* 0x0000001629317224 */ /* 0x000fe400078e02ff */
        /* <DEDUP_REMOVED lines=17> */
[----:B------:R-:W-:-:S04]  /*36bc0*/  IADD3 R53, P1, PT, R53, R20, RZ ;  /* 0x0000001435357210 */ /* 0x000fc80007f3e0ff */
[----:B------:R-:W-:Y:S01]  /*36bd0*/  IADD3 R51, P2, PT, R53, R51, RZ ;  /* 0x0000003335337210 */ /* 0x000fe20007f5e0ff */
[----:B------:R-:W-:Y:S01]  /*36be0*/  IMAD.X R52, R49, 0x1, R52, P1 ;  /* 0x0000000131347824 */ /* 0x000fe200008e0634 */
[----:B------:R-:W-:Y:S02]  /*36bf0*/  ISETP.GE.U32.AND P0, PT, R53, R20, PT ;  /* 0x000000143500720c */ /* 0x000fe40003f06070 */
[----:B------:R-:W-:Y:S01]  /*36c00*/  ISETP.GE.U32.AND P1, PT, R51, R53, PT ;  /* 0x000000353300720c */ /* 0x000fe20003f26070 */
[C---:B------:R-:W-:Y:S01]  /*36c10*/  IMAD.X R50, R52.reuse, 0x1, R50, P2 ;  /* 0x0000000134327824 */ /* 0x040fe200010e0632 */
[----:B------:R-:W-:Y:S01]  /*36c20*/  ISETP.GE.U32.AND.EX P0, PT, R52, R49, PT, P0 ;  /* 0x000000313400720c */ /* 0x000fe20003f06100 */
[----:B------:R-:W-:Y:S02]  /*36c30*/  IMAD.MOV.U32 R49, RZ, RZ, R23 ;  /* 0x000000ffff317224 */ /* 0x000fe400078e0017 */
[----:B------:R-:W-:Y:S01]  /*36c40*/  IMAD.WIDE.U32 R22, R48, 0x3d1, RZ ;  /* 0x000003d130167825 */ /* 0x000fe200078e00ff */
[----:B------:R-:W-:-:S02]  /*36c50*/  ISETP.GE.U32.AND.EX P1, PT, R50, R52, PT, P1 ;  /* 0x000000343200720c */ /* 0x000fc40003f26110 */
[----:B------:R-:W-:Y:S02]  /*36c60*/  SEL R53, RZ, 0x1, P0 ;  /* 0x00000001ff357807 */ /* 0x000fe40000000000 */
[----:B------:R-:W-:-:S04]  /*36c70*/  SEL R20, RZ, 0x1, P1 ;  /* 0x00000001ff147807 */ /* 0x000fc80000800000 */
[----:B------:R-:W-:Y:S01]  /*36c80*/  IADD3 R53, P0, P1, R20, R18, R53 ;  /* 0x0000001214357210 */ /* 0x000fe2000791e035 */
[----:B------:R-:W-:-:S03]  /*36c90*/  IMAD.WIDE.U32 R20, R43, 0x3d1, RZ ;  /* 0x000003d12b147825 */ /* 0x000fc600078e00ff */
[----:B------:R-:W-:Y:S02]  /*36ca0*/  IADD3.X R19, PT, PT, RZ, R19, RZ, P0, P1 ;  /* 0x00000013ff137210 */ /* 0x000fe400007e24ff */
[----:B------:R-:W-:Y:S01]  /*36cb0*/  IADD3 R18, P1, PT, R55, R22, RZ ;  /* 0x0000001637127210 */ /* 0x000fe20007f3e0ff */
[----:B------:R-:W-:-:S03]  /*36cc0*/  IMAD.WIDE.U32 R20, P2, R48, 0x1, R20 ;  /* 0x0000000130147825 */ /* 0x000fc60007840014 */
[----:B------:R-:W-:Y:S01]  /*36cd0*/  ISETP.GE.U32.AND P0, PT, R18, R22, PT ;  /* 0x000000161200720c */ /* 0x000fe20003f06070 */
[----:B------:R-:W-:Y:S01]  /*36ce0*/  IMAD.MOV.U32 R22, RZ, RZ, R21 ;  /* 0x000000ffff167224 */ /* 0x000fe200078e0015 */
[----:B------:R-:W-:Y:S01]  /*36cf0*/  IADD3 R48, P3, PT, R23, R20, RZ ;  /* 0x0000001417307210 */ /* 0x000fe20007f7e0ff */
[----:B------:R-:W-:Y:S02]  /*36d00*/  IMAD.X R23, RZ, RZ, RZ, P2 ;  /* 0x000000ffff177224 */ /* 0x000fe400010e06ff */
[----:B------:R-:W-:Y:S02]  /*36d10*/  IMAD R55, R2, R16, RZ ;  /* 0x0000001002377224 */ /* 0x000fe400078e02ff */
[----:B------:R-:W-:-:S04]  /*36d20*/  IMAD.WIDE.U32.X R20, R43, 0x1, R22, P3 ;  /* 0x000000012b147825 */ /* 0x000fc800018e0416 */
[----:B------:R-:W-:Y:S02]  /*36d30*/  IMAD.X R52, R48, 0x1, R49, P1 ;  /* 0x0000000130347824 */ /* 0x000fe400008e0631 */
[----:B------:R-:W-:-:S03]  /*36d40*/  IMAD.WIDE.U32 R22, R54, 0x3d1, RZ ;  /* 0x000003d136167825 */ /* 0x000fc600078e00ff */
[----:B------:R-:W-:Y:S01]  /*36d50*/  ISETP.GE.U32.AND.EX P0, PT, R52, R48, PT, P0 ;  /* 0x000000303400720c */ /* 0x000fe20003f06100 */
[----:B------:R-:W-:-:S04]  /*36d60*/  IMAD.WIDE.U32 R48, R42, 0x3d1, RZ ;  /* 0x000003d12a307825 */ /* 0x000fc800078e00ff */
[----:B------:R-:W-:-:S04]  /*36d70*/  IMAD.WIDE.U32 R22, P1, R42, 0x1, R22 ;  /* 0x000000012a167825 */ /* 0x000fc80007820016 */
[----:B------:R-:W-:Y:S01]  /*36d80*/  IMAD.X R43, RZ, RZ, RZ, P1 ;  /* 0x000000ffff2b7224 */ /* 0x000fe200008e06ff */
[----:B------:R-:W-:Y:S01]  /*36d90*/  IADD3 R49, P1, PT, R49, R22, RZ ;  /* 0x0000001631317210 */ /* 0x000fe20007f3e0ff */
[C---:B------:R-:W-:Y:S02]  /*36da0*/  IMAD R55, R44.reuse, R17, R55 ;  /* 0x000000112c377224 */ /* 0x040fe400078e0237 */
[----:B------:R-:W-:Y:S02]  /*36db0*/  IMAD.MOV.U32 R42, RZ, RZ, R23 ;  /* 0x000000ffff2a7224 */ /* 0x000fe400078e0017 */
[----:B------:R-:W-:-:S04]  /*36dc0*/  IMAD.WIDE.U32 R16, R44, R16, R48 ;  /* 0x000000102c107225 */ /* 0x000fc800078e0030 */
[----:B------:R-:W-:Y:S01]  /*36dd0*/  IMAD.WIDE.U32.X R42, R54, 0x1, R42, P1 ;  /* 0x00000001362a7825 */ /* 0x000fe200008e042a */
[----:B------:R-:W-:-:S03]  /*36de0*/  ISETP.GE.U32.AND P1, PT, R16, R48, PT ;  /* 0x000000301000720c */ /* 0x000fc60003f26070 */
[----:B------:R-:W-:Y:S01]  /*36df0*/  IMAD.IADD R55, R17, 0x1, R55 ;  /* 0x0000000111377824 */ /* 0x000fe200078e0237 */
[----:B------:R-:W-:Y:S01]  /*36e00*/  SEL R17, RZ, 0x1, P0 ;  /* 0x00000001ff117807 */ /* 0x000fe20000000000 */
[----:B------:R-:W-:-:S03]  /*36e10*/  IMAD.WIDE.U32 R22, R51, 0x3d1, RZ ;  /* 0x000003d133167825 */ /* 0x000fc600078e00ff */
[----:B------:R-:W-:Y:S01]  /*36e20*/  ISETP.GE.U32.AND.EX P1, PT, R55, R49, PT, P1 ;  /* 0x000000313700720c */ /* 0x000fe20003f26110 */
[----:B------:R-:W-:-:S03]  /*36e30*/  IMAD.MOV.U32 R49, RZ, RZ, R59 ;  /* 0x000000ffff317224 */ /* 0x000fc600078e003b */
[----:B------:R-:W-:-:S04]  /*36e40*/  SEL R54, RZ, 0x1, P1 ;  /* 0x00000001ff367807 */ /* 0x000fc80000800000 */
[----:B------:R-:W-:-:S04]  /*36e50*/  IADD3 R54, P1, P2, R18, R42, R54 ;  /* 0x0000002a12367210 */ /* 0x000fc80007a3e036 */
[----:B------:R-:W-:Y:S02]  /*36e60*/  IADD3.X R59, PT, PT, R52, R43, RZ, P1, P2 ;  /* 0x0000002b343b7210 */ /* 0x000fe40000fe44ff */
[----:B------:R-:W-:-:S04]  /*36e70*/  ISETP.GE.U32.AND P1, PT, R54, R18, PT ;  /* 0x000000123600720c */ /* 0x000fc80003f26070 */
[----:B------:R-:W-:-:S04]  /*36e80*/  ISETP.GE.U32.AND.EX P1, PT, R59, R52, PT, P1 ;  /* 0x000000343b00720c */ /* 0x000fc80003f26110 */
[----:B------:R-:W-:-:S04]  /*36e90*/  SEL R18, RZ, 0x1, P1 ;  /* 0x00000001ff127807 */ /* 0x000fc80000800000 */
[----:B------:R-:W-:-:S04]  /*36ea0*/  IADD3 R17, P0, P1, R18, R20, R17 ;  /* 0x0000001412117210 */ /* 0x000fc8000791e011 */
[----:B------:R-:W-:Y:S01]  /*36eb0*/  IADD3.X R18, PT, PT, RZ, R21, RZ, P0, P1 ;  /* 0x00000015ff127210 */ /* 0x000fe200007e24ff */
[----:B------:R-:W-:Y:S01]  /*36ec0*/  IMAD.WIDE.U32 R20, R50, 0x3d1, RZ ;  /* 0x000003d132147825 */ /* 0x000fe200078e00ff */
[----:B------:R-:W-:-:S04]  /*36ed0*/  IADD3 R42, P1, PT, R49, R22, RZ ;  /* 0x00000016312a7210 */ /* 0x000fc80007f3e0ff */
[----:B------:R-:W-:Y:S01]  /*36ee0*/  ISETP.GE.U32.AND P0, PT, R42, R22, PT ;  /* 0x000000162a00720c */ /* 0x000fe20003f06070 */
[----:B------:R-:W-:-:S03]  /*36ef0*/  IMAD.WIDE.U32 R20, P3, R51, 0x1, R20 ;  /* 0x0000000133147825 */ /* 0x000fc60007860014 */
[----:B------:R-:W-:-:S05]  /*36f00*/  IADD3 R20, P2, PT, R23, R20, RZ ;  /* 0x0000001417147210 */ /* 0x000fca0007f5e0ff */
[----:B------:R-:W-:Y:S01]  /*36f10*/  IMAD.X R43, R20, 0x1, R61, P1 ;  /* 0x00000001142b7824 */ /* 0x000fe200008e063d */
[----:B------:R-:W-:-:S05]  /*36f20*/  IADD3 R17, P1, PT, R42, R17, RZ ;  /* 0x000000112a117210 */ /* 0x000fca0007f3e0ff */
[----:B------:R3:W-:Y:S04]  /*36f30*/  STL [R1+0xa128], R17 ;  /* 0x00a1281101007387 */ /* 0x0007e80000100800 */
[----:B------:R-:W4:Y:S01]  /*36f40*/  LDL R48, [R1+0xa128] ;  /* 0x00a1280001307983 */ /* 0x000f220000100800 */
[C---:B------:R-:W-:Y:S01]  /*36f50*/  IMAD.X R18, R43.reuse, 0x1, R18, P1 ;  /* 0x000000012b127824 */ /* 0x040fe200008e0612 */
[----:B------:R-:W-:Y:S01]  /*36f60*/  ISETP.GE.U32.AND.EX P0, PT, R43, R20, PT, P0 ;  /* 0x000000142b00720c */ /* 0x000fe20003f06100 */
[----:B------:R-:W-:Y:S01]  /*36f70*/  IMAD.X R23, RZ, RZ, RZ, P3 ;  /* 0x000000ffff177224 */ /* 0x000fe200018e06ff */
[----:B------:R-:W-:Y:S01]  /*36f80*/  BSSY.RECONVERGENT B3, `(.L_x_1429) ;  /* 0x000004f000037945 */ /* 0x000fe20003800200 */
[----:B------:R-:W-:Y:S01]  /*36f90*/  IMAD.MOV.U32 R49, RZ, RZ, R18 ;  /* 0x000000ffff317224 */ /* 0x000fe200078e0012 */
[----:B------:R0:W-:Y:S01]  /*36fa0*/  STL [R1+0xa12c], R18 ;  /* 0x00a12c1201007387 */ /* 0x0001e20000100800 */
[----:B------:R-:W-:Y:S01]  /*36fb0*/  IMAD.MOV.U32 R22, RZ, RZ, R21 ;  /* 0x000000ffff167224 */ /* 0x000fe200078e0015 */
[----:B---3--:R-:W-:Y:S01]  /*36fc0*/  SEL R17, RZ, 0x1, P0 ;  /* 0x00000001ff117807 */ /* 0x008fe20000000000 */
[----:B------:R-:W-:-:S04]  /*36fd0*/  IMAD.WIDE.U32 R20, R19, 0x3d1, RZ ;  /* 0x000003d113147825 */ /* 0x000fc800078e00ff */
[----:B------:R-:W-:Y:S01]  /*36fe0*/  IMAD.WIDE.U32.X R22, R50, 0x1, R22, P2 ;  /* 0x0000000132167825 */ /* 0x000fe200010e0416 */
[----:B----4-:R-:W-:-:S04]  /*36ff0*/  ISETP.GE.U32.AND P4, PT, R48, R42, PT ;  /* 0x0000002a3000720c */ /* 0x010fc80003f86070 */
[----:B------:R-:W-:Y:S01]  /*37000*/  ISETP.GE.U32.AND.EX P1, PT, R49, R43, PT, P4 ;  /* 0x0000002b3100720c */ /* 0x000fe20003f26140 */
[----:B------:R-:W-:-:S03]  /*37010*/  IMAD.WIDE.U32 R42, R53, 0x3d1, RZ ;  /* 0x000003d1352a7825 */ /* 0x000fc600078e00ff */
[----:B0-----:R-:W-:Y:S01]  /*37020*/  SEL R18, RZ, 0x1, P1 ;  /* 0x00000001ff127807 */ /* 0x001fe20000800000 */
[----:B------:R-:W-:Y:S01]  /*37030*/  IMAD.WIDE.U32 R20, P1, R53, 0x1, R20 ;  /* 0x0000000135147825 */ /* 0x000fe20007820014 */
[----:B------:R-:W-:Y:S02]  /*37040*/  IADD3 R57, P4, PT, R57, R42, RZ ;  /* 0x0000002a39397210 */ /* 0x000fe40007f9e0ff */
        /* <DEDUP_REMOVED lines=10> */
[----:B------:R-:W-:Y:S02]  /*370f0*/  IMAD.MOV.U32 R22, RZ, RZ, R21 ;  /* 0x000000ffff167224 */ /* 0x000fe400078e0015 */
[----:B------:R-:W-:Y:S01]  /*37100*/  IMAD.MOV.U32 R43, RZ, RZ, R51 ;  /* 0x000000ffff2b7224 */ /* 0x000fe200078e0033 */
[----:B------:R-:W-:Y:S01]  /*37110*/  SEL R20, RZ, 0x1, P0 ;  /* 0x00000001ff147807 */ /* 0x000fe20000000000 */
[----:B------:R-:W-:Y:S01]  /*37120*/  IMAD.WIDE.U32.X R22, R19, 0x1, R22, P2 ;  /* 0x0000000113167825 */ /* 0x000fe200010e0416 */
[----:B------:R0:W-:Y:S02]  /*37130*/  STL [R1+0xa120], R51 ;  /* 0x00a1203301007387 */ /* 0x0001e40000100800 */
[----:B------:R-:W-:-:S04]  /*37140*/  ISETP.GE.U32.AND.EX P1, PT, R43, R56, PT, P1 ;  /* 0x000000382b00720c */ /* 0x000fc80003f26110 */
[----:B------:R-:W-:-:S04]  /*37150*/  SEL R17, RZ, 0x1, P1 ;  /* 0x00000001ff117807 */ /* 0x000fc80000800000 */
[----:B------:R-:W-:Y:S01]  /*37160*/  IADD3 R20, P0, P1, R17, R22, R20 ;  /* 0x0000001611147210 */ /* 0x000fe2000791e014 */
[----:B0-----:R-:W-:-:S03]  /*37170*/  IMAD.MOV.U32 R51, RZ, RZ, R16 ;  /* 0x000000ffff337224 */ /* 0x001fc600078e0010 */
[----:B------:R-:W-:Y:S02]  /*37180*/  IADD3.X R22, PT, PT, RZ, R23, RZ, P0, P1 ;  /* 0x00000017ff167210 */ /* 0x000fe400007e24ff */
[----:B------:R-:W-:-:S04]  /*37190*/  ISETP.NE.U32.AND P0, PT, R20, RZ, PT ;  /* 0x000000ff1400720c */ /* 0x000fc80003f05070 */
[----:B------:R-:W-:-:S13]  /*371a0*/  ISETP.NE.AND.EX P0, PT, R22, RZ, PT, P0 ;  /* 0x000000ff1600720c */ /* 0x000fda0003f05300 */
[----:B--2---:R-:W-:Y:S05]  /*371b0*/  @!P0 BRA `(.L_x_1430) ;  /* 0x0000000000ac8947 */ /* 0x004fea0003800000 */
        /* <DEDUP_REMOVED lines=34> */
[----:B------:R0:W-:Y:S01]  /*373e0*/  @!P0 STL [R1+0xa128], R48 ;  /* 0x00a1283001008387 */ /* 0x0001e20000100800 */
[----:B------:R-:W-:Y:S02]  /*373f0*/  @!P0 IMAD.MOV.U32 R59, RZ, RZ, R20 ;  /* 0x000000ffff3b8224 */ /* 0x000fe400078e0014 */
[----:B------:R-:W-:Y:S01]  /*37400*/  @!P0 ISETP.NE.AND.EX P1, PT, R49, RZ, PT, P1 ;  /* 0x000000ff3100820c */ /* 0x000fe20003f25310 */
[----:B------:R0:W-:Y:S01]  /*37410*/  @!P0 STL [R1+0xa12c], R49 ;  /* 0x00a12c3101008387 */ /* 0x0001e20000100800 */
[----:B------:R-:W-:-:S02]  /*37420*/  @!P0 IMAD.MOV.U32 R55, RZ, RZ, R18 ;  /* 0x000000ffff378224 */ /* 0x000fc400078e0012 */
[----:B------:R-:W-:-:S04]  /*37430*/  @!P0 SEL R16, RZ, 0x1, P1 ;  /* 0x00000001ff108807 */ /* 0x000fc80000800000 */
[----:B------:R-:W-:-:S05]  /*37440*/  @!P0 IADD3 R61, P1, PT, R16, R61, RZ ;  /* 0x0000003d103d8210 */ /* 0x000fca0007f3e0ff */
[----:B------:R-:W-:-:S05]  /*37450*/  @!P0 IMAD.X R43, RZ, RZ, R43, P1 ;  /* 0x000000ffff2b8224 */ /* 0x000fca00008e062b */
[----:B------:R0:W-:Y:S03]  /*37460*/  @!P0 STL [R1+0xa120], R43 ;  /* 0x00a1202b01008387 */ /* 0x0001e60000100800 */
.L_x_1430:
[----:B------:R-:W-:Y:S05]  /*37470*/  BSYNC.RECONVERGENT B3 ;  /* 0x0000000000037941 */ /* 0x000fea0003800200 */
.L_x_1429:
[----:B------:R-:W2:Y:S04]  /*37480*/  LDL R18, [R1+0xa154] ;  /* 0x00a1540001127983 */ /* 0x000ea80000100800 */
[----:B------:R-:W3:Y:S04]  /*37490*/  LDL R17, [R1+0xa158] ;  /* 0x00a1580001117983 */ /* 0x000ee80000100800 */
[----:B------:R-:W4:Y:S04]  /*374a0*/  LDL R16, [R1+0xa15c] ;  /* 0x00a15c0001107983 */ /* 0x000f280000100800 */
[----:B------:R0:W5:Y:S01]  /*374b0*/  LDL R42, [R1+0xa140] ;  /* 0x00a14000012a7983 */ /* 0x0001620000100800 */
[----:B------:R-:W-:-:S03]  /*374c0*/  IMAD.MOV.U32 R23, RZ, RZ, R43 ;  /* 0x000000ffff177224 */ /* 0x000fc600078e002b */
[----:B------:R0:W5:Y:S04]  /*374d0*/  LDL R22, [R1+0xa148] ;  /* 0x00a1480001167983 */ /* 0x0001680000100800 */
[----:B------:R0:W5:Y:S01]  /*374e0*/  LDL R21, [R1+0xa14c] ;  /* 0x00a14c0001157983 */ /* 0x0001620000100800 */
[----:B------:R-:W-:Y:S01]  /*374f0*/  ISETP.GT.U32.AND P0, PT, R61, R46, PT ;  /* 0x0000002e3d00720c */ /* 0x000fe20003f04070 */
[----:B------:R-:W-:Y:S03]  /*37500*/  BSSY.RECONVERGENT B3, `(.L_x_1431) ;  /* 0x000001d000037945 */ /* 0x000fe60003800200 */
[----:B------:R-:W-:Y:S01]  /*37510*/  ISETP.GT.U32.AND.EX P0, PT, R23, R47, PT, P0 ;  /* 0x0000002f1700720c */ /* 0x000fe20003f04100 */
[----:B--2---:R-:W-:-:S02]  /*37520*/  IMAD.MOV.U32 R20, RZ, RZ, R18 ;  /* 0x000000ffff147224 */ /* 0x004fc400078e0012 */
[----:B---3--:R-:W-:Y:S02]  /*37530*/  IMAD.MOV.U32 R19, RZ, RZ, R17 ;  /* 0x000000ffff137224 */ /* 0x008fe400078e0011 */
[----:B------:R-:W-:Y:S02]  /*37540*/  IMAD.MOV.U32 R17, RZ, RZ, R49 ;  /* 0x000000ffff117224 */ /* 0x000fe400078e0031 */
[----:B----4-:R-:W-:-:S06]  /*37550*/  IMAD.MOV.U32 R18, RZ, RZ, R16 ;  /* 0x000000ffff127224 */ /* 0x010fcc00078e0010 */
        /* <DEDUP_REMOVED lines=10> */
.L_x_1432:
[----:B------:R-:W-:Y:S02]  /*37600*/  IADD3 R61, P3, P4, R61, -R46, -R3 ;  /* 0x8000002e3d3d7210 */ /* 0x000fe40007c7e803 */
[----:B------:R-:W-:Y:S02]  /*37610*/  IADD3 R16, P1, PT, R48, -R3, RZ ;  /* 0x8000000330107210 */ /* 0x000fe40007f3e0ff */
[--C-:B-----5:R-:W-:Y:S02]  /*37620*/  IADD3.X R23, PT, PT, R23, ~R47, ~R0.reuse, P3, P4 ;  /* 0x8000002f17177210 */ /* 0x120fe40001fe8c00 */
[----:B------:R-:W-:Y:S02]  /*37630*/  IADD3 R16, P4, PT, R16, -R21, RZ ;  /* 0x8000001510107210 */ /* 0x000fe40007f9e0ff */
[----:B------:R-:W-:Y:S01]  /*37640*/  IADD3 R54, P0, PT, R54, -R3, RZ ;  /* 0x8000000336367210 */ /* 0x000fe20007f1e0ff */
[----:B------:R0:W-:Y:S01]  /*37650*/  STL [R1+0xa120], R23 ;  /* 0x00a1201701007387 */ /* 0x0001e20000100800 */
[----:B------:R-:W-:-:S02]  /*37660*/  IADD3.X R17, PT, PT, ~R18, R17, ~R0, P4, P1 ;  /* 0x0000001112117210 */ /* 0x000fc400027e2d00 */
[----:B------:R-:W-:Y:S01]  /*37670*/  IADD3 R51, P2, PT, R51, -R42, RZ ;  /* 0x8000002a33337210 */ /* 0x000fe20007f5e0ff */
[----:B------:R0:W-:Y:S01]  /*37680*/  STL [R1+0xa128], R16 ;  /* 0x00a1281001007387 */ /* 0x0001e20000100800 */
[----:B------:R-:W-:-:S03]  /*37690*/  IADD3 R54, P3, PT, R54, -R22, RZ ;  /* 0x8000001636367210 */ /* 0x000fc60007f7e0ff */
[----:B------:R0:W-:Y:S01]  /*376a0*/  STL [R1+0xa12c], R17 ;  /* 0x00a12c1101007387 */ /* 0x0001e20000100800 */
[----:B------:R-:W-:Y:S01]  /*376b0*/  IMAD.X R55, R55, 0x1, ~R20, P2 ;  /* 0x0000000137377824 */ /* 0x000fe200010e0e14 */
[----:B------:R-:W-:-:S08]  /*376c0*/  IADD3.X R59, PT, PT, ~R19, R59, ~R0, P3, P0 ;  /* 0x0000003b133b7210 */ /* 0x000fd00001fe0d00 */
.L_x_1433:
[----:B------:R-:W-:Y:S05]  /*376d0*/  BSYNC.RECONVERGENT B3 ;  /* 0x0000000000037941 */ /* 0x000fea0003800200 */
.L_x_1431:
[----:B------:R-:W2:Y:S04]  /*376e0*/  LDL R52, [R1+0xa170] ;  /* 0x00a1700001347983 */ /* 0x000ea80000100800 */
[----:B------:R3:W-:Y:S04]  /*376f0*/  STL [R1+0xa1b4], R3 ;  /* 0x00a1b40301007387 */ /* 0x0007e80000100800 */
[----:B------:R-:W4:Y:S04]  /*37700*/  LDL R53, [R1+0xa164] ;  /* 0x00a1640001357983 */ /* 0x000f280000100800 */
[----:B---3--:R-:W3:Y:S04]  /*37710*/  LDL R3, [R1+0xa150] ;  /* 0x00a1500001037983 */ /* 0x008ee80000100800 */
[----:B------:R0:W-:Y:S04]  /*37720*/  STL [R1+0xa1ac], R0 ;  /* 0x00a1ac0001007387 */ /* 0x0001e80000100800 */
[----:B------:R1:W-:Y:S04]  /*37730*/  STL [R1+0xa1b0], R2 ;  /* 0x00a1b00201007387 */ /* 0x0003e80000100800 */
[----:B0-----:R-:W4:Y:S04]  /*37740*/  LDL R0, [R1+0xa124] ;  /* 0x00a1240001007983 */ /* 0x001f280000100800 */
[----:B-1----:R-:W4:Y:S01]  /*37750*/  LDL R2, [R1+0xa174] ;  /* 0x00a1740001027983 */ /* 0x002f220000100800 */
[----:B------:R-:W-:-:S04]  /*37760*/  IMAD.WIDE.U32 R16, R5, R45, RZ ;  /* 0x0000002d05107225 */ /* 0x000fc800078e00ff */
[----:B------:R-:W-:-:S04]  /*37770*/  IMAD.WIDE.U32 R20, R4, R45, RZ ;  /* 0x0000002d04147225 */ /* 0x000fc800078e00ff */
[----:B--2---:R-:W-:-:S04]  /*37780*/  IMAD.WIDE.U32 R16, P0, R52, R4, R16 ;  /* 0x0000000434107225 */ /* 0x004fc80007800010 */
[----:B------:R-:W-:Y:S01]  /*37790*/  IMAD.X R19, RZ, RZ, RZ, P0 ;  /* 0x000000ffff137224 */ /* 0x000fe200000e06ff */
[----:B------:R-:W-:Y:S01]  /*377a0*/  IADD3 RZ, P0, PT, R21, R16, RZ ;  /* 0x0000001015ff7210 */ /* 0x000fe20007f1e0ff */
[----:B------:R-:W-:Y:S02]  /*377b0*/  IMAD.MOV.U32 R18, RZ, RZ, R17 ;  /* 0x000000ffff127224 */ /* 0x000fe400078e0011 */
[----:B------:R-:W-:-:S04]  /*377c0*/  IMAD.WIDE.U32 R16, R60, R4, RZ ;  /* 0x000000043c107225 */ /* 0x000fc800078e00ff */
[----:B------:R-:W-:-:S04]  /*377d0*/  IMAD.WIDE.U32.X R18, R52, R5, R18, P0 ;  /* 0x0000000534127225 */ /* 0x000fc800000e0412 */
[----:B---3--:R-:W-:Y:S01]  /*377e0*/  IMAD R20, R3, R4, RZ ;  /* 0x0000000403147224 */ /* 0x008fe200078e02ff */
[----:B------:R-:W-:-:S03]  /*377f0*/  IADD3 R23, P3, PT, R18, R16, RZ ;  /* 0x0000001012177210 */ /* 0x000fc60007f7e0ff */
[----:B------:R-:W-:Y:S02]  /*37800*/  IMAD R22, R60, R5, R20 ;  /* 0x000000053c167224 */ /* 0x000fe400078e0214 */
[----:B------:R-:W-:Y:S01]  /*37810*/  IMAD.WIDE.U32 R20, R5, R60, RZ ;  /* 0x0000003c05147225 */ /* 0x000fe200078e00ff */
[----:B------:R-:W-:-:S03]  /*37820*/  ISETP.GE.U32.AND P0, PT, R23, R16, PT ;  /* 0x000000101700720c */ /* 0x000fc60003f06070 */
[----:B------:R-:W-:Y:S02]  /*37830*/  IMAD.IADD R22, R17, 0x1, R22 ;  /* 0x0000000111167824 */ /* 0x000fe400078e0216 */
[----:B------:R-:W-:-:S04]  /*37840*/  IMAD.WIDE.U32 R16, P2, R3, R4, R20 ;  /* 0x0000000403107225 */ /* 0x000fc80007840014 */
[----:B------:R-:W-:Y:S02]  /*37850*/  IMAD.X R43, R22, 0x1, R19, P3 ;  /* 0x00000001162b7824 */ /* 0x000fe400018e0613 */
[----:B------:R-:W-:-:S04]  /*37860*/  IMAD.WIDE.U32 R20, R4, R60, RZ ;  /* 0x0000003c04147225 */ /* 0x000fc800078e00ff */
[----:B------:R-:W-:-:S04]  /*37870*/  IMAD.WIDE.U32 R18, R45, R6, RZ ;  /* 0x000000062d127225 */ /* 0x000fc800078e00ff */
[----:B------:R-:W-:Y:S01]  /*37880*/  IMAD R49, R52, R6, RZ ;  /* 0x0000000634317224 */ /* 0x000fe200078e02ff */
[----:B------:R-:W-:Y:S01]  /*37890*/  IADD3 RZ, P1, PT, R21, R16, RZ ;  /* 0x0000001015ff7210 */ /* 0x000fe20007f3e0ff */
[----:B------:R-:W-:Y:S01]  /*378a0*/  IMAD.X R21, RZ, RZ, RZ, P2 ;  /* 0x000000ffff157224 */ /* 0x000fe200010e06ff */
[----:B------:R-:W-:Y:S01]  /*378b0*/  IADD3 R57, P4, PT, R23, R18, RZ ;  /* 0x0000001217397210 */ /* 0x000fe20007f9e0ff */
[----:B------:R-:W-:Y:S01]  /*378c0*/  IMAD R49, R45, R7, R49 ;  /* 0x000000072d317224 */ /* 0x000fe200078e0231 */
[----:B------:R-:W-:Y:S01]  /*378d0*/  ISETP.GE.U32.AND.EX P0, PT, R43, R22, PT, P0 ;  /* 0x000000162b00720c */ /* 0x000fe20003f06100 */
[----:B------:R-:W-:Y:S01]  /*378e0*/  IMAD.MOV.U32 R20, RZ, RZ, R17 ;  /* 0x000000ffff147224 */ /* 0x000fe200078e0011 */
[----:B------:R-:W-:Y:S01]  /*378f0*/  ISETP.GE.U32.AND P2, PT, R57, R18, PT ;  /* 0x000000123900720c */ /* 0x000fe20003f46070 */
[----:B------:R-:W-:Y:S01]  /*37900*/  IMAD.IADD R49, R19, 0x1, R49 ;  /* 0x0000000113317824 */ /* 0x000fe200078e0231 */
[----:B------:R-:W-:Y:S01]  /*37910*/  SEL R42, RZ, 0x1, P0 ;  /* 0x00000001ff2a7807 */ /* 0x000fe20000000000 */
[----:B------:R-:W-:-:S04]  /*37920*/  IMAD.WIDE.U32.X R16, R3, R5, R20, P1 ;  /* 0x0000000503107225 */ /* 0x000fc800008e0414 */
[----:B------:R-:W-:-:S04]  /*37930*/  IMAD.WIDE.U32 R18, R58, R4, RZ ;  /* 0x000000043a127225 */ /* 0x000fc800078e00ff */
[----:B----4-:R-:W-:Y:S01]  /*37940*/  IMAD R22, R53, R4, RZ ;  /* 0x0000000435167224 */ /* 0x010fe200078e02ff */
[----:B------:R-:W-:-:S03]  /*37950*/  IADD3 R42, P1, P3, R18, R16, R42 ;  /* 0x00000010122a7210 */ /* 0x000fc60007b3e02a */
[----:B------:R-:W-:Y:S01]  /*37960*/  IMAD R22, R58, R5, R22 ;  /* 0x000000053a167224 */ /* 0x000fe200078e0216 */
[----:B------:R-:W-:-:S03]  /*37970*/  ISETP.GE.U32.AND P0, PT, R42, R18, PT ;  /* 0x000000122a00720c */ /* 0x000fc60003f06070 */
[----:B------:R-:W-:Y:S02]  /*37980*/  IMAD.IADD R22, R19, 0x1, R22 ;  /* 0x0000000113167824 */ /* 0x000fe400078e0216 */
[----:B------:R-:W-:-:S03]  /*37990*/  IMAD.WIDE.U32 R18, R5, R58, RZ ;  /* 0x0000003a05127225 */ /* 0x000fc600078e00ff */
[----:B------:R-:W-:Y:S01]  /*379a0*/  IADD3.X R16, PT, PT, R22, R17, RZ, P1, P3 ;  /* 0x0000001116107210 */ /* 0x000fe20000fe64ff */
[----:B------:R-:W-:-:S04]  /*379b0*/  IMAD.WIDE.U32 R20, R4, R58, RZ ;  /* 0x0000003a04147225 */ /* 0x000fc800078e00ff */
[----:B------:R-:W-:Y:S01]  /*379c0*/  IMAD.WIDE.U32 R18, P3, R53, R4, R18 ;  /* 0x0000000435127225 */ /* 0x000fe20007860012 */
[----:B------:R-:W-:-:S03]  /*379d0*/  ISETP.GE.U32.AND.EX P0, PT, R16, R22, PT, P0 ;  /* 0x000000161000720c */ /* 0x000fc60003f06100 */
[----:B------:R-:W-:Y:S01]  /*379e0*/  IMAD.MOV.U32 R20, RZ, RZ, R19 ;  /* 0x000000ffff147224 */ /* 0x000fe200078e0013 */
[----:B------:R-:W-:Y:S01]  /*379f0*/  IADD3 RZ, P1, PT, R21, R18, RZ ;  /* 0x0000001215ff7210 */ /* 0x000fe20007f3e0ff */
[----:B------:R-:W-:Y:S01]  /*37a00*/  IMAD.X R21, RZ, RZ, RZ, P3 ;  /* 0x000000ffff157224 */ /* 0x000fe200018e06ff */
[----:B------:R-:W-:Y:S01]  /*37a10*/  SEL R17, RZ, 0x1, P0 ;  /* 0x00000001ff117807 */ /* 0x000fe20000000000 */
[----:B------:R-:W-:Y:S02]  /*37a20*/  IMAD R48, R2, R4, RZ ;  /* 0x0000000402307224 */ /* 0x000fe400078e02ff */
[----:B------:R-:W-:-:S04]  /*37a30*/  IMAD.WIDE.U32.X R18, R53, R5, R20, P1 ;  /* 0x0000000535127225 */ /* 0x000fc800008e0414 */
[----:B------:R-:W-:-:S04]  /*37a40*/  IMAD.WIDE.U32 R20, R0, R4, RZ ;  /* 0x0000000400147225 */ /* 0x000fc800078e00ff */
[----:B------:R-:W-:Y:S01]  /*37a50*/  IMAD R48, R0, R5, R48 ;  /* 0x0000000500307224 */ /* 0x000fe200078e0230 */
[----:B------:R-:W-:-:S03]  /*37a60*/  IADD3 R17, P0, P3, R20, R18, R17 ;  /* 0x0000001214117210 */ /* 0x000fc60007b1e011 */
[----:B------:R-:W-:Y:S01]  /*37a70*/  IMAD.IADD R48, R21, 0x1, R48 ;  /* 0x0000000115307824 */ /* 0x000fe200078e0230 */
[----:B------:R-:W-:Y:S01]  /*37a80*/  ISETP.GE.U32.AND P1, PT, R17, R20, PT ;  /* 0x000000141100720c */ /* 0x000fe20003f26070 */
[----:B------:R-:W-:-:S03]  /*37a90*/  IMAD.WIDE.U32 R20, R7, R45, RZ ;  /* 0x0000002d07147225 */ /* 0x000fc600078e00ff */
[----:B------:R-:W-:Y:S01]  /*37aa0*/  IADD3.X R18, PT, PT, R48, R19, RZ, P0, P3 ;  /* 0x0000001330127210 */ /* 0x000fe200007e64ff */
[----:B------:R-:W-:-:S04]  /*37ab0*/  IMAD.WIDE.U32 R22, R6, R45, RZ ;  /* 0x0000002d06167225 */ /* 0x000fc800078e00ff */
[----:B------:R-:W-:-:S04]  /*37ac0*/  IMAD.WIDE.U32 R20, P0, R52, R6, R20 ;  /* 0x0000000634147225 */ /* 0x000fc80007800014 */
[----:B------:R-:W-:Y:S01]  /*37ad0*/  IMAD.X R56, R49, 0x1, R43, P4 ;  /* 0x0000000131387824 */ /* 0x000fe200020e062b */
[----:B------:R-:W-:Y:S01]  /*37ae0*/  IADD3 RZ, P3, PT, R23, R20, RZ ;  /* 0x0000001417ff7210 */ /* 0x000fe20007f7e0ff */
[----:B------:R-:W-:-:S03]  /*37af0*/  IMAD.WIDE.U32 R22, R60, R6, RZ ;  /* 0x000000063c167225 */ /* 0x000fc600078e00ff */
[----:B------:R-:W-:Y:S01]  /*37b00*/  ISETP.GE.U32.AND.EX P2, PT, R56, R49, PT, P2 ;  /* 0x000000313800720c */ /* 0x000fe20003f46120 */
[----:B------:R-:W-:Y:S01]  /*37b10*/  IMAD R49, R3, R6, RZ ;  /* 0x0000000603317224 */ /* 0x000fe200078e02ff */
[----:B------:R-:W-:Y:S01]  /*37b20*/  IADD3 R20, P4, PT, R42, R22, RZ ;  /* 0x000000162a147210 */ /* 0x000fe20007f9e0ff */
[----:B------:R-:W-:Y:S02]  /*37b30*/  IMAD.X R43, RZ, RZ, RZ, P0 ;  /* 0x000000ffff2b7224 */ /* 0x000fe400000e06ff */
[-C--:B------:R-:W-:Y:S02]  /*37b40*/  IMAD R49, R60, R7.reuse, R49 ;  /* 0x000000073c317224 */ /* 0x080fe400078e0231 */
[----:B------:R-:W-:Y:S01]  /*37b50*/  IMAD.MOV.U32 R42, RZ, RZ, R21 ;  /* 0x000000ffff2a7224 */ /* 0x000fe200078e0015 */
[----:B------:R-:W-:Y:S01]  /*37b60*/  SEL R19, RZ, 0x1, P2 ;  /* 0x00000001ff137807 */ /* 0x000fe20001000000 */
[----:B------:R-:W-:Y:S02]  /*37b70*/  IMAD.IADD R49, R23, 0x1, R49 ;  /* 0x0000000117317824 */ /* 0x000fe400078e0231 */
[----:B------:R-:W-:-:S04]  /*37b80*/  IMAD.WIDE.U32.X R42, R52, R7, R42, P3 ;  /* 0x00000007342a7225 */ /* 0x000fc800018e042a */
[----:B------:R-:W-:Y:S01]  /*37b90*/  IMAD.X R50, R49, 0x1, R16, P4 ;  /* 0x0000000131327824 */ /* 0x000fe200020e0610 */
        /* <DEDUP_REMOVED lines=12> */
[----:B------:R-:W-:Y:S01]  /*37c60*/  SEL R43, RZ, 0x1, P0 ;  /* 0x00000001ff2b7807 */ /* 0x000fe20000000000 */
[----:B------:R-:W-:Y:S01]  /*37c70*/  IMAD.MOV.U32 R50, RZ, RZ, R53 ;  /* 0x000000ffff327224 */ /* 0x000fe200078e0035 */
[----:B------:R-:W-:Y:S01]  /*37c80*/  SEL R20, RZ, 0x1, P2 ;  /* 0x00000001ff147807 */ /* 0x000fe20001000000 */
[----:B------:R-:W-:-:S04]  /*37c90*/  IMAD.WIDE.U32.X R22, R3, R7, R22, P4 ;  /* 0x0000000703167225 */ /* 0x000fc800020e0416 */
[----:B------:R-:W-:Y:S01]  /*37ca0*/  IMAD R42, R50, R6, RZ ;  /* 0x00000006322a7224 */ /* 0x000fe200078e02ff */
[----:B------:R-:W-:Y:S01]  /*37cb0*/  IADD3 R43, P0, P4, R20, R22, R43 ;  /* 0x00000016142b7210 */ /* 0x000fe20007c1e02b */
[----:B------:R-:W-:Y:S01]  /*37cc0*/  IMAD.WIDE.U32 R20, R58, R6, RZ ;  /* 0x000000063a147225 */ /* 0x000fe200078e00ff */
[----:B------:R-:W-:-:S03]  /*37cd0*/  ISETP.GE.U32.AND.EX P1, PT, R18, R48, PT, P1 ;  /* 0x000000301200720c */ /* 0x000fc60003f26110 */
[----:B------:R-:W-:Y:S01]  /*37ce0*/  IMAD R42, R58, R7, R42 ;  /* 0x000000073a2a7224 */ /* 0x000fe200078e022a */
[----:B------:R-:W-:-:S03]  /*37cf0*/  IADD3 R48, P3, PT, R17, R20, RZ ;  /* 0x0000001411307210 */ /* 0x000fc60007f7e0ff */
[----:B------:R-:W-:Y:S01]  /*37d00*/  IMAD.IADD R42, R21, 0x1, R42 ;  /* 0x00000001152a7824 */ /* 0x000fe200078e022a */
[C---:B------:R-:W-:Y:S01]  /*37d10*/  ISETP.GE.U32.AND P2, PT, R48.reuse, R20, PT ;  /* 0x000000143000720c */ /* 0x040fe20003f46070 */
[----:B------:R-:W-:Y:S01]  /*37d20*/  IMAD.WIDE.U32 R20, R7, R58, RZ ;  /* 0x0000003a07147225 */ /* 0x000fe200078e00ff */
[----:B------:R-:W-:Y:S02]  /*37d30*/  IADD3.X R22, PT, PT, RZ, R23, RZ, P0, P4 ;  /* 0x00000017ff167210 */ /* 0x000fe400007e84ff */
[----:B------:R-:W-:Y:S01]  /*37d40*/  IADD3 R17, P4, PT, R48, R43, RZ ;  /* 0x0000002b30117210 */ /* 0x000fe20007f9e0ff */
[----:B------:R-:W-:Y:S02]  /*37d50*/  IMAD.X R43, R42, 0x1, R18, P3 ;  /* 0x000000012a2b7824 */ /* 0x000fe400018e0612 */
[----:B------:R-:W-:-:S04]  /*37d60*/  IMAD.WIDE.U32 R20, P3, R50, R6, R20 ;  /* 0x0000000632147225 */ /* 0x000fc80007860014 */
[----:B------:R-:W-:Y:S02]  /*37d70*/  IMAD.X R18, R43, 0x1, R22, P4 ;  /* 0x000000012b127824 */ /* 0x000fe400020e0616 */
[----:B------:R-:W-:Y:S01]  /*37d80*/  IMAD.WIDE.U32 R22, R6, R58, RZ ;  /* 0x0000003a06167225 */ /* 0x000fe200078e00ff */
[----:B------:R-:W-:Y:S02]  /*37d90*/  ISETP.GE.U32.AND P0, PT, R17, R48, PT ;  /* 0x000000301100720c */ /* 0x000fe40003f06070 */
[----:B------:R-:W-:Y:S01]  /*37da0*/  ISETP.GE.U32.AND.EX P2, PT, R43, R42, PT, P2 ;  /* 0x0000002a2b00720c */ /* 0x000fe20003f46120 */
[----:B------:R-:W-:Y:S01]  /*37db0*/  IMAD.MOV.U32 R22, RZ, RZ, R21 ;  /* 0x000000ffff167224 */ /* 0x000fe200078e0015 */
[----:B------:R-:W-:Y:S01]  /*37dc0*/  IADD3 RZ, P4, PT, R23, R20, RZ ;  /* 0x0000001417ff7210 */ /* 0x000fe20007f9e0ff */
[----:B------:R-:W-:Y:S01]  /*37dd0*/  IMAD.X R23, RZ, RZ, RZ, P3 ;  /* 0x000000ffff177224 */ /* 0x000fe200018e06ff */
[----:B------:R-:W-:Y:S02]  /*37de0*/  ISETP.GE.U32.AND.EX P0, PT, R18, R43, PT, P0 ;  /* 0x0000002b1200720c */ /* 0x000fe40003f06100 */
[----:B------:R-:W-:Y:S01]  /*37df0*/  SEL R49, RZ, 0x1, P2 ;  /* 0x00000001ff317807 */ /* 0x000fe20001000000 */
[----:B------:R-:W-:Y:S01]  /*37e00*/  IMAD.WIDE.U32.X R22, R50, R7, R22, P4 ;  /* 0x0000000732167225 */ /* 0x000fe200020e0416 */
[----:B------:R-:W-:-:S04]  /*37e10*/  SEL R20, RZ, 0x1, P0 ;  /* 0x00000001ff147807 */ /* 0x000fc80000000000 */
[----:B------:R-:W-:Y:S01]  /*37e20*/  IADD3 R49, P2, P3, R20, R22, R49 ;  /* 0x0000001614317210 */ /* 0x000fe20007b5e031 */
[----:B------:R-:W-:-:S04]  /*37e30*/  IMAD.WIDE.U32 R20, R7, R0, RZ ;  /* 0x0000000007147225 */ /* 0x000fc800078e00ff */
[----:B------:R-:W-:-:S04]  /*37e40*/  IMAD.WIDE.U32 R42, R6, R0, RZ ;  /* 0x00000000062a7225 */ /* 0x000fc800078e00ff */
[----:B------:R-:W-:-:S04]  /*37e50*/  IMAD.WIDE.U32 R20, P4, R2, R6, R20 ;  /* 0x0000000602147225 */ /* 0x000fc80007880014 */
[----:B------:R-:W-:Y:S01]  /*37e60*/  IMAD.MOV.U32 R22, RZ, RZ, R21 ;  /* 0x000000ffff167224 */ /* 0x000fe200078e0015 */
[----:B------:R-:W-:Y:S01]  /*37e70*/  IADD3 RZ, P0, PT, R43, R20, RZ ;  /* 0x000000142bff7210 */ /* 0x000fe20007f1e0ff */
[----:B------:R-:W-:Y:S01]  /*37e80*/  IMAD.WIDE.U32 R20, R5, R0, RZ ;  /* 0x0000000005147225 */ /* 0x000fe200078e00ff */
[----:B------:R-:W-:-:S03]  /*37e90*/  IADD3.X R48, PT, PT, RZ, R23, RZ, P2, P3 ;  /* 0x00000017ff307210 */ /* 0x000fc600017e64ff */
[----:B------:R-:W-:-:S04]  /*37ea0*/  IMAD.WIDE.U32 R42, R4, R0, RZ ;  /* 0x00000000042a7225 */ /* 0x000fc800078e00ff */
[----:B------:R-:W-:-:S04]  /*37eb0*/  IMAD.WIDE.U32 R20, P2, R2, R4, R20 ;  /* 0x0000000402147225 */ /* 0x000fc80007840014 */
[----:B------:R-:W-:Y:S01]  /*37ec0*/  IMAD.X R23, RZ, RZ, RZ, P4 ;  /* 0x000000ffff177224 */ /* 0x000fe200020e06ff */
[----:B------:R-:W-:Y:S01]  /*37ed0*/  IADD3 RZ, P3, PT, R43, R20, RZ ;  /* 0x000000142bff7210 */ /* 0x000fe20007f7e0ff */
[C---:B------:R-:W-:Y:S02]  /*37ee0*/  IMAD R20, R2.reuse, R6, RZ ;  /* 0x0000000602147224 */ /* 0x040fe400078e02ff */
[----:B------:R-:W-:Y:S02]  /*37ef0*/  IMAD.X R43, RZ, RZ, RZ, P2 ;  /* 0x000000ffff2b7224 */ /* 0x000fe400010e06ff */
[----:B------:R-:W-:Y:S02]  /*37f00*/  IMAD.MOV.U32 R42, RZ, RZ, R21 ;  /* 0x000000ffff2a7224 */ /* 0x000fe400078e0015 */
[----:B------:R-:W-:Y:S01]  /*37f10*/  IMAD.WIDE.U32.X R22, R2, R7, R22, P0 ;  /* 0x0000000702167225 */ /* 0x000fe200000e0416 */
[----:B------:R-:W-:-:S03]  /*37f20*/  SEL R21, RZ, 0x1, P1 ;  /* 0x00000001ff157807 */ /* 0x000fc60000800000 */
[----:B------:R-:W-:Y:S02]  /*37f30*/  IMAD R20, R0, R7, R20 ;  /* 0x0000000700147224 */ /* 0x000fe400078e0214 */
[----:B------:R-:W-:-:S04]  /*37f40*/  IMAD.WIDE.U32.X R42, R2, R5, R42, P3 ;  /* 0x00000005022a7225 */ /* 0x000fc800018e042a */
[----:B------:R-:W-:-:S04]  /*37f50*/  IMAD.WIDE.U32 R6, R0, R6, RZ ;  /* 0x0000000600067225 */ /* 0x000fc800078e00ff */
[----:B------:R-:W-:Y:S01]  /*37f60*/  IMAD.IADD R20, R7, 0x1, R20 ;  /* 0x0000000107147824 */ /* 0x000fe200078e0214 */
[----:B------:R-:W-:-:S04]  /*37f70*/  IADD3 R21, P1, P2, R6, R42, R21 ;  /* 0x0000002a06157210 */ /* 0x000fc80007a3e015 */
[C---:B------:R-:W-:Y:S02]  /*37f80*/  IADD3 R49, P4, PT, R21.reuse, R49, RZ ;  /* 0x0000003115317210 */ /* 0x040fe40007f9e0ff */
[----:B------:R-:W-:Y:S01]  /*37f90*/  IADD3.X R42, PT, PT, R20, R43, RZ, P1, P2 ;  /* 0x0000002b142a7210 */ /* 0x000fe20000fe44ff */
[----:B------:R-:W-:Y:S01]  /*37fa0*/  IMAD.MOV.U32 R43, RZ, RZ, R52 ;  /* 0x000000ffff2b7224 */ /* 0x000fe200078e0034 */
[----:B------:R-:W-:Y:S02]  /*37fb0*/  ISETP.GE.U32.AND P0, PT, R21, R6, PT ;  /* 0x000000061500720c */ /* 0x000fe40003f06070 */
[----:B------:R-:W-:Y:S01]  /*37fc0*/  ISETP.GE.U32.AND P2, PT, R49, R21, PT ;  /* 0x000000153100720c */ /* 0x000fe20003f46070 */
[-C--:B------:R-:W-:Y:S02]  /*37fd0*/  IMAD R21, R43, R24.reuse, RZ ;  /* 0x000000182b157224 */ /* 0x080fe400078e02ff */
[----:B------:R-:W-:-:S04]  /*37fe0*/  IMAD.WIDE.U32 R6, R45, R24, RZ ;  /* 0x000000182d067225 */ /* 0x000fc800078e00ff */
[----:B------:R-:W-:Y:S02]  /*37ff0*/  IMAD R21, R45, R25, R21 ;  /* 0x000000192d157224 */ /* 0x000fe400078e0215 */
[----:B------:R-:W-:Y:S01]  /*38000*/  IMAD.X R48, R42, 0x1, R48, P4 ;  /* 0x000000012a307824 */ /* 0x000fe200020e0630 */
[----:B------:R-:W-:Y:S01]  /*38010*/  IADD3 R53, P3, PT, R16, R6, RZ ;  /* 0x0000000610357210 */ /* 0x000fe20007f7e0ff */
[----:B------:R-:W-:Y:S01]  /*38020*/  IMAD.IADD R7, R7, 0x1, R21 ;  /* 0x0000000107077824 */ /* 0x000fe200078e0215 */
[----:B------:R-:W-:Y:S02]  /*38030*/  ISETP.GE.U32.AND.EX P0, PT, R42, R20, PT, P0 ;  /* 0x000000142a00720c */ /* 0x000fe40003f06100 */
[----:B------:R-:W-:Y:S01]  /*38040*/  ISETP.GE.U32.AND.EX P2, PT, R48, R42, PT, P2 ;  /* 0x0000002a3000720c */ /* 0x000fe20003f46120 */
[----:B------:R-:W-:Y:S01]  /*38050*/  IMAD.X R52, R7, 0x1, R19, P3 ;  /* 0x0000000107347824 */ /* 0x000fe200018e0613 */
[----:B------:R-:W-:Y:S02]  /*38060*/  ISETP.GE.U32.AND P1, PT, R53, R6, PT ;  /* 0x000000063500720c */ /* 0x000fe40003f26070 */
[----:B------:R-:W-:-:S02]  /*38070*/  SEL R42, RZ, 0x1, P0 ;  /* 0x00000001ff2a7807 */ /* 0x000fc40000000000 */
[----:B------:R-:W-:Y:S02]  /*38080*/  SEL R6, RZ, 0x1, P2 ;  /* 0x00000001ff067807 */ /* 0x000fe40001000000 */
[----:B------:R-:W-:Y:S02]  /*38090*/  ISETP.GE.U32.AND.EX P1, PT, R52, R7, PT, P1 ;  /* 0x000000073400720c */ /* 0x000fe40003f26110 */
[----:B------:R-:W-:Y:S01]  /*380a0*/  IADD3 R42, P0, P3, R6, R22, R42 ;  /* 0x00000016062a7210 */ /* 0x000fe20007b1e02a */
[----:B------:R-:W-:-:S04]  /*380b0*/  IMAD.WIDE.U32 R6, R25, R45, RZ ;  /* 0x0000002d19067225 */ /* 0x000fc800078e00ff */
[----:B------:R-:W-:-:S04]  /*380c0*/  IMAD.WIDE.U32 R20, R24, R45, RZ ;  /* 0x0000002d18147225 */ /* 0x000fc800078e00ff */
[----:B------:R-:W-:-:S04]  /*380d0*/  IMAD.WIDE.U32 R6, P4, R43, R24, R6 ;  /* 0x000000182b067225 */ /* 0x000fc80007880006 */
[----:B------:R-:W-:Y:S01]  /*380e0*/  IMAD.MOV.U32 R20, RZ, RZ, R7 ;  /* 0x000000ffff147224 */ /* 0x000fe200078e0007 */
[----:B------:R-:W-:Y:S01]  /*380f0*/  IADD3 RZ, P2, PT, R21, R6, RZ ;  /* 0x0000000615ff7210 */ /* 0x000fe20007f5e0ff */
[-C--:B------:R-:W-:Y:S02]  /*38100*/  IMAD R16, R3, R24.reuse, RZ ;  /* 0x0000001803107224 */ /* 0x080fe400078e02ff */
[----:B------:R-:W-:Y:S01]  /*38110*/  IMAD.WIDE.U32 R6, R60, R24, RZ ;  /* 0x000000183c067225 */ /* 0x000fe200078e00ff */
[----:B------:R-:W-:-:S03]  /*38120*/  IADD3.X R22, PT, PT, RZ, R23, RZ, P0, P3 ;  /* 0x00000017ff167210 */ /* 0x000fc600007e64ff */
[-C--:B------:R-:W-:Y:S01]  /*38130*/  IMAD R16, R60, R25.reuse, R16 ;  /* 0x000000193c107224 */ /* 0x080fe200078e0210 */
[-C--:B------:R-:W-:Y:S01]  /*38140*/  IADD3 R17, P3, PT, R17, R6.reuse, RZ ;  /* 0x0000000611117210 */ /* 0x080fe20007f7e0ff */
[----:B------:R-:W-:Y:S02]  /*38150*/  IMAD.X R21, RZ, RZ, RZ, P4 ;  /* 0x000000ffff157224 */ /* 0x000fe400020e06ff */
[----:B------:R-:W-:Y:S01]  /*38160*/  IMAD.IADD R7, R7, 0x1, R16 ;  /* 0x0000000107077824 */ /* 0x000fe200078e0210 */
[----:B------:R-:W-:Y:S01]  /*38170*/  ISETP.GE.U32.AND P0, PT, R17, R6, PT ;  /* 0x000000061100720c */ /* 0x000fe20003f06070 */
[----:B------:R-:W-:Y:S01]  /*38180*/  IMAD.WIDE.U32.X R20, R43, R25, R20, P2 ;  /* 0x000000192b147225 */ /* 0x000fe200010e0414 */
[----:B------:R-:W-:-:S03]  /*38190*/  SEL R6, RZ, 0x1, P1 ;  /* 0x00000001ff067807 */ /* 0x000fc60000800000 */
[----:B------:R-:W-:Y:S01]  /*381a0*/  IMAD.X R23, R7, 0x1, R18, P3 ;  /* 0x0000000107177824 */ /* 0x000fe200018e0612 */
[----:B------:R-:W-:-:S04]  /*381b0*/  IADD3 R6, P1, P2, R17, R20, R6 ;  /* 0x0000001411067210 */ /* 0x000fc80007a3e006 */
[C---:B------:R-:W-:Y:S02]  /*381c0*/  ISETP.GE.U32.AND.EX P0, PT, R23.reuse, R7, PT, P0 ;  /* 0x000000071700720c */ /* 0x040fe40003f06100 */
[----:B------:R-:W-:Y:S02]  /*381d0*/  IADD3.X R7, PT, PT, R23, R21, RZ, P1, P2 ;  /* 0x0000001517077210 */ /* 0x000fe40000fe44ff */
[----:B------:R-:W-:Y:S01]  /*381e0*/  ISETP.GE.U32.AND P1, PT, R6, R17, PT ;  /* 0x000000110600720c */ /* 0x000fe20003f26070 */
[----:B------:R-:W-:-:S04]  /*381f0*/  IMAD.WIDE.U32 R16, R25, R60, RZ ;  /* 0x0000003c19107225 */ /* 0x000fc800078e00ff */
[----:B------:R-:W-:-:S04]  /*38200*/  IMAD.WIDE.U32 R18, R24, R60, RZ ;  /* 0x0000003c18127225 */ /* 0x000fc800078e00ff */
[----:B------:R-:W-:Y:S01]  /*38210*/  IMAD.WIDE.U32 R16, P2, R3, R24, R16 ;  /* 0x0000001803107225 */ /* 0x000fe20007840010 */
[----:B------:R-:W-:-:S03]  /*38220*/  ISETP.GE.U32.AND.EX P1, PT, R7, R23, PT, P1 ;  /* 0x000000170700720c */ /* 0x000fc60003f26110 */
        /* <DEDUP_REMOVED lines=15> */
[----:B------:R-:W-:Y:S01]  /*38320*/  IADD3 R16, P1, PT, R49, R18, RZ ;  /* 0x0000001231107210 */ /* 0x000fe20007f3e0ff */
[----:B------:R-:W-:-:S03]  /*38330*/  IMAD.WIDE.U32 R18, R25, R58, RZ ;  /* 0x0000003a19127225 */ /* 0x000fc600078e00ff */
[----:B------:R-:W-:Y:S01]  /*38340*/  ISETP.GE.U32.AND.EX P0, PT, R48, R17, PT, P0 ;  /* 0x000000113000720c */ /* 0x000fe20003f06100 */
[----:B------:R-:W-:Y:S01]  /*38350*/  IMAD.WIDE.U32 R20, R24, R58, RZ ;  /* 0x0000003a18147225 */ /* 0x000fe200078e00ff */
[----:B------:R-:W-:-:S03]  /*38360*/  ISETP.GE.U32.AND P4, PT, R16, R49, PT ;  /* 0x000000311000720c */ /* 0x000fc60003f86070 */
        /* <DEDUP_REMOVED lines=10> */
[----:B------:R-:W-:-:S04]  /*38410*/  IMAD.WIDE.U32 R18, R25, R0, RZ ;  /* 0x0000000019127225 */ /* 0x000fc800078e00ff */
[----:B------:R-:W-:Y:S01]  /*38420*/  IMAD.MOV.U32 R48, RZ, RZ, R43 ;  /* 0x000000ffff307224 */ /* 0x000fe200078e002b */
[----:B------:R-:W-:Y:S01]  /*38430*/  IADD3.X R43, PT, PT, RZ, R21, RZ, P0, P1 ;  /* 0x00000015ff2b7210 */ /* 0x000fe200007e24ff */
[----:B------:R-:W-:-:S04]  /*38440*/  IMAD.WIDE.U32 R18, P0, R2, R24, R18 ;  /* 0x0000001802127225 */ /* 0x000fc80007800012 */
[----:B------:R-:W-:-:S04]  /*38450*/  IMAD.WIDE.U32 R20, R24, R0, RZ ;  /* 0x0000000018147225 */ /* 0x000fc800078e00ff */
[----:B------:R-:W-:Y:S01]  /*38460*/  IMAD.MOV.U32 R20, RZ, RZ, R19 ;  /* 0x000000ffff147224 */ /* 0x000fe200078e0013 */
[----:B------:R-:W-:Y:S01]  /*38470*/  IADD3 RZ, P1, PT, R21, R18, RZ ;  /* 0x0000001215ff7210 */ /* 0x000fe20007f3e0ff */
[----:B------:R-:W-:Y:S02]  /*38480*/  IMAD.X R21, RZ, RZ, RZ, P0 ;  /* 0x000000ffff157224 */ /* 0x000fe400000e06ff */
[C---:B------:R-:W-:Y:S02]  /*38490*/  IMAD R18, R2.reuse, R24, RZ ;  /* 0x0000001802127224 */ /* 0x040fe400078e02ff */
[----:B------:R-:W-:-:S04]  /*384a0*/  IMAD.WIDE.U32.X R20, R2, R25, R20, P1 ;  /* 0x0000001902147225 */ /* 0x000fc800008e0414 */
[C---:B------:R-:W-:Y:S02]  /*384b0*/  IMAD R25, R0.reuse, R25, R18 ;  /* 0x0000001900197224 */ /* 0x040fe400078e0212 */
[----:B------:R-:W-:-:S03]  /*384c0*/  IMAD.WIDE.U32 R18, R0, R24, RZ ;  /* 0x0000001800127225 */ /* 0x000fc600078e00ff */
[----:B------:R-:W-:Y:S01]  /*384d0*/  IADD3 R42, P1, PT, R42, R18, RZ ;  /* 0x000000122a2a7210 */ /* 0x000fe20007f3e0ff */
[----:B------:R-:W-:Y:S02]  /*384e0*/  IMAD R24, R48, R26, RZ ;  /* 0x0000001a30187224 */ /* 0x000fe400078e02ff */
[----:B------:R-:W-:Y:S01]  /*384f0*/  IMAD.IADD R25, R19, 0x1, R25 ;  /* 0x0000000113197824 */ /* 0x000fe200078e0219 */
[C---:B------:R-:W-:Y:S01]  /*38500*/  ISETP.GE.U32.AND P0, PT, R42.reuse, R18, PT ;  /* 0x000000122a00720c */ /* 0x040fe20003f06070 */
[----:B------:R-:W-:Y:S01]  /*38510*/  IMAD.WIDE.U32 R18, R45, R26, RZ ;  /* 0x0000001a2d127225 */ /* 0x000fe200078e00ff */
[----:B------:R-:W-:-:S03]  /*38520*/  IADD3 R23, P4, PT, R42, R23, RZ ;  /* 0x000000172a177210 */ /* 0x000fc60007f9e0ff */
[----:B------:R-:W-:Y:S01]  /*38530*/  IMAD R24, R45, R27, R24 ;  /* 0x0000001b2d187224 */ /* 0x000fe200078e0218 */
[----:B------:R-:W-:Y:S01]  /*38540*/  ISETP.GE.U32.AND P2, PT, R23, R42, PT ;  /* 0x0000002a1700720c */ /* 0x000fe20003f46070 */
[----:B------:R-:W-:Y:S02]  /*38550*/  IMAD.X R22, R25, 0x1, R22, P1 ;  /* 0x0000000119167824 */ /* 0x000fe400008e0616 */
[----:B------:R-:W-:Y:S01]  /*38560*/  IMAD.MOV.U32 R42, RZ, RZ, R50 ;  /* 0x000000ffff2a7224 */ /* 0x000fe200078e0032 */
[-C--:B------:R-:W-:Y:S01]  /*38570*/  IADD3 R50, P3, PT, R6, R18.reuse, RZ ;  /* 0x0000001206327210 */ /* 0x080fe20007f7e0ff */
[----:B------:R-:W-:Y:S02]  /*38580*/  IMAD.IADD R6, R19, 0x1, R24 ;  /* 0x0000000113067824 */ /* 0x000fe400078e0218 */
[----:B------:R-:W-:Y:S01]  /*38590*/  IMAD.X R24, R22, 0x1, R43, P4 ;  /* 0x0000000116187824 */ /* 0x000fe200020e062b */
[----:B------:R-:W-:Y:S01]  /*385a0*/  ISETP.GE.U32.AND P1, PT, R50, R18, PT ;  /* 0x000000123200720c */ /* 0x000fe20003f26070 */
[----:B------:R-:W-:Y:S01]  /*385b0*/  IMAD.X R49, R6, 0x1, R7, P3 ;  /* 0x0000000106317824 */ /* 0x000fe200018e0607 */
[----:B------:R-:W-:-:S02]  /*385c0*/  ISETP.GE.U32.AND.EX P0, PT, R22, R25, PT, P0 ;  /* 0x000000191600720c */ /* 0x000fc40003f06100 */
[----:B------:R-:W-:Y:S02]  /*385d0*/  ISETP.GE.U32.AND.EX P2, PT, R24, R22, PT, P2 ;  /* 0x000000161800720c */ /* 0x000fe40003f46120 */
[----:B------:R-:W-:Y:S02]  /*385e0*/  ISETP.GE.U32.AND.EX P1, PT, R49, R6, PT, P1 ;  /* 0x000000063100720c */ /* 0x000fe40003f26110 */
[----:B------:R-:W-:Y:S02]  /*385f0*/  SEL R25, RZ, 0x1, P0 ;  /* 0x00000001ff197807 */ /* 0x000fe40000000000 */
[----:B------:R-:W-:-:S04]  /*38600*/  SEL R6, RZ, 0x1, P2 ;  /* 0x00000001ff067807 */ /* 0x000fc80001000000 */
[----:B------:R-:W-:Y:S01]  /*38610*/  IADD3 R25, P0, P3, R6, R20, R25 ;  /* 0x0000001406197210 */ /* 0x000fe20007b1e019 */
[----:B------:R-:W-:-:S04]  /*38620*/  IMAD.WIDE.U32 R6, R27, R45, RZ ;  /* 0x0000002d1b067225 */ /* 0x000fc800078e00ff */
[----:B------:R-:W-:-:S04]  /*38630*/  IMAD.WIDE.U32 R18, R26, R45, RZ ;  /* 0x0000002d1a127225 */ /* 0x000fc800078e00ff */
[----:B------:R-:W-:-:S04]  /*38640*/  IMAD.WIDE.U32 R6, P4, R48, R26, R6 ;  /* 0x0000001a30067225 */ /* 0x000fc80007880006 */
[----:B------:R-:W-:Y:S01]  /*38650*/  IMAD R20, R3, R26, RZ ;  /* 0x0000001a03147224 */ /* 0x000fe200078e02ff */
[----:B------:R-:W-:Y:S01]  /*38660*/  IADD3 RZ, P2, PT, R19, R6, RZ ;  /* 0x0000000613ff7210 */ /* 0x000fe20007f5e0ff */
[----:B------:R-:W-:Y:S02]  /*38670*/  IMAD.MOV.U32 R18, RZ, RZ, R7 ;  /* 0x000000ffff127224 */ /* 0x000fe400078e0007 */
        /* <DEDUP_REMOVED lines=11> */
[----:B------:R-:W-:Y:S01]  /*38730*/  ISETP.GE.U32.AND.EX P0, PT, R21, R7, PT, P0 ;  /* 0x000000071500720c */ /* 0x000fe20003f06100 */
[----:B------:R-:W-:Y:S01]  /*38740*/  IMAD.WIDE.U32 R6, R27, R60, RZ ;  /* 0x0000003c1b067225 */ /* 0x000fe200078e00ff */
[----:B------:R-:W-:Y:S02]  /*38750*/  IADD3.X R20, PT, PT, R21, R19, RZ, P1, P2 ;  /* 0x0000001315147210 */ /* 0x000fe40000fe44ff */
[----:B------:R-:W-:Y:S01]  /*38760*/  ISETP.GE.U32.AND P1, PT, R18, R16, PT ;  /* 0x000000101200720c */ /* 0x000fe20003f26070 */
        /* <DEDUP_REMOVED lines=8> */
[----:B------:R-:W-:Y:S02]  /*387f0*/  IMAD.WIDE.U32.X R16, R3, R27, R16, P3 ;  /* 0x0000001b03107225 */ /* 0x000fe400018e0410 */
[----:B------:R0:W5:Y:S01]  /*38800*/  LDL.LU R3, [R1+0xa1b4] ;  /* 0x00a1b40001037983 */ /* 0x0001620000300800 */
[----:B------:R-:W-:Y:S01]  /*38810*/  IADD3 R21, P0, P1, R6, R16, R21 ;  /* 0x0000001006157210 */ /* 0x000fe2000791e015 */
[----:B------:R-:W-:-:S02]  /*38820*/  IMAD R16, R42, R26, RZ ;  /* 0x0000001a2a107224 */ /* 0x000fc400078e02ff */
        /* <DEDUP_REMOVED lines=30> */
[-C--:B------:R-:W-:Y:S02]  /*38a10*/  IMAD.WIDE.U32.X R6, R2, R27.reuse, R16, P1 ;  /* 0x0000001b02067225 */ /* 0x080fe400008e0410 */
[----:B------:R0:W5:Y:S02]  /*38a20*/  LDL.LU R2, [R1+0xa1b0] ;  /* 0x00a1b00001027983 */ /* 0x0001640000300800 */
[----:B------:R-:W-:-:S02]  /*38a30*/  IMAD R42, R0, R27, R42 ;  /* 0x0000001b002a7224 */ /* 0x000fc400078e022a */
[----:B------:R-:W-:Y:S02]  /*38a40*/  IMAD.WIDE.U32 R16, R0, R26, RZ ;  /* 0x0000001a00107225 */ /* 0x000fe400078e00ff */
[----:B------:R0:W5:Y:S02]  /*38a50*/  LDL.LU R0, [R1+0xa1ac] ;  /* 0x00a1ac0001007983 */ /* 0x0001640000300800 */
[----:B------:R-:W-:Y:S01]  /*38a60*/  IMAD.IADD R42, R17, 0x1, R42 ;  /* 0x00000001112a7824 */ /* 0x000fe200078e022a */
[----:B------:R-:W-:-:S04]  /*38a70*/  IADD3 R25, P1, PT, R25, R16, RZ ;  /* 0x0000001019197210 */ /* 0x000fc80007f3e0ff */
        /* <DEDUP_REMOVED lines=12> */
[----:B------:R-:W-:-:S04]  /*38b40*/  IMAD.WIDE.U32 R6, R21, 0x3d1, RZ ;  /* 0x000003d115067825 */ /* 0x000fc800078e00ff */
[----:B------:R-:W-:Y:S01]  /*38b50*/  IMAD.WIDE.U32 R16, P2, R21, 0x1, R16 ;  /* 0x0000000115107825 */ /* 0x000fe20007840010 */
[----:B------:R-:W-:Y:S02]  /*38b60*/  IADD3 R42, P1, PT, R57, R6, RZ ;  /* 0x00000006392a7210 */ /* 0x000fe40007f3e0ff */
[----:B------:R-:W-:Y:S02]  /*38b70*/  IADD3 R16, P3, PT, R7, R16, RZ ;  /* 0x0000001007107210 */ /* 0x000fe40007f7e0ff */
[----:B------:R-:W-:-:S03]  /*38b80*/  ISETP.GE.U32.AND P0, PT, R42, R6, PT ;  /* 0x000000062a00720c */ /* 0x000fc60003f06070 */
[----:B------:R-:W-:Y:S02]  /*38b90*/  IMAD.X R43, R16, 0x1, R56, P1 ;  /* 0x00000001102b7824 */ /* 0x000fe400008e0638 */
[----:B------:R-:W-:-:S03]  /*38ba0*/  IMAD.MOV.U32 R6, RZ, RZ, R17 ;  /* 0x000000ffff067224 */ /* 0x000fc600078e0011 */
[----:B------:R-:W-:Y:S01]  /*38bb0*/  ISETP.GE.U32.AND.EX P0, PT, R43, R16, PT, P0 ;  /* 0x000000102b00720c */ /* 0x000fe20003f06100 */
[----:B------:R-:W-:-:S04]  /*38bc0*/  IMAD.WIDE.U32 R16, R20, 0x3d1, RZ ;  /* 0x000003d114107825 */ /* 0x000fc800078e00ff */
[----:B------:R-:W-:Y:S02]  /*38bd0*/  IMAD.X R7, RZ, RZ, RZ, P2 ;  /* 0x000000ffff077224 */ /* 0x000fe400010e06ff */
[----:B------:R-:W-:-:S04]  /*38be0*/  IMAD.WIDE.U32 R16, P1, R18, 0x1, R16 ;  /* 0x0000000112107825 */ /* 0x000fc80007820010 */
[----:B------:R-:W-:-:S04]  /*38bf0*/  IMAD.WIDE.U32.X R6, R19, 0x1, R6, P3 ;  /* 0x0000000113067825 */ /* 0x000fc800018e0406 */
[----:B------:R-:W-:-:S04]  /*38c00*/  IMAD.WIDE.U32 R18, R18, 0x3d1, RZ ;  /* 0x000003d112127825 */ /* 0x000fc800078e00ff */
[----:B------:R-:W-:Y:S01]  /*38c10*/  IMAD.X R23, RZ, RZ, RZ, P1 ;  /* 0x000000ffff177224 */ /* 0x000fe200008e06ff */
[----:B------:R-:W-:Y:S01]  /*38c20*/  IADD3 R21, P1, PT, R19, R16, RZ ;  /* 0x0000001013157210 */ /* 0x000fe20007f3e0ff */
[----:B------:R-:W-:Y:S02]  /*38c30*/  IMAD.MOV.U32 R22, RZ, RZ, R17 ;  /* 0x000000ffff167224 */ /* 0x000fe400078e0011 */
[----:B------:R-:W-:Y:S02]  /*38c40*/  IMAD R48, R48, R4, RZ ;  /* 0x0000000430307224 */ /* 0x000fe400078e02ff */
[----:B------:R-:W-:-:S04]  /*38c50*/  IMAD.WIDE.U32.X R16, R20, 0x1, R22, P1 ;  /* 0x0000000114107825 */ /* 0x000fc800008e0416 */
[----:B------:R-:W-:Y:S02]  /*38c60*/  IMAD.MOV.U32 R20, RZ, RZ, R18 ;  /* 0x000000ffff147224 */ /* 0x000fe400078e0012 */
        /* <DEDUP_REMOVED lines=8> */
[----:B------:R-:W-:-:S04]  /*38cf0*/  ISETP.GE.U32.AND P1, PT, R16, R42, PT ;  /* 0x0000002a1000720c */ /* 0x000fc80003f26070 */
[----:B------:R-:W-:Y:S02]  /*38d00*/  ISETP.GE.U32.AND.EX P1, PT, R17, R43, PT, P1 ;  /* 0x0000002b1100720c */ /* 0x000fe40003f26110 */
[----:B------:R-:W-:Y:S02]  /*38d10*/  SEL R18, RZ, 0x1, P0 ;  /* 0x00000001ff127807 */ /* 0x000fe40000000000 */
[----:B------:R-:W-:Y:S01]  /*38d20*/  SEL R5, RZ, 0x1, P1 ;  /* 0x00000001ff057807 */ /* 0x000fe20000800000 */
[----:B------:R-:W-:-:S03]  /*38d30*/  IMAD.WIDE.U32 R20, R25, 0x3d1, RZ ;  /* 0x000003d119147825 */ /* 0x000fc600078e00ff */
[----:B------:R-:W-:Y:S01]  /*38d40*/  IADD3 R18, P0, P1, R5, R6, R18 ;  /* 0x0000000605127210 */ /* 0x000fe2000791e012 */
[----:B------:R-:W-:-:S03]  /*38d50*/  IMAD.WIDE.U32 R20, P3, R27, 0x1, R20 ;  /* 0x000000011b147825 */ /* 0x000fc60007860014 */
[----:B------:R-:W-:Y:S01]  /*38d60*/  IADD3.X R5, PT, PT, RZ, R7, RZ, P0, P1 ;  /* 0x00000007ff057210 */ /* 0x000fe200007e24ff */
[----:B------:R-:W-:-:S03]  /*38d70*/  IMAD.WIDE.U32 R6, R27, 0x3d1, RZ ;  /* 0x000003d11b067825 */ /* 0x000fc600078e00ff */
        /* <DEDUP_REMOVED lines=8> */
[----:B------:R-:W-:Y:S02]  /*38e00*/  IMAD.X R23, RZ, RZ, RZ, P3 ;  /* 0x000000ffff177224 */ /* 0x000fe400018e06ff */
[----:B------:R-:W-:Y:S01]  /*38e10*/  IMAD.MOV.U32 R22, RZ, RZ, R21 ;  /* 0x000000ffff167224 */ /* 0x000fe200078e0015 */
[----:B------:R-:W-:Y:S01]  /*38e20*/  ISETP.GE.U32.AND.EX P1, PT, R7, R52, PT, P4 ;  /* 0x000000340700720c */ /* 0x000fe20003f26140 */
[----:B------:R-:W-:Y:S01]  /*38e30*/  IMAD.WIDE.U32 R20, R26, 0x3d1, RZ ;  /* 0x000003d11a147825 */ /* 0x000fe200078e00ff */
[----:B------:R-:W-:Y:S02]  /*38e40*/  SEL R18, RZ, 0x1, P0 ;  /* 0x00000001ff127807 */ /* 0x000fe40000000000 */
[----:B------:R-:W-:Y:S01]  /*38e50*/  SEL R5, RZ, 0x1, P1 ;  /* 0x00000001ff057807 */ /* 0x000fe20000800000 */
[----:B------:R-:W-:-:S04]  /*38e60*/  IMAD.WIDE.U32.X R22, R25, 0x1, R22, P2 ;  /* 0x0000000119167825 */ /* 0x000fc800010e0416 */
[----:B------:R-:W-:Y:S01]  /*38e70*/  IMAD.WIDE.U32 R20, P1, R24, 0x1, R20 ;  /* 0x0000000118147825 */ /* 0x000fe20007820014 */
[----:B------:R-:W-:-:S03]  /*38e80*/  IADD3 R18, P0, P2, R5, R22, R18 ;  /* 0x0000001605127210 */ /* 0x000fc60007a1e012 */
[----:B------:R-:W-:Y:S01]  /*38e90*/  IMAD.WIDE.U32 R24, R24, 0x3d1, RZ ;  /* 0x000003d118187825 */ /* 0x000fe200078e00ff */
[----:B------:R-:W-:Y:S02]  /*38ea0*/  IADD3.X R5, PT, PT, RZ, R23, RZ, P0, P2 ;  /* 0x00000017ff057210 */ /* 0x000fe400007e44ff */
[----:B------:R-:W-:Y:S02]  /*38eb0*/  IADD3 R50, P4, PT, R50, R24, RZ ;  /* 0x0000001832327210 */ /* 0x000fe40007f9e0ff */
[----:B------:R-:W-:Y:S02]  /*38ec0*/  IADD3 R20, P2, PT, R25, R20, RZ ;  /* 0x0000001419147210 */ /* 0x000fe40007f5e0ff */
[----:B------:R-:W-:-:S03]  /*38ed0*/  IADD3 R18, P3, PT, R50, R18, RZ ;  /* 0x0000001232127210 */ /* 0x000fc60007f7e0ff */
        /* <DEDUP_REMOVED lines=57> */
.L_x_1435:
[----:B------:R-:W-:Y:S05]  /*39270*/  BSYNC.RECONVERGENT B3 ;  /* 0x0000000000037941 */ /* 0x000fea0003800200 */
.L_x_1434:
        /* <DEDUP_REMOVED lines=19> */
.L_x_1437:
[----:B-----5:R-:W-:Y:S02]  /*393b0*/  IADD3 R18, P3, P4, R18, -R46, -R3 ;  /* 0x8000002e12127210 */ /* 0x020fe40007c7e803 */
        /* <DEDUP_REMOVED lines=9> */
.L_x_1438:
[----:B------:R-:W-:Y:S05]  /*39450*/  BSYNC.RECONVERGENT B3 ;  /* 0x0000000000037941 */ /* 0x000fea0003800200 */
.L_x_1436:
        /* <DEDUP_REMOVED lines=34> */
[----:B------:R-:W-:Y:S02]  /*39680*/  IMAD R27, R41, R4, RZ ;  /* 0x00000004291b7224 */ /* 0x000fe400078e02ff */
[----:B------:R-:W-:Y:S01]  /*39690*/  IMAD.IADD R25, R21, 0x1, R26 ;  /* 0x0000000115197824 */ /* 0x000fe200078e021a */
[----:B------:R-:W-:Y:S01]  /*396a0*/  ISETP.GE.U32.AND P0, PT, R24, R20, PT ;  /* 0x000000141800720c */ /* 0x000fe20003f06070 */
        /* <DEDUP_REMOVED lines=11> */
[----:B------:R-:W-:Y:S01]  /*39760*/  IMAD R27, R40, R19, R27 ;  /* 0x00000013281b7224 */ /* 0x000fe200078e021b */
[----:B------:R-:W-:Y:S01]  /*39770*/  IADD3 R48, P0, P3, R20, R22, R48 ;  /* 0x0000001614307210 */ /* 0x000fe20007b1e030 */
[----:B------:R-:W-:Y:S02]  /*39780*/  IMAD.X R52, R49, 0x1, R43, P4 ;  /* 0x0000000131347824 */ /* 0x000fe400020e062b */
        /* <DEDUP_REMOVED lines=8> */
[----:B------:R-:W-:-:S04]  /*39810*/  IMAD.WIDE.U32 R20, P0, R2, R16, R20 ;  /* 0x0000001002147225 */ /* 0x000fc80007800014 */
[----:B------:R-:W-:Y:S01]  /*39820*/  IMAD R50, R9, R16, RZ ;  /* 0x0000001009327224 */ /* 0x000fe200078e02ff */
[----:B------:R-:W-:Y:S01]  /*39830*/  IADD3 RZ, P3, PT, R23, R20, RZ ;  /* 0x0000001417ff7210 */ /* 0x000fe20007f7e0ff */
[----:B------:R-:W-:-:S04]  /*39840*/  IMAD.WIDE.U32 R22, R8, R16, RZ ;  /* 0x0000001008167225 */ /* 0x000fc800078e00ff */
[-C--:B------:R-:W-:Y:S01]  /*39850*/  IMAD R50, R8, R17.reuse, R50 ;  /* 0x0000001108327224 */ /* 0x080fe200078e0232 */
        /* <DEDUP_REMOVED lines=46> */
[----:B------:R-:W-:-:S04]  /*39b40*/  SEL R22, RZ, 0x1, P0 ;  /* 0x00000001ff167807 */ /* 0x000fc80000000000 */
        /* <DEDUP_REMOVED lines=11> */
[----:B------:R-:W-:Y:S02]  /*39c00*/  IMAD.X R25, RZ, RZ, RZ, P0 ;  /* 0x000000ffff197224 */ /* 0x000fe400000e06ff */
[----:B------:R-:W-:Y:S01]  /*39c10*/  IMAD.MOV.U32 R24, RZ, RZ, R23 ;  /* 0x000000ffff187224 */ /* 0x000fe200078e0017 */
[----:B------:R-:W-:Y:S01]  /*39c20*/  SEL R23, RZ, 0x1, P1 ;  /* 0x00000001ff177807 */ /* 0x000fe20000800000 */
[----:B------:R-:W-:-:S04]  /*39c30*/  IMAD.WIDE.U32.X R20, R41, R17, R20, P4 ;  /* 0x0000001129147225 */ /* 0x000fc800020e0414 */
        /* <DEDUP_REMOVED lines=11> */
[-C--:B------:R-:W-:Y:S01]  /*39cf0*/  IADD3 R50, P3, PT, R49, R16.reuse, RZ ;  /* 0x0000001031327210 */ /* 0x080fe20007f7e0ff */
[----:B------:R-:W-:Y:S01]  /*39d00*/  IMAD.X R42, R25, 0x1, R42, P4 ;  /* 0x00000001192a7824 */ /* 0x000fe200020e062a */
[----:B------:R-:W-:Y:S01]  /*39d10*/  SEL R48, RZ, 0x1, P0 ;  /* 0x00000001ff307807 */ /* 0x000fe20000000000 */
[----:B------:R-:W-:Y:S01]  /*39d20*/  IMAD R23, R44, R7, R23 ;  /* 0x000000072c177224 */ /* 0x000fe200078e0217 */
[----:B------:R-:W-:-:S02]  /*39d30*/  ISETP.GE.U32.AND P1, PT, R50, R16, PT ;  /* 0x000000103200720c */ /* 0x000fc40003f26070 */
[----:B------:R-:W-:Y:S01]  /*39d40*/  ISETP.GE.U32.AND.EX P2, PT, R42, R25, PT, P2 ;  /* 0x000000192a00720c */ /* 0x000fe20003f46120 */
[----:B------:R-:W-:Y:S02]  /*39d50*/  IMAD.IADD R17, R17, 0x1, R23 ;  /* 0x0000000111117824 */ /* 0x000fe400078e0217 */
[----:B------:R-:W-:Y:S01]  /*39d60*/  IMAD.WIDE.U32 R22, R6, R44, RZ ;  /* 0x0000002c06167225 */ /* 0x000fe200078e00ff */
[----:B------:R-:W-:-:S03]  /*39d70*/  SEL R16, RZ, 0x1, P2 ;  /* 0x00000001ff107807 */ /* 0x000fc60001000000 */
[----:B------:R-:W-:Y:S01]  /*39d80*/  IMAD.X R49, R17, 0x1, R43, P3 ;  /* 0x0000000111317824 */ /* 0x000fe200018e062b */
[----:B------:R-:W-:Y:S01]  /*39d90*/  IADD3 R48, P0, P3, R16, R20, R48 ;  /* 0x0000001410307210 */ /* 0x000fe20007b1e030 */
[----:B------:R-:W-:-:S03]  /*39da0*/  IMAD R22, R9, R6, RZ ;  /* 0x0000000609167224 */ /* 0x000fc600078e02ff */
[----:B------:R-:W-:Y:S01]  /*39db0*/  ISETP.GE.U32.AND.EX P1, PT, R49, R17, PT, P1 ;  /* 0x000000113100720c */ /* 0x000fe20003f26110 */
[----:B------:R-:W-:Y:S01]  /*39dc0*/  IMAD.WIDE.U32 R16, R7, R44, RZ ;  /* 0x0000002c07107225 */ /* 0x000fe200078e00ff */
[----:B------:R-:W-:-:S03]  /*39dd0*/  IADD3.X R43, PT, PT, RZ, R21, RZ, P0, P3 ;  /* 0x00000015ff2b7210 */ /* 0x000fc600007e64ff */
[----:B------:R-:W-:Y:S02]  /*39de0*/  IMAD R22, R8, R7, R22 ;  /* 0x0000000708167224 */ /* 0x000fe400078e0216 */
[----:B------:R-:W-:-:S04]  /*39df0*/  IMAD.WIDE.U32 R16, P4, R2, R6, R16 ;  /* 0x0000000602107225 */ /* 0x000fc80007880010 */
[----:B------:R-:W-:Y:S01]  /*39e00*/  IMAD.MOV.U32 R20, RZ, RZ, R17 ;  /* 0x000000ffff147224 */ /* 0x000fe200078e0011 */
[----:B------:R-:W-:Y:S01]  /*39e10*/  IADD3 RZ, P2, PT, R23, R16, RZ ;  /* 0x0000001017ff7210 */ /* 0x000fe20007f5e0ff */
[----:B------:R-:W-:-:S04]  /*39e20*/  IMAD.WIDE.U32 R16, R8, R6, RZ ;  /* 0x0000000608107225 */ /* 0x000fc800078e00ff */
[----:B------:R-:W-:Y:S01]  /*39e30*/  IMAD.IADD R17, R17, 0x1, R22 ;  /* 0x0000000111117824 */ /* 0x000fe200078e0216 */
[-C--:B------:R-:W-:Y:S01]  /*39e40*/  IADD3 R27, P3, PT, R27, R16.reuse, RZ ;  /* 0x000000101b1b7210 */ /* 0x080fe20007f7e0ff */
[----:B------:R-:W-:Y:S01]  /*39e50*/  IMAD.X R21, RZ, RZ, RZ, P4 ;  /* 0x000000ffff157224 */ /* 0x000fe200020e06ff */
[----:B------:R-:W-:Y:S02]  /*39e60*/  SEL R22, RZ, 0x1, P1 ;  /* 0x00000001ff167807 */ /* 0x000fe40000800000 */
        /* <DEDUP_REMOVED lines=28> */
[-C--:B------:R-:W-:Y:S01]  /*3a030*/  IMAD.WIDE.U32 R16, R7, R10.reuse, RZ ;  /* 0x0000000a07107225 */ /* 0x080fe200078e00ff */
[----:B------:R-:W-:Y:S02]  /*3a040*/  ISETP.GE.U32.AND P4, PT, R24, R21, PT ;  /* 0x000000151800720c */ /* 0x000fe40003f86070 */
[----:B------:R-:W-:Y:S01]  /*3a050*/  SEL R26, RZ, 0x1, P0 ;  /* 0x00000001ff1a7807 */ /* 0x000fe20000000000 */
[----:B------:R-:W-:-:S04]  /*3a060*/  IMAD.WIDE.U32 R20, R6, R10, RZ ;  /* 0x0000000a06147225 */ /* 0x000fc800078e00ff */
[----:B------:R-:W-:-:S04]  /*3a070*/  IMAD.WIDE.U32 R16, P2, R11, R6, R16 ;  /* 0x000000060b107225 */ /* 0x000fc80007840010 */
        /* <DEDUP_REMOVED lines=21> */
[----:B------:R-:W-:-:S03]  /*3a1d0*/  IMAD R17, R2, R18, RZ ;  /* 0x0000001202117224 */ /* 0x000fc600078e02ff */
[----:B------:R-:W-:Y:S01]  /*3a1e0*/  IADD3 R26, P4, PT, R48, R26, RZ ;  /* 0x0000001a301a7210 */ /* 0x000fe20007f9e0ff */
[----:B------:R-:W-:Y:S01]  /*3a1f0*/  IMAD.X R43, R16, 0x1, R43, P1 ;  /* 0x00000001102b7824 */ /* 0x000fe200008e062b */
[----:B------:R-:W-:Y:S01]  /*3a200*/  ISETP.GE.U32.AND P0, PT, R48, R6, PT ;  /* 0x000000063000720c */ /* 0x000fe20003f06070 */
[----:B------:R-:W-:Y:S01]  /*3a210*/  IMAD.WIDE.U32 R6, R44, R18, RZ ;  /* 0x000000122c067225 */ /* 0x000fe200078e00ff */
[----:B------:R-:W-:Y:S02]  /*3a220*/  ISETP.GE.U32.AND P2, PT, R26, R48, PT ;  /* 0x000000301a00720c */ /* 0x000fe40003f46070 */
[C---:B------:R-:W-:Y:S01]  /*3a230*/  ISETP.GE.U32.AND.EX P0, PT, R43.reuse, R16, PT, P0 ;  /* 0x000000102b00720c */ /* 0x040fe20003f06100 */
[----:B------:R-:W-:Y:S01]  /*3a240*/  IMAD.X R27, R43, 0x1, R27, P4 ;  /* 0x000000012b1b7824 */ /* 0x000fe200020e061b */
[----:B------:R-:W-:Y:S01]  /*3a250*/  IADD3 R22, P3, PT, R22, R6, RZ ;  /* 0x0000000616167210 */ /* 0x000fe20007f7e0ff */
[----:B------:R-:W-:Y:S01]  /*3a260*/  IMAD R17, R44, R5, R17 ;  /* 0x000000052c117224 */ /* 0x000fe200078e0211 */
[----:B------:R-:W-:-:S02]  /*3a270*/  SEL R48, RZ, 0x1, P0 ;  /* 0x00000001ff307807 */ /* 0x000fc40000000000 */
[----:B------:R-:W-:Y:S01]  /*3a280*/  ISETP.GE.U32.AND.EX P2, PT, R27, R43, PT, P2 ;  /* 0x0000002b1b00720c */ /* 0x000fe20003f46120 */
[----:B------:R-:W-:Y:S01]  /*3a290*/  IMAD.IADD R17, R7, 0x1, R17 ;  /* 0x0000000107117824 */ /* 0x000fe200078e0211 */
[----:B------:R-:W-:Y:S02]  /*3a2a0*/  ISETP.GE.U32.AND P1, PT, R22, R6, PT ;  /* 0x000000061600720c */ /* 0x000fe40003f26070 */
[----:B------:R-:W-:Y:S01]  /*3a2b0*/  SEL R6, RZ, 0x1, P2 ;  /* 0x00000001ff067807 */ /* 0x000fe20001000000 */
[----:B------:R-:W-:-:S03]  /*3a2c0*/  IMAD.X R23, R17, 0x1, R23, P3 ;  /* 0x0000000111177824 */ /* 0x000fc600018e0617 */
[----:B------:R-:W-:Y:S01]  /*3a2d0*/  IADD3 R48, P0, P3, R6, R20, R48 ;  /* 0x0000001406307210 */ /* 0x000fe20007b1e030 */
[-C--:B------:R-:W-:Y:S01]  /*3a2e0*/  IMAD.WIDE.U32 R6, R5, R44.reuse, RZ ;  /* 0x0000002c05067225 */ /* 0x080fe200078e00ff */
[----:B------:R-:W-:Y:S02]  /*3a2f0*/  ISETP.GE.U32.AND.EX P1, PT, R23, R17, PT, P1 ;  /* 0x000000111700720c */ /* 0x000fe40003f26110 */
[----:B------:R-:W-:Y:S01]  /*3a300*/  IADD3.X R43, PT, PT, RZ, R21, RZ, P0, P3 ;  /* 0x00000015ff2b7210 */ /* 0x000fe200007e64ff */
[----:B------:R-:W-:-:S04]  /*3a310*/  IMAD.WIDE.U32 R16, R18, R44, RZ ;  /* 0x0000002c12107225 */ /* 0x000fc800078e00ff */
[----:B------:R-:W-:-:S04]  /*3a320*/  IMAD.WIDE.U32 R6, P4, R2, R18, R6 ;  /* 0x0000001202067225 */ /* 0x000fc80007880006 */
[----:B------:R-:W-:Y:S01]  /*3a330*/  IMAD R20, R9, R18, RZ ;  /* 0x0000001209147224 */ /* 0x000fe200078e02ff */
[----:B------:R-:W-:Y:S01]  /*3a340*/  IADD3 RZ, P2, PT, R17, R6, RZ ;  /* 0x0000000611ff7210 */ /* 0x000fe20007f5e0ff */
[----:B------:R-:W-:Y:S02]  /*3a350*/  IMAD.MOV.U32 R16, RZ, RZ, R7 ;  /* 0x000000ffff107224 */ /* 0x000fe400078e0007 */
[----:B------:R-:W-:-:S04]  /*3a360*/  IMAD.WIDE.U32 R6, R8, R18, RZ ;  /* 0x0000001208067225 */ /* 0x000fc800078e00ff */
[----:B------:R-:W-:Y:S01]  /*3a370*/  IMAD.X R17, RZ, RZ, RZ, P4 ;  /* 0x000000ffff117224 */ /* 0x000fe200020e06ff */
[-C--:B------:R-:W-:Y:S01]  /*3a380*/  IADD3 R42, P3, PT, R24, R6.reuse, RZ ;  /* 0x00000006182a7210 */ /* 0x080fe20007f7e0ff */
[-C--:B------:R-:W-:Y:S02]  /*3a390*/  IMAD R20, R8, R5.reuse, R20 ;  /* 0x0000000508147224 */ /* 0x080fe400078e0214 */
[----:B------:R-:W-:Y:S01]  /*3a3a0*/  IMAD.WIDE.U32.X R16, R2, R5, R16, P2 ;  /* 0x0000000502107225 */ /* 0x000fe200010e0410 */
[----:B------:R-:W-:-:S03]  /*3a3b0*/  ISETP.GE.U32.AND P0, PT, R42, R6, PT ;  /* 0x000000062a00720c */ /* 0x000fc60003f06070 */
[----:B------:R-:W-:Y:S01]  /*3a3c0*/  IMAD.IADD R24, R7, 0x1, R20 ;  /* 0x0000000107187824 */ /* 0x000fe200078e0214 */
[----:B------:R-:W-:Y:S01]  /*3a3d0*/  SEL R20, RZ, 0x1, P1 ;  /* 0x00000001ff147807 */ /* 0x000fe20000800000 */
[----:B------:R-:W-:-:S03]  /*3a3e0*/  IMAD.WIDE.U32 R6, R5, R8, RZ ;  /* 0x0000000805067225 */ /* 0x000fc600078e00ff */
[----:B------:R-:W-:Y:S01]  /*3a3f0*/  IADD3 R20, P1, P2, R42, R16, R20 ;  /* 0x000000102a147210 */ /* 0x000fe20007a3e014 */
[----:B------:R-:W-:Y:S02]  /*3a400*/  IMAD.X R25, R24, 0x1, R25, P3 ;  /* 0x0000000118197824 */ /* 0x000fe400018e0619 */
[----:B------:R-:W-:-:S03]  /*3a410*/  IMAD R2, R2, R4, RZ ;  /* 0x0000000402027224 */ /* 0x000fc600078e02ff */
[----:B------:R-:W-:Y:S01]  /*3a420*/  IADD3.X R21, PT, PT, R25, R17, RZ, P1, P2 ;  /* 0x0000001119157210 */ /* 0x000fe20000fe44ff */
[----:B------:R-:W-:Y:S01]  /*3a430*/  IMAD.WIDE.U32 R6, P2, R9, R18, R6 ;  /* 0x0000001209067225 */ /* 0x000fe20007840006 */
        /* <DEDUP_REMOVED lines=27> */
[----:B------:R-:W-:-:S04]  /*3a5f0*/  IMAD.WIDE.U32 R16, R18, R40, RZ ;  /* 0x0000002812107225 */ /* 0x000fc800078e00ff */
[----:B------:R-:W-:-:S04]  /*3a600*/  IMAD.WIDE.U32 R6, P3, R41, R18, R6 ;  /* 0x0000001229067225 */ /* 0x000fc80007860006 */
[----:B------:R-:W-:Y:S01]  /*3a610*/  IMAD.X R9, RZ, RZ, RZ, P0 ;  /* 0x000000ffff097224 */ /* 0x000fe200000e06ff */
[----:B------:R-:W-:Y:S01]  /*3a620*/  ISETP.GE.U32.AND P0, PT, R25, R26, PT ;  /* 0x0000001a1900720c */ /* 0x000fe20003f06070 */
[----:B------:R-:W-:Y:S01]  /*3a630*/  IMAD.X R42, R27, 0x1, R42, P2 ;  /* 0x000000011b2a7824 */ /* 0x000fe200010e062a */
[----:B------:R-:W-:Y:S01]  /*3a640*/  IADD3 RZ, P2, PT, R17, R6, RZ ;  /* 0x0000000611ff7210 */ /* 0x000fe20007f5e0ff */
[----:B------:R-:W-:-:S03]  /*3a650*/  IMAD.WIDE.U32.X R8, R11, R5, R8, P4 ;  /* 0x000000050b087225 */ /* 0x000fc600020e0408 */
[----:B------:R-:W-:Y:S01]  /*3a660*/  ISETP.GE.U32.AND.EX P0, PT, R42, R27, PT, P0 ;  /* 0x0000001b2a00720c */ /* 0x000fe20003f06100 */
[----:B------:R-:W-:Y:S02]  /*3a670*/  IMAD.X R11, RZ, RZ, RZ, P3 ;  /* 0x000000ffff0b7224 */ /* 0x000fe400018e06ff */
[----:B------:R-:W-:Y:S01]  /*3a680*/  IMAD.MOV.U32 R10, RZ, RZ, R7 ;  /* 0x000000ffff0a7224 */ /* 0x000fe200078e0007 */
[----:B------:R-:W-:Y:S01]  /*3a690*/  SEL R6, RZ, 0x1, P0 ;  /* 0x00000001ff067807 */ /* 0x000fe20000000000 */
[C---:B------:R-:W-:Y:S02]  /*3a6a0*/  IMAD R24, R41.reuse, R18, RZ ;  /* 0x0000001229187224 */ /* 0x040fe400078e02ff */
[----:B------:R-:W-:-:S04]  /*3a6b0*/  IMAD.WIDE.U32.X R10, R41, R5, R10, P2 ;  /* 0x00000005290a7225 */ /* 0x000fc800010e040a */
[----:B------:R-:W-:Y:S01]  /*3a6c0*/  IMAD R24, R40, R5, R24 ;  /* 0x0000000528187224 */ /* 0x000fe200078e0218 */
[----:B------:R-:W-:Y:S01]  /*3a6d0*/  SEL R5, RZ, 0x1, P1 ;  /* 0x00000001ff057807 */ /* 0x000fe20000800000 */
[----:B------:R-:W-:-:S03]  /*3a6e0*/  IMAD.WIDE.U32 R26, R20, 0x3d1, RZ ;  /* 0x000003d1141a7825 */ /* 0x000fc600078e00ff */
[----:B------:R-:W-:Y:S01]  /*3a6f0*/  IADD3 R8, P2, P1, R6, R8, R5 ;  /* 0x0000000806087210 */ /* 0x000fe2000795e005 */
[----:B------:R-:W-:-:S03]  /*3a700*/  IMAD.WIDE.U32 R6, R21, 0x3d1, RZ ;  /* 0x000003d115067825 */ /* 0x000fc600078e00ff */
[----:B------:R-:W-:Y:S01]  /*3a710*/  IADD3.X R9, PT, PT, RZ, R9, RZ, P2, P1 ;  /* 0x00000009ff097210 */ /* 0x000fe200017e24ff */
[----:B------:R-:W-:Y:S02]  /*3a720*/  IMAD R2, R44, R19, R2 ;  /* 0x000000132c027224 */ /* 0x000fe400078e0202 */
        /* <DEDUP_REMOVED lines=8> */
[----:B------:R-:W-:Y:S02]  /*3a7b0*/  IMAD.IADD R2, R5, 0x1, R2 ;  /* 0x0000000105027824 */ /* 0x000fe400078e0202 */
[----:B------:R-:W-:-:S03]  /*3a7c0*/  IMAD.WIDE.U32 R6, P2, R25, 0x1, R6 ;  /* 0x0000000119067825 */ /* 0x000fc60007840006 */
[----:B------:R-:W-:Y:S01]  /*3a7d0*/  ISETP.GE.U32.AND.EX P0, PT, R2, R27, PT, P0 ;  /* 0x0000001b0200720c */ /* 0x000fe20003f06100 */
[----:B------:R-:W-:-:S04]  /*3a7e0*/  IMAD.WIDE.U32 R20, R25, 0x3d1, RZ ;  /* 0x000003d119147825 */ /* 0x000fc800078e00ff */
[----:B------:R-:W-:Y:S01]  /*3a7f0*/  IMAD.WIDE.U32 R18, R40, R18, RZ ;  /* 0x0000001228127225 */ /* 0x000fe200078e00ff */
[----:B------:R-:W-:Y:S02]  /*3a800*/  IADD3 R5, P1, PT, R53, R20, RZ ;  /* 0x0000001435057210 */ /* 0x000fe40007f3e0ff */
[----:B------:R-:W-:Y:S01]  /*3a810*/  IADD3 R21, P3, PT, R21, R6, RZ ;  /* 0x0000000615157210 */ /* 0x000fe20007f7e0ff */
[----:B------:R-:W-:Y:S01]  /*3a820*/  IMAD.IADD R19, R19, 0x1, R24 ;  /* 0x0000000113137824 */ /* 0x000fe200078e0218 */
[----:B------:R-:W-:-:S03]  /*3a830*/  SEL R6, RZ, 0x1, P0 ;  /* 0x00000001ff067807 */ /* 0x000fc60000000000 */
[----:B------:R-:W-:Y:S01]  /*3a840*/  IMAD.X R25, R21, 0x1, R52, P1 ;  /* 0x0000000115197824 */ /* 0x000fe200008e0634 */
[----:B------:R-:W-:-:S04]  /*3a850*/  IADD3 R6, P0, P1, R5, R16, R6 ;  /* 0x0000001005067210 */ /* 0x000fc8000791e006 */
[----:B------:R-:W-:Y:S02]  /*3a860*/  IADD3.X R16, PT, PT, R25, R17, RZ, P0, P1 ;  /* 0x0000001119107210 */ /* 0x000fe400007e24ff */
[----:B------:R-:W-:-:S04]  /*3a870*/  IADD3 R48, P0, PT, R48, R18, RZ ;  /* 0x0000001230307210 */ /* 0x000fc80007f1e0ff */
[C---:B------:R-:W-:Y:S01]  /*3a880*/  ISETP.GE.U32.AND P1, PT, R48.reuse, R18, PT ;  /* 0x000000123000720c */ /* 0x040fe20003f26070 */
[----:B------:R-:W-:Y:S01]  /*3a890*/  IMAD.X R43, R19, 0x1, R43, P0 ;  /* 0x00000001132b7824 */ /* 0x000fe200000e062b */
[----:B------:R-:W-:Y:S01]  /*3a8a0*/  IADD3 R24, P0, PT, R48, R8, RZ ;  /* 0x0000000830187210 */ /* 0x000fe20007f1e0ff */
[----:B------:R-:W-:-:S03]  /*3a8b0*/  IMAD.MOV.U32 R8, RZ, RZ, R7 ;  /* 0x000000ffff087224 */ /* 0x000fc600078e0007 */
[C---:B------:R-:W-:Y:S01]  /*3a8c0*/  ISETP.GE.U32.AND.EX P1, PT, R43.reuse, R19, PT, P1 ;  /* 0x000000132b00720c */ /* 0x040fe20003f26110 */
[----:B------:R-:W-:Y:S01]  /*3a8d0*/  IMAD.X R17, R43, 0x1, R9, P0 ;  /* 0x000000012b117824 */ /* 0x000fe200000e0609 */
[----:B------:R-:W-:Y:S01]  /*3a8e0*/  ISETP.GE.U32.AND P0, PT, R24, R48, PT ;  /* 0x000000301800720c */ /* 0x000fe20003f06070 */
[----:B------:R-:W-:Y:S01]  /*3a8f0*/  IMAD.X R9, RZ, RZ, RZ, P2 ;  /* 0x000000ffff097224 */ /* 0x000fe200010e06ff */
[----:B------:R-:W-:Y:S01]  /*3a900*/  ISETP.GE.U32.AND P2, PT, R5, R20, PT ;  /* 0x000000140500720c */ /* 0x000fe20003f46070 */
[C---:B------:R-:W-:Y:S01]  /*3a910*/  IMAD.WIDE.U32 R18, R17.reuse, 0x3d1, RZ ;  /* 0x000003d111127825 */ /* 0x040fe200078e00ff */
[----:B------:R-:W-:Y:S02]  /*3a920*/  ISETP.GE.U32.AND.EX P0, PT, R17, R43, PT, P0 ;  /* 0x0000002b1100720c */ /* 0x000fe40003f06100 */
[----:B------:R-:W-:Y:S01]  /*3a930*/  SEL R20, RZ, 0x1, P1 ;  /* 0x00000001ff147807 */ /* 0x000fe20000800000 */
[----:B------:R-:W-:Y:S01]  /*3a940*/  IMAD.WIDE.U32.X R8, R42, 0x1, R8, P3 ;  /* 0x000000012a087825 */ /* 0x000fe200018e0408 */
[----:B------:R-:W-:-:S02]  /*3a950*/  ISETP.GE.U32.AND P1, PT, R6, R5, PT ;  /* 0x000000050600720c */ /* 0x000fc40003f26070 */
[----:B------:R-:W-:Y:S02]  /*3a960*/  SEL R5, RZ, 0x1, P0 ;  /* 0x00000001ff057807 */ /* 0x000fe40000000000 */
[----:B------:R-:W-:Y:S02]  /*3a970*/  ISETP.GE.U32.AND.EX P0, PT, R16, R25, PT, P1 ;  /* 0x000000191000720c */ /* 0x000fe40003f06110 */
[----:B------:R-:W-:Y:S02]  /*3a980*/  ISETP.GE.U32.AND.EX P2, PT, R25, R21, PT, P2 ;  /* 0x000000151900720c */ /* 0x000fe40003f46120 */
[----:B------:R-:W-:Y:S01]  /*3a990*/  IADD3 R5, P1, P3, R5, R10, R20 ;  /* 0x0000000a05057210 */ /* 0x000fe20007b3e014 */
[C---:B------:R-:W-:Y:S01]  /*3a9a0*/  IMAD.WIDE.U32 R20, R24.reuse, 0x3d1, RZ ;  /* 0x000003d118147825 */ /* 0x040fe200078e00ff */
[----:B------:R-:W-:Y:S02]  /*3a9b0*/  SEL R10, RZ, 0x1, P0 ;  /* 0x00000001ff0a7807 */ /* 0x000fe40000000000 */
[----:B------:R-:W-:Y:S01]  /*3a9c0*/  SEL R7, RZ, 0x1, P2 ;  /* 0x00000001ff077807 */ /* 0x000fe20001000000 */
[----:B------:R-:W-:Y:S01]  /*3a9d0*/  IMAD.WIDE.U32 R18, P0, R24, 0x1, R18 ;  /* 0x0000000118127825 */ /* 0x000fe20007800012 */
[----:B------:R-:W-:-:S02]  /*3a9e0*/  IADD3.X R24, PT, PT, RZ, R11, RZ, P1, P3 ;  /* 0x0000000bff187210 */ /* 0x000fc40000fe64ff */
[----:B------:R-:W-:Y:S02]  /*3a9f0*/  IADD3 R7, P2, P4, R10, R8, R7 ;  /* 0x000000080a077210 */ /* 0x000fe40007c5e007 */
[----:B------:R-:W-:Y:S01]  /*3aa00*/  IADD3 R50, P3, PT, R50, R20, RZ ;  /* 0x0000001432327210 */ /* 0x000fe20007f7e0ff */
[----:B------:R-:W-:Y:S01]  /*3aa10*/  IMAD.WIDE.U32 R10, R24, 0x3d1, RZ ;  /* 0x000003d1180a7825 */ /* 0x000fe200078e00ff */
[----:B------:R-:W-:Y:S02]  /*3aa20*/  IADD3 R18, P1, PT, R21, R18, RZ ;  /* 0x0000001215127210 */ /* 0x000fe40007f3e0ff */
[----:B------:R-:W-:Y:S01]  /*3aa30*/  IADD3.X R8, PT, PT, RZ, R9, RZ, P2, P4 ;  /* 0x00000009ff087210 */ /* 0x000fe200017e84ff */
[----:B------:R-:W-:Y:S01]  /*3aa40*/  IMAD.X R9, RZ, RZ, RZ, P0 ;  /* 0x000000ffff097224 */ /* 0x000fe200000e06ff */
[----:B------:R-:W-:Y:S01]  /*3aa50*/  IADD3 R7, P2, PT, R50, R7, RZ ;  /* 0x0000000732077210 */ /* 0x000fe20007f5e0ff */
[----:B------:R-:W-:Y:S01]  /*3aa60*/  IMAD.X R49, R18, 0x1, R49, P3 ;  /* 0x0000000112317824 */ /* 0x000fe200018e0631 */
[----:B------:R-:W-:-:S02]  /*3aa70*/  ISETP.GE.U32.AND P0, PT, R50, R20, PT ;  /* 0x000000143200720c */ /* 0x000fc40003f06070 */
[----:B------:R-:W-:Y:S01]  /*3aa80*/  ISETP.GE.U32.AND P3, PT, R7, R50, PT ;  /* 0x000000320700720c */ /* 0x000fe20003f66070 */
[C---:B------:R-:W-:Y:S01]  /*3aa90*/  IMAD.X R20, R49.reuse, 0x1, R8, P2 ;  /* 0x0000000131147824 */ /* 0x040fe200010e0608 */
[----:B------:R-:W-:Y:S01]  /*3aaa0*/  ISETP.GE.U32.AND.EX P0, PT, R49, R18, PT, P0 ;  /* 0x000000123100720c */ /* 0x000fe20003f06100 */
        /* <DEDUP_REMOVED lines=8> */
[----:B------:R-:W-:Y:S01]  /*3ab30*/  IADD3 R5, P2, PT, R19, R10, RZ ;  /* 0x0000000a13057210 */ /* 0x000fe20007f5e0ff */
[----:B------:R-:W-:Y:S01]  /*3ab40*/  IMAD.MOV.U32 R10, RZ, RZ, R4 ;  /* 0x000000ffff0a7224 */ /* 0x000fe200078e0004 */
        /* <DEDUP_REMOVED lines=26> */
[----:B------:R-:W-:Y:S01]  /*3acf0*/  IMAD.X R11, RZ, RZ, RZ, P1 ;  /* 0x000000ffff0b7224 */ /* 0x000fe200008e06ff */
[----:B------:R-:W-:Y:S01]  /*3ad00*/  ISETP.GE.U32.AND P0, PT, R4, R10, PT ;  /* 0x0000000a0400720c */ /* 0x000fe20003f06070 */
[----:B------:R-:W-:Y:S02]  /*3ad10*/  IMAD.MOV.U32 R10, RZ, RZ, R9 ;  /* 0x000000ffff0a7224 */ /* 0x000fe400078e0009 */
[----:B------:R-:W-:Y:S02]  /*3ad20*/  IMAD.IADD R9, R8, 0x1, R5 ;  /* 0x0000000108097824 */ /* 0x000fe400078e0205 */
[----:B------:R-:W-:-:S03]  /*3ad30*/  IMAD.WIDE.U32.X R10, R19, 0x1, R10, P2 ;  /* 0x00000001130a7825 */ /* 0x000fc600010e040a */
[----:B------:R-:W-:Y:S01]  /*3ad40*/  ISETP.GE.U32.AND.EX P0, PT, R9, R2, PT, P0 ;  /* 0x000000020900720c */ /* 0x000fe20003f06100 */
[----:B------:R-:W-:-:S03]  /*3ad50*/  IMAD.MOV.U32 R2, RZ, RZ, R9 ;  /* 0x000000ffff027224 */ /* 0x000fc600078e0009 */
        /* <DEDUP_REMOVED lines=26> */
.L_x_1440:
[----:B------:R-:W-:Y:S05]  /*3af00*/  BSYNC.RECONVERGENT B3 ;  /* 0x0000000000037941 */ /* 0x000fea0003800200 */
.L_x_1439:
[----:B------:R0:W5:Y:S04]  /*3af10*/  LDL R41, [R1+0xa140] ;  /* 0x00a1400001297983 */ /* 0x0001680000100800 */
[----:B------:R0:W5:Y:S04]  /*3af20*/  LDL R40, [R1+0xa148] ;  /* 0x00a1480001287983 */ /* 0x0001680000100800 */
[----:B------:R0:W5:Y:S04]  /*3af30*/  LDL R27, [R1+0xa14c] ;  /* 0x00a14c00011b7983 */ /* 0x0001680000100800 */
[----:B------:R0:W5:Y:S01]  /*3af40*/  LDL R26, [R1+0xa154] ;  /* 0x00a15400011a7983 */ /* 0x0001620000100800 */
[----:B------:R-:W-:Y:S01]  /*3af50*/  ISETP.GT.U32.AND P0, PT, R17, R46, PT ;  /* 0x0000002e1100720c */ /* 0x000fe20003f04070 */
[----:B------:R-:W-:Y:S01]  /*3af60*/  BSSY.RECONVERGENT B3, `(.L_x_1441) ;  /* 0x0000018000037945 */ /* 0x000fe20003800200 */
[----:B------:R-:W-:-:S02]  /*3af70*/  IMAD.MOV.U32 R23, RZ, RZ, R57 ;  /* 0x000000ffff177224 */ /* 0x000fc400078e0039 */
[----:B------:R-:W-:Y:S01]  /*3af80*/  ISETP.GT.U32.AND.EX P0, PT, R18, R47, PT, P0 ;  /* 0x0000002f1200720c */ /* 0x000fe20003f04100 */
[----:B------:R-:W-:-:S12]  /*3af90*/  IMAD.MOV.U32 R22, RZ, RZ, R56 ;  /* 0x000000ffff167224 */ /* 0x000fd800078e0038 */
        /* <DEDUP_REMOVED lines=10> */
.L_x_1442:
        /* <DEDUP_REMOVED lines=10> */
.L_x_1443:
[----:B------:R-:W-:Y:S05]  /*3b0e0*/  BSYNC.RECONVERGENT B3 ;  /* 0x0000000000037941 */ /* 0x000fea0003800200 */
.L_x_1441:
[----:B------:R-:W2:Y:S04]  /*3b0f0*/  LDL.LU R4, [R1+0xa128] ;  /* 0x00a1280001047983 */ /* 0x000ea80000300800 */
[----:B------:R-:W3:Y:S04]  /*3b100*/  LDL.LU R11, [R1+0xa12c] ;  /* 0x00a12c00010b7983 */ /* 0x000ee80000300800 */
[----:B------:R-:W4:Y:S01]  /*3b110*/  LDL.LU R25, [R1+0xa120] ;  /* 0x00a1200001197983 */ /* 0x000f220000300800 */
[----:B------:R-:W-:Y:S01]  /*3b120*/  IADD3 R5, P2, PT, R54, -R3, RZ ;  /* 0x8000000336057210 */ /* 0x000fe20007f5e0ff */
[----:B------:R-:W-:Y:S01]  /*3b130*/  BSSY.RECONVERGENT B3, `(.L_x_1444) ;  /* 0x000002d000037945 */ /* 0x000fe20003800200 */
[----:B------:R-:W-:-:S02]  /*3b140*/  ISETP.NE.U32.AND P1, PT, R3, RZ, PT ;  /* 0x000000ff0300720c */ /* 0x000fc40003f25070 */
[----:B------:R-:W-:Y:S02]  /*3b150*/  IADD3.X R9, P2, PT, R59, ~R0, RZ, P2, !PT ;  /* 0x800000003b097210 */ /* 0x000fe4000175e4ff */
[----:B------:R-:W-:Y:S02]  /*3b160*/  ISETP.NE.AND.EX P1, PT, R0, RZ, PT, P1 ;  /* 0x000000ff0000720c */ /* 0x000fe40003f25310 */
[----:B------:R-:W-:Y:S02]  /*3b170*/  IADD3.X R5, P2, PT, ~R38, R5, RZ, P2, !PT ;  /* 0x0000000526057210 */ /* 0x000fe4000175e5ff */
[----:B------:R-:W-:-:S03]  /*3b180*/  IADD3 R61, P0, PT, R61, -R3, RZ ;  /* 0x800000033d3d7210 */ /* 0x000fc60007f1e0ff */
[----:B------:R-:W-:Y:S01]  /*3b190*/  IMAD.X R9, R9, 0x1, ~R39, P2 ;  /* 0x0000000109097824 */ /* 0x000fe200010e0e27 */
[----:B------:R-:W-:-:S04]  /*3b1a0*/  IADD3 R19, P2, PT, R6, -R3, RZ ;  /* 0x8000000306137210 */ /* 0x000fc80007f5e0ff */
[-C--:B------:R-:W-:Y:S02]  /*3b1b0*/  IADD3.X R16, P2, PT, R16, ~R0.reuse, RZ, P2, !PT ;  /* 0x8000000010107210 */ /* 0x080fe4000175e4ff */
[----:B--2---:R-:W-:Y:S02]  /*3b1c0*/  IADD3 R8, P3, PT, R4, -R3, RZ ;  /* 0x8000000304087210 */ /* 0x004fe40007f7e0ff */
[----:B------:R-:W-:Y:S02]  /*3b1d0*/  IADD3 R4, P4, PT, -R36, R51, RZ ;  /* 0x0000003324047210 */ /* 0x000fe40007f9e1ff */
[----:B---3--:R-:W-:-:S03]  /*3b1e0*/  IADD3.X R21, P3, PT, R11, ~R0, RZ, P3, !PT ;  /* 0x800000000b157210 */ /* 0x008fc60001f7e4ff */
[----:B------:R-:W-:Y:S01]  /*3b1f0*/  IMAD.X R57, R55, 0x1, ~R37, P4 ;  /* 0x0000000137397824 */ /* 0x000fe200020e0e25 */
[----:B------:R-:W-:Y:S02]  /*3b200*/  IADD3.X R8, P3, PT, ~R32, R8, RZ, P3, !PT ;  /* 0x0000000820087210 */ /* 0x000fe40001f7e5ff */
[----:B------:R-:W-:Y:S02]  /*3b210*/  IADD3 R11, P4, PT, -R28, R10, RZ ;  /* 0x0000000a1c0b7210 */ /* 0x000fe40007f9e1ff */
[-C--:B----4-:R-:W-:Y:S01]  /*3b220*/  IADD3.X R6, P0, PT, R25, ~R0.reuse, RZ, P0, !PT ;  /* 0x8000000019067210 */ /* 0x090fe2000071e4ff */
[----:B------:R-:W-:Y:S01]  /*3b230*/  IMAD.X R10, R21, 0x1, ~R33, P3 ;  /* 0x00000001150a7824 */ /* 0x000fe200018e0e21 */
[-C--:B------:R-:W-:Y:S01]  /*3b240*/  IADD3 R24, P3, PT, R7, -R3.reuse, RZ ;  /* 0x8000000307187210 */ /* 0x080fe20007f7e0ff */
[----:B------:R-:W-:Y:S01]  /*3b250*/  IMAD.X R59, R2, 0x1, ~R29, P4 ;  /* 0x00000001023b7824 */ /* 0x000fe200020e0e1d */
[----:B------:R-:W-:Y:S02]  /*3b260*/  IADD3 R17, P4, PT, R17, -R3, RZ ;  /* 0x8000000311117210 */ /* 0x000fe40007f9e0ff */
[----:B------:R-:W-:-:S02]  /*3b270*/  IADD3.X R20, P3, PT, R20, ~R0, RZ, P3, !PT ;  /* 0x8000000014147210 */ /* 0x000fc40001f7e4ff */
[----:B------:R-:W-:Y:S02]  /*3b280*/  IADD3.X R18, P4, PT, R18, ~R0, RZ, P4, !PT ;  /* 0x8000000012127210 */ /* 0x000fe4000279e4ff */
[----:B------:R-:W-:Y:S02]  /*3b290*/  IADD3.X R7, P2, PT, ~R30, R19, RZ, P2, !PT ;  /* 0x000000131e077210 */ /* 0x000fe4000175e5ff */
[----:B------:R-:W-:Y:S02]  /*3b2a0*/  IADD3.X R24, P3, PT, ~R12, R24, RZ, P3, !PT ;  /* 0x000000180c187210 */ /* 0x000fe40001f7e5ff */
[----:B------:R-:W-:Y:S01]  /*3b2b0*/  IADD3.X R25, P4, PT, ~R14, R17, RZ, P4, !PT ;  /* 0x000000110e197210 */ /* 0x000fe2000279e5ff */
[----:B------:R-:W-:Y:S01]  /*3b2c0*/  IMAD.X R53, R16, 0x1, ~R31, P2 ;  /* 0x0000000110357824 */ /* 0x000fe200010e0e1f */
[----:B------:R-:W-:Y:S01]  /*3b2d0*/  IADD3.X R2, P0, PT, ~R34, R61, RZ, P0, !PT ;  /* 0x0000003d22027210 */ /* 0x000fe2000071e5ff */
[----:B------:R-:W-:Y:S02]  /*3b2e0*/  IMAD.X R56, R20, 0x1, ~R13, P3 ;  /* 0x0000000114387824 */ /* 0x000fe400018e0e0d */
[----:B------:R-:W-:-:S02]  /*3b2f0*/  IMAD.X R16, R18, 0x1, ~R15, P4 ;  /* 0x0000000112107824 */ /* 0x000fc400020e0e0f */
[----:B------:R-:W-:Y:S01]  /*3b300*/  IMAD.X R61, R6, 0x1, ~R35, P0 ;  /* 0x00000001063d7824 */ /* 0x000fe200000e0e23 */
[----:B------:R-:W-:Y:S07]  /*3b310*/  @!P1 BRA `(.L_x_1445) ;  /* 0x0000000000389947 */ /* 0x000fee0003800000 */
        /* <DEDUP_REMOVED lines=14> */
.L_x_1445:
[----:B------:R-:W-:Y:S05]  /*3b400*/  BSYNC.RECONVERGENT B3 ;  /* 0x0000000000037941 */ /* 0x000fea0003800200 */
.L_x_1444:
        /* <DEDUP_REMOVED lines=16> */
.L_x_1447:
[----:B------:R-:W-:Y:S05]  /*3b510*/  BSYNC.RECONVERGENT B3 ;  /* 0x0000000000037941 */ /* 0x000fea0003800200 */
.L_x_1446:
[----:B------:R-:W-:Y:S01]  /*3b520*/  IADD3 R6, P0, PT, R11, R11, RZ ;  /* 0x0000000b0b067210 */ /* 0x000fe20007f1e0ff */
[----:B------:R-:W-:Y:S03]  /*3b530*/  BSSY.RECONVERGENT B3, `(.L_x_1448) ;  /* 0x0000027000037945 */ /* 0x000fe60003800200 */
[----:B------:R-:W-:-:S04]  /*3b540*/  IADD3.X R59, P0, PT, R59, R59, RZ, P0, !PT ;  /* 0x0000003b3b3b7210 */ /* 0x000fc8000071e4ff */
[----:B------:R-:W-:-:S04]  /*3b550*/  IADD3.X R44, P0, PT, RZ, RZ, RZ, P0, !PT ;  /* 0x000000ffff2c7210 */ /* 0x000fc8000071e4ff */
        /* <DEDUP_REMOVED lines=22> */
[----:B0-----:R-:W-:Y:S05]  /*3b6c0*/  @!P0 BRA P2, `(.L_x_1449) ;  /* 0x0000000000348947 */ /* 0x001fea0001000000 */
[----:B------:R-:W-:Y:S02]  /*3b6d0*/  IADD3 R25, P2, P4, R25, -R46, -R3 ;  /* 0x8000002e19197210 */ /* 0x000fe40007c5e803 */
[----:B------:R-:W-:Y:S02]  /*3b6e0*/  IADD3 R7, P3, PT, R7, -R3, RZ ;  /* 0x8000000307077210 */ /* 0x000fe40007f7e0ff */
[----:B------:R-:W-:Y:S02]  /*3b6f0*/  IADD3.X R18, PT, PT, R18, ~R47, ~R0, P2, P4 ;  /* 0x8000002f12127210 */ /* 0x000fe400017e8c00 */
[----:B------:R-:W-:Y:S02]  /*3b700*/  IADD3 R24, P2, PT, R24, -R3, RZ ;  /* 0x8000000318187210 */ /* 0x000fe40007f5e0ff */
[-C--:B------:R-:W-:Y:S01]  /*3b710*/  IADD3.X R53, P3, PT, R53, ~R0.reuse, RZ, P3, !PT ;  /* 0x8000000035357210 */ /* 0x080fe20001f7e4ff */
[----:B------:R0:W-:Y:S01]  /*3b720*/  STL [R1+0xa120], R18 ;  /* 0x00a1201201007387 */ /* 0x0001e20000100800 */
[----:B------:R-:W-:-:S02]  /*3b730*/  IADD3.X R56, P2, PT, R56, ~R0, RZ, P2, !PT ;  /* 0x8000000038387210 */ /* 0x000fc4000175e4ff */
[----:B------:R-:W-:Y:S02]  /*3b740*/  IADD3 R6, P4, PT, R6, -R41, RZ ;  /* 0x8000002906067210 */ /* 0x000fe40007f9e0ff */
[----:B------:R-:W-:Y:S02]  /*3b750*/  IADD3.X R7, P3, PT, R7, ~R40, RZ, P3, !PT ;  /* 0x8000002807077210 */ /* 0x000fe40001f7e4ff */
[----:B------:R-:W-:Y:S01]  /*3b760*/  IADD3.X R24, P2, PT, R24, ~R27, RZ, P2, !PT ;  /* 0x8000001b18187210 */ /* 0x000fe2000175e4ff */
[----:B------:R-:W-:Y:S02]  /*3b770*/  IMAD.X R59, R59, 0x1, ~R26, P4 ;  /* 0x000000013b3b7824 */ /* 0x000fe400020e0e1a */
[----:B------:R-:W-:Y:S02]  /*3b780*/  IMAD.X R53, R53, 0x1, ~R23, P3 ;  /* 0x0000000135357824 */ /* 0x000fe400018e0e17 */
[----:B0-----:R-:W-:-:S08]  /*3b790*/  IMAD.X R56, R56, 0x1, ~R22, P2 ;  /* 0x0000000138387824 */ /* 0x001fd000010e0e16 */
.L_x_1449:
[----:B------:R-:W-:Y:S05]  /*3b7a0*/  BSYNC.RECONVERGENT B3 ;  /* 0x0000000000037941 */ /* 0x000fea0003800200 */
.L_x_1448:
[----:B------:R-:W-:-:S04]  /*3b7b0*/  LOP3.LUT R16, R8, R5, R4, 0xfe, !PT ;  /* 0x0000000508107212 */ /* 0x000fc800078efe04 */
[----:B------:R-:W-:Y:S02]  /*3b7c0*/  LOP3.LUT P2, RZ, R16, R2, RZ, 0xfc, !PT ;  /* 0x0000000210ff7212 */ /* 0x000fe4000784fcff */
[----:B------:R-:W-:-:S04]  /*3b7d0*/  LOP3.LUT R16, R10, R9, R57, 0xfe, !PT ;  /* 0x000000090a107212 */ /* 0x000fc800078efe39 */
[----:B------:R-:W-:-:S13]  /*3b7e0*/  LOP3.LUT P2, RZ, R16, R61, RZ, 0xfc, P2 ;  /* 0x0000003d10ff7212 */ /* 0x000fda000104fcff */
[----:B------:R-:W-:Y:S05]  /*3b7f0*/  @P2 BRA `(.L_x_1450) ;  /* 0x000000d000f82947 */ /* 0x000fea0003800000 */
[----:B------:R-:W-:Y:S02]  /*3b800*/  LOP3.LUT R6, R24, R7, R6, 0xfe, !PT ;  /* 0x0000000718067212 */ /* 0x000fe400078efe06 */
[----:B------:R-:W-:Y:S02]  /*3b810*/  CS2R R40, SRZ ;  /* 0x0000000000287805 */ /* 0x000fe4000001ff00 */
[----:B------:R-:W-:Y:S01]  /*3b820*/  LOP3.LUT R53, R56, R53, R59, 0xfe, !PT ;  /* 0x0000003538357212 */ /* 0x000fe200078efe3b */
[----:B------:R-:W-:Y:S01]  /*3b830*/  IMAD.MOV.U32 R10, RZ, RZ, RZ ;  /* 0x000000ffff0a7224 */ /* 0x000fe200078e00ff */
[----:B------:R-:W-:Y:S02]  /*3b840*/  LOP3.LUT P2, RZ, R6, R25, RZ, 0xfc, !PT ;  /* 0x0000001906ff7212 */ /* 0x000fe4000784fcff */
[----:B------:R-:W-:Y:S02]  /*3b850*/  CS2R R42, SRZ ;  /* 0x00000000002a7805 */ /* 0x000fe4000001ff00 */
[----:B------:R-:W-:Y:S01]  /*3b860*/  CS2R R8, SRZ ;  /* 0x0000000000087805 */ /* 0x000fe2000001ff00 */
[----:B------:R-:W-:Y:S01]  /*3b870*/  IMAD.MOV.U32 R2, RZ, RZ, RZ ;  /* 0x000000ffff027224 */ /* 0x000fe200078e00ff */
[----:B------:R-:W-:Y:S01]  /*3b880*/  LOP3.LUT P2, RZ, R53, R18, RZ, 0xfc, P2 ;  /* 0x0000001235ff7212 */ /* 0x000fe2000104fcff */
[----:B------:R-:W-:Y:S01]  /*3b890*/  IMAD.MOV.U32 R4, RZ, RZ, 0x1 ;  /* 0x00000001ff047424 */ /* 0x000fe200078e00ff */
[----:B------:R-:W-:Y:S01]  /*3b8a0*/  CS2R R26, SRZ ;  /* 0x00000000001a7805 */ /* 0x000fe2000001ff00 */
[----:B------:R-:W-:Y:S01]  /*3b8b0*/  IMAD.MOV.U32 R5, RZ, RZ, RZ ;  /* 0x000000ffff057224 */ /* 0x000fe200078e00ff */
[----:B------:R-:W-:-:S02]  /*3b8c0*/  CS2R R24, SRZ ;  /* 0x0000000000187805 */ /* 0x000fc4000001ff00 */
[----:B------:R-:W-:Y:S02]  /*3b8d0*/  CS2R R6, SRZ ;  /* 0x0000000000067805 */ /* 0x000fe4000001ff00 */
[----:B------:R-:W-:Y:S02]  /*3b8e0*/  CS2R R22, SRZ ;  /* 0x0000000000167805 */ /* 0x000fe4000001ff00 */
        /* <DEDUP_REMOVED lines=49> */
[----:B------:R-:W-:Y:S02]  /*3bc00*/  IMAD.MOV.U32 R9, RZ, RZ, R6 ;  /* 0x000000ffff097224 */ /* 0x000fe400078e0006 */
[----:B------:R-:W-:-:S04]  /*3bc10*/  IMAD.WIDE.U32.X R24, R13, R13, R24, P4 ;  /* 0x0000000d0d187225 */ /* 0x000fc800020e0418 */
[----:B------:R-:W-:-:S04]  /*3bc20*/  IMAD.WIDE.U32 R26, P4, R14, R15, R26 ;  /* 0x0000000f0e1a7225 */ /* 0x000fc8000788001a */
[----:B------:R-:W-:-:S04]  /*3bc30*/  IMAD.WIDE.U32 R6, R14, R14, RZ ;  /* 0x0000000e0e067225 */ /* 0x000fc800078e00ff */
[----:B------:R-:W-:Y:S01]  /*3bc40*/  IMAD.X R41, RZ, RZ, RZ, P4 ;  /* 0x000000ffff297224 */ /* 0x000fe200020e06ff */
[----:B------:R-:W-:Y:S01]  /*3bc50*/  IADD3 R7, P5, PT, R7, R26, RZ ;  /* 0x0000001a07077210 */ /* 0x000fe20007fbe0ff */
        /* <DEDUP_REMOVED lines=21> */
.L_x_1452:
[----:B------:R-:W-:Y:S05]  /*3bdb0*/  BSYNC.RECONVERGENT B3 ;  /* 0x0000000000037941 */ /* 0x000fea0003800200 */
.L_x_1451:
        /* <DEDUP_REMOVED lines=28> */
[----:B------:R-:W-:Y:S01]  /*3bf80*/  IMAD.X R27, RZ, RZ, RZ, P3 ;  /* 0x000000ffff1b7224 */ /* 0x000fe200018e06ff */
[----:B------:R-:W-:Y:S01]  /*3bf90*/  IADD3 RZ, P4, PT, R41, R22, RZ ;  /* 0x0000001629ff7210 */ /* 0x000fe20007f9e0ff */
[----:B------:R-:W-:Y:S02]  /*3bfa0*/  IMAD.MOV.U32 R26, RZ, RZ, R23 ;  /* 0x000000ffff1a7224 */ /* 0x000fe400078e0017 */
[C---:B------:R-:W-:Y:S02]  /*3bfb0*/  IMAD R22, R15.reuse, R28, RZ ;  /* 0x0000001c0f167224 */ /* 0x040fe400078e02ff */
[----:B------:R-:W-:-:S04]  /*3bfc0*/  IMAD.WIDE.U32.X R26, R15, R29, R26, P4 ;  /* 0x0000001d0f1a7225 */ /* 0x000fc800020e041a */
[C---:B------:R-:W-:Y:S02]  /*3bfd0*/  IMAD R29, R14.reuse, R29, R22 ;  /* 0x0000001d0e1d7224 */ /* 0x040fe400078e0216 */
[----:B------:R-:W-:-:S04]  /*3bfe0*/  IMAD.WIDE.U32 R22, R14, R28, RZ ;  /* 0x0000001c0e167225 */ /* 0x000fc800078e00ff */
        /* <DEDUP_REMOVED lines=31> */
.L_x_1454:
[----:B------:R-:W-:Y:S05]  /*3c1e0*/  BSYNC.RECONVERGENT B3 ;  /* 0x0000000000037941 */ /* 0x000fea0003800200 */
.L_x_1453:
[-C--:B------:R-:W-:Y:S01]  /*3c1f0*/  IADD3 R42, P3, P4, R22, R9.reuse, R42 ;  /* 0x00000009162a7210 */ /* 0x080fe20007c7e02a */
        /* <DEDUP_REMOVED lines=23> */
[----:B------:R-:W-:Y:S01]  /*3c370*/  ISETP.GE.U32.AND.EX P3, PT, R17, R40, PT, P3 ;  /* 0x000000281100720c */ /* 0x000fe20003f66130 */
[----:B------:R-:W-:-:S03]  /*3c380*/  IMAD.WIDE.U32 R40, R30, R14, RZ ;  /* 0x0000000e1e287225 */ /* 0x000fc600078e00ff */
[----:B------:R-:W-:-:S04]  /*3c390*/  SEL R2, RZ, 0x1, P3 ;  /* 0x00000001ff027807 */ /* 0x000fc80001800000 */
[----:B------:R-:W-:-:S04]  /*3c3a0*/  IADD3 R2, P3, P4, R2, R42, R43 ;  /* 0x0000002a02027210 */ /* 0x000fc80007c7e02b */
[----:B------:R-:W-:Y:S01]  /*3c3b0*/  IADD3.X R29, PT, PT, RZ, R9, R22, P3, P4 ;  /* 0x00000009ff1d7210 */ /* 0x000fe20001fe8416 */
[----:B------:R-:W-:Y:S01]  /*3c3c0*/  IMAD.WIDE.U32 R26, P4, R15, R30, R26 ;  /* 0x0000001e0f1a7225 */ /* 0x000fe2000788001a */
[----:B------:R-:W-:-:S03]  /*3c3d0*/  ISETP.GE.U32.AND P3, PT, R2, R42, PT ;  /* 0x0000002a0200720c */ /* 0x000fc60003f66070 */
[----:B------:R-:W-:Y:S01]  /*3c3e0*/  IMAD.X R23, RZ, RZ, RZ, P4 ;  /* 0x000000ffff177224 */ /* 0x000fe200020e06ff */
[----:B------:R-:W-:Y:S01]  /*3c3f0*/  IADD3 RZ, P4, PT, R41, R26, RZ ;  /* 0x0000001a29ff7210 */ /* 0x000fe20007f9e0ff */
[-C--:B------:R-:W-:Y:S02]  /*3c400*/  IMAD R26, R15, R30.reuse, RZ ;  /* 0x0000001e0f1a7224 */ /* 0x080fe400078e02ff */
[----:B------:R-:W-:-:S04]  /*3c410*/  IMAD.WIDE.U32 R40, R14, R30, RZ ;  /* 0x0000001e0e287225 */ /* 0x000fc800078e00ff */
[-C--:B------:R-:W-:Y:S02]  /*3c420*/  IMAD R26, R14, R31.reuse, R26 ;  /* 0x0000001f0e1a7224 */ /* 0x080fe400078e021a */
[----:B------:R-:W-:Y:S02]  /*3c430*/  IMAD.MOV.U32 R22, RZ, RZ, R27 ;  /* 0x000000ffff167224 */ /* 0x000fe400078e001b */
[----:B------:R-:W-:Y:S02]  /*3c440*/  IMAD.IADD R26, R41, 0x1, R26 ;  /* 0x00000001291a7824 */ /* 0x000fe400078e021a */
[C---:B------:R-:W-:Y:S02]  /*3c450*/  IMAD.SHL.U32 R27, R40.reuse, 0x2, RZ ;  /* 0x00000002281b7824 */ /* 0x040fe400078e00ff */
[----:B------:R-:W-:Y:S01]  /*3c460*/  IMAD.WIDE.U32.X R22, R15, R31, R22, P4 ;  /* 0x0000001f0f167225 */ /* 0x000fe200020e0416 */
[----:B------:R-:W-:Y:S01]  /*3c470*/  SHF.L.U64.HI R40, R40, 0x1, R26 ;  /* 0x0000000128287819 */ /* 0x000fe2000001021a */
        /* <DEDUP_REMOVED lines=14> */
.L_x_1456:
[----:B------:R-:W-:Y:S05]  /*3c560*/  BSYNC.RECONVERGENT B3 ;  /* 0x0000000000037941 */ /* 0x000fea0003800200 */
.L_x_1455:
[----:B------:R-:W-:Y:S01]  /*3c570*/  ISETP.GE.U32.AND.EX P3, PT, R29, R9, PT, P3 ;  /* 0x000000091d00720c */ /* 0x000fe20003f66130 */
[----:B------:R-:W-:Y:S01]  /*3c580*/  BSSY.RECONVERGENT B3, `(.L_x_1457) ;  /* 0x0000017000037945 */ /* 0x000fe20003800200 */
[----:B------:R-:W-:Y:S02]  /*3c590*/  IADD3 R2, P2, PT, R27, R2, RZ ;  /* 0x000000021b027210 */ /* 0x000fe40007f5e0ff */
[----:B------:R-:W-:Y:S02]  /*3c5a0*/  SHF.L.W.U32.HI R30, R22, 0x1, R23 ;  /* 0x00000001161e7819 */ /* 0x000fe40000010e17 */
[----:B------:R-:W-:Y:S01]  /*3c5b0*/  ISETP.GE.U32.AND P4, PT, R2, R27, PT ;  /* 0x0000001b0200720c */ /* 0x000fe20003f86070 */
[----:B------:R-:W-:Y:S01]  /*3c5c0*/  IMAD.X R9, R40, 0x1, R29, P2 ;  /* 0x0000000128097824 */ /* 0x000fe200010e061d */
[----:B------:R-:W-:Y:S01]  /*3c5d0*/  SHF.L.W.U32.HI R29, R26, 0x1, R22 ;  /* 0x000000011a1d7819 */ /* 0x000fe20000010e16 */
[----:B------:R-:W-:-:S03]  /*3c5e0*/  IMAD.WIDE.U32 R22, R13, R14, RZ ;  /* 0x0000000e0d167225 */ /* 0x000fc600078e00ff */
        /* <DEDUP_REMOVED lines=16> */
.L_x_1458:
[----:B------:R-:W-:Y:S05]  /*3c6f0*/  BSYNC.RECONVERGENT B3 ;  /* 0x0000000000037941 */ /* 0x000fea0003800200 */
.L_x_1457:
[----:B------:R-:W-:Y:S01]  /*3c700*/  IADD3 R29, P2, P4, R26, R20, R29 ;  /* 0x000000141a1d7210 */ /* 0x000fe20007c5e01d */
[----:B------:R-:W-:Y:S01]  /*3c710*/  IMAD.WIDE.U32 R22, P3, R15, R12, R22 ;  /* 0x0000000c0f167225 */ /* 0x000fe20007860016 */
[----:B------:R-:W-:Y:S02]  /*3c720*/  BSSY.RECONVERGENT B3, `(.L_x_1459) ;  /* 0x0000095000037945 */ /* 0x000fe40003800200 */
[----:B------:R-:W-:Y:S01]  /*3c730*/  IADD3.X R19, PT, PT, RZ, R24, R30, P2, P4 ;  /* 0x00000018ff137210 */ /* 0x000fe200017e841e */
[----:B------:R-:W-:Y:S01]  /*3c740*/  IMAD.WIDE.U32 R26, R12, R14, RZ ;  /* 0x0000000e0c1a7225 */ /* 0x000fe200078e00ff */
[----:B------:R-:W-:-:S04]  /*3c750*/  ISETP.GE.U32.AND P2, PT, R29, R20, PT ;  /* 0x000000141d00720c */ /* 0x000fc80003f46070 */
[----:B------:R-:W-:Y:S01]  /*3c760*/  IADD3 RZ, P4, PT, R27, R22, RZ ;  /* 0x000000161bff7210 */ /* 0x000fe20007f9e0ff */
[----:B------:R-:W-:Y:S01]  /*3c770*/  IMAD R22, R15, R12, RZ ;  /* 0x0000000c0f167224 */ /* 0x000fe200078e02ff */
[----:B------:R-:W-:Y:S01]  /*3c780*/  ISETP.GE.U32.AND.EX P2, PT, R19, R24, PT, P2 ;  /* 0x000000181300720c */ /* 0x000fe20003f46120 */
        /* <DEDUP_REMOVED lines=9> */
[----:B------:R-:W-:-:S03]  /*3c820*/  ISETP.GE.U32.AND P4, PT, R20, R14, PT ;  /* 0x0000000e1400720c */ /* 0x000fc60003f86070 */
[----:B------:R-:W-:Y:S01]  /*3c830*/  IMAD.X R24, R22, 0x1, R19, P3 ;  /* 0x0000000116187824 */ /* 0x000fe200018e0613 */
[----:B------:R-:W-:Y:S01]  /*3c840*/  SHF.L.W.U32.HI R12, R12, 0x1, R26 ;  /* 0x000000010c0c7819 */ /* 0x000fe20000010e1a */
[----:B------:R-:W-:Y:S01]  /*3c850*/  IMAD.WIDE.U32 R14, R9, 0x3d1, RZ ;  /* 0x000003d1090e7825 */ /* 0x000fe200078e00ff */
[----:B------:R-:W-:Y:S02]  /*3c860*/  SHF.L.W.U32.HI R27, R26, 0x1, R27 ;  /* 0x000000011a1b7819 */ /* 0x000fe40000010e1b */
[----:B------:R-:W-:Y:S02]  /*3c870*/  ISETP.GE.U32.AND.EX P3, PT, R24, R22, PT, P4 ;  /* 0x000000161800720c */ /* 0x000fe40003f66140 */
[----:B------:R-:W-:Y:S02]  /*3c880*/  @!P2 IADD3 R6, P4, PT, R6, 0x1, RZ ;  /* 0x000000010606a810 */ /* 0x000fe40007f9e0ff */
[----:B------:R-:W-:-:S03]  /*3c890*/  SEL R13, RZ, 0x1, P3 ;  /* 0x00000001ff0d7807 */ /* 0x000fc60001800000 */
[----:B------:R-:W-:Y:S01]  /*3c8a0*/  @!P2 IMAD.X R7, RZ, RZ, R7, P4 ;  /* 0x000000ffff07a224 */ /* 0x000fe200020e0607 */
[----:B------:R-:W-:Y:S01]  /*3c8b0*/  IADD3 R26, P3, P4, R13, R6, R12 ;  /* 0x000000060d1a7210 */ /* 0x000fe20007c7e00c */
[----:B------:R-:W-:-:S03]  /*3c8c0*/  IMAD.WIDE.U32 R12, R2, 0x3d1, RZ ;  /* 0x000003d1020c7825 */ /* 0x000fc600078e00ff */
        /* <DEDUP_REMOVED lines=8> */
[----:B------:R-:W-:-:S03]  /*3c950*/  IMAD.WIDE.U32 R18, R24, 0x3d1, RZ ;  /* 0x000003d118127825 */ /* 0x000fc600078e00ff */
[----:B------:R-:W-:Y:S01]  /*3c960*/  ISETP.GE.U32.AND.EX P4, PT, R2, R13, PT, P4 ;  /* 0x0000000d0200720c */ /* 0x000fe20003f86140 */
[----:B------:R-:W-:-:S04]  /*3c970*/  IMAD.WIDE.U32.X R22, R9, 0x1, R22, P3 ;  /* 0x0000000109167825 */ /* 0x000fc800018e0416 */
[----:B------:R-:W-:-:S04]  /*3c980*/  IMAD.WIDE.U32 R12, R20, 0x3d1, RZ ;  /* 0x000003d1140c7825 */ /* 0x000fc800078e00ff */
[----:B------:R-:W-:Y:S01]  /*3c990*/  IMAD.WIDE.U32 R18, P3, R20, 0x1, R18 ;  /* 0x0000000114127825 */ /* 0x000fe20007860012 */
[----:B------:R-:W-:Y:S02]  /*3c9a0*/  SEL R20, RZ, 0x1, P4 ;  /* 0x00000001ff147807 */ /* 0x000fe40002000000 */
[----:B------:R-:W-:Y:S02]  /*3c9b0*/  IADD3 R9, P5, PT, R4, R12, RZ ;  /* 0x0000000c04097210 */ /* 0x000fe40007fbe0ff */
[----:B------:R-:W-:Y:S01]  /*3c9c0*/  IADD3 R14, P4, PT, R13, R18, RZ ;  /* 0x000000120d0e7210 */ /* 0x000fe20007f9e0ff */
[----:B------:R-:W-:Y:S01]  /*3c9d0*/  IMAD.X R13, RZ, RZ, RZ, P3 ;  /* 0x000000ffff0d7224 */ /* 0x000fe200018e06ff */
[C---:B------:R-:W-:Y:S01]  /*3c9e0*/  ISETP.GE.U32.AND P3, PT, R9.reuse, R12, PT ;  /* 0x0000000c0900720c */ /* 0x040fe20003f66070 */
[----:B------:R-:W-:Y:S02]  /*3c9f0*/  IMAD.MOV.U32 R12, RZ, RZ, R19 ;  /* 0x000000ffff0c7224 */ /* 0x000fe400078e0013 */
[----:B------:R-:W-:Y:S01]  /*3ca00*/  IMAD.X R15, R14, 0x1, R5, P5 ;  /* 0x000000010e0f7824 */ /* 0x000fe200028e0605 */
[----:B------:R-:W-:Y:S01]  /*3ca10*/  IADD3 R4, P5, P6, R9, R22, R20 ;  /* 0x0000001609047210 */ /* 0x000fe20007ebe014 */
[----:B------:R-:W-:-:S03]  /*3ca20*/  IMAD.WIDE.U32.X R12, R24, 0x1, R12, P4 ;  /* 0x00000001180c7825 */ /* 0x000fc600020e040c */
[----:B------:R-:W-:Y:S02]  /*3ca30*/  IADD3.X R5, PT, PT, R15, R23, RZ, P5, P6 ;  /* 0x000000170f057210 */ /* 0x000fe40002fec4ff */
[----:B------:R-:W-:Y:S02]  /*3ca40*/  @!P2 ISETP.NE.U32.AND P5, PT, R6, RZ, PT ;  /* 0x000000ff0600a20c */ /* 0x000fe40003fa5070 */
[----:B------:R-:W-:Y:S02]  /*3ca50*/  ISETP.GE.U32.AND P4, PT, R4, R9, PT ;  /* 0x000000090400720c */ /* 0x000fe40003f86070 */
[----:B------:R-:W-:Y:S02]  /*3ca60*/  @!P2 ISETP.NE.AND.EX P5, PT, R7, RZ, PT, P5 ;  /* 0x000000ff0700a20c */ /* 0x000fe40003fa5350 */
[----:B------:R-:W-:Y:S02]  /*3ca70*/  ISETP.GE.U32.AND.EX P3, PT, R15, R14, PT, P3 ;  /* 0x0000000e0f00720c */ /* 0x000fe40003f66130 */
[----:B------:R-:W-:-:S02]  /*3ca80*/  ISETP.GE.U32.AND.EX P4, PT, R5, R15, PT, P4 ;  /* 0x0000000f0500720c */ /* 0x000fc40003f86140 */
[----:B------:R-:W-:Y:S02]  /*3ca90*/  @!P2 SEL R18, RZ, 0x1, P5 ;  /* 0x00000001ff12a807 */ /* 0x000fe40002800000 */
[----:B------:R-:W-:Y:S02]  /*3caa0*/  SEL R9, RZ, 0x1, P3 ;  /* 0x00000001ff097807 */ /* 0x000fe40001800000 */
[----:B------:R-:W-:Y:S02]  /*3cab0*/  ISETP.GE.U32.AND P3, PT, R26, R6, PT ;  /* 0x000000061a00720c */ /* 0x000fe40003f66070 */
[----:B------:R-:W-:Y:S02]  /*3cac0*/  SEL R14, RZ, 0x1, P4 ;  /* 0x00000001ff0e7807 */ /* 0x000fe40002000000 */
[----:B------:R-:W-:Y:S02]  /*3cad0*/  @!P2 IADD3 R21, P4, PT, R18, R21, RZ ;  /* 0x000000151215a210 */ /* 0x000fe40007f9e0ff */
[C---:B------:R-:W-:Y:S01]  /*3cae0*/  ISETP.GE.U32.AND.EX P3, PT, R27.reuse, R7, PT, P3 ;  /* 0x000000071b00720c */ /* 0x040fe20003f66130 */
[----:B------:R-:W-:-:S04]  /*3caf0*/  IMAD.WIDE.U32 R6, R27, 0x3d1, RZ ;  /* 0x000003d11b067825 */ /* 0x000fc800078e00ff */
        /* <DEDUP_REMOVED lines=12> */
[C---:B------:R-:W-:Y:S01]  /*3cbc0*/  ISETP.GE.U32.AND P2, PT, R16.reuse, R14, PT ;  /* 0x0000000e1000720c */ /* 0x040fe20003f46070 */
[----:B------:R-:W-:Y:S01]  /*3cbd0*/  IMAD.WIDE.U32.X R14, R27, 0x1, R12, P3 ;  /* 0x000000011b0e7825 */ /* 0x000fe200018e040c */
[----:B------:R-:W-:-:S03]  /*3cbe0*/  IADD3 R6, P3, PT, R16, R9, RZ ;  /* 0x0000000910067210 */ /* 0x000fc60007f7e0ff */
[----:B------:R-:W-:Y:S01]  /*3cbf0*/  IMAD.X R8, R19, 0x1, R8, P4 ;  /* 0x0000000113087824 */ /* 0x000fe200020e0608 */
        /* <DEDUP_REMOVED lines=71> */
.L_x_1460:
[----:B------:R-:W-:Y:S05]  /*3d070*/  BSYNC.RECONVERGENT B3 ;  /* 0x0000000000037941 */ /* 0x000fea0003800200 */
.L_x_1459:
        /* <DEDUP_REMOVED lines=19> */
.L_x_1462:
        /* <DEDUP_REMOVED lines=10> */
.L_x_1463:
[----:B------:R-:W-:Y:S05]  /*3d250*/  BSYNC.RECONVERGENT B3 ;  /* 0x0000000000037941 */ /* 0x000fea0003800200 */
.L_x_1461:
        /* <DEDUP_REMOVED lines=24> */
[C---:B------:R-:W-:Y:S02]  /*3d3e0*/  IMAD R21, R37.reuse, R6, R21 ;  /* 0x0000000625157224 */ /* 0x040fe400078e0215 */
        /* <DEDUP_REMOVED lines=17> */
[----:B------:R-:W-:Y:S02]  /*3d500*/  IMAD R14, R39, R4, R13 ;  /* 0x00000004270e7224 */ /* 0x000fe400078e020d */
        /* <DEDUP_REMOVED lines=11> */
[----:B------:R-:W-:Y:S01]  /*3d5c0*/  IMAD.WIDE.U32 R16, R37, R6, RZ ;  /* 0x0000000625107225 */ /* 0x000fe200078e00ff */
[----:B------:R-:W-:Y:S02]  /*3d5d0*/  ISETP.GE.U32.AND.EX P3, PT, R26, R24, PT, P3 ;  /* 0x000000181a00720c */ /* 0x000fe40003f66130 */
[----:B------:R-:W-:Y:S01]  /*3d5e0*/  IADD3.X R31, PT, PT, R22, R15, RZ, P2, P4 ;  /* 0x0000000f161f7210 */ /* 0x000fe200017e84ff */
[C---:B------:R-:W-:Y:S01]  /*3d5f0*/  IMAD.WIDE.U32 R14, R36.reuse, R6, RZ ;  /* 0x00000006240e7225 */ /* 0x040fe200078e00ff */
[----:B------:R-:W-:Y:S02]  /*3d600*/  ISETP.GE.U32.AND P2, PT, R21, R12, PT ;  /* 0x0000000c1500720c */ /* 0x000fe40003f46070 */
[----:B------:R-:W-:Y:S01]  /*3d610*/  SEL R24, RZ, 0x1, P3 ;  /* 0x00000001ff187807 */ /* 0x000fe20001800000 */
[----:B------:R-:W-:Y:S01]  /*3d620*/  IMAD.WIDE.U32 R16, P4, R36, R7, R16 ;  /* 0x0000000724107225 */ /* 0x000fe20007880010 */
[----:B------:R-:W-:-:S03]  /*3d630*/  ISETP.GE.U32.AND.EX P2, PT, R22, R20, PT, P2 ;  /* 0x000000141600720c */ /* 0x000fc60003f46120 */
[----:B------:R-:W-:Y:S01]  /*3d640*/  IMAD.WIDE.U32 R12, R39, R4, RZ ;  /* 0x00000004270c7225 */ /* 0x000fe200078e00ff */
[----:B------:R-:W-:Y:S02]  /*3d650*/  IADD3 RZ, P3, PT, R15, R16, RZ ;  /* 0x000000100fff7210 */ /* 0x000fe40007f7e0ff */
[----:B------:R-:W-:Y:S01]  /*3d660*/  SEL R28, RZ, 0x1, P2 ;  /* 0x00000001ff1c7807 */ /* 0x000fe20001000000 */
        /* <DEDUP_REMOVED lines=13> */
[----:B------:R-:W-:Y:S02]  /*3d740*/  IMAD.IADD R20, R17, 0x1, R12 ;  /* 0x0000000111147824 */ /* 0x000fe400078e020c */
        /* <DEDUP_REMOVED lines=13> */
[----:B------:R-:W-:Y:S01]  /*3d820*/  IMAD R12, R9, R38, RZ ;  /* 0x00000026090c7224 */ /* 0x000fe200078e02ff */
[----:B------:R-:W-:Y:S01]  /*3d830*/  SEL R26, RZ, 0x1, P2 ;  /* 0x00000001ff1a7807 */ /* 0x000fe20001000000 */
[----:B------:R-:W-:Y:S02]  /*3d840*/  IMAD.MOV.U32 R16, RZ, RZ, R13 ;  /* 0x000000ffff107224 */ /* 0x000fe400078e000d */
[----:B------:R-:W-:Y:S02]  /*3d850*/  IMAD R22, R39, R8, R12 ;  /* 0x0000000827167224 */ /* 0x000fe400078e020c */
[----:B------:R-:W-:-:S04]  /*3d860*/  IMAD.WIDE.U32 R14, R8, R38, RZ ;  /* 0x00000026080e7225 */ /* 0x000fc800078e00ff */
[----:B------:R-:W-:-:S04]  /*3d870*/  IMAD.WIDE.U32.X R12, R37, R9, R16, P3 ;  /* 0x00000009250c7225 */ /* 0x000fc800018e0410 */
[----:B------:R-:W-:Y:S01]  /*3d880*/  IMAD.IADD R22, R15, 0x1, R22 ;  /* 0x000000010f167824 */ /* 0x000fe200078e0216 */
[----:B------:R-:W-:Y:S01]  /*3d890*/  IADD3 R26, P2, P3, R14, R12, R26 ;  /* 0x0000000c0e1a7210 */ /* 0x000fe20007b5e01a */
[----:B------:R-:W-:-:S03]  /*3d8a0*/  IMAD.WIDE.U32 R16, R6, R38, RZ ;  /* 0x0000002606107225 */ /* 0x000fc600078e00ff */
[----:B------:R-:W-:Y:S01]  /*3d8b0*/  IADD3.X R12, PT, PT, R22, R13, RZ, P2, P3 ;  /* 0x0000000d160c7210 */ /* 0x000fe200017e64ff */
[----:B------:R-:W-:Y:S01]  /*3d8c0*/  IMAD R13, R7, R38, RZ ;  /* 0x00000026070d7224 */ /* 0x000fe200078e02ff */
[----:B------:R-:W-:-:S03]  /*3d8d0*/  IADD3 R18, P2, PT, R18, R16, RZ ;  /* 0x0000001012127210 */ /* 0x000fc60007f5e0ff */
[----:B------:R-:W-:Y:S01]  /*3d8e0*/  IMAD R13, R39, R6, R13 ;  /* 0x00000006270d7224 */ /* 0x000fe200078e020d */
[C---:B------:R-:W-:Y:S02]  /*3d8f0*/  ISETP.GE.U32.AND P3, PT, R18.reuse, R16, PT ;  /* 0x000000101200720c */ /* 0x040fe40003f66070 */
[----:B------:R-:W-:Y:S01]  /*3d900*/  IADD3 R28, P4, PT, R18, R28, RZ ;  /* 0x0000001c121c7210 */ /* 0x000fe20007f9e0ff */
[----:B------:R-:W-:Y:S02]  /*3d910*/  IMAD.IADD R13, R17, 0x1, R13 ;  /* 0x00000001110d7824 */ /* 0x000fe400078e020d */
[----:B------:R-:W-:-:S04]  /*3d920*/  IMAD.WIDE.U32 R16, R39, R6, RZ ;  /* 0x0000000627107225 */ /* 0x000fc800078e00ff */
        /* <DEDUP_REMOVED lines=13> */
[----:B------:R-:W-:Y:S01]  /*3da00*/  IMAD.WIDE.U32.X R20, R39, R7, R20, P4 ;  /* 0x0000000727147225 */ /* 0x000fe200020e0414 */
[----:B------:R-:W-:-:S03]  /*3da10*/  IADD3 R27, P4, PT, R27, R16, RZ ;  /* 0x000000101b1b7210 */ /* 0x000fc60007f9e0ff */
[----:B------:R-:W-:Y:S01]  /*3da20*/  IMAD.WIDE.U32 R18, R32, R10, RZ ;  /* 0x0000000a20127225 */ /* 0x000fe200078e00ff */
[----:B------:R-:W-:-:S03]  /*3da30*/  IADD3 R13, P2, P3, R15, R20, R13 ;  /* 0x000000140f0d7210 */ /* 0x000fc60007b5e00d */
[----:B------:R-:W-:Y:S01]  /*3da40*/  IMAD R20, R2, R32, RZ ;  /* 0x0000002002147224 */ /* 0x000fe200078e02ff */
[----:B------:R-:W-:Y:S02]  /*3da50*/  IADD3.X R24, PT, PT, RZ, R21, RZ, P2, P3 ;  /* 0x00000015ff187210 */ /* 0x000fe400017e64ff */
[----:B------:R-:W-:Y:S01]  /*3da60*/  ISETP.GE.U32.AND P2, PT, R26, R14, PT ;  /* 0x0000000e1a00720c */ /* 0x000fe20003f46070 */
[----:B------:R-:W-:Y:S01]  /*3da70*/  IMAD R20, R33, R10, R20 ;  /* 0x0000000a21147224 */ /* 0x000fe200078e0214 */
[----:B------:R-:W-:Y:S01]  /*3da80*/  ISETP.GE.U32.AND P3, PT, R27, R16, PT ;  /* 0x000000101b00720c */ /* 0x000fe20003f66070 */
[----:B------:R-:W-:Y:S01]  /*3da90*/  IMAD.WIDE.U32 R14, R33, R10, RZ ;  /* 0x0000000a210e7225 */ /* 0x000fe200078e00ff */
[----:B------:R-:W-:-:S03]  /*3daa0*/  ISETP.GE.U32.AND.EX P2, PT, R12, R22, PT, P2 ;  /* 0x000000160c00720c */ /* 0x000fc60003f46120 */
[----:B------:R-:W-:Y:S01]  /*3dab0*/  IMAD.IADD R20, R17, 0x1, R20 ;  /* 0x0000000111147824 */ /* 0x000fe200078e0214 */
[----:B------:R-:W-:-:S03]  /*3dac0*/  SEL R22, RZ, 0x1, P2 ;  /* 0x00000001ff167807 */ /* 0x000fc60001000000 */
[----:B------:R-:W-:Y:S02]  /*3dad0*/  IMAD.X R31, R20, 0x1, R31, P4 ;  /* 0x00000001141f7824 */ /* 0x000fe400020e061f */
[----:B------:R-:W-:-:S03]  /*3dae0*/  IMAD.WIDE.U32 R14, P4, R32, R2, R14 ;  /* 0x00000002200e7225 */ /* 0x000fc6000788000e */
[----:B------:R-:W-:Y:S01]  /*3daf0*/  ISETP.GE.U32.AND.EX P3, PT, R31, R20, PT, P3 ;  /* 0x000000141f00720c */ /* 0x000fe20003f66130 */
[----:B------:R-:W-:Y:S01]  /*3db00*/  IMAD.X R17, RZ, RZ, RZ, P4 ;  /* 0x000000ffff117224 */ /* 0x000fe200020e06ff */
[----:B------:R-:W-:Y:S01]  /*3db10*/  IADD3 RZ, P4, PT, R19, R14, RZ ;  /* 0x0000000e13ff7210 */ /* 0x000fe20007f9e0ff */
[----:B------:R-:W-:Y:S01]  /*3db20*/  IMAD R14, R5, R32, RZ ;  /* 0x00000020050e7224 */ /* 0x000fe200078e02ff */
[----:B------:R-:W-:Y:S01]  /*3db30*/  SEL R19, RZ, 0x1, P3 ;  /* 0x00000001ff137807 */ /* 0x000fe20001800000 */
[----:B------:R-:W-:Y:S02]  /*3db40*/  IMAD.MOV.U32 R16, RZ, RZ, R15 ;  /* 0x000000ffff107224 */ /* 0x000fe400078e000f */
[----:B------:R-:W-:Y:S02]  /*3db50*/  IMAD R18, R33, R4, R14 ;  /* 0x0000000421127224 */ /* 0x000fe400078e020e */
[----:B------:R-:W-:-:S04]  /*3db60*/  IMAD.WIDE.U32 R14, R4, R32, RZ ;  /* 0x00000020040e7225 */ /* 0x000fc800078e00ff */
[----:B------:R-:W-:Y:S01]  /*3db70*/  IMAD.IADD R15, R15, 0x1, R18 ;  /* 0x000000010f0f7824 */ /* 0x000fe200078e0212 */
[----:B------:R-:W-:Y:S01]  /*3db80*/  IADD3 R28, P3, PT, R28, R14, RZ ;  /* 0x0000000e1c1c7210 */ /* 0x000fe20007f7e0ff */
[----:B------:R-:W-:-:S04]  /*3db90*/  IMAD.WIDE.U32.X R16, R33, R2, R16, P4 ;  /* 0x0000000221107225 */ /* 0x000fc800020e0410 */
[----:B------:R-:W-:Y:S01]  /*3dba0*/  IMAD.X R29, R15, 0x1, R29, P3 ;  /* 0x000000010f1d7824 */ /* 0x000fe200018e061d */
[----:B------:R-:W-:-:S04]  /*3dbb0*/  IADD3 R19, P3, P4, R28, R16, R19 ;  /* 0x000000101c137210 */ /* 0x000fc80007c7e013 */
[----:B------:R-:W-:Y:S01]  /*3dbc0*/  IADD3.X R18, PT, PT, R29, R17, RZ, P3, P4 ;  /* 0x000000111d127210 */ /* 0x000fe20001fe84ff */
[----:B------:R-:W-:Y:S01]  /*3dbd0*/  IMAD.WIDE.U32 R16, R32, R4, RZ ;  /* 0x0000000420107225 */ /* 0x000fe200078e00ff */
        /* <DEDUP_REMOVED lines=14> */
[----:B------:R-:W-:Y:S02]  /*3dcc0*/  IADD3.X R20, PT, PT, RZ, R21, RZ, P3, P4 ;  /* 0x00000015ff147210 */ /* 0x000fe40001fe84ff */
[----:B------:R-:W-:-:S04]  /*3dcd0*/  IADD3 R21, P3, PT, R26, R13, RZ ;  /* 0x0000000d1a157210 */ /* 0x000fc80007f7e0ff */
        /* <DEDUP_REMOVED lines=8> */
[----:B------:R-:W-:-:S04]  /*3dd60*/  IMAD.MOV.U32 R16, RZ, RZ, R15 ;  /* 0x000000ffff107224 */ /* 0x000fc800078e000f */
        /* <DEDUP_REMOVED lines=35> */
[----:B------:R-:W-:Y:S01]  /*3dfa0*/  ISETP.GE.U32.AND P2, PT, R22, R15, PT ;  /* 0x0000000f1600720c */ /* 0x000fe20003f46070 */
[----:B------:R-:W-:-:S03]  /*3dfb0*/  IMAD.WIDE.U32 R14, R32, R8, RZ ;  /* 0x00000008200e7225 */ /* 0x000fc600078e00ff */
[C---:B------:R-:W-:Y:S01]  /*3dfc0*/  ISETP.GE.U32.AND.EX P3, PT, R26.reuse, R16, PT, P3 ;  /* 0x000000101a00720c */ /* 0x040fe20003f66130 */
[----:B------:R-:W-:Y:S02]  /*3dfd0*/  IMAD.X R24, R26, 0x1, R17, P4 ;  /* 0x000000011a187824 */ /* 0x000fe400020e0611 */
        /* <DEDUP_REMOVED lines=9> */
[----:B------:R-:W-:Y:S01]  /*3e070*/  IMAD.WIDE.U32 R16, R10, R34, RZ ;  /* 0x000000220a107225 */ /* 0x000fe200078e00ff */
[----:B------:R-:W-:-:S03]  /*3e080*/  IADD3 R13, P2, P3, R12, R14, R13 ;  /* 0x0000000e0c0d7210 */ /* 0x000fc60007b5e00d */
[----:B------:R-:W-:Y:S01]  /*3e090*/  IMAD R26, R35, R10, R26 ;  /* 0x0000000a231a7224 */ /* 0x000fe200078e021a */
[----:B------:R-:W-:Y:S02]  /*3e0a0*/  IADD3.X R14, PT, PT, RZ, R15, RZ, P2, P3 ;  /* 0x0000000fff0e7210 */ /* 0x000fe400017e64ff */
[----:B------:R-:W-:Y:S01]  /*3e0b0*/  IADD3 R15, P3, PT, R19, R16, RZ ;  /* 0x00000010130f7210 */ /* 0x000fe20007f7e0ff */
[----:B------:R-:W-:-:S03]  /*3e0c0*/  IMAD.IADD R26, R17, 0x1, R26 ;  /* 0x00000001111a7824 */ /* 0x000fc600078e021a */
[----:B------:R-:W-:Y:S01]  /*3e0d0*/  ISETP.GE.U32.AND P2, PT, R15, R16, PT ;  /* 0x000000100f00720c */ /* 0x000fe20003f46070 */
[----:B------:R-:W-:-:S04]  /*3e0e0*/  IMAD.WIDE.U32 R16, R35, R10, RZ ;  /* 0x0000000a23107225 */ /* 0x000fc800078e00ff */
        /* <DEDUP_REMOVED lines=13> */
[----:B------:R-:W-:Y:S01]  /*3e1c0*/  IMAD.WIDE.U32.X R18, R35, R2, R18, P3 ;  /* 0x0000000223127225 */ /* 0x000fe200018e0412 */
[----:B------:R-:W-:-:S03]  /*3e1d0*/  ISETP.GE.U32.AND P2, PT, R21, R16, PT ;  /* 0x000000101500720c */ /* 0x000fc60003f46070 */
[----:B------:R-:W-:Y:S01]  /*3e1e0*/  IMAD.X R20, R17, 0x1, R20, P4 ;  /* 0x0000000111147824 */ /* 0x000fe200020e0614 */
[----:B------:R-:W-:-:S04]  /*3e1f0*/  IADD3 R26, P3, P4, R21, R18, R26 ;  /* 0x00000012151a7210 */ /* 0x000fc80007c7e01a */
[C---:B------:R-:W-:Y:S01]  /*3e200*/  ISETP.GE.U32.AND.EX P2, PT, R20.reuse, R17, PT, P2 ;  /* 0x000000111400720c */ /* 0x040fe20003f46120 */
[-C--:B------:R-:W-:Y:S01]  /*3e210*/  IMAD.WIDE.U32 R16, R35, R4.reuse, RZ ;  /* 0x0000000423107225 */ /* 0x080fe200078e00ff */
[----:B------:R-:W-:Y:S02]  /*3e220*/  IADD3.X R28, PT, PT, R20, R19, RZ, P3, P4 ;  /* 0x00000013141c7210 */ /* 0x000fe40001fe84ff */
[----:B------:R-:W-:Y:S01]  /*3e230*/  ISETP.GE.U32.AND P3, PT, R26, R21, PT ;  /* 0x000000151a00720c */ /* 0x000fe20003f66070 */
[----:B------:R-:W-:Y:S01]  /*3e240*/  IMAD.WIDE.U32 R18, R34, R4, RZ ;  /* 0x0000000422127225 */ /* 0x000fe200078e00ff */
[----:B------:R-:W-:Y:S02]  /*3e250*/  SEL R30, RZ, 0x1, P2 ;  /* 0x00000001ff1e7807 */ /* 0x000fe40001000000 */
[----:B------:R-:W-:Y:S01]  /*3e260*/  ISETP.GE.U32.AND.EX P3, PT, R28, R20, PT, P3 ;  /* 0x000000141c00720c */ /* 0x000fe20003f66130 */
        /* <DEDUP_REMOVED lines=15> */
[----:B------:R-:W-:Y:S01]  /*3e360*/  IMAD.X R20, R17, 0x1, R24, P3 ;  /* 0x0000000111147824 */ /* 0x000fe200018e0618 */
[----:B------:R-:W-:Y:S01]  /*3e370*/  IADD3 R30, P4, PT, R22, R30, RZ ;  /* 0x0000001e161e7210 */ /* 0x000fe20007f9e0ff */
[----:B------:R-:W-:-:S03]  /*3e380*/  IMAD R18, R9, R34, RZ ;  /* 0x0000002209127224 */ /* 0x000fc600078e02ff */
        /* <DEDUP_REMOVED lines=10> */
[----:B------:R-:W-:Y:S01]  /*3e430*/  SEL R16, RZ, 0x1, P3 ;  /* 0x00000001ff107807 */ /* 0x000fe20001800000 */
[C---:B------:R-:W-:Y:S02]  /*3e440*/  IMAD R18, R35.reuse, R8, R18 ;  /* 0x0000000823127224 */ /* 0x040fe400078e0212 */
[----:B------:R-:W-:-:S03]  /*3e450*/  IMAD.WIDE.U32.X R20, R35, R7, R20, P4 ;  /* 0x0000000723147225 */ /* 0x000fc600020e0414 */
        /* <DEDUP_REMOVED lines=11> */
[----:B------:R-:W-:-:S03]  /*3e510*/  ISETP.GE.U32.AND P3, PT, R22, R13, PT ;  /* 0x0000000d1600720c */ /* 0x000fc60003f66070 */
[----:B------:R-:W-:Y:S02]  /*3e520*/  IMAD.X R29, R14, 0x1, R29, P4 ;  /* 0x000000010e1d7824 */ /* 0x000fe400020e061d */
[----:B------:R-:W-:-:S03]  /*3e530*/  IMAD.WIDE.U32 R16, P4, R34, R9, R16 ;  /* 0x0000000922107225 */ /* 0x000fc60007880010 */
[----:B------:R-:W-:Y:S01]  /*3e540*/  ISETP.GE.U32.AND.EX P3, PT, R29, R14, PT, P3 ;  /* 0x0000000e1d00720c */ /* 0x000fe20003f66130 */
[----:B------:R-:W-:Y:S01]  /*3e550*/  IMAD.X R21, RZ, RZ, RZ, P4 ;  /* 0x000000ffff157224 */ /* 0x000fe200020e06ff */
[----:B------:R-:W-:Y:S01]  /*3e560*/  IADD3 RZ, P4, PT, R19, R16, RZ ;  /* 0x0000001013ff7210 */ /* 0x000fe20007f9e0ff */
[----:B------:R-:W-:Y:S01]  /*3e570*/  IMAD.MOV.U32 R20, RZ, RZ, R17 ;  /* 0x000000ffff147224 */ /* 0x000fe200078e0011 */
[----:B------:R-:W-:Y:S01]  /*3e580*/  SEL R14, RZ, 0x1, P2 ;  /* 0x00000001ff0e7807 */ /* 0x000fe20001000000 */
[----:B------:R-:W-:Y:S01]  /*3e590*/  IMAD.WIDE.U32 R16, R24, 0x3d1, RZ ;  /* 0x000003d118107825 */ /* 0x000fe200078e00ff */
[----:B------:R-:W-:-:S03]  /*3e5a0*/  SEL R13, RZ, 0x1, P3 ;  /* 0x00000001ff0d7807 */ /* 0x000fc60001800000 */
[----:B------:R-:W-:-:S04]  /*3e5b0*/  IMAD.WIDE.U32.X R18, R35, R9, R20, P4 ;  /* 0x0000000923127225 */ /* 0x000fc800020e0414 */
[----:B------:R-:W-:Y:S01]  /*3e5c0*/  IMAD.WIDE.U32 R16, P4, R30, 0x1, R16 ;  /* 0x000000011e107825 */ /* 0x000fe20007880010 */
[----:B------:R-:W-:-:S03]  /*3e5d0*/  IADD3 R14, P2, P3, R13, R18, R14 ;  /* 0x000000120d0e7210 */ /* 0x000fc60007b5e00e */
[----:B------:R-:W-:Y:S01]  /*3e5e0*/  IMAD.X R21, RZ, RZ, RZ, P4 ;  /* 0x000000ffff157224 */ /* 0x000fe200020e06ff */
[----:B------:R-:W-:Y:S01]  /*3e5f0*/  IADD3.X R13, PT, PT, RZ, R19, RZ, P2, P3 ;  /* 0x00000013ff0d7210 */ /* 0x000fe200017e64ff */
[----:B------:R-:W-:-:S04]  /*3e600*/  IMAD.WIDE.U32 R18, R30, 0x3d1, RZ ;  /* 0x000003d11e127825 */ /* 0x000fc800078e00ff */
[----:B------:R-:W-:Y:S01]  /*3e610*/  IMAD.MOV.U32 R20, RZ, RZ, R17 ;  /* 0x000000ffff147224 */ /* 0x000fe200078e0011 */
[----:B------:R-:W-:Y:S02]  /*3e620*/  IADD3 R30, P4, PT, R19, R16, RZ ;  /* 0x00000010131e7210 */ /* 0x000fe40007f9e0ff */
[----:B------:R-:W-:-:S03]  /*3e630*/  IADD3 R16, P3, PT, R25, R18, RZ ;  /* 0x0000001219107210 */ /* 0x000fc60007f7e0ff */
        /* <DEDUP_REMOVED lines=9> */
[----:B------:R-:W-:Y:S01]  /*3e6d0*/  IMAD.MOV.U32 R24, RZ, RZ, R19 ;  /* 0x000000ffff187224 */ /* 0x000fe200078e0013 */
        /* <DEDUP_REMOVED lines=16> */
[----:B------:R-:W-:-:S05]  /*3e7e0*/  IMAD.IADD R29, R25, 0x1, R26 ;  /* 0x00000001191d7824 */ /* 0x000fca00078e021a */
[----:B------:R-:W-:-:S04]  /*3e7f0*/  ISETP.GE.U32.AND.EX P5, PT, R29, R27, PT, P5 ;  /* 0x0000001b1d00720c */ /* 0x000fc80003fa6150 */
[----:B------:R-:W-:-:S04]  /*3e800*/  SEL R25, RZ, 0x1, P5 ;  /* 0x00000001ff197807 */ /* 0x000fc80002800000 */
[----:B------:R-:W-:Y:S02]  /*3e810*/  IADD3 R22, P5, P6, R16, R22, R25 ;  /* 0x0000001610167210 */ /* 0x000fe40007ebe019 */
[----:B------:R-:W-:Y:S02]  /*3e820*/  SEL R25, RZ, 0x1, P2 ;  /* 0x00000001ff197807 */ /* 0x000fe40001000000 */
[----:B------:R-:W-:Y:S02]  /*3e830*/  IADD3.X R23, PT, PT, R17, R23, RZ, P5, P6 ;  /* 0x0000001711177210 */ /* 0x000fe40002fec4ff */
[----:B------:R-:W-:-:S04]  /*3e840*/  ISETP.GE.U32.AND P2, PT, R22, R16, PT ;  /* 0x000000101600720c */ /* 0x000fc80003f46070 */
[----:B------:R-:W-:-:S04]  /*3e850*/  ISETP.GE.U32.AND.EX P2, PT, R23, R17, PT, P2 ;  /* 0x000000111700720c */ /* 0x000fc80003f46120 */
[----:B------:R-:W-:-:S04]  /*3e860*/  SEL R16, RZ, 0x1, P2 ;  /* 0x00000001ff107807 */ /* 0x000fc80001000000 */
[----:B------:R-:W-:Y:S02]  /*3e870*/  IADD3 R16, P2, P3, R16, R20, R25 ;  /* 0x0000001410107210 */ /* 0x000fe40007b5e019 */
[----:B------:R-:W-:Y:S02]  /*3e880*/  SEL R25, RZ, 0x1, P4 ;  /* 0x00000001ff197807 */ /* 0x000fe40002000000 */
[----:B------:R-:W-:Y:S02]  /*3e890*/  IADD3.X R21, PT, PT, RZ, R21, RZ, P2, P3 ;  /* 0x00000015ff157210 */ /* 0x000fe400017e64ff */
[----:B------:R-:W-:-:S04]  /*3e8a0*/  IADD3 R20, P3, PT, R40, R16, RZ ;  /* 0x0000001028147210 */ /* 0x000fc80007f7e0ff */
[----:B------:R-:W-:Y:S01]  /*3e8b0*/  ISETP.GE.U32.AND P2, PT, R20, R40, PT ;  /* 0x000000281400720c */ /* 0x000fe20003f46070 */
[----:B------:R-:W-:-:S05]  /*3e8c0*/  IMAD.X R21, R31, 0x1, R21, P3 ;  /* 0x000000011f157824 */ /* 0x000fca00018e0615 */
[----:B------:R-:W-:-:S04]  /*3e8d0*/  ISETP.GE.U32.AND.EX P2, PT, R21, R31, PT, P2 ;  /* 0x0000001f1500720c */ /* 0x000fc80003f46120 */
        /* <DEDUP_REMOVED lines=65> */
.L_x_1465:
[----:B------:R-:W-:Y:S05]  /*3ecf0*/  BSYNC.RECONVERGENT B3 ;  /* 0x0000000000037941 */ /* 0x000fea0003800200 */
.L_x_1464:
        /* <DEDUP_REMOVED lines=13> */
.L_x_1467:
        /* <DEDUP_REMOVED lines=10> */
.L_x_1468:
[----:B------:R-:W-:Y:S05]  /*3ee70*/  BSYNC.RECONVERGENT B3 ;  /* 0x0000000000037941 */ /* 0x000fea0003800200 */
.L_x_1466:
[-C--:B------:R-:W-:Y:S01]  /*3ee80*/  IADD3 RZ, P3, PT, R22, R44.reuse, RZ ;  /* 0x0000002c16ff7210 */ /* 0x080fe20007f7e0ff */
[----:B------:R-:W-:Y:S01]  /*3ee90*/  BSSY.RECONVERGENT B3, `(.L_x_1469) ;  /* 0x0000040000037945 */ /* 0x000fe20003800200 */
[----:B------:R-:W-:Y:S02]  /*3eea0*/  IADD3 RZ, P2, PT, R20, R44, RZ ;  /* 0x0000002c14ff7210 */ /* 0x000fe40007f5e0ff */
[-C--:B------:R-:W-:Y:S02]  /*3eeb0*/  IADD3.X RZ, P3, PT, R23, R11.reuse, RZ, P3, !PT ;  /* 0x0000000b17ff7210 */ /* 0x080fe40001f7e4ff */
[----:B------:R-:W-:Y:S02]  /*3eec0*/  IADD3.X RZ, P2, PT, R21, R11, RZ, P2, !PT ;  /* 0x0000000b15ff7210 */ /* 0x000fe4000175e4ff */
[----:B------:R-:W-:-:S04]  /*3eed0*/  IADD3.X R12, P3, P4, R22, R22, R44, P3, !PT ;  /* 0x00000016160c7210 */ /* 0x000fc80001c7e42c */
[--C-:B------:R-:W-:Y:S01]  /*3eee0*/  IADD3.X R13, PT, PT, R23, R23, R11.reuse, P3, P4 ;  /* 0x00000017170d7210 */ /* 0x100fe20001fe840b */
[----:B------:R-:W-:Y:S01]  /*3eef0*/  IMAD.WIDE.U32 R22, R36, R36, RZ ;  /* 0x0000002424167225 */ /* 0x000fe200078e00ff */
[----:B------:R-:W-:Y:S02]  /*3ef00*/  IADD3 RZ, P4, PT, R18, R44, RZ ;  /* 0x0000002c12ff7210 */ /* 0x000fe40007f9e0ff */
[----:B------:R-:W-:Y:S02]  /*3ef10*/  IADD3.X R14, P2, P3, R20, R20, R44, P2, !PT ;  /* 0x00000014140e7210 */ /* 0x000fe4000135e42c */
[----:B------:R-:W-:Y:S02]  /*3ef20*/  IADD3.X RZ, P4, PT, R28, R11, RZ, P4, !PT ;  /* 0x0000000b1cff7210 */ /* 0x000fe4000279e4ff */
[----:B------:R-:W-:Y:S01]  /*3ef30*/  IADD3.X R15, PT, PT, R21, R21, R11, P2, P3 ;  /* 0x00000015150f7210 */ /* 0x000fe200017e640b */
[----:B------:R-:W-:Y:S01]  /*3ef40*/  IMAD.WIDE.U32 R20, R37, R36, RZ ;  /* 0x0000002425147225 */ /* 0x000fe200078e00ff */
[----:B------:R-:W-:-:S02]  /*3ef50*/  IADD3 R30, P2, PT, R24, R24, RZ ;  /* 0x00000018181e7210 */ /* 0x000fc40007f5e0ff */
[----:B------:R-:W-:Y:S01]  /*3ef60*/  IADD3.X R16, P4, P3, R18, R18, R44, P4, !PT ;  /* 0x0000001212107210 */ /* 0x000fe2000239e42c */
[----:B------:R-:W-:-:S03]  /*3ef70*/  IMAD.WIDE.U32 R24, R38, R36, RZ ;  /* 0x0000002426187225 */ /* 0x000fc600078e00ff */
[----:B------:R-:W-:Y:S01]  /*3ef80*/  LOP3.LUT R17, R12, R16, R14, 0x80, !PT ;  /* 0x000000100c117212 */ /* 0x000fe200078e800e */
[----:B------:R-:W-:Y:S01]  /*3ef90*/  IMAD.X R29, R29, 0x1, R29, P2 ;  /* 0x000000011d1d7824 */ /* 0x000fe200010e061d */
[----:B------:R-:W-:Y:S01]  /*3efa0*/  ISETP.GE.U32.AND P2, PT, R30, -0x3d1, PT ;  /* 0xfffffc2f1e00780c */ /* 0x000fe20003f46070 */
[----:B------:R-:W-:Y:S01]  /*3efb0*/  IMAD.SHL.U32 R31, R24, 0x2, RZ ;  /* 0x00000002181f7824 */ /* 0x000fe200078e00ff */
[----:B------:R-:W-:Y:S02]  /*3efc0*/  IADD3.X R28, PT, PT, R28, R28, R11, P4, P3 ;  /* 0x0000001c1c1c7210 */ /* 0x000fe400027e640b */
[----:B------:R-:W-:Y:S01]  /*3efd0*/  ISETP.NE.U32.AND P3, PT, R17, -0x1, PT ;  /* 0xffffffff1100780c */ /* 0x000fe20003f65070 */
[----:B------:R-:W-:Y:S01]  /*3efe0*/  IMAD R17, R39, R36, RZ ;  /* 0x0000002427117224 */ /* 0x000fe200078e02ff */
[----:B------:R-:W-:Y:S01]  /*3eff0*/  ISETP.GE.U32.AND.EX P4, PT, R29, -0x2, PT, P2 ;  /* 0xfffffffe1d00780c */ /* 0x000fe20003f86120 */
[----:B------:R-:W-:Y:S01]  /*3f000*/  IMAD.WIDE.U32 R20, P2, R36, R37, R20 ;  /* 0x0000002524147225 */ /* 0x000fe20007840014 */
[----:B------:R-:W-:-:S03]  /*3f010*/  LOP3.LUT R18, R13, R28, R15, 0x80, !PT ;  /* 0x0000001c0d127212 */ /* 0x000fc600078e800f */
[----:B------:R-:W-:Y:S01]  /*3f020*/  IMAD.X R27, RZ, RZ, RZ, P2 ;  /* 0x000000ffff1b7224 */ /* 0x000fe200010e06ff */
[----:B------:R-:W-:Y:S01]  /*3f030*/  ISETP.NE.OR.EX P3, PT, R18, -0x1, !P4, P3 ;  /* 0xffffffff1200780c */ /* 0x000fe20006765730 */
[----:B------:R-:W-:Y:S01]  /*3f040*/  IMAD.WIDE.U32 R18, R37, R38, RZ ;  /* 0x0000002625127225 */ /* 0x000fe200078e00ff */
[----:B------:R-:W-:-:S03]  /*3f050*/  IADD3 RZ, P2, PT, R23, R20, RZ ;  /* 0x0000001417ff7210 */ /* 0x000fc60007f5e0ff */
[----:B------:R-:W-:Y:S02]  /*3f060*/  IMAD R17, R38, R37, R17 ;  /* 0x0000002526117224 */ /* 0x000fe400078e0211 */
[----:B------:R-:W-:Y:S02]  /*3f070*/  IMAD.MOV.U32 R26, RZ, RZ, R21 ;  /* 0x000000ffff1a7224 */ /* 0x000fe400078e0015 */
[----:B------:R-:W-:-:S04]  /*3f080*/  IMAD.WIDE.U32 R18, P4, R39, R36, R18 ;  /* 0x0000002427127225 */ /* 0x000fc80007880012 */
[----:B------:R-:W-:Y:S02]  /*3f090*/  IMAD.IADD R17, R25, 0x1, R17 ;  /* 0x0000000119117824 */ /* 0x000fe400078e0211 */
[----:B------:R-:W-:-:S03]  /*3f0a0*/  IMAD.WIDE.U32.X R26, R37, R37, R26, P2 ;  /* 0x00000025251a7225 */ /* 0x000fc600010e041a */
[----:B------:R-:W-:Y:S01]  /*3f0b0*/  SHF.L.U64.HI R40, R24, 0x1, R17 ;  /* 0x0000000118287819 */ /* 0x000fe20000010211 */
[----:B------:R-:W-:-:S04]  /*3f0c0*/  IMAD.WIDE.U32 R22, R36, R38, RZ ;  /* 0x0000002624167225 */ /* 0x000fc800078e00ff */
[----:B------:R-:W-:Y:S01]  /*3f0d0*/  IMAD.X R25, RZ, RZ, RZ, P4 ;  /* 0x000000ffff197224 */ /* 0x000fe200020e06ff */
[----:B------:R-:W-:Y:S01]  /*3f0e0*/  IADD3 R42, P4, PT, R31, R26, RZ ;  /* 0x0000001a1f2a7210 */ /* 0x000fe20007f9e0ff */
[----:B------:R-:W-:Y:S01]  /*3f0f0*/  IMAD.MOV.U32 R24, RZ, RZ, R19 ;  /* 0x000000ffff187224 */ /* 0x000fe200078e0013 */
[----:B------:R-:W-:Y:S01]  /*3f100*/  IADD3 RZ, P2, PT, R23, R18, RZ ;  /* 0x0000001217ff7210 */ /* 0x000fe20007f5e0ff */
        /* <DEDUP_REMOVED lines=8> */
[----:B------:R-:W-:Y:S01]  /*3f190*/  IMAD.MOV.U32 R40, RZ, RZ, R52 ;  /* 0x000000ffff287224 */ /* 0x000fe200078e0034 */
[----:B------:R-:W-:Y:S01]  /*3f1a0*/  SEL R22, RZ, 0x1, P4 ;  /* 0x00000001ff167807 */ /* 0x000fe20002000000 */
[----:B------:R-:W-:Y:S01]  /*3f1b0*/  IMAD.WIDE.U32 R26, R38, R38, RZ ;  /* 0x00000026261a7225 */ /* 0x000fe200078e00ff */
        /* <DEDUP_REMOVED lines=13> */
.L_x_1470:
[----:B------:R-:W-:Y:S05]  /*3f290*/  BSYNC.RECONVERGENT B3 ;  /* 0x0000000000037941 */ /* 0x000fea0003800200 */
.L_x_1469:
[----:B------:R-:W-:Y:S01]  /*3f2a0*/  IADD3 R17, P4, P5, R22, R26, R17 ;  /* 0x0000001a16117210 */ /* 0x000fe20007d9e011 */
[----:B------:R-:W-:Y:S01]  /*3f2b0*/  IMAD.WIDE.U32 R22, R33, R32, RZ ;  /* 0x0000002021167225 */ /* 0x000fe200078e00ff */
[----:B------:R-:W-:Y:S01]  /*3f2c0*/  IADD3 R31, P3, PT, R27, R18, RZ ;  /* 0x000000121b1f7210 */ /* 0x000fe20007f7e0ff */
[----:B------:R-:W-:Y:S03]  /*3f2d0*/  BSSY.RECONVERGENT B3, `(.L_x_1471) ;  /* 0x0000038000037945 */ /* 0x000fe60003800200 */
[----:B------:R-:W-:Y:S02]  /*3f2e0*/  IADD3.X R18, PT, PT, RZ, R31, R24, P4, P5 ;  /* 0x0000001fff127210 */ /* 0x000fe400027ea418 */
[----:B------:R-:W-:-:S04]  /*3f2f0*/  IADD3 RZ, P4, PT, R12, R44, RZ ;  /* 0x0000002c0cff7210 */ /* 0x000fc80007f9e0ff */
[----:B------:R-:W-:-:S04]  /*3f300*/  IADD3.X RZ, P4, PT, R13, R11, RZ, P4, !PT ;  /* 0x0000000b0dff7210 */ /* 0x000fc8000279e4ff */
[----:B------:R-:W-:-:S04]  /*3f310*/  IADD3.X R61, P4, P5, R12, R12, R44, P4, !PT ;  /* 0x0000000c0c3d7210 */ /* 0x000fc8000259e42c */
[----:B------:R-:W-:Y:S01]  /*3f320*/  IADD3.X R59, PT, PT, R13, R13, R11, P4, P5 ;  /* 0x0000000d0d3b7210 */ /* 0x000fe200027ea40b */
[----:B------:R-:W-:Y:S01]  /*3f330*/  IMAD.WIDE.U32 R12, R35, R34, RZ ;  /* 0x00000022230c7225 */ /* 0x000fe200078e00ff */
        /* <DEDUP_REMOVED lines=8> */
[----:B------:R-:W-:Y:S02]  /*3f3c0*/  IADD3 R52, P4, PT, R30, R30, RZ ;  /* 0x0000001e1e347210 */ /* 0x000fe40007f9e0ff */
[----:B------:R-:W-:Y:S02]  /*3f3d0*/  LOP3.LUT R14, R61, R55, R57, 0x80, !PT ;  /* 0x000000373d0e7212 */ /* 0x000fe400078e8039 */
[----:B------:R-:W-:Y:S01]  /*3f3e0*/  LOP3.LUT R15, R59, R53, R56, 0x80, !PT ;  /* 0x000000353b0f7212 */ /* 0x000fe200078e8038 */
[----:B------:R-:W-:Y:S01]  /*3f3f0*/  IMAD.X R54, R29, 0x1, R29, P4 ;  /* 0x000000011d367824 */ /* 0x000fe200020e061d */
[----:B------:R-:W-:Y:S01]  /*3f400*/  ISETP.NE.U32.AND P5, PT, R14, -0x1, PT ;  /* 0xffffffff0e00780c */ /* 0x000fe20003fa5070 */
[----:B------:R-:W-:-:S04]  /*3f410*/  IMAD.WIDE.U32 R12, P4, R34, R35, R12 ;  /* 0x00000023220c7225 */ /* 0x000fc8000788000c */
[----:B------:R-:W-:Y:S01]  /*3f420*/  IMAD.X R25, RZ, RZ, RZ, P4 ;  /* 0x000000ffff197224 */ /* 0x000fe200020e06ff */
[----:B------:R-:W-:Y:S01]  /*3f430*/  ISETP.GE.U32.AND P4, PT, R52, -0x3d1, PT ;  /* 0xfffffc2f3400780c */ /* 0x000fe20003f86070 */
[----:B------:R-:W-:Y:S02]  /*3f440*/  IMAD.MOV.U32 R24, RZ, RZ, R13 ;  /* 0x000000ffff187224 */ /* 0x000fe400078e000d */
[----:B------:R-:W-:Y:S01]  /*3f450*/  IMAD.WIDE.U32 R28, R32, R32, RZ ;  /* 0x00000020201c7225 */ /* 0x000fe200078e00ff */
[----:B------:R-:W-:-:S04]  /*3f460*/  ISETP.GE.U32.AND.EX P4, PT, R54, -0x2, PT, P4 ;  /* 0xfffffffe3600780c */ /* 0x000fc80003f86140 */
[----:B------:R-:W-:Y:S01]  /*3f470*/  ISETP.NE.OR.EX P4, PT, R15, -0x1, !P4, P5 ;  /* 0xffffffff0f00780c */ /* 0x000fe20006785750 */
[----:B------:R-:W-:-:S05]  /*3f480*/  IMAD.WIDE.U32 R14, R34, R34, RZ ;  /* 0x00000022220e7225 */ /* 0x000fca00078e00ff */
        /* <DEDUP_REMOVED lines=12> */
[----:B------:R-:W-:Y:S02]  /*3f550*/  IMAD.MOV.U32 R16, RZ, RZ, R26 ;  /* 0x000000ffff107224 */ /* 0x000fe400078e001a */
[----:B------:R-:W-:Y:S02]  /*3f560*/  IMAD.MOV.U32 R26, RZ, RZ, R27 ;  /* 0x000000ffff1a7224 */ /* 0x000fe400078e001b */
[----:B------:R-:W-:Y:S01]  /*3f570*/  IMAD.WIDE.U32.X R28, R39, R39, R28, P3 ;  /* 0x00000027271c7225 */ /* 0x000fe200018e041c */
        /* <DEDUP_REMOVED lines=13> */
.L_x_1472:
[----:B------:R-:W-:Y:S05]  /*3f650*/  BSYNC.RECONVERGENT B3 ;  /* 0x0000000000037941 */ /* 0x000fea0003800200 */
.L_x_1471:
[----:B------:R-:W-:Y:S01]  /*3f660*/  BSSY.RECONVERGENT B3, `(.L_x_1473) ;  /* 0x000000f000037945 */ /* 0x000fe20003800200 */
        /* <DEDUP_REMOVED lines=14> */
.L_x_1474:
[----:B------:R-:W-:Y:S05]  /*3f750*/  BSYNC.RECONVERGENT B3 ;  /* 0x0000000000037941 */ /* 0x000fea0003800200 */
.L_x_1473:
        /* <DEDUP_REMOVED lines=13> */
[----:B------:R-:W-:Y:S01]  /*3f830*/  SHF.L.W.U32.HI R30, R31, 0x1, R22 ;  /* 0x000000011f1e7819 */ /* 0x000fe20000010e16 */
[----:B------:R-:W-:Y:S01]  /*3f840*/  IMAD.WIDE.U32 R22, R37, R34, RZ ;  /* 0x0000002225167225 */ /* 0x000fe200078e00ff */
[----:B------:R-:W-:-:S03]  /*3f850*/  SHF.L.U64.HI R31, R28, 0x1, R31 ;  /* 0x000000011c1f7819 */ /* 0x000fc6000001021f */
[----:B------:R-:W-:-:S05]  /*3f860*/  IMAD.SHL.U32 R28, R28, 0x2, RZ ;  /* 0x000000021c1c7824 */ /* 0x000fca00078e00ff */
[----:B------:R-:W-:-:S04]  /*3f870*/  IADD3 R40, P3, PT, R28, R17, RZ ;  /* 0x000000111c287210 */ /* 0x000fc80007f7e0ff */
[----:B------:R-:W-:Y:S01]  /*3f880*/  ISETP.GE.U32.AND P2, PT, R40, R28, PT ;  /* 0x0000001c2800720c */ /* 0x000fe20003f46070 */
[----:B------:R-:W-:-:S05]  /*3f890*/  IMAD.X R18, R31, 0x1, R18, P3 ;  /* 0x000000011f127824 */ /* 0x000fca00018e0612 */
[----:B------:R-:W-:-:S04]  /*3f8a0*/  ISETP.GE.U32.AND.EX P2, PT, R18, R31, PT, P2 ;  /* 0x0000001f1200720c */ /* 0x000fc80003f46120 */
[----:B------:R-:W-:-:S04]  /*3f8b0*/  SEL R17, RZ, 0x1, P2 ;  /* 0x00000001ff117807 */ /* 0x000fc80001000000 */
        /* <DEDUP_REMOVED lines=8> */
[----:B------:R-:W-:Y:S02]  /*3f940*/  IMAD.X R29, RZ, RZ, RZ, P3 ;  /* 0x000000ffff1d7224 */ /* 0x000fe400018e06ff */
[C---:B------:R-:W-:Y:S02]  /*3f950*/  IMAD R19, R35.reuse, R36, RZ ;  /* 0x0000002423137224 */ /* 0x040fe400078e02ff */
[----:B------:R-:W-:-:S04]  /*3f960*/  IMAD.WIDE.U32.X R28, R35, R37, R28, P4 ;  /* 0x00000025231c7225 */ /* 0x000fc800020e041c */
[C---:B------:R-:W-:Y:S02]  /*3f970*/  IMAD R37, R34.reuse, R37, R19 ;  /* 0x0000002522257224 */ /* 0x040fe400078e0213 */
[----:B------:R-:W-:-:S04]  /*3f980*/  IMAD.WIDE.U32 R22, R34, R36, RZ ;  /* 0x0000002422167225 */ /* 0x000fc800078e00ff */
[----:B------:R-:W-:-:S05]  /*3f990*/  IMAD.IADD R19, R23, 0x1, R37 ;  /* 0x0000000117137824 */ /* 0x000fca00078e0225 */
[C---:B------:R-:W-:Y:S01]  /*3f9a0*/  SHF.L.U64.HI R23, R22.reuse, 0x1, R19 ;  /* 0x0000000116177819 */ /* 0x040fe20000010213 */
[----:B------:R-:W-:Y:S01]  /*3f9b0*/  IMAD.SHL.U32 R22, R22, 0x2, RZ ;  /* 0x0000000216167824 */ /* 0x000fe200078e00ff */
[----:B------:R-:W-:Y:S02]  /*3f9c0*/  SHF.L.W.U32.HI R30, R19, 0x1, R28 ;  /* 0x00000001131e7819 */ /* 0x000fe40000010e1c */
[----:B------:R-:W-:Y:S02]  /*3f9d0*/  SHF.L.W.U32.HI R28, R28, 0x1, R29 ;  /* 0x000000011c1c7819 */ /* 0x000fe40000010e1d */
        /* <DEDUP_REMOVED lines=26> */
.L_x_1476:
[----:B------:R-:W-:Y:S05]  /*3fb80*/  BSYNC.RECONVERGENT B3 ;  /* 0x0000000000037941 */ /* 0x000fea0003800200 */
.L_x_1475:
[-C--:B------:R-:W-:Y:S01]  /*3fb90*/  IADD3 R30, P2, P4, R22, R15.reuse, R30 ;  /* 0x0000000f161e7210 */ /* 0x080fe20007c5e01e */
[-C--:B------:R-:W-:Y:S01]  /*3fba0*/  IMAD.WIDE.U32 R22, R38, R32.reuse, RZ ;  /* 0x0000002026167225 */ /* 0x080fe200078e00ff */
        /* <DEDUP_REMOVED lines=30> */
[----:B------:R-:W-:Y:S01]  /*3fd90*/  IMAD.X R31, RZ, RZ, RZ, P4 ;  /* 0x000000ffff1f7224 */ /* 0x000fe200020e06ff */
[----:B------:R-:W-:Y:S01]  /*3fda0*/  IADD3 RZ, P4, PT, R29, R22, RZ ;  /* 0x000000161dff7210 */ /* 0x000fe20007f9e0ff */
[----:B------:R-:W-:-:S04]  /*3fdb0*/  IMAD.WIDE.U32 R28, R33, R34, RZ ;  /* 0x00000022211c7225 */ /* 0x000fc800078e00ff */
[----:B------:R-:W-:Y:S02]  /*3fdc0*/  IMAD.MOV.U32 R30, RZ, RZ, R23 ;  /* 0x000000ffff1e7224 */ /* 0x000fe400078e0017 */
[C---:B------:R-:W-:Y:S02]  /*3fdd0*/  IMAD R15, R35.reuse, R38, RZ ;  /* 0x00000026230f7224 */ /* 0x040fe400078e02ff */
[----:B------:R-:W-:-:S04]  /*3fde0*/  IMAD.WIDE.U32.X R22, R35, R39, R30, P4 ;  /* 0x0000002723167225 */ /* 0x000fc800020e041e */
[----:B------:R-:W-:-:S04]  /*3fdf0*/  IMAD.WIDE.U32 R28, P4, R35, R32, R28 ;  /* 0x00000020231c7225 */ /* 0x000fc8000788001c */
[----:B------:R-:W-:-:S04]  /*3fe00*/  IMAD.WIDE.U32 R30, R32, R34, RZ ;  /* 0x00000022201e7225 */ /* 0x000fc800078e00ff */
[C---:B------:R-:W-:Y:S02]  /*3fe10*/  IMAD R15, R34.reuse, R39, R15 ;  /* 0x00000027220f7224 */ /* 0x040fe400078e020f */
        /* <DEDUP_REMOVED lines=23> */
.L_x_1478:
[----:B------:R-:W-:Y:S05]  /*3ff90*/  BSYNC.RECONVERGENT B3 ;  /* 0x0000000000037941 */ /* 0x000fea0003800200 */
.L_x_1477:
[----:B------:R-:W-:Y:S01]  /*3ffa0*/  IADD3 R30, P4, PT, R15, R19, RZ ;  /* 0x000000130f1e7210 */ /* 0x000fe20007f9e0ff */
[C---:B------:R-:W-:Y:S01]  /*3ffb0*/  IMAD R19, R34.reuse, R33, R35 ;  /* 0x0000002122137224 */ /* 0x040fe200078e0223 */
        /* <DEDUP_REMOVED lines=22> */
.L_x_1480:
[----:B------:R-:W-:Y:S05]  /*40120*/  BSYNC.RECONVERGENT B3 ;  /* 0x0000000000037941 */ /* 0x000fea0003800200 */
.L_x_1479:
[----:B------:R-:W-:Y:S01]  /*40130*/  SHF.L.W.U32.HI R19, R22, 0x1, R23 ;  /* 0x0000000116137819 */ /* 0x000fe20000010e17 */
[----:B------:R-:W-:Y:S01]  /*40140*/  IMAD.WIDE.U32 R22, R35, 0x3d1, RZ ;  /* 0x000003d123167825 */ /* 0x000fe200078e00ff */
[----:B------:R-:W-:Y:S01]  /*40150*/  IADD3 R33, P2, P3, R13, R16, R28 ;  /* 0x000000100d217210 */ /* 0x000fe20007b5e01c */
[----:B------:R-:W-:Y:S02]  /*40160*/  BSSY.RECONVERGENT B3, `(.L_x_1481) ;  /* 0x000008a000037945 */ /* 0x000fe40003800200 */
[----:B------:R-:W-:Y:S01]  /*40170*/  IMAD.SHL.U32 R13, R32, 0x2, RZ ;  /* 0x00000002200d7824 */ /* 0x000fe200078e00ff */
[----:B------:R-:W-:Y:S01]  /*40180*/  IADD3.X R19, PT, PT, RZ, R26, R19, P2, P3 ;  /* 0x0000001aff137210 */ /* 0x000fe200017e6413 */
[----:B------:R-:W-:Y:S01]  /*40190*/  IMAD.WIDE.U32 R22, P2, R30, 0x1, R22 ;  /* 0x000000011e167825 */ /* 0x000fe20007840016 */
[----:B------:R-:W-:Y:S02]  /*401a0*/  ISETP.GE.U32.AND P4, PT, R33, R16, PT ;  /* 0x000000102100720c */ /* 0x000fe40003f86070 */
[----:B------:R-:W-:Y:S01]  /*401b0*/  SHF.L.U64.HI R32, R32, 0x1, R15 ;  /* 0x0000000120207819 */ /* 0x000fe2000001020f */
[----:B------:R-:W-:Y:S01]  /*401c0*/  IMAD.WIDE.U32 R30, R30, 0x3d1, RZ ;  /* 0x000003d11e1e7825 */ /* 0x000fe200078e00ff */
[----:B------:R-:W-:-:S02]  /*401d0*/  ISETP.GE.U32.AND.EX P4, PT, R19, R26, PT, P4 ;  /* 0x0000001a1300720c */ /* 0x000fc40003f86140 */
[----:B------:R-:W-:Y:S01]  /*401e0*/  SHF.L.W.U32.HI R15, R15, 0x1, R38 ;  /* 0x000000010f0f7819 */ /* 0x000fe20000010e26 */
        /* <DEDUP_REMOVED lines=16> */
[----:B------:R-:W-:Y:S01]  /*402f0*/  IADD3 R20, P2, PT, R23, R20, RZ ;  /* 0x0000001417147210 */ /* 0x000fe20007f5e0ff */
[----:B------:R-:W-:Y:S01]  /*40300*/  IMAD.X R23, RZ, RZ, RZ, P3 ;  /* 0x000000ffff177224 */ /* 0x000fe200018e06ff */
[----:B------:R-:W-:Y:S01]  /*40310*/  ISETP.GE.U32.AND P3, PT, R30, R22, PT ;  /* 0x000000161e00720c */ /* 0x000fe20003f66070 */
[----:B------:R-:W-:Y:S02]  /*40320*/  IMAD.MOV.U32 R22, RZ, RZ, R21 ;  /* 0x000000ffff167224 */ /* 0x000fe400078e0015 */
[----:B------:R-:W-:Y:S01]  /*40330*/  IMAD.X R31, R20, 0x1, R41, P5 ;  /* 0x00000001141f7824 */ /* 0x000fe200028e0629 */
[----:B------:R-:W-:Y:S01]  /*40340*/  IADD3 R28, P5, P6, R30, R28, R35 ;  /* 0x0000001c1e1c7210 */ /* 0x000fe20007ebe023 */
[----:B------:R-:W-:-:S03]  /*40350*/  IMAD.WIDE.U32.X R22, R34, 0x1, R22, P2 ;  /* 0x0000000122167825 */ /* 0x000fc600010e0416 */
[C---:B------:R-:W-:Y:S02]  /*40360*/  IADD3.X R29, PT, PT, R31.reuse, R29, RZ, P5, P6 ;  /* 0x0000001d1f1d7210 */ /* 0x040fe40002fec4ff */
        /* <DEDUP_REMOVED lines=8> */
[----:B------:R-:W-:Y:S02]  /*403f0*/  SEL R26, RZ, 0x1, P5 ;  /* 0x00000001ff1a7807 */ /* 0x000fe40002800000 */
[----:B------:R-:W-:Y:S02]  /*40400*/  SEL R20, RZ, 0x1, P2 ;  /* 0x00000001ff147807 */ /* 0x000fe40001000000 */
[----:B------:R-:W-:-:S04]  /*40410*/  IADD3 R26, P5, P6, R26, R14, R15 ;  /* 0x0000000e1a1a7210 */ /* 0x000fc80007ebe00f */
[----:B------:R-:W-:Y:S02]  /*40420*/  IADD3.X R19, PT, PT, RZ, R12, R19, P5, P6 ;  /* 0x0000000cff137210 */ /* 0x000fe40002fec413 */
[----:B------:R-:W-:Y:S02]  /*40430*/  @!P4 ISETP.NE.U32.AND P5, PT, R14, RZ, PT ;  /* 0x000000ff0e00c20c */ /* 0x000fe40003fa5070 */
[----:B------:R-:W-:Y:S01]  /*40440*/  ISETP.GE.U32.AND P3, PT, R26, R14, PT ;  /* 0x0000000e1a00720c */ /* 0x000fe20003f66070 */
[C---:B------:R-:W-:Y:S01]  /*40450*/  IMAD.WIDE.U32 R14, R19.reuse, 0x3d1, RZ ;  /* 0x000003d1130e7825 */ /* 0x040fe200078e00ff */
[----:B------:R-:W-:Y:S02]  /*40460*/  @!P4 ISETP.NE.AND.EX P5, PT, R12, RZ, PT, P5 ;  /* 0x000000ff0c00c20c */ /* 0x000fe40003fa5350 */
[----:B------:R-:W-:Y:S02]  /*40470*/  ISETP.GE.U32.AND.EX P3, PT, R19, R12, PT, P3 ;  /* 0x0000000c1300720c */ /* 0x000fe40003f66130 */
[----:B------:R-:W-:-:S04]  /*40480*/  @!P4 SEL R13, RZ, 0x1, P5 ;  /* 0x00000001ff0dc807 */ /* 0x000fc80002800000 */
[----:B------:R-:W-:Y:S01]  /*40490*/  @!P4 IADD3 R24, P2, PT, R13, R24, RZ ;  /* 0x000000180d18c210 */ /* 0x000fe20007f5e0ff */
        /* <DEDUP_REMOVED lines=86> */
.L_x_1482:
[----:B------:R-:W-:Y:S05]  /*40a00*/  BSYNC.RECONVERGENT B3 ;  /* 0x0000000000037941 */ /* 0x000fea0003800200 */
.L_x_1481:
        /* <DEDUP_REMOVED lines=8> */
[----:B------:R-:W-:Y:S02]  /*40a90*/  ISETP.NE.U32.AND P2, PT, R28, R51, PT ;  /* 0x000000331c00720c */ /* 0x000fe40003f45070 */
[----:B------:R-:W-:Y:S02]  /*40aa0*/  ISETP.NE.OR.EX P4, PT, R17, R47, P4, P3 ;  /* 0x0000002f1100720c */ /* 0x000fe40002785730 */
[----:B-----5:R-:W-:-:S02]  /*40ab0*/  ISETP.LT.U32.AND P3, PT, R36, R20, PT ;  /* 0x000000142400720c */ /* 0x020fc40003f61070 */
[----:B------:R-:W-:-:S04]  /*40ac0*/  ISETP.NE.OR.EX P2, PT, R29, R48, P4, P2 ;  /* 0x000000301d00720c */ /* 0x000fc80002745720 */
[----:B------:R-:W-:-:S13]  /*40ad0*/  ISETP.LT.U32.OR.EX P2, PT, R16, R49, P2, P3 ;  /* 0x000000311000720c */ /* 0x000fda0001741530 */
[----:B------:R-:W-:Y:S05]  /*40ae0*/  @P2 BRA `(.L_x_1485) ;  /* 0x0000000000282947 */ /* 0x000fea0003800000 */
.L_x_1484:
[----:B------:R-:W-:-:S04]  /*40af0*/  IADD3 R28, P2, PT, R28, -R3, RZ ;  /* 0x800000031c1c7210 */ /* 0x000fc80007f5e0ff */
[----:B------:R-:W-:-:S04]  /*40b00*/  IADD3 R28, P3, PT, R28, -R51, RZ ;  /* 0x800000331c1c7210 */ /* 0x000fc80007f7e0ff */
[--C-:B------:R-:W-:Y:S02]  /*40b10*/  IADD3.X R29, PT, PT, ~R48, R29, ~R0.reuse, P3, P2 ;  /* 0x0000001d301d7210 */ /* 0x100fe40001fe4d00 */
[----:B------:R-:W-:Y:S02]  /*40b20*/  IADD3 R26, P3, P4, R26, -R46, -R3 ;  /* 0x8000002e1a1a7210 */ /* 0x000fe40007c7e803 */
[----:B------:R-:W-:Y:S02]  /*40b30*/  IADD3 R35, P2, PT, R35, -R3, RZ ;  /* 0x8000000323237210 */ /* 0x000fe40007f5e0ff */
[----:B------:R-:W-:Y:S02]  /*40b40*/  IADD3.X R17, PT, PT, R17, ~R47, ~R0, P3, P4 ;  /* 0x8000002f11117210 */ /* 0x000fe40001fe8c00 */
[----:B-----5:R-:W-:Y:S02]  /*40b50*/  IADD3 R36, P3, PT, R36, -R20, RZ ;  /* 0x8000001424247210 */ /* 0x020fe40007f7e0ff */
[----:B------:R-:W-:-:S03]  /*40b60*/  IADD3 R35, P4, PT, R35, -R50, RZ ;  /* 0x8000003223237210 */ /* 0x000fc60007f9e0ff */
[----:B------:R-:W-:Y:S01]  /*40b70*/  IMAD.X R16, R16, 0x1, ~R49, P3 ;  /* 0x0000000110107824 */ /* 0x000fe200018e0e31 */
[----:B------:R-:W-:-:S09]  /*40b80*/  IADD3.X R34, PT, PT, ~R43, R34, ~R0, P4, P2 ;  /* 0x000000222b227210 */ /* 0x000fd200027e4d00 */
.L_x_1485:
[----:B------:R-:W-:Y:S05]  /*40b90*/  BSYNC.RECONVERGENT B3 ;  /* 0x0000000000037941 */ /* 0x000fea0003800200 */
.L_x_1483:
        /* <DEDUP_REMOVED lines=34> */
.L_x_1487:
[----:B------:R-:W-:Y:S05]  /*40dc0*/  BSYNC.RECONVERGENT B3 ;  /* 0x0000000000037941 */ /* 0x000fea0003800200 */
.L_x_1486:
        /* <DEDUP_REMOVED lines=34> */
.L_x_1489:
[----:B------:R-:W-:Y:S05]  /*40ff0*/  BSYNC.RECONVERGENT B3 ;  /* 0x0000000000037941 */ /* 0x000fea0003800200 */
.L_x_1488:
        /* <DEDUP_REMOVED lines=26> */
[C---:B------:R-:W-:Y:S01]  /*411a0*/  IMAD.WIDE.U32 R20, R38.reuse, R38, RZ ;  /* 0x0000002626147225 */ /* 0x040fe200078e00ff */
        /* <DEDUP_REMOVED lines=46> */
.L_x_1491:
[----:B------:R-:W-:Y:S05]  /*41490*/  BSYNC.RECONVERGENT B3 ;  /* 0x0000000000037941 */ /* 0x000fea0003800200 */
.L_x_1490:
        /* <DEDUP_REMOVED lines=46> */
.L_x_1493:
[----:B------:R-:W-:Y:S05]  /*41780*/  BSYNC.RECONVERGENT B3 ;  /* 0x0000000000037941 */ /* 0x000fea0003800200 */
.L_x_1492:
        /* <DEDUP_REMOVED lines=39> */
.L_x_1495:
[----:B------:R-:W-:Y:S05]  /*41a00*/  BSYNC.RECONVERGENT B3 ;  /* 0x0000000000037941 */ /* 0x000fea0003800200 */
.L_x_1494:
        /* <DEDUP_REMOVED lines=39> */
.L_x_1497:
[----:B------:R-:W-:Y:S05]  /*41c80*/  BSYNC.RECONVERGENT B3 ;  /* 0x0000000000037941 */ /* 0x000fea0003800200 */
.L_x_1496:
[----:B------:R-:W2:Y:S01]  /*41c90*/  LDL.LU R33, [R1+0xa178] ;  /* 0x00a1780001217983 */ /* 0x000ea20000300800 */
[----:B------:R-:W-:-:S04]  /*41ca0*/  IMAD.WIDE.U32 R20, R39, R26, RZ ;  /* 0x0000001a27147225 */ /* 0x000fc800078e00ff */
        /* <DEDUP_REMOVED lines=9> */
[----:B------:R-:W-:Y:S01]  /*41d40*/  IMAD.MOV.U32 R32, RZ, RZ, R49 ;  /* 0x000000ffff207224 */ /* 0x000fe200078e0031 */
[----:B------:R-:W-:Y:S02]  /*41d50*/  SHF.L.U64.HI R20, R20, 0x1, R21 ;  /* 0x0000000114147819 */ /* 0x000fe40000010215 */
[----:B------:R-:W-:Y:S01]  /*41d60*/  IADD3 R16, P4, PT, R23, R13, RZ ;  /* 0x0000000d17107210 */ /* 0x000fe20007f9e0ff */
[----:B------:R-:W-:-:S03]  /*41d70*/  IMAD.X R15, RZ, RZ, RZ, P2 ;  /* 0x000000ffff0f7224 */ /* 0x000fc600010e06ff */
[----:B------:R-:W-:Y:S01]  /*41d80*/  ISETP.GE.U32.AND P2, PT, R16, R23, PT ;  /* 0x000000171000720c */ /* 0x000fe20003f46070 */
[----:B------:R-:W-:Y:S02]  /*41d90*/  IMAD.X R13, R20, 0x1, R22, P4 ;  /* 0x00000001140d7824 */ /* 0x000fe400020e0616 */
[----:B------:R-:W-:-:S03]  /*41da0*/  IMAD.WIDE.U32.X R14, R39, R29, R14, P3 ;  /* 0x0000001d270e7225 */ /* 0x000fc600018e040e */
[----:B------:R-:W-:Y:S02]  /*41db0*/  ISETP.GE.U32.AND.EX P2, PT, R13, R20, PT, P2 ;  /* 0x000000140d00720c */ /* 0x000fe40003f46120 */
[----:B------:R-:W-:Y:S02]  /*41dc0*/  SHF.L.W.U32.HI R22, R21, 0x1, R14 ;  /* 0x0000000115167819 */ /* 0x000fe40000010e0e */
[----:B------:R-:W-:Y:S02]  /*41dd0*/  SEL R20, RZ, 0x1, P2 ;  /* 0x00000001ff147807 */ /* 0x000fe40001000000 */
[----:B------:R-:W-:Y:S01]  /*41de0*/  SHF.L.W.U32.HI R23, R14, 0x1, R15 ;  /* 0x000000010e177819 */ /* 0x000fe20000010e0f */
[----:B------:R-:W-:Y:S01]  /*41df0*/  IMAD.WIDE.U32 R14, R34, R26, RZ ;  /* 0x0000001a220e7225 */ /* 0x000fe200078e00ff */
[----:B------:R-:W-:-:S03]  /*41e00*/  IADD3 R22, P3, P4, R20, R27, R22 ;  /* 0x0000001b14167210 */ /* 0x000fc60007c7e016 */
[----:B------:R-:W-:Y:S01]  /*41e10*/  IMAD.WIDE.U32 R20, R35, R26, RZ ;  /* 0x0000001a23147225 */ /* 0x000fe200078e00ff */
[----:B------:R-:W-:-:S03]  /*41e20*/  IADD3.X R23, PT, PT, RZ, R28, R23, P3, P4 ;  /* 0x0000001cff177210 */ /* 0x000fc60001fe8417 */
[----:B------:R-:W-:-:S04]  /*41e30*/  IMAD.WIDE.U32 R14, P3, R35, R29, R14 ;  /* 0x0000001d230e7225 */ /* 0x000fc8000786000e */
[-C--:B------:R-:W-:Y:S01]  /*41e40*/  IMAD R49, R29, R35.reuse, RZ ;  /* 0x000000231d317224 */ /* 0x080fe200078e02ff */
[----:B------:R-:W-:Y:S01]  /*41e50*/  IADD3 RZ, P4, PT, R21, R14, RZ ;  /* 0x0000000e15ff7210 */ /* 0x000fe20007f9e0ff */
[----:B------:R-:W-:Y:S02]  /*41e60*/  IMAD.MOV.U32 R20, RZ, RZ, R15 ;  /* 0x000000ffff147224 */ /* 0x000fe400078e000f */
[----:B------:R-:W-:Y:S02]  /*41e70*/  IMAD R49, R34, R26, R49 ;  /* 0x0000001a22317224 */ /* 0x000fe400078e0231 */
[----:B------:R-:W-:Y:S01]  /*41e80*/  IMAD.WIDE.U32 R14, R26, R35, RZ ;  /* 0x000000231a0e7225 */ /* 0x000fe200078e00ff */
[----:B------:R-:W-:-:S03]  /*41e90*/  ISETP.GE.U32.AND P2, PT, R22, R27, PT ;  /* 0x0000001b1600720c */ /* 0x000fc60003f46070 */
        /* <DEDUP_REMOVED lines=8> */
[----:B------:R-:W-:-:S05]  /*41f20*/  IMAD.X R31, R14, 0x1, R23, P3 ;  /* 0x000000010e1f7824 */ /* 0x000fca00018e0617 */
[C---:B------:R-:W-:Y:S01]  /*41f30*/  ISETP.GE.U32.AND.EX P3, PT, R31.reuse, R14, PT, P4 ;  /* 0x0000000e1f00720c */ /* 0x040fe20003f66140 */
[----:B------:R-:W-:Y:S01]  /*41f40*/  IMAD.WIDE.U32 R14, R31, 0x3d1, RZ ;  /* 0x000003d11f0e7825 */ /* 0x000fe200078e00ff */
[----:B------:R-:W-:Y:S02]  /*41f50*/  @!P2 IADD3 R25, P4, PT, R25, 0x1, RZ ;  /* 0x000000011919a810 */ /* 0x000fe40007f9e0ff */
[----:B------:R-:W-:Y:S02]  /*41f60*/  SHF.L.W.U32.HI R49, R49, 0x1, R20 ;  /* 0x0000000131317819 */ /* 0x000fe40000010e14 */
[----:B------:R-:W-:Y:S01]  /*41f70*/  SHF.L.W.U32.HI R30, R20, 0x1, R21 ;  /* 0x00000001141e7819 */ /* 0x000fe20000010e15 */
[----:B------:R-:W-:Y:S01]  /*41f80*/  @!P2 IMAD.X R18, RZ, RZ, R18, P4 ;  /* 0x000000ffff12a224 */ /* 0x000fe200020e0612 */
[----:B------:R-:W-:Y:S01]  /*41f90*/  SEL R20, RZ, 0x1, P3 ;  /* 0x00000001ff147807 */ /* 0x000fe20001800000 */
[----:B------:R-:W-:-:S04]  /*41fa0*/  IMAD.WIDE.U32 R14, P4, R22, 0x1, R14 ;  /* 0x00000001160e7825 */ /* 0x000fc8000788000e */
[----:B------:R-:W-:Y:S01]  /*41fb0*/  IMAD.X R21, RZ, RZ, RZ, P4 ;  /* 0x000000ffff157224 */ /* 0x000fe200020e06ff */
[----:B------:R-:W-:Y:S01]  /*41fc0*/  IADD3 R49, P3, P4, R20, R25, R49 ;  /* 0x0000001914317210 */ /* 0x000fe20007c7e031 */
[----:B------:R-:W-:-:S03]  /*41fd0*/  IMAD.WIDE.U32 R22, R22, 0x3d1, RZ ;  /* 0x000003d116167825 */ /* 0x000fc600078e00ff */
[----:B------:R-:W-:Y:S01]  /*41fe0*/  IADD3.X R30, PT, PT, RZ, R18, R30, P3, P4 ;  /* 0x00000012ff1e7210 */ /* 0x000fe20001fe841e */
[----:B------:R-:W-:Y:S01]  /*41ff0*/  IMAD.MOV.U32 R20, RZ, RZ, R15 ;  /* 0x000000ffff147224 */ /* 0x000fe200078e000f */
[----:B------:R-:W-:-:S05]  /*42000*/  IADD3 R27, P3, PT, R23, R14, RZ ;  /* 0x0000000e171b7210 */ /* 0x000fca0007f7e0ff */
[----:B------:R-:W-:-:S04]  /*42010*/  IMAD.WIDE.U32.X R14, R31, 0x1, R20, P3 ;  /* 0x000000011f0e7825 */ /* 0x000fc800018e0414 */
[----:B------:R-:W-:-:S04]  /*42020*/  IMAD.WIDE.U32 R20, R30, 0x3d1, RZ ;  /* 0x000003d11e147825 */ /* 0x000fc800078e00ff */
[----:B------:R-:W-:-:S04]  /*42030*/  IMAD.WIDE.U32 R20, P4, R49, 0x1, R20 ;  /* 0x0000000131147825 */ /* 0x000fc80007880014 */
[----:B------:R-:W-:Y:S01]  /*42040*/  IMAD.X R23, RZ, RZ, RZ, P4 ;  /* 0x000000ffff177224 */ /* 0x000fe200020e06ff */
[C---:B------:R-:W-:Y:S02]  /*42050*/  ISETP.GE.U32.AND P4, PT, R49.reuse, R25, PT ;  /* 0x000000193100720c */ /* 0x040fe40003f86070 */
[----:B------:R-:W-:Y:S02]  /*42060*/  IADD3 R28, P5, PT, R48, R22, RZ ;  /* 0x00000016301c7210 */ /* 0x000fe40007fbe0ff */
[----:B------:R-:W-:Y:S01]  /*42070*/  ISETP.GE.U32.AND.EX P6, PT, R30, R18, PT, P4 ;  /* 0x000000121e00720c */ /* 0x000fe20003fc6140 */
[----:B------:R-:W-:Y:S01]  /*42080*/  IMAD.WIDE.U32 R48, R49, 0x3d1, RZ ;  /* 0x000003d131307825 */ /* 0x000fe200078e00ff */
[----:B------:R-:W-:-:S03]  /*42090*/  ISETP.GE.U32.AND P3, PT, R28, R22, PT ;  /* 0x000000161c00720c */ /* 0x000fc60003f66070 */
[----:B------:R-:W-:Y:S01]  /*420a0*/  IMAD.MOV.U32 R22, RZ, RZ, R21 ;  /* 0x000000ffff167224 */ /* 0x000fe200078e0015 */
[----:B------:R-:W-:Y:S01]  /*420b0*/  IADD3 R37, P4, PT, R49, R20, RZ ;  /* 0x0000001431257210 */ /* 0x000fe20007f9e0ff */
[----:B------:R-:W-:-:S04]  /*420c0*/  IMAD.WIDE.U32 R20, R13, 0x3d1, RZ ;  /* 0x000003d10d147825 */ /* 0x000fc800078e00ff */
[----:B------:R-:W-:-:S04]  /*420d0*/  IMAD.WIDE.U32 R40, R16, 0x3d1, RZ ;  /* 0x000003d110287825 */ /* 0x000fc800078e00ff */
[----:B------:R-:W-:Y:S01]  /*420e0*/  IMAD.WIDE.U32.X R22, R30, 0x1, R22, P4 ;  /* 0x000000011e167825 */ /* 0x000fe200020e0416 */
[----:B------:R-:W-:-:S04]  /*420f0*/  @!P2 ISETP.NE.U32.AND P4, PT, R25, RZ, PT ;  /* 0x000000ff1900a20c */ /* 0x000fc80003f85070 */
[----:B------:R-:W-:-:S04]  /*42100*/  @!P2 ISETP.NE.AND.EX P4, PT, R18, RZ, PT, P4 ;  /* 0x000000ff1200a20c */ /* 0x000fc80003f85340 */
[----:B------:R-:W-:-:S04]  /*42110*/  @!P2 SEL R18, RZ, 0x1, P4 ;  /* 0x00000001ff12a807 */ /* 0x000fc80002000000 */
[----:B------:R-:W-:-:S05]  /*42120*/  @!P2 IADD3 R17, P4, PT, R18, R17, RZ ;  /* 0x000000111211a210 */ /* 0x000fca0007f9e0ff */
[----:B------:R-:W-:Y:S01]  /*42130*/  @!P2 IMAD.X R19, RZ, RZ, R19, P4 ;  /* 0x000000ffff13a224 */ /* 0x000fe200020e0613 */
[----:B------:R-:W-:Y:S01]  /*42140*/  BSSY.RECONVERGENT B3, `(.L_x_1498) ;  /* 0x0000069000037945 */ /* 0x000fe20003800200 */
[----:B--2---:R-:W-:-:S04]  /*42150*/  LOP3.LUT R33, R33, 0xfffffffe, RZ, 0xc0, !PT ;  /* 0xfffffffe21217812 */ /* 0x004fc800078ec0ff */
[----:B------:R-:W-:Y:S01]  /*42160*/  @P6 LOP3.LUT R33, R33, 0x1, RZ, 0xfc, !PT ;  /* 0x0000000121216812 */ /* 0x000fe200078efcff */
[----:B------:R-:W-:-:S04]  /*42170*/  IMAD.WIDE.U32 R20, P6, R16, 0x1, R20 ;  /* 0x0000000110147825 */ /* 0x000fc800078c0014 */
[----:B------:R-:W-:Y:S02]  /*42180*/  IMAD.X R31, RZ, RZ, RZ, P6 ;  /* 0x000000ffff1f7224 */ /* 0x000fe400030e06ff */
[----:B------:R-:W-:Y:S01]  /*42190*/  IMAD.MOV.U32 R30, RZ, RZ, R21 ;  /* 0x000000ffff1e7224 */ /* 0x000fe200078e0015 */
[----:B------:R-:W-:Y:S01]  /*421a0*/  IADD3 R21, P6, PT, R41, R20, RZ ;  /* 0x0000001429157210 */ /* 0x000fe20007fde0ff */
[----:B------:R-:W-:Y:S01]  /*421b0*/  IMAD.MOV.U32 R20, RZ, RZ, R40 ;  /* 0x000000ffff147224 */ /* 0x000fe200078e0028 */
[----:B------:R0:W-:Y:S01]  /*421c0*/  STL [R1+0xa178], R33 ;  /* 0x00a1782101007387 */ /* 0x0001e20000100800 */
[----:B------:R-:W-:Y:S02]  /*421d0*/  IMAD.MOV.U32 R25, RZ, RZ, R33 ;  /* 0x000000ffff197224 */ /* 0x000fe400078e0021 */
[----:B------:R-:W-:Y:S02]  /*421e0*/  IMAD.MOV.U32 R16, RZ, RZ, R32 ;  /* 0x000000ffff107224 */ /* 0x000fe400078e0020 */
[----:B------:R-:W-:-:S04]  /*421f0*/  IMAD.WIDE.U32.X R30, R13, 0x1, R30, P6 ;  /* 0x000000010d1e7825 */ /* 0x000fc800030e041e */
[----:B0-----:R-:W-:-:S04]  /*42200*/  IMAD.WIDE.U32 R32, R12, R12, R20 ;  /* 0x0000000c0c207225 */ /* 0x001fc800078e0014 */
[----:B------:R-:W-:Y:S01]  /*42210*/  IMAD.IADD R36, R36, 0x1, R33 ;  /* 0x0000000124247824 */ /* 0x000fe200078e0221 */
[----:B------:R-:W-:Y:S01]  /*42220*/  ISETP.GE.U32.AND P6, PT, R32, R40, PT ;  /* 0x000000282000720c */ /* 0x000fe20003fc6070 */
[----:B------:R-:W-:-:S03]  /*42230*/  IMAD.X R16, R27, 0x1, R16, P5 ;  /* 0x000000011b107824 */ /* 0x000fc600028e0610 */
[----:B------:R-:W-:-:S04]  /*42240*/  ISETP.GE.U32.AND.EX P6, PT, R36, R21, PT, P6 ;  /* 0x000000152400720c */ /* 0x000fc80003fc6160 */
[----:B------:R-:W-:Y:S02]  /*42250*/  SEL R13, RZ, 0x1, P6 ;  /* 0x00000001ff0d7807 */ /* 0x000fe40003000000 */
[----:B------:R-:W-:Y:S02]  /*42260*/  ISETP.GE.U32.AND.EX P3, PT, R16, R27, PT, P3 ;  /* 0x0000001b1000720c */ /* 0x000fe40003f66130 */
[----:B------:R-:W-:Y:S02]  /*42270*/  IADD3 R13, P5, P6, R28, R30, R13 ;  /* 0x0000001e1c0d7210 */ /* 0x000fe40007ebe00d */
[----:B------:R-:W-:Y:S02]  /*42280*/  SEL R20, RZ, 0x1, P3 ;  /* 0x00000001ff147807 */ /* 0x000fe40001800000 */
[----:B------:R-:W-:Y:S02]  /*42290*/  IADD3.X R30, PT, PT, R16, R31, RZ, P5, P6 ;  /* 0x0000001f101e7210 */ /* 0x000fe40002fec4ff */
[----:B------:R-:W-:-:S04]  /*422a0*/  ISETP.GE.U32.AND P3, PT, R13, R28, PT ;  /* 0x0000001c0d00720c */ /* 0x000fc80003f66070 */
[----:B------:R-:W-:-:S04]  /*422b0*/  ISETP.GE.U32.AND.EX P3, PT, R30, R16, PT, P3 ;  /* 0x000000101e00720c */ /* 0x000fc80003f66130 */
[----:B------:R-:W-:-:S04]  /*422c0*/  SEL R16, RZ, 0x1, P3 ;  /* 0x00000001ff107807 */ /* 0x000fc80001800000 */
[----:B------:R-:W-:Y:S02]  /*422d0*/  IADD3 R20, P2, P4, R16, R14, R20 ;  /* 0x0000000e10147210 */ /* 0x000fe40007c5e014 */
[----:B------:R-:W-:Y:S02]  /*422e0*/  LOP3.LUT P6, RZ, R25, 0x1, RZ, 0xc0, !PT ;  /* 0x0000000119ff7812 */ /* 0x000fe400078cc0ff */
[----:B------:R-:W-:Y:S02]  /*422f0*/  IADD3.X R14, PT, PT, RZ, R15, RZ, P2, P4 ;  /* 0x0000000fff0e7210 */ /* 0x000fe400017e84ff */
[----:B------:R-:W-:Y:S02]  /*42300*/  IADD3 R51, P4, PT, R51, R48, RZ ;  /* 0x0000003033337210 */ /* 0x000fe40007f9e0ff */
[----:B------:R-:W-:-:S03]  /*42310*/  SEL R18, RZ, 0x1, P6 ;  /* 0x00000001ff127807 */ /* 0x000fc60003000000 */
[----:B------:R-:W-:Y:S01]  /*42320*/  IMAD.X R50, R37, 0x1, R50, P4 ;  /* 0x0000000125327824 */ /* 0x000fe200020e0632 */
[----:B------:R-:W-:Y:S02]  /*42330*/  IADD3 R17, P3, PT, R17, R18, RZ ;  /* 0x0000001211117210 */ /* 0x000fe40007f7e0ff */
[C---:B------:R-:W-:Y:S02]  /*42340*/  IADD3 R20, P4, PT, R51.reuse, R20, RZ ;  /* 0x0000001433147210 */ /* 0x040fe40007f9e0ff */
[----:B------:R-:W-:Y:S01]  /*42350*/  ISETP.GE.U32.AND P2, PT, R51, R48, PT ;  /* 0x000000303300720c */ /* 0x000fe20003f46070 */
[----:B------:R-:W-:Y:S01]  /*42360*/  IMAD.X R19, RZ, RZ, R19, P3 ;  /* 0x000000ffff137224 */ /* 0x000fe200018e0613 */
        /* <DEDUP_REMOVED lines=70> */
.L_x_1499:
[----:B------:R-:W-:Y:S05]  /*427d0*/  BSYNC.RECONVERGENT B3 ;  /* 0x0000000000037941 */ /* 0x000fea0003800200 */
.L_x_1498:
        /* <DEDUP_REMOVED lines=19> */
.L_x_1501:
        /* <DEDUP_REMOVED lines=10> */
.L_x_1502:
[----:B------:R-:W-:Y:S05]  /*429b0*/  BSYNC.RECONVERGENT B3 ;  /* 0x0000000000037941 */ /* 0x000fea0003800200 */
.L_x_1500:
        /* <DEDUP_REMOVED lines=28> */
.L_x_1504:
[----:B------:R-:W-:Y:S05]  /*42b80*/  BSYNC.RECONVERGENT B3 ;  /* 0x0000000000037941 */ /* 0x000fea0003800200 */
.L_x_1503:
        /* <DEDUP_REMOVED lines=28> */
.L_x_1506:
[----:B------:R-:W-:Y:S05]  /*42d50*/  BSYNC.RECONVERGENT B3 ;  /* 0x0000000000037941 */ /* 0x000fea0003800200 */
.L_x_1505:
[----:B------:R-:W-:Y:S01]  /*42d60*/  IADD3 R13, P4, PT, R52, -R16, RZ ;  /* 0x80000010340d7210 */ /* 0x000fe20007f9e0ff */
[----:B------:R-:W-:Y:S01]  /*42d70*/  BSSY.RECONVERGENT B3, `(.L_x_1507) ;  /* 0x000001e000037945 */ /* 0x000fe20003800200 */
[-C--:B------:R-:W-:Y:S01]  /*42d80*/  IADD3 R25, P2, PT, R61, -R3.reuse, RZ ;  /* 0x800000033d197210 */ /* 0x080fe20007f5e0ff */
[----:B------:R-:W-:Y:S01]  /*42d90*/  IMAD.MOV.U32 R61, RZ, RZ, R15 ;  /* 0x000000ffff3d7224 */ /* 0x000fe200078e000f */
[-C--:B------:R-:W-:Y:S01]  /*42da0*/  IADD3 R27, P3, PT, R57, -R3.reuse, RZ ;  /* 0x80000003391b7210 */ /* 0x080fe20007f7e0ff */
[----:B------:R-:W-:Y:S01]  /*42db0*/  IMAD.MOV.U32 R57, RZ, RZ, R14 ;  /* 0x000000ffff397224 */ /* 0x000fe200078e000e */
[-C--:B------:R-:W-:Y:S01]  /*42dc0*/  IADD3.X R31, P2, PT, R59, ~R0.reuse, RZ, P2, !PT ;  /* 0x800000003b1f7210 */ /* 0x080fe2000175e4ff */
[----:B------:R-:W-:Y:S01]  /*42dd0*/  IMAD.X R15, R54, 0x1, ~R17, P4 ;  /* 0x00000001360f7824 */ /* 0x000fe200020e0e11 */
[----:B------:R-:W-:Y:S01]  /*42de0*/  IADD3 R14, P4, PT, R55, -R3, RZ ;  /* 0x80000003370e7210 */ /* 0x000fe20007f9e0ff */
[----:B------:R-:W-:Y:S01]  /*42df0*/  IMAD.MOV.U32 R59, RZ, RZ, R28 ;  /* 0x000000ffff3b7224 */ /* 0x000fe200078e001c */
        /* <DEDUP_REMOVED lines=21> */
.L_x_1508:
[----:B------:R-:W-:Y:S05]  /*42f50*/  BSYNC.RECONVERGENT B3 ;  /* 0x0000000000037941 */ /* 0x000fea0003800200 */
.L_x_1507:
        /* <DEDUP_REMOVED lines=28> */
[CC--:B------:R-:W-:Y:S01]  /*43120*/  IMAD R40, R24.reuse, R27.reuse, R40 ;  /* 0x0000001b18287224 */ /* 0x0c0fe200078e0228 */
        /* <DEDUP_REMOVED lines=22> */
[-C--:B------:R-:W-:Y:S01]  /*43290*/  IMAD R37, R39, R13.reuse, R37 ;  /* 0x0000000d27257224 */ /* 0x080fe200078e0225 */
        /* <DEDUP_REMOVED lines=23> */
[C---:B------:R-:W-:Y:S01]  /*43410*/  IMAD.WIDE.U32 R40, R38.reuse, R25, RZ ;  /* 0x0000001926287225 */ /* 0x040fe200078e00ff */
[----:B------:R-:W-:Y:S02]  /*43420*/  ISETP.GE.U32.AND.EX P4, PT, R43, R33, PT, P4 ;  /* 0x000000212b00720c */ /* 0x000fe40003f86140 */
        /* <DEDUP_REMOVED lines=41> */
[-C--:B------:R-:W-:Y:S02]  /*436c0*/  IMAD R39, R39, R14.reuse, R36 ;  /* 0x0000000e27277224 */ /* 0x080fe400078e0224 */
        /* <DEDUP_REMOVED lines=10> */
[----:B------:R-:W-:Y:S01]  /*43770*/  IADD3 R36, P3, P4, R32, R36, R38 ;  /* 0x0000002420247210 */ /* 0x000fe20007c7e026 */
[----:B------:R-:W-:-:S03]  /*43780*/  IMAD R38, R15, R35, RZ ;  /* 0x000000230f267224 */ /* 0x000fc600078e02ff */
[----:B------:R-:W-:Y:S01]  /*43790*/  IADD3.X R37, PT, PT, R39, R37, RZ, P3, P4 ;  /* 0x0000002527257210 */ /* 0x000fe20001fe84ff */
[----:B------:R-:W-:Y:S01]  /*437a0*/  IMAD R38, R34, R13, R38 ;  /* 0x0000000d22267224 */ /* 0x000fe200078e0226 */
[C---:B------:R-:W-:Y:S02]  /*437b0*/  IADD3 R43, P4, PT, R36.reuse, R43, RZ ;  /* 0x0000002b242b7210 */ /* 0x040fe40007f9e0ff */
[----:B------:R-:W-:Y:S02]  /*437c0*/  ISETP.GE.U32.AND P2, PT, R36, R32, PT ;  /* 0x000000202400720c */ /* 0x000fe40003f46070 */
[----:B------:R-:W-:Y:S01]  /*437d0*/  ISETP.GE.U32.AND P3, PT, R43, R36, PT ;  /* 0x000000242b00720c */ /* 0x000fe20003f66070 */
[C---:B------:R-:W-:Y:S01]  /*437e0*/  IMAD.X R42, R37.reuse, 0x1, R42, P4 ;  /* 0x00000001252a7824 */ /* 0x040fe200020e062a */
[----:B------:R-:W-:Y:S01]  /*437f0*/  ISETP.GE.U32.AND.EX P2, PT, R37, R39, PT, P2 ;  /* 0x000000272500720c */ /* 0x000fe20003f46120 */
[----:B------:R-:W-:-:S03]  /*43800*/  IMAD R39, R31, R35, RZ ;  /* 0x000000231f277224 */ /* 0x000fc600078e02ff */
[----:B------:R-:W-:Y:S01]  /*43810*/  ISETP.GE.U32.AND.EX P3, PT, R42, R37, PT, P3 ;  /* 0x000000252a00720c */ /* 0x000fe20003f66130 */
[----:B------:R-:W-:Y:S01]  /*43820*/  IMAD.WIDE.U32 R36, R35, R13, RZ ;  /* 0x0000000d23247225 */ /* 0x000fe200078e00ff */
        /* <DEDUP_REMOVED lines=8> */
[----:B------:R-:W-:Y:S01]  /*438b0*/  ISETP.GE.U32.AND P2, PT, R54, R32, PT ;  /* 0x000000203600720c */ /* 0x000fe20003f46070 */
[----:B------:R-:W-:-:S04]  /*438c0*/  IMAD.WIDE.U32 R32, R34, R13, RZ ;  /* 0x0000000d22207225 */ /* 0x000fc800078e00ff */
[----:B------:R-:W-:Y:S02]  /*438d0*/  IMAD.X R51, R38, 0x1, R51, P4 ;  /* 0x0000000126337824 */ /* 0x000fe400020e0633 */
[----:B------:R-:W-:-:S03]  /*438e0*/  IMAD.WIDE.U32 R32, P3, R35, R15, R32 ;  /* 0x0000000f23207225 */ /* 0x000fc60007860020 */
[----:B------:R-:W-:Y:S01]  /*438f0*/  ISETP.GE.U32.AND.EX P2, PT, R51, R38, PT, P2 ;  /* 0x000000263300720c */ /* 0x000fe20003f46120 */
[----:B------:R-:W-:Y:S01]  /*43900*/  IMAD.MOV.U32 R36, RZ, RZ, R33 ;  /* 0x000000ffff247224 */ /* 0x000fe200078e0021 */
[----:B------:R-:W-:Y:S01]  /*43910*/  IADD3 RZ, P4, PT, R37, R32, RZ ;  /* 0x0000002025ff7210 */ /* 0x000fe20007f9e0ff */
        /* <DEDUP_REMOVED lines=10> */
[----:B------:R-:W-:Y:S01]  /*439c0*/  IMAD.WIDE.U32 R36, R34, R25, RZ ;  /* 0x0000001922247225 */ /* 0x000fe200078e00ff */
        /* <DEDUP_REMOVED lines=19> */
[C---:B------:R-:W-:Y:S01]  /*43b00*/  IADD3 R40, P4, PT, R43.reuse, R40, RZ ;  /* 0x000000282b287210 */ /* 0x040fe20007f9e0ff */
[----:B------:R-:W-:Y:S01]  /*43b10*/  IMAD.WIDE.U32 R36, R34, R27, RZ ;  /* 0x0000001b22247225 */ /* 0x000fe200078e00ff */
[----:B------:R-:W-:-:S03]  /*43b20*/  ISETP.GE.U32.AND P3, PT, R43, R32, PT ;  /* 0x000000202b00720c */ /* 0x000fc60003f66070 */
        /* <DEDUP_REMOVED lines=65> */
[----:B------:R-:W-:Y:S02]  /*43f40*/  IMAD R15, R15, R12, RZ ;  /* 0x0000000c0f0f7224 */ /* 0x000fe400078e02ff */
[----:B------:R-:W-:-:S04]  /*43f50*/  IMAD.WIDE.U32 R34, P3, R26, R31, R34 ;  /* 0x0000001f1a227225 */ /* 0x000fc80007860022 */
[----:B------:R-:W-:Y:S01]  /*43f60*/  IMAD.MOV.U32 R32, RZ, RZ, R35 ;  /* 0x000000ffff207224 */ /* 0x000fe200078e0023 */
[----:B------:R-:W-:Y:S01]  /*43f70*/  IADD3 RZ, P4, PT, R33, R34, RZ ;  /* 0x0000002221ff7210 */ /* 0x000fe20007f9e0ff */
[----:B------:R-:W-:Y:S01]  /*43f80*/  IMAD.X R33, RZ, RZ, RZ, P3 ;  /* 0x000000ffff217224 */ /* 0x000fe200018e06ff */
[----:B------:R-:W-:Y:S01]  /*43f90*/  ISETP.GE.U32.AND P3, PT, R37, R40, PT ;  /* 0x000000282500720c */ /* 0x000fe20003f66070 */
[----:B------:R-:W-:Y:S01]  /*43fa0*/  IMAD.WIDE.U32 R34, R26, R27, RZ ;  /* 0x0000001b1a227225 */ /* 0x000fe200078e00ff */
[----:B------:R-:W-:Y:S02]  /*43fb0*/  SEL R40, RZ, 0x1, P2 ;  /* 0x00000001ff287807 */ /* 0x000fe40001000000 */
[----:B------:R-:W-:Y:S01]  /*43fc0*/  ISETP.GE.U32.AND.EX P3, PT, R36, R41, PT, P3 ;  /* 0x000000292400720c */ /* 0x000fe20003f66130 */
[----:B------:R-:W-:-:S03]  /*43fd0*/  IMAD.WIDE.U32.X R32, R29, R31, R32, P4 ;  /* 0x0000001f1d207225 */ /* 0x000fc600020e0420 */
[----:B------:R-:W-:Y:S01]  /*43fe0*/  SEL R25, RZ, 0x1, P3 ;  /* 0x00000001ff197807 */ /* 0x000fe20001800000 */
[----:B------:R-:W-:Y:S02]  /*43ff0*/  IMAD R31, R30, R26, RZ ;  /* 0x0000001a1e1f7224 */ /* 0x000fe400078e02ff */
[----:B------:R-:W-:Y:S01]  /*44000*/  IMAD R15, R24, R13, R15 ;  /* 0x0000000d180f7224 */ /* 0x000fe200078e020f */
[----:B------:R-:W-:Y:S01]  /*44010*/  IADD3 R40, P2, P3, R25, R32, R40 ;  /* 0x0000002019287210 */ /* 0x000fe20007b5e028 */
[----:B------:R-:W-:-:S03]  /*44020*/  IMAD R31, R29, R27, R31 ;  /* 0x0000001b1d1f7224 */ /* 0x000fc600078e021f */
[----:B------:R-:W-:Y:S01]  /*44030*/  IADD3.X R25, PT, PT, RZ, R33, RZ, P2, P3 ;  /* 0x00000021ff197210 */ /* 0x000fe200017e64ff */
[----:B------:R-:W-:-:S04]  /*44040*/  IMAD.WIDE.U32 R32, R27, R26, RZ ;  /* 0x0000001a1b207225 */ /* 0x000fc800078e00ff */
[----:B------:R-:W-:Y:S01]  /*44050*/  IMAD.IADD R31, R33, 0x1, R31 ;  /* 0x00000001211f7824 */ /* 0x000fe200078e021f */
[----:B------:R-:W-:-:S04]  /*44060*/  IADD3 R38, P4, PT, R38, R32, RZ ;  /* 0x0000002026267210 */ /* 0x000fc80007f9e0ff */
[----:B------:R-:W-:Y:S01]  /*44070*/  ISETP.GE.U32.AND P3, PT, R38, R32, PT ;  /* 0x000000202600720c */ /* 0x000fe20003f66070 */
        /* <DEDUP_REMOVED lines=11> */
[----:B------:R-:W-:Y:S01]  /*44130*/  IMAD.WIDE.U32 R32, R36, 0x3d1, RZ ;  /* 0x000003d124207825 */ /* 0x000fe200078e00ff */
[----:B------:R-:W-:-:S03]  /*44140*/  ISETP.GE.U32.AND.EX P2, PT, R25, R39, PT, P2 ;  /* 0x000000271900720c */ /* 0x000fc60003f46120 */
[----:B------:R-:W-:Y:S01]  /*44150*/  IMAD.WIDE.U32.X R30, R29, R30, R34, P4 ;  /* 0x0000001e1d1e7225 */ /* 0x000fe200020e0422 */
[----:B------:R-:W-:-:S03]  /*44160*/  SEL R27, RZ, 0x1, P2 ;  /* 0x00000001ff1b7807 */ /* 0x000fc60001000000 */
[----:B------:R-:W-:Y:S01]  /*44170*/  IMAD.WIDE.U32 R34, R37, 0x3d1, RZ ;  /* 0x000003d125227825 */ /* 0x000fe200078e00ff */
[----:B------:R-:W-:-:S04]  /*44180*/  IADD3 R41, P2, P3, R27, R30, R41 ;  /* 0x0000001e1b297210 */ /* 0x000fc80007b5e029 */
[----:B------:R-:W-:Y:S01]  /*44190*/  IADD3.X R27, PT, PT, RZ, R31, RZ, P2, P3 ;  /* 0x0000001fff1b7210 */ /* 0x000fe200017e64ff */
        /* <DEDUP_REMOVED lines=9> */
[----:B------:R-:W-:-:S03]  /*44230*/  IMAD.WIDE.U32 R34, R25, 0x3d1, RZ ;  /* 0x000003d119227825 */ /* 0x000fc600078e00ff */
[----:B------:R-:W-:Y:S01]  /*44240*/  SEL R13, RZ, 0x1, P3 ;  /* 0x00000001ff0d7807 */ /* 0x000fe20001800000 */
[----:B------:R-:W-:-:S04]  /*44250*/  IMAD.WIDE.U32 R32, P2, R40, 0x1, R34 ;  /* 0x0000000128207825 */ /* 0x000fc80007840022 */
[----:B------:R-:W-:-:S03]  /*44260*/  IMAD.WIDE.U32 R34, R40, 0x3d1, RZ ;  /* 0x000003d128227825 */ /* 0x000fc600078e00ff */
        /* <DEDUP_REMOVED lines=11> */
[----:B------:R-:W-:Y:S01]  /*44320*/  ISETP.GE.U32.AND P4, PT, R50, R36, PT ;  /* 0x000000243200720c */ /* 0x000fe20003f86070 */
[----:B------:R-:W-:-:S03]  /*44330*/  IMAD.WIDE.U32 R36, R29, R14, RZ ;  /* 0x0000000e1d247225 */ /* 0x000fc600078e00ff */
[----:B------:R-:W-:-:S04]  /*44340*/  ISETP.GE.U32.AND.EX P4, PT, R43, R35, PT, P4 ;  /* 0x000000232b00720c */ /* 0x000fc80003f86140 */
[----:B------:R-:W-:Y:S02]  /*44350*/  SEL R35, RZ, 0x1, P4 ;  /* 0x00000001ff237807 */ /* 0x000fe40002000000 */
[----:B------:R-:W-:-:S05]  /*44360*/  IADD3 R41, P4, PT, R50, R41, RZ ;  /* 0x0000002932297210 */ /* 0x000fca0007f9e0ff */
[----:B------:R-:W-:Y:S01]  /*44370*/  IMAD.X R40, R43, 0x1, R27, P4 ;  /* 0x000000012b287824 */ /* 0x000fe200020e061b */
[----:B------:R-:W-:-:S04]  /*44380*/  ISETP.GE.U32.AND P4, PT, R41, R50, PT ;  /* 0x000000322900720c */ /* 0x000fc80003f86070 */
[----:B------:R-:W-:-:S04]  /*44390*/  ISETP.GE.U32.AND.EX P4, PT, R40, R43, PT, P4 ;  /* 0x0000002b2800720c */ /* 0x000fc80003f86140 */
[----:B------:R-:W-:Y:S01]  /*443a0*/  SEL R42, RZ, 0x1, P4 ;  /* 0x00000001ff2a7807 */ /* 0x000fe20002000000 */
[----:B------:R-:W-:-:S04]  /*443b0*/  IMAD.WIDE.U32 R36, P4, R26, R28, R36 ;  /* 0x0000001c1a247225 */ /* 0x000fc80007880024 */
[----:B------:R-:W-:-:S04]  /*443c0*/  IMAD.WIDE.U32 R26, R26, R14, RZ ;  /* 0x0000000e1a1a7225 */ /* 0x000fc800078e00ff */
        /* <DEDUP_REMOVED lines=9> */
[----:B------:R-:W-:-:S03]  /*44460*/  ISETP.GE.U32.AND.EX P4, PT, R24, R32, PT, P4 ;  /* 0x000000201800720c */ /* 0x000fc60003f86140 */
[----:B------:R-:W-:Y:S01]  /*44470*/  IMAD.WIDE.U32.X R26, R25, 0x1, R26, P3 ;  /* 0x00000001191a7825 */ /* 0x000fe200018e041a */
[----:B------:R-:W-:Y:S02]  /*44480*/  SEL R33, RZ, 0x1, P4 ;  /* 0x00000001ff217807 */ /* 0x000fe40002000000 */
[----:B------:R-:W-:Y:S01]  /*44490*/  IADD3 R35, P3, P4, R42, R28, R35 ;  /* 0x0000001c2a237210 */ /* 0x000fe20007c7e023 */
[----:B------:R-:W-:Y:S01]  /*444a0*/  IMAD.WIDE.U32 R24, R40, 0x3d1, RZ ;  /* 0x000003d128187825 */ /* 0x000fe200078e00ff */
[----:B------:R-:W-:Y:S02]  /*444b0*/  SEL R28, RZ, 0x1, P2 ;  /* 0x00000001ff1c7807 */ /* 0x000fe40001000000 */
        /* <DEDUP_REMOVED lines=84> */
.L_x_1510:
[----:B------:R-:W-:Y:S05]  /*44a00*/  BSYNC.RECONVERGENT B3 ;  /* 0x0000000000037941 */ /* 0x000fea0003800200 */
.L_x_1509:
        /* <DEDUP_REMOVED lines=16> */
.L_x_1512:
        /* <DEDUP_REMOVED lines=10> */
.L_x_1513:
[----:B------:R-:W-:Y:S05]  /*44bb0*/  BSYNC.RECONVERGENT B3 ;  /* 0x0000000000037941 */ /* 0x000fea0003800200 */
.L_x_1511:
        /* <DEDUP_REMOVED lines=34> */
[----:B------:R-:W-:Y:S01]  /*44de0*/  IMAD.WIDE.U32 R28, R6, R6, RZ ;  /* 0x00000006061c7225 */ /* 0x000fe200078e00ff */
[----:B------:R-:W-:-:S03]  /*44df0*/  IADD3.X R52, PT, PT, RZ, R48, R52, P4, P5 ;  /* 0x00000030ff347210 */ /* 0x000fc600027ea434 */
[----:B------:R-:W-:-:S04]  /*44e00*/  IMAD.WIDE.U32 R30, P4, R6, R7, R30 ;  /* 0x00000007061e7225 */ /* 0x000fc8000788001e */
[----:B------:R-:W-:Y:S01]  /*44e10*/  IMAD.X R33, RZ, RZ, RZ, P3 ;  /* 0x000000ffff217224 */ /* 0x000fe200018e06ff */
[----:B------:R-:W-:Y:S01]  /*44e20*/  ISETP.GE.U32.AND P3, PT, R53, R32, PT ;  /* 0x000000203500720c */ /* 0x000fe20003f66070 */
[----:B------:R-:W-:Y:S01]  /*44e30*/  IMAD.X R35, RZ, RZ, RZ, P4 ;  /* 0x000000ffff237224 */ /* 0x000fe200020e06ff */
[----:B------:R-:W-:Y:S01]  /*44e40*/  IADD3 R39, P4, PT, R29, R30, RZ ;  /* 0x0000001e1d277210 */ /* 0x000fe20007f9e0ff */
[----:B------:R-:W-:Y:S01]  /*44e50*/  IMAD.WIDE.U32 R42, R9, R8, RZ ;  /* 0x00000008092a7225 */ /* 0x000fe200078e00ff */
[----:B------:R-:W-:-:S03]  /*44e60*/  ISETP.GE.U32.AND.EX P3, PT, R52, R48, PT, P3 ;  /* 0x000000303400720c */ /* 0x000fc60003f66130 */
[----:B------:R-:W-:Y:S02]  /*44e70*/  IMAD.MOV.U32 R34, RZ, RZ, R31 ;  /* 0x000000ffff227224 */ /* 0x000fe400078e001f */
[----:B------:R-:W-:Y:S02]  /*44e80*/  IMAD.MOV.U32 R38, RZ, RZ, R28 ;  /* 0x000000ffff267224 */ /* 0x000fe400078e001c */
[----:B------:R-:W-:-:S04]  /*44e90*/  IMAD.WIDE.U32.X R40, R7, R7, R34, P4 ;  /* 0x0000000707287225 */ /* 0x000fc800020e0422 */
[----:B------:R-:W-:-:S04]  /*44ea0*/  IMAD.WIDE.U32 R42, P4, R8, R9, R42 ;  /* 0x00000009082a7225 */ /* 0x000fc8000788002a */
[----:B------:R-:W-:-:S04]  /*44eb0*/  IMAD.WIDE.U32 R28, R8, R8, RZ ;  /* 0x00000008081c7225 */ /* 0x000fc800078e00ff */
[----:B------:R-:W-:Y:S01]  /*44ec0*/  IMAD.MOV.U32 R32, RZ, RZ, R49 ;  /* 0x000000ffff207224 */ /* 0x000fe200078e0031 */
[----:B------:R-:W-:Y:S01]  /*44ed0*/  IADD3 R36, P5, PT, R29, R42, RZ ;  /* 0x0000002a1d247210 */ /* 0x000fe20007fbe0ff */
[----:B------:R-:W-:Y:S02]  /*44ee0*/  IMAD.X R35, RZ, RZ, RZ, P4 ;  /* 0x000000ffff237224 */ /* 0x000fe400020e06ff */
[----:B------:R-:W-:Y:S02]  /*44ef0*/  IMAD.MOV.U32 R34, RZ, RZ, R43 ;  /* 0x000000ffff227224 */ /* 0x000fe400078e002b */
[----:B------:R-:W-:-:S04]  /*44f00*/  IMAD.WIDE.U32.X R32, R5, R5, R32, P2 ;  /* 0x0000000505207225 */ /* 0x000fc800010e0420 */
[----:B------:R-:W-:Y:S02]  /*44f10*/  IMAD.MOV.U32 R37, RZ, RZ, R28 ;  /* 0x000000ffff257224 */ /* 0x000fe400078e001c */
        /* <DEDUP_REMOVED lines=17> */
.L_x_1515:
[----:B------:R-:W-:Y:S05]  /*45030*/  BSYNC.RECONVERGENT B3 ;  /* 0x0000000000037941 */ /* 0x000fea0003800200 */
.L_x_1514:
        /* <DEDUP_REMOVED lines=36> */
[----:B------:R-:W-:-:S05]  /*45280*/  IMAD.IADD R31, R31, 0x1, R42 ;  /* 0x000000011f1f7824 */ /* 0x000fca00078e022a */
        /* <DEDUP_REMOVED lines=27> */
.L_x_1517:
[----:B------:R-:W-:Y:S05]  /*45440*/  BSYNC.RECONVERGENT B3 ;  /* 0x0000000000037941 */ /* 0x000fea0003800200 */
.L_x_1516:
        /* <DEDUP_REMOVED lines=26> */
[----:B------:R-:W-:Y:S01]  /*455f0*/  IADD3 R42, P2, P4, R42, R49, R39 ;  /* 0x000000312a2a7210 */ /* 0x000fe20007c5e027 */
[----:B------:R-:W-:-:S03]  /*45600*/  IMAD.WIDE.U32 R38, R5, R8, RZ ;  /* 0x0000000805267225 */ /* 0x000fc600078e00ff */
[----:B------:R-:W-:Y:S01]  /*45610*/  IADD3.X R40, PT, PT, RZ, R2, R32, P2, P4 ;  /* 0x00000002ff287210 */ /* 0x000fe200017e8420 */
[----:B------:R-:W-:Y:S01]  /*45620*/  IMAD.WIDE.U32 R32, R4, R8, RZ ;  /* 0x0000000804207225 */ /* 0x000fe200078e00ff */
[----:B------:R-:W-:-:S03]  /*45630*/  ISETP.GE.U32.AND P2, PT, R42, R49, PT ;  /* 0x000000312a00720c */ /* 0x000fc60003f46070 */
[----:B------:R-:W-:Y:S01]  /*45640*/  IMAD.WIDE.U32 R38, P4, R4, R9, R38 ;  /* 0x0000000904267225 */ /* 0x000fe20007880026 */
[----:B------:R-:W-:-:S03]  /*45650*/  ISETP.GE.U32.AND.EX P2, PT, R40, R2, PT, P2 ;  /* 0x000000022800720c */ /* 0x000fc60003f46120 */
[----:B------:R-:W-:Y:S01]  /*45660*/  IMAD.X R31, RZ, RZ, RZ, P4 ;  /* 0x000000ffff1f7224 */ /* 0x000fe200020e06ff */
[----:B------:R-:W-:Y:S01]  /*45670*/  IADD3 RZ, P4, PT, R33, R38, RZ ;  /* 0x0000002621ff7210 */ /* 0x000fe20007f9e0ff */
[-C--:B------:R-:W-:Y:S02]  /*45680*/  IMAD R38, R9, R4.reuse, RZ ;  /* 0x0000000409267224 */ /* 0x080fe400078e02ff */
[----:B------:R-:W-:-:S04]  /*45690*/  IMAD.WIDE.U32 R32, R8, R4, RZ ;  /* 0x0000000408207225 */ /* 0x000fc800078e00ff */
[----:B------:R-:W-:Y:S02]  /*456a0*/  IMAD R38, R5, R8, R38 ;  /* 0x0000000805267224 */ /* 0x000fe400078e0226 */
[----:B------:R-:W-:Y:S02]  /*456b0*/  IMAD.MOV.U32 R30, RZ, RZ, R39 ;  /* 0x000000ffff1e7224 */ /* 0x000fe400078e0027 */
[----:B------:R-:W-:Y:S02]  /*456c0*/  IMAD.IADD R38, R33, 0x1, R38 ;  /* 0x0000000121267824 */ /* 0x000fe400078e0226 */
[----:B------:R-:W-:-:S03]  /*456d0*/  IMAD.SHL.U32 R43, R32, 0x2, RZ ;  /* 0x00000002202b7824 */ /* 0x000fc600078e00ff */
        /* <DEDUP_REMOVED lines=16> */
.L_x_1519:
[----:B------:R-:W-:Y:S05]  /*457e0*/  BSYNC.RECONVERGENT B3 ;  /* 0x0000000000037941 */ /* 0x000fea0003800200 */
.L_x_1518:
        /* <DEDUP_REMOVED lines=11> */
[----:B------:R-:W-:Y:S01]  /*458a0*/  IMAD R30, R9, R6, RZ ;  /* 0x00000006091e7224 */ /* 0x000fe200078e02ff */
[----:B------:R-:W-:Y:S01]  /*458b0*/  ISETP.GE.U32.AND.EX P3, PT, R2, R48, PT, P3 ;  /* 0x000000300200720c */ /* 0x000fe20003f66130 */
[----:B------:R-:W-:-:S03]  /*458c0*/  IMAD.WIDE.U32.X R4, R7, R9, R4, P4 ;  /* 0x0000000907047225 */ /* 0x000fc600020e0404 */
[----:B------:R-:W-:Y:S01]  /*458d0*/  SEL R32, RZ, 0x1, P3 ;  /* 0x00000001ff207807 */ /* 0x000fe20001800000 */
[----:B------:R-:W-:Y:S01]  /*458e0*/  IMAD R9, R7, R8, R30 ;  /* 0x0000000807097224 */ /* 0x000fe200078e021e */
[----:B------:R-:W-:Y:S07]  /*458f0*/  @P2 BRA `(.L_x_1521) ;  /* 0x0000000000302947 */ /* 0x000fee0003800000 */
        /* <DEDUP_REMOVED lines=12> */
.L_x_1521:
[----:B------:R-:W-:Y:S05]  /*459c0*/  BSYNC.RECONVERGENT B3 ;  /* 0x0000000000037941 */ /* 0x000fea0003800200 */
.L_x_1520:
[----:B------:R-:W-:Y:S01]  /*459d0*/  IMAD.WIDE.U32 R6, R8, R6, RZ ;  /* 0x0000000608067225 */ /* 0x000fe200078e00ff */
[-C--:B------:R-:W-:Y:S01]  /*459e0*/  IADD3 R32, P2, P3, R32, R29.reuse, R38 ;  /* 0x0000001d20207210 */ /* 0x080fe20007b5e026 */
[----:B------:R-:W-:Y:S02]  /*459f0*/  BSSY.RECONVERGENT B3, `(.L_x_1522) ;  /* 0x000008c000037945 */ /* 0x000fe40003800200 */
[----:B------:R-:W-:Y:S01]  /*45a00*/  IMAD.IADD R38, R7, 0x1, R9 ;  /* 0x0000000107267824 */ /* 0x000fe200078e0209 */
[----:B------:R-:W-:Y:S01]  /*45a10*/  ISETP.GE.U32.AND P4, PT, R32, R29, PT ;  /* 0x0000001d2000720c */ /* 0x000fe20003f86070 */
[----:B------:R-:W-:Y:S01]  /*45a20*/  IMAD.SHL.U32 R39, R6, 0x2, RZ ;  /* 0x0000000206277824 */ /* 0x000fe200078e00ff */
[-C--:B------:R-:W-:Y:S01]  /*45a30*/  IADD3.X R29, PT, PT, RZ, R28.reuse, R33, P2, P3 ;  /* 0x0000001cff1d7210 */ /* 0x080fe200017e6421 */
[----:B------:R-:W-:Y:S01]  /*45a40*/  IMAD.WIDE.U32 R30, R42, 0x3d1, RZ ;  /* 0x000003d12a1e7825 */ /* 0x000fe200078e00ff */
[----:B------:R-:W-:Y:S02]  /*45a50*/  SHF.L.U64.HI R40, R6, 0x1, R38 ;  /* 0x0000000106287819 */ /* 0x000fe40000010226 */
[----:B------:R-:W-:Y:S01]  /*45a60*/  ISETP.GE.U32.AND.EX P4, PT, R29, R28, PT, P4 ;  /* 0x0000001c1d00720c */ /* 0x000fe20003f86140 */
[----:B------:R-:W-:Y:S01]  /*45a70*/  IMAD.WIDE.U32 R6, R2, 0x3d1, RZ ;  /* 0x000003d102067825 */ /* 0x000fe200078e00ff */
[----:B------:R-:W-:-:S03]  /*45a80*/  SHF.L.W.U32.HI R38, R38, 0x1, R4 ;  /* 0x0000000126267819 */ /* 0x000fc60000010e04 */
[----:B------:R-:W-:-:S04]  /*45a90*/  IMAD.WIDE.U32 R6, P2, R42, 0x1, R6 ;  /* 0x000000012a067825 */ /* 0x000fc80007840006 */
[----:B------:R-:W-:Y:S01]  /*45aa0*/  IMAD.MOV.U32 R8, RZ, RZ, R7 ;  /* 0x000000ffff087224 */ /* 0x000fe200078e0007 */
[----:B------:R-:W-:Y:S01]  /*45ab0*/  IADD3 R31, P3, PT, R31, R6, RZ ;  /* 0x000000061f1f7210 */ /* 0x000fe20007f7e0ff */
[----:B------:R-:W-:Y:S02]  /*45ac0*/  IMAD.X R9, RZ, RZ, RZ, P2 ;  /* 0x000000ffff097224 */ /* 0x000fe400010e06ff */
[----:B------:R-:W-:Y:S01]  /*45ad0*/  IMAD.WIDE.U32 R6, R10, R10, R30 ;  /* 0x0000000a0a067225 */ /* 0x000fe200078e001e */
[----:B------:R-:W-:-:S03]  /*45ae0*/  IADD3 R10, P2, PT, R39, R32, RZ ;  /* 0x00000020270a7210 */ /* 0x000fc60007f5e0ff */
[----:B------:R-:W-:-:S04]  /*45af0*/  IMAD.WIDE.U32.X R8, R2, 0x1, R8, P3 ;  /* 0x0000000102087825 */ /* 0x000fc800018e0408 */
[----:B------:R-:W-:Y:S01]  /*45b00*/  IMAD.X R2, R40, 0x1, R29, P2 ;  /* 0x0000000128027824 */ /* 0x000fe200010e061d */
[----:B------:R-:W-:Y:S01]  /*45b10*/  ISETP.GE.U32.AND P2, PT, R6, R30, PT ;  /* 0x0000001e0600720c */ /* 0x000fe20003f46070 */
[----:B------:R-:W-:Y:S02]  /*45b20*/  IMAD.IADD R50, R50, 0x1, R7 ;  /* 0x0000000132327824 */ /* 0x000fe400078e0207 */
[----:B------:R-:W-:-:S03]  /*45b30*/  IMAD.WIDE.U32 R32, R10, 0x3d1, RZ ;  /* 0x000003d10a207825 */ /* 0x000fc600078e00ff */
[----:B------:R-:W-:Y:S01]  /*45b40*/  ISETP.GE.U32.AND.EX P2, PT, R50, R31, PT, P2 ;  /* 0x0000001f3200720c */ /* 0x000fe20003f46120 */
[----:B------:R-:W-:Y:S01]  /*45b50*/  IMAD.WIDE.U32 R30, R2, 0x3d1, RZ ;  /* 0x000003d1021e7825 */ /* 0x000fe200078e00ff */
[----:B------:R-:W-:Y:S02]  /*45b60*/  IADD3 R42, P5, PT, R56, R32, RZ ;  /* 0x00000020382a7210 */ /* 0x000fe40007fbe0ff */
[----:B------:R-:W-:Y:S01]  /*45b70*/  SEL R7, RZ, 0x1, P2 ;  /* 0x00000001ff077807 */ /* 0x000fe20001000000 */
[----:B------:R-:W-:-:S03]  /*45b80*/  IMAD.WIDE.U32 R30, P3, R10, 0x1, R30 ;  /* 0x000000010a1e7825 */ /* 0x000fc6000786001e */
[----:B------:R-:W-:-:S05]  /*45b90*/  IADD3 R33, P2, PT, R33, R30, RZ ;  /* 0x0000001e21217210 */ /* 0x000fca0007f5e0ff */
[----:B------:R-:W-:Y:S01]  /*45ba0*/  IMAD.X R55, R33, 0x1, R55, P5 ;  /* 0x0000000121377824 */ /* 0x000fe200028e0637 */
[----:B------:R-:W-:-:S04]  /*45bb0*/  IADD3 R7, P5, P6, R42, R8, R7 ;  /* 0x000000082a077210 */ /* 0x000fc80007ebe007 */
[----:B------:R-:W-:Y:S02]  /*45bc0*/  IADD3.X R30, PT, PT, R55, R9, RZ, P5, P6 ;  /* 0x00000009371e7210 */ /* 0x000fe40002fec4ff */
[----:B------:R-:W-:-:S05]  /*45bd0*/  @!P4 IADD3 R37, P5, PT, R37, 0x1, RZ ;  /* 0x000000012525c810 */ /* 0x000fca0007fbe0ff */
[----:B------:R-:W-:Y:S01]  /*45be0*/  @!P4 IMAD.X R36, RZ, RZ, R36, P5 ;  /* 0x000000ffff24c224 */ /* 0x000fe200028e0624 */
[----:B------:R-:W-:Y:S02]  /*45bf0*/  ISETP.GE.U32.AND P5, PT, R10, R39, PT ;  /* 0x000000270a00720c */ /* 0x000fe40003fa6070 */
[----:B------:R-:W-:Y:S01]  /*45c00*/  SHF.L.W.U32.HI R10, R4, 0x1, R5 ;  /* 0x00000001040a7819 */ /* 0x000fe20000010e05 */
[----:B------:R-:W-:Y:S01]  /*45c10*/  IMAD.X R5, RZ, RZ, RZ, P3 ;  /* 0x000000ffff057224 */ /* 0x000fe200018e06ff */
[----:B------:R-:W-:Y:S01]  /*45c20*/  ISETP.GE.U32.AND.EX P5, PT, R2, R40, PT, P5 ;  /* 0x000000280200720c */ /* 0x000fe20003fa6150 */
[----:B------:R-:W-:Y:S01]  /*45c30*/  IMAD.MOV.U32 R4, RZ, RZ, R31 ;  /* 0x000000ffff047224 */ /* 0x000fe200078e001f */
[----:B------:R-:W-:Y:S02]  /*45c40*/  ISETP.GE.U32.AND P3, PT, R42, R32, PT ;  /* 0x000000202a00720c */ /* 0x000fe40003f66070 */
[----:B------:R-:W-:Y:S01]  /*45c50*/  SEL R8, RZ, 0x1, P5 ;  /* 0x00000001ff087807 */ /* 0x000fe20002800000 */
[----:B------:R-:W-:Y:S01]  /*45c60*/  IMAD.WIDE.U32.X R4, R2, 0x1, R4, P2 ;  /* 0x0000000102047825 */ /* 0x000fe200010e0404 */
[----:B------:R-:W-:-:S02]  /*45c70*/  ISETP.GE.U32.AND P2, PT, R7, R42, PT ;  /* 0x0000002a0700720c */ /* 0x000fc40003f46070 */
[----:B------:R-:W-:Y:S02]  /*45c80*/  IADD3 R38, P5, P6, R8, R37, R38 ;  /* 0x0000002508267210 */ /* 0x000fe40007ebe026 */
[----:B------:R-:W-:Y:S02]  /*45c90*/  ISETP.GE.U32.AND.EX P3, PT, R55, R33, PT, P3 ;  /* 0x000000213700720c */ /* 0x000fe40003f66130 */
[----:B------:R-:W-:Y:S02]  /*45ca0*/  IADD3.X R10, PT, PT, RZ, R36, R10, P5, P6 ;  /* 0x00000024ff0a7210 */ /* 0x000fe40002fec40a */
[----:B------:R-:W-:Y:S02]  /*45cb0*/  @!P4 ISETP.NE.U32.AND P5, PT, R37, RZ, PT ;  /* 0x000000ff2500c20c */ /* 0x000fe40003fa5070 */
[----:B------:R-:W-:Y:S01]  /*45cc0*/  ISETP.GE.U32.AND.EX P2, PT, R30, R55, PT, P2 ;  /* 0x000000371e00720c */ /* 0x000fe20003f46120 */
[----:B------:R-:W-:Y:S01]  /*45cd0*/  IMAD.WIDE.U32 R28, R10, 0x3d1, RZ ;  /* 0x000003d10a1c7825 */ /* 0x000fe200078e00ff */
[----:B------:R-:W-:-:S02]  /*45ce0*/  @!P4 ISETP.NE.AND.EX P5, PT, R36, RZ, PT, P5 ;  /* 0x000000ff2400c20c */ /* 0x000fc40003fa5350 */
[----:B------:R-:W-:Y:S02]  /*45cf0*/  SEL R2, RZ, 0x1, P3 ;  /* 0x00000001ff027807 */ /* 0x000fe40001800000 */
[----:B------:R-:W-:Y:S02]  /*45d00*/  @!P4 SEL R8, RZ, 0x1, P5 ;  /* 0x00000001ff08c807 */ /* 0x000fe40002800000 */
[----:B------:R-:W-:Y:S02]  /*45d10*/  ISETP.GE.U32.AND P3, PT, R38, R37, PT ;  /* 0x000000252600720c */ /* 0x000fe40003f66070 */
[----:B------:R-:W-:Y:S02]  /*45d20*/  SEL R9, RZ, 0x1, P2 ;  /* 0x00000001ff097807 */ /* 0x000fe40001000000 */
[----:B------:R-:W-:Y:S02]  /*45d30*/  @!P4 IADD3 R34, P2, PT, R8, R34, RZ ;  /* 0x000000220822c210 */ /* 0x000fe40007f5e0ff */
        /* <DEDUP_REMOVED lines=87> */
.L_x_1523:
[----:B------:R-:W-:Y:S05]  /*462b0*/  BSYNC.RECONVERGENT B3 ;  /* 0x0000000000037941 */ /* 0x000fea0003800200 */
.L_x_1522:
        /* <DEDUP_REMOVED lines=18> */
.L_x_1525:
        /* <DEDUP_REMOVED lines=10> */
.L_x_1526:
[----:B------:R-:W-:Y:S05]  /*46480*/  BSYNC.RECONVERGENT B3 ;  /* 0x0000000000037941 */ /* 0x000fea0003800200 */
.L_x_1524:
        /* <DEDUP_REMOVED lines=34> */
.L_x_1528:
[----:B------:R-:W-:Y:S05]  /*466b0*/  BSYNC.RECONVERGENT B3 ;  /* 0x0000000000037941 */ /* 0x000fea0003800200 */
.L_x_1527:
        /* <DEDUP_REMOVED lines=34> */
.L_x_1530:
[----:B------:R-:W-:Y:S05]  /*468e0*/  BSYNC.RECONVERGENT B3 ;  /* 0x0000000000037941 */ /* 0x000fea0003800200 */
.L_x_1529:
        /* <DEDUP_REMOVED lines=35> */
.L_x_1532:
[----:B------:R-:W-:Y:S05]  /*46b20*/  BSYNC.RECONVERGENT B3 ;  /* 0x0000000000037941 */ /* 0x000fea0003800200 */
.L_x_1531:
[----:B------:R-:W-:Y:S01]  /*46b30*/  IADD3.X R15, P2, PT, R15, ~R0, RZ, P2, !PT ;  /* 0x800000000f0f7210 */ /* 0x000fe2000175e4ff */
[----:B------:R-:W-:Y:S01]  /*46b40*/  BSSY.RECONVERGENT B3, `(.L_x_1533) ;  /* 0x000001a000037945 */ /* 0x000fe20003800200 */
[-C--:B------:R-:W-:Y:S02]  /*46b50*/  IADD3 R24, P4, PT, R24, -R3.reuse, RZ ;  /* 0x8000000318187210 */ /* 0x080fe40007f9e0ff */
        /* <DEDUP_REMOVED lines=24> */
.L_x_1534:
[----:B------:R-:W-:Y:S05]  /*46ce0*/  BSYNC.RECONVERGENT B3 ;  /* 0x0000000000037941 */ /* 0x000fea0003800200 */
.L_x_1533:
[----:B------:R-:W2:Y:S04]  /*46cf0*/  LDL.LU R42, [R1+0xa170] ;  /* 0x00a17000012a7983 */ /* 0x000ea80000300800 */
[----:B------:R-:W3:Y:S04]  /*46d00*/  LDL.LU R41, [R1+0xa150] ;  /* 0x00a1500001297983 */ /* 0x000ee80000300800 */
[----:B------:R-:W4:Y:S04]  /*46d10*/  LDL.LU R39, [R1+0xa164] ;  /* 0x00a1640001277983 */ /* 0x000f280000300800 */
[----:B------:R-:W5:Y:S04]  /*46d20*/  LDL.LU R50, [R1+0xa174] ;  /* 0x00a1740001327983 */ /* 0x000f680000300800 */
[----:B------:R-:W5:Y:S01]  /*46d30*/  LDL.LU R43, [R1+0xa124] ;  /* 0x00a12400012b7983 */ /* 0x000f620000300800 */
[----:B------:R-:W-:-:S03]  /*46d40*/  IMAD.WIDE.U32 R14, R5, R45, RZ ;  /* 0x0000002d050e7225 */ /* 0x000fc600078e00ff */
[----:B------:R-:W5:Y:S01]  /*46d50*/  LDL.LU R40, [R1+0xa178] ;  /* 0x00a1780001287983 */ /* 0x000f620000300800 */
[----:B------:R-:W-:-:S04]  /*46d60*/  IMAD.WIDE.U32 R12, R4, R45, RZ ;  /* 0x0000002d040c7225 */ /* 0x000fc800078e00ff */
[----:B------:R-:W-:-:S04]  /*46d70*/  IMAD.WIDE.U32 R28, R60, R4, RZ ;  /* 0x000000043c1c7225 */ /* 0x000fc800078e00ff */
[----:B--2---:R-:W-:-:S04]  /*46d80*/  IMAD.WIDE.U32 R14, P1, R42, R4, R14 ;  /* 0x000000042a0e7225 */ /* 0x004fc8000782000e */
[----:B------:R-:W-:Y:S01]  /*46d90*/  IMAD.X R9, RZ, RZ, RZ, P1 ;  /* 0x000000ffff097224 */ /* 0x000fe200008e06ff */
[----:B------:R-:W-:Y:S01]  /*46da0*/  IADD3 RZ, P1, PT, R13, R14, RZ ;  /* 0x0000000e0dff7210 */ /* 0x000fe20007f3e0ff */
[----:B------:R-:W-:Y:S02]  /*46db0*/  IMAD.MOV.U32 R8, RZ, RZ, R15 ;  /* 0x000000ffff087224 */ /* 0x000fe400078e000f */
[----:B---3--:R-:W-:Y:S02]  /*46dc0*/  IMAD R2, R41, R4, RZ ;  /* 0x0000000429027224 */ /* 0x008fe400078e02ff */
[----:B------:R-:W-:-:S04]  /*46dd0*/  IMAD.WIDE.U32.X R8, R42, R5, R8, P1 ;  /* 0x000000052a087225 */ /* 0x000fc800008e0408 */
[----:B------:R-:W-:-:S04]  /*46de0*/  IMAD.WIDE.U32 R12, R5, R60, RZ ;  /* 0x0000003c050c7225 */ /* 0x000fc800078e00ff */
[----:B------:R-:W-:Y:S01]  /*46df0*/  IMAD R31, R60, R5, R2 ;  /* 0x000000053c1f7224 */ /* 0x000fe200078e0202 */
[----:B------:R-:W-:Y:S01]  /*46e00*/  IADD3 R2, P2, PT, R8, R28, RZ ;  /* 0x0000001c08027210 */ /* 0x000fe20007f5e0ff */
[----:B------:R-:W-:-:S04]  /*46e10*/  IMAD.WIDE.U32 R14, R4, R60, RZ ;  /* 0x0000003c040e7225 */ /* 0x000fc800078e00ff */
[----:B------:R-:W-:Y:S02]  /*46e20*/  IMAD.IADD R14, R29, 0x1, R31 ;  /* 0x000000011d0e7824 */ /* 0x000fe400078e021f */
[----:B------:R-:W-:-:S04]  /*46e30*/  IMAD.WIDE.U32 R12, P1, R41, R4, R12 ;  /* 0x00000004290c7225 */ /* 0x000fc8000782000c */
[----:B------:R-:W-:Y:S02]  /*46e40*/  IMAD.X R10, R14, 0x1, R9, P2 ;  /* 0x000000010e0a7824 */ /* 0x000fe400010e0609 */
[----:B------:R-:W-:Y:S01]  /*46e50*/  IMAD.X R29, RZ, RZ, RZ, P1 ;  /* 0x000000ffff1d7224 */ /* 0x000fe200008e06ff */
[----:B------:R-:W-:Y:S01]  /*46e60*/  ISETP.GE.U32.AND P1, PT, R2, R28, PT ;  /* 0x0000001c0200720c */ /* 0x000fe20003f26070 */
[----:B------:R-:W-:Y:S01]  /*46e70*/  IMAD.WIDE.U32 R8, R7, R45, RZ ;  /* 0x0000002d07087225 */ /* 0x000fe200078e00ff */
[----:B------:R-:W-:Y:S02]  /*46e80*/  IADD3 RZ, P2, PT, R15, R12, RZ ;  /* 0x0000000c0fff7210 */ /* 0x000fe40007f5e0ff */
[----:B------:R-:W-:Y:S01]  /*46e90*/  ISETP.GE.U32.AND.EX P1, PT, R10, R14, PT, P1 ;  /* 0x0000000e0a00720c */ /* 0x000fe20003f26110 */
[----:B------:R-:W-:Y:S02]  /*46ea0*/  IMAD.MOV.U32 R28, RZ, RZ, R13 ;  /* 0x000000ffff1c7224 */ /* 0x000fe400078e000d */
[----:B----4-:R-:W-:-:S02]  /*46eb0*/  IMAD R31, R39, R4, RZ ;  /* 0x00000004271f7224 */ /* 0x010fc400078e02ff */
[----:B------:R-:W-:-:S04]  /*46ec0*/  IMAD.WIDE.U32 R14, R6, R45, RZ ;  /* 0x0000002d060e7225 */ /* 0x000fc800078e00ff */
[----:B------:R-:W-:Y:S01]  /*46ed0*/  IMAD.WIDE.U32 R8, P3, R42, R6, R8 ;  /* 0x000000062a087225 */ /* 0x000fe20007860008 */
[----:B------:R-:W-:-:S03]  /*46ee0*/  SEL R30, RZ, 0x1, P1 ;  /* 0x00000001ff1e7807 */ /* 0x000fc60000800000 */
[----:B------:R-:W-:-:S04]  /*46ef0*/  IMAD.WIDE.U32 R12, R58, R4, RZ ;  /* 0x000000043a0c7225 */ /* 0x000fc800078e00ff */
[-C--:B------:R-:W-:Y:S02]  /*46f00*/  IMAD R31, R58, R5.reuse, R31 ;  /* 0x000000053a1f7224 */ /* 0x080fe400078e021f */
[----:B------:R-:W-:Y:S01]  /*46f10*/  IMAD.WIDE.U32.X R28, R41, R5, R28, P2 ;  /* 0x00000005291c7225 */ /* 0x000fe200010e041c */
[----:B------:R-:W-:-:S03]  /*46f20*/  IADD3 RZ, P2, PT, R15, R8, RZ ;  /* 0x000000080fff7210 */ /* 0x000fc60007f5e0ff */
[----:B------:R-:W-:Y:S01]  /*46f30*/  IMAD R8, R42, R6, RZ ;  /* 0x000000062a087224 */ /* 0x000fe200078e02ff */
[----:B------:R-:W-:Y:S01]  /*46f40*/  IADD3 R30, P1, P4, R12, R28, R30 ;  /* 0x0000001c0c1e7210 */ /* 0x000fe20007c3e01e */
[----:B------:R-:W-:Y:S02]  /*46f50*/  IMAD.IADD R31, R13, 0x1, R31 ;  /* 0x000000010d1f7824 */ /* 0x000fe400078e021f */
[----:B------:R-:W-:-:S04]  /*46f60*/  IMAD.WIDE.U32 R14, R45, R6, RZ ;  /* 0x000000062d0e7225 */ /* 0x000fc800078e00ff */
[----:B------:R-:W-:Y:S01]  /*46f70*/  IMAD R13, R45, R7, R8 ;  /* 0x000000072d0d7224 */ /* 0x000fe200078e0208 */
[----:B------:R-:W-:Y:S02]  /*46f80*/  IADD3.X R32, PT, PT, R31, R29, RZ, P1, P4 ;  /* 0x0000001d1f207210 */ /* 0x000fe40000fe84ff */
[----:B------:R-:W-:Y:S01]  /*46f90*/  IADD3 R8, P4, PT, R2, R14, RZ ;  /* 0x0000000e02087210 */ /* 0x000fe20007f9e0ff */
[----:B------:R-:W-:Y:S02]  /*46fa0*/  IMAD.IADD R2, R15, 0x1, R13 ;  /* 0x000000010f027824 */ /* 0x000fe400078e020d */
[----:B------:R-:W-:Y:S01]  /*46fb0*/  IMAD R15, R41, R6, RZ ;  /* 0x00000006290f7224 */ /* 0x000fe200078e02ff */
[----:B------:R-:W-:Y:S01]  /*46fc0*/  ISETP.GE.U32.AND P1, PT, R8, R14, PT ;  /* 0x0000000e0800720c */ /* 0x000fe20003f26070 */
[----:B------:R-:W-:Y:S01]  /*46fd0*/  IMAD.X R14, R2, 0x1, R10, P4 ;  /* 0x00000001020e7824 */ /* 0x000fe200020e060a */
[----:B------:R-:W-:Y:S01]  /*46fe0*/  ISETP.GE.U32.AND P4, PT, R30, R12, PT ;  /* 0x0000000c1e00720c */ /* 0x000fe20003f86070 */
[----:B------:R-:W-:-:S02]  /*46ff0*/  IMAD.X R29, RZ, RZ, RZ, P3 ;  /* 0x000000ffff1d7224 */ /* 0x000fc400018e06ff */
[----:B------:R-:W-:Y:S01]  /*47000*/  IMAD.WIDE.U32 R12, R60, R6, RZ ;  /* 0x000000063c0c7225 */ /* 0x000fe200078e00ff */
[----:B------:R-:W-:-:S03]  /*47010*/  ISETP.GE.U32.AND.EX P1, PT, R14, R2, PT, P1 ;  /* 0x000000020e00720c */ /* 0x000fc60003f26110 */
[----:B------:R-:W-:Y:S02]  /*47020*/  IMAD.MOV.U32 R28, RZ, RZ, R9 ;  /* 0x000000ffff1c7224 */ /* 0x000fe400078e0009 */
[-C--:B------:R-:W-:Y:S02]  /*47030*/  IMAD R15, R60, R7.reuse, R15 ;  /* 0x000000073c0f7224 */ /* 0x080fe400078e020f */
[----:B------:R-:W-:Y:S01]  /*47040*/  IMAD.WIDE.U32.X R28, R42, R7, R28, P2 ;  /* 0x000000072a1c7225 */ /* 0x000fe200010e041c */
[----:B------:R-:W-:Y:S02]  /*47050*/  IADD3 R34, P2, PT, R30, R12, RZ ;  /* 0x0000000c1e227210 */ /* 0x000fe40007f5e0ff */
[----:B------:R-:W-:Y:S01]  /*47060*/  SEL R33, RZ, 0x1, P1 ;  /* 0x00000001ff217807 */ /* 0x000fe20000800000 */
[----:B------:R-:W-:Y:S01]  /*47070*/  IMAD.IADD R9, R13, 0x1, R15 ;  /* 0x000000010d097824 */ /* 0x000fe200078e020f */
[----:B------:R-:W-:Y:S01]  /*47080*/  ISETP.GE.U32.AND.EX P4, PT, R32, R31, PT, P4 ;  /* 0x0000001f2000720c */ /* 0x000fe20003f86140 */
[----:B------:R-:W-:Y:S01]  /*47090*/  IMAD.WIDE.U32 R30, R5, R58, RZ ;  /* 0x0000003a051e7225 */ /* 0x000fe200078e00ff */
[----:B------:R-:W-:-:S03]  /*470a0*/  IADD3 R33, P1, P3, R34, R28, R33 ;  /* 0x0000001c22217210 */ /* 0x000fc60007b3e021 */
[----:B------:R-:W-:Y:S02]  /*470b0*/  IMAD.X R10, R9, 0x1, R32, P2 ;  /* 0x00000001090a7824 */ /* 0x000fe400010e0620 */
[----:B------:R-:W-:-:S03]  /*470c0*/  IMAD.WIDE.U32 R30, P2, R39, R4, R30 ;  /* 0x00000004271e7225 */ /* 0x000fc6000784001e */
[----:B------:R-:W-:Y:S01]  /*470d0*/  IADD3.X R2, PT, PT, R10, R29, RZ, P1, P3 ;  /* 0x0000001d0a027210 */ /* 0x000fe20000fe64ff */
[----:B------:R-:W-:Y:S01]  /*470e0*/  IMAD.WIDE.U32 R28, R4, R58, RZ ;  /* 0x0000003a041c7225 */ /* 0x000fe200078e00ff */
[----:B------:R-:W-:-:S03]  /*470f0*/  ISETP.GE.U32.AND P3, PT, R34, R12, PT ;  /* 0x0000000c2200720c */ /* 0x000fc60003f66070 */
[----:B------:R-:W-:Y:S01]  /*47100*/  IMAD.WIDE.U32 R12, R7, R60, RZ ;  /* 0x0000003c070c7225 */ /* 0x000fe200078e00ff */
[----:B------:R-:W-:Y:S02]  /*47110*/  SEL R15, RZ, 0x1, P4 ;  /* 0x00000001ff0f7807 */ /* 0x000fe40002000000 */
[----:B------:R-:W-:Y:S01]  /*47120*/  IADD3 RZ, P1, PT, R29, R30, RZ ;  /* 0x0000001e1dff7210 */ /* 0x000fe20007f3e0ff */
[----:B------:R-:W-:Y:S01]  /*47130*/  IMAD.X R35, RZ, RZ, RZ, P2 ;  /* 0x000000ffff237224 */ /* 0x000fe200010e06ff */
[----:B------:R-:W-:Y:S01]  /*47140*/  ISETP.GE.U32.AND P4, PT, R33, R34, PT ;  /* 0x000000222100720c */ /* 0x000fe20003f86070 */
[----:B------:R-:W-:Y:S01]  /*47150*/  IMAD.WIDE.U32 R12, P2, R41, R6, R12 ;  /* 0x00000006290c7225 */ /* 0x000fe2000784000c */
[----:B------:R-:W-:-:S03]  /*47160*/  ISETP.GE.U32.AND.EX P3, PT, R10, R9, PT, P3 ;  /* 0x000000090a00720c */ /* 0x000fc60003f66130 */
[----:B------:R-:W-:-:S04]  /*47170*/  IMAD.WIDE.U32 R28, R6, R60, RZ ;  /* 0x0000003c061c7225 */ /* 0x000fc800078e00ff */
[----:B------:R-:W-:Y:S02]  /*47180*/  IMAD.MOV.U32 R34, RZ, RZ, R31 ;  /* 0x000000ffff227224 */ /* 0x000fe400078e001f */
[----:B-----5:R-:W-:Y:S02]  /*47190*/  IMAD R9, R50, R4, RZ ;  /* 0x0000000432097224 */ /* 0x020fe400078e02ff */
[----:B------:R-:W-:Y:S01]  /*471a0*/  IMAD.WIDE.U32.X R34, R39, R5, R34, P1 ;  /* 0x0000000527227225 */ /* 0x000fe200008e0422 */
[----:B------:R-:W-:Y:S02]  /*471b0*/  IADD3 RZ, P1, PT, R29, R12, RZ ;  /* 0x0000000c1dff7210 */ /* 0x000fe40007f3e0ff */
[----:B------:R-:W-:Y:S01]  /*471c0*/  ISETP.GE.U32.AND.EX P4, PT, R2, R10, PT, P4 ;  /* 0x0000000a0200720c */ /* 0x000fe20003f86140 */
[----:B------:R-:W-:-:S04]  /*471d0*/  IMAD.WIDE.U32 R28, R43, R4, RZ ;  /* 0x000000042b1c7225 */ /* 0x000fc800078e00ff */
[----:B------:R-:W-:Y:S02]  /*471e0*/  IMAD R9, R43, R5, R9 ;  /* 0x000000052b097224 */ /* 0x000fe400078e0209 */
[----:B------:R-:W-:Y:S02]  /*471f0*/  IMAD.X R31, RZ, RZ, RZ, P2 ;  /* 0x000000ffff1f7224 */ /* 0x000fe400010e06ff */
[----:B------:R-:W-:Y:S01]  /*47200*/  IMAD.MOV.U32 R30, RZ, RZ, R13 ;  /* 0x000000ffff1e7224 */ /* 0x000fe200078e000d */
[----:B------:R-:W-:Y:S01]  /*47210*/  SEL R37, RZ, 0x1, P3 ;  /* 0x00000001ff257807 */ /* 0x000fe20001800000 */
[----:B------:R-:W-:Y:S01]  /*47220*/  IMAD.IADD R9, R29, 0x1, R9 ;  /* 0x000000011d097824 */ /* 0x000fe200078e0209 */
[----:B------:R-:W-:Y:S01]  /*47230*/  SEL R10, RZ, 0x1, P4 ;  /* 0x00000001ff0a7807 */ /* 0x000fe20002000000 */
[----:B------:R-:W-:Y:S01]  /*47240*/  IMAD.WIDE.U32.X R30, R41, R7, R30, P1 ;  /* 0x00000007291e7225 */ /* 0x000fe200008e041e */
[----:B------:R-:W-:-:S03]  /*47250*/  IADD3 R15, P3, P4, R28, R34, R15 ;  /* 0x000000221c0f7210 */ /* 0x000fc60007c7e00f */
[----:B------:R-:W-:Y:S01]  /*47260*/  IMAD.WIDE.U32 R12, R58, R6, RZ ;  /* 0x000000063a0c7225 */ /* 0x000fe200078e00ff */
[----:B------:R-:W-:Y:S02]  /*47270*/  IADD3.X R36, PT, PT, R9, R35, RZ, P3, P4 ;  /* 0x0000002309247210 */ /* 0x000fe40001fe84ff */
[----:B------:R-:W-:Y:S01]  /*47280*/  IADD3 R37, P1, P3, R10, R30, R37 ;  /* 0x0000001e0a257210 */ /* 0x000fe20007b3e025 */
[----:B------:R-:W-:Y:S01]  /*47290*/  IMAD R35, R39, R6, RZ ;  /* 0x0000000627237224 */ /* 0x000fe200078e02ff */
[----:B------:R-:W-:Y:S01]  /*472a0*/  ISETP.GE.U32.AND P2, PT, R15, R28, PT ;  /* 0x0000001c0f00720c */ /* 0x000fe20003f46070 */
[----:B------:R-:W-:Y:S01]  /*472b0*/  IMAD.WIDE.U32 R28, R5, R43, RZ ;  /* 0x0000002b051c7225 */ /* 0x000fe200078e00ff */
[----:B------:R-:W-:Y:S02]  /*472c0*/  IADD3.X R10, PT, PT, RZ, R31, RZ, P1, P3 ;  /* 0x0000001fff0a7210 */ /* 0x000fe40000fe64ff */
[----:B------:R-:W-:Y:S01]  /*472d0*/  IADD3 R38, P3, PT, R15, R12, RZ ;  /* 0x0000000c0f267210 */ /* 0x000fe20007f7e0ff */
[----:B------:R-:W-:-:S03]  /*472e0*/  IMAD R35, R58, R7, R35 ;  /* 0x000000073a237224 */ /* 0x000fc600078e0223 */
[----:B------:R-:W-:Y:S01]  /*472f0*/  ISETP.GE.U32.AND P1, PT, R38, R12, PT ;  /* 0x0000000c2600720c */ /* 0x000fe20003f26070 */
[----:B------:R-:W-:Y:S02]  /*47300*/  IMAD.IADD R35, R13, 0x1, R35 ;  /* 0x000000010d237824 */ /* 0x000fe400078e0223 */
[----:B------:R-:W-:-:S04]  /*47310*/  IMAD.WIDE.U32 R12, P4, R50, R4, R28 ;  /* 0x00000004320c7225 */ /* 0x000fc8000788001c */
[----:B------:R-:W-:Y:S01]  /*47320*/  IMAD.WIDE.U32 R28, R4, R43, RZ ;  /* 0x0000002b041c7225 */ /* 0x000fe200078e00ff */
[----:B------:R-:W-:-:S03]  /*47330*/  ISETP.GE.U32.AND.EX P2, PT, R36, R9, PT, P2 ;  /* 0x000000092400720c */ /* 0x000fc60003f46120 */
[----:B------:R-:W-:Y:S01]  /*47340*/  IMAD.X R31, RZ, RZ, RZ, P4 ;  /* 0x000000ffff1f7224 */ /* 0x000fe200020e06ff */
[----:B------:R-:W-:Y:S01]  /*47350*/  IADD3 RZ, P4, PT, R29, R12, RZ ;  /* 0x0000000c1dff7210 */ /* 0x000fe20007f9e0ff */
[C---:B------:R-:W-:Y:S02]  /*47360*/  IMAD R34, R50.reuse, R6, RZ ;  /* 0x0000000632227224 */ /* 0x040fe400078e02ff */
[----:B------:R-:W-:Y:S01]  /*47370*/  IMAD.MOV.U32 R30, RZ, RZ, R13 ;  /* 0x000000ffff1e7224 */ /* 0x000fe200078e000d */
[----:B------:R-:W-:Y:S01]  /*47380*/  SEL R32, RZ, 0x1, P2 ;  /* 0x00000001ff207807 */ /* 0x000fe20001000000 */
[----:B------:R-:W-:Y:S02]  /*47390*/  IMAD R34, R43, R7, R34 ;  /* 0x000000072b227224 */ /* 0x000fe400078e0222 */
[----:B------:R-:W-:-:S04]  /*473a0*/  IMAD.WIDE.U32.X R28, R50, R5, R30, P4 ;  /* 0x00000005321c7225 */ /* 0x000fc800020e041e */
[----:B------:R-:W-:-:S04]  /*473b0*/  IMAD.WIDE.U32 R12, R43, R6, RZ ;  /* 0x000000062b0c7225 */ /* 0x000fc800078e00ff */
[----:B------:R-:W-:Y:S01]  /*473c0*/  IMAD.IADD R34, R13, 0x1, R34 ;  /* 0x000000010d227824 */ /* 0x000fe200078e0222 */
[----:B------:R-:W-:-:S04]  /*473d0*/  IADD3 R32, P2, P4, R12, R28, R32 ;  /* 0x0000001c0c207210 */ /* 0x000fc80007c5e020 */
[----:B------:R-:W-:Y:S01]  /*473e0*/  IADD3.X R15, PT, PT, R34, R29, RZ, P2, P4 ;  /* 0x0000001d220f7210 */ /* 0x000fe200017e84ff */
[----:B------:R-:W-:Y:S01]  /*473f0*/  IMAD.WIDE.U32 R28, R7, R58, RZ ;  /* 0x0000003a071c7225 */ /* 0x000fe200078e00ff */
[----:B------:R-:W-:-:S03]  /*47400*/  IADD3 R9, P4, PT, R38, R37, RZ ;  /* 0x0000002526097210 */ /* 0x000fc60007f9e0ff */
[----:B------:R-:W-:Y:S02]  /*47410*/  IMAD.X R36, R35, 0x1, R36, P3 ;  /* 0x0000000123247824 */ /* 0x000fe400018e0624 */
[----:B------:R-:W-:Y:S01]  /*47420*/  IMAD.WIDE.U32 R28, P3, R39, R6, R28 ;  /* 0x00000006271c7225 */ /* 0x000fe2000786001c */
[----:B------:R-:W-:-:S03]  /*47430*/  ISETP.GE.U32.AND P2, PT, R9, R38, PT ;  /* 0x000000260900720c */ /* 0x000fc60003f46070 */
        /* <DEDUP_REMOVED lines=10> */
[----:B------:R-:W-:-:S04]  /*474e0*/  SEL R28, RZ, 0x1, P2 ;  /* 0x00000001ff1c7807 */ /* 0x000fc80001000000 */
[----:B------:R-:W-:Y:S01]  /*474f0*/  IADD3 R31, P1, P2, R28, R12, R31 ;  /* 0x0000000c1c1f7210 */ /* 0x000fe20007a3e01f */
[----:B------:R-:W-:-:S03]  /*47500*/  IMAD.WIDE.U32 R28, R7, R43, RZ ;  /* 0x0000002b071c7225 */ /* 0x000fc600078e00ff */
[----:B------:R-:W-:Y:S01]  /*47510*/  IADD3.X R30, PT, PT, RZ, R13, RZ, P1, P2 ;  /* 0x0000000dff1e7210 */ /* 0x000fe20000fe44ff */
[----:B------:R-:W-:Y:S01]  /*47520*/  IMAD.WIDE.U32 R12, P4, R50, R6, R28 ;  /* 0x00000006320c7225 */ /* 0x000fe2000788001c */
[----:B------:R-:W-:-:S03]  /*47530*/  ISETP.GE.U32.AND.EX P1, PT, R15, R34, PT, P3 ;  /* 0x000000220f00720c */ /* 0x000fc60003f26130 */
[----:B------:R-:W-:-:S04]  /*47540*/  IMAD.WIDE.U32 R28, R6, R43, RZ ;  /* 0x0000002b061c7225 */ /* 0x000fc800078e00ff */
[----:B------:R-:W-:Y:S01]  /*47550*/  IMAD R34, R42, R24, RZ ;  /* 0x000000182a227224 */ /* 0x000fe200078e02ff */
[----:B------:R-:W-:Y:S01]  /*47560*/  IADD3 RZ, P2, PT, R29, R12, RZ ;  /* 0x0000000c1dff7210 */ /* 0x000fe20007f5e0ff */
[----:B------:R-:W-:-:S04]  /*47570*/  IMAD.WIDE.U32 R28, R45, R24, RZ ;  /* 0x000000182d1c7225 */ /* 0x000fc800078e00ff */
[----:B------:R-:W-:Y:S01]  /*47580*/  IMAD R34, R45, R25, R34 ;  /* 0x000000192d227224 */ /* 0x000fe200078e0222 */
[----:B------:R-:W-:-:S03]  /*47590*/  IADD3 R12, P3, PT, R33, R28, RZ ;  /* 0x0000001c210c7210 */ /* 0x000fc60007f7e0ff */
[----:B------:R-:W-:-:S04]  /*475a0*/  IMAD.IADD R29, R29, 0x1, R34 ;  /* 0x000000011d1d7824 */ /* 0x000fc800078e0222 */
[----:B------:R-:W-:Y:S01]  /*475b0*/  IMAD.X R2, R29, 0x1, R2, P3 ;  /* 0x000000011d027824 */ /* 0x000fe200018e0602 */
[----:B------:R-:W-:Y:S02]  /*475c0*/  IADD3 R31, P3, PT, R32, R31, RZ ;  /* 0x0000001f201f7210 */ /* 0x000fe40007f7e0ff */
[----:B------:R-:W-:-:S03]  /*475d0*/  SEL R38, RZ, 0x1, P1 ;  /* 0x00000001ff267807 */ /* 0x000fc60000800000 */
[----:B------:R-:W-:Y:S01]  /*475e0*/  IMAD.X R30, R15, 0x1, R30, P3 ;  /* 0x000000010f1e7824 */ /* 0x000fe200018e061e */
[----:B------:R-:W-:Y:S01]  /*475f0*/  ISETP.GE.U32.AND P3, PT, R31, R32, PT ;  /* 0x000000201f00720c */ /* 0x000fe20003f66070 */
[----:B------:R-:W-:Y:S01]  /*47600*/  IMAD.WIDE.U32 R32, R25, R45, RZ ;  /* 0x0000002d19207225 */ /* 0x000fe200078e00ff */
[----:B------:R-:W-:-:S04]  /*47610*/  ISETP.GE.U32.AND P1, PT, R12, R28, PT ;  /* 0x0000001c0c00720c */ /* 0x000fc80003f26070 */
[----:B------:R-:W-:Y:S01]  /*47620*/  ISETP.GE.U32.AND.EX P1, PT, R2, R29, PT, P1 ;  /* 0x0000001d0200720c */ /* 0x000fe20003f26110 */
[----:B------:R-:W-:Y:S02]  /*47630*/  IMAD.X R29, RZ, RZ, RZ, P4 ;  /* 0x000000ffff1d7224 */ /* 0x000fe400020e06ff */
[----:B------:R-:W-:Y:S01]  /*47640*/  IMAD.WIDE.U32 R32, P4, R42, R24, R32 ;  /* 0x000000182a207225 */ /* 0x000fe20007880020 */
[----:B------:R-:W-:-:S03]  /*47650*/  ISETP.GE.U32.AND.EX P3, PT, R30, R15, PT, P3 ;  /* 0x0000000f1e00720c */ /* 0x000fc60003f66130 */
[----:B------:R-:W-:-:S04]  /*47660*/  IMAD.WIDE.U32 R36, R24, R45, RZ ;  /* 0x0000002d18247225 */ /* 0x000fc800078e00ff */
[----:B------:R-:W-:Y:S02]  /*47670*/  IMAD.MOV.U32 R28, RZ, RZ, R13 ;  /* 0x000000ffff1c7224 */ /* 0x000fe400078e000d */
[----:B------:R-:W-:Y:S01]  /*47680*/  IMAD.X R35, RZ, RZ, RZ, P4 ;  /* 0x000000ffff237224 */ /* 0x000fe200020e06ff */
[----:B------:R-:W-:Y:S01]  /*47690*/  IADD3 RZ, P4, PT, R37, R32, RZ ;  /* 0x0000002025ff7210 */ /* 0x000fe20007f9e0ff */
[----:B------:R-:W-:Y:S01]  /*476a0*/  IMAD R36, R41, R24, RZ ;  /* 0x0000001829247224 */ /* 0x000fe200078e02ff */
[----:B------:R-:W-:Y:S01]  /*476b0*/  SEL R15, RZ, 0x1, P3 ;  /* 0x00000001ff0f7807 */ /* 0x000fe20001800000 */
[----:B------:R-:W-:Y:S02]  /*476c0*/  IMAD.MOV.U32 R34, RZ, RZ, R33 ;  /* 0x000000ffff227224 */ /* 0x000fe400078e0021 */
[----:B------:R-:W-:-:S04]  /*476d0*/  IMAD.WIDE.U32.X R28, R50, R7, R28, P2 ;  /* 0x00000007321c7225 */ /* 0x000fc800010e041c */
[----:B------:R-:W-:Y:S01]  /*476e0*/  IMAD.WIDE.U32 R32, R60, R24, RZ ;  /* 0x000000183c207225 */ /* 0x000fe200078e00ff */
[----:B------:R-:W-:-:S03]  /*476f0*/  IADD3 R15, P2, P3, R15, R28, R38 ;  /* 0x0000001c0f0f7210 */ /* 0x000fc60007b5e026 */
[-C--:B------:R-:W-:Y:S01]  /*47700*/  IMAD R36, R60, R25.reuse, R36 ;  /* 0x000000193c247224 */ /* 0x080fe200078e0224 */
[----:B------:R-:W-:Y:S01]  /*47710*/  SEL R13, RZ, 0x1, P1 ;  /* 0x00000001ff0d7807 */ /* 0x000fe20000800000 */
[----:B------:R-:W-:Y:S01]  /*47720*/  IMAD.WIDE.U32.X R34, R42, R25, R34, P4 ;  /* 0x000000192a227225 */ /* 0x000fe200020e0422 */
[----:B------:R-:W-:-:S03]  /*47730*/  IADD3 R38, P1, PT, R9, R32, RZ ;  /* 0x0000002009267210 */ /* 0x000fc60007f3e0ff */
[----:B------:R-:W-:-:S04]  /*47740*/  IMAD.IADD R36, R33, 0x1, R36 ;  /* 0x0000000121247824 */ /* 0x000fc800078e0224 */
[----:B------:R-:W-:Y:S01]  /*47750*/  IMAD.X R37, R36, 0x1, R10, P1 ;  /* 0x0000000124257824 */ /* 0x000fe200008e060a */
[C---:B------:R-:W-:Y:S02]  /*47760*/  IADD3 R10, P1, P4, R38.reuse, R34, R13 ;  /* 0x00000022260a7210 */ /* 0x040fe40007c3e00d */
[----:B------:R-:W-:Y:S01]  /*47770*/  IADD3.X R13, PT, PT, RZ, R29, RZ, P2, P3 ;  /* 0x0000001dff0d7210 */ /* 0x000fe200017e64ff */
[----:B------:R-:W-:Y:S01]  /*47780*/  IMAD.WIDE.U32 R28, R25, R60, RZ ;  /* 0x0000003c191c7225 */ /* 0x000fe200078e00ff */
[----:B------:R-:W-:Y:S02]  /*47790*/  IADD3.X R9, PT, PT, R37, R35, RZ, P1, P4 ;  /* 0x0000002325097210 */ /* 0x000fe40000fe84ff */
[----:B------:R-:W-:Y:S01]  /*477a0*/  ISETP.GE.U32.AND P1, PT, R38, R32, PT ;  /* 0x000000202600720c */ /* 0x000fe20003f26070 */
[----:B------:R-:W-:Y:S01]  /*477b0*/  IMAD.WIDE.U32 R32, R24, R60, RZ ;  /* 0x0000003c18207225 */ /* 0x000fe200078e00ff */
[----:B------:R-:W-:-:S03]  /*477c0*/  ISETP.GE.U32.AND P4, PT, R10, R38, PT ;  /* 0x000000260a00720c */ /* 0x000fc60003f86070 */
        /* <DEDUP_REMOVED lines=8> */
[----:B------:R-:W-:-:S04]  /*47850*/  IMAD.WIDE.U32.X R32, R41, R25, R32, P2 ;  /* 0x0000001929207225 */ /* 0x000fc800010e0420 */
[----:B------:R-:W-:Y:S01]  /*47860*/  IMAD R34, R39, R24, RZ ;  /* 0x0000001827227224 */ /* 0x000fe200078e02ff */
[----:B------:R-:W-:Y:S01]  /*47870*/  IADD3 R36, P2, P3, R28, R32, R36 ;  /* 0x000000201c247210 */ /* 0x000fe20007b5e024 */
[----:B------:R-:W-:-:S04]  /*47880*/  IMAD.WIDE.U32 R28, R58, R24, RZ ;  /* 0x000000183a1c7225 */ /* 0x000fc800078e00ff */
[----:B------:R-:W-:Y:S01]  /*47890*/  IMAD R34, R58, R25, R34 ;  /* 0x000000193a227224 */ /* 0x000fe200078e0222 */
[----:B------:R-:W-:-:S03]  /*478a0*/  IADD3 R31, P4, PT, R31, R28, RZ ;  /* 0x0000001c1f1f7210 */ /* 0x000fc60007f9e0ff */
[----:B------:R-:W-:Y:S01]  /*478b0*/  IMAD.IADD R34, R29, 0x1, R34 ;  /* 0x000000011d227824 */ /* 0x000fe200078e0222 */
[----:B------:R-:W-:Y:S01]  /*478c0*/  ISETP.GE.U32.AND P1, PT, R31, R28, PT ;  /* 0x0000001c1f00720c */ /* 0x000fe20003f26070 */
[----:B------:R-:W-:Y:S01]  /*478d0*/  IMAD.WIDE.U32 R28, R25, R58, RZ ;  /* 0x0000003a191c7225 */ /* 0x000fe200078e00ff */
[----:B------:R-:W-:-:S03]  /*478e0*/  IADD3.X R35, PT, PT, RZ, R33, RZ, P2, P3 ;  /* 0x00000021ff237210 */ /* 0x000fc600017e64ff */
[----:B------:R-:W-:Y:S01]  /*478f0*/  IMAD.X R30, R34, 0x1, R30, P4 ;  /* 0x00000001221e7824 */ /* 0x000fe200020e061e */
[----:B------:R-:W-:Y:S01]  /*47900*/  IADD3 R36, P4, PT, R31, R36, RZ ;  /* 0x000000241f247210 */ /* 0x000fe20007f9e0ff */
[----:B------:R-:W-:-:S04]  /*47910*/  IMAD.WIDE.U32 R28, P2, R39, R24, R28 ;  /* 0x00000018271c7225 */ /* 0x000fc8000784001c */
[----:B------:R-:W-:-:S04]  /*47920*/  IMAD.WIDE.U32 R32, R24, R58, RZ ;  /* 0x0000003a18207225 */ /* 0x000fc800078e00ff */
[----:B------:R-:W-:Y:S01]  /*47930*/  IMAD.X R35, R30, 0x1, R35, P4 ;  /* 0x000000011e237824 */ /* 0x000fe200020e0623 */
[----:B------:R-:W-:Y:S01]  /*47940*/  ISETP.GE.U32.AND P4, PT, R36, R31, PT ;  /* 0x0000001f2400720c */ /* 0x000fe20003f86070 */
[----:B------:R-:W-:Y:S01]  /*47950*/  IMAD.X R31, RZ, RZ, RZ, P2 ;  /* 0x000000ffff1f7224 */ /* 0x000fe200010e06ff */
[----:B------:R-:W-:Y:S02]  /*47960*/  IADD3 RZ, P3, PT, R33, R28, RZ ;  /* 0x0000001c21ff7210 */ /* 0x000fe40007f7e0ff */
[----:B------:R-:W-:Y:S02]  /*47970*/  ISETP.GE.U32.AND.EX P1, PT, R30, R34, PT, P1 ;  /* 0x000000221e00720c */ /* 0x000fe40003f26110 */
[----:B------:R-:W-:Y:S01]  /*47980*/  ISETP.GE.U32.AND.EX P4, PT, R35, R30, PT, P4 ;  /* 0x0000001e2300720c */ /* 0x000fe20003f86140 */
[----:B------:R-:W-:Y:S01]  /*47990*/  IMAD.MOV.U32 R30, RZ, RZ, R29 ;  /* 0x000000ffff1e7224 */ /* 0x000fe200078e001d */
        /* <DEDUP_REMOVED lines=14> */
[----:B------:R-:W-:-:S03]  /*47a80*/  IMAD.WIDE.U32 R28, P2, R50, R24, R28 ;  /* 0x00000018321c7225 */ /* 0x000fc6000784001c */
[----:B------:R-:W-:Y:S01]  /*47a90*/  ISETP.GE.U32.AND.EX P1, PT, R13, R34, PT, P1 ;  /* 0x000000220d00720c */ /* 0x000fe20003f26110 */
[----:B------:R-:W-:-:S04]  /*47aa0*/  IMAD.WIDE.U32 R30, R24, R43, RZ ;  /* 0x0000002b181e7225 */ /* 0x000fc800078e00ff */
[----:B------:R-:W-:Y:S01]  /*47ab0*/  IMAD.X R34, R13, 0x1, R37, P4 ;  /* 0x000000010d227824 */ /* 0x000fe200020e0625 */
[----:B------:R-:W-:Y:S01]  /*47ac0*/  ISETP.GE.U32.AND P4, PT, R15, R32, PT ;  /* 0x000000200f00720c */ /* 0x000fe20003f86070 */
[----:B------:R-:W-:Y:S01]  /*47ad0*/  IMAD.MOV.U32 R30, RZ, RZ, R29 ;  /* 0x000000ffff1e7224 */ /* 0x000fe200078e001d */
[----:B------:R-:W-:Y:S01]  /*47ae0*/  IADD3 RZ, P3, PT, R31, R28, RZ ;  /* 0x0000001c1fff7210 */ /* 0x000fe20007f7e0ff */
[----:B------:R-:W-:Y:S01]  /*47af0*/  IMAD.WIDE.U32 R28, R27, R60, RZ ;  /* 0x0000003c1b1c7225 */ /* 0x000fe200078e00ff */
[----:B------:R-:W-:-:S03]  /*47b00*/  ISETP.GE.U32.AND.EX P4, PT, R34, R13, PT, P4 ;  /* 0x0000000d2200720c */ /* 0x000fc60003f86140 */
[----:B------:R-:W-:Y:S01]  /*47b10*/  IMAD.X R31, RZ, RZ, RZ, P2 ;  /* 0x000000ffff1f7224 */ /* 0x000fe200010e06ff */
[----:B------:R-:W-:Y:S01]  /*47b20*/  SEL R13, RZ, 0x1, P4 ;  /* 0x00000001ff0d7807 */ /* 0x000fe20002000000 */
[----:B------:R-:W-:Y:S01]  /*47b30*/  IMAD.WIDE.U32 R28, P4, R41, R26, R28 ;  /* 0x0000001a291c7225 */ /* 0x000fe2000788001c */
[----:B------:R-:W-:-:S03]  /*47b40*/  SEL R38, RZ, 0x1, P1 ;  /* 0x00000001ff267807 */ /* 0x000fc60000800000 */
[----:B------:R-:W-:-:S04]  /*47b50*/  IMAD.WIDE.U32.X R30, R50, R25, R30, P3 ;  /* 0x00000019321e7225 */ /* 0x000fc800018e041e */
[----:B------:R-:W-:Y:S01]  /*47b60*/  IMAD.WIDE.U32 R32, R26, R60, RZ ;  /* 0x0000003c1a207225 */ /* 0x000fe200078e00ff */
[----:B------:R-:W-:-:S03]  /*47b70*/  IADD3 R38, P1, P3, R13, R30, R38 ;  /* 0x0000001e0d267210 */ /* 0x000fc60007b3e026 */
[----:B------:R-:W-:Y:S01]  /*47b80*/  IMAD R32, R42, R26, RZ ;  /* 0x0000001a2a207224 */ /* 0x000fe200078e02ff */
[----:B------:R-:W-:Y:S01]  /*47b90*/  IADD3 RZ, P2, PT, R33, R28, RZ ;  /* 0x0000001c21ff7210 */ /* 0x000fe20007f5e0ff */
[----:B------:R-:W-:Y:S02]  /*47ba0*/  IMAD.MOV.U32 R30, RZ, RZ, R29 ;  /* 0x000000ffff1e7224 */ /* 0x000fe400078e001d */
        /* <DEDUP_REMOVED lines=8> */
[----:B------:R-:W-:Y:S02]  /*47c30*/  IMAD.X R31, RZ, RZ, RZ, P4 ;  /* 0x000000ffff1f7224 */ /* 0x000fe400020e06ff */
[----:B------:R-:W-:Y:S01]  /*47c40*/  IMAD.WIDE.U32 R28, P4, R42, R26, R28 ;  /* 0x0000001a2a1c7225 */ /* 0x000fe2000788001c */
[----:B------:R-:W-:-:S03]  /*47c50*/  ISETP.GE.U32.AND.EX P1, PT, R9, R32, PT, P1 ;  /* 0x000000200900720c */ /* 0x000fc60003f26110 */
[----:B------:R-:W-:-:S05]  /*47c60*/  IMAD.WIDE.U32 R32, R26, R45, RZ ;  /* 0x0000002d1a207225 */ /* 0x000fca00078e00ff */
[----:B------:R-:W-:Y:S01]  /*47c70*/  IADD3 RZ, P3, PT, R33, R28, RZ ;  /* 0x0000001c21ff7210 */ /* 0x000fe20007f7e0ff */
[-C--:B------:R-:W-:Y:S02]  /*47c80*/  IMAD R28, R41, R26.reuse, RZ ;  /* 0x0000001a291c7224 */ /* 0x080fe400078e02ff */
[----:B------:R-:W-:Y:S02]  /*47c90*/  IMAD.MOV.U32 R32, RZ, RZ, R29 ;  /* 0x000000ffff207224 */ /* 0x000fe400078e001d */
[C---:B------:R-:W-:Y:S02]  /*47ca0*/  IMAD R29, R60.reuse, R27, R28 ;  /* 0x0000001b3c1d7224 */ /* 0x040fe400078e021c */
[----:B------:R-:W-:-:S04]  /*47cb0*/  IMAD.WIDE.U32 R60, R60, R26, RZ ;  /* 0x0000001a3c3c7225 */ /* 0x000fc800078e00ff */
[----:B------:R-:W-:Y:S01]  /*47cc0*/  IMAD.X R33, RZ, RZ, RZ, P4 ;  /* 0x000000ffff217224 */ /* 0x000fe200020e06ff */
[----:B------:R-:W-:Y:S01]  /*47cd0*/  IADD3 R28, P4, PT, R36, R60, RZ ;  /* 0x0000003c241c7210 */ /* 0x000fe20007f9e0ff */
[----:B------:R-:W-:Y:S01]  /*47ce0*/  IMAD.IADD R29, R61, 0x1, R29 ;  /* 0x000000013d1d7824 */ /* 0x000fe200078e021d */
[----:B------:R-:W-:Y:S01]  /*47cf0*/  SEL R36, RZ, 0x1, P1 ;  /* 0x00000001ff247807 */ /* 0x000fe20000800000 */
[----:B------:R-:W-:-:S04]  /*47d00*/  IMAD.WIDE.U32.X R32, R42, R27, R32, P3 ;  /* 0x0000001b2a207225 */ /* 0x000fc800018e0420 */
[----:B------:R-:W-:Y:S01]  /*47d10*/  IMAD.X R35, R29, 0x1, R35, P4 ;  /* 0x000000011d237824 */ /* 0x000fe200020e0623 */
[C---:B------:R-:W-:Y:S01]  /*47d20*/  IADD3 R36, P1, P3, R28.reuse, R32, R36 ;  /* 0x000000201c247210 */ /* 0x040fe20007b3e024 */
[----:B------:R-:W-:Y:S01]  /*47d30*/  IMAD.WIDE.U32.X R30, R41, R27, R30, P2 ;  /* 0x0000001b291e7225 */ /* 0x000fe200010e041e */
[----:B------:R-:W-:Y:S02]  /*47d40*/  ISETP.GE.U32.AND P2, PT, R28, R60, PT ;  /* 0x0000003c1c00720c */ /* 0x000fe40003f46070 */
[C---:B------:R-:W-:Y:S02]  /*47d50*/  IADD3.X R41, PT, PT, R35.reuse, R33, RZ, P1, P3 ;  /* 0x0000002123297210 */ /* 0x040fe40000fe64ff */
[----:B------:R-:W-:Y:S02]  /*47d60*/  ISETP.GE.U32.AND P1, PT, R36, R28, PT ;  /* 0x0000001c2400720c */ /* 0x000fe40003f26070 */
[----:B------:R-:W-:Y:S02]  /*47d70*/  ISETP.GE.U32.AND.EX P2, PT, R35, R29, PT, P2 ;  /* 0x0000001d2300720c */ /* 0x000fe40003f46120 */
[----:B------:R-:W-:Y:S01]  /*47d80*/  ISETP.GE.U32.AND.EX P1, PT, R41, R35, PT, P1 ;  /* 0x000000232900720c */ /* 0x000fe20003f26110 */
[----:B------:R-:W-:Y:S01]  /*47d90*/  IMAD.MOV.U32 R54, RZ, RZ, R40 ;  /* 0x000000ffff367224 */ /* 0x000fe200078e0028 */
[----:B------:R-:W-:-:S02]  /*47da0*/  SEL R40, RZ, 0x1, P2 ;  /* 0x00000001ff287807 */ /* 0x000fc40001000000 */
[----:B------:R-:W-:-:S04]  /*47db0*/  SEL R28, RZ, 0x1, P1 ;  /* 0x00000001ff1c7807 */ /* 0x000fc80000800000 */
[----:B------:R-:W-:Y:S01]  /*47dc0*/  IADD3 R40, P1, P4, R28, R30, R40 ;  /* 0x0000001e1c287210 */ /* 0x000fe20007c3e028 */
[----:B------:R-:W-:-:S04]  /*47dd0*/  IMAD.WIDE.U32 R28, R27, R58, RZ ;  /* 0x0000003a1b1c7225 */ /* 0x000fc800078e00ff */
[----:B------:R-:W-:-:S04]  /*47de0*/  IMAD.WIDE.U32 R32, R26, R58, RZ ;  /* 0x0000003a1a207225 */ /* 0x000fc800078e00ff */
[----:B------:R-:W-:-:S03]  /*47df0*/  IMAD.WIDE.U32 R28, P3, R39, R26, R28 ;  /* 0x0000001a271c7225 */ /* 0x000fc6000786001c */
[----:B------:R-:W-:Y:S01]  /*47e00*/  IADD3 RZ, P2, PT, R33, R28, RZ ;  /* 0x0000001c21ff7210 */ /* 0x000fe20007f5e0ff */
[----:B------:R-:W-:-:S04]  /*47e10*/  IMAD R28, R39, R26, RZ ;  /* 0x0000001a271c7224 */ /* 0x000fc800078e02ff */
[C---:B------:R-:W-:Y:S02]  /*47e20*/  IMAD R28, R58.reuse, R27, R28 ;  /* 0x0000001b3a1c7224 */ /* 0x040fe400078e021c */
[----:B------:R-:W-:Y:S01]  /*47e30*/  IMAD.WIDE.U32 R58, R58, R26, RZ ;  /* 0x0000001a3a3a7225 */ /* 0x000fe200078e00ff */
[----:B------:R-:W-:-:S03]  /*47e40*/  IADD3.X R30, PT, PT, RZ, R31, RZ, P1, P4 ;  /* 0x0000001fff1e7210 */ /* 0x000fc60000fe84ff */
[----:B------:R-:W-:Y:S01]  /*47e50*/  IMAD.IADD R28, R59, 0x1, R28 ;  /* 0x000000013b1c7824 */ /* 0x000fe200078e021c */
[----:B------:R-:W-:Y:S01]  /*47e60*/  IADD3 R15, P4, PT, R15, R58, RZ ;  /* 0x0000003a0f0f7210 */ /* 0x000fe20007f9e0ff */
[----:B------:R-:W-:-:S04]  /*47e70*/  IMAD.X R31, RZ, RZ, RZ, P3 ;  /* 0x000000ffff1f7224 */ /* 0x000fc800018e06ff */
[----:B------:R-:W-:Y:S01]  /*47e80*/  IMAD.X R34, R28, 0x1, R34, P4 ;  /* 0x000000011c227824 */ /* 0x000fe200020e0622 */
[C---:B------:R-:W-:Y:S02]  /*47e90*/  IADD3 R40, P4, PT, R15.reuse, R40, RZ ;  /* 0x000000280f287210 */ /* 0x040fe40007f9e0ff */
[----:B------:R-:W-:Y:S02]  /*47ea0*/  ISETP.GE.U32.AND P1, PT, R15, R58, PT ;  /* 0x0000003a0f00720c */ /* 0x000fe40003f26070 */
[----:B------:R-:W-:Y:S01]  /*47eb0*/  ISETP.GE.U32.AND P3, PT, R40, R15, PT ;  /* 0x0000000f2800720c */ /* 0x000fe20003f66070 */
[C---:B------:R-:W-:Y:S01]  /*47ec0*/  IMAD.X R15, R34.reuse, 0x1, R30, P4 ;  /* 0x00000001220f7824 */ /* 0x040fe200020e061e */
[----:B------:R-:W-:Y:S01]  /*47ed0*/  ISETP.GE.U32.AND.EX P1, PT, R34, R28, PT, P1 ;  /* 0x0000001c2200720c */ /* 0x000fe20003f26110 */
[----:B------:R-:W-:-:S03]  /*47ee0*/  IMAD.MOV.U32 R30, RZ, RZ, R29 ;  /* 0x000000ffff1e7224 */ /* 0x000fc600078e001d */
[----:B------:R-:W-:Y:S01]  /*47ef0*/  ISETP.GE.U32.AND.EX P3, PT, R15, R34, PT, P3 ;  /* 0x000000220f00720c */ /* 0x000fe20003f66130 */
[----:B------:R-:W-:Y:S01]  /*47f00*/  IMAD.WIDE.U32.X R28, R39, R27, R30, P2 ;  /* 0x0000001b271c7225 */ /* 0x000fe200010e041e */
[----:B------:R-:W-:Y:S02]  /*47f10*/  SEL R30, RZ, 0x1, P1 ;  /* 0x00000001ff1e7807 */ /* 0x000fe40000800000 */
[----:B------:R-:W-:Y:S01]  /*47f20*/  SEL R31, RZ, 0x1, P3 ;  /* 0x00000001ff1f7807 */ /* 0x000fe20001800000 */
[----:B------:R-:W-:-:S03]  /*47f30*/  IMAD.WIDE.U32 R32, R27, R43, RZ ;  /* 0x0000002b1b207225 */ /* 0x000fc600078e00ff */
[----:B------:R-:W-:Y:S01]  /*47f40*/  IADD3 R28, P1, P2, R31, R28, R30 ;  /* 0x0000001c1f1c7210 */ /* 0x000fe20007a3e01e */
[----:B------:R-:W-:-:S04]  /*47f50*/  IMAD.WIDE.U32 R30, R26, R43, RZ ;  /* 0x0000002b1a1e7225 */ /* 0x000fc800078e00ff */
[----:B------:R-:W-:-:S03]  /*47f60*/  IMAD.WIDE.U32 R32, P3, R50, R26, R32 ;  /* 0x0000001a32207225 */ /* 0x000fc60007860020 */
[----:B------:R-:W-:Y:S01]  /*47f70*/  IADD3 RZ, P4, PT, R31, R32, RZ ;  /* 0x000000201fff7210 */ /* 0x000fe20007f9e0ff */
[----:B------:R-:W-:Y:S01]  /*47f80*/  IMAD.WIDE.U32 R30, R43, R26, RZ ;  /* 0x0000001a2b1e7225 */ /* 0x000fe200078e00ff */
[----:B------:R-:W-:-:S03]  /*47f90*/  IADD3.X R29, PT, PT, RZ, R29, RZ, P1, P2 ;  /* 0x0000001dff1d7210 */ /* 0x000fc60000fe44ff */
[----:B------:R-:W-:Y:S01]  /*47fa0*/  IMAD R39, R50, R26, RZ ;  /* 0x0000001a32277224 */ /* 0x000fe200078e02ff */
[----:B------:R-:W-:Y:S01]  /*47fb0*/  IADD3 R38, P1, PT, R38, R30, RZ ;  /* 0x0000001e26267210 */ /* 0x000fe20007f3e0ff */
[----:B------:R-:W-:-:S04]  /*47fc0*/  IMAD.WIDE.U32 R34, R41, 0x3d1, RZ ;  /* 0x000003d129227825 */ /* 0x000fc800078e00ff */
[----:B------:R-:W-:Y:S01]  /*47fd0*/  IMAD R39, R43, R27, R39 ;  /* 0x0000001b2b277224 */ /* 0x000fe200078e0227 */
[----:B------:R-:W-:Y:S01]  /*47fe0*/  ISETP.GE.U32.AND P2, PT, R38, R30, PT ;  /* 0x0000001e2600720c */ /* 0x000fe20003f46070 */
[----:B------:R-:W-:Y:S02]  /*47ff0*/  IMAD.MOV.U32 R30, RZ, RZ, R33 ;  /* 0x000000ffff1e7224 */ /* 0x000fe400078e0021 */
[----:B------:R-:W-:Y:S02]  /*48000*/  IMAD.IADD R39, R31, 0x1, R39 ;  /* 0x000000011f277824 */ /* 0x000fe400078e0227 */
[----:B------:R-:W-:Y:S02]  /*48010*/  IMAD.X R31, RZ, RZ, RZ, P3 ;  /* 0x000000ffff1f7224 */ /* 0x000fe400018e06ff */
[----:B------:R-:W-:-:S04]  /*48020*/  IMAD.WIDE.U32 R34, P3, R36, 0x1, R34 ;  /* 0x0000000124227825 */ /* 0x000fc80007860022 */
[----:B------:R-:W-:-:S04]  /*48030*/  IMAD.WIDE.U32 R32, R36, 0x3d1, RZ ;  /* 0x000003d124207825 */ /* 0x000fc800078e00ff */
[----:B------:R-:W-:Y:S01]  /*48040*/  IMAD.X R37, RZ, RZ, RZ, P3 ;  /* 0x000000ffff257224 */ /* 0x000fe200018e06ff */
[----:B------:R-:W-:Y:S01]  /*48050*/  IADD3 R33, P3, PT, R33, R34, RZ ;  /* 0x0000002221217210 */ /* 0x000fe20007f7e0ff */
[----:B------:R-:W-:-:S04]  /*48060*/  IMAD.MOV.U32 R36, RZ, RZ, R35 ;  /* 0x000000ffff247224 */ /* 0x000fc800078e0023 */
[----:B------:R-:W-:-:S04]  /*48070*/  IMAD.WIDE.U32.X R36, R41, 0x1, R36, P3 ;  /* 0x0000000129247825 */ /* 0x000fc800018e0424 */
[-C--:B------:R-:W-:Y:S02]  /*48080*/  IMAD R41, R42, R4.reuse, RZ ;  /* 0x000000042a297224 */ /* 0x080fe400078e02ff */
[----:B------:R-:W-:-:S04]  /*48090*/  IMAD.WIDE.U32 R34, R45, R4, R32 ;  /* 0x000000042d227225 */ /* 0x000fc800078e0020 */
[----:B------:R-:W-:Y:S01]  /*480a0*/  IMAD R41, R45, R5, R41 ;  /* 0x000000052d297224 */ /* 0x000fe200078e0229 */
[----:B------:R-:W-:-:S03]  /*480b0*/  ISETP.GE.U32.AND P3, PT, R34, R32, PT ;  /* 0x000000202200720c */ /* 0x000fc60003f66070 */
[----:B------:R-:W-:-:S05]  /*480c0*/  IMAD.IADD R35, R35, 0x1, R41 ;  /* 0x0000000123237824 */ /* 0x000fca00078e0229 */
[----:B------:R-:W-:Y:S01]  /*480d0*/  ISETP.GE.U32.AND.EX P3, PT, R35, R33, PT, P3 ;  /* 0x000000212300720c */ /* 0x000fe20003f66130 */
[----:B------:R-:W-:Y:S01]  /*480e0*/  IMAD.WIDE.U32 R32, R15, 0x3d1, RZ ;  /* 0x000003d10f207825 */ /* 0x000fe200078e00ff */
[----:B------:R-:W-:Y:S02]  /*480f0*/  LOP3.LUT R54, R54, 0xfffffffe, RZ, 0xc0, !PT ;  /* 0xfffffffe36367812 */ /* 0x000fe400078ec0ff */
[----:B------:R-:W-:Y:S01]  /*48100*/  SEL R43, RZ, 0x1, P3 ;  /* 0x00000001ff2b7807 */ /* 0x000fe20001800000 */
[----:B------:R-:W-:-:S04]  /*48110*/  IMAD.WIDE.U32 R32, P3, R40, 0x1, R32 ;  /* 0x0000000128207825 */ /* 0x000fc80007860020 */
[----:B------:R-:W-:Y:S01]  /*48120*/  IMAD.WIDE.U32 R40, R40, 0x3d1, RZ ;  /* 0x000003d128287825 */ /* 0x000fe200078e00ff */
[----:B------:R-:W-:Y:S02]  /*48130*/  @P4 LOP3.LUT R54, R54, 0x1, RZ, 0xfc, !PT ;  /* 0x0000000136364812 */ /* 0x000fe400078efcff */
[----:B------:R-:W-:Y:S02]  /*48140*/  IADD3 R42, P5, PT, R8, R40, RZ ;  /* 0x00000028082a7210 */ /* 0x000fe40007fbe0ff */
[----:B------:R-:W-:Y:S01]  /*48150*/  IADD3 R32, P4, PT, R41, R32, RZ ;  /* 0x0000002029207210 */ /* 0x000fe20007f9e0ff */
[----:B------:R-:W-:-:S04]  /*48160*/  IMAD.X R41, R39, 0x1, R13, P1 ;  /* 0x0000000127297824 */ /* 0x000fc800008e060d */
[----:B------:R-:W-:Y:S01]  /*48170*/  IMAD.X R14, R32, 0x1, R14, P5 ;  /* 0x00000001200e7824 */ /* 0x000fe200028e060e */
[----:B------:R-:W-:Y:S02]  /*48180*/  IADD3 R8, P5, P6, R42, R36, R43 ;  /* 0x000000242a087210 */ /* 0x000fe40007ebe02b */
[----:B------:R-:W-:Y:S02]  /*48190*/  ISETP.GE.U32.AND.EX P1, PT, R41, R39, PT, P2 ;  /* 0x000000272900720c */ /* 0x000fe40003f26120 */
[----:B------:R-:W-:Y:S02]  /*481a0*/  IADD3.X R36, PT, PT, R14, R37, RZ, P5, P6 ;  /* 0x000000250e247210 */ /* 0x000fe40002fec4ff */
[----:B------:R-:W-:Y:S02]  /*481b0*/  IADD3 R37, P2, PT, R38, R28, RZ ;  /* 0x0000001c26257210 */ /* 0x000fe40007f5e0ff */
[----:B------:R-:W-:-:S03]  /*481c0*/  LOP3.LUT P6, RZ, R54, 0x1, RZ, 0xc0, !PT ;  /* 0x0000000136ff7812 */ /* 0x000fc600078cc0ff */
[----:B------:R-:W-:Y:S01]  /*481d0*/  IMAD.X R13, R41, 0x1, R29, P2 ;  /* 0x00000001290d7824 */ /* 0x000fe200010e061d */
[----:B------:R-:W-:Y:S01]  /*481e0*/  ISETP.GE.U32.AND P2, PT, R37, R38, PT ;  /* 0x000000262500720c */ /* 0x000fe20003f46070 */
[----:B------:R-:W-:Y:S01]  /*481f0*/  IMAD.X R29, RZ, RZ, RZ, P3 ;  /* 0x000000ffff1d7224 */ /* 0x000fe200018e06ff */
[----:B------:R-:W-:Y:S02]  /*48200*/  SEL R38, RZ, 0x1, P1 ;  /* 0x00000001ff267807 */ /* 0x000fe40000800000 */
[----:B------:R-:W-:Y:S02]  /*48210*/  ISETP.GE.U32.AND.EX P2, PT, R13, R41, PT, P2 ;  /* 0x000000290d00720c */ /* 0x000fe40003f46120 */
[----:B------:R-:W-:Y:S02]  /*48220*/  ISETP.GE.U32.AND P1, PT, R42, R40, PT ;  /* 0x000000282a00720c */ /* 0x000fe40003f26070 */
[----:B------:R-:W-:Y:S01]  /*48230*/  ISETP.GE.U32.AND P3, PT, R8, R42, PT ;  /* 0x0000002a0800720c */ /* 0x000fe20003f66070 */
[----:B------:R-:W-:Y:S01]  /*48240*/  IMAD.WIDE.U32.X R30, R50, R27, R30, P6 ;  /* 0x0000001b321e7225 */ /* 0x000fe200030e041e */
[----:B------:R-:W-:-:S03]  /*48250*/  ISETP.GE.U32.AND.EX P1, PT, R14, R32, PT, P1 ;  /* 0x000000200e00720c */ /* 0x000fc60003f26110 */
[----:B------:R-:W-:Y:S01]  /*48260*/  IMAD.MOV.U32 R28, RZ, RZ, R33 ;  /* 0x000000ffff1c7224 */ /* 0x000fe200078e0021 */
[----:B------:R-:W-:Y:S02]  /*48270*/  SEL R33, RZ, 0x1, P2 ;  /* 0x00000001ff217807 */ /* 0x000fe40001000000 */
[----:B------:R-:W-:Y:S01]  /*48280*/  ISETP.GE.U32.AND.EX P3, PT, R36, R14, PT, P3 ;  /* 0x0000000e2400720c */ /* 0x000fe20003f66130 */
[----:B------:R-:W-:Y:S01]  /*48290*/  IMAD.WIDE.U32.X R28, R15, 0x1, R28, P4 ;  /* 0x000000010f1c7825 */ /* 0x000fe200020e041c */
[----:B------:R-:W-:Y:S02]  /*482a0*/  IADD3 R32, P2, P4, R33, R30, R38 ;  /* 0x0000001e21207210 */ /* 0x000fe40007c5e026 */
[----:B------:R-:W-:Y:S01]  /*482b0*/  SEL R33, RZ, 0x1, P1 ;  /* 0x00000001ff217807 */ /* 0x000fe20000800000 */
[----:B------:R-:W-:Y:S01]  /*482c0*/  IMAD.WIDE.U32 R14, R13, 0x3d1, RZ ;  /* 0x000003d10d0e7825 */ /* 0x000fe200078e00ff */
[----:B------:R-:W-:-:S04]  /*482d0*/  SEL R42, RZ, 0x1, P3 ;  /* 0x00000001ff2a7807 */ /* 0x000fc80001800000 */
[----:B------:R-:W-:Y:S02]  /*482e0*/  IADD3 R42, P1, P3, R42, R28, R33 ;  /* 0x0000001c2a2a7210 */ /* 0x000fe40007b3e021 */
[----:B------:R-:W-:Y:S01]  /*482f0*/  IADD3.X R33, PT, PT, RZ, R31, RZ, P2, P4 ;  /* 0x0000001fff217210 */ /* 0x000fe200017e84ff */
[----:B------:R-:W-:Y:S01]  /*48300*/  IMAD.WIDE.U32 R30, R37, 0x3d1, RZ ;  /* 0x000003d1251e7825 */ /* 0x000fe200078e00ff */
[----:B------:R-:W-:-:S03]  /*48310*/  IADD3.X R28, PT, PT, RZ, R29, RZ, P1, P3 ;  /* 0x0000001dff1c7210 */ /* 0x000fc60000fe64ff */
[----:B------:R-:W-:Y:S01]  /*48320*/  IMAD.WIDE.U32 R14, P2, R37, 0x1, R14 ;  /* 0x00000001250e7825 */ /* 0x000fe2000784000e */
[----:B------:R-:W-:Y:S02]  /*48330*/  IADD3 R37, P1, PT, R12, R30, RZ ;  /* 0x0000001e0c257210 */ /* 0x000fe40007f3e0ff */
[----:B------:R-:W-:Y:S02]  /*48340*/  IADD3 R12, P3, PT, R31, R14, RZ ;  /* 0x0000000e1f0c7210 */ /* 0x000fe40007f7e0ff */
[----:B------:R-:W-:-:S03]  /*48350*/  IADD3 R42, P4, PT, R37, R42, RZ ;  /* 0x0000002a252a7210 */ /* 0x000fc60007f9e0ff */
[----:B------:R-:W-:Y:S01]  /*48360*/  IMAD.X R2, R12, 0x1, R2, P1 ;  /* 0x000000010c027824 */ /* 0x000fe200008e0602 */
[----:B------:R-:W-:Y:S01]  /*48370*/  ISETP.GE.U32.AND P1, PT, R42, R37, PT ;  /* 0x000000252a00720c */ /* 0x000fe20003f26070 */
[----:B------:R-:W-:Y:S01]  /*48380*/  IMAD.X R29, RZ, RZ, RZ, P2 ;  /* 0x000000ffff1d7224 */ /* 0x000fe200010e06ff */
[----:B------:R-:W-:Y:S01]  /*48390*/  ISETP.GE.U32.AND P2, PT, R37, R30, PT ;  /* 0x0000001e2500720c */ /* 0x000fe20003f46070 */
[C---:B------:R-:W-:Y:S02]  /*483a0*/  IMAD.X R43, R2.reuse, 0x1, R28, P4 ;  /* 0x00000001022b7824 */ /* 0x040fe400020e061c */
[----:B------:R-:W-:Y:S01]  /*483b0*/  IMAD.MOV.U32 R28, RZ, RZ, R15 ;  /* 0x000000ffff1c7224 */ /* 0x000fe200078e000f */
[----:B------:R-:W-:Y:S02]  /*483c0*/  ISETP.GE.U32.AND.EX P2, PT, R2, R12, PT, P2 ;  /* 0x0000000c0200720c */ /* 0x000fe40003f46120 */
[----:B------:R-:W-:Y:S01]  /*483d0*/  ISETP.GE.U32.AND.EX P1, PT, R43, R2, PT, P1 ;  /* 0x000000022b00720c */ /* 0x000fe20003f26110 */
[----:B------:R-:W-:Y:S01]  /*483e0*/  IMAD.WIDE.U32 R14, R33, 0x3d1, RZ ;  /* 0x000003d1210e7825 */ /* 0x000fe200078e00ff */
[----:B------:R-:W-:-:S02]  /*483f0*/  SEL R2, RZ, 0x1, P2 ;  /* 0x00000001ff027807 */ /* 0x000fc40001000000 */
[----:B------:R-:W-:Y:S01]  /*48400*/  SEL R30, RZ, 0x1, P1 ;  /* 0x00000001ff1e7807 */ /* 0x000fe20000800000 */
[----:B------:R-:W-:-:S04]  /*48410*/  IMAD.WIDE.U32.X R28, R13, 0x1, R28, P3 ;  /* 0x000000010d1c7825 */ /* 0x000fc800018e041c */
[----:B------:R-:W-:Y:S01]  /*48420*/  IMAD.WIDE.U32 R12, R32, 0x3d1, RZ ;  /* 0x000003d1200c7825 */ /* 0x000fe200078e00ff */
[----:B------:R-:W-:-:S03]  /*48430*/  IADD3 R30, P3, P4, R30, R28, R2 ;  /* 0x0000001c1e1e7210 */ /* 0x000fc60007c7e002 */
[----:B------:R-:W-:Y:S01]  /*48440*/  IMAD.WIDE.U32 R14, P1, R32, 0x1, R14 ;  /* 0x00000001200e7825 */ /* 0x000fe2000782000e */
[----:B------:R-:W-:Y:S02]  /*48450*/  IADD3 R31, P2, PT, R10, R12, RZ ;  /* 0x0000000c0a1f7210 */ /* 0x000fe40007f5e0ff */
[----:B------:R-:W-:Y:S02]  /*48460*/  IADD3.X R10, PT, PT, RZ, R29, RZ, P3, P4 ;  /* 0x0000001dff0a7210 */ /* 0x000fe40001fe84ff */
        /* <DEDUP_REMOVED lines=14> */
[----:B------:R0:W-:Y:S03]  /*48550*/  STL [R1+0xa178], R54 ;  /* 0x00a1783601007387 */ /* 0x0001e60000100800 */
[----:B------:R-:W-:Y:S02]  /*48560*/  IADD3.X R2, PT, PT, RZ, R13, RZ, P1, P2 ;  /* 0x0000000dff027210 */ /* 0x000fe40000fe44ff */
[----:B------:R-:W-:-:S04]  /*48570*/  ISETP.NE.U32.AND P1, PT, R28, RZ, PT ;  /* 0x000000ff1c00720c */ /* 0x000fc80003f25070 */
[----:B------:R-:W-:Y:S01]  /*48580*/  ISETP.NE.AND.EX P1, PT, R2, RZ, PT, P1 ;  /* 0x000000ff0200720c */ /* 0x000fe20003f25310 */
[----:B------:R-:W-:-:S12]  /*48590*/  BSSY.RECONVERGENT B3, `(.L_x_1535) ;  /* 0x000002a000037945 */ /* 0x000fd80003800200 */
        /* <DEDUP_REMOVED lines=41> */
.L_x_1536:
[----:B------:R-:W-:Y:S05]  /*48830*/  BSYNC.RECONVERGENT B3 ;  /* 0x0000000000037941 */ /* 0x000fea0003800200 */
.L_x_1535:
        /* <DEDUP_REMOVED lines=13> */
.L_x_1538:
        /* <DEDUP_REMOVED lines=10> */
.L_x_1539:
[----:B------:R-:W-:Y:S05]  /*489b0*/  BSYNC.RECONVERGENT B3 ;  /* 0x0000000000037941 */ /* 0x000fea0003800200 */
.L_x_1537:
[----:B------:R-:W-:Y:S02]  /*489c0*/  IADD3 RZ, P1, PT, R40, R44, RZ ;  /* 0x0000002c28ff7210 */ /* 0x000fe40007f3e0ff */
[----:B------:R-:W-:Y:S02]  /*489d0*/  IADD3 R2, P2, PT, R34, R34, RZ ;  /* 0x0000002222027210 */ /* 0x000fe40007f5e0ff */
[----:B------:R-:W-:Y:S02]  /*489e0*/  IADD3.X RZ, P1, PT, R10, R11, RZ, P1, !PT ;  /* 0x0000000b0aff7210 */ /* 0x000fe40000f3e4ff */
[-C--:B------:R-:W-:Y:S01]  /*489f0*/  IADD3 RZ, P3, PT, R8, R44.reuse, RZ ;  /* 0x0000002c08ff7210 */ /* 0x080fe20007f7e0ff */
[----:B------:R-:W-:Y:S01]  /*48a00*/  IMAD.X R41, R35, 0x1, R35, P2 ;  /* 0x0000000123297824 */ /* 0x000fe200010e0623 */
[----:B------:R-:W-:Y:S02]  /*48a10*/  IADD3 RZ, P4, PT, R42, R44, RZ ;  /* 0x0000002c2aff7210 */ /* 0x000fe40007f9e0ff */
[----:B------:R-:W-:-:S02]  /*48a20*/  IADD3.X R40, P1, P2, R40, R40, R44, P1, !PT ;  /* 0x0000002828287210 */ /* 0x000fc40000a3e42c */
[-C--:B------:R-:W-:Y:S02]  /*48a30*/  IADD3.X RZ, P3, PT, R36, R11.reuse, RZ, P3, !PT ;  /* 0x0000000b24ff7210 */ /* 0x080fe40001f7e4ff */
[----:B------:R-:W-:Y:S02]  /*48a40*/  IADD3.X RZ, P4, PT, R43, R11, RZ, P4, !PT ;  /* 0x0000000b2bff7210 */ /* 0x000fe4000279e4ff */
[--C-:B------:R-:W-:Y:S02]  /*48a50*/  IADD3.X R10, PT, PT, R10, R10, R11.reuse, P1, P2 ;  /* 0x0000000a0a0a7210 */ /* 0x100fe40000fe440b */
[--C-:B------:R-:W-:Y:S02]  /*48a60*/  IADD3.X R9, P1, P3, R8, R8, R44.reuse, P3, !PT ;  /* 0x0000000808097210 */ /* 0x100fe40001b3e42c */
        /* <DEDUP_REMOVED lines=22> */
[----:B------:R-:W-:Y:S08]  /*48bd0*/  BRA `(.L_x_1412) ;  /* 0x000000d8002c7947 */ /* 0x000ff00003800000 */
.L_x_1450:
        /* <DEDUP_REMOVED lines=27> */
[C---:B------:R-:W-:Y:S01]  /*48d90*/  IMAD.WIDE.U32 R12, R5.reuse, R5, RZ ;  /* 0x00000005050c7225 */ /* 0x040fe200078e00ff */
        /* <DEDUP_REMOVED lines=43> */
.L_x_1541:
[----:B------:R-:W-:Y:S05]  /*49050*/  BSYNC.RECONVERGENT B3 ;  /* 0x0000000000037941 */ /* 0x000fea0003800200 */
.L_x_1540:
        /* <DEDUP_REMOVED lines=17> */
[----:B------:R-:W-:-:S04]  /*49170*/  SHF.L.W.U32.HI R27, R15, 0x1, R22 ;  /* 0x000000010f1b7819 */ /* 0x000fc80000010e16 */
[----:B------:R-:W-:-:S04]  /*49180*/  ISETP.GE.U32.AND.EX P2, PT, R49, R14, PT, P2 ;  /* 0x0000000e3100720c */ /* 0x000fc80003f46120 */
[----:B------:R-:W-:-:S04]  /*49190*/  SEL R14, RZ, 0x1, P2 ;  /* 0x00000001ff0e7807 */ /* 0x000fc80001000000 */
[----:B------:R-:W-:Y:S02]  /*491a0*/  IADD3 R27, P3, P4, R14, R30, R27 ;  /* 0x0000001e0e1b7210 */ /* 0x000fe40007c7e01b */
[----:B------:R-:W-:Y:S01]  /*491b0*/  SHF.L.W.U32.HI R14, R22, 0x1, R23 ;  /* 0x00000001160e7819 */ /* 0x000fe20000010e17 */
[----:B------:R-:W-:Y:S01]  /*491c0*/  IMAD.WIDE.U32 R22, R57, R2, RZ ;  /* 0x0000000239167225 */ /* 0x000fe200078e00ff */
        /* <DEDUP_REMOVED lines=41> */
.L_x_1543:
[----:B------:R-:W-:Y:S05]  /*49460*/  BSYNC.RECONVERGENT B3 ;  /* 0x0000000000037941 */ /* 0x000fea0003800200 */
.L_x_1542:
[----:B------:R-:W-:Y:S01]  /*49470*/  IADD3 R40, P2, P4, R15, R13, R40 ;  /* 0x0000000d0f287210 */ /* 0x000fe20007c5e028 */
[----:B------:R-:W-:Y:S01]  /*49480*/  IMAD R41, R10, R5, RZ ;  /* 0x000000050a297224 */ /* 0x000fe200078e02ff */
[----:B------:R-:W-:Y:S02]  /*49490*/  BSSY.RECONVERGENT B3, `(.L_x_1544) ;  /* 0x0000028000037945 */ /* 0x000fe40003800200 */
        /* <DEDUP_REMOVED lines=39> */
.L_x_1545:
[----:B------:R-:W-:Y:S05]  /*49710*/  BSYNC.RECONVERGENT B3 ;  /* 0x0000000000037941 */ /* 0x000fea0003800200 */
.L_x_1544:
[----:B------:R-:W-:Y:S01]  /*49720*/  IMAD.WIDE.U32 R14, P4, R5, R61, R14 ;  /* 0x0000003d050e7225 */ /* 0x000fe2000788000e */
[----:B------:R-:W-:Y:S01]  /*49730*/  ISETP.GE.U32.AND.EX P2, PT, R23, R22, PT, P2 ;  /* 0x000000161700720c */ /* 0x000fe20003f46120 */
[----:B------:R-:W-:Y:S02]  /*49740*/  BSSY.RECONVERGENT B3, `(.L_x_1546) ;  /* 0x000001f000037945 */ /* 0x000fe40003800200 */
[----:B------:R-:W-:-:S04]  /*49750*/  IMAD.WIDE.U32 R12, R5, R2, RZ ;  /* 0x00000002050c7225 */ /* 0x000fc800078e00ff */
        /* <DEDUP_REMOVED lines=29> */
.L_x_1547:
[----:B------:R-:W-:Y:S05]  /*49930*/  BSYNC.RECONVERGENT B3 ;  /* 0x0000000000037941 */ /* 0x000fea0003800200 */
.L_x_1546:
[----:B------:R-:W2:Y:S01]  /*49940*/  LDL.LU R52, [R1+0xa178] ;  /* 0x00a1780001347983 */ /* 0x000ea20000300800 */
[----:B------:R-:W-:Y:S01]  /*49950*/  SHF.L.W.U32.HI R22, R12, 0x1, R13 ;  /* 0x000000010c167819 */ /* 0x000fe20000010e0d */
        /* <DEDUP_REMOVED lines=42> */
[----:B------:R-:W-:Y:S01]  /*49c00*/  IMAD.X R27, RZ, RZ, RZ, P4 ;  /* 0x000000ffff1b7224 */ /* 0x000fe200020e06ff */
[C---:B------:R-:W-:Y:S01]  /*49c10*/  ISETP.GE.U32.AND P4, PT, R42.reuse, R18, PT ;  /* 0x000000122a00720c */ /* 0x040fe20003f86070 */
[----:B------:R-:W-:Y:S01]  /*49c20*/  IMAD.WIDE.U32 R42, R42, 0x3d1, RZ ;  /* 0x000003d12a2a7825 */ /* 0x000fe200078e00ff */
[----:B------:R-:W-:Y:S02]  /*49c30*/  SEL R13, RZ, 0x1, P3 ;  /* 0x00000001ff0d7807 */ /* 0x000fe40001800000 */
        /* <DEDUP_REMOVED lines=9> */
[----:B------:R-:W-:Y:S01]  /*49cd0*/  @!P2 IMAD.X R21, RZ, RZ, R21, P4 ;  /* 0x000000ffff15a224 */ /* 0x000fe200020e0615 */
[----:B--2---:R-:W-:-:S04]  /*49ce0*/  LOP3.LUT R52, R52, 0xfffffffe, RZ, 0xc0, !PT ;  /* 0xfffffffe34347812 */ /* 0x004fc800078ec0ff */
        /* <DEDUP_REMOVED lines=10> */
[----:B------:R-:W-:-:S05]  /*49d90*/  IMAD.IADD R16, R16, 0x1, R29 ;  /* 0x0000000110107824 */ /* 0x000fca00078e021d */
[----:B------:R-:W-:-:S04]  /*49da0*/  ISETP.GE.U32.AND.EX P6, PT, R16, R31, PT, P6 ;  /* 0x0000001f1000720c */ /* 0x000fc80003fc6160 */
[----:B------:R-:W-:-:S04]  /*49db0*/  SEL R18, RZ, 0x1, P6 ;  /* 0x00000001ff127807 */ /* 0x000fc80003000000 */
        /* <DEDUP_REMOVED lines=12> */
[----:B------:R-:W-:Y:S01]  /*49e80*/  ISETP.GE.U32.AND P2, PT, R50, R42, PT ;  /* 0x0000002a3200720c */ /* 0x000fe20003f46070 */
[----:B------:R-:W-:-:S05]  /*49e90*/  IMAD.X R49, R17, 0x1, R49, P4 ;  /* 0x0000000111317824 */ /* 0x000fca00020e0631 */
[----:B------:R-:W-:Y:S02]  /*49ea0*/  ISETP.GE.U32.AND.EX P2, PT, R49, R17, PT, P2 ;  /* 0x000000113100720c */ /* 0x000fe40003f46120 */
[----:B------:R-:W-:Y:S01]  /*49eb0*/  IADD3 R17, P4, PT, R50, R12, RZ ;  /* 0x0000000c32117210 */ /* 0x000fe20007f9e0ff */
[----:B------:R-:W-:-:S03]  /*49ec0*/  IMAD.WIDE.U32 R12, R21, 0x3d1, RZ ;  /* 0x000003d1150c7825 */ /* 0x000fc600078e00ff */
[----:B------:R-:W-:Y:S01]  /*49ed0*/  ISETP.GE.U32.AND P3, PT, R17, R50, PT ;  /* 0x000000321100720c */ /* 0x000fe20003f66070 */
[----:B------:R-:W-:Y:S01]  /*49ee0*/  IMAD.X R19, R49, 0x1, R14, P4 ;  /* 0x0000000131137824 */ /* 0x000fe200020e060e */
[----:B------:R-:W-:-:S04]  /*49ef0*/  SEL R14, RZ, 0x1, P2 ;  /* 0x00000001ff0e7807 */ /* 0x000fc80001000000 */
[----:B------:R-:W-:-:S04]  /*49f00*/  ISETP.GE.U32.AND.EX P3, PT, R19, R49, PT, P3 ;  /* 0x000000311300720c */ /* 0x000fc80003f66130 */
        /* <DEDUP_REMOVED lines=64> */
.L_x_1549:
[----:B------:R-:W-:Y:S05]  /*4a310*/  BSYNC.RECONVERGENT B3 ;  /* 0x0000000000037941 */ /* 0x000fea0003800200 */
.L_x_1548:
        /* <DEDUP_REMOVED lines=19> */
.L_x_1551:
        /* <DEDUP_REMOVED lines=10> */
.L_x_1552:
[----:B------:R-:W-:Y:S05]  /*4a4f0*/  BSYNC.RECONVERGENT B3 ;  /* 0x0000000000037941 */ /* 0x000fea0003800200 */
.L_x_1550:
        /* <DEDUP_REMOVED lines=34> */
.L_x_1554:
[----:B------:R-:W-:Y:S05]  /*4a720*/  BSYNC.RECONVERGENT B3 ;  /* 0x0000000000037941 */ /* 0x000fea0003800200 */
.L_x_1553:
        /* <DEDUP_REMOVED lines=34> */
.L_x_1556:
[----:B------:R-:W-:Y:S05]  /*4a950*/  BSYNC.RECONVERGENT B3 ;  /* 0x0000000000037941 */ /* 0x000fea0003800200 */
.L_x_1555:
        /* <DEDUP_REMOVED lines=46> */
[----:B------:R-:W-:-:S03]  /*4ac40*/  IMAD.WIDE.U32 R20, R17, R5, RZ ;  /* 0x0000000511147225 */ /* 0x000fc600078e00ff */
[----:B------:R-:W-:Y:S01]  /*4ac50*/  IADD3.X R49, PT, PT, R29, R23, RZ, P2, P3 ;  /* 0x000000171d317210 */ /* 0x000fe200017e64ff */
[-C--:B------:R-:W-:Y:S01]  /*4ac60*/  IMAD R22, R9, R17.reuse, R30 ;  /* 0x0000001109167224 */ /* 0x080fe200078e021e */
[----:B------:R-:W-:Y:S01]  /*4ac70*/  IADD3 R54, P2, PT, R27, R20, RZ ;  /* 0x000000141b367210 */ /* 0x000fe20007f5e0ff */
[----:B------:R-:W-:-:S03]  /*4ac80*/  IMAD.WIDE.U32 R30, R9, R17, RZ ;  /* 0x00000011091e7225 */ /* 0x000fc600078e00ff */
[----:B------:R-:W-:Y:S01]  /*4ac90*/  ISETP.GE.U32.AND P4, PT, R54, R20, PT ;  /* 0x000000143600720c */ /* 0x000fe20003f86070 */
[----:B------:R-:W-:Y:S02]  /*4aca0*/  IMAD.IADD R22, R21, 0x1, R22 ;  /* 0x0000000115167824 */ /* 0x000fe400078e0216 */
[----:B------:R-:W-:-:S04]  /*4acb0*/  IMAD.WIDE.U32 R30, P3, R5, R19, R30 ;  /* 0x00000013051e7225 */ /* 0x000fc8000786001e */
[----:B------:R-:W-:-:S04]  /*4acc0*/  IMAD.WIDE.U32 R20, R5, R17, RZ ;  /* 0x0000001105147225 */ /* 0x000fc800078e00ff */
[----:B------:R-:W-:Y:S01]  /*4acd0*/  IMAD.X R51, R22, 0x1, R12, P2 ;  /* 0x0000000116337824 */ /* 0x000fe200010e060c */
[----:B------:R-:W-:Y:S01]  /*4ace0*/  IADD3 RZ, P2, PT, R21, R30, RZ ;  /* 0x0000001e15ff7210 */ /* 0x000fe20007f5e0ff */
[-C--:B------:R-:W-:Y:S02]  /*4acf0*/  IMAD R12, R14, R5.reuse, RZ ;  /* 0x000000050e0c7224 */ /* 0x080fe400078e02ff */
[----:B------:R-:W-:Y:S01]  /*4ad00*/  IMAD.WIDE.U32 R20, R13, R5, RZ ;  /* 0x000000050d147225 */ /* 0x000fe200078e00ff */
[----:B------:R-:W-:-:S03]  /*4ad10*/  ISETP.GE.U32.AND.EX P4, PT, R51, R22, PT, P4 ;  /* 0x000000163300720c */ /* 0x000fc60003f86140 */
[----:B------:R-:W-:Y:S01]  /*4ad20*/  IMAD R12, R9, R13, R12 ;  /* 0x0000000d090c7224 */ /* 0x000fe200078e020c */
[----:B------:R-:W-:Y:S01]  /*4ad30*/  SEL R48, RZ, 0x1, P4 ;  /* 0x00000001ff307807 */ /* 0x000fe20002000000 */
        /* <DEDUP_REMOVED lines=13> */
[----:B------:R-:W-:Y:S01]  /*4ae10*/  IMAD R42, R26, R5, RZ ;  /* 0x000000051a2a7224 */ /* 0x000fe200078e02ff */
[----:B------:R-:W-:Y:S01]  /*4ae20*/  ISETP.GE.U32.AND.EX P2, PT, R43, R40, PT, P2 ;  /* 0x000000282b00720c */ /* 0x000fe20003f46120 */
[----:B------:R-:W-:Y:S01]  /*4ae30*/  IMAD.WIDE.U32 R22, P4, R5, R14, R22 ;  /* 0x0000000e05167225 */ /* 0x000fe20007880016 */
[----:B------:R-:W-:Y:S02]  /*4ae40*/  SEL R41, RZ, 0x1, P3 ;  /* 0x00000001ff297807 */ /* 0x000fe40001800000 */
[----:B------:R-:W-:Y:S01]  /*4ae50*/  SEL R12, RZ, 0x1, P2 ;  /* 0x00000001ff0c7807 */ /* 0x000fe20001000000 */
[----:B------:R-:W-:Y:S01]  /*4ae60*/  IMAD.X R21, RZ, RZ, RZ, P4 ;  /* 0x000000ffff157224 */ /* 0x000fe200020e06ff */
[----:B------:R-:W-:Y:S01]  /*4ae70*/  IADD3 RZ, P4, PT, R31, R22, RZ ;  /* 0x000000161fff7210 */ /* 0x000fe20007f9e0ff */
[----:B------:R-:W-:Y:S01]  /*4ae80*/  IMAD.MOV.U32 R20, RZ, RZ, R23 ;  /* 0x000000ffff147224 */ /* 0x000fe200078e0017 */
[----:B------:R-:W-:Y:S01]  /*4ae90*/  ISETP.GE.U32.AND P2, PT, R50, R28, PT ;  /* 0x0000001c3200720c */ /* 0x000fe20003f46070 */
[----:B------:R-:W-:-:S03]  /*4aea0*/  IMAD.WIDE.U32 R22, R57, R18, RZ ;  /* 0x0000001239167225 */ /* 0x000fc600078e00ff */
[----:B------:R-:W-:Y:S01]  /*4aeb0*/  ISETP.GE.U32.AND.EX P2, PT, R49, R29, PT, P2 ;  /* 0x0000001d3100720c */ /* 0x000fe20003f46120 */
[----:B------:R-:W-:-:S03]  /*4aec0*/  IMAD.WIDE.U32.X R20, R9, R14, R20, P4 ;  /* 0x0000000e09147225 */ /* 0x000fc600020e0414 */
[----:B------:R-:W-:Y:S01]  /*4aed0*/  SEL R27, RZ, 0x1, P2 ;  /* 0x00000001ff1b7807 */ /* 0x000fe20001000000 */
[C---:B------:R-:W-:Y:S01]  /*4aee0*/  IMAD R42, R9.reuse, R18, R42 ;  /* 0x00000012092a7224 */ /* 0x040fe200078e022a */
[----:B------:R-:W-:Y:S01]  /*4aef0*/  IADD3 R41, P3, P4, R12, R20, R41 ;  /* 0x000000140c297210 */ /* 0x000fe20007c7e029 */
[----:B------:R-:W-:-:S03]  /*4af00*/  IMAD.WIDE.U32 R28, R9, R15, RZ ;  /* 0x0000000f091c7225 */ /* 0x000fc600078e00ff */
[----:B------:R-:W-:Y:S01]  /*4af10*/  IADD3.X R40, PT, PT, RZ, R21, RZ, P3, P4 ;  /* 0x00000015ff287210 */ /* 0x000fe20001fe84ff */
[----:B------:R-:W-:-:S04]  /*4af20*/  IMAD.WIDE.U32 R20, P4, R4, R26, R22 ;  /* 0x0000001a04147225 */ /* 0x000fc80007880016 */
[----:B------:R-:W-:-:S04]  /*4af30*/  IMAD.WIDE.U32 R22, R4, R18, RZ ;  /* 0x0000001204167225 */ /* 0x000fc800078e00ff */
        /* <DEDUP_REMOVED lines=9> */
[----:B------:R-:W-:-:S03]  /*4afd0*/  IADD3.X R12, PT, PT, R42, R23, RZ, P2, P3 ;  /* 0x000000172a0c7210 */ /* 0x000fc600017e64ff */
[----:B------:R-:W-:-:S04]  /*4afe0*/  IMAD.WIDE.U32 R22, R15, R5, RZ ;  /* 0x000000050f167225 */ /* 0x000fc800078e00ff */
[----:B------:R-:W-:Y:S01]  /*4aff0*/  IMAD R21, R9, R15, R21 ;  /* 0x0000000f09157224 */ /* 0x000fe200078e0215 */
[----:B------:R-:W-:-:S03]  /*4b000*/  IADD3 R50, P2, PT, R50, R22, RZ ;  /* 0x0000001632327210 */ /* 0x000fc60007f5e0ff */
[----:B------:R-:W-:Y:S01]  /*4b010*/  IMAD.IADD R21, R23, 0x1, R21 ;  /* 0x0000000117157824 */ /* 0x000fe200078e0215 */
[C---:B------:R-:W-:Y:S02]  /*4b020*/  IADD3 R41, P4, PT, R50.reuse, R41, RZ ;  /* 0x0000002932297210 */ /* 0x040fe40007f9e0ff */
[----:B------:R-:W-:Y:S01]  /*4b030*/  ISETP.GE.U32.AND P3, PT, R50, R22, PT ;  /* 0x000000163200720c */ /* 0x000fe20003f66070 */
        /* <DEDUP_REMOVED lines=10> */
[----:B------:R-:W-:Y:S01]  /*4b0e0*/  IMAD.WIDE.U32 R28, R8, R17, RZ ;  /* 0x00000011081c7225 */ /* 0x000fe200078e00ff */
[----:B------:R-:W-:-:S03]  /*4b0f0*/  SEL R21, RZ, 0x1, P2 ;  /* 0x00000001ff157807 */ /* 0x000fc60001000000 */
[----:B------:R-:W-:-:S04]  /*4b100*/  IMAD.WIDE.U32.X R22, R9, R16, R22, P4 ;  /* 0x0000001009167225 */ /* 0x000fc800020e0416 */
[----:B------:R-:W-:Y:S01]  /*4b110*/  IMAD R28, R14, R8, RZ ;  /* 0x000000080e1c7224 */ /* 0x000fe200078e02ff */
[----:B------:R-:W-:Y:S01]  /*4b120*/  IADD3 R31, P2, P3, R21, R22, R31 ;  /* 0x00000016151f7210 */ /* 0x000fe20007b5e01f */
[-C--:B------:R-:W-:Y:S02]  /*4b130*/  IMAD R21, R19, R8.reuse, RZ ;  /* 0x0000000813157224 */ /* 0x080fe400078e02ff */
[----:B------:R-:W-:Y:S01]  /*4b140*/  IMAD R28, R10, R13, R28 ;  /* 0x0000000d0a1c7224 */ /* 0x000fe200078e021c */
[----:B------:R-:W-:Y:S01]  /*4b150*/  IADD3.X R30, PT, PT, RZ, R23, RZ, P2, P3 ;  /* 0x00000017ff1e7210 */ /* 0x000fe200017e64ff */
[----:B------:R-:W-:Y:S01]  /*4b160*/  IMAD.WIDE.U32 R22, R17, R8, RZ ;  /* 0x0000000811167225 */ /* 0x000fe200078e00ff */
[----:B------:R-:W-:-:S03]  /*4b170*/  ISETP.GE.U32.AND P2, PT, R27, R20, PT ;  /* 0x000000141b00720c */ /* 0x000fc60003f46070 */
[-C--:B------:R-:W-:Y:S01]  /*4b180*/  IMAD R21, R10, R17.reuse, R21 ;  /* 0x000000110a157224 */ /* 0x080fe200078e0215 */
        /* <DEDUP_REMOVED lines=18> */
[C---:B------:R-:W-:Y:S02]  /*4b2b0*/  IADD3.X R41, PT, PT, R43.reuse, R23, RZ, P3, P4 ;  /* 0x000000172b297210 */ /* 0x040fe40001fe84ff */
[----:B------:R-:W-:Y:S02]  /*4b2c0*/  ISETP.GE.U32.AND P4, PT, R28, R20, PT ;  /* 0x000000141c00720c */ /* 0x000fe40003f86070 */
[----:B------:R-:W-:Y:S01]  /*4b2d0*/  ISETP.GE.U32.AND P3, PT, R40, R28, PT ;  /* 0x0000001c2800720c */ /* 0x000fe20003f66070 */
[----:B------:R-:W-:Y:S01]  /*4b2e0*/  IMAD.WIDE.U32 R28, R8, R13, RZ ;  /* 0x0000000d081c7225 */ /* 0x000fe200078e00ff */
[----:B------:R-:W-:Y:S02]  /*4b2f0*/  ISETP.GE.U32.AND.EX P4, PT, R43, R21, PT, P4 ;  /* 0x000000152b00720c */ /* 0x000fe40003f86140 */
[----:B------:R-:W-:Y:S01]  /*4b300*/  ISETP.GE.U32.AND.EX P3, PT, R41, R43, PT, P3 ;  /* 0x0000002b2900720c */ /* 0x000fe20003f66130 */
[----:B------:R-:W-:Y:S01]  /*4b310*/  IMAD.WIDE.U32 R20, R10, R13, RZ ;  /* 0x0000000d0a147225 */ /* 0x000fe200078e00ff */
[----:B------:R-:W-:-:S03]  /*4b320*/  SEL R48, RZ, 0x1, P4 ;  /* 0x00000001ff307807 */ /* 0x000fc60002000000 */
        /* <DEDUP_REMOVED lines=9> */
[----:B------:R-:W-:Y:S02]  /*4b3c0*/  IADD3.X R43, PT, PT, RZ, R23, RZ, P3, P4 ;  /* 0x00000017ff2b7210 */ /* 0x000fe40001fe84ff */
[----:B------:R-:W-:-:S04]  /*4b3d0*/  IADD3 R31, P3, PT, R27, R31, RZ ;  /* 0x0000001f1b1f7210 */ /* 0x000fc80007f7e0ff */
[----:B------:R-:W-:Y:S01]  /*4b3e0*/  ISETP.GE.U32.AND P4, PT, R31, R27, PT ;  /* 0x0000001b1f00720c */ /* 0x000fe20003f86070 */
[----:B------:R-:W-:Y:S01]  /*4b3f0*/  IMAD.X R30, R12, 0x1, R30, P3 ;  /* 0x000000010c1e7824 */ /* 0x000fe200018e061e */
[----:B------:R-:W-:-:S04]  /*4b400*/  SEL R27, RZ, 0x1, P2 ;  /* 0x00000001ff1b7807 */ /* 0x000fc80001000000 */
[----:B------:R-:W-:Y:S01]  /*4b410*/  ISETP.GE.U32.AND.EX P3, PT, R30, R12, PT, P4 ;  /* 0x0000000c1e00720c */ /* 0x000fe20003f66140 */
[----:B------:R-:W-:-:S03]  /*4b420*/  IMAD.WIDE.U32 R20, P4, R5, R26, R20 ;  /* 0x0000001a05147225 */ /* 0x000fc60007880014 */
[----:B------:R-:W-:Y:S01]  /*4b430*/  SEL R12, RZ, 0x1, P3 ;  /* 0x00000001ff0c7807 */ /* 0x000fe20001800000 */
[----:B------:R-:W-:Y:S01]  /*4b440*/  IMAD.X R23, RZ, RZ, RZ, P4 ;  /* 0x000000ffff177224 */ /* 0x000fe200020e06ff */
[----:B------:R-:W-:Y:S01]  /*4b450*/  IADD3 RZ, P4, PT, R29, R20, RZ ;  /* 0x000000141dff7210 */ /* 0x000fe20007f9e0ff */
[----:B------:R-:W-:Y:S02]  /*4b460*/  IMAD.MOV.U32 R22, RZ, RZ, R21 ;  /* 0x000000ffff167224 */ /* 0x000fe400078e0015 */
[----:B------:R-:W-:-:S04]  /*4b470*/  IMAD.WIDE.U32 R20, R15, R8, RZ ;  /* 0x000000080f147225 */ /* 0x000fc800078e00ff */
[----:B------:R-:W-:-:S04]  /*4b480*/  IMAD.WIDE.U32.X R22, R9, R26, R22, P4 ;  /* 0x0000001a09167225 */ /* 0x000fc800020e0416 */
[----:B------:R-:W-:Y:S01]  /*4b490*/  IMAD.WIDE.U32 R28, R8, R15, RZ ;  /* 0x0000000f081c7225 */ /* 0x000fe200078e00ff */
[----:B------:R-:W-:-:S03]  /*4b4a0*/  IADD3 R27, P2, P3, R12, R22, R27 ;  /* 0x000000160c1b7210 */ /* 0x000fc60007b5e01b */
[----:B------:R-:W-:Y:S01]  /*4b4b0*/  IMAD R22, R16, R8, RZ ;  /* 0x0000000810167224 */ /* 0x000fe200078e02ff */
[----:B------:R-:W-:Y:S02]  /*4b4c0*/  IADD3.X R42, PT, PT, RZ, R23, RZ, P2, P3 ;  /* 0x00000017ff2a7210 */ /* 0x000fe400017e64ff */
[----:B------:R-:W-:Y:S01]  /*4b4d0*/  IADD3 R23, P2, PT, R31, R20, RZ ;  /* 0x000000141f177210 */ /* 0x000fe20007f5e0ff */
[----:B------:R-:W-:-:S03]  /*4b4e0*/  IMAD R22, R10, R15, R22 ;  /* 0x0000000f0a167224 */ /* 0x000fc600078e0216 */
[----:B------:R-:W-:Y:S01]  /*4b4f0*/  ISETP.GE.U32.AND P3, PT, R23, R20, PT ;  /* 0x000000141700720c */ /* 0x000fe20003f66070 */
[----:B------:R-:W-:Y:S01]  /*4b500*/  IMAD.IADD R22, R21, 0x1, R22 ;  /* 0x0000000115167824 */ /* 0x000fe200078e0216 */
[----:B------:R-:W-:Y:S01]  /*4b510*/  IADD3 R12, P4, PT, R23, R48, RZ ;  /* 0x00000030170c7210 */ /* 0x000fe20007f9e0ff */
[----:B------:R-:W-:-:S04]  /*4b520*/  IMAD.WIDE.U32 R20, R10, R15, RZ ;  /* 0x0000000f0a147225 */ /* 0x000fc800078e00ff */
        /* <DEDUP_REMOVED lines=16> */
[----:B------:R-:W-:Y:S01]  /*4b630*/  IMAD.WIDE.U32 R20, R18, R8, RZ ;  /* 0x0000000812147225 */ /* 0x000fe200078e00ff */
[----:B------:R-:W-:-:S03]  /*4b640*/  IADD3.X R23, PT, PT, RZ, R23, RZ, P2, P3 ;  /* 0x00000017ff177210 */ /* 0x000fc600017e64ff */
[C---:B------:R-:W-:Y:S01]  /*4b650*/  IMAD R22, R10.reuse, R18, R22 ;  /* 0x000000120a167224 */ /* 0x040fe200078e0216 */
[-C--:B------:R-:W-:Y:S01]  /*4b660*/  IADD3 R27, P2, PT, R27, R20.reuse, RZ ;  /* 0x000000141b1b7210 */ /* 0x080fe20007f5e0ff */
[----:B------:R-:W-:Y:S02]  /*4b670*/  IMAD R28, R61, R17, R28 ;  /* 0x000000113d1c7224 */ /* 0x000fe400078e021c */
        /* <DEDUP_REMOVED lines=29> */
[----:B------:R-:W-:Y:S02]  /*4b850*/  IMAD.MOV.U32 R22, RZ, RZ, R21 ;  /* 0x000000ffff167224 */ /* 0x000fe400078e0015 */
[----:B------:R-:W-:-:S04]  /*4b860*/  IMAD.WIDE.U32 R20, R13, R2, RZ ;  /* 0x000000020d147225 */ /* 0x000fc800078e00ff */
[----:B------:R-:W-:Y:S02]  /*4b870*/  IMAD R28, R61, R13, R28 ;  /* 0x0000000d3d1c7224 */ /* 0x000fe400078e021c */
[----:B------:R-:W-:Y:S01]  /*4b880*/  IMAD.X R23, RZ, RZ, RZ, P4 ;  /* 0x000000ffff177224 */ /* 0x000fe200020e06ff */
[-C--:B------:R-:W-:Y:S01]  /*4b890*/  IADD3 R12, P4, PT, R12, R20.reuse, RZ ;  /* 0x000000140c0c7210 */ /* 0x080fe20007f9e0ff */
[----:B------:R-:W-:Y:S02]  /*4b8a0*/  IMAD.IADD R21, R21, 0x1, R28 ;  /* 0x0000000115157824 */ /* 0x000fe400078e021c */
[----:B------:R-:W-:Y:S01]  /*4b8b0*/  IMAD.MOV.U32 R41, RZ, RZ, R48 ;  /* 0x000000ffff297224 */ /* 0x000fe200078e0030 */
[----:B------:R-:W-:Y:S01]  /*4b8c0*/  SEL R48, RZ, 0x1, P2 ;  /* 0x00000001ff307807 */ /* 0x000fe20001000000 */
[----:B------:R-:W-:Y:S01]  /*4b8d0*/  IMAD.X R30, R21, 0x1, R30, P4 ;  /* 0x00000001151e7824 */ /* 0x000fe200020e061e */
[----:B------:R-:W-:Y:S01]  /*4b8e0*/  ISETP.GE.U32.AND P2, PT, R12, R20, PT ;  /* 0x000000140c00720c */ /* 0x000fe20003f46070 */
[----:B------:R-:W-:-:S03]  /*4b8f0*/  IMAD.WIDE.U32.X R22, R61, R19, R22, P3 ;  /* 0x000000133d167225 */ /* 0x000fc600018e0416 */
[----:B------:R-:W-:Y:S01]  /*4b900*/  ISETP.GE.U32.AND.EX P2, PT, R30, R21, PT, P2 ;  /* 0x000000151e00720c */ /* 0x000fe20003f46120 */
[----:B------:R-:W-:Y:S01]  /*4b910*/  IMAD.WIDE.U32 R20, R61, R13, RZ ;  /* 0x0000000d3d147225 */ /* 0x000fe200078e00ff */
[----:B------:R-:W-:-:S03]  /*4b920*/  IADD3 R48, P3, P4, R12, R22, R48 ;  /* 0x000000160c307210 */ /* 0x000fc60007c7e030 */
[----:B------:R-:W-:Y:S01]  /*4b930*/  IMAD.WIDE.U32 R28, R2, R13, RZ ;  /* 0x0000000d021c7225 */ /* 0x000fe200078e00ff */
[----:B------:R-:W-:Y:S02]  /*4b940*/  IADD3.X R42, PT, PT, R30, R23, RZ, P3, P4 ;  /* 0x000000171e2a7210 */ /* 0x000fe40001fe84ff */
[----:B------:R-:W-:Y:S01]  /*4b950*/  ISETP.GE.U32.AND P3, PT, R48, R12, PT ;  /* 0x0000000c3000720c */ /* 0x000fe20003f66070 */
        /* <DEDUP_REMOVED lines=12> */
[----:B------:R-:W-:Y:S01]  /*4ba20*/  IMAD R22, R61, R15, R22 ;  /* 0x0000000f3d167224 */ /* 0x000fe200078e0216 */
[----:B------:R-:W-:-:S03]  /*4ba30*/  IADD3 R31, P3, PT, R31, R20, RZ ;  /* 0x000000141f1f7210 */ /* 0x000fc60007f7e0ff */
[----:B------:R-:W-:Y:S01]  /*4ba40*/  IMAD.IADD R21, R21, 0x1, R22 ;  /* 0x0000000115157824 */ /* 0x000fe200078e0216 */
[----:B------:R-:W-:-:S03]  /*4ba50*/  ISETP.GE.U32.AND P2, PT, R31, R20, PT ;  /* 0x000000141f00720c */ /* 0x000fc60003f46070 */
[----:B------:R-:W-:Y:S01]  /*4ba60*/  IMAD.X R22, R21, 0x1, R27, P3 ;  /* 0x0000000115167824 */ /* 0x000fe200018e061b */
[----:B------:R-:W-:Y:S01]  /*4ba70*/  IADD3 R27, P4, PT, R31, R28, RZ ;  /* 0x0000001c1f1b7210 */ /* 0x000fe20007f9e0ff */
[----:B------:R-:W-:-:S03]  /*4ba80*/  IMAD.WIDE.U32 R28, R2, R15, RZ ;  /* 0x0000000f021c7225 */ /* 0x000fc600078e00ff */
[C---:B------:R-:W-:Y:S01]  /*4ba90*/  ISETP.GE.U32.AND.EX P2, PT, R22.reuse, R21, PT, P2 ;  /* 0x000000151600720c */ /* 0x040fe20003f46120 */
        /* <DEDUP_REMOVED lines=19> */
[C---:B------:R-:W-:Y:S02]  /*4bbd0*/  ISETP.GE.U32.AND P2, PT, R49.reuse, R20, PT ;  /* 0x000000143100720c */ /* 0x040fe40003f46070 */
[----:B------:R-:W-:Y:S01]  /*4bbe0*/  IADD3 R28, P4, PT, R49, R28, RZ ;  /* 0x0000001c311c7210 */ /* 0x000fe20007f9e0ff */
[----:B------:R-:W-:-:S03]  /*4bbf0*/  IMAD.X R43, R21, 0x1, R43, P3 ;  /* 0x00000001152b7824 */ /* 0x000fc600018e062b */
[----:B------:R-:W-:Y:S01]  /*4bc00*/  ISETP.GE.U32.AND P3, PT, R28, R49, PT ;  /* 0x000000311c00720c */ /* 0x000fe20003f66070 */
[C---:B------:R-:W-:Y:S01]  /*4bc10*/  IMAD.X R29, R43.reuse, 0x1, R29, P4 ;  /* 0x000000012b1d7824 */ /* 0x040fe200020e061d */
[----:B------:R-:W-:Y:S01]  /*4bc20*/  ISETP.GE.U32.AND.EX P2, PT, R43, R21, PT, P2 ;  /* 0x000000152b00720c */ /* 0x000fe20003f46120 */
[----:B------:R-:W-:-:S03]  /*4bc30*/  IMAD.WIDE.U32 R20, R61, R18, RZ ;  /* 0x000000123d147225 */ /* 0x000fc600078e00ff */
[----:B------:R-:W-:Y:S01]  /*4bc40*/  ISETP.GE.U32.AND.EX P3, PT, R29, R43, PT, P3 ;  /* 0x0000002b1d00720c */ /* 0x000fe20003f66130 */
[----:B------:R-:W-:Y:S01]  /*4bc50*/  IMAD.MOV.U32 R43, RZ, RZ, R50 ;  /* 0x000000ffff2b7224 */ /* 0x000fe200078e0032 */
[----:B------:R-:W-:Y:S01]  /*4bc60*/  SEL R50, RZ, 0x1, P2 ;  /* 0x00000001ff327807 */ /* 0x000fe20001000000 */
[----:B------:R-:W-:-:S04]  /*4bc70*/  IMAD.WIDE.U32 R20, P4, R2, R26, R20 ;  /* 0x0000001a02147225 */ /* 0x000fc80007880014 */
[----:B------:R-:W-:Y:S01]  /*4bc80*/  IMAD.X R23, RZ, RZ, RZ, P4 ;  /* 0x000000ffff177224 */ /* 0x000fe200020e06ff */
[----:B------:R-:W-:Y:S01]  /*4bc90*/  IADD3 RZ, P4, PT, R31, R20, RZ ;  /* 0x000000141fff7210 */ /* 0x000fe20007f9e0ff */
[----:B------:R-:W-:Y:S02]  /*4bca0*/  IMAD.MOV.U32 R22, RZ, RZ, R21 ;  /* 0x000000ffff167224 */ /* 0x000fe400078e0015 */
[----:B------:R-:W-:Y:S02]  /*4bcb0*/  IMAD.MOV.U32 R31, RZ, RZ, R41 ;  /* 0x000000ffff1f7224 */ /* 0x000fe400078e0029 */
        /* <DEDUP_REMOVED lines=14> */
[----:B------:R-:W-:Y:S02]  /*4bda0*/  IMAD.MOV.U32 R40, RZ, RZ, R23 ;  /* 0x000000ffff287224 */ /* 0x000fe400078e0017 */
[----:B------:R-:W-:Y:S01]  /*4bdb0*/  IMAD.WIDE.U32 R20, P3, R28, 0x1, R20 ;  /* 0x000000011c147825 */ /* 0x000fe20007860014 */
[----:B------:R-:W-:-:S03]  /*4bdc0*/  ISETP.GE.U32.AND.EX P2, PT, R43, R22, PT, P2 ;  /* 0x000000162b00720c */ /* 0x000fc60003f46120 */
[----:B------:R-:W-:-:S04]  /*4bdd0*/  IMAD.WIDE.U32 R22, R28, 0x3d1, RZ ;  /* 0x000003d11c167825 */ /* 0x000fc800078e00ff */
[----:B------:R-:W-:Y:S01]  /*4bde0*/  IMAD.WIDE.U32.X R40, R12, 0x1, R40, P4 ;  /* 0x000000010c287825 */ /* 0x000fe200020e0428 */
[----:B------:R-:W-:-:S03]  /*4bdf0*/  IADD3 R51, P4, PT, R23, R20, RZ ;  /* 0x0000001417337210 */ /* 0x000fc60007f9e0ff */
[----:B------:R-:W-:Y:S02]  /*4be00*/  IMAD.MOV.U32 R12, RZ, RZ, R31 ;  /* 0x000000ffff0c7224 */ /* 0x000fe400078e001f */
[----:B------:R-:W-:Y:S01]  /*4be10*/  IMAD.X R31, RZ, RZ, RZ, P3 ;  /* 0x000000ffff1f7224 */ /* 0x000fe200018e06ff */
[-C--:B------:R-:W-:Y:S01]  /*4be20*/  IADD3 R52, P3, PT, R52, R22.reuse, RZ ;  /* 0x0000001634347210 */ /* 0x080fe20007f7e0ff */
[----:B------:R-:W-:Y:S02]  /*4be30*/  IMAD.MOV.U32 R30, RZ, RZ, R21 ;  /* 0x000000ffff1e7224 */ /* 0x000fe400078e0015 */
[----:B------:R-:W-:Y:S02]  /*4be40*/  IMAD.MOV.U32 R20, RZ, RZ, R54 ;  /* 0x000000ffff147224 */ /* 0x000fe400078e0036 */
[----:B------:R-:W-:Y:S01]  /*4be50*/  IMAD.WIDE.U32.X R30, R29, 0x1, R30, P4 ;  /* 0x000000011d1e7825 */ /* 0x000fe200020e041e */
[----:B------:R-:W-:-:S03]  /*4be60*/  ISETP.GE.U32.AND P4, PT, R52, R22, PT ;  /* 0x000000163400720c */ /* 0x000fc60003f86070 */
[----:B------:R-:W-:-:S04]  /*4be70*/  IMAD.WIDE.U32 R22, R42, 0x3d1, RZ ;  /* 0x000003d12a167825 */ /* 0x000fc800078e00ff */
[----:B------:R-:W-:Y:S02]  /*4be80*/  IMAD.MOV.U32 R21, RZ, RZ, R55 ;  /* 0x000000ffff157224 */ /* 0x000fe400078e0037 */
[----:B------:R-:W-:-:S04]  /*4be90*/  IMAD.WIDE.U32 R22, P5, R48, 0x1, R22 ;  /* 0x0000000130167825 */ /* 0x000fc800078a0016 */
[----:B------:R-:W-:-:S04]  /*4bea0*/  IMAD.WIDE.U32 R54, R48, 0x3d1, RZ ;  /* 0x000003d130367825 */ /* 0x000fc800078e00ff */
[----:B------:R-:W-:Y:S02]  /*4beb0*/  IMAD.X R29, RZ, RZ, RZ, P5 ;  /* 0x000000ffff1d7224 */ /* 0x000fe400028e06ff */
[----:B------:R-:W-:Y:S01]  /*4bec0*/  IMAD.MOV.U32 R28, RZ, RZ, R23 ;  /* 0x000000ffff1c7224 */ /* 0x000fe200078e0017 */
[----:B------:R-:W-:Y:S01]  /*4bed0*/  IADD3 R23, P5, PT, R55, R22, RZ ;  /* 0x0000001637177210 */ /* 0x000fe20007fbe0ff */
[----:B------:R-:W-:Y:S02]  /*4bee0*/  IMAD.MOV.U32 R22, RZ, RZ, R54 ;  /* 0x000000ffff167224 */ /* 0x000fe400078e0036 */
[----:B------:R-:W-:Y:S02]  /*4bef0*/  IMAD.MOV.U32 R48, RZ, RZ, R20 ;  /* 0x000000ffff307224 */ /* 0x000fe400078e0014 */
[----:B------:R-:W-:-:S04]  /*4bf00*/  IMAD.WIDE.U32.X R28, R42, 0x1, R28, P5 ;  /* 0x000000012a1c7825 */ /* 0x000fc800028e041c */
[----:B------:R-:W-:Y:S02]  /*4bf10*/  IMAD.MOV.U32 R42, RZ, RZ, R21 ;  /* 0x000000ffff2a7224 */ /* 0x000fe400078e0015 */
[----:B------:R-:W-:Y:S01]  /*4bf20*/  IMAD.WIDE.U32 R20, R4, R17, R22 ;  /* 0x0000001104147225 */ /* 0x000fe200078e0016 */
[----:B------:R-:W-:-:S03]  /*4bf30*/  SEL R22, RZ, 0x1, P2 ;  /* 0x00000001ff167807 */ /* 0x000fc60001000000 */
[----:B------:R-:W-:Y:S01]  /*4bf40*/  IMAD.MOV.U32 R55, RZ, RZ, R48 ;  /* 0x000000ffff377224 */ /* 0x000fe200078e0030 */
[----:B------:R-:W-:Y:S01]  /*4bf50*/  ISETP.GE.U32.AND P5, PT, R20, R54, PT ;  /* 0x000000361400720c */ /* 0x000fe20003fa6070 */
[----:B------:R-:W-:Y:S02]  /*4bf60*/  IMAD.MOV.U32 R54, RZ, RZ, R12 ;  /* 0x000000ffff367224 */ /* 0x000fe400078e000c */
[----:B------:R-:W-:-:S04]  /*4bf70*/  IMAD R12, R19, R4, RZ ;  /* 0x00000004130c7224 */ /* 0x000fc800078e02ff */
[----:B------:R-:W-:-:S04]  /*4bf80*/  IMAD R12, R57, R17, R12 ;  /* 0x00000011390c7224 */ /* 0x000fc800078e020c */
[----:B------:R-:W-:Y:S02]  /*4bf90*/  IMAD.IADD R48, R21, 0x1, R12 ;  /* 0x0000000115307824 */ /* 0x000fe400078e020c */
[----:B------:R-:W-:-:S03]  /*4bfa0*/  IMAD.MOV.U32 R21, RZ, RZ, R55 ;  /* 0x000000ffff157224 */ /* 0x000fc600078e0037 */
[----:B------:R-:W-:Y:S01]  /*4bfb0*/  ISETP.GE.U32.AND.EX P5, PT, R48, R23, PT, P5 ;  /* 0x000000173000720c */ /* 0x000fe20003fa6150 */
[----:B------:R-:W-:Y:S01]  /*4bfc0*/  IMAD.X R21, R51, 0x1, R21, P3 ;  /* 0x0000000133157824 */ /* 0x000fe200018e0615 */
[----:B------:R-:W-:Y:S02]  /*4bfd0*/  STL [R1+0xa130], R48 ;  /* 0x00a1303001007387 */ /* 0x000fe40000100800 */
[----:B------:R-:W-:Y:S02]  /*4bfe0*/  SEL R12, RZ, 0x1, P5 ;  /* 0x00000001ff0c7807 */ /* 0x000fe40002800000 */
[----:B------:R-:W-:Y:S02]  /*4bff0*/  ISETP.GE.U32.AND.EX P4, PT, R21, R51, PT, P4 ;  /* 0x000000331500720c */ /* 0x000fe40003f86140 */
[----:B------:R-:W-:-:S04]  /*4c000*/  IADD3 R12, P5, P6, R27, R28, R12 ;  /* 0x0000001c1b0c7210 */ /* 0x000fc80007ebe00c */
[----:B------:R-:W-:Y:S02]  /*4c010*/  IADD3.X R55, PT, PT, R43, R29, RZ, P5, P6 ;  /* 0x0000001d2b377210 */ /* 0x000fe40002fec4ff */
[----:B------:R-:W-:Y:S01]  /*4c020*/  ISETP.GE.U32.AND P2, PT, R12, R27, PT ;  /* 0x0000001b0c00720c */ /* 0x000fe20003f46070 */
[----:B------:R-:W-:Y:S01]  /*4c030*/  IMAD.MOV.U32 R27, RZ, RZ, R54 ;  /* 0x000000ffff1b7224 */ /* 0x000fe200078e0036 */
[----:B------:R-:W-:Y:S02]  /*4c040*/  SEL R54, RZ, 0x1, P4 ;  /* 0x00000001ff367807 */ /* 0x000fe40002000000 */
[----:B------:R-:W-:-:S04]  /*4c050*/  ISETP.GE.U32.AND.EX P2, PT, R55, R43, PT, P2 ;  /* 0x0000002b3700720c */ /* 0x000fc80003f46120 */
[----:B------:R-:W-:-:S04]  /*4c060*/  SEL R23, RZ, 0x1, P2 ;  /* 0x00000001ff177807 */ /* 0x000fc80001000000 */
[----:B------:R-:W-:-:S04]  /*4c070*/  IADD3 R22, P2, P3, R23, R40, R22 ;  /* 0x0000002817167210 */ /* 0x000fc80007b5e016 */
[----:B------:R-:W-:Y:S02]  /*4c080*/  IADD3.X R40, PT, PT, RZ, R41, RZ, P2, P3 ;  /* 0x00000029ff287210 */ /* 0x000fe400017e64ff */
[----:B------:R-:W-:Y:S01]  /*4c090*/  IADD3 R51, P3, PT, R52, R22, RZ ;  /* 0x0000001634337210 */ /* 0x000fe20007f7e0ff */
[----:B------:R-:W-:-:S03]  /*4c0a0*/  IMAD.WIDE.U32 R22, R50, 0x3d1, RZ ;  /* 0x000003d132167825 */ /* 0x000fc600078e00ff */
[----:B------:R-:W-:Y:S01]  /*4c0b0*/  ISETP.GE.U32.AND P2, PT, R51, R52, PT ;  /* 0x000000343300720c */ /* 0x000fe20003f46070 */
[----:B------:R-:W-:-:S04]  /*4c0c0*/  IMAD.X R28, R21, 0x1, R40, P3 ;  /* 0x00000001151c7824 */ /* 0x000fc800018e0628 */
[----:B------:R-:W-:Y:S01]  /*4c0d0*/  IMAD.MOV.U32 R40, RZ, RZ, R28 ;  /* 0x000000ffff287224 */ /* 0x000fe200078e001c */
[----:B------:R0:W-:Y:S04]  /*4c0e0*/  STL [R1+0xa134], R28 ;  /* 0x00a1341c01007387 */ /* 0x0001e80000100800 */
[----:B------:R-:W-:-:S04]  /*4c0f0*/  ISETP.GE.U32.AND.EX P2, PT, R40, R21, PT, P2 ;  /* 0x000000152800720c */ /* 0x000fc80003f46120 */
[----:B------:R-:W-:Y:S01]  /*4c100*/  SEL R21, RZ, 0x1, P2 ;  /* 0x00000001ff157807 */ /* 0x000fe20001000000 */
[----:B0-----:R-:W-:-:S03]  /*4c110*/  IMAD.WIDE.U32 R28, R49, 0x3d1, RZ ;  /* 0x000003d1311c7825 */ /* 0x001fc600078e00ff */
[----:B------:R-:W-:-:S04]  /*4c120*/  IADD3 R54, P2, P3, R21, R30, R54 ;  /* 0x0000001e15367210 */ /* 0x000fc80007b5e036 */
[----:B------:R-:W-:Y:S01]  /*4c130*/  IADD3.X R30, PT, PT, RZ, R31, RZ, P2, P3 ;  /* 0x0000001fff1e7210 */ /* 0x000fe200017e64ff */
[----:B------:R-:W-:Y:S01]  /*4c140*/  IMAD.WIDE.U32 R28, P3, R50, 0x1, R28 ;  /* 0x00000001321c7825 */ /* 0x000fe2000786001c */
[----:B------:R-:W-:-:S03]  /*4c150*/  IADD3 R21, P2, PT, R27, R22, RZ ;  /* 0x000000161b157210 */ /* 0x000fc60007f5e0ff */
[----:B------:R-:W-:Y:S01]  /*4c160*/  IMAD.MOV.U32 R50, RZ, RZ, R20 ;  /* 0x000000ffff327224 */ /* 0x000fe200078e0014 */
        /* <DEDUP_REMOVED lines=8> */
[----:B------:R-:W-:Y:S01]  /*4c1f0*/  SEL R21, RZ, 0x1, P3 ;  /* 0x00000001ff157807 */ /* 0x000fe20001800000 */
[----:B------:R-:W-:Y:S01]  /*4c200*/  IMAD.MOV.U32 R41, RZ, RZ, R30 ;  /* 0x000000ffff297224 */ /* 0x000fe200078e001e */
[----:B------:R0:W-:Y:S04]  /*4c210*/  STL [R1+0xa138], R30 ;  /* 0x00a1381e01007387 */ /* 0x0001e80000100800 */
        /* <DEDUP_REMOVED lines=48> */
[----:B------:R-:W-:-:S04]  /*4c520*/  @!P2 SEL R20, RZ, 0x1, P3 ;  /* 0x00000001ff14a807 */ /* 0x000fc80001800000 */
[----:B------:R-:W-:-:S05]  /*4c530*/  @!P2 IADD3 R54, P3, PT, R20, R54, RZ ;  /* 0x000000361436a210 */ /* 0x000fca0007f7e0ff */
[----:B------:R-:W-:-:S05]  /*4c540*/  @!P2 IMAD.X R41, RZ, RZ, R41, P3 ;  /* 0x000000ffff29a224 */ /* 0x000fca00018e0629 */
[----:B------:R0:W-:Y:S03]  /*4c550*/  @!P2 STL [R1+0xa138], R41 ;  /* 0x00a138290100a387 */ /* 0x0001e60000100800 */
.L_x_1558:
[----:B------:R-:W-:Y:S05]  /*4c560*/  BSYNC.RECONVERGENT B3 ;  /* 0x0000000000037941 */ /* 0x000fea0003800200 */
.L_x_1557:
[----:B------:R-:W2:Y:S04]  /*4c570*/  LDL R22, [R1+0xa154] ;  /* 0x00a1540001167983 */ /* 0x000ea80000100800 */
[----:B------:R-:W3:Y:S04]  /*4c580*/  LDL R21, [R1+0xa130] ;  /* 0x00a1300001157983 */ /* 0x000ee80000100800 */
[----:B------:R-:W4:Y:S04]  /*4c590*/  LDL R20, [R1+0xa15c] ;  /* 0x00a15c0001147983 */ /* 0x000f280000100800 */
[----:B------:R1:W5:Y:S04]  /*4c5a0*/  LDL R31, [R1+0xa148] ;  /* 0x00a14800011f7983 */ /* 0x0003680000100800 */
[----:B------:R1:W5:Y:S01]  /*4c5b0*/  LDL R30, [R1+0xa158] ;  /* 0x00a15800011e7983 */ /* 0x0003620000100800 */
[----:B------:R-:W-:-:S03]  /*4c5c0*/  IMAD.MOV.U32 R29, RZ, RZ, R41 ;  /* 0x000000ffff1d7224 */ /* 0x000fc600078e0029 */
[----:B------:R1:W5:Y:S04]  /*4c5d0*/  LDL R28, [R1+0xa140] ;  /* 0x00a14000011c7983 */ /* 0x0003680000100800 */
[----:B0-----:R1:W5:Y:S01]  /*4c5e0*/  LDL R27, [R1+0xa14c] ;  /* 0x00a14c00011b7983 */ /* 0x0013620000100800 */
[----:B------:R-:W-:Y:S01]  /*4c5f0*/  ISETP.GT.U32.AND P2, PT, R54, R46, PT ;  /* 0x0000002e3600720c */ /* 0x000fe20003f44070 */
[----:B------:R-:W-:Y:S03]  /*4c600*/  BSSY.RECONVERGENT B3, `(.L_x_1559) ;  /* 0x000001d000037945 */ /* 0x000fe60003800200 */
[----:B------:R-:W-:Y:S01]  /*4c610*/  ISETP.GT.U32.AND.EX P2, PT, R29, R47, PT, P2 ;  /* 0x0000002f1d00720c */ /* 0x000fe20003f44120 */
[----:B--2---:R-:W-:-:S02]  /*4c620*/  IMAD.MOV.U32 R23, RZ, RZ, R22 ;  /* 0x000000ffff177224 */ /* 0x004fc400078e0016 */
[----:B---3--:R-:W-:Y:S02]  /*4c630*/  IMAD.MOV.U32 R22, RZ, RZ, R21 ;  /* 0x000000ffff167224 */ /* 0x008fe400078e0015 */
[----:B----4-:R-:W-:Y:S02]  /*4c640*/  IMAD.MOV.U32 R21, RZ, RZ, R20 ;  /* 0x000000ffff157224 */ /* 0x010fe400078e0014 */
[----:B------:R-:W-:-:S06]  /*4c650*/  IMAD.MOV.U32 R20, RZ, RZ, R40 ;  /* 0x000000ffff147224 */ /* 0x000fcc00078e0028 */
[----:B-1----:R-:W-:Y:S05]  /*4c660*/  @P2 BRA `(.L_x_1560) ;  /* 0x0000000000242947 */ /* 0x002fea0003800000 */
        /* <DEDUP_REMOVED lines=9> */
.L_x_1560:
[----:B------:R-:W-:-:S04]  /*4c700*/  IADD3 R12, P2, PT, R12, -R3, RZ ;  /* 0x800000030c0c7210 */ /* 0x000fc80007f5e0ff */
[----:B-----5:R-:W-:-:S04]  /*4c710*/  IADD3 R12, P3, PT, R12, -R31, RZ ;  /* 0x8000001f0c0c7210 */ /* 0x020fc80007f7e0ff */
[--C-:B------:R-:W-:Y:S02]  /*4c720*/  IADD3.X R55, PT, PT, ~R30, R55, ~R0.reuse, P3, P2 ;  /* 0x000000371e377210 */ /* 0x100fe40001fe4d00 */
[----:B------:R-:W-:Y:S02]  /*4c730*/  IADD3 R54, P3, P4, R54, -R46, -R3 ;  /* 0x8000002e36367210 */ /* 0x000fe40007c7e803 */
[----:B------:R-:W-:Y:S02]  /*4c740*/  IADD3 R51, P2, PT, R51, -R3, RZ ;  /* 0x8000000333337210 */ /* 0x000fe40007f5e0ff */
        /* <DEDUP_REMOVED lines=8> */
.L_x_1561:
[----:B------:R-:W-:Y:S05]  /*4c7d0*/  BSYNC.RECONVERGENT B3 ;  /* 0x0000000000037941 */ /* 0x000fea0003800200 */
.L_x_1559:
        /* <DEDUP_REMOVED lines=71> */
[----:B------:R-:W-:-:S03]  /*4cc50*/  IMAD.WIDE.U32 R28, R38, R13, RZ ;  /* 0x0000000d261c7225 */ /* 0x000fc600078e00ff */
[C---:B------:R-:W-:Y:S02]  /*4cc60*/  IADD3.X R42, PT, PT, R30.reuse, R21, RZ, P2, P4 ;  /* 0x000000151e2a7210 */ /* 0x040fe400017e84ff */
[----:B------:R-:W-:Y:S02]  /*4cc70*/  ISETP.GE.U32.AND P4, PT, R27, R22, PT ;  /* 0x000000161b00720c */ /* 0x000fe40003f86070 */
[----:B------:R-:W-:Y:S02]  /*4cc80*/  ISETP.GE.U32.AND P2, PT, R41, R27, PT ;  /* 0x0000001b2900720c */ /* 0x000fe40003f46070 */
[----:B------:R-:W-:Y:S01]  /*4cc90*/  ISETP.GE.U32.AND.EX P4, PT, R30, R23, PT, P4 ;  /* 0x000000171e00720c */ /* 0x000fe20003f86140 */
[----:B------:R-:W-:Y:S01]  /*4cca0*/  IMAD.WIDE.U32 R22, R39, R13, RZ ;  /* 0x0000000d27167225 */ /* 0x000fe200078e00ff */
[----:B------:R-:W-:Y:S02]  /*4ccb0*/  ISETP.GE.U32.AND.EX P2, PT, R42, R30, PT, P2 ;  /* 0x0000001e2a00720c */ /* 0x000fe40003f46120 */
[----:B------:R-:W-:-:S02]  /*4ccc0*/  SEL R27, RZ, 0x1, P4 ;  /* 0x00000001ff1b7807 */ /* 0x000fc40002000000 */
[----:B------:R-:W-:Y:S01]  /*4ccd0*/  SEL R31, RZ, 0x1, P2 ;  /* 0x00000001ff1f7807 */ /* 0x000fe20001000000 */
[----:B------:R-:W-:-:S04]  /*4cce0*/  IMAD.WIDE.U32 R22, P4, R38, R14, R22 ;  /* 0x0000000e26167225 */ /* 0x000fc80007880016 */
[----:B------:R-:W-:Y:S01]  /*4ccf0*/  IMAD.X R21, RZ, RZ, RZ, P4 ;  /* 0x000000ffff157224 */ /* 0x000fe200020e06ff */
[----:B------:R-:W-:Y:S01]  /*4cd00*/  IADD3 RZ, P4, PT, R29, R22, RZ ;  /* 0x000000161dff7210 */ /* 0x000fe20007f9e0ff */
[----:B------:R-:W-:Y:S02]  /*4cd10*/  IMAD.MOV.U32 R20, RZ, RZ, R23 ;  /* 0x000000ffff147224 */ /* 0x000fe400078e0017 */
        /* <DEDUP_REMOVED lines=9> */
[C---:B------:R-:W-:Y:S01]  /*4cdb0*/  ISETP.GE.U32.AND P2, PT, R43.reuse, R20, PT ;  /* 0x000000142b00720c */ /* 0x040fe20003f46070 */
        /* <DEDUP_REMOVED lines=19> */
[----:B------:R-:W-:-:S04]  /*4cef0*/  IMAD.WIDE.U32 R20, R38, R18, RZ ;  /* 0x0000001226147225 */ /* 0x000fc800078e00ff */
        /* <DEDUP_REMOVED lines=15> */
[----:B------:R-:W-:Y:S01]  /*4cff0*/  IADD3 R20, P3, P4, R38, R20, R22 ;  /* 0x0000001426147210 */ /* 0x000fe20007c7e016 */
[----:B------:R-:W-:-:S03]  /*4d000*/  IMAD.WIDE.U32 R22, R32, R17, RZ ;  /* 0x0000001120167225 */ /* 0x000fc600078e00ff */
        /* <DEDUP_REMOVED lines=15> */
[----:B------:R-:W-:Y:S01]  /*4d100*/  IMAD R28, R33, R17, R28 ;  /* 0x00000011211c7224 */ /* 0x000fe200078e021c */
        /* <DEDUP_REMOVED lines=46> */
[----:B------:R-:W-:Y:S01]  /*4d3f0*/  IMAD.WIDE.U32 R20, R33, R15, RZ ;  /* 0x0000000f21147225 */ /* 0x000fe200078e00ff */
[----:B------:R-:W-:-:S03]  /*4d400*/  SEL R28, RZ, 0x1, P3 ;  /* 0x00000001ff1c7807 */ /* 0x000fc60001800000 */
        /* <DEDUP_REMOVED lines=21> */
[C---:B------:R-:W-:Y:S01]  /*4d560*/  IADD3 R28, P4, PT, R43.reuse, R28, RZ ;  /* 0x0000001c2b1c7210 */ /* 0x040fe20007f9e0ff */
[----:B------:R-:W-:Y:S01]  /*4d570*/  IMAD.X R39, R20, 0x1, R39, P2 ;  /* 0x0000000114277824 */ /* 0x000fe200010e0627 */
[----:B------:R-:W-:Y:S02]  /*4d580*/  ISETP.GE.U32.AND P3, PT, R43, R32, PT ;  /* 0x000000202b00720c */ /* 0x000fe40003f66070 */
[----:B------:R-:W-:Y:S01]  /*4d590*/  ISETP.GE.U32.AND P2, PT, R28, R43, PT ;  /* 0x0000002b1c00720c */ /* 0x000fe20003f46070 */
[C---:B------:R-:W-:Y:S01]  /*4d5a0*/  IMAD.X R29, R39.reuse, 0x1, R29, P4 ;  /* 0x00000001271d7824 */ /* 0x040fe200020e061d */
[----:B------:R-:W-:-:S04]  /*4d5b0*/  ISETP.GE.U32.AND.EX P3, PT, R39, R20, PT, P3 ;  /* 0x000000142700720c */ /* 0x000fc80003f66130 */
[----:B------:R-:W-:Y:S01]  /*4d5c0*/  ISETP.GE.U32.AND.EX P2, PT, R29, R39, PT, P2 ;  /* 0x000000271d00720c */ /* 0x000fe20003f46120 */
[----:B------:R-:W-:Y:S01]  /*4d5d0*/  IMAD.MOV.U32 R39, RZ, RZ, R48 ;  /* 0x000000ffff277224 */ /* 0x000fe200078e0030 */
        /* <DEDUP_REMOVED lines=14> */
[----:B------:R-:W-:-:S03]  /*4d6c0*/  IMAD.WIDE.U32 R22, R34, R17, RZ ;  /* 0x0000001122167225 */ /* 0x000fc600078e00ff */
[----:B------:R-:W-:Y:S01]  /*4d6d0*/  SEL R38, RZ, 0x1, P2 ;  /* 0x00000001ff267807 */ /* 0x000fe20001000000 */
[----:B------:R-:W-:Y:S01]  /*4d6e0*/  IMAD R31, R14, R34, RZ ;  /* 0x000000220e1f7224 */ /* 0x000fe200078e02ff */
[----:B------:R-:W-:Y:S01]  /*4d6f0*/  IADD3 RZ, P3, PT, R23, R20, RZ ;  /* 0x0000001417ff7210 */ /* 0x000fe20007f7e0ff */
[----:B------:R-:W-:Y:S02]  /*4d700*/  IMAD.MOV.U32 R22, RZ, RZ, R21 ;  /* 0x000000ffff167224 */ /* 0x000fe400078e0015 */
[----:B------:R-:W-:-:S04]  /*4d710*/  IMAD.WIDE.U32 R20, R13, R34, RZ ;  /* 0x000000220d147225 */ /* 0x000fc800078e00ff */
        /* <DEDUP_REMOVED lines=13> */
[----:B------:R-:W-:Y:S01]  /*4d7f0*/  IMAD.WIDE.U32 R22, R34, R13, RZ ;  /* 0x0000000d22167225 */ /* 0x000fe200078e00ff */
[----:B------:R-:W-:-:S03]  /*4d800*/  SEL R40, RZ, 0x1, P2 ;  /* 0x00000001ff287807 */ /* 0x000fc60001000000 */
[----:B------:R-:W-:Y:S01]  /*4d810*/  IMAD.MOV.U32 R22, RZ, RZ, R21 ;  /* 0x000000ffff167224 */ /* 0x000fe200078e0015 */
[----:B------:R-:W-:Y:S01]  /*4d820*/  IADD3 RZ, P4, PT, R23, R20, RZ ;  /* 0x0000001417ff7210 */ /* 0x000fe20007f9e0ff */
[----:B------:R-:W-:Y:S01]  /*4d830*/  IMAD.X R23, RZ, RZ, RZ, P3 ;  /* 0x000000ffff177224 */ /* 0x000fe200018e06ff */
[----:B------:R-:W-:Y:S01]  /*4d840*/  ISETP.GE.U32.AND P3, PT, R38, R30, PT ;  /* 0x0000001e2600720c */ /* 0x000fe20003f66070 */
[----:B------:R-:W-:-:S03]  /*4d850*/  IMAD.WIDE.U32 R20, R15, R34, RZ ;  /* 0x000000220f147225 */ /* 0x000fc600078e00ff */
[----:B------:R-:W-:Y:S01]  /*4d860*/  ISETP.GE.U32.AND.EX P3, PT, R27, R32, PT, P3 ;  /* 0x000000201b00720c */ /* 0x000fe20003f66130 */
[----:B------:R-:W-:Y:S01]  /*4d870*/  IMAD.WIDE.U32.X R22, R35, R14, R22, P4 ;  /* 0x0000000e23167225 */ /* 0x000fe200020e0416 */
[----:B------:R-:W-:Y:S02]  /*4d880*/  IADD3 R28, P4, PT, R28, R20, RZ ;  /* 0x000000141c1c7210 */ /* 0x000fe40007f9e0ff */
[----:B------:R-:W-:Y:S01]  /*4d890*/  SEL R13, RZ, 0x1, P3 ;  /* 0x00000001ff0d7807 */ /* 0x000fe20001800000 */
[----:B------:R-:W-:-:S03]  /*4d8a0*/  IMAD.WIDE.U32 R30, R27, 0x3d1, RZ ;  /* 0x000003d11b1e7825 */ /* 0x000fc600078e00ff */
[----:B------:R-:W-:Y:S01]  /*4d8b0*/  IADD3 R40, P2, P3, R13, R22, R40 ;  /* 0x000000160d287210 */ /* 0x000fe20007b5e028 */
[----:B------:R-:W-:Y:S02]  /*4d8c0*/  IMAD R22, R16, R34, RZ ;  /* 0x0000002210167224 */ /* 0x000fe400078e02ff */
[----:B------:R-:W-:Y:S01]  /*4d8d0*/  IMAD R19, R37, R17, R19 ;  /* 0x0000001125137224 */ /* 0x000fe200078e0213 */
[----:B------:R-:W-:Y:S01]  /*4d8e0*/  IADD3.X R13, PT, PT, RZ, R23, RZ, P2, P3 ;  /* 0x00000017ff0d7210 */ /* 0x000fe200017e64ff */
[----:B------:R-:W-:Y:S01]  /*4d8f0*/  IMAD R22, R35, R15, R22 ;  /* 0x0000000f23167224 */ /* 0x000fe200078e0216 */
[----:B------:R-:W-:-:S03]  /*4d900*/  ISETP.GE.U32.AND P3, PT, R28, R20, PT ;  /* 0x000000141c00720c */ /* 0x000fc60003f66070 */
[----:B------:R-:W-:Y:S02]  /*4d910*/  IMAD.IADD R22, R21, 0x1, R22 ;  /* 0x0000000115167824 */ /* 0x000fe400078e0216 */
[----:B------:R-:W-:-:S04]  /*4d920*/  IMAD.WIDE.U32 R20, R35, R15, RZ ;  /* 0x0000000f23147225 */ /* 0x000fc800078e00ff */
[----:B------:R-:W-:Y:S01]  /*4d930*/  IMAD.X R29, R22, 0x1, R29, P4 ;  /* 0x00000001161d7824 */ /* 0x000fe200020e061d */
[----:B------:R-:W-:Y:S01]  /*4d940*/  IADD3 R40, P4, PT, R28, R40, RZ ;  /* 0x000000281c287210 */ /* 0x000fe20007f9e0ff */
[----:B------:R-:W-:-:S03]  /*4d950*/  IMAD.WIDE.U32 R20, P2, R34, R16, R20 ;  /* 0x0000001022147225 */ /* 0x000fc60007840014 */
[----:B------:R-:W-:Y:S01]  /*4d960*/  ISETP.GE.U32.AND.EX P3, PT, R29, R22, PT, P3 ;  /* 0x000000161d00720c */ /* 0x000fe20003f66130 */
[----:B------:R-:W-:-:S04]  /*4d970*/  IMAD.WIDE.U32 R14, R34, R15, RZ ;  /* 0x0000000f220e7225 */ /* 0x000fc800078e00ff */
[----:B------:R-:W-:Y:S01]  /*4d980*/  IMAD.X R13, R29, 0x1, R13, P4 ;  /* 0x000000011d0d7824 */ /* 0x000fe200020e060d */
[----:B------:R-:W-:Y:S01]  /*4d990*/  IADD3 RZ, P4, PT, R15, R20, RZ ;  /* 0x000000140fff7210 */ /* 0x000fe20007f9e0ff */
[----:B------:R-:W-:Y:S01]  /*4d9a0*/  IMAD.X R15, RZ, RZ, RZ, P2 ;  /* 0x000000ffff0f7224 */ /* 0x000fe200010e06ff */
[----:B------:R-:W-:Y:S01]  /*4d9b0*/  ISETP.GE.U32.AND P2, PT, R40, R28, PT ;  /* 0x0000001c2800720c */ /* 0x000fe20003f46070 */
[----:B------:R-:W-:Y:S02]  /*4d9c0*/  IMAD.MOV.U32 R14, RZ, RZ, R21 ;  /* 0x000000ffff0e7224 */ /* 0x000fe400078e0015 */
[C---:B------:R-:W-:Y:S01]  /*4d9d0*/  IMAD.WIDE.U32 R22, R13.reuse, 0x3d1, RZ ;  /* 0x000003d10d167825 */ /* 0x040fe200078e00ff */
[----:B------:R-:W-:-:S03]  /*4d9e0*/  ISETP.GE.U32.AND.EX P2, PT, R13, R29, PT, P2 ;  /* 0x0000001d0d00720c */ /* 0x000fc60003f46120 */
[----:B------:R-:W-:Y:S01]  /*4d9f0*/  IMAD.MOV.U32 R29, RZ, RZ, R39 ;  /* 0x000000ffff1d7224 */ /* 0x000fe200078e0027 */
[----:B------:R-:W-:Y:S01]  /*4da00*/  SEL R39, RZ, 0x1, P3 ;  /* 0x00000001ff277807 */ /* 0x000fe20001800000 */
[----:B------:R-:W-:Y:S01]  /*4da10*/  IMAD.WIDE.U32.X R14, R35, R16, R14, P4 ;  /* 0x00000010230e7225 */ /* 0x000fe200020e040e */
[----:B------:R-:W-:-:S03]  /*4da20*/  SEL R16, RZ, 0x1, P2 ;  /* 0x00000001ff107807 */ /* 0x000fc60001000000 */
[----:B------:R-:W-:Y:S01]  /*4da30*/  IMAD.MOV.U32 R21, RZ, RZ, R41 ;  /* 0x000000ffff157224 */ /* 0x000fe200078e0029 */
[----:B------:R-:W-:-:S04]  /*4da40*/  IADD3 R39, P2, P3, R16, R14, R39 ;  /* 0x0000000e10277210 */ /* 0x000fc80007b5e027 */
        /* <DEDUP_REMOVED lines=8> */
[----:B------:R-:W-:Y:S02]  /*4dad0*/  IMAD.X R29, RZ, RZ, RZ, P4 ;  /* 0x000000ffff1d7224 */ /* 0x000fe400020e06ff */
[----:B------:R-:W-:Y:S01]  /*4dae0*/  IMAD.MOV.U32 R28, RZ, RZ, R31 ;  /* 0x000000ffff1c7224 */ /* 0x000fe200078e001f */
[----:B------:R-:W-:Y:S01]  /*4daf0*/  IADD3 R31, P4, PT, R15, R30, RZ ;  /* 0x0000001e0f1f7210 */ /* 0x000fe20007f9e0ff */
[----:B------:R-:W-:Y:S02]  /*4db00*/  IMAD.MOV.U32 R30, RZ, RZ, R14 ;  /* 0x000000ffff1e7224 */ /* 0x000fe400078e000e */
[----:B------:R-:W-:Y:S02]  /*4db10*/  IMAD.MOV.U32 R38, RZ, RZ, R21 ;  /* 0x000000ffff267224 */ /* 0x000fe400078e0015 */
[----:B------:R-:W-:-:S04]  /*4db20*/  IMAD.WIDE.U32 R20, R36, R17, R30 ;  /* 0x0000001124147225 */ /* 0x000fc800078e001e */
[----:B------:R-:W-:Y:S01]  /*4db30*/  IMAD.WIDE.U32.X R28, R27, 0x1, R28, P4 ;  /* 0x000000011b1c7825 */ /* 0x000fe200020e041c */
[----:B------:R-:W-:-:S03]  /*4db40*/  ISETP.GE.U32.AND P4, PT, R20, R14, PT ;  /* 0x0000000e1400720c */ /* 0x000fc60003f86070 */
[----:B------:R-:W-:Y:S02]  /*4db50*/  IMAD.IADD R15, R21, 0x1, R19 ;  /* 0x00000001150f7824 */ /* 0x000fe400078e0213 */
[----:B------:R-:W-:-:S03]  /*4db60*/  IMAD R17, R26, R34, RZ ;  /* 0x000000221a117224 */ /* 0x000fc600078e02ff */
[----:B------:R-:W-:Y:S01]  /*4db70*/  ISETP.GE.U32.AND.EX P4, PT, R15, R31, PT, P4 ;  /* 0x0000001f0f00720c */ /* 0x000fe20003f86140 */
[----:B------:R-:W-:-:S03]  /*4db80*/  IMAD.WIDE.U32 R30, R34, R18, RZ ;  /* 0x00000012221e7225 */ /* 0x000fc600078e00ff */
[----:B------:R-:W-:Y:S01]  /*4db90*/  SEL R27, RZ, 0x1, P4 ;  /* 0x00000001ff1b7807 */ /* 0x000fe20002000000 */
[----:B------:R-:W-:-:S03]  /*4dba0*/  IMAD R17, R35, R18, R17 ;  /* 0x0000001223117224 */ /* 0x000fc600078e0211 */
[----:B------:R-:W-:-:S04]  /*4dbb0*/  IADD3 R27, P4, P5, R32, R28, R27 ;  /* 0x0000001c201b7210 */ /* 0x000fc80007d9e01b */
[----:B------:R-:W-:Y:S01]  /*4dbc0*/  IADD3.X R14, PT, PT, R22, R29, RZ, P4, P5 ;  /* 0x0000001d160e7210 */ /* 0x000fe200027ea4ff */
[----:B------:R-:W-:-:S04]  /*4dbd0*/  IMAD.WIDE.U32 R28, R35, R18, RZ ;  /* 0x00000012231c7225 */ /* 0x000fc800078e00ff */
[----:B------:R-:W-:-:S04]  /*4dbe0*/  IMAD.WIDE.U32 R18, R18, R34, RZ ;  /* 0x0000002212127225 */ /* 0x000fc800078e00ff */
[----:B------:R-:W-:-:S04]  /*4dbf0*/  IMAD.WIDE.U32 R28, P4, R34, R26, R28 ;  /* 0x0000001a221c7225 */ /* 0x000fc8000788001c */
[----:B------:R-:W-:Y:S01]  /*4dc00*/  IMAD.IADD R21, R19, 0x1, R17 ;  /* 0x0000000113157824 */ /* 0x000fe200078e0211 */
[----:B------:R-:W-:Y:S01]  /*4dc10*/  IADD3 RZ, P5, PT, R31, R28, RZ ;  /* 0x0000001c1fff7210 */ /* 0x000fe20007fbe0ff */
[----:B------:R-:W-:Y:S01]  /*4dc20*/  IMAD.X R31, RZ, RZ, RZ, P4 ;  /* 0x000000ffff1f7224 */ /* 0x000fe200020e06ff */
[----:B------:R-:W-:Y:S01]  /*4dc30*/  IADD3 R17, P4, PT, R49, R18, RZ ;  /* 0x0000001231117210 */ /* 0x000fe20007f9e0ff */
[----:B------:R-:W-:-:S04]  /*4dc40*/  IMAD.MOV.U32 R30, RZ, RZ, R29 ;  /* 0x000000ffff1e7224 */ /* 0x000fc800078e001d */
[----:B------:R-:W-:Y:S01]  /*4dc50*/  IMAD.X R19, R21, 0x1, R48, P4 ;  /* 0x0000000115137824 */ /* 0x000fe200020e0630 */
[----:B------:R-:W-:Y:S01]  /*4dc60*/  ISETP.GE.U32.AND P4, PT, R17, R18, PT ;  /* 0x000000121100720c */ /* 0x000fe20003f86070 */
[----:B------:R-:W-:-:S03]  /*4dc70*/  IMAD.WIDE.U32.X R30, R35, R26, R30, P5 ;  /* 0x0000001a231e7225 */ /* 0x000fc600028e041e */
[----:B------:R-:W-:-:S04]  /*4dc80*/  ISETP.GE.U32.AND.EX P4, PT, R19, R21, PT, P4 ;  /* 0x000000151300720c */ /* 0x000fc80003f86140 */
[----:B------:R-:W-:Y:S02]  /*4dc90*/  SEL R18, RZ, 0x1, P4 ;  /* 0x00000001ff127807 */ /* 0x000fe40002000000 */
[----:B------:R-:W-:-:S05]  /*4dca0*/  IADD3 R39, P4, PT, R17, R39, RZ ;  /* 0x0000002711277210 */ /* 0x000fca0007f9e0ff */
[----:B------:R-:W-:Y:S01]  /*4dcb0*/  IMAD.X R21, R19, 0x1, R16, P4 ;  /* 0x0000000113157824 */ /* 0x000fe200020e0610 */
[----:B------:R-:W-:Y:S01]  /*4dcc0*/  ISETP.GE.U32.AND P4, PT, R39, R17, PT ;  /* 0x000000112700720c */ /* 0x000fe20003f86070 */
[----:B------:R-:W-:Y:S01]  /*4dcd0*/  IMAD.X R17, RZ, RZ, RZ, P3 ;  /* 0x000000ffff117224 */ /* 0x000fe200018e06ff */
[----:B------:R-:W-:Y:S01]  /*4dce0*/  ISETP.GE.U32.AND P3, PT, R27, R32, PT ;  /* 0x000000201b00720c */ /* 0x000fe20003f66070 */
[----:B------:R-:W-:Y:S01]  /*4dcf0*/  IMAD.MOV.U32 R16, RZ, RZ, R23 ;  /* 0x000000ffff107224 */ /* 0x000fe200078e0017 */
[----:B------:R-:W-:Y:S02]  /*4dd00*/  ISETP.GE.U32.AND.EX P4, PT, R21, R19, PT, P4 ;  /* 0x000000131500720c */ /* 0x000fe40003f86140 */
[----:B------:R-:W-:Y:S01]  /*4dd10*/  ISETP.GE.U32.AND.EX P3, PT, R14, R22, PT, P3 ;  /* 0x000000160e00720c */ /* 0x000fe20003f66130 */
[----:B------:R-:W-:Y:S01]  /*4dd20*/  IMAD.WIDE.U32.X R16, R13, 0x1, R16, P2 ;  /* 0x000000010d107825 */ /* 0x000fe200010e0410 */
[----:B------:R-:W-:Y:S02]  /*4dd30*/  SEL R19, RZ, 0x1, P4 ;  /* 0x00000001ff137807 */ /* 0x000fe40002000000 */
[----:B------:R-:W-:-:S04]  /*4dd40*/  ISETP.GE.U32.AND P4, PT, R32, R40, PT ;  /* 0x000000282000720c */ /* 0x000fc80003f86070 */
[----:B------:R-:W-:Y:S01]  /*4dd50*/  ISETP.GE.U32.AND.EX P4, PT, R22, R33, PT, P4 ;  /* 0x000000211600720c */ /* 0x000fe20003f86140 */
[----:B------:R-:W-:-:S03]  /*4dd60*/  IMAD.WIDE.U32 R22, R21, 0x3d1, RZ ;  /* 0x000003d115167825 */ /* 0x000fc600078e00ff */
[----:B------:R-:W-:Y:S02]  /*4dd70*/  SEL R26, RZ, 0x1, P4 ;  /* 0x00000001ff1a7807 */ /* 0x000fe40002000000 */
[----:B------:R-:W-:Y:S01]  /*4dd80*/  IADD3 R13, P2, P4, R19, R30, R18 ;  /* 0x0000001e130d7210 */ /* 0x000fe20007c5e012 */
[C---:B------:R-:W-:Y:S01]  /*4dd90*/  IMAD.WIDE.U32 R18, R39.reuse, 0x3d1, RZ ;  /* 0x000003d127127825 */ /* 0x040fe200078e00ff */
[----:B------:R-:W-:Y:S02]  /*4dda0*/  SEL R30, RZ, 0x1, P3 ;  /* 0x00000001ff1e7807 */ /* 0x000fe40001800000 */
[----:B------:R-:W-:Y:S01]  /*4ddb0*/  IADD3.X R31, PT, PT, RZ, R31, RZ, P2, P4 ;  /* 0x0000001fff1f7210 */ /* 0x000fe200017e84ff */
[----:B------:R-:W-:Y:S01]  /*4ddc0*/  IMAD.WIDE.U32 R22, P4, R39, 0x1, R22 ;  /* 0x0000000127167825 */ /* 0x000fe20007880016 */
[----:B------:R-:W-:-:S03]  /*4ddd0*/  IADD3 R30, P2, P3, R30, R16, R26 ;  /* 0x000000101e1e7210 */ /* 0x000fc60007b5e01a */
[----:B------:R-:W-:Y:S01]  /*4dde0*/  IMAD.MOV.U32 R16, RZ, RZ, R23 ;  /* 0x000000ffff107224 */ /* 0x000fe200078e0017 */
[----:B------:R-:W-:Y:S01]  /*4ddf0*/  IADD3.X R26, PT, PT, RZ, R17, RZ, P2, P3 ;  /* 0x00000011ff1a7210 */ /* 0x000fe200017e64ff */
[----:B------:R-:W-:Y:S01]  /*4de00*/  IMAD.X R17, RZ, RZ, RZ, P4 ;  /* 0x000000ffff117224 */ /* 0x000fe200020e06ff */
[----:B------:R-:W-:Y:S02]  /*4de10*/  IADD3 R19, P3, PT, R19, R22, RZ ;  /* 0x0000001613137210 */ /* 0x000fe40007f7e0ff */
[----:B------:R-:W-:-:S03]  /*4de20*/  IADD3 R28, P2, PT, R38, R18, RZ ;  /* 0x00000012261c7210 */ /* 0x000fc60007f5e0ff */
        /* <DEDUP_REMOVED lines=75> */
.L_x_1563:
[----:B------:R-:W-:Y:S05]  /*4e2e0*/  BSYNC.RECONVERGENT B3 ;  /* 0x0000000000037941 */ /* 0x000fea0003800200 */
.L_x_1562:
        /* <DEDUP_REMOVED lines=19> */
.L_x_1565:
        /* <DEDUP_REMOVED lines=10> */
.L_x_1566:
[----:B------:R-:W-:Y:S05]  /*4e4c0*/  BSYNC.RECONVERGENT B3 ;  /* 0x0000000000037941 */ /* 0x000fea0003800200 */
.L_x_1564:
[----:B------:R-:W2:Y:S01]  /*4e4d0*/  LDL R52, [R1+0xa120] ;  /* 0x00a1200001347983 */ /* 0x000ea20000100800 */
        /* <DEDUP_REMOVED lines=37> */
[----:B------:R-:W-:Y:S02]  /*4e730*/  IADD3.X R48, PT, PT, RZ, R20, R48, P4, P5 ;  /* 0x00000014ff307210 */ /* 0x000fe400027ea430 */
[----:B------:R-:W-:Y:S01]  /*4e740*/  ISETP.GE.U32.AND P2, PT, R49, R16, PT ;  /* 0x000000103100720c */ /* 0x000fe20003f46070 */
[----:B------:R-:W-:-:S03]  /*4e750*/  IMAD.WIDE.U32 R16, R24, R24, RZ ;  /* 0x0000001818107225 */ /* 0x000fc600078e00ff */
[----:B------:R-:W-:Y:S01]  /*4e760*/  ISETP.GE.U32.AND.EX P2, PT, R48, R20, PT, P2 ;  /* 0x000000143000720c */ /* 0x000fe20003f46120 */
[----:B------:R-:W-:Y:S02]  /*4e770*/  IMAD.MOV.U32 R36, RZ, RZ, R16 ;  /* 0x000000ffff247224 */ /* 0x000fe400078e0010 */
[----:B------:R-:W-:-:S04]  /*4e780*/  IMAD.MOV.U32 R20, RZ, RZ, R37 ;  /* 0x000000ffff147224 */ /* 0x000fc800078e0025 */
[----:B------:R-:W-:-:S04]  /*4e790*/  IMAD.WIDE.U32.X R20, R53, R53, R20, P3 ;  /* 0x0000003535147225 */ /* 0x000fc800018e0414 */
[----:B--2---:R-:W-:-:S04]  /*4e7a0*/  IMAD.WIDE.U32 R40, R52, R25, RZ ;  /* 0x0000001934287225 */ /* 0x004fc800078e00ff */
[----:B------:R-:W-:-:S04]  /*4e7b0*/  IMAD.WIDE.U32 R40, P4, R25, R52, R40 ;  /* 0x0000003419287225 */ /* 0x000fc80007880028 */
[----:B0-----:R-:W-:Y:S02]  /*4e7c0*/  IMAD.X R33, RZ, RZ, RZ, P4 ;  /* 0x000000ffff217224 */ /* 0x001fe400020e06ff */
[----:B------:R-:W-:-:S04]  /*4e7d0*/  IMAD.WIDE.U32 R18, P4, R24, R56, R18 ;  /* 0x0000003818127225 */ /* 0x000fc80007880012 */
[----:B------:R-:W-:Y:S01]  /*4e7e0*/  IMAD.X R23, RZ, RZ, RZ, P4 ;  /* 0x000000ffff177224 */ /* 0x000fe200020e06ff */
[----:B------:R-:W-:Y:S01]  /*4e7f0*/  IADD3 R35, P4, PT, R17, R18, RZ ;  /* 0x0000001211237210 */ /* 0x000fe20007f9e0ff */
[----:B------:R-:W-:Y:S02]  /*4e800*/  IMAD.MOV.U32 R22, RZ, RZ, R19 ;  /* 0x000000ffff167224 */ /* 0x000fe400078e0013 */
[----:B------:R-:W-:-:S04]  /*4e810*/  IMAD.WIDE.U32 R16, R25, R25, RZ ;  /* 0x0000001919107225 */ /* 0x000fc800078e00ff */
[----:B------:R-:W-:-:S04]  /*4e820*/  IMAD.WIDE.U32.X R38, R56, R56, R22, P4 ;  /* 0x0000003838267225 */ /* 0x000fc800020e0416 */
[----:B------:R-:W-:Y:S01]  /*4e830*/  IMAD.MOV.U32 R22, RZ, RZ, R16 ;  /* 0x000000ffff167224 */ /* 0x000fe200078e0010 */
        /* <DEDUP_REMOVED lines=20> */
.L_x_1568:
[----:B------:R-:W-:Y:S05]  /*4e980*/  BSYNC.RECONVERGENT B3 ;  /* 0x0000000000037941 */ /* 0x000fea0003800200 */
.L_x_1567:
        /* <DEDUP_REMOVED lines=13> */
[----:B------:R-:W-:Y:S01]  /*4ea60*/  IMAD R39, R52, R6, RZ ;  /* 0x0000000634277224 */ /* 0x000fe200078e02ff */
[----:B------:R-:W-:Y:S01]  /*4ea70*/  IADD3 R38, P4, PT, R37, R49, RZ ;  /* 0x0000003125267210 */ /* 0x000fe20007f9e0ff */
[----:B------:R-:W-:-:S03]  /*4ea80*/  IMAD.WIDE.U32.X R18, R59, R56, R18, P3 ;  /* 0x000000383b127225 */ /* 0x000fc600018e0412 */
[----:B------:R-:W-:Y:S01]  /*4ea90*/  ISETP.GE.U32.AND P2, PT, R38, R37, PT ;  /* 0x000000252600720c */ /* 0x000fe20003f46070 */
[----:B------:R0:W-:Y:S01]  /*4eaa0*/  STL [R1+0xa144], R38 ;  /* 0x00a1442601007387 */ /* 0x0001e20000100800 */
[----:B------:R-:W-:Y:S01]  /*4eab0*/  SHF.L.W.U32.HI R37, R21, 0x1, R18 ;  /* 0x0000000115257819 */ /* 0x000fe20000010e12 */
[----:B------:R-:W-:Y:S02]  /*4eac0*/  IMAD R39, R59, R25, R39 ;  /* 0x000000193b277224 */ /* 0x000fe400078e0227 */
[----:B0-----:R-:W-:-:S05]  /*4ead0*/  IMAD.X R38, R20, 0x1, R48, P4 ;  /* 0x0000000114267824 */ /* 0x001fca00020e0630 */
[----:B------:R-:W-:Y:S01]  /*4eae0*/  ISETP.GE.U32.AND.EX P2, PT, R38, R20, PT, P2 ;  /* 0x000000142600720c */ /* 0x000fe20003f46120 */
[----:B------:R0:W-:Y:S03]  /*4eaf0*/  STL [R1+0xa13c], R38 ;  /* 0x00a13c2601007387 */ /* 0x0001e60000100800 */
[----:B------:R-:W-:-:S04]  /*4eb00*/  SEL R20, RZ, 0x1, P2 ;  /* 0x00000001ff147807 */ /* 0x000fc80001000000 */
[----:B------:R-:W-:Y:S01]  /*4eb10*/  IADD3 R37, P3, P4, R20, R33, R37 ;  /* 0x0000002114257210 */ /* 0x000fe20007c7e025 */
[----:B------:R-:W-:Y:S01]  /*4eb20*/  IMAD.WIDE.U32 R20, R59, R25, RZ ;  /* 0x000000193b147225 */ /* 0x000fe200078e00ff */
[----:B0-----:R-:W-:-:S03]  /*4eb30*/  SHF.L.W.U32.HI R38, R18, 0x1, R19 ;  /* 0x0000000112267819 */ /* 0x001fc60000010e13 */
[C---:B------:R-:W-:Y:S01]  /*4eb40*/  IMAD.WIDE.U32 R18, R6.reuse, R25, RZ ;  /* 0x0000001906127225 */ /* 0x040fe200078e00ff */
        /* <DEDUP_REMOVED lines=40> */
.L_x_1570:
[----:B------:R-:W-:Y:S05]  /*4edd0*/  BSYNC.RECONVERGENT B3 ;  /* 0x0000000000037941 */ /* 0x000fea0003800200 */
.L_x_1569:
        /* <DEDUP_REMOVED lines=44> */
.L_x_1572:
[----:B------:R-:W-:Y:S05]  /*4f0a0*/  BSYNC.RECONVERGENT B3 ;  /* 0x0000000000037941 */ /* 0x000fea0003800200 */
.L_x_1571:
[----:B------:R-:W2:Y:S01]  /*4f0b0*/  LDL R48, [R1+0xa120] ;  /* 0x00a1200001307983 */ /* 0x000ea20000100800 */
[C---:B------:R-:W-:Y:S01]  /*4f0c0*/  IMAD.WIDE.U32 R18, R7.reuse, R25, RZ ;  /* 0x0000001907127225 */ /* 0x040fe200078e00ff */
        /* <DEDUP_REMOVED lines=33> */
.L_x_1574:
[----:B------:R-:W-:Y:S05]  /*4f2e0*/  BSYNC.RECONVERGENT B3 ;  /* 0x0000000000037941 */ /* 0x000fea0003800200 */
.L_x_1573:
[----:B------:R-:W2:Y:S04]  /*4f2f0*/  LDL.LU R35, [R1+0xa128] ;  /* 0x00a1280001237983 */ /* 0x000ea80000300800 */
[----:B------:R-:W3:Y:S04]  /*4f300*/  LDL.LU R41, [R1+0xa13c] ;  /* 0x00a13c0001297983 */ /* 0x000ee80000300800 */
[----:B------:R0:W-:Y:S01]  /*4f310*/  STL [R1+0xa1b8], R0 ;  /* 0x00a1b80001007387 */ /* 0x0001e20000100800 */
[----:B------:R-:W-:Y:S02]  /*4f320*/  IADD3 R32, P3, P4, R20, R34, R32 ;  /* 0x0000002214207210 */ /* 0x000fe40007c7e020 */
[----:B------:R-:W-:Y:S01]  /*4f330*/  SHF.L.W.U32.HI R33, R18, 0x1, R19 ;  /* 0x0000000112217819 */ /* 0x000fe20000010e13 */
[----:B------:R-:W-:Y:S01]  /*4f340*/  IMAD R37, R48, R24, RZ ;  /* 0x0000001830257224 */ /* 0x000fe200078e02ff */
[----:B------:R1:W-:Y:S04]  /*4f350*/  STL.64 [R1+0xa1b0], R2 ;  /* 0x00a1b00201007387 */ /* 0x0003e80000100a00 */
[----:B------:R-:W4:Y:S04]  /*4f360*/  LDL.LU R43, [R1+0xa144] ;  /* 0x00a14400012b7983 */ /* 0x000f280000300800 */
[----:B0-----:R-:W4:Y:S01]  /*4f370*/  LDL.LU R0, [R1+0xa178] ;  /* 0x00a1780001007983 */ /* 0x001f220000300800 */
[----:B------:R-:W-:Y:S01]  /*4f380*/  IMAD.WIDE.U32 R20, R56, R25, RZ ;  /* 0x0000001938147225 */ /* 0x000fe200078e00ff */
[----:B------:R-:W-:-:S03]  /*4f390*/  IADD3.X R33, PT, PT, RZ, R23, R33, P3, P4 ;  /* 0x00000017ff217210 */ /* 0x000fc60001fe8421 */
[----:B------:R-:W-:-:S04]  /*4f3a0*/  IMAD.WIDE.U32 R18, R24, R25, RZ ;  /* 0x0000001918127225 */ /* 0x000fc800078e00ff */
[----:B------:R-:W-:-:S04]  /*4f3b0*/  IMAD.WIDE.U32 R20, P3, R24, R48, R20 ;  /* 0x0000003018147225 */ /* 0x000fc80007860014 */
[----:B------:R-:W-:Y:S01]  /*4f3c0*/  IMAD.MOV.U32 R18, RZ, RZ, R21 ;  /* 0x000000ffff127224 */ /* 0x000fe200078e0015 */
[----:B------:R-:W-:Y:S01]  /*4f3d0*/  IADD3 RZ, P4, PT, R19, R20, RZ ;  /* 0x0000001413ff7210 */ /* 0x000fe20007f9e0ff */
        /* <DEDUP_REMOVED lines=27> */
[----:B------:R-:W-:-:S04]  /*4f590*/  IMAD.WIDE.U32 R18, P4, R37, 0x1, R18 ;  /* 0x0000000125127825 */ /* 0x000fc80007880012 */
[----:B-1----:R-:W-:Y:S01]  /*4f5a0*/  IMAD.WIDE.U32 R2, R37, 0x3d1, RZ ;  /* 0x000003d125027825 */ /* 0x002fe200078e00ff */
[----:B--2---:R-:W-:-:S03]  /*4f5b0*/  IADD3 R40, P5, PT, R35, R32, RZ ;  /* 0x0000002023287210 */ /* 0x004fc60007fbe0ff */
[----:B------:R-:W-:-:S04]  /*4f5c0*/  IMAD.WIDE.U32.X R34, R34, 0x1, R20, P3 ;  /* 0x0000000122227825 */ /* 0x000fc800018e0414 */
[----:B------:R-:W-:Y:S01]  /*4f5d0*/  IMAD.X R21, RZ, RZ, RZ, P4 ;  /* 0x000000ffff157224 */ /* 0x000fe200020e06ff */
[----:B------:R-:W-:-:S04]  /*4f5e0*/  ISETP.GE.U32.AND P4, PT, R37, R22, PT ;  /* 0x000000162500720c */ /* 0x000fc80003f86070 */
[----:B------:R-:W-:Y:S01]  /*4f5f0*/  ISETP.GE.U32.AND.EX P6, PT, R23, R16, PT, P4 ;  /* 0x000000101700720c */ /* 0x000fe20003fc6140 */
[----:B---3--:R-:W-:Y:S01]  /*4f600*/  IMAD.MOV.U32 R37, RZ, RZ, R41 ;  /* 0x000000ffff257224 */ /* 0x008fe200078e0029 */
[----:B------:R-:W-:Y:S01]  /*4f610*/  IADD3 R41, P4, PT, R3, R18, RZ ;  /* 0x0000001203297210 */ /* 0x000fe20007f9e0ff */
[----:B------:R-:W-:Y:S02]  /*4f620*/  IMAD.MOV.U32 R20, RZ, RZ, R19 ;  /* 0x000000ffff147224 */ /* 0x000fe400078e0013 */
[----:B------:R-:W-:Y:S01]  /*4f630*/  IMAD.WIDE.U32 R18, R38, 0x3d1, RZ ;  /* 0x000003d126127825 */ /* 0x000fe200078e00ff */
[----:B------:R-:W-:Y:S02]  /*4f640*/  ISETP.GE.U32.AND P3, PT, R40, R32, PT ;  /* 0x000000202800720c */ /* 0x000fe40003f66070 */
[----:B----4-:R-:W-:Y:S01]  /*4f650*/  LOP3.LUT R0, R0, 0xfffffffe, RZ, 0xc0, !PT ;  /* 0xfffffffe00007812 */ /* 0x010fe200078ec0ff */
[----:B------:R-:W-:-:S04]  /*4f660*/  IMAD.WIDE.U32.X R32, R23, 0x1, R20, P4 ;  /* 0x0000000117207825 */ /* 0x000fc800020e0414 */
        /* <DEDUP_REMOVED lines=11> */
[----:B------:R-:W-:-:S03]  /*4f720*/  IMAD.WIDE.U32 R22, R6, R6, R18 ;  /* 0x0000000606167225 */ /* 0x000fc600078e0012 */
[----:B------:R-:W-:Y:S02]  /*4f730*/  ISETP.GE.U32.AND P6, PT, R22, R36, PT ;  /* 0x000000241600720c */ /* 0x000fe40003fc6070 */
[----:B------:R-:W2:Y:S01]  /*4f740*/  LDL.LU R36, [R1+0xa160] ;  /* 0x00a1600001247983 */ /* 0x000ea20000300800 */
[----:B------:R-:W-:-:S05]  /*4f750*/  IMAD.IADD R42, R42, 0x1, R23 ;  /* 0x000000012a2a7824 */ /* 0x000fca00078e0217 */
[----:B------:R-:W-:-:S04]  /*4f760*/  ISETP.GE.U32.AND.EX P6, PT, R42, R19, PT, P6 ;  /* 0x000000132a00720c */ /* 0x000fc80003fc6160 */
[----:B------:R-:W-:Y:S02]  /*4f770*/  SEL R19, RZ, 0x1, P6 ;  /* 0x00000001ff137807 */ /* 0x000fe40003000000 */
[----:B------:R-:W-:Y:S01]  /*4f780*/  @!P2 ISETP.NE.AND.EX P4, PT, R16, RZ, PT, P4 ;  /* 0x000000ff1000a20c */ /* 0x000fe20003f85340 */
[----:B------:R-:W-:-:S03]  /*4f790*/  IMAD.MOV.U32 R37, RZ, RZ, R0 ;  /* 0x000000ffff257224 */ /* 0x000fc600078e0000 */
[----:B------:R-:W-:-:S04]  /*4f7a0*/  @!P2 SEL R16, RZ, 0x1, P4 ;  /* 0x00000001ff10a807 */ /* 0x000fc80002000000 */
[----:B------:R-:W-:-:S05]  /*4f7b0*/  @!P2 IADD3 R31, P4, PT, R16, R31, RZ ;  /* 0x0000001f101fa210 */ /* 0x000fca0007f9e0ff */
[----:B------:R-:W-:Y:S01]  /*4f7c0*/  @!P2 IMAD.X R17, RZ, RZ, R17, P4 ;  /* 0x000000ffff11a224 */ /* 0x000fe200020e0611 */
[----:B------:R0:W-:Y:S04]  /*4f7d0*/  STL [R1+0xa178], R0 ;  /* 0x00a1780001007387 */ /* 0x0001e80000100800 */
[----:B0-----:R0:W5:Y:S01]  /*4f7e0*/  LDL.LU R0, [R1+0xa1b8] ;  /* 0x00a1b80001007983 */ /* 0x0011620000300800 */
[----:B--2---:R-:W-:Y:S01]  /*4f7f0*/  IMAD.X R18, R39, 0x1, R36, P5 ;  /* 0x0000000127127824 */ /* 0x004fe200028e0624 */
[----:B------:R-:W-:-:S04]  /*4f800*/  IADD3 R20, P5, P6, R40, R20, R19 ;  /* 0x0000001428147210 */ /* 0x000fc80007ebe013 */
[C---:B------:R-:W-:Y:S02]  /*4f810*/  ISETP.GE.U32.AND.EX P3, PT, R18.reuse, R39, PT, P3 ;  /* 0x000000271200720c */ /* 0x040fe40003f66130 */
[----:B------:R-:W-:Y:S02]  /*4f820*/  IADD3.X R21, PT, PT, R18, R21, RZ, P5, P6 ;  /* 0x0000001512157210 */ /* 0x000fe40002fec4ff */
[----:B------:R-:W-:Y:S02]  /*4f830*/  SEL R19, RZ, 0x1, P3 ;  /* 0x00000001ff137807 */ /* 0x000fe40001800000 */
[----:B------:R-:W-:-:S04]  /*4f840*/  ISETP.GE.U32.AND P3, PT, R20, R40, PT ;  /* 0x000000281400720c */ /* 0x000fc80003f66070 */
[----:B------:R-:W-:Y:S02]  /*4f850*/  ISETP.GE.U32.AND.EX P3, PT, R21, R18, PT, P3 ;  /* 0x000000121500720c */ /* 0x000fe40003f66130 */
[----:B------:R-:W-:Y:S02]  /*4f860*/  LOP3.LUT P6, RZ, R37, 0x1, RZ, 0xc0, !PT ;  /* 0x0000000125ff7812 */ /* 0x000fe400078cc0ff */
[----:B------:R-:W-:Y:S02]  /*4f870*/  SEL R23, RZ, 0x1, P3 ;  /* 0x00000001ff177807 */ /* 0x000fe40001800000 */
[----:B------:R-:W-:Y:S02]  /*4f880*/  SEL R16, RZ, 0x1, P6 ;  /* 0x00000001ff107807 */ /* 0x000fe40003000000 */
[----:B------:R-:W-:Y:S02]  /*4f890*/  IADD3 R19, P2, P4, R23, R34, R19 ;  /* 0x0000002217137210 */ /* 0x000fe40007c5e013 */
[----:B------:R-:W-:-:S02]  /*4f8a0*/  IADD3 R18, P3, PT, R31, R16, RZ ;  /* 0x000000101f127210 */ /* 0x000fc40007f7e0ff */
[----:B------:R-:W-:Y:S02]  /*4f8b0*/  IADD3.X R34, PT, PT, RZ, R35, RZ, P2, P4 ;  /* 0x00000023ff227210 */ /* 0x000fe400017e84ff */
[----:B------:R-:W-:-:S04]  /*4f8c0*/  IADD3 R16, P4, PT, R43, R2, RZ ;  /* 0x000000022b107210 */ /* 0x000fc80007f9e0ff */
[C---:B------:R-:W-:Y:S02]  /*4f8d0*/  ISETP.GE.U32.AND P2, PT, R16.reuse, R2, PT ;  /* 0x000000021000720c */ /* 0x040fe40003f46070 */
[----:B------:R0:W5:Y:S01]  /*4f8e0*/  LDL.LU.64 R2, [R1+0xa1b0] ;  /* 0x00a1b00001027983 */ /* 0x0001620000300a00 */
[----:B------:R-:W-:Y:S01]  /*4f8f0*/  IMAD.X R35, R41, 0x1, R38, P4 ;  /* 0x0000000129237824 */ /* 0x000fe200020e0626 */
[----:B------:R-:W-:Y:S01]  /*4f900*/  IADD3 R31, P4, PT, R16, R19, RZ ;  /* 0x00000013101f7210 */ /* 0x000fe20007f9e0ff */
[----:B------:R-:W-:-:S03]  /*4f910*/  IMAD.X R23, RZ, RZ, R17, P3 ;  /* 0x000000ffff177224 */ /* 0x000fc600018e0611 */
        /* <DEDUP_REMOVED lines=71> */
.L_x_1576:
[----:B------:R-:W-:Y:S05]  /*4fd90*/  BSYNC.RECONVERGENT B3 ;  /* 0x0000000000037941 */ /* 0x000fea0003800200 */
.L_x_1575:
        /* <DEDUP_REMOVED lines=19> */
.L_x_1578:
        /* <DEDUP_REMOVED lines=10> */
.L_x_1579:
[----:B------:R-:W-:Y:S05]  /*4ff70*/  BSYNC.RECONVERGENT B3 ;  /* 0x0000000000037941 */ /* 0x000fea0003800200 */
.L_x_1577:
[----:B------:R-:W2:Y:S04]  /*4ff80*/  LDL R18, [R1+0xa130] ;  /* 0x00a1300001127983 */ /* 0x000ea80000100800 */
[----:B------:R-:W3:Y:S04]  /*4ff90*/  LDL R17, [R1+0xa134] ;  /* 0x00a1340001117983 */ /* 0x000ee80000100800 */
[----:B------:R-:W4:Y:S01]  /*4ffa0*/  LDL R16, [R1+0xa138] ;  /* 0x00a1380001107983 */ /* 0x000f220000100800 */
[----:B------:R-:W-:Y:S01]  /*4ffb0*/  IADD3 R22, P4, PT, -R50, R22, RZ ;  /* 0x0000001632167210 */ /* 0x000fe20007f9e1ff */
[----:B------:R-:W-:Y:S01]  /*4ffc0*/  BSSY.RECONVERGENT B3, `(.L_x_1580) ;  /* 0x000001b000037945 */ /* 0x000fe20003800200 */
[----:B------:R-:W-:-:S02]  /*4ffd0*/  IADD3 R20, P2, PT, R20, -R3, RZ ;  /* 0x8000000314147210 */ /* 0x000fc40007f5e0ff */
[----:B------:R-:W-:Y:S02]  /*4ffe0*/  IADD3 R31, P3, PT, R31, -R3, RZ ;  /* 0x800000031f1f7210 */ /* 0x000fe40007f7e0ff */
[-C--:B------:R-:W-:Y:S02]  /*4fff0*/  IADD3.X R21, P2, PT, R21, ~R0.reuse, RZ, P2, !PT ;  /* 0x8000000015157210 */ /* 0x080fe4000175e4ff */
[----:B------:R-:W-:Y:S02]  /*50000*/  IADD3.X R34, P3, PT, R34, ~R0, RZ, P3, !PT ;  /* 0x8000000022227210 */ /* 0x000fe40001f7e4ff */
[----:B------:R-:W-:Y:S02]  /*50010*/  IADD3.X R20, P2, PT, ~R12, R20, RZ, P2, !PT ;  /* 0x000000140c147210 */ /* 0x000fe4000175e5ff */
[----:B------:R-:W-:-:S03]  /*50020*/  IADD3.X R31, P3, PT, ~R51, R31, RZ, P3, !PT ;  /* 0x0000001f331f7210 */ /* 0x000fc60001f7e5ff */
[----:B------:R-:W-:Y:S02]  /*50030*/  IMAD.X R21, R21, 0x1, ~R55, P2 ;  /* 0x0000000115157824 */ /* 0x000fe400010e0e37 */
[----:B--2---:R-:W-:Y:S01]  /*50040*/  IMAD.X R42, R42, 0x1, ~R18, P4 ;  /* 0x000000012a2a7824 */ /* 0x004fe200020e0e12 */
[----:B------:R-:W-:Y:S01]  /*50050*/  IADD3 R32, P4, PT, R32, -R3, RZ ;  /* 0x8000000320207210 */ /* 0x000fe20007f9e0ff */
[----:B---3--:R-:W-:-:S03]  /*50060*/  IMAD.X R34, R34, 0x1, ~R17, P3 ;  /* 0x0000000122227824 */ /* 0x008fc600018e0e11 */
[----:B------:R-:W-:-:S04]  /*50070*/  IADD3.X R33, P4, PT, R33, ~R0, RZ, P4, !PT ;  /* 0x8000000021217210 */ /* 0x000fc8000279e4ff */
[----:B------:R-:W-:-:S05]  /*50080*/  IADD3.X R32, P4, PT, ~R54, R32, RZ, P4, !PT ;  /* 0x0000002036207210 */ /* 0x000fca000279e5ff */
[----:B----4-:R-:W-:Y:S01]  /*50090*/  IMAD.X R33, R33, 0x1, ~R16, P4 ;  /* 0x0000000121217824 */ /* 0x010fe200020e0e10 */
        /* <DEDUP_REMOVED lines=13> */
.L_x_1581:
[----:B------:R-:W-:Y:S05]  /*50170*/  BSYNC.RECONVERGENT B3 ;  /* 0x0000000000037941 */ /* 0x000fea0003800200 */
.L_x_1580:
        /* <DEDUP_REMOVED lines=28> */
.L_x_1583:
[----:B------:R-:W-:Y:S05]  /*50340*/  BSYNC.RECONVERGENT B3 ;  /* 0x0000000000037941 */ /* 0x000fea0003800200 */
.L_x_1582:
        /* <DEDUP_REMOVED lines=28> */
.L_x_1585:
[----:B------:R-:W-:Y:S05]  /*50510*/  BSYNC.RECONVERGENT B3 ;  /* 0x0000000000037941 */ /* 0x000fea0003800200 */
.L_x_1584:
        /* <DEDUP_REMOVED lines=28> */
.L_x_1587:
[----:B------:R-:W-:Y:S05]  /*506e0*/  BSYNC.RECONVERGENT B3 ;  /* 0x0000000000037941 */ /* 0x000fea0003800200 */
.L_x_1586:
        /* <DEDUP_REMOVED lines=34> */
[----:B------:R-:W-:Y:S02]  /*50910*/  IMAD.MOV.U32 R49, RZ, RZ, R48 ;  /* 0x000000ffff317224 */ /* 0x000fe400078e0030 */
[----:B------:R-:W-:Y:S01]  /*50920*/  IMAD.WIDE.U32 R30, P4, R6, R29, R32 ;  /* 0x0000001d061e7225 */ /* 0x000fe20007880020 */
[----:B------:R-:W-:-:S03]  /*50930*/  ISETP.GE.U32.AND.EX P2, PT, R38, R36, PT, P2 ;  /* 0x000000242600720c */ /* 0x000fc60003f46120 */
[----:B------:R-:W-:Y:S01]  /*50940*/  IMAD.WIDE.U32 R32, R6, R27, RZ ;  /* 0x0000001b06207225 */ /* 0x000fe200078e00ff */
[----:B------:R-:W-:-:S03]  /*50950*/  SEL R43, RZ, 0x1, P2 ;  /* 0x00000001ff2b7807 */ /* 0x000fc60001000000 */
        /* <DEDUP_REMOVED lines=21> */
[-C--:B------:R-:W-:Y:S02]  /*50ab0*/  IMAD R35, R34, R7.reuse, RZ ;  /* 0x0000000722237224 */ /* 0x080fe400078e02ff */
        /* <DEDUP_REMOVED lines=36> */
[----:B------:R-:W-:-:S04]  /*50d00*/  IADD3 R38, P4, PT, R43, R35, RZ ;  /* 0x000000232b267210 */ /* 0x000fc80007f9e0ff */
        /* <DEDUP_REMOVED lines=35> */
[----:B------:R-:W-:Y:S01]  /*50f40*/  ISETP.GE.U32.AND P2, PT, R7, R32, PT ;  /* 0x000000200700720c */ /* 0x000fe20003f46070 */
[----:B------:R-:W-:Y:S01]  /*50f50*/  IMAD.WIDE.U32 R32, R24, R13, RZ ;  /* 0x0000000d18207225 */ /* 0x000fe200078e00ff */
[----:B------:R-:W-:Y:S02]  /*50f60*/  ISETP.GE.U32.AND P3, PT, R35, R7, PT ;  /* 0x000000072300720c */ /* 0x000fe40003f66070 */
[C---:B------:R-:W-:Y:S01]  /*50f70*/  ISETP.GE.U32.AND.EX P2, PT, R30.reuse, R53, PT, P2 ;  /* 0x000000351e00720c */ /* 0x040fe20003f46120 */
[----:B------:R-:W-:Y:S02]  /*50f80*/  IMAD.X R7, R30, 0x1, R40, P4 ;  /* 0x000000011e077824 */ /* 0x000fe400020e0628 */
[----:B------:R-:W-:Y:S01]  /*50f90*/  IMAD.MOV.U32 R53, RZ, RZ, R49 ;  /* 0x000000ffff357224 */ /* 0x000fe200078e0031 */
[----:B------:R-:W-:-:S02]  /*50fa0*/  SEL R43, RZ, 0x1, P2 ;  /* 0x00000001ff2b7807 */ /* 0x000fc40001000000 */
[----:B------:R-:W-:-:S04]  /*50fb0*/  ISETP.GE.U32.AND.EX P3, PT, R7, R30, PT, P3 ;  /* 0x0000001e0700720c */ /* 0x000fc80003f66130 */
[----:B------:R-:W-:-:S04]  /*50fc0*/  SEL R30, RZ, 0x1, P3 ;  /* 0x00000001ff1e7807 */ /* 0x000fc80001800000 */
[----:B------:R-:W-:Y:S01]  /*50fd0*/  IADD3 R43, P2, P3, R30, R36, R43 ;  /* 0x000000241e2b7210 */ /* 0x000fe20007b5e02b */
[----:B------:R-:W-:-:S03]  /*50fe0*/  IMAD.WIDE.U32 R30, R13, R24, RZ ;  /* 0x000000180d1e7225 */ /* 0x000fc600078e00ff */
[----:B------:R-:W-:Y:S01]  /*50ff0*/  IADD3.X R40, PT, PT, RZ, R37, RZ, P2, P3 ;  /* 0x00000025ff287210 */ /* 0x000fe200017e64ff */
[----:B------:R-:W-:Y:S01]  /*51000*/  IMAD R36, R15, R24, RZ ;  /* 0x000000180f247224 */ /* 0x000fe200078e02ff */
[-C--:B------:R-:W-:Y:S01]  /*51010*/  IADD3 R49, P4, PT, R41, R30.reuse, RZ ;  /* 0x0000001e29317210 */ /* 0x080fe20007f9e0ff */
[----:B------:R-:W-:Y:S02]  /*51020*/  IMAD.MOV.U32 R41, RZ, RZ, R48 ;  /* 0x000000ffff297224 */ /* 0x000fe400078e0030 */
[-C--:B------:R-:W-:Y:S01]  /*51030*/  IMAD R36, R56, R13.reuse, R36 ;  /* 0x0000000d38247224 */ /* 0x080fe200078e0224 */
[----:B------:R-:W-:Y:S01]  /*51040*/  ISETP.GE.U32.AND P2, PT, R49, R30, PT ;  /* 0x0000001e3100720c */ /* 0x000fe20003f46070 */
[----:B------:R-:W-:Y:S02]  /*51050*/  IMAD R37, R34, R24, RZ ;  /* 0x0000001822257224 */ /* 0x000fe400078e02ff */
        /* <DEDUP_REMOVED lines=9> */
[----:B------:R-:W-:Y:S01]  /*510f0*/  IADD3 R36, P3, PT, R38, R30, RZ ;  /* 0x0000001e26247210 */ /* 0x000fe20007f7e0ff */
[C---:B------:R-:W-:Y:S01]  /*51100*/  IMAD R37, R56.reuse, R26, R37 ;  /* 0x0000001a38257224 */ /* 0x040fe200078e0225 */
[----:B------:R-:W-:Y:S01]  /*51110*/  SEL R38, RZ, 0x1, P2 ;  /* 0x00000001ff267807 */ /* 0x000fe20001000000 */
[----:B------:R-:W-:Y:S01]  /*51120*/  IMAD.WIDE.U32.X R32, R56, R15, R32, P4 ;  /* 0x0000000f38207225 */ /* 0x000fe200020e0420 */
[----:B------:R-:W-:-:S03]  /*51130*/  ISETP.GE.U32.AND P2, PT, R36, R30, PT ;  /* 0x0000001e2400720c */ /* 0x000fc60003f46070 */
[----:B------:R-:W-:-:S04]  /*51140*/  IMAD.IADD R31, R31, 0x1, R37 ;  /* 0x000000011f1f7824 */ /* 0x000fc800078e0225 */
[----:B------:R-:W-:Y:S01]  /*51150*/  IMAD.X R30, R31, 0x1, R39, P3 ;  /* 0x000000011f1e7824 */ /* 0x000fe200018e0627 */
[----:B------:R-:W-:-:S04]  /*51160*/  IADD3 R38, P3, P4, R36, R32, R38 ;  /* 0x0000002024267210 */ /* 0x000fc80007c7e026 */
[----:B------:R-:W-:Y:S02]  /*51170*/  IADD3.X R39, PT, PT, R30, R33, RZ, P3, P4 ;  /* 0x000000211e277210 */ /* 0x000fe40001fe84ff */
[----:B------:R-:W-:Y:S01]  /*51180*/  ISETP.GE.U32.AND P3, PT, R38, R36, PT ;  /* 0x000000242600720c */ /* 0x000fe20003f66070 */
[----:B------:R-:W-:Y:S01]  /*51190*/  IMAD.WIDE.U32 R36, R24, R26, RZ ;  /* 0x0000001a18247225 */ /* 0x000fe200078e00ff */
[----:B------:R-:W-:Y:S02]  /*511a0*/  ISETP.GE.U32.AND.EX P2, PT, R30, R31, PT, P2 ;  /* 0x0000001f1e00720c */ /* 0x000fe40003f46120 */
[----:B------:R-:W-:Y:S01]  /*511b0*/  ISETP.GE.U32.AND.EX P3, PT, R39, R30, PT, P3 ;  /* 0x0000001e2700720c */ /* 0x000fe20003f66130 */
[----:B------:R-:W-:-:S04]  /*511c0*/  IMAD.WIDE.U32 R30, R56, R26, RZ ;  /* 0x0000001a381e7225 */ /* 0x000fc800078e00ff */
        /* <DEDUP_REMOVED lines=44> */
[C---:B------:R-:W-:Y:S01]  /*51490*/  IADD3 R24, P4, PT, R43.reuse, R36, RZ ;  /* 0x000000242b187210 */ /* 0x040fe20007f9e0ff */
[----:B------:R-:W-:Y:S01]  /*514a0*/  IMAD.X R40, R56, 0x1, R40, P2 ;  /* 0x0000000138287824 */ /* 0x000fe200010e0628 */
[----:B------:R-:W-:Y:S02]  /*514b0*/  ISETP.GE.U32.AND P3, PT, R43, R30, PT ;  /* 0x0000001e2b00720c */ /* 0x000fe40003f66070 */
[----:B------:R-:W-:Y:S01]  /*514c0*/  ISETP.GE.U32.AND P2, PT, R24, R43, PT ;  /* 0x0000002b1800720c */ /* 0x000fe20003f46070 */
[C---:B------:R-:W-:Y:S01]  /*514d0*/  IMAD.X R36, R40.reuse, 0x1, R37, P4 ;  /* 0x0000000128247824 */ /* 0x040fe200020e0625 */
[----:B------:R-:W-:Y:S01]  /*514e0*/  ISETP.GE.U32.AND.EX P3, PT, R40, R56, PT, P3 ;  /* 0x000000382800720c */ /* 0x000fe20003f66130 */
[----:B------:R-:W-:Y:S02]  /*514f0*/  IMAD.MOV.U32 R56, RZ, RZ, R41 ;  /* 0x000000ffff387224 */ /* 0x000fe400078e0029 */
[----:B------:R-:W-:Y:S01]  /*51500*/  IMAD R37, R15, R25, RZ ;  /* 0x000000190f257224 */ /* 0x000fe200078e02ff */
[----:B------:R-:W-:-:S02]  /*51510*/  ISETP.GE.U32.AND.EX P2, PT, R36, R40, PT, P2 ;  /* 0x000000282400720c */ /* 0x000fc40003f46120 */
        /* <DEDUP_REMOVED lines=14> */
[-C--:B------:R-:W-:Y:S01]  /*51600*/  IMAD R38, R34, R25.reuse, RZ ;  /* 0x0000001922267224 */ /* 0x080fe200078e02ff */
[----:B------:R-:W-:Y:S01]  /*51610*/  IADD3 RZ, P3, PT, R33, R30, RZ ;  /* 0x0000001e21ff7210 */ /* 0x000fe20007f7e0ff */
[----:B------:R-:W-:Y:S02]  /*51620*/  IMAD.MOV.U32 R32, RZ, RZ, R31 ;  /* 0x000000ffff207224 */ /* 0x000fe400078e001f */
[----:B------:R-:W-:-:S04]  /*51630*/  IMAD.WIDE.U32 R30, R26, R25, RZ ;  /* 0x000000191a1e7225 */ /* 0x000fc800078e00ff */
[----:B------:R-:W-:Y:S01]  /*51640*/  IMAD.X R33, RZ, RZ, RZ, P4 ;  /* 0x000000ffff217224 */ /* 0x000fe200020e06ff */
[----:B------:R-:W-:Y:S01]  /*51650*/  IADD3 R37, P4, PT, R35, R30, RZ ;  /* 0x0000001e23257210 */ /* 0x000fe20007f9e0ff */
[C---:B------:R-:W-:Y:S01]  /*51660*/  IMAD R38, R53.reuse, R26, R38 ;  /* 0x0000001a35267224 */ /* 0x040fe200078e0226 */
[----:B------:R-:W-:Y:S01]  /*51670*/  SEL R35, RZ, 0x1, P2 ;  /* 0x00000001ff237807 */ /* 0x000fe20001000000 */
        /* <DEDUP_REMOVED lines=38> */
[----:B------:R-:W-:Y:S01]  /*518e0*/  IMAD.WIDE.U32 R32, R35, 0x3d1, RZ ;  /* 0x000003d123207825 */ /* 0x000fe200078e00ff */
[----:B------:R-:W-:-:S03]  /*518f0*/  ISETP.GE.U32.AND.EX P2, PT, R24, R37, PT, P2 ;  /* 0x000000251800720c */ /* 0x000fc60003f46120 */
[----:B------:R-:W-:Y:S01]  /*51900*/  IMAD.WIDE.U32.X R26, R53, R29, R26, P4 ;  /* 0x0000001d351a7225 */ /* 0x000fe200020e041a */
[----:B------:R-:W-:Y:S02]  /*51910*/  SEL R29, RZ, 0x1, P3 ;  /* 0x00000001ff1d7807 */ /* 0x000fe40001800000 */
[----:B------:R-:W-:-:S04]  /*51920*/  SEL R30, RZ, 0x1, P2 ;  /* 0x00000001ff1e7807 */ /* 0x000fc80001000000 */
[----:B------:R-:W-:Y:S01]  /*51930*/  IADD3 R29, P2, P3, R30, R26, R29 ;  /* 0x0000001a1e1d7210 */ /* 0x000fe20007b5e01d */
[----:B------:R-:W-:-:S03]  /*51940*/  IMAD.WIDE.U32 R30, R7, 0x3d1, RZ ;  /* 0x000003d1071e7825 */ /* 0x000fc600078e00ff */
[----:B------:R-:W-:Y:S01]  /*51950*/  IADD3.X R37, PT, PT, RZ, R27, RZ, P2, P3 ;  /* 0x0000001bff257210 */ /* 0x000fe200017e64ff */
[----:B------:R-:W-:-:S04]  /*51960*/  IMAD.WIDE.U32 R26, P2, R35, 0x1, R30 ;  /* 0x00000001231a7825 */ /* 0x000fc8000784001e */
[----:B------:R-:W-:Y:S01]  /*51970*/  IMAD.X R35, RZ, RZ, RZ, P2 ;  /* 0x000000ffff237224 */ /* 0x000fe200010e06ff */
[----:B------:R-:W-:Y:S01]  /*51980*/  IADD3 R33, P4, PT, R33, R26, RZ ;  /* 0x0000001a21217210 */ /* 0x000fe20007f9e0ff */
[----:B------:R-:W-:Y:S02]  /*51990*/  IMAD.MOV.U32 R34, RZ, RZ, R27 ;  /* 0x000000ffff227224 */ /* 0x000fe400078e001b */
[----:B------:R-:W-:-:S04]  /*519a0*/  IMAD.WIDE.U32 R30, R6, R13, R32 ;  /* 0x0000000d061e7225 */ /* 0x000fc800078e0020 */
[----:B------:R-:W-:Y:S01]  /*519b0*/  IMAD R13, R59, R13, R15 ;  /* 0x0000000d3b0d7224 */ /* 0x000fe200078e020f */
[----:B------:R-:W-:Y:S01]  /*519c0*/  ISETP.GE.U32.AND P3, PT, R30, R32, PT ;  /* 0x000000201e00720c */ /* 0x000fe20003f66070 */
[----:B------:R-:W-:-:S04]  /*519d0*/  IMAD.WIDE.U32.X R34, R7, 0x1, R34, P4 ;  /* 0x0000000107227825 */ /* 0x000fc800020e0422 */
[----:B------:R-:W-:-:S05]  /*519e0*/  IMAD.IADD R13, R31, 0x1, R13 ;  /* 0x000000011f0d7824 */ /* 0x000fca00078e020d */
[----:B------:R-:W-:Y:S01]  /*519f0*/  ISETP.GE.U32.AND.EX P3, PT, R13, R33, PT, P3 ;  /* 0x000000210d00720c */ /* 0x000fe20003f66130 */
[----:B------:R-:W-:-:S03]  /*51a00*/  IMAD.WIDE.U32 R32, R24, 0x3d1, RZ ;  /* 0x000003d118207825 */ /* 0x000fc600078e00ff */
[----:B------:R-:W-:Y:S01]  /*51a10*/  SEL R6, RZ, 0x1, P3 ;  /* 0x00000001ff067807 */ /* 0x000fe20001800000 */
[----:B------:R-:W-:-:S04]  /*51a20*/  IMAD.WIDE.U32 R26, P2, R36, 0x1, R32 ;  /* 0x00000001241a7825 */ /* 0x000fc80007840020 */
[----:B------:R-:W-:-:S04]  /*51a30*/  IMAD.WIDE.U32 R32, R36, 0x3d1, RZ ;  /* 0x000003d124207825 */ /* 0x000fc800078e00ff */
[----:B------:R-:W-:Y:S01]  /*51a40*/  IMAD R36, R28, R25, RZ ;  /* 0x000000191c247224 */ /* 0x000fe200078e02ff */
[----:B------:R-:W-:Y:S02]  /*51a50*/  IADD3 R31, P4, PT, R56, R32, RZ ;  /* 0x00000020381f7210 */ /* 0x000fe40007f9e0ff */
[----:B------:R-:W-:Y:S01]  /*51a60*/  IADD3 R33, P3, PT, R33, R26, RZ ;  /* 0x0000001a21217210 */ /* 0x000fe20007f7e0ff */
[----:B------:R-:W-:-:S04]  /*51a70*/  IMAD R36, R53, R14, R36 ;  /* 0x0000000e35247224 */ /* 0x000fc800078e0224 */
[----:B------:R-:W-:Y:S01]  /*51a80*/  IMAD.X R26, R33, 0x1, R52, P4 ;  /* 0x00000001211a7824 */ /* 0x000fe200020e0634 */
[----:B------:R-:W-:-:S04]  /*51a90*/  IADD3 R6, P4, P5, R31, R34, R6 ;  /* 0x000000221f067210 */ /* 0x000fc80007d9e006 */
        /* <DEDUP_REMOVED lines=62> */
[----:B------:R-:W-:Y:S02]  /*51e80*/  ISETP.GE.U32.AND P3, PT, R15, R43, PT ;  /* 0x0000002b0f00720c */ /* 0x000fe40003f66070 */
[----:B------:R-:W-:Y:S01]  /*51e90*/  ISETP.GE.U32.AND.EX P4, PT, R42, R28, PT, P4 ;  /* 0x0000001c2a00720c */ /* 0x000fe20003f86140 */
[----:B------:R-:W-:Y:S01]  /*51ea0*/  IMAD.MOV.U32 R28, RZ, RZ, R27 ;  /* 0x000000ffff1c7224 */ /* 0x000fe200078e001b */
[----:B------:R-:W-:Y:S02]  /*51eb0*/  ISETP.GE.U32.AND.EX P3, PT, R26, R42, PT, P3 ;  /* 0x0000002a1a00720c */ /* 0x000fe40003f66130 */
[----:B------:R-:W-:Y:S01]  /*51ec0*/  SEL R32, RZ, 0x1, P4 ;  /* 0x00000001ff207807 */ /* 0x000fe20002000000 */
[----:B------:R-:W-:Y:S01]  /*51ed0*/  IMAD.WIDE.U32.X R28, R31, 0x1, R28, P2 ;  /* 0x000000011f1c7825 */ /* 0x000fe200010e041c */
        /* <DEDUP_REMOVED lines=47> */
.L_x_1589:
[----:B------:R-:W-:Y:S05]  /*521d0*/  BSYNC.RECONVERGENT B3 ;  /* 0x0000000000037941 */ /* 0x000fea0003800200 */
.L_x_1588:
        /* <DEDUP_REMOVED lines=19> */
.L_x_1591:
        /* <DEDUP_REMOVED lines=10> */
.L_x_1592:
[----:B------:R-:W-:Y:S05]  /*523b0*/  BSYNC.RECONVERGENT B3 ;  /* 0x0000000000037941 */ /* 0x000fea0003800200 */
.L_x_1590:
[----:B------:R-:W2:Y:S04]  /*523c0*/  LDL.LU R48, [R1+0xa130] ;  /* 0x00a1300001307983 */ /* 0x000ea80000300800 */
[----:B------:R-:W3:Y:S04]  /*523d0*/  LDL.LU R49, [R1+0xa134] ;  /* 0x00a1340001317983 */ /* 0x000ee80000300800 */
[----:B------:R-:W4:Y:S01]  /*523e0*/  LDL.LU R43, [R1+0xa138] ;  /* 0x00a13800012b7983 */ /* 0x000f220000300800 */
[----:B------:R-:W-:-:S04]  /*523f0*/  IMAD.WIDE.U32 R28, R13, R50, RZ ;  /* 0x000000320d1c7225 */ /* 0x000fc800078e00ff */
[----:B------:R-:W-:-:S04]  /*52400*/  IMAD.WIDE.U32 R30, R14, R50, RZ ;  /* 0x000000320e1e7225 */ /* 0x000fc800078e00ff */
[----:B------:R-:W-:-:S04]  /*52410*/  IMAD R27, R55, R14, RZ ;  /* 0x0000000e371b7224 */ /* 0x000fc800078e02ff */
[----:B------:R-:W-:Y:S02]  /*52420*/  IMAD R27, R12, R13, R27 ;  /* 0x0000000d0c1b7224 */ /* 0x000fe400078e021b */
[----:B--2---:R-:W-:-:S04]  /*52430*/  IMAD.WIDE.U32 R28, P2, R48, R14, R28 ;  /* 0x0000000e301c7225 */ /* 0x004fc8000784001c */
[----:B------:R-:W-:Y:S01]  /*52440*/  IMAD.X R35, RZ, RZ, RZ, P2 ;  /* 0x000000ffff237224 */ /* 0x000fe200010e06ff */
[----:B------:R-:W-:Y:S01]  /*52450*/  IADD3 RZ, P2, PT, R31, R28, RZ ;  /* 0x0000001c1fff7210 */ /* 0x000fe20007f5e0ff */
[----:B------:R-:W-:Y:S02]  /*52460*/  IMAD.MOV.U32 R34, RZ, RZ, R29 ;  /* 0x000000ffff227224 */ /* 0x000fe400078e001d */
[----:B------:R-:W-:-:S04]  /*52470*/  IMAD.WIDE.U32 R30, R12, R14, RZ ;  /* 0x0000000e0c1e7225 */ /* 0x000fc800078e00ff */
[----:B------:R-:W-:-:S04]  /*52480*/  IMAD.WIDE.U32.X R34, R48, R13, R34, P2 ;  /* 0x0000000d30227225 */ /* 0x000fc800010e0422 */
[----:B------:R-:W-:Y:S01]  /*52490*/  IMAD.WIDE.U32 R28, R13, R12, RZ ;  /* 0x0000000c0d1c7225 */ /* 0x000fe200078e00ff */
[----:B------:R-:W-:-:S03]  /*524a0*/  IADD3 R33, P4, PT, R34, R30, RZ ;  /* 0x0000001e22217210 */ /* 0x000fc60007f9e0ff */
[----:B------:R-:W-:Y:S01]  /*524b0*/  IMAD.IADD R27, R31, 0x1, R27 ;  /* 0x000000011f1b7824 */ /* 0x000fe200078e021b */
[----:B------:R-:W-:Y:S01]  /*524c0*/  ISETP.GE.U32.AND P2, PT, R33, R30, PT ;  /* 0x0000001e2100720c */ /* 0x000fe20003f46070 */
[----:B------:R-:W-:-:S04]  /*524d0*/  IMAD.WIDE.U32 R28, P3, R55, R14, R28 ;  /* 0x0000000e371c7225 */ /* 0x000fc8000786001c */
[----:B------:R-:W-:-:S04]  /*524e0*/  IMAD.WIDE.U32 R30, R14, R12, RZ ;  /* 0x0000000c0e1e7225 */ /* 0x000fc800078e00ff */
[----:B---3--:R-:W-:Y:S02]  /*524f0*/  IMAD R34, R49, R14, RZ ;  /* 0x0000000e31227224 */ /* 0x008fe400078e02ff */
[----:B------:R-:W-:Y:S02]  /*52500*/  IMAD.X R32, R27, 0x1, R35, P4 ;  /* 0x000000011b207824 */ /* 0x000fe400020e0623 */
[----:B------:R-:W-:Y:S01]  /*52510*/  IMAD.X R35, RZ, RZ, RZ, P3 ;  /* 0x000000ffff237224 */ /* 0x000fe200018e06ff */
[----:B------:R-:W-:Y:S01]  /*52520*/  IADD3 RZ, P3, PT, R31, R28, RZ ;  /* 0x0000001c1fff7210 */ /* 0x000fe20007f7e0ff */
[C---:B------:R-:W-:Y:S01]  /*52530*/  IMAD R36, R51.reuse, R13, R34 ;  /* 0x0000000d33247224 */ /* 0x040fe200078e0222 */
[----:B------:R-:W-:Y:S01]  /*52540*/  ISETP.GE.U32.AND.EX P2, PT, R32, R27, PT, P2 ;  /* 0x0000001b2000720c */ /* 0x000fe20003f46120 */
[----:B------:R-:W-:Y:S02]  /*52550*/  IMAD.MOV.U32 R34, RZ, RZ, R29 ;  /* 0x000000ffff227224 */ /* 0x000fe400078e001d */
[----:B------:R-:W-:Y:S01]  /*52560*/  IMAD.WIDE.U32 R30, R51, R14, RZ ;  /* 0x0000000e331e7225 */ /* 0x000fe200078e00ff */
[----:B------:R-:W-:-:S03]  /*52570*/  SEL R27, RZ, 0x1, P2 ;  /* 0x00000001ff1b7807 */ /* 0x000fc60001000000 */
[----:B------:R-:W-:-:S04]  /*52580*/  IMAD.WIDE.U32.X R34, R55, R13, R34, P3 ;  /* 0x0000000d37227225 */ /* 0x000fc800018e0422 */
[----:B------:R-:W-:Y:S01]  /*52590*/  IMAD.IADD R36, R31, 0x1, R36 ;  /* 0x000000011f247824 */ /* 0x000fe200078e0224 */
[----:B------:R-:W-:Y:S01]  /*525a0*/  IADD3 R34, P2, P3, R30, R34, R27 ;  /* 0x000000221e227210 */ /* 0x000fe20007b5e01b */
[----:B------:R-:W-:-:S03]  /*525b0*/  IMAD.WIDE.U32 R28, R13, R51, RZ ;  /* 0x000000330d1c7225 */ /* 0x000fc600078e00ff */
[----:B------:R-:W-:Y:S02]  /*525c0*/  IADD3.X R27, PT, PT, R36, R35, RZ, P2, P3 ;  /* 0x00000023241b7210 */ /* 0x000fe400017e64ff */
[----:B------:R-:W-:Y:S01]  /*525d0*/  ISETP.GE.U32.AND P2, PT, R34, R30, PT ;  /* 0x0000001e2200720c */ /* 0x000fe20003f46070 */
[----:B------:R-:W-:-:S04]  /*525e0*/  IMAD.WIDE.U32 R28, P3, R49, R14, R28 ;  /* 0x0000000e311c7225 */ /* 0x000fc8000786001c */
[----:B------:R-:W-:Y:S01]  /*525f0*/  IMAD.WIDE.U32 R30, R14, R51, RZ ;  /* 0x000000330e1e7225 */ /* 0x000fe200078e00ff */
[----:B------:R-:W-:-:S03]  /*52600*/  ISETP.GE.U32.AND.EX P2, PT, R27, R36, PT, P2 ;  /* 0x000000241b00720c */ /* 0x000fc60003f46120 */
[----:B------:R-:W-:Y:S01]  /*52610*/  IMAD.X R39, RZ, RZ, RZ, P3 ;  /* 0x000000ffff277224 */ /* 0x000fe200018e06ff */
[----:B------:R-:W-:Y:S01]  /*52620*/  IADD3 RZ, P3, PT, R31, R28, RZ ;  /* 0x0000001c1fff7210 */ /* 0x000fe20007f7e0ff */
[-C--:B----4-:R-:W-:Y:S02]  /*52630*/  IMAD R28, R43, R14.reuse, RZ ;  /* 0x0000000e2b1c7224 */ /* 0x090fe400078e02ff */
[----:B------:R-:W-:Y:S01]  /*52640*/  IMAD.MOV.U32 R38, RZ, RZ, R29 ;  /* 0x000000ffff267224 */ /* 0x000fe200078e001d */
[----:B------:R-:W-:Y:S01]  /*52650*/  SEL R36, RZ, 0x1, P2 ;  /* 0x00000001ff247807 */ /* 0x000fe20001000000 */
[----:B------:R-:W-:-:S04]  /*52660*/  IMAD.WIDE.U32 R30, R54, R14, RZ ;  /* 0x0000000e361e7225 */ /* 0x000fc800078e00ff */
[-C--:B------:R-:W-:Y:S02]  /*52670*/  IMAD R28, R54, R13.reuse, R28 ;  /* 0x0000000d361c7224 */ /* 0x080fe400078e021c */
[----:B------:R-:W-:-:S04]  /*52680*/  IMAD.WIDE.U32.X R38, R49, R13, R38, P3 ;  /* 0x0000000d31267225 */ /* 0x000fc800018e0426 */
[----:B------:R-:W-:Y:S01]  /*52690*/  IMAD.IADD R37, R31, 0x1, R28 ;  /* 0x000000011f257824 */ /* 0x000fe200078e021c */
[----:B------:R-:W-:Y:S01]  /*526a0*/  IADD3 R36, P2, P3, R30, R38, R36 ;  /* 0x000000261e247210 */ /* 0x000fe20007b5e024 */
[----:B------:R-:W-:-:S04]  /*526b0*/  IMAD.WIDE.U32 R28, R50, R6, RZ ;  /* 0x00000006321c7225 */ /* 0x000fc800078e00ff */
[----:B------:R-:W-:Y:S01]  /*526c0*/  IMAD R31, R48, R6, RZ ;  /* 0x00000006301f7224 */ /* 0x000fe200078e02ff */
[----:B------:R-:W-:Y:S02]  /*526d0*/  IADD3.X R38, PT, PT, R37, R39, RZ, P2, P3 ;  /* 0x0000002725267210 */ /* 0x000fe400017e64ff */
[----:B------:R-:W-:Y:S01]  /*526e0*/  IADD3 R41, P3, PT, R33, R28, RZ ;  /* 0x0000001c21297210 */ /* 0x000fe20007f7e0ff */
[----:B------:R-:W-:-:S03]  /*526f0*/  IMAD R31, R50, R7, R31 ;  /* 0x00000007321f7224 */ /* 0x000fc600078e021f */
        /* <DEDUP_REMOVED lines=41> */
[----:B------:R-:W-:Y:S01]  /*52990*/  ISETP.GE.U32.AND P2, PT, R36, R30, PT ;  /* 0x0000001e2400720c */ /* 0x000fe20003f46070 */
[----:B------:R-:W-:Y:S01]  /*529a0*/  IMAD.X R34, R32, 0x1, R38, P4 ;  /* 0x0000000120227824 */ /* 0x000fe200020e0626 */
[----:B------:R-:W-:Y:S01]  /*529b0*/  IADD3 R29, P4, PT, R36, R29, RZ ;  /* 0x0000001d241d7210 */ /* 0x000fe20007f9e0ff */
[----:B------:R-:W-:-:S03]  /*529c0*/  IMAD.WIDE.U32 R30, R7, R51, RZ ;  /* 0x00000033071e7225 */ /* 0x000fc600078e00ff */
[----:B------:R-:W-:Y:S01]  /*529d0*/  ISETP.GE.U32.AND.EX P2, PT, R34, R32, PT, P2 ;  /* 0x000000202200720c */ /* 0x000fe20003f46120 */
[----:B------:R-:W-:-:S03]  /*529e0*/  IMAD.WIDE.U32 R32, R6, R51, RZ ;  /* 0x0000003306207225 */ /* 0x000fc600078e00ff */
[----:B------:R-:W-:Y:S02]  /*529f0*/  SEL R39, RZ, 0x1, P2 ;  /* 0x00000001ff277807 */ /* 0x000fe40001000000 */
[----:B------:R-:W-:Y:S01]  /*52a00*/  ISETP.GE.U32.AND P2, PT, R29, R36, PT ;  /* 0x000000241d00720c */ /* 0x000fe20003f46070 */
[----:B------:R-:W-:Y:S02]  /*52a10*/  IMAD.X R36, R34, 0x1, R35, P4 ;  /* 0x0000000122247824 */ /* 0x000fe400020e0623 */
[----:B------:R-:W-:-:S03]  /*52a20*/  IMAD.WIDE.U32 R30, P4, R49, R6, R30 ;  /* 0x00000006311e7225 */ /* 0x000fc6000788001e */
[----:B------:R-:W-:Y:S01]  /*52a30*/  ISETP.GE.U32.AND.EX P2, PT, R36, R34, PT, P2 ;  /* 0x000000222400720c */ /* 0x000fe20003f46120 */
[----:B------:R-:W-:Y:S01]  /*52a40*/  IMAD.X R35, RZ, RZ, RZ, P4 ;  /* 0x000000ffff237224 */ /* 0x000fe200020e06ff */
[----:B------:R-:W-:Y:S01]  /*52a50*/  IADD3 RZ, P4, PT, R33, R30, RZ ;  /* 0x0000001e21ff7210 */ /* 0x000fe20007f9e0ff */
[----:B------:R-:W-:Y:S01]  /*52a60*/  IMAD.MOV.U32 R34, RZ, RZ, R31 ;  /* 0x000000ffff227224 */ /* 0x000fe200078e001f */
[----:B------:R-:W-:Y:S02]  /*52a70*/  ISETP.GE.U32.AND.EX P3, PT, R38, R37, PT, P3 ;  /* 0x000000252600720c */ /* 0x000fe40003f66130 */
        /* <DEDUP_REMOVED lines=10> */
[C---:B------:R-:W-:Y:S01]  /*52b20*/  IMAD R34, R43.reuse, R6, RZ ;  /* 0x000000062b227224 */ /* 0x040fe200078e02ff */
[----:B------:R-:W-:Y:S01]  /*52b30*/  SEL R35, RZ, 0x1, P3 ;  /* 0x00000001ff237807 */ /* 0x000fe20001800000 */
[----:B------:R-:W-:-:S04]  /*52b40*/  IMAD.WIDE.U32.X R32, R43, R13, R32, P4 ;  /* 0x0000000d2b207225 */ /* 0x000fc800020e0420 */
[C---:B------:R-:W-:Y:S02]  /*52b50*/  IMAD R34, R54.reuse, R7, R34 ;  /* 0x0000000736227224 */ /* 0x040fe400078e0222 */
        /* <DEDUP_REMOVED lines=48> */
[----:B------:R-:W-:-:S04]  /*52e60*/  IMAD.WIDE.U32 R28, R25, R12, RZ ;  /* 0x0000000c191c7225 */ /* 0x000fc800078e00ff */
        /* <DEDUP_REMOVED lines=18> */
[----:B------:R-:W-:-:S04]  /*52f90*/  IADD3 R35, P4, PT, R37, R35, RZ ;  /* 0x0000002325237210 */ /* 0x000fc80007f9e0ff */
[----:B------:R-:W-:Y:S01]  /*52fa0*/  ISETP.GE.U32.AND.EX P3, PT, R38, R29, PT, P3 ;  /* 0x0000001d2600720c */ /* 0x000fe20003f66130 */
[----:B------:R-:W-:-:S04]  /*52fb0*/  IMAD.WIDE.U32 R28, R25, R51, RZ ;  /* 0x00000033191c7225 */ /* 0x000fc800078e00ff */
[----:B------:R-:W-:Y:S02]  /*52fc0*/  IMAD.X R36, R38, 0x1, R36, P4 ;  /* 0x0000000126247824 */ /* 0x000fe400020e0624 */
[----:B------:R-:W-:Y:S01]  /*52fd0*/  IMAD.WIDE.U32 R28, P4, R49, R24, R28 ;  /* 0x00000018311c7225 */ /* 0x000fe2000788001c */
[----:B------:R-:W-:-:S03]  /*52fe0*/  ISETP.GE.U32.AND P2, PT, R35, R37, PT ;  /* 0x000000252300720c */ /* 0x000fc60003f46070 */
[----:B------:R-:W-:Y:S01]  /*52ff0*/  IMAD.WIDE.U32 R30, R24, R51, RZ ;  /* 0x00000033181e7225 */ /* 0x000fe200078e00ff */
        /* <DEDUP_REMOVED lines=37> */
[----:B------:R-:W-:Y:S01]  /*53250*/  ISETP.GE.U32.AND P3, PT, R53, R28, PT ;  /* 0x0000001c3500720c */ /* 0x000fe20003f66070 */
        /* <DEDUP_REMOVED lines=16> */
[C---:B------:R-:W-:Y:S01]  /*53360*/  ISETP.GE.U32.AND P2, PT, R35.reuse, R28, PT ;  /* 0x0000001c2300720c */ /* 0x040fe20003f46070 */
[----:B------:R-:W-:Y:S01]  /*53370*/  IMAD.WIDE.U32 R28, R26, R12, RZ ;  /* 0x0000000c1a1c7225 */ /* 0x000fe200078e00ff */
[----:B------:R-:W-:Y:S02]  /*53380*/  IADD3 R34, P3, P4, R35, R30, R34 ;  /* 0x0000001e23227210 */ /* 0x000fe40007c7e022 */
[C---:B------:R-:W-:Y:S02]  /*53390*/  ISETP.GE.U32.AND.EX P2, PT, R36.reuse, R27, PT, P2 ;  /* 0x0000001b2400720c */ /* 0x040fe40003f46120 */
        /* <DEDUP_REMOVED lines=58> */
[----:B------:R-:W-:-:S03]  /*53740*/  IMAD.WIDE.U32 R28, R36, 0x3d1, RZ ;  /* 0x000003d1241c7825 */ /* 0x000fc600078e00ff */
[----:B------:R-:W-:Y:S01]  /*53750*/  IADD3.X R37, PT, PT, RZ, R31, RZ, P2, P3 ;  /* 0x0000001fff257210 */ /* 0x000fe200017e64ff */
[----:B------:R-:W-:Y:S02]  /*53760*/  IMAD.MOV.U32 R55, RZ, RZ, R48 ;  /* 0x000000ffff377224 */ /* 0x000fe400078e0030 */
        /* <DEDUP_REMOVED lines=8> */
[----:B------:R-:W-:Y:S01]  /*537f0*/  IMAD.X R33, RZ, RZ, RZ, P4 ;  /* 0x000000ffff217224 */ /* 0x000fe200020e06ff */
[----:B------:R-:W-:Y:S01]  /*53800*/  IADD3 R35, P4, PT, R35, R30, RZ ;  /* 0x0000001e23237210 */ /* 0x000fe20007f9e0ff */
[-C--:B------:R-:W-:Y:S02]  /*53810*/  IMAD R12, R55, R14.reuse, RZ ;  /* 0x0000000e370c7224 */ /* 0x080fe400078e02ff */
[----:B------:R-:W-:Y:S02]  /*53820*/  IMAD.MOV.U32 R32, RZ, RZ, R31 ;  /* 0x000000ffff207224 */ /* 0x000fe400078e001f */
[C---:B------:R-:W-:Y:S02]  /*53830*/  IMAD R12, R50.reuse, R13, R12 ;  /* 0x0000000d320c7224 */ /* 0x040fe400078e020c */
[----:B------:R-:W-:-:S04]  /*53840*/  IMAD.WIDE.U32 R30, R50, R14, R34 ;  /* 0x0000000e321e7225 */ /* 0x000fc800078e0022 */
[----:B------:R-:W-:Y:S01]  /*53850*/  IMAD.WIDE.U32.X R32, R27, 0x1, R32, P4 ;  /* 0x000000011b207825 */ /* 0x000fe200020e0420 */
[----:B------:R-:W-:-:S03]  /*53860*/  ISETP.GE.U32.AND P4, PT, R30, R34, PT ;  /* 0x000000221e00720c */ /* 0x000fc60003f86070 */
[----:B------:R-:W-:-:S05]  /*53870*/  IMAD.IADD R12, R31, 0x1, R12 ;  /* 0x000000011f0c7824 */ /* 0x000fca00078e020c */
[----:B------:R-:W-:-:S04]  /*53880*/  ISETP.GE.U32.AND.EX P4, PT, R12, R35, PT, P4 ;  /* 0x000000230c00720c */ /* 0x000fc80003f86140 */
[----:B------:R-:W-:-:S04]  /*53890*/  SEL R27, RZ, 0x1, P4 ;  /* 0x00000001ff1b7807 */ /* 0x000fc80002000000 */
[----:B------:R-:W-:Y:S01]  /*538a0*/  IADD3 R27, P4, P5, R41, R32, R27 ;  /* 0x00000020291b7210 */ /* 0x000fe20007d9e01b */
[----:B------:R-:W-:-:S03]  /*538b0*/  IMAD.X R35, RZ, RZ, RZ, P2 ;  /* 0x000000ffff237224 */ /* 0x000fc600010e06ff */
[C---:B------:R-:W-:Y:S02]  /*538c0*/  IADD3.X R28, PT, PT, R42.reuse, R33, RZ, P4, P5 ;  /* 0x000000212a1c7210 */ /* 0x040fe400027ea4ff */
[----:B------:R-:W-:Y:S02]  /*538d0*/  ISETP.GE.U32.AND P4, PT, R41, R48, PT ;  /* 0x000000302900720c */ /* 0x000fe40003f86070 */
[----:B------:R-:W-:Y:S01]  /*538e0*/  ISETP.GE.U32.AND P2, PT, R27, R41, PT ;  /* 0x000000291b00720c */ /* 0x000fe20003f46070 */
[----:B------:R-:W-:Y:S01]  /*538f0*/  IMAD.MOV.U32 R34, RZ, RZ, R29 ;  /* 0x000000ffff227224 */ /* 0x000fe200078e001d */
[----:B------:R-:W-:Y:S01]  /*53900*/  ISETP.GE.U32.AND.EX P4, PT, R42, R43, PT, P4 ;  /* 0x0000002b2a00720c */ /* 0x000fe20003f86140 */
[----:B------:R-:W-:Y:S01]  /*53910*/  IMAD.WIDE.U32 R32, R39, 0x3d1, RZ ;  /* 0x000003d127207825 */ /* 0x000fe200078e00ff */
[----:B------:R-:W-:-:S03]  /*53920*/  ISETP.GE.U32.AND.EX P2, PT, R28, R42, PT, P2 ;  /* 0x0000002a1c00720c */ /* 0x000fc60003f46120 */
        /* <DEDUP_REMOVED lines=12> */
[----:B------:R-:W-:Y:S01]  /*539f0*/  ISETP.GE.U32.AND P3, PT, R59, R40, PT ;  /* 0x000000283b00720c */ /* 0x000fe20003f66070 */
[----:B------:R-:W-:Y:S02]  /*53a00*/  IMAD.MOV.U32 R34, RZ, RZ, R33 ;  /* 0x000000ffff227224 */ /* 0x000fe400078e0021 */
[----:B------:R-:W-:Y:S01]  /*53a10*/  IMAD.X R29, R56, 0x1, R29, P2 ;  /* 0x00000001381d7824 */ /* 0x000fe200010e061d */
[----:B------:R-:W-:Y:S01]  /*53a20*/  ISETP.GE.U32.AND P2, PT, R36, R59, PT ;  /* 0x0000003b2400720c */ /* 0x000fe20003f46070 */
[----:B------:R-:W-:Y:S01]  /*53a30*/  IMAD.WIDE.U32.X R32, R39, 0x1, R34, P4 ;  /* 0x0000000127207825 */ /* 0x000fe200020e0422 */
[----:B------:R-:W-:Y:S02]  /*53a40*/  ISETP.GE.U32.AND.EX P3, PT, R56, R31, PT, P3 ;  /* 0x0000001f3800720c */ /* 0x000fe40003f66130 */
[----:B------:R-:W-:Y:S01]  /*53a50*/  ISETP.GE.U32.AND.EX P2, PT, R29, R56, PT, P2 ;  /* 0x000000381d00720c */ /* 0x000fe20003f46120 */
[----:B------:R-:W-:Y:S01]  /*53a60*/  IMAD.WIDE.U32 R34, R37, 0x3d1, RZ ;  /* 0x000003d125227825 */ /* 0x000fe200078e00ff */
[----:B------:R-:W-:-:S02]  /*53a70*/  SEL R31, RZ, 0x1, P3 ;  /* 0x00000001ff1f7807 */ /* 0x000fc40001800000 */
[----:B------:R-:W-:Y:S01]  /*53a80*/  SEL R39, RZ, 0x1, P2 ;  /* 0x00000001ff277807 */ /* 0x000fe20001000000 */
[----:B------:R-:W-:-:S03]  /*53a90*/  IMAD.WIDE.U32 R40, R38, 0x3d1, RZ ;  /* 0x000003d126287825 */ /* 0x000fc600078e00ff */
[----:B------:R-:W-:Y:S01]  /*53aa0*/  IADD3 R31, P3, P4, R39, R32, R31 ;  /* 0x00000020271f7210 */ /* 0x000fe20007c7e01f */
[----:B------:R-:W-:-:S03]  /*53ab0*/  IMAD.WIDE.U32 R34, P2, R38, 0x1, R34 ;  /* 0x0000000126227825 */ /* 0x000fc60007840022 */
        /* <DEDUP_REMOVED lines=8> */
[----:B------:R-:W-:Y:S02]  /*53b40*/  ISETP.GE.U32.AND P2, PT, R38, R53, PT ;  /* 0x000000352600720c */ /* 0x000fe40003f46070 */
[----:B------:R-:W-:Y:S01]  /*53b50*/  ISETP.GE.U32.AND.EX P3, PT, R52, R32, PT, P3 ;  /* 0x000000203400720c */ /* 0x000fe20003f66130 */
[----:B------:R-:W-:Y:S01]  /*53b60*/  IMAD.MOV.U32 R32, RZ, RZ, R35 ;  /* 0x000000ffff207224 */ /* 0x000fe200078e0023 */
[----:B------:R-:W-:Y:S02]  /*53b70*/  ISETP.GE.U32.AND.EX P2, PT, R39, R52, PT, P2 ;  /* 0x000000342700720c */ /* 0x000fe40003f46120 */
[----:B------:R-:W-:Y:S01]  /*53b80*/  SEL R34, RZ, 0x1, P3 ;  /* 0x00000001ff227807 */ /* 0x000fe20001800000 */
[----:B------:R-:W-:Y:S01]  /*53b90*/  IMAD.WIDE.U32.X R32, R37, 0x1, R32, P4 ;  /* 0x0000000125207825 */ /* 0x000fe200020e0420 */
[----:B------:R-:W-:-:S04]  /*53ba0*/  SEL R31, RZ, 0x1, P2 ;  /* 0x00000001ff1f7807 */ /* 0x000fc80001000000 */
[----:B------:R-:W-:-:S04]  /*53bb0*/  IADD3 R34, P2, P3, R31, R32, R34 ;  /* 0x000000201f227210 */ /* 0x000fc80007b5e022 */
[----:B------:R-:W-:Y:S02]  /*53bc0*/  IADD3.X R37, PT, PT, RZ, R33, RZ, P2, P3 ;  /* 0x00000021ff257210 */ /* 0x000fe400017e64ff */
[----:B------:R-:W-:-:S04]  /*53bd0*/  ISETP.NE.U32.AND P2, PT, R34, RZ, PT ;  /* 0x000000ff2200720c */ /* 0x000fc80003f45070 */
[----:B------:R-:W-:Y:S01]  /*53be0*/  ISETP.NE.AND.EX P2, PT, R37, RZ, PT, P2 ;  /* 0x000000ff2500720c */ /* 0x000fe20003f45320 */
[----:B------:R-:W-:Y:S01]  /*53bf0*/  BSSY.RECONVERGENT B3, `(.L_x_1593) ;  /* 0x000002b000037945 */ /* 0x000fe20003800200 */
[----:B------:R-:W-:-:S11]  /*53c00*/  IMAD.MOV.U32 R48, RZ, RZ, R30 ;  /* 0x000000ffff307224 */ /* 0x000fd600078e001e */
        /* <DEDUP_REMOVED lines=41> */
.L_x_1594:
[----:B------:R-:W-:Y:S05]  /*53ea0*/  BSYNC.RECONVERGENT B3 ;  /* 0x0000000000037941 */ /* 0x000fea0003800200 */
.L_x_1593:
        /* <DEDUP_REMOVED lines=19> */
.L_x_1596:
        /* <DEDUP_REMOVED lines=10> */
.L_x_1597:
[----:B------:R-:W-:Y:S05]  /*54080*/  BSYNC.RECONVERGENT B3 ;  /* 0x0000000000037941 */ /* 0x000fea0003800200 */
.L_x_1595:
[----:B------:R-:W2:Y:S01]  /*54090*/  LDL R40, [R1+0xa170] ;  /* 0x00a1700001287983 */ /* 0x000ea20000100800 */
[-C--:B------:R-:W-:Y:S01]  /*540a0*/  IADD3 RZ, P2, PT, R27, R44.reuse, RZ ;  /* 0x0000002c1bff7210 */ /* 0x080fe20007f5e0ff */
[----:B------:R-:W-:Y:S01]  /*540b0*/  BSSY.RECONVERGENT B3, `(.L_x_1598) ;  /* 0x0000024000037945 */ /* 0x000fe20003800200 */
[----:B------:R-:W-:Y:S01]  /*540c0*/  IADD3 RZ, P3, PT, R36, R44, RZ ;  /* 0x0000002c24ff7210 */ /* 0x000fe20007f7e0ff */
[----:B------:R-:W-:Y:S01]  /*540d0*/  IMAD.WIDE.U32 R30, R45, R4, RZ ;  /* 0x000000042d1e7225 */ /* 0x000fe200078e00ff */
        /* <DEDUP_REMOVED lines=17> */
[----:B------:R-:W-:Y:S01]  /*541f0*/  ISETP.NE.OR.EX P2, PT, R12, -0x1, !P3, P2 ;  /* 0xffffffff0c00780c */ /* 0x000fe20005f45720 */
[----:B--2---:R-:W-:-:S04]  /*54200*/  IMAD.WIDE.U32 R28, R40, R4, RZ ;  /* 0x00000004281c7225 */ /* 0x004fc800078e00ff */
[----:B------:R-:W-:-:S08]  /*54210*/  IMAD.WIDE.U32 R28, P4, R45, R57, R28 ;  /* 0x000000392d1c7225 */ /* 0x000fd0000788001c */
        /* <DEDUP_REMOVED lines=13> */
.L_x_1599:
[----:B------:R-:W-:Y:S05]  /*542f0*/  BSYNC.RECONVERGENT B3 ;  /* 0x0000000000037941 */ /* 0x000fea0003800200 */
.L_x_1598:
[----:B------:R-:W2:Y:S01]  /*54300*/  LDL.LU R12, [R1+0xa150] ;  /* 0x00a15000010c7983 */ /* 0x000ea20000300800 */
[----:B------:R-:W-:Y:S01]  /*54310*/  IADD3 RZ, P2, PT, R31, R28, RZ ;  /* 0x0000001c1fff7210 */ /* 0x000fe20007f5e0ff */
[----:B------:R-:W-:Y:S02]  /*54320*/  IMAD.X R31, RZ, RZ, RZ, P4 ;  /* 0x000000ffff1f7224 */ /* 0x000fe400020e06ff */
[----:B------:R-:W-:Y:S01]  /*54330*/  IMAD.MOV.U32 R30, RZ, RZ, R29 ;  /* 0x000000ffff1e7224 */ /* 0x000fe200078e001d */
[----:B------:R2:W-:Y:S01]  /*54340*/  STL [R1+0xa1ac], R11 ;  /* 0x00a1ac0b01007387 */ /* 0x0005e20000100800 */
[----:B------:R-:W-:Y:S02]  /*54350*/  IADD3 R6, P3, PT, R6, -R3, RZ ;  /* 0x8000000306067210 */ /* 0x000fe40007f7e0ff */
[----:B------:R-:W-:Y:S01]  /*54360*/  IMAD.WIDE.U32.X R28, R40, R57, R30, P2 ;  /* 0x00000039281c7225 */ /* 0x000fe200010e041e */
[----:B------:R-:W3:Y:S03]  /*54370*/  LDL.LU R59, [R1+0xa164] ;  /* 0x00a16400013b7983 */ /* 0x000ee60000300800 */
[----:B------:R-:W-:Y:S01]  /*54380*/  IMAD.WIDE.U32 R30, R5, R45, RZ ;  /* 0x0000002d051e7225 */ /* 0x000fe200078e00ff */
[----:B------:R-:W-:Y:S01]  /*54390*/  IADD3.X R7, P3, PT, R7, ~R0, RZ, P3, !PT ;  /* 0x8000000007077210 */ /* 0x000fe20001f7e4ff */
[----:B------:R-:W4:Y:S01]  /*543a0*/  LDL.LU R52, [R1+0xa124] ;  /* 0x00a1240001347983 */ /* 0x000f220000300800 */
[----:B------:R-:W-:-:S02]  /*543b0*/  IADD3 R35, P4, PT, R28, R30, RZ ;  /* 0x0000001e1c237210 */ /* 0x000fc40007f9e0ff */
[----:B------:R-:W-:Y:S02]  /*543c0*/  IADD3.X R6, P3, PT, ~R34, R6, RZ, P3, !PT ;  /* 0x0000000622067210 */ /* 0x000fe40001f7e5ff */
[----:B------:R-:W-:-:S03]  /*543d0*/  ISETP.GE.U32.AND P2, PT, R35, R30, PT ;  /* 0x0000001e2300720c */ /* 0x000fc60003f46070 */
[----:B------:R-:W-:Y:S02]  /*543e0*/  IMAD.X R7, R7, 0x1, ~R33, P3 ;  /* 0x0000000107077824 */ /* 0x000fe400018e0e21 */
[----:B------:R-:W-:Y:S02]  /*543f0*/  IMAD R39, R61, R60, RZ ;  /* 0x0000003c3d277224 */ /* 0x000fe400078e02ff */
[----:B--2---:R-:W-:Y:S02]  /*54400*/  IMAD.MOV.U32 R11, RZ, RZ, R12 ;  /* 0x000000ffff0b7224 */ /* 0x004fe400078e000c */
[----:B------:R-:W-:-:S04]  /*54410*/  IMAD R12, R9, R45, RZ ;  /* 0x0000002d090c7224 */ /* 0x000fc800078e02ff */
[----:B------:R-:W-:-:S04]  /*54420*/  IMAD R12, R40, R5, R12 ;  /* 0x00000005280c7224 */ /* 0x000fc800078e020c */
[----:B------:R-:W-:-:S04]  /*54430*/  IMAD.IADD R12, R31, 0x1, R12 ;  /* 0x000000011f0c7824 */ /* 0x000fc800078e020c */
[----:B------:R-:W-:Y:S02]  /*54440*/  IMAD.X R34, R12, 0x1, R29, P4 ;  /* 0x000000010c227824 */ /* 0x000fe400020e061d */
[----:B------:R-:W-:-:S04]  /*54450*/  IMAD.WIDE.U32 R28, R40, R5, RZ ;  /* 0x00000005281c7225 */ /* 0x000fc800078e00ff */
[----:B------:R-:W-:-:S04]  /*54460*/  IMAD.WIDE.U32 R30, R45, R5, RZ ;  /* 0x000000052d1e7225 */ /* 0x000fc800078e00ff */
[----:B------:R-:W-:-:S03]  /*54470*/  IMAD.WIDE.U32 R28, P3, R45, R9, R28 ;  /* 0x000000092d1c7225 */ /* 0x000fc6000786001c */
[----:B------:R-:W-:Y:S01]  /*54480*/  IADD3 RZ, P4, PT, R31, R28, RZ ;  /* 0x0000001c1fff7210 */ /* 0x000fe20007f9e0ff */
[----:B------:R-:W-:Y:S01]  /*54490*/  IMAD.X R31, RZ, RZ, RZ, P3 ;  /* 0x000000ffff1f7224 */ /* 0x000fe200018e06ff */
[----:B------:R-:W-:-:S04]  /*544a0*/  IADD3 R24, P3, PT, R24, -R3, RZ ;  /* 0x8000000318187210 */ /* 0x000fc80007f7e0ff */
[----:B------:R-:W-:Y:S01]  /*544b0*/  IADD3.X R25, P3, PT, R25, ~R0, RZ, P3, !PT ;  /* 0x8000000019197210 */ /* 0x000fe20001f7e4ff */
[----:B------:R-:W-:Y:S01]  /*544c0*/  IMAD.MOV.U32 R30, RZ, RZ, R29 ;  /* 0x000000ffff1e7224 */ /* 0x000fe200078e001d */
[----:B------:R-:W-:Y:S02]  /*544d0*/  ISETP.GE.U32.AND.EX P2, PT, R34, R12, PT, P2 ;  /* 0x0000000c2200720c */ /* 0x000fe40003f46120 */
[----:B------:R-:W-:Y:S01]  /*544e0*/  IADD3.X R24, P3, PT, ~R36, R24, RZ, P3, !PT ;  /* 0x0000001824187210 */ /* 0x000fe20001f7e5ff */
[----:B------:R-:W-:Y:S02]  /*544f0*/  IMAD R36, R10, R45, RZ ;  /* 0x0000002d0a247224 */ /* 0x000fe400078e02ff */
[----:B------:R-:W-:Y:S01]  /*54500*/  IMAD.WIDE.U32.X R28, R40, R9, R30, P4 ;  /* 0x00000009281c7225 */ /* 0x000fe200020e041e */
[----:B------:R-:W-:-:S03]  /*54510*/  SEL R12, RZ, 0x1, P2 ;  /* 0x00000001ff0c7807 */ /* 0x000fc60001000000 */
[----:B------:R-:W-:Y:S02]  /*54520*/  IMAD R36, R40, R8, R36 ;  /* 0x0000000828247224 */ /* 0x000fe400078e0224 */
[----:B------:R-:W-:-:S04]  /*54530*/  IMAD.WIDE.U32 R30, R8, R45, RZ ;  /* 0x0000002d081e7225 */ /* 0x000fc800078e00ff */
[----:B------:R-:W-:Y:S01]  /*54540*/  IMAD.IADD R36, R31, 0x1, R36 ;  /* 0x000000011f247824 */ /* 0x000fe200078e0224 */
[----:B------:R-:W-:-:S04]  /*54550*/  IADD3 R28, P2, P4, R30, R28, R12 ;  /* 0x0000001c1e1c7210 */ /* 0x000fc80007c5e00c */
[----:B------:R-:W-:Y:S02]  /*54560*/  IADD3.X R12, PT, PT, R36, R29, RZ, P2, P4 ;  /* 0x0000001d240c7210 */ /* 0x000fe400017e84ff */
[----:B------:R-:W-:Y:S01]  /*54570*/  ISETP.GE.U32.AND P2, PT, R28, R30, PT ;  /* 0x0000001e1c00720c */ /* 0x000fe20003f46070 */
[----:B------:R-:W-:-:S04]  /*54580*/  IMAD.WIDE.U32 R30, R40, R8, RZ ;  /* 0x00000008281e7225 */ /* 0x000fc800078e00ff */
[----:B------:R-:W-:Y:S02]  /*54590*/  IMAD.X R25, R25, 0x1, ~R32, P3 ;  /* 0x0000000119197824 */ /* 0x000fe400018e0e20 */
[----:B------:R-:W-:-:S04]  /*545a0*/  IMAD.WIDE.U32 R30, P4, R45, R10, R30 ;  /* 0x0000000a2d1e7225 */ /* 0x000fc8000788001e */
[----:B------:R-:W-:Y:S01]  /*545b0*/  IMAD.WIDE.U32 R32, R45, R8, RZ ;  /* 0x000000082d207225 */ /* 0x000fe200078e00ff */
[----:B------:R-:W-:-:S03]  /*545c0*/  ISETP.GE.U32.AND.EX P2, PT, R12, R36, PT, P2 ;  /* 0x000000240c00720c */ /* 0x000fc60003f46120 */
[----:B------:R-:W-:Y:S01]  /*545d0*/  IMAD.X R37, RZ, RZ, RZ, P4 ;  /* 0x000000ffff257224 */ /* 0x000fe200020e06ff */
[----:B------:R-:W-:Y:S01]  /*545e0*/  IADD3 RZ, P3, PT, R33, R30, RZ ;  /* 0x0000001e21ff7210 */ /* 0x000fe20007f7e0ff */
[----:B------:R-:W-:Y:S02]  /*545f0*/  IMAD.MOV.U32 R36, RZ, RZ, R31 ;  /* 0x000000ffff247224 */ /* 0x000fe400078e001f */
[----:B------:R-:W-:Y:S01]  /*54600*/  IMAD R32, R61, R45, RZ ;  /* 0x0000002d3d207224 */ /* 0x000fe200078e02ff */
[----:B------:R-:W-:Y:S01]  /*54610*/  SEL R29, RZ, 0x1, P2 ;  /* 0x00000001ff1d7807 */ /* 0x000fe20001000000 */
[----:B------:R-:W-:-:S04]  /*54620*/  IMAD.WIDE.U32.X R36, R40, R10, R36, P3 ;  /* 0x0000000a28247225 */ /* 0x000fc800018e0424 */
[----:B------:R-:W-:Y:S02]  /*54630*/  IMAD R32, R40, R2, R32 ;  /* 0x0000000228207224 */ /* 0x000fe400078e0220 */
[----:B------:R-:W-:-:S04]  /*54640*/  IMAD.WIDE.U32 R30, R2, R45, RZ ;  /* 0x0000002d021e7225 */ /* 0x000fc800078e00ff */
[----:B------:R-:W-:Y:S01]  /*54650*/  IMAD.IADD R32, R31, 0x1, R32 ;  /* 0x000000011f207824 */ /* 0x000fe200078e0220 */
[----:B------:R-:W-:-:S04]  /*54660*/  IADD3 R29, P3, P4, R30, R36, R29 ;  /* 0x000000241e1d7210 */ /* 0x000fc80007c7e01d */
[----:B------:R-:W-:Y:S02]  /*54670*/  ISETP.GE.U32.AND P2, PT, R29, R30, PT ;  /* 0x0000001e1d00720c */ /* 0x000fe40003f46070 */
[----:B------:R-:W-:-:S04]  /*54680*/  IADD3.X R36, PT, PT, R32, R37, RZ, P3, P4 ;  /* 0x0000002520247210 */ /* 0x000fc80001fe84ff */
[----:B------:R-:W-:Y:S01]  /*54690*/  ISETP.GE.U32.AND.EX P2, PT, R36, R32, PT, P2 ;  /* 0x000000202400720c */ /* 0x000fe20003f46120 */
[-C--:B------:R-:W-:Y:S02]  /*546a0*/  IMAD R32, R57, R60.reuse, RZ ;  /* 0x0000003c39207224 */ /* 0x080fe400078e02ff */
[----:B------:R-:W-:-:S04]  /*546b0*/  IMAD.WIDE.U32 R30, R4, R60, RZ ;  /* 0x0000003c041e7225 */ /* 0x000fc800078e00ff */
[----:B------:R-:W-:Y:S01]  /*546c0*/  IMAD R32, R11, R4, R32 ;  /* 0x000000040b207224 */ /* 0x000fe200078e0220 */
[----:B------:R-:W-:-:S03]  /*546d0*/  IADD3 R42, P3, PT, R35, R30, RZ ;  /* 0x0000001e232a7210 */ /* 0x000fc60007f7e0ff */
[----:B------:R-:W-:Y:S02]  /*546e0*/  IMAD.IADD R31, R31, 0x1, R32 ;  /* 0x000000011f1f7824 */ /* 0x000fe400078e0220 */
[----:B------:R-:W-:Y:S01]  /*546f0*/  IMAD.WIDE.U32 R32, R11, R4, RZ ;  /* 0x000000040b207225 */ /* 0x000fe200078e00ff */
[----:B------:R-:W-:-:S03]  /*54700*/  ISETP.GE.U32.AND P4, PT, R42, R30, PT ;  /* 0x0000001e2a00720c */ /* 0x000fc60003f86070 */
[----:B------:R-:W-:Y:S02]  /*54710*/  IMAD.X R54, R31, 0x1, R34, P3 ;  /* 0x000000011f367824 */ /* 0x000fe400018e0622 */
[----:B------:R-:W-:-:S04]  /*54720*/  IMAD.WIDE.U32 R32, P3, R60, R57, R32 ;  /* 0x000000393c207225 */ /* 0x000fc80007860020 */
[----:B------:R-:W-:Y:S01]  /*54730*/  IMAD.WIDE.U32 R34, R60, R4, RZ ;  /* 0x000000043c227225 */ /* 0x000fe200078e00ff */
[----:B------:R-:W-:-:S03]  /*54740*/  ISETP.GE.U32.AND.EX P4, PT, R54, R31, PT, P4 ;  /* 0x0000001f3600720c */ /* 0x000fc60003f86140 */
[----:B------:R-:W-:Y:S02]  /*54750*/  IMAD R34, R9, R60, RZ ;  /* 0x0000003c09227224 */ /* 0x000fe400078e02ff */
[----:B------:R-:W-:Y:S01]  /*54760*/  IMAD.X R31, RZ, RZ, RZ, P3 ;  /* 0x000000ffff1f7224 */ /* 0x000fe200018e06ff */
[----:B------:R-:W-:Y:S01]  /*54770*/  IADD3 RZ, P3, PT, R35, R32, RZ ;  /* 0x0000002023ff7210 */ /* 0x000fe20007f7e0ff */
[----:B------:R-:W-:Y:S02]  /*54780*/  IMAD.MOV.U32 R30, RZ, RZ, R33 ;  /* 0x000000ffff1e7224 */ /* 0x000fe400078e0021 */
[----:B------:R-:W-:Y:S02]  /*54790*/  IMAD R34, R11, R5, R34 ;  /* 0x000000050b227224 */ /* 0x000fe400078e0222 */
[----:B------:R-:W-:Y:S01]  /*547a0*/  IMAD.WIDE.U32 R32, R5, R60, RZ ;  /* 0x0000003c05207225 */ /* 0x000fe200078e00ff */
[----:B------:R-:W-:-:S03]  /*547b0*/  SEL R35, RZ, 0x1, P4 ;  /* 0x00000001ff237807 */ /* 0x000fc60002000000 */
[----:B------:R-:W-:Y:S01]  /*547c0*/  IMAD.IADD R33, R33, 0x1, R34 ;  /* 0x0000000121217824 */ /* 0x000fe200078e0222 */
[----:B------:R-:W-:Y:S01]  /*547d0*/  IADD3 R34, P4, PT, R28, R32, RZ ;  /* 0x000000201c227210 */ /* 0x000fe20007f9e0ff */
[----:B------:R-:W-:-:S03]  /*547e0*/  IMAD.WIDE.U32.X R30, R11, R57, R30, P3 ;  /* 0x000000390b1e7225 */ /* 0x000fc600018e041e */
[C---:B------:R-:W-:Y:S01]  /*547f0*/  ISETP.GE.U32.AND P3, PT, R34.reuse, R32, PT ;  /* 0x000000202200720c */ /* 0x040fe20003f66070 */
[----:B------:R-:W-:Y:S01]  /*54800*/  IMAD.X R32, R33, 0x1, R12, P4 ;  /* 0x0000000121207824 */ /* 0x000fe200020e060c */
[----:B------:R-:W-:-:S04]  /*54810*/  IADD3 R12, P4, P5, R34, R30, R35 ;  /* 0x0000001e220c7210 */ /* 0x000fc80007d9e023 */
[C---:B------:R-:W-:Y:S01]  /*54820*/  IADD3.X R28, PT, PT, R32.reuse, R31, RZ, P4, P5 ;  /* 0x0000001f201c7210 */ /* 0x040fe200027ea4ff */
[----:B------:R-:W-:Y:S01]  /*54830*/  IMAD.WIDE.U32 R30, R11, R5, RZ ;  /* 0x000000050b1e7225 */ /* 0x000fe200078e00ff */
[----:B------:R-:W-:Y:S02]  /*54840*/  ISETP.GE.U32.AND.EX P3, PT, R32, R33, PT, P3 ;  /* 0x000000212000720c */ /* 0x000fe40003f66130 */
[----:B------:R-:W-:Y:S02]  /*54850*/  ISETP.GE.U32.AND P4, PT, R12, R34, PT ;  /* 0x000000220c00720c */ /* 0x000fe40003f86070 */
[----:B------:R-:W-:Y:S01]  /*54860*/  SEL R37, RZ, 0x1, P3 ;  /* 0x00000001ff257807 */ /* 0x000fe20001800000 */
[----:B------:R-:W-:Y:S01]  /*54870*/  IMAD.WIDE.U32 R30, P3, R60, R9, R30 ;  /* 0x000000093c1e7225 */ /* 0x000fe2000786001e */
[----:B------:R-:W-:-:S03]  /*54880*/  ISETP.GE.U32.AND.EX P4, PT, R28, R32, PT, P4 ;  /* 0x000000201c00720c */ /* 0x000fc60003f86140 */
[----:B------:R-:W-:-:S04]  /*54890*/  IMAD.WIDE.U32 R32, R60, R5, RZ ;  /* 0x000000053c207225 */ /* 0x000fc800078e00ff */
        /* <DEDUP_REMOVED lines=14> */
[----:B------:R-:W-:-:S05]  /*54980*/  IADD3 R29, P4, PT, R32, R37, RZ ;  /* 0x00000025201d7210 */ /* 0x000fca0007f9e0ff */
[C---:B------:R-:W-:Y:S01]  /*54990*/  IMAD.X R36, R30.reuse, 0x1, R34, P4 ;  /* 0x000000011e247824 */ /* 0x040fe200020e0622 */
[----:B------:R-:W-:Y:S02]  /*549a0*/  ISETP.GE.U32.AND P4, PT, R29, R32, PT ;  /* 0x000000201d00720c */ /* 0x000fe40003f86070 */
[----:B------:R-:W-:Y:S02]  /*549b0*/  ISETP.GE.U32.AND.EX P3, PT, R30, R31, PT, P3 ;  /* 0x0000001f1e00720c */ /* 0x000fe40003f66130 */
[----:B------:R-:W-:Y:S01]  /*549c0*/  ISETP.GE.U32.AND.EX P4, PT, R36, R30, PT, P4 ;  /* 0x0000001e2400720c */ /* 0x000fe20003f86140 */
[----:B------:R-:W-:Y:S01]  /*549d0*/  IMAD.WIDE.U32 R30, R11, R8, RZ ;  /* 0x000000080b1e7225 */ /* 0x000fe200078e00ff */
[----:B------:R-:W-:-:S03]  /*549e0*/  SEL R37, RZ, 0x1, P3 ;  /* 0x00000001ff257807 */ /* 0x000fc60001800000 */
[----:B------:R-:W-:-:S04]  /*549f0*/  IMAD.WIDE.U32 R32, R60, R8, RZ ;  /* 0x000000083c207225 */ /* 0x000fc800078e00ff */
        /* <DEDUP_REMOVED lines=14> */
[CC--:B------:R-:W-:Y:S02]  /*54ae0*/  IMAD R39, R11.reuse, R2.reuse, R39 ;  /* 0x000000020b277224 */ /* 0x0c0fe400078e0227 */
[----:B------:R-:W-:Y:S02]  /*54af0*/  IMAD.WIDE.U32.X R30, R11, R61, R32, P4 ;  /* 0x0000003d0b1e7225 */ /* 0x000fe400020e0420 */
[----:B------:R-:W2:Y:S02]  /*54b00*/  LDL.LU R11, [R1+0xa174] ;  /* 0x00a17400010b7983 */ /* 0x000ea40000300800 */
[----:B------:R-:W-:-:S04]  /*54b10*/  IMAD.WIDE.U32 R32, R40, R2, RZ ;  /* 0x0000000228207225 */ /* 0x000fc800078e00ff */
[----:B------:R-:W-:-:S04]  /*54b20*/  IMAD.WIDE.U32 R34, R45, R2, RZ ;  /* 0x000000022d227225 */ /* 0x000fc800078e00ff */
[----:B------:R-:W-:-:S04]  /*54b30*/  IMAD.WIDE.U32 R32, P3, R45, R61, R32 ;  /* 0x0000003d2d207225 */ /* 0x000fc80007860020 */
[----:B------:R-:W-:Y:S01]  /*54b40*/  IMAD.MOV.U32 R34, RZ, RZ, R33 ;  /* 0x000000ffff227224 */ /* 0x000fe200078e0021 */
[----:B------:R-:W-:Y:S01]  /*54b50*/  IADD3 RZ, P4, PT, R35, R32, RZ ;  /* 0x0000002023ff7210 */ /* 0x000fe20007f9e0ff */
[----:B------:R-:W-:Y:S02]  /*54b60*/  IMAD.X R35, RZ, RZ, RZ, P3 ;  /* 0x000000ffff237224 */ /* 0x000fe400018e06ff */
[----:B------:R-:W-:-:S04]  /*54b70*/  IMAD.WIDE.U32 R32, R2, R60, RZ ;  /* 0x0000003c02207225 */ /* 0x000fc800078e00ff */
[----:B------:R-:W-:-:S04]  /*54b80*/  IMAD.WIDE.U32.X R34, R40, R61, R34, P4 ;  /* 0x0000003d28227225 */ /* 0x000fc800020e0422 */
[----:B------:R-:W-:Y:S01]  /*54b90*/  IMAD.IADD R39, R33, 0x1, R39 ;  /* 0x0000000121277824 */ /* 0x000fe200078e0227 */
[----:B------:R-:W-:-:S04]  /*54ba0*/  SEL R33, RZ, 0x1, P2 ;  /* 0x00000001ff217807 */ /* 0x000fc80001000000 */
        /* <DEDUP_REMOVED lines=11> */
[----:B------:R-:W-:-:S03]  /*54c60*/  IMAD R32, R57, R58, RZ ;  /* 0x0000003a39207224 */ /* 0x000fc600078e02ff */
[----:B------:R-:W-:Y:S01]  /*54c70*/  IADD3.X R34, PT, PT, RZ, R31, RZ, P2, P3 ;  /* 0x0000001fff227210 */ /* 0x000fe200017e64ff */
[----:B------:R-:W-:-:S04]  /*54c80*/  IMAD.WIDE.U32 R30, R4, R58, RZ ;  /* 0x0000003a041e7225 */ /* 0x000fc800078e00ff */
[----:B---3--:R-:W-:Y:S02]  /*54c90*/  IMAD R32, R59, R4, R32 ;  /* 0x000000043b207224 */ /* 0x008fe400078e0220 */
[----:B------:R-:W-:Y:S01]  /*54ca0*/  IMAD.MOV.U32 R60, RZ, RZ, R51 ;  /* 0x000000ffff3c7224 */ /* 0x000fe200078e0033 */
[-C--:B------:R-:W-:Y:S01]  /*54cb0*/  IADD3 R51, P2, PT, R12, R30.reuse, RZ ;  /* 0x0000001e0c337210 */ /* 0x080fe20007f5e0ff */
[----:B------:R-:W-:Y:S02]  /*54cc0*/  IMAD.IADD R32, R31, 0x1, R32 ;  /* 0x000000011f207824 */ /* 0x000fe400078e0220 */
[----:B------:R-:W-:Y:S01]  /*54cd0*/  IMAD.MOV.U32 R35, RZ, RZ, R50 ;  /* 0x000000ffff237224 */ /* 0x000fe200078e0032 */
[----:B------:R-:W-:Y:S01]  /*54ce0*/  ISETP.GE.U32.AND P3, PT, R51, R30, PT ;  /* 0x0000001e3300720c */ /* 0x000fe20003f66070 */
[----:B------:R-:W-:Y:S02]  /*54cf0*/  IMAD.X R50, R32, 0x1, R28, P2 ;  /* 0x0000000120327824 */ /* 0x000fe400010e061c */
[----:B------:R-:W-:-:S03]  /*54d00*/  IMAD.WIDE.U32 R30, R59, R4, RZ ;  /* 0x000000043b1e7225 */ /* 0x000fc600078e00ff */
[----:B------:R-:W-:Y:S01]  /*54d10*/  ISETP.GE.U32.AND.EX P3, PT, R50, R32, PT, P3 ;  /* 0x000000203200720c */ /* 0x000fe20003f66130 */
[----:B------:R-:W-:-:S04]  /*54d20*/  IMAD.WIDE.U32 R32, R58, R4, RZ ;  /* 0x000000043a207225 */ /* 0x000fc800078e00ff */
[----:B------:R-:W-:-:S04]  /*54d30*/  IMAD.WIDE.U32 R30, P2, R58, R57, R30 ;  /* 0x000000393a1e7225 */ /* 0x000fc8000784001e */
[----:B------:R-:W-:Y:S01]  /*54d40*/  IMAD R12, R9, R58, RZ ;  /* 0x0000003a090c7224 */ /* 0x000fe200078e02ff */
[----:B------:R-:W-:Y:S01]  /*54d50*/  IADD3 RZ, P4, PT, R33, R30, RZ ;  /* 0x0000001e21ff7210 */ /* 0x000fe20007f9e0ff */
[----:B------:R-:W-:Y:S02]  /*54d60*/  IMAD.MOV.U32 R32, RZ, RZ, R31 ;  /* 0x000000ffff207224 */ /* 0x000fe400078e001f */
[----:B------:R-:W-:-:S04]  /*54d70*/  IMAD.WIDE.U32 R30, R5, R58, RZ ;  /* 0x0000003a051e7225 */ /* 0x000fc800078e00ff */
[----:B------:R-:W-:Y:S02]  /*54d80*/  IMAD R12, R59, R5, R12 ;  /* 0x000000053b0c7224 */ /* 0x000fe400078e020c */
[----:B------:R-:W-:Y:S01]  /*54d90*/  IMAD.X R33, RZ, RZ, RZ, P2 ;  /* 0x000000ffff217224 */ /* 0x000fe200010e06ff */
[----:B------:R-:W-:Y:S01]  /*54da0*/  IADD3 R29, P2, PT, R29, R30, RZ ;  /* 0x0000001e1d1d7210 */ /* 0x000fe20007f5e0ff */
[----:B------:R-:W-:-:S04]  /*54db0*/  IMAD.IADD R12, R31, 0x1, R12 ;  /* 0x000000011f0c7824 */ /* 0x000fc800078e020c */
[----:B------:R-:W-:Y:S01]  /*54dc0*/  IMAD.X R36, R12, 0x1, R36, P2 ;  /* 0x000000010c247824 */ /* 0x000fe200010e0624 */
[----:B------:R-:W-:Y:S01]  /*54dd0*/  ISETP.GE.U32.AND P2, PT, R29, R30, PT ;  /* 0x0000001e1d00720c */ /* 0x000fe20003f46070 */
[----:B------:R-:W-:-:S03]  /*54de0*/  IMAD.WIDE.U32.X R32, R59, R57, R32, P4 ;  /* 0x000000393b207225 */ /* 0x000fc600020e0420 */
[----:B------:R-:W-:Y:S02]  /*54df0*/  ISETP.GE.U32.AND.EX P2, PT, R36, R12, PT, P2 ;  /* 0x0000000c2400720c */ /* 0x000fe40003f46120 */
[----:B------:R-:W-:Y:S01]  /*54e00*/  SEL R12, RZ, 0x1, P3 ;  /* 0x00000001ff0c7807 */ /* 0x000fe20001800000 */
[----:B------:R-:W-:-:S03]  /*54e10*/  IMAD.MOV.U32 R28, RZ, RZ, R35 ;  /* 0x000000ffff1c7224 */ /* 0x000fc600078e0023 */
[----:B------:R-:W-:-:S04]  /*54e20*/  IADD3 R12, P3, P4, R29, R32, R12 ;  /* 0x000000201d0c7210 */ /* 0x000fc80007c7e00c */
[----:B------:R-:W-:Y:S02]  /*54e30*/  IADD3.X R35, PT, PT, R36, R33, RZ, P3, P4 ;  /* 0x0000002124237210 */ /* 0x000fe40001fe84ff */
[----:B------:R-:W-:-:S04]  /*54e40*/  ISETP.GE.U32.AND P3, PT, R12, R29, PT ;  /* 0x0000001d0c00720c */ /* 0x000fc80003f66070 */
[----:B------:R-:W-:Y:S01]  /*54e50*/  ISETP.GE.U32.AND.EX P3, PT, R35, R36, PT, P3 ;  /* 0x000000242300720c */ /* 0x000fe20003f66130 */
[----:B------:R-:W-:Y:S02]  /*54e60*/  IMAD.MOV.U32 R36, RZ, RZ, R28 ;  /* 0x000000ffff247224 */ /* 0x000fe400078e001c */
        /* <DEDUP_REMOVED lines=10> */
[----:B------:R-:W-:-:S04]  /*54f10*/  IADD3 R30, P2, P3, R28, R32, R30 ;  /* 0x000000201c1e7210 */ /* 0x000fc80007b5e01e */
[----:B------:R-:W-:Y:S01]  /*54f20*/  IADD3.X R36, PT, PT, RZ, R33, RZ, P2, P3 ;  /* 0x00000021ff247210 */ /* 0x000fe200017e64ff */
[----:B------:R-:W-:Y:S02]  /*54f30*/  IMAD.MOV.U32 R33, RZ, RZ, R31 ;  /* 0x000000ffff217224 */ /* 0x000fe400078e001f */
[-C--:B------:R-:W-:Y:S02]  /*54f40*/  IMAD R31, R10, R58.reuse, RZ ;  /* 0x0000003a0a1f7224 */ /* 0x080fe400078e02ff */
[----:B------:R-:W-:-:S04]  /*54f50*/  IMAD.WIDE.U32 R28, R8, R58, RZ ;  /* 0x0000003a081c7225 */ /* 0x000fc800078e00ff */
[----:B------:R-:W-:-:S04]  /*54f60*/  IMAD R31, R59, R8, R31 ;  /* 0x000000083b1f7224 */ /* 0x000fc800078e021f */
        /* <DEDUP_REMOVED lines=12> */
[----:B------:R-:W-:Y:S02]  /*55030*/  IMAD.MOV.U32 R38, RZ, RZ, R33 ;  /* 0x000000ffff267224 */ /* 0x000fe400078e0021 */
        /* <DEDUP_REMOVED lines=8> */
[----:B------:R-:W-:Y:S01]  /*550c0*/  IMAD.MOV.U32 R31, RZ, RZ, R38 ;  /* 0x000000ffff1f7224 */ /* 0x000fe200078e0026 */
[----:B------:R-:W-:Y:S01]  /*550d0*/  IADD3.X R38, PT, PT, RZ, R33, RZ, P2, P3 ;  /* 0x00000021ff267210 */ /* 0x000fe200017e64ff */
[----:B------:R-:W-:-:S04]  /*550e0*/  IMAD.WIDE.U32 R28, P2, R58, R61, R28 ;  /* 0x0000003d3a1c7225 */ /* 0x000fc8000784001c */
[----:B------:R-:W-:Y:S02]  /*550f0*/  IMAD.MOV.U32 R33, RZ, RZ, R31 ;  /* 0x000000ffff217224 */ /* 0x000fe400078e001f */
[----:B------:R-:W-:-:S04]  /*55100*/  IMAD.WIDE.U32 R30, R58, R2, RZ ;  /* 0x000000023a1e7225 */ /* 0x000fc800078e00ff */
[----:B------:R-:W-:Y:S01]  /*55110*/  IMAD.MOV.U32 R30, RZ, RZ, R29 ;  /* 0x000000ffff1e7224 */ /* 0x000fe200078e001d */
[----:B------:R-:W-:Y:S01]  /*55120*/  IADD3 RZ, P3, PT, R31, R28, RZ ;  /* 0x0000001c1fff7210 */ /* 0x000fe20007f7e0ff */
[----:B------:R-:W-:Y:S02]  /*55130*/  IMAD.X R31, RZ, RZ, RZ, P2 ;  /* 0x000000ffff1f7224 */ /* 0x000fe400010e06ff */
[----:B------:R-:W-:Y:S02]  /*55140*/  IMAD R28, R61, R58, RZ ;  /* 0x0000003a3d1c7224 */ /* 0x000fe400078e02ff */
[----:B------:R-:W-:-:S04]  /*55150*/  IMAD.WIDE.U32.X R30, R59, R61, R30, P3 ;  /* 0x0000003d3b1e7225 */ /* 0x000fc800018e041e */
[----:B------:R-:W-:Y:S02]  /*55160*/  IMAD R28, R59, R2, R28 ;  /* 0x000000023b1c7224 */ /* 0x000fe400078e021c */
[----:B------:R-:W-:-:S03]  /*55170*/  IMAD.WIDE.U32 R58, R2, R58, RZ ;  /* 0x0000003a023a7225 */ /* 0x000fc600078e00ff */
[----:B------:R-:W-:Y:S01]  /*55180*/  IADD3 R39, P3, PT, R39, R58, RZ ;  /* 0x0000003a27277210 */ /* 0x000fe20007f7e0ff */
[----:B------:R-:W-:-:S03]  /*55190*/  IMAD.IADD R28, R59, 0x1, R28 ;  /* 0x000000013b1c7824 */ /* 0x000fc600078e021c */
[C---:B------:R-:W-:Y:S01]  /*551a0*/  ISETP.GE.U32.AND P2, PT, R39.reuse, R58, PT ;  /* 0x0000003a2700720c */ /* 0x040fe20003f46070 */
[----:B------:R-:W-:Y:S01]  /*551b0*/  IMAD.MOV.U32 R58, RZ, RZ, R33 ;  /* 0x000000ffff3a7224 */ /* 0x000fe200078e0021 */
[----:B------:R-:W-:Y:S01]  /*551c0*/  IADD3 R33, P4, PT, R39, R32, RZ ;  /* 0x0000002027217210 */ /* 0x000fe20007f9e0ff */
[----:B------:R-:W-:-:S03]  /*551d0*/  IMAD.X R34, R28, 0x1, R34, P3 ;  /* 0x000000011c227824 */ /* 0x000fc600018e0622 */
[----:B------:R-:W-:Y:S01]  /*551e0*/  ISETP.GE.U32.AND P3, PT, R33, R39, PT ;  /* 0x000000272100720c */ /* 0x000fe20003f66070 */
[C---:B------:R-:W-:Y:S01]  /*551f0*/  IMAD.X R32, R34.reuse, 0x1, R38, P4 ;  /* 0x0000000122207824 */ /* 0x040fe200020e0626 */
[----:B------:R-:W-:Y:S01]  /*55200*/  ISETP.GE.U32.AND.EX P2, PT, R34, R28, PT, P2 ;  /* 0x0000001c2200720c */ /* 0x000fe20003f46120 */
[----:B------:R-:W-:-:S03]  /*55210*/  IMAD.MOV.U32 R59, RZ, RZ, R60 ;  /* 0x000000ffff3b7224 */ /* 0x000fc600078e003c */
[----:B------:R-:W-:Y:S01]  /*55220*/  ISETP.GE.U32.AND.EX P3, PT, R32, R34, PT, P3 ;  /* 0x000000222000720c */ /* 0x000fe20003f66130 */
[----:B------:R-:W-:Y:S01]  /*55230*/  IMAD.MOV.U32 R60, RZ, RZ, R53 ;  /* 0x000000ffff3c7224 */ /* 0x000fe200078e0035 */
[----:B------:R-:W-:Y:S01]  /*55240*/  SEL R53, RZ, 0x1, P2 ;  /* 0x00000001ff357807 */ /* 0x000fe20001000000 */
[----:B----4-:R-:W-:Y:S01]  /*55250*/  IMAD.MOV.U32 R39, RZ, RZ, R52 ;  /* 0x000000ffff277224 */ /* 0x010fe200078e0034 */
[----:B------:R-:W-:-:S04]  /*55260*/  SEL R28, RZ, 0x1, P3 ;  /* 0x00000001ff1c7807 */ /* 0x000fc80001800000 */
[----:B------:R-:W-:Y:S01]  /*55270*/  IADD3 R53, P2, P3, R28, R30, R53 ;  /* 0x0000001e1c357210 */ /* 0x000fe20007b5e035 */
[-C--:B------:R-:W-:Y:S02]  /*55280*/  IMAD R30, R57, R39.reuse, RZ ;  /* 0x00000027391e7224 */ /* 0x080fe400078e02ff */
[----:B------:R-:W-:Y:S01]  /*55290*/  IMAD.WIDE.U32 R28, R4, R39, RZ ;  /* 0x00000027041c7225 */ /* 0x000fe200078e00ff */
[----:B------:R-:W-:Y:S02]  /*552a0*/  IADD3.X R52, PT, PT, RZ, R31, RZ, P2, P3 ;  /* 0x0000001fff347210 */ /* 0x000fe400017e64ff */
[----:B------:R-:W-:-:S04]  /*552b0*/  IADD3 R12, P2, PT, R12, R28, RZ ;  /* 0x0000001c0c0c7210 */ /* 0x000fc80007f5e0ff */
[----:B------:R-:W-:Y:S01]  /*552c0*/  ISETP.GE.U32.AND P3, PT, R12, R28, PT ;  /* 0x0000001c0c00720c */ /* 0x000fe20003f66070 */
[----:B------:R-:W-:Y:S02]  /*552d0*/  IMAD R34, R9, R39, RZ ;  /* 0x0000002709227224 */ /* 0x000fe400078e02ff */
[----:B--2---:R-:W-:-:S04]  /*552e0*/  IMAD R30, R11, R4, R30 ;  /* 0x000000040b1e7224 */ /* 0x004fc800078e021e */
[----:B------:R-:W-:Y:S02]  /*552f0*/  IMAD.IADD R30, R29, 0x1, R30 ;  /* 0x000000011d1e7824 */ /* 0x000fe400078e021e */
        /* <DEDUP_REMOVED lines=16> */
[----:B------:R-:W-:-:S04]  /*55400*/  SEL R34, RZ, 0x1, P3 ;  /* 0x00000001ff227807 */ /* 0x000fc80001800000 */
[----:B------:R-:W-:-:S04]  /*55410*/  IADD3 R34, P3, P4, R37, R30, R34 ;  /* 0x0000001e25227210 */ /* 0x000fc80007c7e022 */
[----:B------:R-:W-:Y:S02]  /*55420*/  IADD3.X R36, PT, PT, R29, R31, RZ, P3, P4 ;  /* 0x0000001f1d247210 */ /* 0x000fe40001fe84ff */
[----:B------:R-:W-:Y:S01]  /*55430*/  ISETP.GE.U32.AND P3, PT, R34, R37, PT ;  /* 0x000000252200720c */ /* 0x000fe20003f66070 */
[----:B------:R-:W-:-:S03]  /*55440*/  IMAD.MOV.U32 R37, RZ, RZ, R39 ;  /* 0x000000ffff257224 */ /* 0x000fc600078e0027 */
[----:B------:R-:W-:Y:S01]  /*55450*/  ISETP.GE.U32.AND.EX P3, PT, R36, R29, PT, P3 ;  /* 0x0000001d2400720c */ /* 0x000fe20003f66130 */
[----:B------:R-:W-:-:S04]  /*55460*/  IMAD.WIDE.U32 R28, R11, R5, RZ ;  /* 0x000000050b1c7225 */ /* 0x000fc800078e00ff */
[----:B------:R-:W-:-:S04]  /*55470*/  IMAD.WIDE.U32 R30, R37, R5, RZ ;  /* 0x00000005251e7225 */ /* 0x000fc800078e00ff */
[----:B------:R-:W-:-:S04]  /*55480*/  IMAD.WIDE.U32 R28, P4, R37, R9, R28 ;  /* 0x00000009251c7225 */ /* 0x000fc8000788001c */
[----:B------:R-:W-:Y:S01]  /*55490*/  IMAD.MOV.U32 R30, RZ, RZ, R29 ;  /* 0x000000ffff1e7224 */ /* 0x000fe200078e001d */
[----:B------:R-:W-:Y:S01]  /*554a0*/  IADD3 RZ, P5, PT, R31, R28, RZ ;  /* 0x0000001c1fff7210 */ /* 0x000fe20007fbe0ff */
[----:B------:R-:W-:Y:S01]  /*554b0*/  IMAD.X R31, RZ, RZ, RZ, P4 ;  /* 0x000000ffff1f7224 */ /* 0x000fe200020e06ff */
[----:B------:R-:W-:-:S03]  /*554c0*/  SEL R5, RZ, 0x1, P2 ;  /* 0x00000001ff057807 */ /* 0x000fc60001000000 */
[----:B------:R-:W-:Y:S01]  /*554d0*/  IMAD.WIDE.U32.X R30, R11, R9, R30, P5 ;  /* 0x000000090b1e7225 */ /* 0x000fe200028e041e */
[----:B------:R-:W-:-:S04]  /*554e0*/  SEL R9, RZ, 0x1, P3 ;  /* 0x00000001ff097807 */ /* 0x000fc80001800000 */
[----:B------:R-:W-:Y:S01]  /*554f0*/  IADD3 R5, P2, P3, R9, R30, R5 ;  /* 0x0000001e09057210 */ /* 0x000fe20007b5e005 */
[-C--:B------:R-:W-:Y:S02]  /*55500*/  IMAD R9, R10, R37.reuse, RZ ;  /* 0x000000250a097224 */ /* 0x080fe400078e02ff */
        /* <DEDUP_REMOVED lines=8> */
[----:B------:R-:W-:Y:S01]  /*55590*/  IADD3 R5, P4, PT, R33, R5, RZ ;  /* 0x0000000521057210 */ /* 0x000fe20007f9e0ff */
[----:B------:R-:W-:-:S03]  /*555a0*/  IMAD.WIDE.U32 R28, R11, R8, RZ ;  /* 0x000000080b1c7225 */ /* 0x000fc600078e00ff */
[C---:B------:R-:W-:Y:S01]  /*555b0*/  ISETP.GE.U32.AND.EX P2, PT, R32.reuse, R9, PT, P2 ;  /* 0x000000092000720c */ /* 0x040fe20003f46120 */
[----:B------:R-:W-:Y:S02]  /*555c0*/  IMAD.X R40, R32, 0x1, R40, P4 ;  /* 0x0000000120287824 */ /* 0x000fe400020e0628 */
[----:B------:R-:W-:Y:S01]  /*555d0*/  IMAD.WIDE.U32 R28, P4, R37, R10, R28 ;  /* 0x0000000a251c7225 */ /* 0x000fe2000788001c */
[----:B------:R-:W-:-:S03]  /*555e0*/  ISETP.GE.U32.AND P3, PT, R5, R33, PT ;  /* 0x000000210500720c */ /* 0x000fc60003f66070 */
[----:B------:R-:W-:Y:S01]  /*555f0*/  IMAD.WIDE.U32 R8, R37, R8, RZ ;  /* 0x0000000825087225 */ /* 0x000fe200078e00ff */
[----:B------:R-:W-:-:S03]  /*55600*/  ISETP.GE.U32.AND.EX P3, PT, R40, R32, PT, P3 ;  /* 0x000000202800720c */ /* 0x000fc60003f66130 */
[----:B------:R-:W-:Y:S01]  /*55610*/  IMAD.MOV.U32 R8, RZ, RZ, R29 ;  /* 0x000000ffff087224 */ /* 0x000fe200078e001d */
[----:B------:R-:W-:Y:S01]  /*55620*/  IADD3 RZ, P5, PT, R9, R28, RZ ;  /* 0x0000001c09ff7210 */ /* 0x000fe20007fbe0ff */
[----:B------:R-:W-:Y:S01]  /*55630*/  IMAD.X R9, RZ, RZ, RZ, P4 ;  /* 0x000000ffff097224 */ /* 0x000fe200020e06ff */
[----:B------:R-:W-:-:S03]  /*55640*/  SEL R28, RZ, 0x1, P3 ;  /* 0x00000001ff1c7807 */ /* 0x000fc60001800000 */
[----:B------:R-:W-:Y:S01]  /*55650*/  IMAD.WIDE.U32.X R8, R11, R10, R8, P5 ;  /* 0x0000000a0b087225 */ /* 0x000fe200028e0408 */
[----:B------:R-:W-:-:S04]  /*55660*/  SEL R10, RZ, 0x1, P2 ;  /* 0x00000001ff0a7807 */ /* 0x000fc80001000000 */
[----:B------:R-:W-:Y:S01]  /*55670*/  IADD3 R10, P2, P3, R28, R8, R10 ;  /* 0x000000081c0a7210 */ /* 0x000fe20007b5e00a */
[----:B------:R-:W-:-:S04]  /*55680*/  IMAD.WIDE.U32 R28, R40, 0x3d1, RZ ;  /* 0x000003d1281c7825 */ /* 0x000fc800078e00ff */
[----:B------:R-:W-:Y:S01]  /*55690*/  IMAD.MOV.U32 R39, RZ, RZ, R41 ;  /* 0x000000ffff277224 */ /* 0x000fe200078e0029 */
[----:B------:R-:W-:Y:S01]  /*556a0*/  IADD3.X R41, PT, PT, RZ, R9, RZ, P2, P3 ;  /* 0x00000009ff297210 */ /* 0x000fe200017e64ff */
[----:B------:R-:W-:-:S04]  /*556b0*/  IMAD.WIDE.U32 R28, P3, R5, 0x1, R28 ;  /* 0x00000001051c7825 */ /* 0x000fc8000786001c */
[----:B------:R-:W-:-:S04]  /*556c0*/  IMAD.WIDE.U32 R8, R5, 0x3d1, RZ ;  /* 0x000003d105087825 */ /* 0x000fc800078e00ff */
[----:B------:R-:W-:Y:S01]  /*556d0*/  IMAD.WIDE.U32 R32, R36, 0x3d1, RZ ;  /* 0x000003d124207825 */ /* 0x000fe200078e00ff */
[----:B------:R-:W-:Y:S02]  /*556e0*/  IADD3 R42, P4, PT, R42, R8, RZ ;  /* 0x000000082a2a7210 */ /* 0x000fe40007f9e0ff */
[----:B------:R-:W-:Y:S01]  /*556f0*/  IADD3 R9, P2, PT, R9, R28, RZ ;  /* 0x0000001c09097210 */ /* 0x000fe20007f5e0ff */
[----:B------:R-:W-:-:S04]  /*55700*/  IMAD.MOV.U32 R5, RZ, RZ, R38 ;  /* 0x000000ffff057224 */ /* 0x000fc800078e0026 */
        /* <DEDUP_REMOVED lines=12> */
[----:B------:R-:W-:Y:S02]  /*557d0*/  IMAD R57, R5, R4, R57 ;  /* 0x0000000405397224 */ /* 0x000fe400078e0239 */
[----:B------:R-:W-:Y:S01]  /*557e0*/  IMAD.MOV.U32 R45, RZ, RZ, R34 ;  /* 0x000000ffff2d7224 */ /* 0x000fe200078e0022 */
[----:B------:R-:W-:Y:S01]  /*557f0*/  ISETP.GE.U32.AND P4, PT, R30, R38, PT ;  /* 0x000000261e00720c */ /* 0x000fe20003f86070 */
[----:B------:R-:W-:-:S05]  /*55800*/  IMAD.IADD R34, R31, 0x1, R57 ;  /* 0x000000011f227824 */ /* 0x000fca00078e0239 */
[----:B------:R-:W-:-:S04]  /*55810*/  ISETP.GE.U32.AND.EX P4, PT, R34, R33, PT, P4 ;  /* 0x000000212200720c */ /* 0x000fc80003f86140 */
[----:B------:R-:W-:-:S04]  /*55820*/  SEL R32, RZ, 0x1, P4 ;  /* 0x00000001ff207807 */ /* 0x000fc80002000000 */
[----:B------:R-:W-:-:S04]  /*55830*/  IADD3 R32, P4, P5, R42, R36, R32 ;  /* 0x000000242a207210 */ /* 0x000fc80007d9e020 */
[----:B------:R-:W-:Y:S02]  /*55840*/  IADD3.X R33, PT, PT, R28, R37, RZ, P4, P5 ;  /* 0x000000251c217210 */ /* 0x000fe400027ea4ff */
        /* <DEDUP_REMOVED lines=8> */
[----:B------:R-:W-:-:S04]  /*558d0*/  IMAD.WIDE.U32 R36, R45, R2, RZ ;  /* 0x000000022d247225 */ /* 0x000fc800078e00ff */
[----:B------:R-:W-:Y:S01]  /*558e0*/  IMAD.MOV.U32 R36, RZ, RZ, R15 ;  /* 0x000000ffff247224 */ /* 0x000fe200078e000f */
[----:B------:R-:W-:Y:S01]  /*558f0*/  IADD3 RZ, P5, PT, R37, R14, RZ ;  /* 0x0000000e25ff7210 */ /* 0x000fe20007fbe0ff */
[----:B------:R-:W-:Y:S02]  /*55900*/  IMAD.X R37, RZ, RZ, RZ, P4 ;  /* 0x000000ffff257224 */ /* 0x000fe400020e06ff */
[----:B------:R-:W-:Y:S02]  /*55910*/  IMAD R13, R61, R45, RZ ;  /* 0x0000002d3d0d7224 */ /* 0x000fe400078e02ff */
[----:B------:R-:W-:-:S04]  /*55920*/  IMAD.WIDE.U32.X R36, R11, R61, R36, P5 ;  /* 0x0000003d0b247225 */ /* 0x000fc800028e0424 */
[----:B------:R-:W-:Y:S02]  /*55930*/  IMAD R13, R11, R2, R13 ;  /* 0x000000020b0d7224 */ /* 0x000fe400078e020d */
[----:B------:R0:W5:Y:S01]  /*55940*/  LDL.LU R11, [R1+0xa1ac] ;  /* 0x00a1ac00010b7983 */ /* 0x0001620000300800 */
        /* <DEDUP_REMOVED lines=16> */
[----:B------:R-:W-:Y:S02]  /*55a50*/  ISETP.GE.U32.AND.EX P4, PT, R28, R9, PT, P4 ;  /* 0x000000091c00720c */ /* 0x000fe40003f86140 */
        /* <DEDUP_REMOVED lines=22> */
[----:B------:R-:W-:Y:S01]  /*55bc0*/  IMAD.WIDE.U32 R8, R36, 0x3d1, RZ ;  /* 0x000003d124087825 */ /* 0x000fe200078e00ff */
[----:B------:R-:W-:Y:S02]  /*55bd0*/  SEL R40, RZ, 0x1, P3 ;  /* 0x00000001ff287807 */ /* 0x000fe40001800000 */
[----:B------:R-:W-:Y:S01]  /*55be0*/  SEL R13, RZ, 0x1, P2 ;  /* 0x00000001ff0d7807 */ /* 0x000fe20001000000 */
[----:B------:R-:W-:-:S04]  /*55bf0*/  IMAD.WIDE.U32.X R14, R41, 0x1, R14, P4 ;  /* 0x00000001290e7825 */ /* 0x000fc800020e040e */
        /* <DEDUP_REMOVED lines=24> */
[----:B------:R-:W-:-:S04]  /*55d80*/  IADD3 RZ, P1, PT, R44, R6, RZ ;  /* 0x000000062cff7210 */ /* 0x000fc80007f3e0ff */
[----:B-----5:R-:W-:-:S04]  /*55d90*/  IADD3.X RZ, P1, PT, R11, R7, RZ, P1, !PT ;  /* 0x000000070bff7210 */ /* 0x020fc80000f3e4ff */
        /* <DEDUP_REMOVED lines=10> */
.L_x_1601:
[----:B------:R-:W-:Y:S05]  /*55e40*/  BSYNC.RECONVERGENT B3 ;  /* 0x0000000000037941 */ /* 0x000fea0003800200 */
.L_x_1600:
        /* <DEDUP_REMOVED lines=42> */
.L_x_1603:
[----:B------:R-:W-:Y:S05]  /*560f0*/  BSYNC.RECONVERGENT B3 ;  /* 0x0000000000037941 */ /* 0x000fea0003800200 */
.L_x_1602:
        /* <DEDUP_REMOVED lines=13> */
.L_x_1605:
[-C--:B------:R-:W-:Y:S02]  /*561d0*/  IADD3 R32, P3, PT, R32, -R3.reuse, RZ ;  /* 0x8000000320207210 */ /* 0x080fe40007f7e0ff */
        /* <DEDUP_REMOVED lines=9> */
.L_x_1606:
[----:B------:R-:W-:Y:S05]  /*56270*/  BSYNC.RECONVERGENT B3 ;  /* 0x0000000000037941 */ /* 0x000fea0003800200 */
.L_x_1604:
[----:B------:R-:W-:Y:S02]  /*56280*/  IADD3 RZ, P1, PT, R40, R44, RZ ;  /* 0x0000002c28ff7210 */ /* 0x000fe40007f3e0ff */
[----:B------:R-:W-:Y:S02]  /*56290*/  IADD3 R2, P2, PT, R30, R30, RZ ;  /* 0x0000001e1e027210 */ /* 0x000fe40007f5e0ff */
[----:B-----5:R-:W-:Y:S02]  /*562a0*/  IADD3.X RZ, P1, PT, R10, R11, RZ, P1, !PT ;  /* 0x0000000b0aff7210 */ /* 0x020fe40000f3e4ff */
        /* <DEDUP_REMOVED lines=30> */
.L_x_1412:
[----:B------:R-:W-:Y:S05]  /*56490*/  BSYNC.RECONVERGENT B2 ;  /* 0x0000000000027941 */ /* 0x000fea0003800200 */
.L_x_1411:
[----:B------:R-:W2:Y:S02]  /*564a0*/  LDL.LU R11, [R1+0xa17c] ;  /* 0x00a17c00010b7983 */ /* 0x000ea40000300800 */
[----:B--2---:R-:W-:-:S05]  /*564b0*/  VIADD R11, R11, 0xffffffff ;  /* 0xffffffff0b0b7836 */ /* 0x004fca0000000000 */
[----:B------:R2:W-:Y:S01]  /*564c0*/  STL [R1+0xa17c], R11 ;  /* 0x00a17c0b01007387 */ /* 0x0005e20000100800 */
[----:B------:R-:W-:-:S13]  /*564d0*/  ISETP.NE.AND P0, PT, R11, -0x1, PT ;  /* 0xffffffff0b00780c */ /* 0x000fda0003f05270 */
[----:B--2---:R-:W-:Y:S05]  /*564e0*/  @P0 BRA `(.L_x_1607) ;  /* 0xfffffac000940947 */ /* 0x004fea000383ffff */
.L_x_1121:
[----:B------:R-:W-:Y:S05]  /*564f0*/  BSYNC.RECONVERGENT B1 ;  /* 0x0000000000017941 */ /* 0x000fea0003800200 */
.L_x_1120:
[----:B------:R-:W2:Y:S01]  /*56500*/  LDL R11, [R1+0xa1a4] ;  /* 0x00a1a400010b7983 */ /* 0x000ea20000100800 */
[----:B------:R-:W2:Y:S03]  /*56510*/  LDCU.64 UR20, c[0x0][0x390] ;  /* 0x00007200ff1477ac */ /* 0x000ea60008000a00 */
[----:B------:R-:W3:Y:S01]  /*56520*/  LDL R12, [R1+0xa1a8] ;  /* 0x00a1a800010c7983 */ /* 0x000ee20000100800 */
[----:B------:R-:W-:Y:S01]  /*56530*/  BSSY.RECONVERGENT B1, `(.L_x_1608) ;  /* 0x0006be1000017945 */ /* 0x000fe20003800200 */
[----:B--2---:R-:W-:-:S04]  /*56540*/  IADD3 R11, P1, PT, -R11, UR20, RZ ;  /* 0x000000140b0b7c10 */ /* 0x004fc8000ff3e1ff */
[----:B------:R-:W-:Y:S02]  /*56550*/  ISETP.NE.U32.AND P0, PT, R11, RZ, PT ;  /* 0x000000ff0b00720c */ /* 0x000fe40003f05070 */
[----:B---3--:R-:W-:-:S04]  /*56560*/  IADD3.X R11, PT, PT, ~R12, UR21, RZ, P1, !PT ;  /* 0x000000150c0b7c10 */ /* 0x008fc80008ffe5ff */
[----:B------:R-:W-:-:S13]  /*56570*/  ISETP.NE.AND.EX P0, PT, R11, RZ, PT, P0 ;  /* 0x000000ff0b00720c */ /* 0x000fda0003f05300 */
[----:B------:R-:W-:Y:S05]  /*56580*/  @!P0 BRA `(.L_x_1609) ;  /* 0x000006bc006c8947 */ /* 0x000fea0003800000 */
[----:B------:R2:W-:Y:S01]  /*56590*/  STL [R1+0xa16c], RZ ;  /* 0x00a16cff01007387 */ /* 0x0005e20000100800 */
[----:B------:R-:W-:Y:S01]  /*565a0*/  BSSY.RECONVERGENT B3, `(.L_x_1610) ;  /* 0x000220e000037945 */ /* 0x000fe20003800200 */
.L_x_1805:
[----:B------:R-:W3:Y:S04]  /*565b0*/  LDL.LU R54, [R1+0xa16c] ;  /* 0x00a16c0001367983 */ /* 0x000ee80000300800 */
[----:B------:R-:W4:Y:S04]  /*565c0*/  LDL R56, [R1+0xa19c] ;  /* 0x00a19c0001387983 */ /* 0x000f280000100800 */
[----:B--2---:R-:W2:Y:S01]  /*565d0*/  LDL R58, [R1+0xa1a0] ;  /* 0x00a1a000013a7983 */ /* 0x004ea20000100800 */
[----:B------:R-:W-:Y:S01]  /*565e0*/  LOP3.LUT R35, R42, R9, R2, 0xfe, !PT ;  /* 0x000000092a237212 */ /* 0x000fe200078efe02 */
[----:B-----5:R-:W-:Y:S01]  /*565f0*/  IMAD.MOV.U32 R61, RZ, RZ, R27 ;  /* 0x000000ffff3d7224 */ /* 0x020fe200078e001b */
[----:B------:R-:W-:Y:S01]  /*56600*/  LOP3.LUT R45, R43, R8, R41, 0xfe, !PT ;  /* 0x000000082b2d7212 */ /* 0x000fe200078efe29 */
[----:B------:R-:W-:Y:S01]  /*56610*/  IMAD.MOV.U32 R39, RZ, RZ, R27 ;  /* 0x000000ffff277224 */ /* 0x000fe200078e001b */
[----:B------:R-:W-:Y:S01]  /*56620*/  LOP3.LUT P0, RZ, R35, R40, RZ, 0xfc, !PT ;  /* 0x0000002823ff7212 */ /* 0x000fe2000780fcff */
[--C-:B------:R-:W-:Y:S01]  /*56630*/  IMAD.MOV.U32 R27, RZ, RZ, R7.reuse ;  /* 0x000000ffff1b7224 */ /* 0x100fe200078e0007 */
[----:B------:R-:W0:Y:S01]  /*56640*/  LDCU.64 UR46, c[0x3][0x6a0] ;  /* 0x00c0d400ff2e77ac */ /* 0x000e220008000a00 */
[----:B------:R-:W-:Y:S01]  /*56650*/  IMAD.MOV.U32 R57, RZ, RZ, R7 ;  /* 0x000000ffff397224 */ /* 0x000fe200078e0007 */
[----:B------:R-:W-:Y:S01]  /*56660*/  LOP3.LUT P0, RZ, R45, R10, RZ, 0xfc, P0 ;  /* 0x0000000a2dff7212 */ /* 0x000fe2000000fcff */
[--C-:B------:R-:W-:Y:S01]  /*56670*/  IMAD.MOV.U32 R13, RZ, RZ, R19.reuse ;  /* 0x000000ffff0d7224 */ /* 0x100fe200078e0013 */
[----:B------:R-:W1:Y:S01]  /*56680*/  LDCU.64 UR20, c[0x3][0x670] ;  /* 0x00c0ce00ff1477ac */ /* 0x000e620008000a00 */
[----:B------:R-:W-:-:S02]  /*56690*/  IMAD.MOV.U32 R7, RZ, RZ, R19 ;  /* 0x000000ffff077224 */ /* 0x000fc400078e0013 */
[--C-:B------:R-:W-:Y:S01]  /*566a0*/  IMAD.MOV.U32 R19, RZ, RZ, R10.reuse ;  /* 0x000000ffff137224 */ /* 0x100fe200078e000a */
[----:B------:R-:W0:Y:S01]  /*566b0*/  LDCU.64 UR22, c[0x3][0x678] ;  /* 0x00c0cf00ff1677ac */ /* 0x000e220008000a00 */
[----:B------:R-:W-:Y:S02]  /*566c0*/  IMAD.MOV.U32 R44, RZ, RZ, R10 ;  /* 0x000000ffff2c7224 */ /* 0x000fe400078e000a */
[----:B------:R-:W2:Y:S01]  /*566d0*/  LDL.LU R10, [R1+0xa178] ;  /* 0x00a17800010a7983 */ /* 0x000ea20000300800 */
[----:B------:R-:W-:Y:S01]  /*566e0*/  IMAD.MOV.U32 R34, RZ, RZ, 0x60 ;  /* 0x00000060ff227424 */ /* 0x000fe200078e00ff */
[----:B------:R-:W1:Y:S01]  /*566f0*/  LDCU.64 UR40, c[0x3][0x680] ;  /* 0x00c0d000ff2877ac */ /* 0x000e620008000a00 */
[----:B------:R-:W-:Y:S02]  /*56700*/  IMAD.MOV.U32 R33, RZ, RZ, R26 ;  /* 0x000000ffff217224 */ /* 0x000fe400078e001a */
[----:B------:R-:W-:Y:S01]  /*56710*/  IMAD.MOV.U32 R32, RZ, RZ, R24 ;  /* 0x000000ffff207224 */ /* 0x000fe200078e0018 */
[----:B------:R-:W1:Y:S01]  /*56720*/  LDCU.64 UR42, c[0x3][0x690] ;  /* 0x00c0d200ff2a77ac */ /* 0x000e620008000a00 */
[----:B------:R-:W-:-:S02]  /*56730*/  IMAD.MOV.U32 R38, RZ, RZ, R26 ;  /* 0x000000ffff267224 */ /* 0x000fc400078e001a */
[----:B------:R-:W-:Y:S01]  /*56740*/  IMAD.MOV.U32 R36, RZ, RZ, R24 ;  /* 0x000000ffff247224 */ /* 0x000fe200078e0018 */
[----:B------:R-:W1:Y:S01]  /*56750*/  LDCU.64 UR44, c[0x3][0x698] ;  /* 0x00c0d300ff2c77ac */ /* 0x000e620008000a00 */
[--C-:B------:R-:W-:Y:S02]  /*56760*/  IMAD.MOV.U32 R37, RZ, RZ, R25.reuse ;  /* 0x000000ffff257224 */ /* 0x100fe400078e0019 */
[----:B------:R-:W-:Y:S01]  /*56770*/  IMAD.MOV.U32 R60, RZ, RZ, R25 ;  /* 0x000000ffff3c7224 */ /* 0x000fe200078e0019 */
[----:B------:R-:W1:Y:S01]  /*56780*/  LDCU.64 UR48, c[0x3][0x668] ;  /* 0x00c0cd00ff3077ac */ /* 0x000e620008000a00 */
        /* <DEDUP_REMOVED lines=21> */
[----:B------:R-:W-:Y:S01]  /*568e0*/  IMAD.MOV.U32 R53, RZ, RZ, R41 ;  /* 0x000000ffff357224 */ /* 0x000fe200078e0029 */
[----:B------:R-:W-:Y:S04]  /*568f0*/  STL [R1+0xa158], R48 ;  /* 0x00a1583001007387 */ /* 0x000fe80000100800 */
[----:B------:R-:W-:Y:S04]  /*56900*/  STL [R1+0xa140], R50 ;  /* 0x00a1403201007387 */ /* 0x000fe80000100800 */
[----:B------:R-:W-:Y:S04]  /*56910*/  STL [R1+0xa164], R44 ;  /* 0x00a1642c01007387 */ /* 0x000fe80000100800 */
[----:B------:R-:W-:Y:S04]  /*56920*/  STL [R1+0xa160], R46 ;  /* 0x00a1602e01007387 */ /* 0x000fe80000100800 */
[----:B------:R-:W-:Y:S04]  /*56930*/  STL [R1+0xa150], R52 ;  /* 0x00a1503401007387 */ /* 0x000fe80000100800 */
[----:B------:R-:W-:Y:S04]  /*56940*/  STL [R1+0xa15c], R51 ;  /* 0x00a15c3301007387 */ /* 0x000fe80000100800 */
[----:B------:R-:W-:Y:S04]  /*56950*/  STL [R1+0xa168], R53 ;  /* 0x00a1683501007387 */ /* 0x000fe80000100800 */
[----:B------:R-:W-:Y:S01]  /*56960*/  STL [R1+0xa13c], R49 ;  /* 0x00a13c3101007387 */ /* 0x000fe20000100800 */
[----:B------:R-:W-:Y:S01]  /*56970*/  IMAD.MOV.U32 R29, RZ, RZ, R22 ;  /* 0x000000ffff1d7224 */ /* 0x000fe200078e0016 */
[----:B------:R-:W-:Y:S01]  /*56980*/  BSSY.RECONVERGENT B2, `(.L_x_1611) ;  /* 0x00021cc000027945 */ /* 0x000fe20003800200 */
[----:B------:R-:W-:-:S02]  /*56990*/  IMAD.MOV.U32 R47, RZ, RZ, R23 ;  /* 0x000000ffff2f7224 */ /* 0x000fc400078e0017 */
[----:B------:R-:W-:Y:S02]  /*569a0*/  IMAD.MOV.U32 R28, RZ, RZ, R20 ;  /* 0x000000ffff1c7224 */ /* 0x000fe400078e0014 */
[----:B------:R-:W-:Y:S01]  /*569b0*/  IMAD.MOV.U32 R15, RZ, RZ, R21 ;  /* 0x000000ffff0f7224 */ /* 0x000fe200078e0015 */
[----:B------:R-:W-:Y:S01]  /*569c0*/  CS2R R42, SRZ ;  /* 0x00000000002a7805 */ /* 0x000fe2000001ff00 */
[C---:B---3--:R-:W-:Y:S01]  /*569d0*/  IMAD R34, R54.reuse, R34, UR5 ;  /* 0x0000000536227e24 */ /* 0x048fe2000f8e0222 */
[----:B------:R-:W-:Y:S02]  /*569e0*/  LEA R35, R54, UR4, 0x5 ;  /* 0x0000000436237c11 */ /* 0x000fe4000f8e28ff */
[----:B----4-:R-:W-:Y:S02]  /*569f0*/  ISETP.LT.U32.AND P1, PT, R56, 0x100, PT ;  /* 0x000001003800780c */ /* 0x010fe40003f21070 */
[----:B------:R3:W-:Y:S02]  /*56a00*/  STL.128 [R34], R4 ;  /* 0x0000000422007387 */ /* 0x0007e40000100c00 */
[----:B--2---:R-:W-:-:S02]  /*56a10*/  ISETP.LT.U32.AND.EX P1, PT, R58, RZ, PT, P1 ;  /* 0x000000ff3a00720c */ /* 0x004fc40003f21110 */
[----:B------:R-:W-:Y:S04]  /*56a20*/  STL.128 [R34+0x10], R20 ;  /* 0x0000101422007387 */ /* 0x000fe80000100c00 */
[----:B------:R-:W-:Y:S01]  /*56a30*/  STL.128 [R34+0x20], R24 ;  /* 0x0000201822007387 */ /* 0x000fe20000100c00 */
[----:B---3--:R-:W-:Y:S02]  /*56a40*/  IMAD.MOV.U32 R4, RZ, RZ, R2 ;  /* 0x000000ffff047224 */ /* 0x008fe400078e0002 */
[----:B------:R-:W-:Y:S02]  /*56a50*/  IMAD.MOV.U32 R5, RZ, RZ, R41 ;  /* 0x000000ffff057224 */ /* 0x000fe400078e0029 */
[----:B------:R-:W-:Y:S02]  /*56a60*/  IMAD.MOV.U32 R6, RZ, RZ, R9 ;  /* 0x000000ffff067224 */ /* 0x000fe400078e0009 */
[----:B------:R-:W-:Y:S01]  /*56a70*/  IMAD.MOV.U32 R7, RZ, RZ, R8 ;  /* 0x000000ffff077224 */ /* 0x000fe200078e0008 */
[----:B------:R-:W-:Y:S04]  /*56a80*/  STL.128 [R34+0x30], R36 ;  /* 0x0000302422007387 */ /* 0x000fe80000100c00 */
[----:B------:R-:W-:Y:S04]  /*56a90*/  STL.128 [R34+0x40], R4 ;  /* 0x0000400422007387 */ /* 0x000fe80000100c00 */
[----:B------:R-:W-:Y:S04]  /*56aa0*/  STL.128 [R34+0x50], R16 ;  /* 0x0000501022007387 */ /* 0x000fe80000100c00 */
[----:B------:R2:W-:Y:S01]  /*56ab0*/  STL.128 [R35], R4 ;  /* 0x0000000423007387 */ /* 0x0005e20000100c00 */
[----:B------:R-:W-:Y:S01]  /*56ac0*/  VIADD R54, R54, 0x1 ;  /* 0x0000000136367836 */ /* 0x000fe20000000000 */
[----:B--2---:R-:W-:-:S05]  /*56ad0*/  SEL R4, R56, 0x100, P1 ;  /* 0x0000010038047807 */ /* 0x004fca0000800000 */
[----:B------:R2:W-:Y:S01]  /*56ae0*/  STL [R1+0xa170], R4 ;  /* 0x00a1700401007387 */ /* 0x0005e20000100800 */
[----:B------:R-:W3:Y:S03]  /*56af0*/  LDC R5, c[0x3][0x68c] ;  /* 0x00c1a300ff057b82 */ /* 0x000ee60000000800 */
[----:B------:R-:W-:Y:S01]  /*56b00*/  STL [R1+0xa16c], R54 ;  /* 0x00a16c3601007387 */ /* 0x000fe20000100800 */
[----:B--2---:R-:W-:-:S04]  /*56b10*/  VIMNMX.U32 R4, PT, PT, R4, 0x1, !PT ;  /* 0x0000000104047848 */ /* 0x004fc80007fe0000 */
[----:B------:R-:W-:Y:S01]  /*56b20*/  ISETP.NE.AND P1, PT, R54, R4, PT ;  /* 0x000000043600720c */ /* 0x000fe20003f25270 */
[----:B------:R2:W-:Y:S02]  /*56b30*/  STL [R1+0xa174], R4 ;  /* 0x00a1740401007387 */ /* 0x0005e40000100800 */
[----:B--2---:R-:W2:Y:S01]  /*56b40*/  LDC R4, c[0x3][0x688] ;  /* 0x00c1a200ff047b82 */ /* 0x004ea20000000800 */
[----:B------:R-:W-:Y:S01]  /*56b50*/  LOP3.LUT R10, R10, 0xffffffdf, RZ, 0xc0, !PT ;  /* 0xffffffdf0a0a7812 */ /* 0x000fe200078ec0ff */
[----:B------:R4:W-:Y:S08]  /*56b60*/  STL.128 [R35+0x10], R16 ;  /* 0x0000101023007387 */ /* 0x0009f00000100c00 */
[----:B------:R-:W-:Y:S01]  /*56b70*/  @P1 LOP3.LUT R10, R10, 0x20, RZ, 0xfc, !PT ;  /* 0x000000200a0a1812 */ /* 0x000fe200078efcff */
[----:B0-----:R-:W-:-:S02]  /*56b80*/  IMAD.U32 R20, RZ, RZ, UR22 ;  /* 0x00000016ff147e24 */ /* 0x001fc4000f8e00ff */
[----:B------:R-:W-:Y:S02]  /*56b90*/  IMAD.U32 R21, RZ, RZ, UR23 ;  /* 0x00000017ff157e24 */ /* 0x000fe4000f8e00ff */
[----:B-1----:R-:W-:Y:S02]  /*56ba0*/  IMAD.U32 R22, RZ, RZ, UR40 ;  /* 0x00000028ff167e24 */ /* 0x002fe4000f8e00ff */
[----:B------:R-:W-:Y:S02]  /*56bb0*/  IMAD.U32 R23, RZ, RZ, UR41 ;  /* 0x00000029ff177e24 */ /* 0x000fe4000f8e00ff */
[----:B------:R-:W-:Y:S02]  /*56bc0*/  IMAD.U32 R6, RZ, RZ, UR42 ;  /* 0x0000002aff067e24 */ /* 0x000fe4000f8e00ff */
[----:B------:R-:W-:Y:S02]  /*56bd0*/  IMAD.U32 R7, RZ, RZ, UR43 ;  /* 0x0000002bff077e24 */ /* 0x000fe4000f8e00ff */
[----:B----4-:R-:W-:-:S02]  /*56be0*/  IMAD.U32 R18, RZ, RZ, UR20 ;  /* 0x00000014ff127e24 */ /* 0x010fc4000f8e00ff */
[----:B------:R-:W-:Y:S02]  /*56bf0*/  IMAD.U32 R19, RZ, RZ, UR21 ;  /* 0x00000015ff137e24 */ /* 0x000fe4000f8e00ff */
[----:B------:R-:W-:Y:S02]  /*56c00*/  IMAD.U32 R24, RZ, RZ, UR44 ;  /* 0x0000002cff187e24 */ /* 0x000fe4000f8e00ff */
[----:B------:R-:W-:Y:S02]  /*56c10*/  IMAD.U32 R25, RZ, RZ, UR45 ;  /* 0x0000002dff197e24 */ /* 0x000fe4000f8e00ff */
[----:B------:R-:W-:Y:S02]  /*56c20*/  IMAD.U32 R26, RZ, RZ, UR46 ;  /* 0x0000002eff1a7e24 */ /* 0x000fe4000f8e00ff */
[----:B------:R-:W-:Y:S02]  /*56c30*/  IMAD.U32 R27, RZ, RZ, UR47 ;  /* 0x0000002fff1b7e24 */ /* 0x000fe4000f8e00ff */
[----:B------:R-:W-:-:S02]  /*56c40*/  IMAD.U32 R16, RZ, RZ, UR48 ;  /* 0x00000030ff107e24 */ /* 0x000fc4000f8e00ff */
[----:B------:R-:W-:Y:S01]  /*56c50*/  IMAD.U32 R17, RZ, RZ, UR49 ;  /* 0x00000031ff117e24 */ /* 0x000fe2000f8e00ff */
[----:B------:R0:W-:Y:S01]  /*56c60*/  STL [R1+0xa178], R10 ;  /* 0x00a1780a01007387 */ /* 0x0001e20000100800 */
[----:B------:R-:W-:Y:S01]  /*56c70*/  IMAD.MOV.U32 R2, RZ, RZ, 0x1 ;  /* 0x00000001ff027424 */ /* 0x000fe200078e00ff */
[----:B------:R-:W-:Y:S02]  /*56c80*/  CS2R R40, SRZ ;  /* 0x0000000000287805 */ /* 0x000fe4000001ff00 */
[----:B------:R-:W-:Y:S01]  /*56c90*/  CS2R R8, SRZ ;  /* 0x0000000000087805 */ /* 0x000fe2000001ff00 */
[----:B0-----:R-:W-:Y:S01]  /*56ca0*/  IMAD.MOV.U32 R10, RZ, RZ, RZ ;  /* 0x000000ffff0a7224 */ /* 0x001fe200078e00ff */
[----:B---3--:R-:W-:Y:S06]  /*56cb0*/  @!P0 BRA `(.L_x_1612) ;  /* 0x0000021800608947 */ /* 0x008fec0003800000 */
[-C--:B------:R-:W-:Y:S01]  /*56cc0*/  IMAD.WIDE.U32 R34, R53, R49.reuse, RZ ;  /* 0x0000003135227225 */ /* 0x080fe200078e00ff */
[----:B------:R-:W-:Y:S03]  /*56cd0*/  BSSY.RECONVERGENT B4, `(.L_x_1613) ;  /* 0x0000045000047945 */ /* 0x000fe60003800200 */
[----:B--2---:R-:W-:-:S04]  /*56ce0*/  IMAD.WIDE.U32 R4, R49, R49, RZ ;  /* 0x0000003131047225 */ /* 0x004fc800078e00ff */
        /* <DEDUP_REMOVED lines=30> */
[----:B------:R-:W-:Y:S02]  /*56ed0*/  IADD3 R10, P2, PT, R7, R16, RZ ;  /* 0x00000010070a7210 */ /* 0x000fe40007f5e0ff */
[----:B------:R-:W-:Y:S01]  /*56ee0*/  ISETP.GE.U32.AND P0, PT, R4, R6, PT ;  /* 0x000000060400720c */ /* 0x000fe20003f06070 */
[----:B------:R-:W-:Y:S01]  /*56ef0*/  IMAD.WIDE.U32 R24, R46, R50, RZ ;  /* 0x000000322e187225 */ /* 0x000fe200078e00ff */
[----:B------:R-:W-:-:S03]  /*56f00*/  IADD3.X R18, PT, PT, RZ, R10, R5, P3, P5 ;  /* 0x0000000aff127210 */ /* 0x000fc60001fea405 */
[----:B------:R-:W-:Y:S01]  /*56f10*/  IMAD.WIDE.U32 R6, R48, R48, RZ ;  /* 0x0000003030067225 */ /* 0x000fe200078e00ff */
[----:B------:R-:W-:-:S03]  /*56f20*/  ISETP.GE.U32.AND.EX P0, PT, R18, R10, PT, P0 ;  /* 0x0000000a1200720c */ /* 0x000fc60003f06100 */
[----:B------:R-:W-:-:S04]  /*56f30*/  IMAD.WIDE.U32 R26, P4, R48, R44, R26 ;  /* 0x0000002c301a7225 */ /* 0x000fc8000788001a */
[----:B------:R-:W-:Y:S01]  /*56f40*/  IMAD.WIDE.U32 R20, R50, R50, RZ ;  /* 0x0000003232147225 */ /* 0x000fe200078e00ff */
[----:B------:R-:W-:-:S03]  /*56f50*/  IADD3 R9, P3, PT, R7, R26, RZ ;  /* 0x0000001a07097210 */ /* 0x000fc60007f7e0ff */
[----:B------:R-:W-:-:S04]  /*56f60*/  IMAD.WIDE.U32 R24, P5, R50, R46, R24 ;  /* 0x0000002e32187225 */ /* 0x000fc800078a0018 */
[----:B------:R-:W-:Y:S02]  /*56f70*/  IMAD.MOV.U32 R22, RZ, RZ, R6 ;  /* 0x000000ffff167224 */ /* 0x000fe400078e0006 */
[----:B------:R-:W-:Y:S01]  /*56f80*/  IMAD.X R7, RZ, RZ, RZ, P4 ;  /* 0x000000ffff077224 */ /* 0x000fe200020e06ff */
[----:B------:R-:W-:Y:S01]  /*56f90*/  IADD3 R5, P4, PT, R21, R24, RZ ;  /* 0x0000001815057210 */ /* 0x000fe20007f9e0ff */
[----:B------:R-:W-:Y:S02]  /*56fa0*/  IMAD.MOV.U32 R6, RZ, RZ, R27 ;  /* 0x000000ffff067224 */ /* 0x000fe400078e001b */
[----:B------:R-:W-:Y:S02]  /*56fb0*/  IMAD.X R27, RZ, RZ, RZ, P1 ;  /* 0x000000ffff1b7224 */ /* 0x000fe400008e06ff */
[----:B------:R-:W-:Y:S02]  /*56fc0*/  IMAD.MOV.U32 R26, RZ, RZ, R17 ;  /* 0x000000ffff1a7224 */ /* 0x000fe400078e0011 */
[----:B------:R-:W-:-:S02]  /*56fd0*/  IMAD.MOV.U32 R2, RZ, RZ, R20 ;  /* 0x000000ffff027224 */ /* 0x000fc400078e0014 */
[----:B------:R-:W-:-:S04]  /*56fe0*/  IMAD.WIDE.U32.X R6, R44, R44, R6, P3 ;  /* 0x0000002c2c067225 */ /* 0x000fc800018e0406 */
[----:B------:R-:W-:Y:S02]  /*56ff0*/  IMAD.X R21, RZ, RZ, RZ, P5 ;  /* 0x000000ffff157224 */ /* 0x000fe400028e06ff */
[----:B------:R-:W-:Y:S02]  /*57000*/  IMAD.MOV.U32 R20, RZ, RZ, R25 ;  /* 0x000000ffff147224 */ /* 0x000fe400078e0019 */
[----:B------:R-:W-:-:S04]  /*57010*/  IMAD.WIDE.U32.X R16, R51, R51, R26, P2 ;  /* 0x0000003333107225 */ /* 0x000fc800010e041a */
        /* <DEDUP_REMOVED lines=16> */
.L_x_1614:
[----:B------:R-:W-:Y:S05]  /*57120*/  BSYNC.RECONVERGENT B4 ;  /* 0x0000000000047941 */ /* 0x000fea0003800200 */
.L_x_1613:
[-C--:B------:R-:W-:Y:S01]  /*57130*/  IMAD.WIDE.U32 R24, R53, R50.reuse, RZ ;  /* 0x0000003235187225 */ /* 0x080fe200078e00ff */
[----:B------:R-:W-:Y:S03]  /*57140*/  BSSY.RECONVERGENT B4, `(.L_x_1615) ;  /* 0x0000040000047945 */ /* 0x000fe60003800200 */
[----:B------:R-:W-:-:S04]  /*57150*/  IMAD.WIDE.U32 R16, R49, R50, RZ ;  /* 0x0000003231107225 */ /* 0x000fc800078e00ff */
[----:B------:R-:W-:-:S04]  /*57160*/  IMAD.WIDE.U32 R24, P0, R46, R49, R24 ;  /* 0x000000312e187225 */ /* 0x000fc80007800018 */
[----:B------:R-:W-:Y:S01]  /*57170*/  IMAD.MOV.U32 R16, RZ, RZ, R25 ;  /* 0x000000ffff107224 */ /* 0x000fe200078e0019 */
[----:B------:R-:W-:Y:S01]  /*57180*/  IADD3 RZ, P1, PT, R17, R24, RZ ;  /* 0x0000001811ff7210 */ /* 0x000fe20007f3e0ff */
[----:B------:R-:W-:Y:S02]  /*57190*/  IMAD R24, R46, R49, RZ ;  /* 0x000000312e187224 */ /* 0x000fe400078e02ff */
[----:B------:R-:W-:Y:S02]  /*571a0*/  IMAD.X R17, RZ, RZ, RZ, P0 ;  /* 0x000000ffff117224 */ /* 0x000fe400000e06ff */
[C---:B------:R-:W-:Y:S02]  /*571b0*/  IMAD R27, R50.reuse, R53, R24 ;  /* 0x00000035321b7224 */ /* 0x040fe400078e0218 */
[----:B------:R-:W-:-:S04]  /*571c0*/  IMAD.WIDE.U32 R24, R50, R49, RZ ;  /* 0x0000003132187225 */ /* 0x000fc800078e00ff */
[----:B------:R-:W-:Y:S02]  /*571d0*/  IMAD.IADD R25, R25, 0x1, R27 ;  /* 0x0000000119197824 */ /* 0x000fe400078e021b */
[----:B------:R-:W-:Y:S02]  /*571e0*/  IMAD.SHL.U32 R37, R24, 0x2, RZ ;  /* 0x0000000218257824 */ /* 0x000fe400078e00ff */
[----:B------:R-:W-:Y:S01]  /*571f0*/  IMAD.WIDE.U32.X R16, R46, R53, R16, P1 ;  /* 0x000000352e107225 */ /* 0x000fe200008e0410 */
[----:B------:R-:W-:Y:S02]  /*57200*/  SHF.L.U64.HI R27, R24, 0x1, R25 ;  /* 0x00000001181b7819 */ /* 0x000fe40000010219 */
[----:B------:R-:W-:Y:S02]  /*57210*/  IADD3 R4, P2, PT, R37, R4, RZ ;  /* 0x0000000425047210 */ /* 0x000fe40007f5e0ff */
[----:B------:R-:W-:Y:S01]  /*57220*/  SHF.L.W.U32.HI R26, R25, 0x1, R16 ;  /* 0x00000001191a7819 */ /* 0x000fe20000010e10 */
[----:B------:R-:W-:Y:S01]  /*57230*/  IMAD.WIDE.U32 R24, R53, R48, RZ ;  /* 0x0000003035187225 */ /* 0x000fe200078e00ff */
[----:B------:R-:W-:-:S02]  /*57240*/  ISETP.GE.U32.AND P0, PT, R4, R37, PT ;  /* 0x000000250400720c */ /* 0x000fc40003f06070 */
[----:B------:R-:W-:Y:S01]  /*57250*/  SHF.L.W.U32.HI R36, R16, 0x1, R17 ;  /* 0x0000000110247819 */ /* 0x000fe20000010e11 */
[----:B------:R-:W-:Y:S02]  /*57260*/  IMAD.X R18, R27, 0x1, R18, P2 ;  /* 0x000000011b127824 */ /* 0x000fe400010e0612 */
[----:B------:R-:W-:-:S03]  /*57270*/  IMAD.WIDE.U32 R24, P3, R44, R49, R24 ;  /* 0x000000312c187225 */ /* 0x000fc60007860018 */
[----:B------:R-:W-:-:S04]  /*57280*/  ISETP.GE.U32.AND.EX P0, PT, R18, R27, PT, P0 ;  /* 0x0000001b1200720c */ /* 0x000fc80003f06100 */
[----:B------:R-:W-:-:S04]  /*57290*/  SEL R16, RZ, 0x1, P0 ;  /* 0x00000001ff107807 */ /* 0x000fc80000000000 */
[----:B------:R-:W-:Y:S01]  /*572a0*/  IADD3 R26, P1, P2, R16, R23, R26 ;  /* 0x00000017101a7210 */ /* 0x000fe20007a3e01a */
[----:B------:R-:W-:-:S03]  /*572b0*/  IMAD.WIDE.U32 R16, R49, R48, RZ ;  /* 0x0000003031107225 */ /* 0x000fc600078e00ff */
[----:B------:R-:W-:Y:S01]  /*572c0*/  ISETP.GE.U32.AND P0, PT, R26, R23, PT ;  /* 0x000000171a00720c */ /* 0x000fe20003f06070 */
[----:B------:R-:W-:Y:S01]  /*572d0*/  IMAD.MOV.U32 R16, RZ, RZ, R25 ;  /* 0x000000ffff107224 */ /* 0x000fe200078e0019 */
[-C--:B------:R-:W-:Y:S02]  /*572e0*/  IADD3.X R23, PT, PT, RZ, R7.reuse, R36, P1, P2 ;  /* 0x00000007ff177210 */ /* 0x080fe40000fe4424 */
[----:B------:R-:W-:Y:S01]  /*572f0*/  IADD3 RZ, P4, PT, R17, R24, RZ ;  /* 0x0000001811ff7210 */ /* 0x000fe20007f9e0ff */
[----:B------:R-:W-:Y:S01]  /*57300*/  IMAD.X R17, RZ, RZ, RZ, P3 ;  /* 0x000000ffff117224 */ /* 0x000fe200018e06ff */
[----:B------:R-:W-:Y:S01]  /*57310*/  ISETP.GE.U32.AND.EX P0, PT, R23, R7, PT, P0 ;  /* 0x000000071700720c */ /* 0x000fe20003f06100 */
[-C--:B------:R-:W-:Y:S02]  /*57320*/  IMAD R7, R44, R49.reuse, RZ ;  /* 0x000000312c077224 */ /* 0x080fe400078e02ff */
[----:B------:R-:W-:-:S04]  /*57330*/  IMAD.WIDE.U32 R24, R48, R49, RZ ;  /* 0x0000003130187225 */ /* 0x000fc800078e00ff */
[-C--:B------:R-:W-:Y:S02]  /*57340*/  IMAD R7, R48, R53.reuse, R7 ;  /* 0x0000003530077224 */ /* 0x080fe400078e0207 */
        /* <DEDUP_REMOVED lines=28> */
[----:B------:R-:W-:Y:S01]  /*57510*/  @!P0 IADD3 R6, P1, PT, R5, R6, RZ ;  /* 0x0000000605068210 */ /* 0x000fe20007f3e0ff */
[----:B------:R-:W-:-:S04]  /*57520*/  IMAD.MOV.U32 R5, RZ, RZ, RZ ;  /* 0x000000ffff057224 */ /* 0x000fc800078e00ff */
[----:B------:R-:W-:-:S08]  /*57530*/  @!P0 IMAD.X R10, RZ, RZ, R10, P1 ;  /* 0x000000ffff0a8224 */ /* 0x000fd000008e060a */
.L_x_1616:
[----:B------:R-:W-:Y:S05]  /*57540*/  BSYNC.RECONVERGENT B4 ;  /* 0x0000000000047941 */ /* 0x000fea0003800200 */
.L_x_1615:
[----:B------:R-:W-:Y:S01]  /*57550*/  IADD3 R27, P1, P2, R17, R2, R27 ;  /* 0x00000002111b7210 */ /* 0x000fe20007a3e01b */
[----:B------:R-:W-:Y:S01]  /*57560*/  IMAD.WIDE.U32 R24, R51, R50, RZ ;  /* 0x0000003233187225 */ /* 0x000fe200078e00ff */
[----:B------:R-:W-:Y:S02]  /*57570*/  BSSY.RECONVERGENT B4, `(.L_x_1617) ;  /* 0x000003a000047945 */ /* 0x000fe40003800200 */
        /* <DEDUP_REMOVED lines=17> */
[----:B------:R-:W-:-:S04]  /*57690*/  LEA R7, P1, R24, R26, 0x1 ;  /* 0x0000001a18077211 */ /* 0x000fc800078208ff */
[----:B------:R-:W-:Y:S01]  /*576a0*/  LEA.HI.X R5, R24, R23, R5, 0x1, P1 ;  /* 0x0000001718057211 */ /* 0x000fe200008f0c05 */
[----:B------:R-:W-:Y:S01]  /*576b0*/  IMAD.WIDE.U32 R24, R51, R48, RZ ;  /* 0x0000003033187225 */ /* 0x000fe200078e00ff */
[----:B------:R-:W-:-:S04]  /*576c0*/  ISETP.GE.U32.AND P1, PT, R7, R36, PT ;  /* 0x000000240700720c */ /* 0x000fc80003f26070 */
[----:B------:R-:W-:Y:S01]  /*576d0*/  ISETP.GE.U32.AND.EX P1, PT, R5, R37, PT, P1 ;  /* 0x000000250500720c */ /* 0x000fe20003f26110 */
[----:B------:R-:W-:-:S03]  /*576e0*/  IMAD.WIDE.U32 R24, P2, R44, R52, R24 ;  /* 0x000000342c187225 */ /* 0x000fc60007840018 */
[----:B------:R-:W-:-:S04]  /*576f0*/  SEL R16, RZ, 0x1, P1 ;  /* 0x00000001ff107807 */ /* 0x000fc80000800000 */
[----:B------:R-:W-:Y:S01]  /*57700*/  IADD3 R39, P4, P5, R16, R27, R39 ;  /* 0x0000001b10277210 */ /* 0x000fe20007d9e027 */
[----:B------:R-:W-:-:S03]  /*57710*/  IMAD.WIDE.U32 R16, R52, R48, RZ ;  /* 0x0000003034107225 */ /* 0x000fc600078e00ff */
[----:B------:R-:W-:Y:S01]  /*57720*/  ISETP.GE.U32.AND P1, PT, R39, R27, PT ;  /* 0x0000001b2700720c */ /* 0x000fe20003f26070 */
[----:B------:R-:W-:Y:S01]  /*57730*/  IMAD.MOV.U32 R16, RZ, RZ, R25 ;  /* 0x000000ffff107224 */ /* 0x000fe200078e0019 */
[----:B------:R-:W-:Y:S02]  /*57740*/  IADD3.X R38, PT, PT, RZ, R2, R38, P4, P5 ;  /* 0x00000002ff267210 */ /* 0x000fe400027ea426 */
[----:B------:R-:W-:Y:S01]  /*57750*/  IADD3 RZ, P3, PT, R17, R24, RZ ;  /* 0x0000001811ff7210 */ /* 0x000fe20007f7e0ff */
[----:B------:R-:W-:Y:S01]  /*57760*/  IMAD.WIDE.U32 R24, R48, R52, RZ ;  /* 0x0000003430187225 */ /* 0x000fe200078e00ff */
[----:B------:R-:W-:-:S03]  /*57770*/  ISETP.GE.U32.AND.EX P1, PT, R38, R2, PT, P1 ;  /* 0x000000022600720c */ /* 0x000fc60003f26110 */
[----:B------:R-:W-:Y:S02]  /*57780*/  IMAD R2, R44, R52, RZ ;  /* 0x000000342c027224 */ /* 0x000fe400078e02ff */
[----:B------:R-:W-:Y:S02]  /*57790*/  IMAD.X R17, RZ, RZ, RZ, P2 ;  /* 0x000000ffff117224 */ /* 0x000fe400010e06ff */
[-C--:B------:R-:W-:Y:S02]  /*577a0*/  IMAD R23, R48, R51.reuse, R2 ;  /* 0x0000003330177224 */ /* 0x080fe400078e0202 */
[----:B------:R-:W-:Y:S02]  /*577b0*/  IMAD.SHL.U32 R2, R24, 0x2, RZ ;  /* 0x0000000218027824 */ /* 0x000fe400078e00ff */
[----:B------:R-:W-:Y:S02]  /*577c0*/  IMAD.IADD R23, R25, 0x1, R23 ;  /* 0x0000000119177824 */ /* 0x000fe400078e0217 */
[----:B------:R-:W-:-:S03]  /*577d0*/  IMAD.WIDE.U32.X R16, R44, R51, R16, P3 ;  /* 0x000000332c107225 */ /* 0x000fc600018e0410 */
[----:B------:R-:W-:Y:S02]  /*577e0*/  SHF.L.U64.HI R25, R24, 0x1, R23 ;  /* 0x0000000118197819 */ /* 0x000fe40000010217 */
[----:B------:R-:W-:Y:S02]  /*577f0*/  IADD3 R24, P4, PT, R2, R39, RZ ;  /* 0x0000002702187210 */ /* 0x000fe40007f9e0ff */
[----:B------:R-:W-:Y:S02]  /*57800*/  SHF.L.W.U32.HI R23, R23, 0x1, R16 ;  /* 0x0000000117177819 */ /* 0x000fe40000010e10 */
[----:B------:R-:W-:Y:S01]  /*57810*/  ISETP.GE.U32.AND P2, PT, R24, R2, PT ;  /* 0x000000021800720c */ /* 0x000fe20003f46070 */
[----:B------:R-:W-:-:S05]  /*57820*/  IMAD.X R2, R25, 0x1, R38, P4 ;  /* 0x0000000119027824 */ /* 0x000fca00020e0626 */
[----:B------:R-:W-:Y:S01]  /*57830*/  ISETP.GE.U32.AND.EX P2, PT, R2, R25, PT, P2 ;  /* 0x000000190200720c */ /* 0x000fe20003f46120 */
        /* <DEDUP_REMOVED lines=13> */
.L_x_1618:
[----:B------:R-:W-:Y:S05]  /*57910*/  BSYNC.RECONVERGENT B4 ;  /* 0x0000000000047941 */ /* 0x000fea0003800200 */
.L_x_1617:
        /* <DEDUP_REMOVED lines=15> */
.L_x_1620:
[----:B------:R-:W-:Y:S05]  /*57a10*/  BSYNC.RECONVERGENT B4 ;  /* 0x0000000000047941 */ /* 0x000fea0003800200 */
.L_x_1619:
[----:B------:R-:W-:Y:S01]  /*57a20*/  IADD3 R23, P1, P2, R25, R20, R23 ;  /* 0x0000001419177210 */ /* 0x000fe20007a3e017 */
[----:B------:R-:W-:Y:S01]  /*57a30*/  BSSY.RECONVERGENT B4, `(.L_x_1621) ;  /* 0x0000099000047945 */ /* 0x000fe20003800200 */
[----:B------:R-:W-:Y:S01]  /*57a40*/  SHF.L.W.U32.HI R26, R16, 0x1, R17 ;  /* 0x00000001101a7819 */ /* 0x000fe20000010e11 */
[----:B------:R-:W-:Y:S01]  /*57a50*/  IMAD.WIDE.U32 R16, R46, R48, RZ ;  /* 0x000000302e107225 */ /* 0x000fe200078e00ff */
[----:B------:R-:W-:Y:S02]  /*57a60*/  ISETP.GE.U32.AND P0, PT, R23, R20, PT ;  /* 0x000000141700720c */ /* 0x000fe40003f06070 */
[----:B------:R-:W-:Y:S01]  /*57a70*/  IADD3.X R26, PT, PT, RZ, R21, R26, P1, P2 ;  /* 0x00000015ff1a7210 */ /* 0x000fe20000fe441a */
[----:B------:R-:W-:-:S03]  /*57a80*/  IMAD.WIDE.U32 R16, P3, R44, R50, R16 ;  /* 0x000000322c107225 */ /* 0x000fc60007860010 */
[----:B------:R-:W-:Y:S01]  /*57a90*/  ISETP.GE.U32.AND.EX P0, PT, R26, R21, PT, P0 ;  /* 0x000000151a00720c */ /* 0x000fe20003f06100 */
[----:B------:R-:W-:-:S04]  /*57aa0*/  IMAD.WIDE.U32 R20, R50, R48, RZ ;  /* 0x0000003032147225 */ /* 0x000fc800078e00ff */
[----:B------:R-:W-:Y:S01]  /*57ab0*/  IMAD.MOV.U32 R20, RZ, RZ, R17 ;  /* 0x000000ffff147224 */ /* 0x000fe200078e0011 */
[----:B------:R-:W-:Y:S01]  /*57ac0*/  IADD3 RZ, P2, PT, R21, R16, RZ ;  /* 0x0000001015ff7210 */ /* 0x000fe20007f5e0ff */
[----:B------:R-:W-:Y:S02]  /*57ad0*/  IMAD R16, R44, R50, RZ ;  /* 0x000000322c107224 */ /* 0x000fe400078e02ff */
[----:B------:R-:W-:-:S04]  /*57ae0*/  IMAD.X R21, RZ, RZ, RZ, P3 ;  /* 0x000000ffff157224 */ /* 0x000fc800018e06ff */
[----:B------:R-:W-:Y:S01]  /*57af0*/  @!P0 IADD3 R22, P1, PT, R22, 0x1, RZ ;  /* 0x0000000116168810 */ /* 0x000fe20007f3e0ff */
[-C--:B------:R-:W-:Y:S02]  /*57b00*/  IMAD R25, R48, R46.reuse, R16 ;  /* 0x0000002e30197224 */ /* 0x080fe400078e0210 */
[----:B------:R-:W-:-:S04]  /*57b10*/  IMAD.WIDE.U32.X R20, R44, R46, R20, P2 ;  /* 0x0000002e2c147225 */ /* 0x000fc800010e0414 */
[----:B------:R-:W-:Y:S01]  /*57b20*/  @!P0 IMAD.X R9, RZ, RZ, R9, P1 ;  /* 0x000000ffff098224 */ /* 0x000fe200008e0609 */
[----:B------:R-:W-:-:S04]  /*57b30*/  @!P0 ISETP.NE.U32.AND P1, PT, R22, RZ, PT ;  /* 0x000000ff1600820c */ /* 0x000fc80003f25070 */
[----:B------:R-:W-:-:S04]  /*57b40*/  @!P0 ISETP.NE.AND.EX P1, PT, R9, RZ, PT, P1 ;  /* 0x000000ff0900820c */ /* 0x000fc80003f25310 */
[----:B------:R-:W-:-:S04]  /*57b50*/  @!P0 SEL R17, RZ, 0x1, P1 ;  /* 0x00000001ff118807 */ /* 0x000fc80000800000 */
[----:B------:R-:W-:Y:S01]  /*57b60*/  @!P0 IADD3 R6, P3, PT, R17, R6, RZ ;  /* 0x0000000611068210 */ /* 0x000fe20007f7e0ff */
[----:B------:R-:W-:-:S04]  /*57b70*/  IMAD.WIDE.U32 R16, R48, R50, RZ ;  /* 0x0000003230107225 */ /* 0x000fc800078e00ff */
[----:B------:R-:W-:Y:S02]  /*57b80*/  IMAD.IADD R17, R17, 0x1, R25 ;  /* 0x0000000111117824 */ /* 0x000fe400078e0219 */
[C---:B------:R-:W-:Y:S02]  /*57b90*/  IMAD.SHL.U32 R36, R16.reuse, 0x2, RZ ;  /* 0x0000000210247824 */ /* 0x040fe400078e00ff */
[----:B------:R-:W-:Y:S01]  /*57ba0*/  @!P0 IMAD.X R10, RZ, RZ, R10, P3 ;  /* 0x000000ffff0a8224 */ /* 0x000fe200018e060a */
[----:B------:R-:W-:Y:S02]  /*57bb0*/  SHF.L.U64.HI R25, R16, 0x1, R17 ;  /* 0x0000000110197819 */ /* 0x000fe40000010211 */
[----:B------:R-:W-:Y:S02]  /*57bc0*/  IADD3 R23, P4, PT, R36, R23, RZ ;  /* 0x0000001724177210 */ /* 0x000fe40007f9e0ff */
[----:B------:R-:W-:Y:S02]  /*57bd0*/  SHF.L.W.U32.HI R27, R17, 0x1, R20 ;  /* 0x00000001111b7819 */ /* 0x000fe40000010e14 */
[----:B------:R-:W-:Y:S01]  /*57be0*/  ISETP.GE.U32.AND P1, PT, R23, R36, PT ;  /* 0x000000241700720c */ /* 0x000fe20003f26070 */
[----:B------:R-:W-:Y:S01]  /*57bf0*/  IMAD.X R26, R25, 0x1, R26, P4 ;  /* 0x00000001191a7824 */ /* 0x000fe200020e061a */
[----:B------:R-:W-:Y:S01]  /*57c00*/  SHF.L.W.U32.HI R36, R20, 0x1, R21 ;  /* 0x0000000114247819 */ /* 0x000fe20000010e15 */
[----:B------:R-:W-:-:S03]  /*57c10*/  IMAD.WIDE.U32 R20, R23, 0x3d1, RZ ;  /* 0x000003d117147825 */ /* 0x000fc600078e00ff */
[----:B------:R-:W-:-:S04]  /*57c20*/  ISETP.GE.U32.AND.EX P1, PT, R26, R25, PT, P1 ;  /* 0x000000191a00720c */ /* 0x000fc80003f26110 */
[----:B------:R-:W-:-:S04]  /*57c30*/  SEL R16, RZ, 0x1, P1 ;  /* 0x00000001ff107807 */ /* 0x000fc80000800000 */
[----:B------:R-:W-:Y:S01]  /*57c40*/  IADD3 R27, P4, P5, R16, R22, R27 ;  /* 0x00000016101b7210 */ /* 0x000fe20007d9e01b */
[----:B------:R-:W-:-:S03]  /*57c50*/  IMAD.WIDE.U32 R16, R26, 0x3d1, RZ ;  /* 0x000003d11a107825 */ /* 0x000fc600078e00ff */
[----:B------:R-:W-:Y:S02]  /*57c60*/  IADD3.X R25, PT, PT, RZ, R9, R36, P4, P5 ;  /* 0x00000009ff197210 */ /* 0x000fe400027ea424 */
[----:B------:R-:W-:Y:S01]  /*57c70*/  IADD3 R19, P4, PT, R19, R20, RZ ;  /* 0x0000001413137210 */ /* 0x000fe20007f9e0ff */
[----:B------:R-:W-:Y:S01]  /*57c80*/  IMAD.WIDE.U32 R16, P2, R23, 0x1, R16 ;  /* 0x0000000117107825 */ /* 0x000fe20007840010 */
[----:B------:R-:W-:-:S03]  /*57c90*/  ISETP.GE.U32.AND P1, PT, R27, R22, PT ;  /* 0x000000161b00720c */ /* 0x000fc60003f26070 */
[----:B------:R-:W-:Y:S01]  /*57ca0*/  IMAD.X R23, RZ, RZ, RZ, P2 ;  /* 0x000000ffff177224 */ /* 0x000fe200010e06ff */
[----:B------:R-:W-:Y:S01]  /*57cb0*/  IADD3 R16, P5, PT, R21, R16, RZ ;  /* 0x0000001015107210 */ /* 0x000fe20007fbe0ff */
[----:B------:R-:W-:Y:S01]  /*57cc0*/  IMAD.MOV.U32 R22, RZ, RZ, R17 ;  /* 0x000000ffff167224 */ /* 0x000fe200078e0011 */
[----:B------:R-:W-:Y:S02]  /*57cd0*/  ISETP.GE.U32.AND.EX P1, PT, R25, R9, PT, P1 ;  /* 0x000000091900720c */ /* 0x000fe40003f26110 */
[----:B------:R-:W-:Y:S01]  /*57ce0*/  ISETP.GE.U32.AND P2, PT, R19, R20, PT ;  /* 0x000000141300720c */ /* 0x000fe20003f46070 */
[----:B------:R-:W-:Y:S02]  /*57cf0*/  IMAD.X R35, R16, 0x1, R8, P4 ;  /* 0x0000000110237824 */ /* 0x000fe400020e0608 */
[----:B------:R-:W-:-:S03]  /*57d00*/  IMAD.WIDE.U32 R8, R25, 0x3d1, RZ ;  /* 0x000003d119087825 */ /* 0x000fc600078e00ff */
[----:B------:R-:W-:Y:S01]  /*57d10*/  ISETP.GE.U32.AND.EX P2, PT, R35, R16, PT, P2 ;  /* 0x000000102300720c */ /* 0x000fe20003f46120 */
[----:B------:R-:W-:-:S04]  /*57d20*/  IMAD.WIDE.U32 R20, R27, 0x3d1, RZ ;  /* 0x000003d11b147825 */ /* 0x000fc800078e00ff */
[----:B------:R-:W-:-:S04]  /*57d30*/  IMAD.WIDE.U32 R8, P4, R27, 0x1, R8 ;  /* 0x000000011b087825 */ /* 0x000fc80007880008 */
[----:B------:R-:W-:Y:S01]  /*57d40*/  IMAD.X R17, RZ, RZ, RZ, P4 ;  /* 0x000000ffff117224 */ /* 0x000fe200020e06ff */
[----:B------:R-:W-:Y:S01]  /*57d50*/  IADD3 R21, P4, PT, R21, R8, RZ ;  /* 0x0000000815157210 */ /* 0x000fe20007f9e0ff */
[----:B------:R-:W-:Y:S02]  /*57d60*/  IMAD.MOV.U32 R16, RZ, RZ, R9 ;  /* 0x000000ffff107224 */ /* 0x000fe400078e0009 */
[----:B------:R-:W-:-:S04]  /*57d70*/  IMAD.WIDE.U32 R8, R2, 0x3d1, RZ ;  /* 0x000003d102087825 */ /* 0x000fc800078e00ff */
[----:B------:R-:W-:Y:S01]  /*57d80*/  IMAD.WIDE.U32.X R16, R25, 0x1, R16, P4 ;  /* 0x0000000119107825 */ /* 0x000fe200020e0410 */
[----:B------:R-:W-:-:S03]  /*57d90*/  SEL R25, RZ, 0x1, P1 ;  /* 0x00000001ff197807 */ /* 0x000fc60000800000 */
[----:B------:R-:W-:Y:S01]  /*57da0*/  IMAD.WIDE.U32.X R22, R26, 0x1, R22, P5 ;  /* 0x000000011a167825 */ /* 0x000fe200028e0416 */
[----:B------:R-:W-:-:S03]  /*57db0*/  IADD3 R36, P4, PT, R6, R25, RZ ;  /* 0x0000001906247210 */ /* 0x000fc60007f9e0ff */
[----:B------:R-:W-:-:S04]  /*57dc0*/  IMAD.WIDE.U32 R8, P5, R24, 0x1, R8 ;  /* 0x0000000118087825 */ /* 0x000fc800078a0008 */
[----:B------:R-:W-:-:S04]  /*57dd0*/  IMAD.WIDE.U32 R24, R24, 0x3d1, RZ ;  /* 0x000003d118187825 */ /* 0x000fc800078e00ff */
[----:B------:R-:W-:Y:S01]  /*57de0*/  IMAD.MOV.U32 R26, RZ, RZ, R9 ;  /* 0x000000ffff1a7224 */ /* 0x000fe200078e0009 */
[----:B------:R-:W-:Y:S01]  /*57df0*/  IADD3 R25, P1, PT, R25, R8, RZ ;  /* 0x0000000819197210 */ /* 0x000fe20007f3e0ff */
[----:B------:R-:W-:Y:S02]  /*57e00*/  IMAD.X R27, RZ, RZ, RZ, P5 ;  /* 0x000000ffff1b7224 */ /* 0x000fe400028e06ff */
[----:B------:R-:W-:Y:S02]  /*57e10*/  IMAD.X R10, RZ, RZ, R10, P4 ;  /* 0x000000ffff0a7224 */ /* 0x000fe400020e060a */
        /* <DEDUP_REMOVED lines=8> */
[----:B------:R-:W-:-:S04]  /*57ea0*/  IADD3 R4, P5, PT, R4, R20, RZ ;  /* 0x0000001404047210 */ /* 0x000fc80007fbe0ff */
[----:B------:R-:W-:Y:S01]  /*57eb0*/  ISETP.GE.U32.AND P1, PT, R4, R20, PT ;  /* 0x000000140400720c */ /* 0x000fe20003f26070 */
[----:B------:R-:W-:Y:S01]  /*57ec0*/  IMAD.X R20, R21, 0x1, R18, P5 ;  /* 0x0000000115147824 */ /* 0x000fe200028e0612 */
[----:B------:R-:W-:Y:S02]  /*57ed0*/  SEL R18, RZ, 0x1, P2 ;  /* 0x00000001ff127807 */ /* 0x000fe40001000000 */
[----:B------:R-:W-:Y:S02]  /*57ee0*/  ISETP.GE.U32.AND P2, PT, R2, R19, PT ;  /* 0x000000130200720c */ /* 0x000fe40003f46070 */
[----:B------:R-:W-:Y:S02]  /*57ef0*/  ISETP.GE.U32.AND.EX P1, PT, R20, R21, PT, P1 ;  /* 0x000000151400720c */ /* 0x000fe40003f26110 */
[----:B------:R-:W-:Y:S02]  /*57f00*/  ISETP.GE.U32.AND.EX P2, PT, R9, R35, PT, P2 ;  /* 0x000000230900720c */ /* 0x000fe40003f46120 */
[----:B------:R-:W0:Y:S02]  /*57f10*/  LDC.64 R34, c[0x3][0x640] ;  /* 0x00c19000ff227b82 */ /* 0x000e240000000a00 */
[----:B------:R-:W-:-:S04]  /*57f20*/  SEL R21, RZ, 0x1, P2 ;  /* 0x00000001ff157807 */ /* 0x000fc80001000000 */
[----:B------:R-:W-:Y:S01]  /*57f30*/  IADD3 R21, P0, P2, R21, R22, R18 ;  /* 0x0000001615157210 */ /* 0x000fe20007a1e012 */
[----:B------:R-:W-:-:S03]  /*57f40*/  IMAD.WIDE.U32 R18, R10, 0x3d1, RZ ;  /* 0x000003d10a127825 */ /* 0x000fc600078e00ff */
[----:B------:R-:W-:Y:S02]  /*57f50*/  IADD3 R21, P3, PT, R4, R21, RZ ;  /* 0x0000001504157210 */ /* 0x000fe40007f7e0ff */
[----:B------:R-:W-:Y:S02]  /*57f60*/  IADD3.X R23, PT, PT, RZ, R23, RZ, P0, P2 ;  /* 0x00000017ff177210 */ /* 0x000fe400007e44ff */
[----:B------:R-:W-:-:S03]  /*57f70*/  ISETP.GE.U32.AND P0, PT, R21, R4, PT ;  /* 0x000000041500720c */ /* 0x000fc60003f06070 */
[----:B------:R-:W-:Y:S02]  /*57f80*/  IMAD.X R4, R20, 0x1, R23, P3 ;  /* 0x0000000114047824 */ /* 0x000fe400018e0617 */
[----:B------:R-:W-:-:S03]  /*57f90*/  IMAD.WIDE.U32 R18, P3, R36, 0x1, R18 ;  /* 0x0000000124127825 */ /* 0x000fc60007860012 */
[----:B------:R-:W-:Y:S01]  /*57fa0*/  ISETP.GE.U32.AND.EX P0, PT, R4, R20, PT, P0 ;  /* 0x000000140400720c */ /* 0x000fe20003f06100 */
[----:B------:R-:W-:Y:S01]  /*57fb0*/  IMAD.WIDE.U32 R22, R36, 0x3d1, RZ ;  /* 0x000003d124167825 */ /* 0x000fe200078e00ff */
[----:B------:R-:W-:Y:S02]  /*57fc0*/  SEL R20, RZ, 0x1, P1 ;  /* 0x00000001ff147807 */ /* 0x000fe40000800000 */
[----:B------:R-:W-:Y:S02]  /*57fd0*/  SEL R25, RZ, 0x1, P0 ;  /* 0x00000001ff197807 */ /* 0x000fe40000000000 */
        /* <DEDUP_REMOVED lines=62> */
.L_x_1622:
[----:B------:R-:W-:Y:S05]  /*583c0*/  BSYNC.RECONVERGENT B4 ;  /* 0x0000000000047941 */ /* 0x000fea0003800200 */
.L_x_1621:
        /* <DEDUP_REMOVED lines=9> */
[----:B------:R0:W-:Y:S01]  /*58460*/  STL [R1+0xa138], R5 ;  /* 0x00a1380501007387 */ /* 0x0001e20000100800 */
[----:B------:R-:W-:-:S03]  /*58470*/  ISETP.NE.U32.AND P0, PT, R21, R5, PT ;  /* 0x000000051500720c */ /* 0x000fc60003f05070 */
[----:B------:R1:W-:Y:S01]  /*58480*/  STL [R1+0xa14c], R7 ;  /* 0x00a14c0701007387 */ /* 0x0003e20000100800 */
[----:B------:R-:W-:-:S03]  /*58490*/  ISETP.NE.AND.EX P0, PT, R4, R7, PT, P0 ;  /* 0x000000070400720c */ /* 0x000fc60003f05300 */
[----:B------:R-:W-:Y:S01]  /*584a0*/  STL [R1+0xa128], R8 ;  /* 0x00a1280801007387 */ /* 0x000fe20000100800 */
[----:B------:R-:W-:Y:S01]  /*584b0*/  ISETP.NE.OR.EX P0, PT, R36, R35, P0, P1 ;  /* 0x000000232400720c */ /* 0x000fe20000705710 */
[----:B0-----:R-:W-:Y:S01]  /*584c0*/  IMAD.U32 R5, RZ, RZ, UR28 ;  /* 0x0000001cff057e24 */ /* 0x001fe2000f8e00ff */
[----:B------:R-:W-:Y:S01]  /*584d0*/  ISETP.LT.U32.AND P1, PT, R10, R8, PT ;  /* 0x000000080a00720c */ /* 0x000fe20003f21070 */
[----:B-1----:R-:W-:-:S03]  /*584e0*/  IMAD.U32 R7, RZ, RZ, UR29 ;  /* 0x0000001dff077e24 */ /* 0x002fc6000f8e00ff */
[----:B------:R0:W-:Y:S01]  /*584f0*/  STL [R1+0xa12c], R5 ;  /* 0x00a12c0501007387 */ /* 0x0001e20000100800 */
[----:B------:R-:W-:-:S03]  /*58500*/  ISETP.NE.U32.AND P2, PT, R2, R5, PT ;  /* 0x000000050200720c */ /* 0x000fc60003f45070 */
[----:B------:R1:W-:Y:S01]  /*58510*/  STL [R1+0xa148], R7 ;  /* 0x00a1480701007387 */ /* 0x0003e20000100800 */
[----:B------:R-:W-:Y:S01]  /*58520*/  ISETP.NE.OR.EX P0, PT, R9, R7, P0, P2 ;  /* 0x000000070900720c */ /* 0x000fe20000705720 */
[----:B0-----:R-:W-:-:S05]  /*58530*/  IMAD.U32 R5, RZ, RZ, UR17 ;  /* 0x00000011ff057e24 */ /* 0x001fca000f8e00ff */
[----:B------:R1:W-:Y:S01]  /*58540*/  STL [R1+0xa144], R5 ;  /* 0x00a1440501007387 */ /* 0x0003e20000100800 */
[----:B------:R-:W-:-:S13]  /*58550*/  ISETP.LT.U32.OR.EX P0, PT, R6, R5, P0, P1 ;  /* 0x000000050600720c */ /* 0x000fda0000701510 */
[----:B------:R-:W-:Y:S05]  /*58560*/  @P0 BREAK.RELIABLE B5 ;  /* 0x0000000000050942 */ /* 0x000fea0003800100 */
[----:B-1----:R-:W-:Y:S05]  /*58570*/  @P0 BRA `(.L_x_1626) ;  /* 0x00000000005c0947 */ /* 0x002fea0003800000 */
.L_x_1625:
[----:B------:R-:W-:Y:S05]  /*58580*/  BSYNC.RELIABLE B5 ;  /* 0x0000000000057941 */ /* 0x000fea0003800100 */
.L_x_1624:
[----:B------:R-:W-:Y:S01]  /*58590*/  IADD3 R16, P2, P3, R16, -R34, -R3 ;  /* 0x8000002210107210 */ /* 0x000fe20007b5e803 */
[----:B------:R-:W-:Y:S01]  /*585a0*/  IMAD.U32 R7, RZ, RZ, UR28 ;  /* 0x0000001cff077e24 */ /* 0x000fe2000f8e00ff */
[-C--:B------:R-:W-:Y:S01]  /*585b0*/  IADD3 R2, P0, PT, R2, -R3.reuse, RZ ;  /* 0x8000000302027210 */ /* 0x080fe20007f1e0ff */
[----:B------:R-:W-:Y:S01]  /*585c0*/  IMAD.U32 R5, RZ, RZ, UR30 ;  /* 0x0000001eff057e24 */ /* 0x000fe2000f8e00ff */
[----:B------:R-:W-:Y:S01]  /*585d0*/  IADD3 R21, P1, PT, R21, -R3, RZ ;  /* 0x8000000315157210 */ /* 0x000fe20007f3e0ff */
[----:B------:R-:W-:Y:S01]  /*585e0*/  IMAD.U32 R17, RZ, RZ, UR16 ;  /* 0x00000010ff117e24 */ /* 0x000fe2000f8e00ff */
[----:B------:R-:W-:Y:S01]  /*585f0*/  IADD3.X R36, PT, PT, R36, ~R35, ~R0, P2, P3 ;  /* 0x8000002324247210 */ /* 0x000fe200017e6c00 */
[----:B------:R0:W-:Y:S01]  /*58600*/  STL [R1+0xa12c], R7 ;  /* 0x00a12c0701007387 */ /* 0x0001e20000100800 */
[----:B------:R-:W-:Y:S01]  /*58610*/  IADD3 R2, P3, PT, R2, -R7, RZ ;  /* 0x8000000702027210 */ /* 0x000fe20007f7e0ff */
[----:B------:R-:W-:Y:S01]  /*58620*/  IMAD.U32 R8, RZ, RZ, UR17 ;  /* 0x00000011ff087e24 */ /* 0x000fe2000f8e00ff */
[----:B------:R-:W-:Y:S01]  /*58630*/  IADD3 R21, P4, PT, R21, -R5, RZ ;  /* 0x8000000515157210 */ /* 0x000fe20007f9e0ff */
[----:B------:R1:W-:Y:S01]  /*58640*/  STL [R1+0xa138], R5 ;  /* 0x00a1380501007387 */ /* 0x0003e20000100800 */
[----:B------:R-:W-:-:S03]  /*58650*/  IADD3 R10, P2, PT, R10, -R17, RZ ;  /* 0x800000110a0a7210 */ /* 0x000fc60007f5e0ff */
[----:B------:R2:W-:Y:S01]  /*58660*/  STL [R1+0xa128], R17 ;  /* 0x00a1281101007387 */ /* 0x0005e20000100800 */
[----:B0-----:R-:W-:-:S03]  /*58670*/  IMAD.U32 R7, RZ, RZ, UR29 ;  /* 0x0000001dff077e24 */ /* 0x001fc6000f8e00ff */
[----:B------:R2:W-:Y:S01]  /*58680*/  STL [R1+0xa144], R8 ;  /* 0x00a1440801007387 */ /* 0x0005e20000100800 */
[----:B------:R-:W-:Y:S02]  /*58690*/  IMAD.X R6, R6, 0x1, ~R8, P2 ;  /* 0x0000000106067824 */ /* 0x000fe400010e0e08 */
[----:B-1----:R-:W-:Y:S01]  /*586a0*/  IMAD.U32 R5, RZ, RZ, UR31 ;  /* 0x0000001fff057e24 */ /* 0x002fe2000f8e00ff */
[----:B------:R2:W-:Y:S01]  /*586b0*/  STL [R1+0xa148], R7 ;  /* 0x00a1480701007387 */ /* 0x0005e20000100800 */
[----:B------:R-:W-:-:S03]  /*586c0*/  IADD3.X R9, PT, PT, ~R7, R9, ~R0, P3, P0 ;  /* 0x0000000907097210 */ /* 0x000fc60001fe0d00 */
[----:B------:R2:W-:Y:S01]  /*586d0*/  STL [R1+0xa14c], R5 ;  /* 0x00a14c0501007387 */ /* 0x0005e20000100800 */
[----:B------:R-:W-:-:S07]  /*586e0*/  IADD3.X R4, PT, PT, ~R5, R4, ~R0, P4, P1 ;  /* 0x0000000405047210 */ /* 0x000fce00027e2d00 */
.L_x_1626:
[----:B------:R-:W-:Y:S05]  /*586f0*/  BSYNC.RECONVERGENT B4 ;  /* 0x0000000000047941 */ /* 0x000fea0003800200 */
.L_x_1623:
[----:B------:R-:W-:Y:S01]  /*58700*/  IMAD.WIDE.U32 R22, R6, UR14, RZ ;  /* 0x0000000e06167c25 */ /* 0x000fe2000f8e00ff */
[----:B------:R-:W-:Y:S03]  /*58710*/  BSSY.RECONVERGENT B4, `(.L_x_1627) ;  /* 0x000016b000047945 */ /* 0x000fe60003800200 */
[----:B------:R-:W-:-:S04]  /*58720*/  IMAD.WIDE.U32 R26, R10, UR14, RZ ;  /* 0x0000000e0a1a7c25 */ /* 0x000fc8000f8e00ff */
[----:B------:R-:W-:-:S04]  /*58730*/  IMAD.WIDE.U32 R22, P0, R10, UR15, R22 ;  /* 0x0000000f0a167c25 */ /* 0x000fc8000f800016 */
[----:B------:R-:W-:Y:S01]  /*58740*/  IMAD.X R19, RZ, RZ, RZ, P0 ;  /* 0x000000ffff137224 */ /* 0x000fe200000e06ff */
[----:B------:R-:W-:Y:S01]  /*58750*/  IADD3 RZ, P0, PT, R27, R22, RZ ;  /* 0x000000161bff7210 */ /* 0x000fe20007f1e0ff */
[----:B------:R-:W-:-:S04]  /*58760*/  IMAD.WIDE.U32 R24, R9, UR14, RZ ;  /* 0x0000000e09187c25 */ /* 0x000fc8000f8e00ff */
[----:B------:R-:W-:Y:S02]  /*58770*/  IMAD.MOV.U32 R18, RZ, RZ, R23 ;  /* 0x000000ffff127224 */ /* 0x000fe400078e0017 */
[----:B------:R-:W-:-:S04]  /*58780*/  IMAD.WIDE.U32 R26, R2, UR14, RZ ;  /* 0x0000000e021a7c25 */ /* 0x000fc8000f8e00ff */
[----:B------:R-:W-:-:S04]  /*58790*/  IMAD.WIDE.U32.X R18, R6, UR15, R18, P0 ;  /* 0x0000000f06127c25 */ /* 0x000fc800080e0412 */
[----:B------:R-:W-:Y:S01]  /*587a0*/  IMAD.WIDE.U32 R24, P0, R2, UR15, R24 ;  /* 0x0000000f02187c25 */ /* 0x000fe2000f800018 */
[----:B------:R-:W-:-:S03]  /*587b0*/  IADD3 R42, P1, PT, R18, R26, RZ ;  /* 0x0000001a122a7210 */ /* 0x000fc60007f3e0ff */
[----:B------:R-:W-:Y:S01]  /*587c0*/  IMAD.X R39, RZ, RZ, RZ, P0 ;  /* 0x000000ffff277224 */ /* 0x000fe200000e06ff */
[----:B--2---:R-:W-:Y:S01]  /*587d0*/  IADD3 R5, P2, PT, R27, R24, RZ ;  /* 0x000000181b057210 */ /* 0x004fe20007f5e0ff */
[----:B------:R-:W-:Y:S01]  /*587e0*/  IMAD.MOV.U32 R38, RZ, RZ, R25 ;  /* 0x000000ffff267224 */ /* 0x000fe200078e0019 */
[----:B------:R-:W-:Y:S01]  /*587f0*/  ISETP.GE.U32.AND P0, PT, R42, R26, PT ;  /* 0x0000001a2a00720c */ /* 0x000fe20003f06070 */
[----:B------:R-:W-:-:S04]  /*58800*/  IMAD.WIDE.U32 R24, R21, UR14, RZ ;  /* 0x0000000e15187c25 */ /* 0x000fc8000f8e00ff */
[----:B------:R-:W-:Y:S02]  /*58810*/  IMAD.X R44, R5, 0x1, R19, P1 ;  /* 0x00000001052c7824 */ /* 0x000fe400008e0613 */
[----:B------:R-:W-:-:S03]  /*58820*/  IMAD.WIDE.U32 R18, R4, UR14, RZ ;  /* 0x0000000e04127c25 */ /* 0x000fc6000f8e00ff */
[----:B------:R-:W-:Y:S01]  /*58830*/  ISETP.GE.U32.AND.EX P0, PT, R44, R5, PT, P0 ;  /* 0x000000052c00720c */ /* 0x000fe20003f06100 */
[----:B------:R-:W-:-:S03]  /*58840*/  IMAD.WIDE.U32 R26, R6, UR32, RZ ;  /* 0x00000020061a7c25 */ /* 0x000fc6000f8e00ff */
[----:B------:R-:W-:Y:S01]  /*58850*/  SEL R5, RZ, 0x1, P0 ;  /* 0x00000001ff057807 */ /* 0x000fe20000000000 */
[----:B------:R-:W-:-:S04]  /*58860*/  IMAD.WIDE.U32 R18, P1, R21, UR15, R18 ;  /* 0x0000000f15127c25 */ /* 0x000fc8000f820012 */
[----:B------:R-:W-:Y:S01]  /*58870*/  IMAD.WIDE.U32.X R38, R9, UR15, R38, P2 ;  /* 0x0000000f09267c25 */ /* 0x000fe200090e0426 */
[----:B------:R-:W-:-:S03]  /*58880*/  IADD3 R8, P4, PT, R25, R18, RZ ;  /* 0x0000001219087210 */ /* 0x000fc60007f9e0ff */
[----:B------:R-:W-:Y:S01]  /*58890*/  IMAD.WIDE.U32 R40, R10, UR32, RZ ;  /* 0x000000200a287c25 */ /* 0x000fe2000f8e00ff */
[----:B------:R-:W-:-:S03]  /*588a0*/  IADD3 R5, P0, P5, R24, R38, R5 ;  /* 0x0000002618057210 */ /* 0x000fc60007d1e005 */
[----:B------:R-:W-:Y:S01]  /*588b0*/  IMAD.WIDE.U32 R26, P2, R10, UR33, R26 ;  /* 0x000000210a1a7c25 */ /* 0x000fe2000f84001a */
[-C--:B------:R-:W-:Y:S02]  /*588c0*/  IADD3 R42, P3, PT, R42, R40.reuse, RZ ;  /* 0x000000282a2a7210 */ /* 0x080fe40007f7e0ff */
[----:B------:R-:W-:Y:S01]  /*588d0*/  IADD3.X R7, PT, PT, R8, R39, RZ, P0, P5 ;  /* 0x0000002708077210 */ /* 0x000fe200007ea4ff */
[----:B------:R-:W-:Y:S01]  /*588e0*/  IMAD.X R39, RZ, RZ, RZ, P1 ;  /* 0x000000ffff277224 */ /* 0x000fe200008e06ff */
[----:B------:R-:W-:Y:S01]  /*588f0*/  ISETP.GE.U32.AND P0, PT, R42, R40, PT ;  /* 0x000000282a00720c */ /* 0x000fe20003f06070 */
[----:B------:R-:W-:Y:S01]  /*58900*/  IMAD.MOV.U32 R38, RZ, RZ, R19 ;  /* 0x000000ffff267224 */ /* 0x000fe200078e0013 */
[----:B------:R-:W-:Y:S01]  /*58910*/  IADD3 R17, P5, PT, R41, R26, RZ ;  /* 0x0000001a29117210 */ /* 0x000fe20007fbe0ff */
[----:B------:R-:W-:Y:S01]  /*58920*/  IMAD.WIDE.U32 R40, R36, UR14, RZ ;  /* 0x0000000e24287c25 */ /* 0x000fe2000f8e00ff */
[----:B------:R-:W-:-:S03]  /*58930*/  ISETP.GE.U32.AND P1, PT, R5, R24, PT ;  /* 0x000000180500720c */ /* 0x000fc60003f26070 */
[----:B------:R-:W-:Y:S01]  /*58940*/  IMAD.X R44, R17, 0x1, R44, P3 ;  /* 0x00000001112c7824 */ /* 0x000fe200018e062c */
[----:B------:R-:W-:Y:S01]  /*58950*/  ISETP.GE.U32.AND.EX P1, PT, R7, R8, PT, P1 ;  /* 0x000000080700720c */ /* 0x000fe20003f26110 */
[----:B------:R-:W-:-:S03]  /*58960*/  IMAD.WIDE.U32 R24, R16, UR14, RZ ;  /* 0x0000000e10187c25 */ /* 0x000fc6000f8e00ff */
[----:B------:R-:W-:Y:S01]  /*58970*/  SEL R20, RZ, 0x1, P1 ;  /* 0x00000001ff147807 */ /* 0x000fe20000800000 */
[----:B------:R-:W-:Y:S01]  /*58980*/  IMAD.WIDE.U32 R18, P3, R16, UR15, R40 ;  /* 0x0000000f10127c25 */ /* 0x000fe2000f860028 */
[----:B------:R-:W-:-:S03]  /*58990*/  ISETP.GE.U32.AND.EX P0, PT, R44, R17, PT, P0 ;  /* 0x000000112c00720c */ /* 0x000fc60003f06100 */
[----:B------:R-:W-:Y:S01]  /*589a0*/  IMAD.WIDE.U32.X R38, R4, UR15, R38, P4 ;  /* 0x0000000f04267c25 */ /* 0x000fe2000a0e0426 */
[----:B------:R-:W-:-:S03]  /*589b0*/  SEL R8, RZ, 0x1, P0 ;  /* 0x00000001ff087807 */ /* 0x000fc60000000000 */
[----:B------:R-:W-:Y:S01]  /*589c0*/  IMAD.MOV.U32 R40, RZ, RZ, R27 ;  /* 0x000000ffff287224 */ /* 0x000fe200078e001b */
[----:B------:R-:W-:Y:S01]  /*589d0*/  IADD3 R20, P1, P4, R24, R38, R20 ;  /* 0x0000002618147210 */ /* 0x000fe20007c3e014 */
[----:B------:R-:W-:Y:S01]  /*589e0*/  IMAD.X R41, RZ, RZ, RZ, P2 ;  /* 0x000000ffff297224 */ /* 0x000fe200010e06ff */
[----:B------:R-:W-:Y:S01]  /*589f0*/  IADD3 R17, P2, PT, R25, R18, RZ ;  /* 0x0000001219117210 */ /* 0x000fe20007f5e0ff */
[----:B------:R-:W-:-:S03]  /*58a00*/  IMAD.WIDE.U32 R26, R9, UR32, RZ ;  /* 0x00000020091a7c25 */ /* 0x000fc6000f8e00ff */
[----:B------:R-:W-:Y:S01]  /*58a10*/  IADD3.X R18, PT, PT, R17, R39, RZ, P1, P4 ;  /* 0x0000002711127210 */ /* 0x000fe20000fe84ff */
[----:B------:R-:W-:-:S04]  /*58a20*/  IMAD.WIDE.U32 R38, R2, UR32, RZ ;  /* 0x0000002002267c25 */ /* 0x000fc8000f8e00ff */
[----:B------:R-:W-:Y:S01]  /*58a30*/  IMAD.WIDE.U32 R26, P4, R2, UR33, R26 ;  /* 0x00000021021a7c25 */ /* 0x000fe2000f88001a */
[----:B------:R-:W-:-:S03]  /*58a40*/  IADD3 R5, P1, PT, R5, R38, RZ ;  /* 0x0000002605057210 */ /* 0x000fc60007f3e0ff */
[----:B------:R-:W-:Y:S01]  /*58a50*/  IMAD.WIDE.U32.X R40, R6, UR33, R40, P5 ;  /* 0x0000002106287c25 */ /* 0x000fe2000a8e0428 */
[----:B------:R-:W-:-:S03]  /*58a60*/  IADD3 R23, P5, PT, R39, R26, RZ ;  /* 0x0000001a27177210 */ /* 0x000fc60007fbe0ff */
[----:B------:R-:W-:Y:S02]  /*58a70*/  IMAD.X R25, RZ, RZ, RZ, P4 ;  /* 0x000000ffff197224 */ /* 0x000fe400020e06ff */
[----:B------:R-:W-:Y:S01]  /*58a80*/  IMAD.X R26, R23, 0x1, R7, P1 ;  /* 0x00000001171a7824 */ /* 0x000fe200008e0607 */
[----:B------:R-:W-:-:S04]  /*58a90*/  IADD3 R8, P0, P1, R5, R40, R8 ;  /* 0x0000002805087210 */ /* 0x000fc8000791e008 */
[----:B------:R-:W-:Y:S02]  /*58aa0*/  IADD3.X R7, PT, PT, R26, R41, RZ, P0, P1 ;  /* 0x000000291a077210 */ /* 0x000fe400007e24ff */
[----:B------:R-:W-:Y:S01]  /*58ab0*/  ISETP.GE.U32.AND P1, PT, R5, R38, PT ;  /* 0x000000260500720c */ /* 0x000fe20003f26070 */
[----:B------:R-:W-:Y:S01]  /*58ac0*/  IMAD.WIDE.U32 R38, R36, UR32, RZ ;  /* 0x0000002024267c25 */ /* 0x000fe2000f8e00ff */
[----:B------:R-:W-:Y:S02]  /*58ad0*/  ISETP.GE.U32.AND P4, PT, R8, R5, PT ;  /* 0x000000050800720c */ /* 0x000fe40003f86070 */
[----:B------:R-:W-:Y:S01]  /*58ae0*/  ISETP.GE.U32.AND P0, PT, R20, R24, PT ;  /* 0x000000181400720c */ /* 0x000fe20003f06070 */
[----:B------:R-:W-:Y:S01]  /*58af0*/  IMAD.MOV.U32 R24, RZ, RZ, R27 ;  /* 0x000000ffff187224 */ /* 0x000fe200078e001b */
[----:B------:R-:W-:Y:S02]  /*58b00*/  ISETP.GE.U32.AND.EX P1, PT, R26, R23, PT, P1 ;  /* 0x000000171a00720c */ /* 0x000fe40003f26110 */
[----:B------:R-:W-:Y:S01]  /*58b10*/  ISETP.GE.U32.AND.EX P4, PT, R7, R26, PT, P4 ;  /* 0x0000001a0700720c */ /* 0x000fe20003f86140 */
[----:B------:R-:W-:Y:S01]  /*58b20*/  IMAD.WIDE.U32.X R24, R9, UR33, R24, P5 ;  /* 0x0000002109187c25 */ /* 0x000fe2000a8e0418 */
[----:B------:R-:W-:-:S02]  /*58b30*/  SEL R23, RZ, 0x1, P1 ;  /* 0x00000001ff177807 */ /* 0x000fc40000800000 */
[----:B------:R-:W-:Y:S01]  /*58b40*/  SEL R5, RZ, 0x1, P4 ;  /* 0x00000001ff057807 */ /* 0x000fe20002000000 */
[----:B------:R-:W-:Y:S01]  /*58b50*/  IMAD.WIDE.U32 R26, R4, UR32, RZ ;  /* 0x00000020041a7c25 */ /* 0x000fe2000f8e00ff */
[----:B------:R-:W-:Y:S02]  /*58b60*/  ISETP.GE.U32.AND.EX P0, PT, R18, R17, PT, P0 ;  /* 0x000000111200720c */ /* 0x000fe40003f06100 */
[----:B------:R-:W-:-:S04]  /*58b70*/  IADD3 R23, P1, P4, R5, R24, R23 ;  /* 0x0000001805177210 */ /* 0x000fc80007c3e017 */
[----:B------:R-:W-:Y:S01]  /*58b80*/  IADD3.X R5, PT, PT, RZ, R25, RZ, P1, P4 ;  /* 0x00000019ff057210 */ /* 0x000fe20000fe84ff */
[----:B------:R-:W-:-:S04]  /*58b90*/  IMAD.WIDE.U32 R24, P1, R21, UR33, R26 ;  /* 0x0000002115187c25 */ /* 0x000fc8000f82001a */
[----:B------:R-:W-:-:S03]  /*58ba0*/  IMAD.WIDE.U32 R26, R21, UR32, RZ ;  /* 0x00000020151a7c25 */ /* 0x000fc6000f8e00ff */
[----:B------:R-:W-:Y:S02]  /*58bb0*/  IADD3 R20, P5, PT, R20, R26, RZ ;  /* 0x0000001a14147210 */ /* 0x000fe40007fbe0ff */
[----:B------:R-:W-:Y:S01]  /*58bc0*/  IADD3 R24, P4, PT, R27, R24, RZ ;  /* 0x000000181b187210 */ /* 0x000fe20007f9e0ff */
[----:B------:R-:W-:Y:S01]  /*58bd0*/  IMAD.X R27, RZ, RZ, RZ, P1 ;  /* 0x000000ffff1b7224 */ /* 0x000fe200008e06ff */
[----:B------:R-:W-:Y:S01]  /*58be0*/  ISETP.GE.U32.AND P1, PT, R20, R26, PT ;  /* 0x0000001a1400720c */ /* 0x000fe20003f26070 */
[----:B------:R-:W-:Y:S02]  /*58bf0*/  IMAD.MOV.U32 R26, RZ, RZ, R25 ;  /* 0x000000ffff1a7224 */ /* 0x000fe400078e0019 */
[----:B------:R-:W-:Y:S01]  /*58c00*/  IMAD.X R18, R24, 0x1, R18, P5 ;  /* 0x0000000118127824 */ /* 0x000fe200028e0612 */
[----:B------:R-:W-:Y:S01]  /*58c10*/  IADD3 R23, P5, PT, R20, R23, RZ ;  /* 0x0000001714177210 */ /* 0x000fe20007fbe0ff */
[----:B------:R-:W-:-:S03]  /*58c20*/  IMAD.WIDE.U32.X R26, R4, UR33, R26, P4 ;  /* 0x00000021041a7c25 */ /* 0x000fc6000a0e041a */
[C---:B------:R-:W-:Y:S01]  /*58c30*/  ISETP.GE.U32.AND.EX P1, PT, R18.reuse, R24, PT, P1 ;  /* 0x000000181200720c */ /* 0x040fe20003f26110 */
[----:B------:R-:W-:Y:S01]  /*58c40*/  IMAD.X R5, R18, 0x1, R5, P5 ;  /* 0x0000000112057824 */ /* 0x000fe200028e0605 */
[----:B------:R-:W-:Y:S01]  /*58c50*/  ISETP.GE.U32.AND P5, PT, R23, R20, PT ;  /* 0x000000141700720c */ /* 0x000fe20003fa6070 */
[----:B------:R-:W-:Y:S01]  /*58c60*/  IMAD.X R25, RZ, RZ, RZ, P3 ;  /* 0x000000ffff197224 */ /* 0x000fe200018e06ff */
[----:B------:R-:W-:Y:S01]  /*58c70*/  SEL R17, RZ, 0x1, P1 ;  /* 0x00000001ff117807 */ /* 0x000fe20000800000 */
[----:B------:R-:W-:Y:S01]  /*58c80*/  IMAD.MOV.U32 R24, RZ, RZ, R19 ;  /* 0x000000ffff187224 */ /* 0x000fe200078e0013 */
[----:B------:R-:W-:Y:S02]  /*58c90*/  ISETP.GE.U32.AND.EX P5, PT, R5, R18, PT, P5 ;  /* 0x000000120500720c */ /* 0x000fe40003fa6150 */
[----:B------:R-:W-:Y:S01]  /*58ca0*/  SEL R20, RZ, 0x1, P0 ;  /* 0x00000001ff147807 */ /* 0x000fe20000000000 */
[----:B------:R-:W-:Y:S01]  /*58cb0*/  IMAD.WIDE.U32.X R24, R36, UR15, R24, P2 ;  /* 0x0000000f24187c25 */ /* 0x000fe200090e0418 */
[----:B------:R-:W-:-:S04]  /*58cc0*/  SEL R18, RZ, 0x1, P5 ;  /* 0x00000001ff127807 */ /* 0x000fc80002800000 */
[----:B------:R-:W-:Y:S01]  /*58cd0*/  IADD3 R17, P1, P4, R18, R26, R17 ;  /* 0x0000001a12117210 */ /* 0x000fe20007c3e011 */
[----:B------:R-:W-:-:S03]  /*58ce0*/  IMAD.WIDE.U32 R18, P3, R16, UR33, R38 ;  /* 0x0000002110127c25 */ /* 0x000fc6000f860026 */
[----:B------:R-:W-:Y:S01]  /*58cf0*/  IADD3.X R27, PT, PT, RZ, R27, RZ, P1, P4 ;  /* 0x0000001bff1b7210 */ /* 0x000fe20000fe84ff */
[----:B------:R-:W-:-:S03]  /*58d00*/  IMAD.WIDE.U32 R38, R16, UR32, RZ ;  /* 0x0000002010267c25 */ /* 0x000fc6000f8e00ff */
[----:B------:R-:W-:Y:S02]  /*58d10*/  IADD3 R20, P2, P5, R38, R24, R20 ;  /* 0x0000001826147210 */ /* 0x000fe40007d5e014 */
[----:B------:R-:W-:Y:S01]  /*58d20*/  IADD3 R18, P0, PT, R39, R18, RZ ;  /* 0x0000001227127210 */ /* 0x000fe20007f1e0ff */
[----:B------:R-:W-:Y:S01]  /*58d30*/  IMAD.X R39, RZ, RZ, RZ, P3 ;  /* 0x000000ffff277224 */ /* 0x000fe200018e06ff */
[----:B------:R-:W-:Y:S02]  /*58d40*/  IADD3 R17, P1, PT, R20, R17, RZ ;  /* 0x0000001114117210 */ /* 0x000fe40007f3e0ff */
[----:B------:R-:W-:Y:S01]  /*58d50*/  IADD3.X R26, PT, PT, R18, R25, RZ, P2, P5 ;  /* 0x00000019121a7210 */ /* 0x000fe200017ea4ff */
[----:B------:R-:W-:Y:S01]  /*58d60*/  IMAD.WIDE.U32 R24, R6, UR34, RZ ;  /* 0x0000002206187c25 */ /* 0x000fe2000f8e00ff */
[----:B------:R-:W-:Y:S02]  /*58d70*/  ISETP.GE.U32.AND P2, PT, R20, R38, PT ;  /* 0x000000261400720c */ /* 0x000fe40003f46070 */
[----:B------:R-:W-:Y:S01]  /*58d80*/  ISETP.GE.U32.AND P4, PT, R17, R20, PT ;  /* 0x000000141100720c */ /* 0x000fe20003f86070 */
[C---:B------:R-:W-:Y:S01]  /*58d90*/  IMAD.X R20, R26.reuse, 0x1, R27, P1 ;  /* 0x000000011a147824 */ /* 0x040fe200008e061b */
[----:B------:R-:W-:Y:S01]  /*58da0*/  ISETP.GE.U32.AND.EX P1, PT, R26, R18, PT, P2 ;  /* 0x000000121a00720c */ /* 0x000fe20003f26120 */
[----:B------:R-:W-:-:S03]  /*58db0*/  IMAD.MOV.U32 R38, RZ, RZ, R19 ;  /* 0x000000ffff267224 */ /* 0x000fc600078e0013 */
[----:B------:R-:W-:Y:S01]  /*58dc0*/  ISETP.GE.U32.AND.EX P2, PT, R20, R26, PT, P4 ;  /* 0x0000001a1400720c */ /* 0x000fe20003f46140 */
[----:B------:R-:W-:-:S03]  /*58dd0*/  IMAD.WIDE.U32 R26, R10, UR34, RZ ;  /* 0x000000220a1a7c25 */ /* 0x000fc6000f8e00ff */
[----:B------:R-:W-:Y:S01]  /*58de0*/  SEL R18, RZ, 0x1, P2 ;  /* 0x00000001ff127807 */ /* 0x000fe20001000000 */
[----:B------:R-:W-:Y:S01]  /*58df0*/  IMAD.WIDE.U32 R24, P4, R10, UR35, R24 ;  /* 0x000000230a187c25 */ /* 0x000fe2000f880018 */
[-C--:B------:R-:W-:Y:S02]  /*58e00*/  IADD3 R43, P5, PT, R8, R26.reuse, RZ ;  /* 0x0000001a082b7210 */ /* 0x080fe40007fbe0ff */
[----:B------:R-:W-:Y:S01]  /*58e10*/  SEL R8, RZ, 0x1, P1 ;  /* 0x00000001ff087807 */ /* 0x000fe20000800000 */
[----:B------:R-:W-:Y:S01]  /*58e20*/  IMAD.WIDE.U32.X R38, R36, UR33, R38, P0 ;  /* 0x0000002124267c25 */ /* 0x000fe200080e0426 */
[----:B------:R-:W-:Y:S02]  /*58e30*/  ISETP.GE.U32.AND P0, PT, R43, R26, PT ;  /* 0x0000001a2b00720c */ /* 0x000fe40003f06070 */
[----:B------:R-:W-:Y:S01]  /*58e40*/  IADD3 R26, P3, PT, R27, R24, RZ ;  /* 0x000000181b1a7210 */ /* 0x000fe20007f7e0ff */
[----:B------:R-:W-:Y:S01]  /*58e50*/  IMAD.X R27, RZ, RZ, RZ, P4 ;  /* 0x000000ffff1b7224 */ /* 0x000fe200020e06ff */
[----:B------:R-:W-:Y:S01]  /*58e60*/  IADD3 R8, P1, P2, R18, R38, R8 ;  /* 0x0000002612087210 */ /* 0x000fe20007a3e008 */
[----:B------:R-:W-:-:S04]  /*58e70*/  IMAD.WIDE.U32 R18, R9, UR34, RZ ;  /* 0x0000002209127c25 */ /* 0x000fc8000f8e00ff */
[----:B------:R-:W-:Y:S01]  /*58e80*/  IMAD.X R41, R26, 0x1, R7, P5 ;  /* 0x000000011a297824 */ /* 0x000fe200028e0607 */
[----:B------:R-:W-:Y:S01]  /*58e90*/  IADD3.X R7, PT, PT, RZ, R39, RZ, P1, P2 ;  /* 0x00000027ff077210 */ /* 0x000fe20000fe44ff */
[----:B------:R-:W-:-:S03]  /*58ea0*/  IMAD.WIDE.U32 R38, R2, UR34, RZ ;  /* 0x0000002202267c25 */ /* 0x000fc6000f8e00ff */
[----:B------:R-:W-:Y:S01]  /*58eb0*/  ISETP.GE.U32.AND.EX P0, PT, R41, R26, PT, P0 ;  /* 0x0000001a2900720c */ /* 0x000fe20003f06100 */
[----:B------:R-:W-:Y:S01]  /*58ec0*/  IMAD.WIDE.U32 R18, P2, R2, UR35, R18 ;  /* 0x0000002302127c25 */ /* 0x000fe2000f840012 */
[----:B------:R-:W-:Y:S02]  /*58ed0*/  IADD3 R23, P5, PT, R23, R38, RZ ;  /* 0x0000002617177210 */ /* 0x000fe40007fbe0ff */
[----:B------:R-:W-:Y:S01]  /*58ee0*/  SEL R40, RZ, 0x1, P0 ;  /* 0x00000001ff287807 */ /* 0x000fe20000000000 */
[----:B------:R-:W-:Y:S01]  /*58ef0*/  IMAD.MOV.U32 R26, RZ, RZ, R25 ;  /* 0x000000ffff1a7224 */ /* 0x000fe200078e0019 */
[----:B------:R-:W-:Y:S01]  /*58f00*/  IADD3 R18, P4, PT, R39, R18, RZ ;  /* 0x0000001227127210 */ /* 0x000fe20007f9e0ff */
[----:B------:R-:W-:Y:S01]  /*58f10*/  IMAD.MOV.U32 R24, RZ, RZ, R19 ;  /* 0x000000ffff187224 */ /* 0x000fe200078e0013 */
[----:B------:R-:W-:Y:S01]  /*58f20*/  ISETP.GE.U32.AND P1, PT, R23, R38, PT ;  /* 0x000000261700720c */ /* 0x000fe20003f26070 */
[----:B------:R-:W-:-:S04]  /*58f30*/  IMAD.WIDE.U32.X R26, R6, UR35, R26, P3 ;  /* 0x00000023061a7c25 */ /* 0x000fc800098e041a */
[----:B------:R-:W-:Y:S01]  /*58f40*/  IMAD.X R25, RZ, RZ, RZ, P2 ;  /* 0x000000ffff197224 */ /* 0x000fe200010e06ff */
[----:B------:R-:W-:Y:S01]  /*58f50*/  IADD3 R40, P0, P2, R23, R26, R40 ;  /* 0x0000001a17287210 */ /* 0x000fe20007a1e028 */
[----:B------:R-:W-:Y:S02]  /*58f60*/  IMAD.X R19, R18, 0x1, R5, P5 ;  /* 0x0000000112137824 */ /* 0x000fe400028e0605 */
[----:B------:R-:W-:-:S03]  /*58f70*/  IMAD.WIDE.U32.X R24, R9, UR35, R24, P4 ;  /* 0x0000002309187c25 */ /* 0x000fc6000a0e0418 */
[----:B------:R-:W-:Y:S01]  /*58f80*/  IADD3.X R5, PT, PT, R19, R27, RZ, P0, P2 ;  /* 0x0000001b13057210 */ /* 0x000fe200007e44ff */
[----:B------:R-:W-:Y:S01]  /*58f90*/  IMAD.WIDE.U32 R26, R21, UR34, RZ ;  /* 0x00000022151a7c25 */ /* 0x000fe2000f8e00ff */
[----:B------:R-:W-:Y:S02]  /*58fa0*/  ISETP.GE.U32.AND P0, PT, R40, R23, PT ;  /* 0x000000172800720c */ /* 0x000fe40003f06070 */
[----:B------:R-:W-:Y:S01]  /*58fb0*/  ISETP.GE.U32.AND.EX P1, PT, R19, R18, PT, P1 ;  /* 0x000000121300720c */ /* 0x000fe20003f26110 */
[----:B------:R-:W-:Y:S01]  /*58fc0*/  IMAD.WIDE.U32 R38, R2, UR12, RZ ;  /* 0x0000000c02267c25 */ /* 0x000fe2000f8e00ff */
[----:B------:R-:W-:Y:S02]  /*58fd0*/  ISETP.GE.U32.AND.EX P0, PT, R5, R19, PT, P0 ;  /* 0x000000130500720c */ /* 0x000fe40003f06100 */
[----:B------:R-:W-:Y:S01]  /*58fe0*/  SEL R37, RZ, 0x1, P1 ;  /* 0x00000001ff257807 */ /* 0x000fe20000800000 */
[----:B------:R-:W-:Y:S01]  /*58ff0*/  IMAD.WIDE.U32 R18, R4, UR34, RZ ;  /* 0x0000002204127c25 */ /* 0x000fe2000f8e00ff */
[----:B------:R-:W-:-:S02]  /*59000*/  SEL R23, RZ, 0x1, P0 ;  /* 0x00000001ff177807 */ /* 0x000fc40000000000 */
[----:B------:R-:W-:Y:S02]  /*59010*/  IADD3 R17, P5, PT, R17, R26, RZ ;  /* 0x0000001a11117210 */ /* 0x000fe40007fbe0ff */
[----:B------:R-:W-:Y:S01]  /*59020*/  IADD3 R37, P1, P4, R23, R24, R37 ;  /* 0x0000001817257210 */ /* 0x000fe20007c3e025 */
[----:B------:R-:W-:Y:S01]  /*59030*/  IMAD.WIDE.U32 R18, P3, R21, UR35, R18 ;  /* 0x0000002315127c25 */ /* 0x000fe2000f860012 */
[----:B------:R-:W-:Y:S02]  /*59040*/  ISETP.GE.U32.AND P0, PT, R17, R26, PT ;  /* 0x0000001a1100720c */ /* 0x000fe40003f06070 */
[----:B------:R-:W-:Y:S01]  /*59050*/  IADD3.X R23, PT, PT, RZ, R25, RZ, P1, P4 ;  /* 0x00000019ff177210 */ /* 0x000fe20000fe84ff */
[----:B------:R-:W-:Y:S01]  /*59060*/  IMAD.MOV.U32 R24, RZ, RZ, R19 ;  /* 0x000000ffff187224 */ /* 0x000fe200078e0013 */
[----:B------:R-:W-:Y:S01]  /*59070*/  IADD3 R18, P2, PT, R27, R18, RZ ;  /* 0x000000121b127210 */ /* 0x000fe20007f5e0ff */
[----:B------:R-:W-:Y:S01]  /*59080*/  IMAD.X R25, RZ, RZ, RZ, P3 ;  /* 0x000000ffff197224 */ /* 0x000fe200018e06ff */
[----:B------:R-:W-:Y:S01]  /*59090*/  IADD3 R37, P4, PT, R17, R37, RZ ;  /* 0x0000002511257210 */ /* 0x000fe20007f9e0ff */
[----:B------:R-:W-:-:S03]  /*590a0*/  IMAD.WIDE.U32 R26, R16, UR34, RZ ;  /* 0x00000022101a7c25 */ /* 0x000fc6000f8e00ff */
[----:B------:R-:W-:Y:S01]  /*590b0*/  ISETP.GE.U32.AND P1, PT, R37, R17, PT ;  /* 0x000000112500720c */ /* 0x000fe20003f26070 */
[----:B------:R-:W-:Y:S01]  /*590c0*/  IMAD.X R20, R18, 0x1, R20, P5 ;  /* 0x0000000112147824 */ /* 0x000fe200028e0614 */
[----:B------:R-:W-:Y:S01]  /*590d0*/  IADD3 R8, P5, PT, R8, R26, RZ ;  /* 0x0000001a08087210 */ /* 0x000fe20007fbe0ff */
[----:B------:R-:W-:-:S03]  /*590e0*/  IMAD.WIDE.U32.X R24, R4, UR35, R24, P2 ;  /* 0x0000002304187c25 */ /* 0x000fc600090e0418 */
[C---:B------:R-:W-:Y:S01]  /*590f0*/  ISETP.GE.U32.AND.EX P0, PT, R20.reuse, R18, PT, P0 ;  /* 0x000000121400720c */ /* 0x040fe20003f06100 */
[----:B------:R-:W-:Y:S02]  /*59100*/  IMAD.X R23, R20, 0x1, R23, P4 ;  /* 0x0000000114177824 */ /* 0x000fe400020e0617 */
[----:B------:R-:W-:-:S03]  /*59110*/  IMAD.WIDE.U32 R18, R36, UR34, RZ ;  /* 0x0000002224127c25 */ /* 0x000fc6000f8e00ff */
[----:B------:R-:W-:Y:S02]  /*59120*/  ISETP.GE.U32.AND.EX P1, PT, R23, R20, PT, P1 ;  /* 0x000000141700720c */ /* 0x000fe40003f26110 */
[----:B------:R-:W-:Y:S01]  /*59130*/  SEL R20, RZ, 0x1, P0 ;  /* 0x00000001ff147807 */ /* 0x000fe20000000000 */
[----:B------:R-:W-:Y:S01]  /*59140*/  IMAD.WIDE.U32 R18, P3, R16, UR35, R18 ;  /* 0x0000002310127c25 */ /* 0x000fe2000f860012 */
[----:B------:R-:W-:Y:S02]  /*59150*/  SEL R17, RZ, 0x1, P1 ;  /* 0x00000001ff117807 */ /* 0x000fe40000800000 */
[----:B------:R-:W-:Y:S02]  /*59160*/  ISETP.GE.U32.AND P0, PT, R8, R26, PT ;  /* 0x0000001a0800720c */ /* 0x000fe40003f06070 */
[----:B------:R-:W-:Y:S02]  /*59170*/  IADD3 R20, P1, P4, R17, R24, R20 ;  /* 0x0000001811147210 */ /* 0x000fe40007c3e014 */
[----:B------:R-:W-:Y:S01]  /*59180*/  IADD3 R17, P2, PT, R27, R18, RZ ;  /* 0x000000121b117210 */ /* 0x000fe20007f5e0ff */
[----:B------:R-:W-:Y:S01]  /*59190*/  IMAD.WIDE.U32 R26, R10, UR12, RZ ;  /* 0x0000000c0a1a7c25 */ /* 0x000fe2000f8e00ff */
[----:B------:R-:W-:-:S02]  /*591a0*/  IADD3.X R24, PT, PT, RZ, R25, RZ, P1, P4 ;  /* 0x00000019ff187210 */ /* 0x000fc40000fe84ff */
[----:B------:R-:W-:Y:S01]  /*591b0*/  IADD3 R20, P4, PT, R8, R20, RZ ;  /* 0x0000001408147210 */ /* 0x000fe20007f9e0ff */
[----:B------:R-:W-:Y:S01]  /*591c0*/  IMAD.X R7, R17, 0x1, R7, P5 ;  /* 0x0000000111077824 */ /* 0x000fe200028e0607 */
[----:B------:R-:W-:Y:S01]  /*591d0*/  IADD3 R40, P5, PT, R40, R26, RZ ;  /* 0x0000001a28287210 */ /* 0x000fe20007fbe0ff */
[----:B------:R-:W-:Y:S01]  /*591e0*/  IMAD.X R25, RZ, RZ, RZ, P3 ;  /* 0x000000ffff197224 */ /* 0x000fe200018e06ff */
[----:B------:R-:W-:Y:S02]  /*591f0*/  ISETP.GE.U32.AND P1, PT, R20, R8, PT ;  /* 0x000000081400720c */ /* 0x000fe40003f26070 */
[C---:B------:R-:W-:Y:S01]  /*59200*/  ISETP.GE.U32.AND.EX P0, PT, R7.reuse, R17, PT, P0 ;  /* 0x000000110700720c */ /* 0x040fe20003f06100 */
[----:B------:R-:W-:Y:S02]  /*59210*/  IMAD.X R17, R7, 0x1, R24, P4 ;  /* 0x0000000107117824 */ /* 0x000fe400020e0618 */
[----:B------:R-:W-:Y:S01]  /*59220*/  IMAD.MOV.U32 R24, RZ, RZ, R19 ;  /* 0x000000ffff187224 */ /* 0x000fe200078e0013 */
[----:B------:R-:W-:Y:S01]  /*59230*/  SEL R8, RZ, 0x1, P0 ;  /* 0x00000001ff087807 */ /* 0x000fe20000000000 */
[----:B------:R-:W-:Y:S01]  /*59240*/  IMAD.WIDE.U32 R18, R6, UR12, RZ ;  /* 0x0000000c06127c25 */ /* 0x000fe2000f8e00ff */
[----:B------:R-:W-:-:S02]  /*59250*/  ISETP.GE.U32.AND.EX P1, PT, R17, R7, PT, P1 ;  /* 0x000000071100720c */ /* 0x000fc40003f26110 */
[----:B------:R-:W-:Y:S01]  /*59260*/  ISETP.GE.U32.AND P0, PT, R40, R26, PT ;  /* 0x0000001a2800720c */ /* 0x000fe20003f06070 */
[----:B------:R-:W-:Y:S01]  /*59270*/  IMAD.WIDE.U32.X R24, R36, UR35, R24, P2 ;  /* 0x0000002324187c25 */ /* 0x000fe200090e0418 */
[----:B------:R-:W-:-:S03]  /*59280*/  SEL R7, RZ, 0x1, P1 ;  /* 0x00000001ff077807 */ /* 0x000fc60000800000 */
[----:B------:R-:W-:Y:S01]  /*59290*/  IMAD.WIDE.U32 R18, P2, R10, UR13, R18 ;  /* 0x0000000d0a127c25 */ /* 0x000fe2000f840012 */
[----:B------:R-:W-:-:S03]  /*592a0*/  IADD3 R8, P4, P1, R7, R24, R8 ;  /* 0x0000001807087210 */ /* 0x000fc6000799e008 */
[----:B------:R-:W-:Y:S01]  /*592b0*/  IMAD.MOV.U32 R26, RZ, RZ, R19 ;  /* 0x000000ffff1a7224 */ /* 0x000fe200078e0013 */
[----:B------:R-:W-:Y:S01]  /*592c0*/  IADD3 R7, P3, PT, R27, R18, RZ ;  /* 0x000000121b077210 */ /* 0x000fe20007f7e0ff */
[----:B------:R-:W-:-:S04]  /*592d0*/  IMAD.X R27, RZ, RZ, RZ, P2 ;  /* 0x000000ffff1b7224 */ /* 0x000fc800010e06ff */
[----:B------:R-:W-:Y:S02]  /*592e0*/  IMAD.X R5, R7, 0x1, R5, P5 ;  /* 0x0000000107057824 */ /* 0x000fe400028e0605 */
[----:B------:R-:W-:-:S03]  /*592f0*/  IMAD.WIDE.U32.X R26, R6, UR13, R26, P3 ;  /* 0x0000000d061a7c25 */ /* 0x000fc600098e041a */
[----:B------:R-:W-:Y:S02]  /*59300*/  ISETP.GE.U32.AND.EX P0, PT, R5, R7, PT, P0 ;  /* 0x000000070500720c */ /* 0x000fe40003f06100 */
[----:B------:R-:W-:Y:S01]  /*59310*/  IADD3.X R7, PT, PT, RZ, R25, RZ, P4, P1 ;  /* 0x00000019ff077210 */ /* 0x000fe200027e24ff */
[----:B------:R-:W-:Y:S01]  /*59320*/  IMAD.WIDE.U32 R24, R9, UR12, RZ ;  /* 0x0000000c09187c25 */ /* 0x000fe2000f8e00ff */
[----:B------:R-:W-:-:S03]  /*59330*/  IADD3 R37, P4, PT, R37, R38, RZ ;  /* 0x0000002625257210 */ /* 0x000fc60007f9e0ff */
[----:B------:R-:W-:-:S04]  /*59340*/  IMAD.WIDE.U32 R24, P1, R2, UR13, R24 ;  /* 0x0000000d02187c25 */ /* 0x000fc8000f820018 */
[----:B------:R-:W-:Y:S01]  /*59350*/  IMAD.X R19, RZ, RZ, RZ, P1 ;  /* 0x000000ffff137224 */ /* 0x000fe200008e06ff */
[----:B------:R-:W-:Y:S01]  /*59360*/  IADD3 R24, P2, PT, R39, R24, RZ ;  /* 0x0000001827187210 */ /* 0x000fe20007f5e0ff */
[----:B------:R-:W-:Y:S01]  /*59370*/  IMAD.MOV.U32 R18, RZ, RZ, R25 ;  /* 0x000000ffff127224 */ /* 0x000fe200078e0019 */
[----:B------:R-:W-:Y:S02]  /*59380*/  ISETP.GE.U32.AND P1, PT, R37, R38, PT ;  /* 0x000000262500720c */ /* 0x000fe40003f26070 */
[----:B------:R-:W-:Y:S01]  /*59390*/  SEL R38, RZ, 0x1, P0 ;  /* 0x00000001ff267807 */ /* 0x000fe20000000000 */
[----:B------:R-:W-:Y:S02]  /*593a0*/  IMAD.X R25, R24, 0x1, R23, P4 ;  /* 0x0000000118197824 */ /* 0x000fe400020e0617 */
[----:B------:R-:W-:Y:S01]  /*593b0*/  IMAD.WIDE.U32.X R18, R9, UR13, R18, P2 ;  /* 0x0000000d09127c25 */ /* 0x000fe200090e0412 */
[----:B------:R-:W-:Y:S02]  /*593c0*/  IADD3 R38, P0, P3, R37, R26, R38 ;  /* 0x0000001a25267210 */ /* 0x000fe40007b1e026 */
[----:B------:R-:W-:-:S02]  /*593d0*/  ISETP.GE.U32.AND.EX P1, PT, R25, R24, PT, P1 ;  /* 0x000000181900720c */ /* 0x000fc40003f26110 */
[----:B------:R-:W-:Y:S01]  /*593e0*/  IADD3.X R23, PT, PT, R25, R27, RZ, P0, P3 ;  /* 0x0000001b19177210 */ /* 0x000fe200007e64ff */
[----:B------:R-:W-:Y:S01]  /*593f0*/  IMAD.WIDE.U32 R26, R21, UR12, RZ ;  /* 0x0000000c151a7c25 */ /* 0x000fe2000f8e00ff */
[----:B------:R-:W-:Y:S02]  /*59400*/  ISETP.GE.U32.AND P0, PT, R38, R37, PT ;  /* 0x000000252600720c */ /* 0x000fe40003f06070 */
[----:B------:R-:W-:Y:S02]  /*59410*/  SEL R39, RZ, 0x1, P1 ;  /* 0x00000001ff277807 */ /* 0x000fe40000800000 */
[----:B------:R-:W-:-:S04]  /*59420*/  ISETP.GE.U32.AND.EX P0, PT, R23, R25, PT, P0 ;  /* 0x000000191700720c */ /* 0x000fc80003f06100 */
[----:B------:R-:W-:-:S04]  /*59430*/  SEL R24, RZ, 0x1, P0 ;  /* 0x00000001ff187807 */ /* 0x000fc80000000000 */
[----:B------:R-:W-:Y:S01]  /*59440*/  IADD3 R39, P0, P1, R24, R18, R39 ;  /* 0x0000001218277210 */ /* 0x000fe2000791e027 */
[----:B------:R-:W-:-:S03]  /*59450*/  IMAD.WIDE.U32 R24, R4, UR12, RZ ;  /* 0x0000000c04187c25 */ /* 0x000fc6000f8e00ff */
[----:B------:R-:W-:Y:S02]  /*59460*/  IADD3.X R37, PT, PT, RZ, R19, RZ, P0, P1 ;  /* 0x00000013ff257210 */ /* 0x000fe400007e24ff */
[----:B------:R-:W-:Y:S01]  /*59470*/  IADD3 R20, P1, PT, R20, R26, RZ ;  /* 0x0000001a14147210 */ /* 0x000fe20007f3e0ff */
[----:B------:R-:W-:-:S03]  /*59480*/  IMAD.WIDE.U32 R24, P2, R21, UR13, R24 ;  /* 0x0000000d15187c25 */ /* 0x000fc6000f840018 */
[C---:B------:R-:W-:Y:S01]  /*59490*/  IADD3 R39, P3, PT, R20.reuse, R39, RZ ;  /* 0x0000002714277210 */ /* 0x040fe20007f7e0ff */
[----:B------:R-:W-:Y:S01]  /*594a0*/  IMAD.X R19, RZ, RZ, RZ, P2 ;  /* 0x000000ffff137224 */ /* 0x000fe200010e06ff */
[----:B------:R-:W-:Y:S01]  /*594b0*/  IADD3 R24, P2, PT, R27, R24, RZ ;  /* 0x000000181b187210 */ /* 0x000fe20007f5e0ff */
[----:B------:R-:W-:Y:S01]  /*594c0*/  IMAD.MOV.U32 R18, RZ, RZ, R25 ;  /* 0x000000ffff127224 */ /* 0x000fe200078e0019 */
[----:B------:R-:W-:Y:S01]  /*594d0*/  ISETP.GE.U32.AND P0, PT, R20, R26, PT ;  /* 0x0000001a1400720c */ /* 0x000fe20003f06070 */
[----:B------:R-:W-:-:S04]  /*594e0*/  IMAD.WIDE.U32 R26, R16, UR12, RZ ;  /* 0x0000000c101a7c25 */ /* 0x000fc8000f8e00ff */
[----:B------:R-:W-:Y:S01]  /*594f0*/  IMAD.X R17, R24, 0x1, R17, P1 ;  /* 0x0000000118117824 */ /* 0x000fe200008e0611 */
[----:B------:R-:W-:Y:S01]  /*59500*/  ISETP.GE.U32.AND P1, PT, R39, R20, PT ;  /* 0x000000142700720c */ /* 0x000fe20003f26070 */
[----:B------:R-:W-:-:S03]  /*59510*/  IMAD.WIDE.U32.X R18, R4, UR13, R18, P2 ;  /* 0x0000000d04127c25 */ /* 0x000fc600090e0412 */
[C---:B------:R-:W-:Y:S01]  /*59520*/  ISETP.GE.U32.AND.EX P0, PT, R17.reuse, R24, PT, P0 ;  /* 0x000000181100720c */ /* 0x040fe20003f06100 */
[----:B------:R-:W-:Y:S02]  /*59530*/  IMAD.X R37, R17, 0x1, R37, P3 ;  /* 0x0000000111257824 */ /* 0x000fe400018e0625 */
[----:B------:R-:W-:Y:S01]  /*59540*/  IMAD.WIDE.U32 R24, R36, UR12, RZ ;  /* 0x0000000c24187c25 */ /* 0x000fe2000f8e00ff */
[----:B------:R-:W-:Y:S02]  /*59550*/  SEL R20, RZ, 0x1, P0 ;  /* 0x00000001ff147807 */ /* 0x000fe40000000000 */
[----:B------:R-:W-:Y:S01]  /*59560*/  ISETP.GE.U32.AND.EX P1, PT, R37, R17, PT, P1 ;  /* 0x000000112500720c */ /* 0x000fe20003f26110 */
[----:B------:R-:W-:-:S03]  /*59570*/  IMAD.WIDE.U32 R24, P2, R16, UR13, R24 ;  /* 0x0000000d10187c25 */ /* 0x000fc6000f840018 */
[----:B------:R-:W-:-:S04]  /*59580*/  SEL R17, RZ, 0x1, P1 ;  /* 0x00000001ff117807 */ /* 0x000fc80000800000 */
[----:B------:R-:W-:Y:S01]  /*59590*/  IADD3 R20, P0, P1, R17, R18, R20 ;  /* 0x0000001211147210 */ /* 0x000fe2000791e014 */
[----:B------:R-:W-:-:S03]  /*595a0*/  IMAD.MOV.U32 R18, RZ, RZ, R25 ;  /* 0x000000ffff127224 */ /* 0x000fc600078e0019 */
[----:B------:R-:W-:Y:S01]  /*595b0*/  IADD3.X R17, PT, PT, RZ, R19, RZ, P0, P1 ;  /* 0x00000013ff117210 */ /* 0x000fe200007e24ff */
[----:B------:R-:W-:Y:S01]  /*595c0*/  IMAD.X R19, RZ, RZ, RZ, P2 ;  /* 0x000000ffff137224 */ /* 0x000fe200010e06ff */
[----:B------:R-:W-:Y:S02]  /*595d0*/  IADD3 R24, P2, PT, R27, R24, RZ ;  /* 0x000000181b187210 */ /* 0x000fe40007f5e0ff */
[----:B------:R-:W-:-:S03]  /*595e0*/  IADD3 R8, P1, PT, R8, R26, RZ ;  /* 0x0000001a08087210 */ /* 0x000fc60007f3e0ff */
[----:B------:R-:W-:Y:S01]  /*595f0*/  IMAD.WIDE.U32.X R18, R36, UR13, R18, P2 ;  /* 0x0000000d24127c25 */ /* 0x000fe200090e0412 */
        /* <DEDUP_REMOVED lines=8> */
[----:B------:R-:W-:Y:S02]  /*59680*/  ISETP.GE.U32.AND.EX P1, PT, R8, R7, PT, P1 ;  /* 0x000000070800720c */ /* 0x000fe40003f26110 */
[----:B------:R-:W-:Y:S01]  /*59690*/  SEL R7, RZ, 0x1, P0 ;  /* 0x00000001ff077807 */ /* 0x000fe20000000000 */
[----:B------:R-:W-:Y:S01]  /*596a0*/  IMAD.WIDE.U32 R24, P2, R39, 0x1, R24 ;  /* 0x0000000127187825 */ /* 0x000fe20007840018 */
[----:B------:R-:W-:-:S04]  /*596b0*/  SEL R17, RZ, 0x1, P1 ;  /* 0x00000001ff117807 */ /* 0x000fc80000800000 */
[----:B------:R-:W-:Y:S01]  /*596c0*/  IADD3 R7, P0, P1, R17, R18, R7 ;  /* 0x0000001211077210 */ /* 0x000fe2000791e007 */
[----:B------:R-:W-:Y:S01]  /*596d0*/  IMAD.MOV.U32 R18, RZ, RZ, R25 ;  /* 0x000000ffff127224 */ /* 0x000fe200078e0019 */
[----:B------:R-:W-:Y:S02]  /*596e0*/  IADD3 R24, P3, PT, R27, R24, RZ ;  /* 0x000000181b187210 */ /* 0x000fe40007f7e0ff */
[----:B------:R-:W-:Y:S01]  /*596f0*/  IADD3.X R17, PT, PT, RZ, R19, RZ, P0, P1 ;  /* 0x00000013ff117210 */ /* 0x000fe200007e24ff */
[----:B------:R-:W-:Y:S01]  /*59700*/  IMAD.X R19, RZ, RZ, RZ, P2 ;  /* 0x000000ffff137224 */ /* 0x000fe200010e06ff */
[----:B------:R-:W-:Y:S01]  /*59710*/  IADD3 R42, P1, PT, R42, R26, RZ ;  /* 0x0000001a2a2a7210 */ /* 0x000fe20007f3e0ff */
[----:B------:R-:W-:-:S03]  /*59720*/  IMAD.WIDE.U32.X R18, R37, 0x1, R18, P3 ;  /* 0x0000000125127825 */ /* 0x000fc600018e0412 */
[----:B------:R-:W-:Y:S01]  /*59730*/  ISETP.GE.U32.AND P0, PT, R42, R26, PT ;  /* 0x0000001a2a00720c */ /* 0x000fe20003f06070 */
[----:B------:R-:W-:-:S04]  /*59740*/  IMAD.WIDE.U32 R26, R23, 0x3d1, RZ ;  /* 0x000003d1171a7825 */ /* 0x000fc800078e00ff */
[----:B------:R-:W-:Y:S02]  /*59750*/  IMAD.X R44, R24, 0x1, R44, P1 ;  /* 0x00000001182c7824 */ /* 0x000fe400008e062c */
[----:B------:R-:W-:-:S03]  /*59760*/  IMAD.WIDE.U32 R26, P2, R38, 0x1, R26 ;  /* 0x00000001261a7825 */ /* 0x000fc6000784001a */
[----:B------:R-:W-:Y:S01]  /*59770*/  ISETP.GE.U32.AND.EX P0, PT, R44, R24, PT, P0 ;  /* 0x000000182c00720c */ /* 0x000fe20003f06100 */
[----:B------:R-:W-:-:S03]  /*59780*/  IMAD.WIDE.U32 R38, R38, 0x3d1, RZ ;  /* 0x000003d126267825 */ /* 0x000fc600078e00ff */
[----:B------:R-:W-:Y:S01]  /*59790*/  SEL R51, RZ, 0x1, P0 ;  /* 0x00000001ff337807 */ /* 0x000fe20000000000 */
[----:B------:R-:W-:Y:S01]  /*597a0*/  IMAD.MOV.U32 R24, RZ, RZ, R27 ;  /* 0x000000ffff187224 */ /* 0x000fe200078e001b */
[----:B------:R-:W-:Y:S01]  /*597b0*/  IADD3 R39, P1, PT, R39, R26, RZ ;  /* 0x0000001a27277210 */ /* 0x000fe20007f3e0ff */
[----:B------:R-:W-:Y:S02]  /*597c0*/  IMAD.X R25, RZ, RZ, RZ, P2 ;  /* 0x000000ffff197224 */ /* 0x000fe400010e06ff */
[----:B------:R-:W-:-:S04]  /*597d0*/  IMAD.WIDE.U32 R26, R10, UR14, R38 ;  /* 0x0000000e0a1a7c25 */ /* 0x000fc8000f8e0026 */
[----:B------:R-:W-:Y:S01]  /*597e0*/  IMAD.WIDE.U32.X R24, R23, 0x1, R24, P1 ;  /* 0x0000000117187825 */ /* 0x000fe200008e0418 */
[----:B------:R-:W-:-:S03]  /*597f0*/  ISETP.GE.U32.AND P1, PT, R26, R38, PT ;  /* 0x000000261a00720c */ /* 0x000fc60003f26070 */
[----:B------:R-:W-:Y:S02]  /*59800*/  IMAD.IADD R48, R22, 0x1, R27 ;  /* 0x0000000116307824 */ /* 0x000fe400078e021b */
[----:B------:R-:W-:-:S03]  /*59810*/  IMAD.WIDE.U32 R22, R8, 0x3d1, RZ ;  /* 0x000003d108167825 */ /* 0x000fc600078e00ff */
[----:B------:R-:W-:-:S04]  /*59820*/  ISETP.GE.U32.AND.EX P1, PT, R48, R39, PT, P1 ;  /* 0x000000273000720c */ /* 0x000fc80003f26110 */
[----:B------:R-:W-:-:S04]  /*59830*/  SEL R45, RZ, 0x1, P1 ;  /* 0x00000001ff2d7807 */ /* 0x000fc80000800000 */
[----:B------:R-:W-:-:S04]  /*59840*/  IADD3 R45, P1, P2, R42, R24, R45 ;  /* 0x000000182a2d7210 */ /* 0x000fc80007a3e02d */
[----:B------:R-:W-:Y:S01]  /*59850*/  IADD3.X R46, PT, PT, R44, R25, RZ, P1, P2 ;  /* 0x000000192c2e7210 */ /* 0x000fe20000fe44ff */
[----:B------:R-:W-:Y:S01]  /*59860*/  IMAD.WIDE.U32 R22, P2, R20, 0x1, R22 ;  /* 0x0000000114167825 */ /* 0x000fe20007840016 */
[----:B------:R-:W-:-:S03]  /*59870*/  ISETP.GE.U32.AND P1, PT, R45, R42, PT ;  /* 0x0000002a2d00720c */ /* 0x000fc60003f26070 */
[----:B------:R-:W-:Y:S01]  /*59880*/  IMAD.WIDE.U32 R24, R20, 0x3d1, RZ ;  /* 0x000003d114187825 */ /* 0x000fe200078e00ff */
[----:B------:R-:W-:-:S03]  /*59890*/  ISETP.GE.U32.AND.EX P1, PT, R46, R44, PT, P1 ;  /* 0x0000002c2e00720c */ /* 0x000fc60003f26110 */
[----:B------:R-:W-:Y:S01]  /*598a0*/  IMAD.MOV.U32 R44, RZ, RZ, R26 ;  /* 0x000000ffff2c7224 */ /* 0x000fe200078e001a */
[----:B------:R-:W-:Y:S02]  /*598b0*/  SEL R20, RZ, 0x1, P1 ;  /* 0x00000001ff147807 */ /* 0x000fe40000800000 */
[----:B------:R-:W-:Y:S02]  /*598c0*/  IADD3 R43, P1, PT, R43, R24, RZ ;  /* 0x000000182b2b7210 */ /* 0x000fe40007f3e0ff */
[----:B------:R-:W-:Y:S01]  /*598d0*/  IADD3 R51, P3, P4, R20, R18, R51 ;  /* 0x0000001214337210 */ /* 0x000fe20007c7e033 */
[----:B------:R-:W-:Y:S01]  /*598e0*/  IMAD.MOV.U32 R18, RZ, RZ, R23 ;  /* 0x000000ffff127224 */ /* 0x000fe200078e0017 */
[----:B------:R-:W-:Y:S01]  /*598f0*/  IADD3 R20, P5, PT, R25, R22, RZ ;  /* 0x0000001619147210 */ /* 0x000fe20007fbe0ff */
[----:B------:R-:W-:Y:S01]  /*59900*/  IMAD.WIDE.U32 R22, R17, 0x3d1, RZ ;  /* 0x000003d111167825 */ /* 0x000fe200078e00ff */
[----:B------:R-:W-:Y:S02]  /*59910*/  IADD3.X R53, PT, PT, RZ, R19, RZ, P3, P4 ;  /* 0x00000013ff357210 */ /* 0x000fe40001fe84ff */
[C---:B------:R-:W-:Y:S01]  /*59920*/  ISETP.GE.U32.AND P0, PT, R43.reuse, R24, PT ;  /* 0x000000182b00720c */ /* 0x040fe20003f06070 */
[----:B------:R-:W-:Y:S01]  /*59930*/  IMAD.X R19, RZ, RZ, RZ, P2 ;  /* 0x000000ffff137224 */ /* 0x000fe200010e06ff */
[----:B------:R-:W-:Y:S01]  /*59940*/  IADD3 R51, P2, PT, R43, R51, RZ ;  /* 0x000000332b337210 */ /* 0x000fe20007f5e0ff */
[----:B------:R-:W-:-:S02]  /*59950*/  IMAD.X R41, R20, 0x1, R41, P1 ;  /* 0x0000000114297824 */ /* 0x000fc400008e0629 */
[----:B------:R-:W-:Y:S01]  /*59960*/  IMAD.WIDE.U32 R24, R7, 0x3d1, RZ ;  /* 0x000003d107187825 */ /* 0x000fe200078e00ff */
[----:B------:R-:W-:Y:S02]  /*59970*/  ISETP.GE.U32.AND P1, PT, R51, R43, PT ;  /* 0x0000002b3300720c */ /* 0x000fe40003f26070 */
[C---:B------:R-:W-:Y:S01]  /*59980*/  ISETP.GE.U32.AND.EX P0, PT, R41.reuse, R20, PT, P0 ;  /* 0x000000142900720c */ /* 0x040fe20003f06100 */
[----:B------:R-:W-:Y:S02]  /*59990*/  IMAD.X R53, R41, 0x1, R53, P2 ;  /* 0x0000000129357824 */ /* 0x000fe400010e0635 */
[----:B------:R-:W-:-:S03]  /*599a0*/  IMAD.WIDE.U32.X R18, R8, 0x1, R18, P5 ;  /* 0x0000000108127825 */ /* 0x000fc600028e0412 */
[----:B------:R-:W-:Y:S01]  /*599b0*/  ISETP.GE.U32.AND.EX P1, PT, R53, R41, PT, P1 ;  /* 0x000000293500720c */ /* 0x000fe20003f26110 */
[----:B------:R-:W-:Y:S01]  /*599c0*/  IMAD.WIDE.U32 R22, P2, R7, 0x1, R22 ;  /* 0x0000000107167825 */ /* 0x000fe20007840016 */
[----:B------:R-:W-:Y:S02]  /*599d0*/  SEL R7, RZ, 0x1, P0 ;  /* 0x00000001ff077807 */ /* 0x000fe40000000000 */
[----:B------:R-:W-:Y:S02]  /*599e0*/  SEL R8, RZ, 0x1, P1 ;  /* 0x00000001ff087807 */ /* 0x000fe40000800000 */
[----:B------:R-:W-:Y:S02]  /*599f0*/  IADD3 R40, P1, PT, R40, R24, RZ ;  /* 0x0000001828287210 */ /* 0x000fe40007f3e0ff */
[----:B------:R-:W-:Y:S02]  /*59a00*/  IADD3 R7, P4, P5, R8, R18, R7 ;  /* 0x0000001208077210 */ /* 0x000fe40007d9e007 */
[----:B------:R-:W-:-:S02]  /*59a10*/  ISETP.GE.U32.AND P0, PT, R40, R24, PT ;  /* 0x000000182800720c */ /* 0x000fc40003f06070 */
[----:B------:R-:W-:Y:S02]  /*59a20*/  IADD3 R24, P3, PT, R25, R22, RZ ;  /* 0x0000001619187210 */ /* 0x000fe40007f7e0ff */
[----:B------:R-:W-:Y:S01]  /*59a30*/  IADD3.X R18, PT, PT, RZ, R19, RZ, P4, P5 ;  /* 0x00000013ff127210 */ /* 0x000fe200027ea4ff */
[----:B------:R-:W-:Y:S01]  /*59a40*/  IMAD.X R19, RZ, RZ, RZ, P2 ;  /* 0x000000ffff137224 */ /* 0x000fe200010e06ff */
[----:B------:R-:W-:Y:S01]  /*59a50*/  IADD3 R50, P4, PT, R40, R7, RZ ;  /* 0x0000000728327210 */ /* 0x000fe20007f9e0ff */
[----:B------:R-:W-:-:S03]  /*59a60*/  IMAD.X R5, R24, 0x1, R5, P1 ;  /* 0x0000000118057824 */ /* 0x000fc600008e0605 */
        /* <DEDUP_REMOVED lines=53> */
.L_x_1628:
[----:B------:R-:W-:Y:S05]  /*59dc0*/  BSYNC.RECONVERGENT B4 ;  /* 0x0000000000047941 */ /* 0x000fea0003800200 */
.L_x_1627:
        /* <DEDUP_REMOVED lines=19> */
.L_x_1630:
[----:B-----5:R-:W-:Y:S02]  /*59f00*/  IADD3 R44, P4, PT, R44, -R8, RZ ;  /* 0x800000082c2c7210 */ /* 0x020fe40007f9e0ff */
        /* <DEDUP_REMOVED lines=9> */
.L_x_1631:
[----:B------:R-:W-:Y:S05]  /*59fa0*/  BSYNC.RECONVERGENT B4 ;  /* 0x0000000000047941 */ /* 0x000fea0003800200 */
.L_x_1629:
[----:B------:R0:W-:Y:S04]  /*59fb0*/  STL [R1+0xa1c0], R9 ;  /* 0x00a1c00901007387 */ /* 0x0001e80000100800 */
[----:B------:R1:W-:Y:S04]  /*59fc0*/  STL [R1+0xa1c4], R10 ;  /* 0x00a1c40a01007387 */ /* 0x0003e80000100800 */
[----:B0-----:R-:W2:Y:S04]  /*59fd0*/  LDL R9, [R1+0xa168] ;  /* 0x00a1680001097983 */ /* 0x001ea80000100800 */
[----:B------:R0:W-:Y:S04]  /*59fe0*/  STL [R1+0xa1bc], R6 ;  /* 0x00a1bc0601007387 */ /* 0x0001e80000100800 */
[----:B-1----:R-:W3:Y:S04]  /*59ff0*/  LDL R10, [R1+0xa150] ;  /* 0x00a15000010a7983 */ /* 0x002ee80000100800 */
[----:B0-----:R-:W4:Y:S04]  /*5a000*/  LDL R6, [R1+0xa15c] ;  /* 0x00a15c0001067983 */ /* 0x001f280000100800 */
[----:B------:R0:W-:Y:S04]  /*5a010*/  STL [R1+0xa1b4], R3 ;  /* 0x00a1b40301007387 */ /* 0x0001e80000100800 */
[----:B------:R1:W-:Y:S04]  /*5a020*/  STL [R1+0xa1b8], R4 ;  /* 0x00a1b80401007387 */ /* 0x0003e80000100800 */
[----:B0-----:R-:W3:Y:S04]  /*5a030*/  LDL R3, [R1+0xa160] ;  /* 0x00a1600001037983 */ /* 0x001ee80000100800 */
[----:B-1----:R-:W3:Y:S04]  /*5a040*/  LDL R4, [R1+0xa140] ;  /* 0x00a1400001047983 */ /* 0x002ee80000100800 */
[----:B------:R0:W-:Y:S04]  /*5a050*/  STL [R1+0xa1ac], R0 ;  /* 0x00a1ac0001007387 */ /* 0x0001e80000100800 */
[----:B------:R1:W-:Y:S04]  /*5a060*/  STL [R1+0xa1b0], R2 ;  /* 0x00a1b00201007387 */ /* 0x0003e80000100800 */
[----:B0-----:R-:W3:Y:S04]  /*5a070*/  LDL R0, [R1+0xa164] ;  /* 0x00a1640001007983 */ /* 0x001ee80000100800 */
[----:B-1----:R-:W3:Y:S01]  /*5a080*/  LDL R2, [R1+0xa158] ;  /* 0x00a1580001027983 */ /* 0x002ee20000100800 */
[----:B------:R-:W-:-:S04]  /*5a090*/  IMAD.WIDE.U32 R24, R49, UR10, RZ ;  /* 0x0000000a31187c25 */ /* 0x000fc8000f8e00ff */
[----:B--2---:R-:W-:-:S04]  /*5a0a0*/  IMAD.WIDE.U32 R38, R9, UR10, RZ ;  /* 0x0000000a09267c25 */ /* 0x004fc8000f8e00ff */
[----:B------:R-:W-:-:S04]  /*5a0b0*/  IMAD.WIDE.U32 R38, P0, R49, UR11, R38 ;  /* 0x0000000b31267c25 */ /* 0x000fc8000f800026 */
[----:B------:R-:W-:Y:S01]  /*5a0c0*/  IMAD.X R23, RZ, RZ, RZ, P0 ;  /* 0x000000ffff177224 */ /* 0x000fe200000e06ff */
[----:B------:R-:W-:Y:S01]  /*5a0d0*/  IADD3 RZ, P0, PT, R25, R38, RZ ;  /* 0x0000002619ff7210 */ /* 0x000fe20007f1e0ff */
[----:B------:R-:W-:Y:S02]  /*5a0e0*/  IMAD.MOV.U32 R22, RZ, RZ, R39 ;  /* 0x000000ffff167224 */ /* 0x000fe400078e0027 */
[----:B----4-:R-:W-:-:S04]  /*5a0f0*/  IMAD.WIDE.U32 R18, R6, UR10, RZ ;  /* 0x0000000a06127c25 */ /* 0x010fc8000f8e00ff */
[----:B------:R-:W-:-:S04]  /*5a100*/  IMAD.WIDE.U32.X R22, R9, UR11, R22, P0 ;  /* 0x0000000b09167c25 */ /* 0x000fc800080e0416 */
[----:B---3--:R-:W-:-:S04]  /*5a110*/  IMAD.WIDE.U32 R24, R10, UR10, RZ ;  /* 0x0000000a0a187c25 */ /* 0x008fc8000f8e00ff */
[----:B------:R-:W-:Y:S01]  /*5a120*/  IMAD.WIDE.U32 R18, P0, R10, UR11, R18 ;  /* 0x0000000b0a127c25 */ /* 0x000fe2000f800012 */
[----:B------:R-:W-:Y:S02]  /*5a130*/  IADD3 R5, P1, PT, R22, R24, RZ ;  /* 0x0000001816057210 */ /* 0x000fe40007f3e0ff */
[----:B------:R-:W-:Y:S01]  /*5a140*/  IADD3 R7, P2, PT, R25, R18, RZ ;  /* 0x0000001219077210 */ /* 0x000fe20007f5e0ff */
[----:B------:R-:W-:Y:S01]  /*5a150*/  IMAD.X R41, RZ, RZ, RZ, P0 ;  /* 0x000000ffff297224 */ /* 0x000fe200000e06ff */
[----:B------:R-:W-:Y:S01]  /*5a160*/  ISETP.GE.U32.AND P0, PT, R5, R24, PT ;  /* 0x000000180500720c */ /* 0x000fe20003f06070 */
[----:B------:R-:W-:-:S04]  /*5a170*/  IMAD.WIDE.U32 R26, R3, UR10, RZ ;  /* 0x0000000a031a7c25 */ /* 0x000fc8000f8e00ff */
[----:B------:R-:W-:Y:S02]  /*5a180*/  IMAD.X R17, R7, 0x1, R23, P1 ;  /* 0x0000000107117824 */ /* 0x000fe400008e0617 */
[----:B------:R-:W-:-:S03]  /*5a190*/  IMAD.MOV.U32 R40, RZ, RZ, R19 ;  /* 0x000000ffff287224 */ /* 0x000fc600078e0013 */
[----:B------:R-:W-:Y:S01]  /*5a1a0*/  ISETP.GE.U32.AND.EX P0, PT, R17, R7, PT, P0 ;  /* 0x000000071100720c */ /* 0x000fe20003f06100 */
[----:B------:R-:W-:-:S04]  /*5a1b0*/  IMAD.WIDE.U32 R22, R9, UR36, RZ ;  /* 0x0000002409167c25 */ /* 0x000fc8000f8e00ff */
[----:B------:R-:W-:Y:S01]  /*5a1c0*/  IMAD.WIDE.U32 R24, R49, UR36, RZ ;  /* 0x0000002431187c25 */ /* 0x000fe2000f8e00ff */
[----:B------:R-:W-:-:S03]  /*5a1d0*/  SEL R7, RZ, 0x1, P0 ;  /* 0x00000001ff077807 */ /* 0x000fc60000000000 */
[----:B------:R-:W-:-:S04]  /*5a1e0*/  IMAD.WIDE.U32 R18, R4, UR10, RZ ;  /* 0x0000000a04127c25 */ /* 0x000fc8000f8e00ff */
[----:B------:R-:W-:-:S04]  /*5a1f0*/  IMAD.WIDE.U32 R26, P1, R4, UR11, R26 ;  /* 0x0000000b041a7c25 */ /* 0x000fc8000f82001a */
[----:B------:R-:W-:Y:S01]  /*5a200*/  IMAD.WIDE.U32.X R40, R6, UR11, R40, P2 ;  /* 0x0000000b06287c25 */ /* 0x000fe200090e0428 */
[----:B------:R-:W-:Y:S02]  /*5a210*/  IADD3 R54, P2, PT, R5, R24, RZ ;  /* 0x0000001805367210 */ /* 0x000fe40007f5e0ff */
[----:B------:R-:W-:Y:S01]  /*5a220*/  IADD3 R5, P4, PT, R19, R26, RZ ;  /* 0x0000001a13057210 */ /* 0x000fe20007f9e0ff */
[----:B------:R-:W-:Y:S01]  /*5a230*/  IMAD.WIDE.U32 R22, P3, R49, UR37, R22 ;  /* 0x0000002531167c25 */ /* 0x000fe2000f860016 */
[----:B------:R-:W-:-:S04]  /*5a240*/  IADD3 R7, P0, P5, R18, R40, R7 ;  /* 0x0000002812077210 */ /* 0x000fc80007d1e007 */
[----:B------:R-:W-:Y:S01]  /*5a250*/  IADD3.X R8, PT, PT, R5, R41, RZ, P0, P5 ;  /* 0x0000002905087210 */ /* 0x000fe200007ea4ff */
[----:B------:R-:W-:Y:S01]  /*5a260*/  IMAD.X R19, RZ, RZ, RZ, P1 ;  /* 0x000000ffff137224 */ /* 0x000fe200008e06ff */
[----:B------:R-:W-:Y:S02]  /*5a270*/  ISETP.GE.U32.AND P0, PT, R54, R24, PT ;  /* 0x000000183600720c */ /* 0x000fe40003f06070 */
[----:B------:R-:W-:Y:S01]  /*5a280*/  IADD3 R20, P5, PT, R25, R22, RZ ;  /* 0x0000001619147210 */ /* 0x000fe20007fbe0ff */
[----:B------:R-:W-:Y:S01]  /*5a290*/  IMAD.WIDE.U32 R24, R0, UR10, RZ ;  /* 0x0000000a00187c25 */ /* 0x000fe2000f8e00ff */
[----:B------:R-:W-:-:S03]  /*5a2a0*/  ISETP.GE.U32.AND P1, PT, R7, R18, PT ;  /* 0x000000120700720c */ /* 0x000fc60003f26070 */
[----:B------:R-:W-:Y:S01]  /*5a2b0*/  IMAD.MOV.U32 R18, RZ, RZ, R27 ;  /* 0x000000ffff127224 */ /* 0x000fe200078e001b */
[----:B------:R-:W-:Y:S01]  /*5a2c0*/  ISETP.GE.U32.AND.EX P1, PT, R8, R5, PT, P1 ;  /* 0x000000050800720c */ /* 0x000fe20003f26110 */
[----:B------:R-:W-:Y:S02]  /*5a2d0*/  IMAD.X R42, R20, 0x1, R17, P2 ;  /* 0x00000001142a7824 */ /* 0x000fe400010e0611 */
[----:B------:R-:W-:Y:S01]  /*5a2e0*/  IMAD.WIDE.U32 R26, P2, R2, UR11, R24 ;  /* 0x0000000b021a7c25 */ /* 0x000fe2000f840018 */
[----:B------:R-:W-:-:S03]  /*5a2f0*/  SEL R17, RZ, 0x1, P1 ;  /* 0x00000001ff117807 */ /* 0x000fc60000800000 */
[----:B------:R-:W-:-:S04]  /*5a300*/  IMAD.WIDE.U32.X R24, R3, UR11, R18, P4 ;  /* 0x0000000b03187c25 */ /* 0x000fc8000a0e0412 */
[----:B------:R-:W-:-:S04]  /*5a310*/  IMAD.WIDE.U32 R18, R2, UR10, RZ ;  /* 0x0000000a02127c25 */ /* 0x000fc8000f8e00ff */
[----:B------:R-:W-:Y:S01]  /*5a320*/  IMAD.MOV.U32 R40, RZ, RZ, R23 ;  /* 0x000000ffff287224 */ /* 0x000fe200078e0017 */
[----:B------:R-:W-:Y:S01]  /*5a330*/  IADD3 R17, P1, P4, R18, R24, R17 ;  /* 0x0000001812117210 */ /* 0x000fe20007c3e011 */
[----:B------:R-:W-:Y:S01]  /*5a340*/  IMAD.X R41, RZ, RZ, RZ, P3 ;  /* 0x000000ffff297224 */ /* 0x000fe200018e06ff */
[----:B------:R-:W-:Y:S01]  /*5a350*/  IADD3 R26, P3, PT, R19, R26, RZ ;  /* 0x0000001a131a7210 */ /* 0x000fe20007f7e0ff */
[----:B------:R-:W-:-:S03]  /*5a360*/  IMAD.WIDE.U32 R22, R6, UR36, RZ ;  /* 0x0000002406167c25 */ /* 0x000fc6000f8e00ff */
[----:B------:R-:W-:Y:S01]  /*5a370*/  IADD3.X R5, PT, PT, R26, R25, RZ, P1, P4 ;  /* 0x000000191a057210 */ /* 0x000fe20000fe84ff */
[----:B------:R-:W-:Y:S01]  /*5a380*/  IMAD.WIDE.U32 R24, R10, UR36, RZ ;  /* 0x000000240a187c25 */ /* 0x000fe2000f8e00ff */
[----:B------:R-:W-:-:S03]  /*5a390*/  ISETP.GE.U32.AND.EX P0, PT, R42, R20, PT, P0 ;  /* 0x000000142a00720c */ /* 0x000fc60003f06100 */
[----:B------:R-:W-:Y:S01]  /*5a3a0*/  IMAD.WIDE.U32 R22, P4, R10, UR37, R22 ;  /* 0x000000250a167c25 */ /* 0x000fe2000f880016 */
[----:B------:R-:W-:-:S03]  /*5a3b0*/  IADD3 R37, P1, PT, R7, R24, RZ ;  /* 0x0000001807257210 */ /* 0x000fc60007f3e0ff */
[----:B------:R-:W-:Y:S01]  /*5a3c0*/  IMAD.WIDE.U32.X R40, R9, UR37, R40, P5 ;  /* 0x0000002509287c25 */ /* 0x000fe2000a8e0428 */
[----:B------:R-:W-:Y:S02]  /*5a3d0*/  IADD3 R22, P5, PT, R25, R22, RZ ;  /* 0x0000001619167210 */ /* 0x000fe40007fbe0ff */
[----:B------:R-:W-:-:S03]  /*5a3e0*/  SEL R20, RZ, 0x1, P0 ;  /* 0x00000001ff147807 */ /* 0x000fc60000000000 */
[----:B------:R-:W-:Y:S01]  /*5a3f0*/  IMAD.X R8, R22, 0x1, R8, P1 ;  /* 0x0000000116087824 */ /* 0x000fe200008e0608 */
[----:B------:R-:W-:Y:S01]  /*5a400*/  IADD3 R20, P0, P1, R37, R40, R20 ;  /* 0x0000002825147210 */ /* 0x000fe2000791e014 */
[----:B------:R-:W-:-:S03]  /*5a410*/  IMAD.X R19, RZ, RZ, RZ, P4 ;  /* 0x000000ffff137224 */ /* 0x000fc600020e06ff */
[----:B------:R-:W-:Y:S02]  /*5a420*/  IADD3.X R7, PT, PT, R8, R41, RZ, P0, P1 ;  /* 0x0000002908077210 */ /* 0x000fe400007e24ff */
[----:B------:R-:W-:Y:S02]  /*5a430*/  ISETP.GE.U32.AND P1, PT, R37, R24, PT ;  /* 0x000000182500720c */ /* 0x000fe40003f26070 */
[----:B------:R-:W-:Y:S02]  /*5a440*/  ISETP.GE.U32.AND P4, PT, R20, R37, PT ;  /* 0x000000251400720c */ /* 0x000fe40003f86070 */
[----:B------:R-:W-:Y:S01]  /*5a450*/  ISETP.GE.U32.AND P0, PT, R17, R18, PT ;  /* 0x000000121100720c */ /* 0x000fe20003f06070 */
[----:B------:R-:W-:Y:S01]  /*5a460*/  IMAD.MOV.U32 R18, RZ, RZ, R23 ;  /* 0x000000ffff127224 */ /* 0x000fe200078e0017 */
[----:B------:R-:W-:Y:S02]  /*5a470*/  ISETP.GE.U32.AND.EX P1, PT, R8, R22, PT, P1 ;  /* 0x000000160800720c */ /* 0x000fe40003f26110 */
[----:B------:R-:W-:Y:S01]  /*5a480*/  ISETP.GE.U32.AND.EX P4, PT, R7, R8, PT, P4 ;  /* 0x000000080700720c */ /* 0x000fe20003f86140 */
[----:B------:R-:W-:Y:S01]  /*5a490*/  IMAD.WIDE.U32.X R18, R6, UR37, R18, P5 ;  /* 0x0000002506127c25 */ /* 0x000fe2000a8e0412 */
[----:B------:R-:W-:-:S02]  /*5a4a0*/  SEL R37, RZ, 0x1, P1 ;  /* 0x00000001ff257807 */ /* 0x000fc40000800000 */
[----:B------:R-:W-:-:S04]  /*5a4b0*/  SEL R8, RZ, 0x1, P4 ;  /* 0x00000001ff087807 */ /* 0x000fc80002000000 */
[----:B------:R-:W-:-:S04]  /*5a4c0*/  IADD3 R37, P1, P4, R8, R18, R37 ;  /* 0x0000001208257210 */ /* 0x000fc80007c3e025 */
[----:B------:R-:W-:Y:S01]  /*5a4d0*/  IADD3.X R8, PT, PT, RZ, R19, RZ, P1, P4 ;  /* 0x00000013ff087210 */ /* 0x000fe20000fe84ff */
[----:B------:R-:W-:-:S04]  /*5a4e0*/  IMAD.WIDE.U32 R18, R3, UR36, RZ ;  /* 0x0000002403127c25 */ /* 0x000fc8000f8e00ff */
[----:B------:R-:W-:-:S04]  /*5a4f0*/  IMAD.WIDE.U32 R22, R4, UR36, RZ ;  /* 0x0000002404167c25 */ /* 0x000fc8000f8e00ff */
[----:B------:R-:W-:Y:S01]  /*5a500*/  IMAD.WIDE.U32 R18, P5, R4, UR37, R18 ;  /* 0x0000002504127c25 */ /* 0x000fe2000f8a0012 */
[----:B------:R-:W-:-:S03]  /*5a510*/  IADD3 R17, P4, PT, R17, R22, RZ ;  /* 0x0000001611117210 */ /* 0x000fc60007f9e0ff */
[----:B------:R-:W-:Y:S01]  /*5a520*/  IMAD.X R25, RZ, RZ, RZ, P2 ;  /* 0x000000ffff197224 */ /* 0x000fe200010e06ff */
[----:B------:R-:W-:Y:S01]  /*5a530*/  IADD3 R18, P2, PT, R23, R18, RZ ;  /* 0x0000001217127210 */ /* 0x000fe20007f5e0ff */
[----:B------:R-:W-:Y:S01]  /*5a540*/  IMAD.X R23, RZ, RZ, RZ, P5 ;  /* 0x000000ffff177224 */ /* 0x000fe200028e06ff */
[----:B------:R-:W-:Y:S02]  /*5a550*/  ISETP.GE.U32.AND.EX P0, PT, R5, R26, PT, P0 ;  /* 0x0000001a0500720c */ /* 0x000fe40003f06100 */
[C---:B------:R-:W-:Y:S01]  /*5a560*/  IADD3 R37, P5, PT, R17.reuse, R37, RZ ;  /* 0x0000002511257210 */ /* 0x040fe20007fbe0ff */
[----:B------:R-:W-:Y:S01]  /*5a570*/  IMAD.X R5, R18, 0x1, R5, P4 ;  /* 0x0000000112057824 */ /* 0x000fe200020e0605 */
[----:B------:R-:W-:Y:S02]  /*5a580*/  ISETP.GE.U32.AND P1, PT, R17, R22, PT ;  /* 0x000000161100720c */ /* 0x000fe40003f26070 */
[----:B------:R-:W-:Y:S01]  /*5a590*/  ISETP.GE.U32.AND P4, PT, R37, R17, PT ;  /* 0x000000112500720c */ /* 0x000fe20003f86070 */
[C---:B------:R-:W-:Y:S01]  /*5a5a0*/  IMAD.X R8, R5.reuse, 0x1, R8, P5 ;  /* 0x0000000105087824 */ /* 0x040fe200028e0608 */
[----:B------:R-:W-:Y:S01]  /*5a5b0*/  ISETP.GE.U32.AND.EX P1, PT, R5, R18, PT, P1 ;  /* 0x000000120500720c */ /* 0x000fe20003f26110 */
[----:B------:R-:W-:-:S03]  /*5a5c0*/  IMAD.MOV.U32 R22, RZ, RZ, R19 ;  /* 0x000000ffff167224 */ /* 0x000fc600078e0013 */
[----:B------:R-:W-:Y:S01]  /*5a5d0*/  ISETP.GE.U32.AND.EX P4, PT, R8, R5, PT, P4 ;  /* 0x000000050800720c */ /* 0x000fe20003f86140 */
[----:B------:R-:W-:Y:S01]  /*5a5e0*/  IMAD.WIDE.U32 R18, R0, UR36, RZ ;  /* 0x0000002400127c25 */ /* 0x000fe2000f8e00ff */
[----:B------:R-:W-:Y:S02]  /*5a5f0*/  SEL R17, RZ, 0x1, P1 ;  /* 0x00000001ff117807 */ /* 0x000fe40000800000 */
[----:B------:R-:W-:Y:S01]  /*5a600*/  SEL R5, RZ, 0x1, P4 ;  /* 0x00000001ff057807 */ /* 0x000fe20002000000 */
[----:B------:R-:W-:-:S04]  /*5a610*/  IMAD.WIDE.U32.X R22, R3, UR37, R22, P2 ;  /* 0x0000002503167c25 */ /* 0x000fc800090e0416 */
[----:B------:R-:W-:Y:S01]  /*5a620*/  IMAD.MOV.U32 R24, RZ, RZ, R27 ;  /* 0x000000ffff187224 */ /* 0x000fe200078e001b */
[----:B------:R-:W-:Y:S01]  /*5a630*/  IADD3 R17, P1, P2, R5, R22, R17 ;  /* 0x0000001605117210 */ /* 0x000fe20007a3e011 */
[----:B------:R-:W-:Y:S01]  /*5a640*/  IMAD.WIDE.U32 R18, P4, R2, UR37, R18 ;  /* 0x0000002502127c25 */ /* 0x000fe2000f880012 */
[----:B------:R-:W-:-:S03]  /*5a650*/  SEL R5, RZ, 0x1, P0 ;  /* 0x00000001ff057807 */ /* 0x000fc60000000000 */
[----:B------:R-:W-:-:S04]  /*5a660*/  IMAD.WIDE.U32.X R24, R0, UR11, R24, P3 ;  /* 0x0000000b00187c25 */ /* 0x000fc800098e0418 */
[----:B------:R-:W-:Y:S01]  /*5a670*/  IMAD.WIDE.U32 R26, R2, UR36, RZ ;  /* 0x00000024021a7c25 */ /* 0x000fe2000f8e00ff */
[----:B------:R-:W-:Y:S02]  /*5a680*/  IADD3.X R22, PT, PT, RZ, R23, RZ, P1, P2 ;  /* 0x00000017ff167210 */ /* 0x000fe40000fe44ff */
[----:B------:R-:W-:Y:S02]  /*5a690*/  IADD3 R5, P3, P5, R26, R24, R5 ;  /* 0x000000181a057210 */ /* 0x000fe40007d7e005 */
[----:B------:R-:W-:Y:S02]  /*5a6a0*/  IADD3 R18, P0, PT, R27, R18, RZ ;  /* 0x000000121b127210 */ /* 0x000fe40007f1e0ff */
[C---:B------:R-:W-:Y:S02]  /*5a6b0*/  IADD3 R17, P1, PT, R5.reuse, R17, RZ ;  /* 0x0000001105117210 */ /* 0x040fe40007f3e0ff */
[----:B------:R-:W-:Y:S02]  /*5a6c0*/  IADD3.X R24, PT, PT, R18, R25, RZ, P3, P5 ;  /* 0x0000001912187210 */ /* 0x000fe40001fea4ff */
[----:B------:R-:W-:-:S02]  /*5a6d0*/  ISETP.GE.U32.AND P3, PT, R5, R26, PT ;  /* 0x0000001a0500720c */ /* 0x000fc40003f66070 */
[----:B------:R-:W-:Y:S01]  /*5a6e0*/  ISETP.GE.U32.AND P2, PT, R17, R5, PT ;  /* 0x000000051100720c */ /* 0x000fe20003f46070 */
[C---:B------:R-:W-:Y:S02]  /*5a6f0*/  IMAD.X R5, R24.reuse, 0x1, R22, P1 ;  /* 0x0000000118057824 */ /* 0x040fe400008e0616 */
[----:B------:R-:W-:Y:S01]  /*5a700*/  IMAD.MOV.U32 R41, RZ, RZ, R49 ;  /* 0x000000ffff297224 */ /* 0x000fe200078e0031 */
[----:B------:R-:W-:Y:S01]  /*5a710*/  ISETP.GE.U32.AND.EX P1, PT, R24, R18, PT, P3 ;  /* 0x000000121800720c */ /* 0x000fe20003f26130 */
[----:B------:R-:W-:Y:S01]  /*5a720*/  IMAD.WIDE.U32 R22, R9, UR38, RZ ;  /* 0x0000002609167c25 */ /* 0x000fe2000f8e00ff */
[----:B------:R-:W-:-:S03]  /*5a730*/  ISETP.GE.U32.AND.EX P2, PT, R5, R24, PT, P2 ;  /* 0x000000180500720c */ /* 0x000fc60003f46120 */
[----:B------:R-:W-:-:S04]  /*5a740*/  IMAD.WIDE.U32 R24, R41, UR38, RZ ;  /* 0x0000002629187c25 */ /* 0x000fc8000f8e00ff */
[----:B------:R-:W-:Y:S02]  /*5a750*/  IMAD.X R27, RZ, RZ, RZ, P4 ;  /* 0x000000ffff1b7224 */ /* 0x000fe400020e06ff */
[----:B------:R-:W-:Y:S01]  /*5a760*/  IMAD.MOV.U32 R26, RZ, RZ, R19 ;  /* 0x000000ffff1a7224 */ /* 0x000fe200078e0013 */
[-C--:B------:R-:W-:Y:S01]  /*5a770*/  IADD3 R49, P5, PT, R20, R24.reuse, RZ ;  /* 0x0000001814317210 */ /* 0x080fe20007fbe0ff */
[----:B------:R-:W-:Y:S01]  /*5a780*/  IMAD.WIDE.U32 R22, P4, R41, UR39, R22 ;  /* 0x0000002729167c25 */ /* 0x000fe2000f880016 */
[----:B------:R-:W-:Y:S02]  /*5a790*/  SEL R20, RZ, 0x1, P1 ;  /* 0x00000001ff147807 */ /* 0x000fe40000800000 */
[----:B------:R-:W-:Y:S01]  /*5a7a0*/  SEL R18, RZ, 0x1, P2 ;  /* 0x00000001ff127807 */ /* 0x000fe20001000000 */
[----:B------:R-:W-:Y:S01]  /*5a7b0*/  IMAD.WIDE.U32.X R26, R0, UR37, R26, P0 ;  /* 0x00000025001a7c25 */ /* 0x000fe200080e041a */
[----:B------:R-:W-:Y:S02]  /*5a7c0*/  ISETP.GE.U32.AND P0, PT, R49, R24, PT ;  /* 0x000000183100720c */ /* 0x000fe40003f06070 */
[----:B------:R-:W-:-:S02]  /*5a7d0*/  IADD3 R24, P3, PT, R25, R22, RZ ;  /* 0x0000001619187210 */ /* 0x000fc40007f7e0ff */
[----:B------:R-:W-:Y:S01]  /*5a7e0*/  IADD3 R20, P1, P2, R18, R26, R20 ;  /* 0x0000001a12147210 */ /* 0x000fe20007a3e014 */
[----:B------:R-:W-:-:S04]  /*5a7f0*/  IMAD.WIDE.U32 R18, R6, UR38, RZ ;  /* 0x0000002606127c25 */ /* 0x000fc8000f8e00ff */
[----:B------:R-:W-:Y:S01]  /*5a800*/  IMAD.X R43, R24, 0x1, R7, P5 ;  /* 0x00000001182b7824 */ /* 0x000fe200028e0607 */
[----:B------:R-:W-:Y:S01]  /*5a810*/  IADD3.X R7, PT, PT, RZ, R27, RZ, P1, P2 ;  /* 0x0000001bff077210 */ /* 0x000fe20000fe44ff */
[----:B------:R-:W-:-:S03]  /*5a820*/  IMAD.WIDE.U32 R26, R10, UR38, RZ ;  /* 0x000000260a1a7c25 */ /* 0x000fc6000f8e00ff */
[----:B------:R-:W-:Y:S01]  /*5a830*/  ISETP.GE.U32.AND.EX P0, PT, R43, R24, PT, P0 ;  /* 0x000000182b00720c */ /* 0x000fe20003f06100 */
[----:B------:R-:W-:Y:S01]  /*5a840*/  IMAD.WIDE.U32 R18, P2, R10, UR39, R18 ;  /* 0x000000270a127c25 */ /* 0x000fe2000f840012 */
[----:B------:R-:W-:-:S03]  /*5a850*/  IADD3 R37, P5, PT, R37, R26, RZ ;  /* 0x0000001a25257210 */ /* 0x000fc60007fbe0ff */
[----:B------:R-:W-:Y:S02]  /*5a860*/  IMAD.X R25, RZ, RZ, RZ, P4 ;  /* 0x000000ffff197224 */ /* 0x000fe400020e06ff */
[----:B------:R-:W-:Y:S01]  /*5a870*/  IMAD.MOV.U32 R24, RZ, RZ, R23 ;  /* 0x000000ffff187224 */ /* 0x000fe200078e0017 */
[----:B------:R-:W-:Y:S02]  /*5a880*/  IADD3 R18, P4, PT, R27, R18, RZ ;  /* 0x000000121b127210 */ /* 0x000fe40007f9e0ff */
[----:B------:R-:W-:Y:S01]  /*5a890*/  SEL R40, RZ, 0x1, P0 ;  /* 0x00000001ff287807 */ /* 0x000fe20000000000 */
[----:B------:R-:W-:-:S04]  /*5a8a0*/  IMAD.WIDE.U32.X R24, R9, UR39, R24, P3 ;  /* 0x0000002709187c25 */ /* 0x000fc800098e0418 */
[----:B------:R-:W-:Y:S02]  /*5a8b0*/  IMAD.MOV.U32 R22, RZ, RZ, R19 ;  /* 0x000000ffff167224 */ /* 0x000fe400078e0013 */
[----:B------:R-:W-:Y:S01]  /*5a8c0*/  IMAD.X R23, RZ, RZ, RZ, P2 ;  /* 0x000000ffff177224 */ /* 0x000fe200010e06ff */
[C---:B------:R-:W-:Y:S01]  /*5a8d0*/  IADD3 R40, P0, P2, R37.reuse, R24, R40 ;  /* 0x0000001825287210 */ /* 0x040fe20007a1e028 */
[----:B------:R-:W-:Y:S01]  /*5a8e0*/  IMAD.X R19, R18, 0x1, R8, P5 ;  /* 0x0000000112137824 */ /* 0x000fe200028e0608 */
[----:B------:R-:W-:-:S04]  /*5a8f0*/  ISETP.GE.U32.AND P1, PT, R37, R26, PT ;  /* 0x0000001a2500720c */ /* 0x000fc80003f26070 */
[C---:B------:R-:W-:Y:S02]  /*5a900*/  IADD3.X R8, PT, PT, R19.reuse, R25, RZ, P0, P2 ;  /* 0x0000001913087210 */ /* 0x040fe400007e44ff */
[----:B------:R-:W-:Y:S02]  /*5a910*/  ISETP.GE.U32.AND P0, PT, R40, R37, PT ;  /* 0x000000252800720c */ /* 0x000fe40003f06070 */
[----:B------:R-:W-:Y:S02]  /*5a920*/  ISETP.GE.U32.AND.EX P1, PT, R19, R18, PT, P1 ;  /* 0x000000121300720c */ /* 0x000fe40003f26110 */
[----:B------:R-:W-:Y:S01]  /*5a930*/  ISETP.GE.U32.AND.EX P0, PT, R8, R19, PT, P0 ;  /* 0x000000130800720c */ /* 0x000fe20003f06100 */
[----:B------:R-:W-:Y:S01]  /*5a940*/  IMAD.WIDE.U32.X R22, R6, UR39, R22, P4 ;  /* 0x0000002706167c25 */ /* 0x000fe2000a0e0416 */
[----:B------:R-:W-:Y:S02]  /*5a950*/  SEL R18, RZ, 0x1, P1 ;  /* 0x00000001ff127807 */ /* 0x000fe40000800000 */
[----:B------:R-:W-:-:S04]  /*5a960*/  SEL R19, RZ, 0x1, P0 ;  /* 0x00000001ff137807 */ /* 0x000fc80000000000 */
[----:B------:R-:W-:Y:S01]  /*5a970*/  IADD3 R22, P1, P4, R19, R22, R18 ;  /* 0x0000001613167210 */ /* 0x000fe20007c3e012 */
[----:B------:R-:W-:-:S04]  /*5a980*/  IMAD.WIDE.U32 R18, R3, UR38, RZ ;  /* 0x0000002603127c25 */ /* 0x000fc8000f8e00ff */
[----:B------:R-:W-:-:S04]  /*5a990*/  IMAD.WIDE.U32 R24, R4, UR38, RZ ;  /* 0x0000002604187c25 */ /* 0x000fc8000f8e00ff */
[----:B------:R-:W-:Y:S01]  /*5a9a0*/  IMAD.WIDE.U32 R18, P3, R4, UR39, R18 ;  /* 0x0000002704127c25 */ /* 0x000fe2000f860012 */
[----:B------:R-:W-:Y:S02]  /*5a9b0*/  IADD3 R26, P5, PT, R17, R24, RZ ;  /* 0x00000018111a7210 */ /* 0x000fe40007fbe0ff */
[----:B------:R-:W-:Y:S02]  /*5a9c0*/  IADD3 R18, P2, PT, R25, R18, RZ ;  /* 0x0000001219127210 */ /* 0x000fe40007f5e0ff */
        /* <DEDUP_REMOVED lines=8> */
[----:B------:R-:W-:-:S03]  /*5aa50*/  IMAD.X R23, RZ, RZ, RZ, P3 ;  /* 0x000000ffff177224 */ /* 0x000fc600018e06ff */
        /* <DEDUP_REMOVED lines=11> */
[----:B------:R-:W-:Y:S01]  /*5ab10*/  IADD3 R39, P4, PT, R20, R39, RZ ;  /* 0x0000002714277210 */ /* 0x000fe20007f9e0ff */
[----:B------:R-:W-:Y:S01]  /*5ab20*/  IMAD.X R7, R18, 0x1, R7, P5 ;  /* 0x0000000112077824 */ /* 0x000fe200028e0607 */
[----:B------:R-:W-:Y:S01]  /*5ab30*/  ISETP.GE.U32.AND P0, PT, R20, R24, PT ;  /* 0x000000181400720c */ /* 0x000fe20003f06070 */
[----:B------:R-:W-:-:S02]  /*5ab40*/  IMAD.X R23, RZ, RZ, RZ, P3 ;  /* 0x000000ffff177224 */ /* 0x000fc400018e06ff */
[----:B------:R-:W-:Y:S01]  /*5ab50*/  IMAD.MOV.U32 R22, RZ, RZ, R19 ;  /* 0x000000ffff167224 */ /* 0x000fe200078e0013 */
[C---:B------:R-:W-:Y:S01]  /*5ab60*/  ISETP.GE.U32.AND.EX P0, PT, R7.reuse, R18, PT, P0 ;  /* 0x000000120700720c */ /* 0x040fe20003f06100 */
[----:B------:R-:W-:Y:S01]  /*5ab70*/  IMAD.X R37, R7, 0x1, R37, P4 ;  /* 0x0000000107257824 */ /* 0x000fe200020e0625 */
[----:B------:R-:W-:Y:S01]  /*5ab80*/  ISETP.GE.U32.AND P1, PT, R39, R20, PT ;  /* 0x000000142700720c */ /* 0x000fe20003f26070 */
[----:B------:R-:W-:-:S04]  /*5ab90*/  IMAD.WIDE.U32.X R18, R0, UR39, R22, P2 ;  /* 0x0000002700127c25 */ /* 0x000fc800090e0416 */
[----:B------:R-:W-:Y:S01]  /*5aba0*/  IMAD.WIDE.U32 R22, R9, UR8, RZ ;  /* 0x0000000809167c25 */ /* 0x000fe2000f8e00ff */
[----:B------:R-:W-:Y:S02]  /*5abb0*/  ISETP.GE.U32.AND.EX P1, PT, R37, R7, PT, P1 ;  /* 0x000000072500720c */ /* 0x000fe40003f26110 */
[----:B------:R-:W-:Y:S01]  /*5abc0*/  SEL R20, RZ, 0x1, P0 ;  /* 0x00000001ff147807 */ /* 0x000fe20000000000 */
[----:B------:R-:W-:Y:S01]  /*5abd0*/  IMAD.WIDE.U32 R24, R41, UR8, RZ ;  /* 0x0000000829187c25 */ /* 0x000fe2000f8e00ff */
[----:B------:R-:W-:-:S03]  /*5abe0*/  SEL R7, RZ, 0x1, P1 ;  /* 0x00000001ff077807 */ /* 0x000fc60000800000 */
[----:B------:R-:W-:Y:S01]  /*5abf0*/  IMAD.WIDE.U32 R22, P2, R41, UR9, R22 ;  /* 0x0000000929167c25 */ /* 0x000fe2000f840016 */
[----:B------:R-:W-:Y:S02]  /*5ac00*/  IADD3 R20, P4, P1, R7, R18, R20 ;  /* 0x0000001207147210 */ /* 0x000fe4000799e014 */
[----:B------:R-:W-:Y:S02]  /*5ac10*/  IADD3 R40, P5, PT, R40, R24, RZ ;  /* 0x0000001828287210 */ /* 0x000fe40007fbe0ff */
[----:B------:R-:W-:Y:S02]  /*5ac20*/  IADD3 R7, P3, PT, R25, R22, RZ ;  /* 0x0000001619077210 */ /* 0x000fe40007f7e0ff */
[----:B------:R-:W-:-:S03]  /*5ac30*/  ISETP.GE.U32.AND P0, PT, R40, R24, PT ;  /* 0x000000182800720c */ /* 0x000fc60003f06070 */
[----:B------:R-:W-:-:S05]  /*5ac40*/  IMAD.X R8, R7, 0x1, R8, P5 ;  /* 0x0000000107087824 */ /* 0x000fca00028e0608 */
[----:B------:R-:W-:Y:S02]  /*5ac50*/  ISETP.GE.U32.AND.EX P0, PT, R8, R7, PT, P0 ;  /* 0x000000070800720c */ /* 0x000fe40003f06100 */
[----:B------:R-:W-:Y:S01]  /*5ac60*/  IADD3.X R7, PT, PT, RZ, R19, RZ, P4, P1 ;  /* 0x00000013ff077210 */ /* 0x000fe200027e24ff */
[----:B------:R-:W-:-:S04]  /*5ac70*/  IMAD.WIDE.U32 R18, R6, UR8, RZ ;  /* 0x0000000806127c25 */ /* 0x000fc8000f8e00ff */
[----:B------:R-:W-:-:S04]  /*5ac80*/  IMAD.WIDE.U32 R26, R10, UR8, RZ ;  /* 0x000000080a1a7c25 */ /* 0x000fc8000f8e00ff */
[----:B------:R-:W-:Y:S02]  /*5ac90*/  IMAD.WIDE.U32 R18, P1, R10, UR9, R18 ;  /* 0x000000090a127c25 */ /* 0x000fe4000f820012 */
[----:B------:R0:W5:Y:S02]  /*5aca0*/  LDL.LU R10, [R1+0xa1c4] ;  /* 0x00a1c400010a7983 */ /* 0x0001640000300800 */
[----:B------:R-:W-:Y:S01]  /*5acb0*/  IMAD.MOV.U32 R22, RZ, RZ, R19 ;  /* 0x000000ffff167224 */ /* 0x000fe200078e0013 */
[----:B------:R-:W-:Y:S01]  /*5acc0*/  IADD3 R19, P4, PT, R17, R26, RZ ;  /* 0x0000001a11137210 */ /* 0x000fe20007f9e0ff */
[----:B------:R-:W-:Y:S02]  /*5acd0*/  IMAD.X R25, RZ, RZ, RZ, P2 ;  /* 0x000000ffff197224 */ /* 0x000fe400010e06ff */
[----:B------:R-:W-:Y:S02]  /*5ace0*/  IMAD.MOV.U32 R24, RZ, RZ, R23 ;  /* 0x000000ffff187224 */ /* 0x000fe400078e0017 */
[----:B------:R-:W-:Y:S01]  /*5acf0*/  IMAD.MOV.U32 R17, RZ, RZ, R9 ;  /* 0x000000ffff117224 */ /* 0x000fe200078e0009 */
[----:B------:R-:W-:Y:S01]  /*5ad00*/  IADD3 R18, P2, PT, R27, R18, RZ ;  /* 0x000000121b127210 */ /* 0x000fe20007f5e0ff */
[----:B------:R-:W-:Y:S01]  /*5ad10*/  IMAD.X R23, RZ, RZ, RZ, P1 ;  /* 0x000000ffff177224 */ /* 0x000fe200008e06ff */
[----:B------:R0:W5:Y:S01]  /*5ad20*/  LDL.LU R9, [R1+0xa1c0] ;  /* 0x00a1c00001097983 */ /* 0x0001620000300800 */
[----:B------:R-:W-:Y:S01]  /*5ad30*/  IMAD.WIDE.U32.X R24, R17, UR9, R24, P3 ;  /* 0x0000000911187c25 */ /* 0x000fe200098e0418 */
[----:B------:R-:W-:-:S02]  /*5ad40*/  SEL R17, RZ, 0x1, P0 ;  /* 0x00000001ff117807 */ /* 0x000fc40000000000 */
[C---:B------:R-:W-:Y:S01]  /*5ad50*/  ISETP.GE.U32.AND P1, PT, R19.reuse, R26, PT ;  /* 0x0000001a1300720c */ /* 0x040fe20003f26070 */
[----:B------:R-:W-:Y:S01]  /*5ad60*/  IMAD.X R26, R18, 0x1, R5, P4 ;  /* 0x00000001121a7824 */ /* 0x000fe200020e0605 */
[----:B------:R-:W-:-:S04]  /*5ad70*/  IADD3 R17, P0, P3, R19, R24, R17 ;  /* 0x0000001813117210 */ /* 0x000fc80007b1e011 */
[C---:B------:R-:W-:Y:S02]  /*5ad80*/  IADD3.X R5, PT, PT, R26.reuse, R25, RZ, P0, P3 ;  /* 0x000000191a057210 */ /* 0x040fe400007e64ff */
[----:B------:R-:W-:Y:S02]  /*5ad90*/  ISETP.GE.U32.AND P0, PT, R17, R19, PT ;  /* 0x000000131100720c */ /* 0x000fe40003f06070 */
[----:B------:R-:W-:Y:S02]  /*5ada0*/  ISETP.GE.U32.AND.EX P1, PT, R26, R18, PT, P1 ;  /* 0x000000121a00720c */ /* 0x000fe40003f26110 */
[----:B------:R-:W-:Y:S01]  /*5adb0*/  ISETP.GE.U32.AND.EX P0, PT, R5, R26, PT, P0 ;  /* 0x0000001a0500720c */ /* 0x000fe20003f06100 */
[----:B------:R-:W-:Y:S01]  /*5adc0*/  IMAD.WIDE.U32.X R22, R6, UR9, R22, P2 ;  /* 0x0000000906167c25 */ /* 0x000fe200090e0416 */
[----:B------:R-:W-:Y:S01]  /*5add0*/  SEL R27, RZ, 0x1, P1 ;  /* 0x00000001ff1b7807 */ /* 0x000fe20000800000 */
[----:B------:R0:W5:Y:S01]  /*5ade0*/  LDL.LU R6, [R1+0xa1bc] ;  /* 0x00a1bc0001067983 */ /* 0x0001620000300800 */
[----:B------:R-:W-:-:S04]  /*5adf0*/  SEL R18, RZ, 0x1, P0 ;  /* 0x00000001ff127807 */ /* 0x000fc80000000000 */
[----:B------:R-:W-:Y:S01]  /*5ae00*/  IADD3 R27, P0, P1, R18, R22, R27 ;  /* 0x00000016121b7210 */ /* 0x000fe2000791e01b */
[----:B------:R-:W-:-:S04]  /*5ae10*/  IMAD.WIDE.U32 R18, R3, UR8, RZ ;  /* 0x0000000803127c25 */ /* 0x000fc8000f8e00ff */
[----:B------:R-:W-:Y:S01]  /*5ae20*/  IMAD.WIDE.U32 R24, R4, UR8, RZ ;  /* 0x0000000804187c25 */ /* 0x000fe2000f8e00ff */
[----:B------:R-:W-:-:S03]  /*5ae30*/  IADD3.X R26, PT, PT, RZ, R23, RZ, P0, P1 ;  /* 0x00000017ff1a7210 */ /* 0x000fc600007e24ff */
[----:B------:R-:W-:Y:S01]  /*5ae40*/  IMAD.WIDE.U32 R18, P2, R4, UR9, R18 ;  /* 0x0000000904127c25 */ /* 0x000fe2000f840012 */
[----:B------:R-:W-:Y:S01]  /*5ae50*/  IADD3 R39, P1, PT, R39, R24, RZ ;  /* 0x0000001827277210 */ /* 0x000fe20007f3e0ff */
[----:B------:R0:W5:Y:S02]  /*5ae60*/  LDL.LU R4, [R1+0xa1b8] ;  /* 0x00a1b80001047983 */ /* 0x0001640000300800 */
[----:B------:R-:W-:Y:S01]  /*5ae70*/  IMAD.X R23, RZ, RZ, RZ, P2 ;  /* 0x000000ffff177224 */ /* 0x000fe200010e06ff */
[----:B------:R-:W-:Y:S02]  /*5ae80*/  IADD3 R18, P2, PT, R25, R18, RZ ;  /* 0x0000001219127210 */ /* 0x000fe40007f5e0ff */
[----:B------:R-:W-:-:S03]  /*5ae90*/  IADD3 R27, P3, PT, R39, R27, RZ ;  /* 0x0000001b271b7210 */ /* 0x000fc60007f7e0ff */
[----:B------:R-:W-:Y:S01]  /*5aea0*/  IMAD.X R37, R18, 0x1, R37, P1 ;  /* 0x0000000112257824 */ /* 0x000fe200008e0625 */
[----:B------:R-:W-:Y:S02]  /*5aeb0*/  ISETP.GE.U32.AND P0, PT, R39, R24, PT ;  /* 0x000000182700720c */ /* 0x000fe40003f06070 */
[----:B------:R-:W-:Y:S01]  /*5aec0*/  ISETP.GE.U32.AND P1, PT, R27, R39, PT ;  /* 0x000000271b00720c */ /* 0x000fe20003f26070 */
[C---:B------:R-:W-:Y:S02]  /*5aed0*/  IMAD.X R26, R37.reuse, 0x1, R26, P3 ;  /* 0x00000001251a7824 */ /* 0x040fe400018e061a */
[----:B------:R-:W-:Y:S01]  /*5aee0*/  IMAD.MOV.U32 R22, RZ, RZ, R19 ;  /* 0x000000ffff167224 */ /* 0x000fe200078e0013 */
[----:B------:R-:W-:Y:S01]  /*5aef0*/  ISETP.GE.U32.AND.EX P0, PT, R37, R18, PT, P0 ;  /* 0x000000122500720c */ /* 0x000fe20003f06100 */
[----:B------:R-:W-:Y:S01]  /*5af00*/  IMAD.MOV.U32 R19, RZ, RZ, R3 ;  /* 0x000000ffff137224 */ /* 0x000fe200078e0003 */
[----:B------:R-:W-:Y:S01]  /*5af10*/  ISETP.GE.U32.AND.EX P1, PT, R26, R37, PT, P1 ;  /* 0x000000251a00720c */ /* 0x000fe20003f26110 */
[----:B------:R-:W-:Y:S01]  /*5af20*/  IMAD.WIDE.U32 R24, R2, UR8, RZ ;  /* 0x0000000802187c25 */ /* 0x000fe2000f8e00ff */
[----:B------:R-:W-:Y:S01]  /*5af30*/  SEL R39, RZ, 0x1, P0 ;  /* 0x00000001ff277807 */ /* 0x000fe20000000000 */
[----:B------:R0:W5:Y:S01]  /*5af40*/  LDL.LU R3, [R1+0xa1b4] ;  /* 0x00a1b40001037983 */ /* 0x0001620000300800 */
[----:B------:R-:W-:Y:S01]  /*5af50*/  SEL R18, RZ, 0x1, P1 ;  /* 0x00000001ff127807 */ /* 0x000fe20000800000 */
[----:B------:R-:W-:-:S03]  /*5af60*/  IMAD.WIDE.U32.X R22, R19, UR9, R22, P2 ;  /* 0x0000000913167c25 */ /* 0x000fc600090e0416 */
[----:B------:R-:W-:Y:S01]  /*5af70*/  IADD3 R39, P0, P1, R18, R22, R39 ;  /* 0x0000001612277210 */ /* 0x000fe2000791e027 */
[----:B------:R-:W-:-:S03]  /*5af80*/  IMAD.WIDE.U32 R18, R0, UR8, RZ ;  /* 0x0000000800127c25 */ /* 0x000fc6000f8e00ff */
[----:B------:R-:W-:Y:S01]  /*5af90*/  IADD3.X R37, PT, PT, RZ, R23, RZ, P0, P1 ;  /* 0x00000017ff257210 */ /* 0x000fe200007e24ff */
[----:B------:R-:W-:Y:S02]  /*5afa0*/  IMAD.WIDE.U32 R18, P2, R2, UR9, R18 ;  /* 0x0000000902127c25 */ /* 0x000fe4000f840012 */
[----:B------:R0:W5:Y:S02]  /*5afb0*/  LDL.LU R2, [R1+0xa1b0] ;  /* 0x00a1b00001027983 */ /* 0x0001640000300800 */
[----:B------:R-:W-:Y:S01]  /*5afc0*/  IMAD.X R23, RZ, RZ, RZ, P2 ;  /* 0x000000ffff177224 */ /* 0x000fe200010e06ff */
[----:B------:R-:W-:Y:S01]  /*5afd0*/  IADD3 R18, P2, PT, R25, R18, RZ ;  /* 0x0000001219127210 */ /* 0x000fe20007f5e0ff */
[----:B------:R-:W-:-:S04]  /*5afe0*/  IMAD.MOV.U32 R22, RZ, RZ, R19 ;  /* 0x000000ffff167224 */ /* 0x000fc800078e0013 */
[----:B------:R-:W-:Y:S02]  /*5aff0*/  IMAD.WIDE.U32.X R22, R0, UR9, R22, P2 ;  /* 0x0000000900167c25 */ /* 0x000fe400090e0416 */
[----:B------:R0:W5:Y:S01]  /*5b000*/  LDL.LU R0, [R1+0xa1ac] ;  /* 0x00a1ac0001007983 */ /* 0x0001620000300800 */
[----:B------:R-:W-:-:S04]  /*5b010*/  IADD3 R20, P1, PT, R20, R24, RZ ;  /* 0x0000001814147210 */ /* 0x000fc80007f3e0ff */
[----:B------:R-:W-:Y:S01]  /*5b020*/  IADD3 R39, P3, PT, R20, R39, RZ ;  /* 0x0000002714277210 */ /* 0x000fe20007f7e0ff */
        /* <DEDUP_REMOVED lines=12> */
[----:B------:R-:W-:-:S04]  /*5b0f0*/  IMAD.WIDE.U32 R18, P2, R27, 0x1, R18 ;  /* 0x000000011b127825 */ /* 0x000fc80007840012 */
[----:B------:R-:W-:Y:S01]  /*5b100*/  IMAD.MOV.U32 R27, RZ, RZ, R41 ;  /* 0x000000ffff1b7224 */ /* 0x000fe200078e0029 */
[----:B------:R-:W-:Y:S02]  /*5b110*/  IADD3 R18, P3, PT, R23, R18, RZ ;  /* 0x0000001217127210 */ /* 0x000fe40007f7e0ff */
[----:B------:R-:W-:-:S04]  /*5b120*/  IADD3 R41, P1, PT, R54, R22, RZ ;  /* 0x0000001636297210 */ /* 0x000fc80007f3e0ff */
[----:B------:R-:W-:Y:S01]  /*5b130*/  ISETP.GE.U32.AND P0, PT, R41, R22, PT ;  /* 0x000000162900720c */ /* 0x000fe20003f06070 */
[----:B------:R-:W-:-:S04]  /*5b140*/  IMAD.WIDE.U32 R22, R5, 0x3d1, RZ ;  /* 0x000003d105167825 */ /* 0x000fc800078e00ff */
[----:B------:R-:W-:Y:S02]  /*5b150*/  IMAD.X R42, R18, 0x1, R42, P1 ;  /* 0x00000001122a7824 */ /* 0x000fe400008e062a */
[----:B------:R-:W-:Y:S02]  /*5b160*/  IMAD.X R25, RZ, RZ, RZ, P2 ;  /* 0x000000ffff197224 */ /* 0x000fe400010e06ff */
[----:B------:R-:W-:Y:S01]  /*5b170*/  IMAD.MOV.U32 R24, RZ, RZ, R19 ;  /* 0x000000ffff187224 */ /* 0x000fe200078e0013 */
[----:B------:R-:W-:Y:S01]  /*5b180*/  ISETP.GE.U32.AND.EX P0, PT, R42, R18, PT, P0 ;  /* 0x000000122a00720c */ /* 0x000fe20003f06100 */
[----:B------:R-:W-:-:S04]  /*5b190*/  IMAD.WIDE.U32 R22, P2, R17, 0x1, R22 ;  /* 0x0000000111167825 */ /* 0x000fc80007840016 */
[----:B------:R-:W-:-:S04]  /*5b1a0*/  IMAD.WIDE.U32 R18, R17, 0x3d1, RZ ;  /* 0x000003d111127825 */ /* 0x000fc800078e00ff */
[----:B------:R-:W-:Y:S01]  /*5b1b0*/  IMAD.MOV.U32 R54, RZ, RZ, R27 ;  /* 0x000000ffff367224 */ /* 0x000fe200078e001b */
[----:B------:R-:W-:Y:S01]  /*5b1c0*/  IADD3 R19, P1, PT, R19, R22, RZ ;  /* 0x0000001613137210 */ /* 0x000fe20007f3e0ff */
[----:B------:R-:W-:-:S04]  /*5b1d0*/  IMAD.WIDE.U32.X R24, R26, 0x1, R24, P3 ;  /* 0x000000011a187825 */ /* 0x000fc800018e0418 */
[----:B------:R-:W-:Y:S02]  /*5b1e0*/  IMAD.MOV.U32 R26, RZ, RZ, R23 ;  /* 0x000000ffff1a7224 */ /* 0x000fe400078e0017 */
[----:B------:R-:W-:Y:S02]  /*5b1f0*/  IMAD.X R27, RZ, RZ, RZ, P2 ;  /* 0x000000ffff1b7224 */ /* 0x000fe400010e06ff */
[----:B------:R-:W-:-:S04]  /*5b200*/  IMAD.WIDE.U32 R22, R54, UR10, R18 ;  /* 0x0000000a36167c25 */ /* 0x000fc8000f8e0012 */
[----:B------:R-:W-:Y:S01]  /*5b210*/  IMAD.WIDE.U32.X R26, R5, 0x1, R26, P1 ;  /* 0x00000001051a7825 */ /* 0x000fe200008e041a */
[----:B------:R-:W-:-:S03]  /*5b220*/  ISETP.GE.U32.AND P1, PT, R22, R18, PT ;  /* 0x000000121600720c */ /* 0x000fc60003f26070 */
[----:B------:R-:W-:-:S05]  /*5b230*/  IMAD.IADD R17, R38, 0x1, R23 ;  /* 0x0000000126117824 */ /* 0x000fca00078e0217 */
[----:B------:R-:W-:-:S04]  /*5b240*/  ISETP.GE.U32.AND.EX P1, PT, R17, R19, PT, P1 ;  /* 0x000000131100720c */ /* 0x000fc80003f26110 */
[----:B------:R-:W-:-:S04]  /*5b250*/  SEL R19, RZ, 0x1, P1 ;  /* 0x00000001ff137807 */ /* 0x000fc80000800000 */
[----:B------:R-:W-:-:S04]  /*5b260*/  IADD3 R19, P1, P2, R41, R26, R19 ;  /* 0x0000001a29137210 */ /* 0x000fc80007a3e013 */
[----:B------:R-:W-:Y:S02]  /*5b270*/  IADD3.X R5, PT, PT, R42, R27, RZ, P1, P2 ;  /* 0x0000001b2a057210 */ /* 0x000fe40000fe44ff */
[----:B------:R-:W-:Y:S01]  /*5b280*/  ISETP.GE.U32.AND P1, PT, R19, R41, PT ;  /* 0x000000291300720c */ /* 0x000fe20003f26070 */
[----:B------:R-:W-:-:S03]  /*5b290*/  IMAD.WIDE.U32 R26, R20, 0x3d1, RZ ;  /* 0x000003d1141a7825 */ /* 0x000fc600078e00ff */
[----:B------:R-:W-:Y:S02]  /*5b2a0*/  ISETP.GE.U32.AND.EX P1, PT, R5, R42, PT, P1 ;  /* 0x0000002a0500720c */ /* 0x000fe40003f26110 */
[----:B------:R-:W-:Y:S01]  /*5b2b0*/  SEL R18, RZ, 0x1, P0 ;  /* 0x00000001ff127807 */ /* 0x000fe20000000000 */
[----:B------:R-:W-:Y:S01]  /*5b2c0*/  IMAD.WIDE.U32 R26, P2, R39, 0x1, R26 ;  /* 0x00000001271a7825 */ /* 0x000fe2000784001a */
[----:B------:R-:W-:-:S03]  /*5b2d0*/  SEL R23, RZ, 0x1, P1 ;  /* 0x00000001ff177807 */ /* 0x000fc60000800000 */
[----:B------:R-:W-:Y:S01]  /*5b2e0*/  IMAD.WIDE.U32 R38, R39, 0x3d1, RZ ;  /* 0x000003d127267825 */ /* 0x000fe200078e00ff */
[----:B------:R-:W-:-:S04]  /*5b2f0*/  IADD3 R18, P3, P4, R23, R24, R18 ;  /* 0x0000001817127210 */ /* 0x000fc80007c7e012 */
[----:B------:R-:W-:Y:S01]  /*5b300*/  IADD3 R23, P5, PT, R39, R26, RZ ;  /* 0x0000001a27177210 */ /* 0x000fe20007fbe0ff */
[----:B------:R-:W-:Y:S01]  /*5b310*/  IMAD.MOV.U32 R24, RZ, RZ, R27 ;  /* 0x000000ffff187224 */ /* 0x000fe200078e001b */
[----:B------:R-:W-:Y:S01]  /*5b320*/  IADD3.X R26, PT, PT, RZ, R25, RZ, P3, P4 ;  /* 0x00000019ff1a7210 */ /* 0x000fe20001fe84ff */
[----:B------:R-:W-:Y:S01]  /*5b330*/  IMAD.X R25, RZ, RZ, RZ, P2 ;  /* 0x000000ffff197224 */ /* 0x000fe200010e06ff */
[----:B------:R-:W-:Y:S01]  /*5b340*/  IADD3 R49, P1, PT, R49, R38, RZ ;  /* 0x0000002631317210 */ /* 0x000fe20007f3e0ff */
[----:B------:R-:W-:-:S03]  /*5b350*/  IMAD.WIDE.U32.X R24, R20, 0x1, R24, P5 ;  /* 0x0000000114187825 */ /* 0x000fc600028e0418 */
[----:B------:R-:W-:Y:S01]  /*5b360*/  IADD3 R20, P2, PT, R49, R18, RZ ;  /* 0x0000001231147210 */ /* 0x000fe20007f5e0ff */
[----:B------:R-:W-:Y:S01]  /*5b370*/  IMAD.X R43, R23, 0x1, R43, P1 ;  /* 0x00000001172b7824 */ /* 0x000fe200008e062b */
[----:B------:R-:W-:Y:S02]  /*5b380*/  ISETP.GE.U32.AND P0, PT, R49, R38, PT ;  /* 0x000000263100720c */ /* 0x000fe40003f06070 */
[----:B------:R-:W-:Y:S01]  /*5b390*/  ISETP.GE.U32.AND P1, PT, R20, R49, PT ;  /* 0x000000311400720c */ /* 0x000fe20003f26070 */
[----:B------:R-:W-:Y:S02]  /*5b3a0*/  IMAD.X R18, R43, 0x1, R26, P2 ;  /* 0x000000012b127824 */ /* 0x000fe400010e061a */
[----:B------:R-:W-:Y:S01]  /*5b3b0*/  IMAD.WIDE.U32 R26, R37, 0x3d1, RZ ;  /* 0x000003d1251a7825 */ /* 0x000fe200078e00ff */
[----:B------:R-:W-:Y:S02]  /*5b3c0*/  ISETP.GE.U32.AND.EX P0, PT, R43, R23, PT, P0 ;  /* 0x000000172b00720c */ /* 0x000fe40003f06100 */
[----:B------:R-:W-:Y:S01]  /*5b3d0*/  ISETP.GE.U32.AND.EX P1, PT, R18, R43, PT, P1 ;  /* 0x0000002b1200720c */ /* 0x000fe20003f26110 */
[----:B------:R-:W-:-:S03]  /*5b3e0*/  IMAD.WIDE.U32 R38, R7, 0x3d1, RZ ;  /* 0x000003d107267825 */ /* 0x000fc600078e00ff */
[----:B------:R-:W-:Y:S01]  /*5b3f0*/  SEL R23, RZ, 0x1, P1 ;  /* 0x00000001ff177807 */ /* 0x000fe20000800000 */
[----:B------:R-:W-:Y:S01]  /*5b400*/  IMAD.WIDE.U32 R26, P2, R7, 0x1, R26 ;  /* 0x00000001071a7825 */ /* 0x000fe2000784001a */
[-C--:B------:R-:W-:Y:S02]  /*5b410*/  IADD3 R40, P4, PT, R40, R38.reuse, RZ ;  /* 0x0000002628287210 */ /* 0x080fe40007f9e0ff */
[----:B------:R-:W-:Y:S02]  /*5b420*/  SEL R7, RZ, 0x1, P0 ;  /* 0x00000001ff077807 */ /* 0x000fe40000000000 */
[----:B------:R-:W-:Y:S02]  /*5b430*/  ISETP.GE.U32.AND P0, PT, R40, R38, PT ;  /* 0x000000262800720c */ /* 0x000fe40003f06070 */
[----:B------:R-:W-:Y:S02]  /*5b440*/  IADD3 R7, P1, P5, R23, R24, R7 ;  /* 0x0000001817077210 */ /* 0x000fe40007d3e007 */
[----:B------:R-:W-:-:S02]  /*5b450*/  IADD3 R38, P3, PT, R39, R26, RZ ;  /* 0x0000001a27267210 */ /* 0x000fc40007f7e0ff */
[----:B------:R-:W-:Y:S02]  /*5b460*/  IADD3.X R24, PT, PT, RZ, R25, RZ, P1, P5 ;  /* 0x00000019ff187210 */ /* 0x000fe40000fea4ff */
[----:B------:R-:W-:Y:S01]  /*5b470*/  IADD3 R7, P5, PT, R40, R7, RZ ;  /* 0x0000000728077210 */ /* 0x000fe20007fbe0ff */
[----:B------:R-:W-:-:S03]  /*5b480*/  IMAD.X R23, R38, 0x1, R8, P4 ;  /* 0x0000000126177824 */ /* 0x000fc600020e0608 */
[----:B------:R-:W-:Y:S01]  /*5b490*/  ISETP.GE.U32.AND P1, PT, R7, R40, PT ;  /* 0x000000280700720c */ /* 0x000fe20003f26070 */
[C---:B------:R-:W-:Y:S01]  /*5b4a0*/  IMAD.X R8, R23.reuse, 0x1, R24, P5 ;  /* 0x0000000117087824 */ /* 0x040fe200028e0618 */
[----:B------:R-:W-:Y:S01]  /*5b4b0*/  ISETP.GE.U32.AND.EX P0, PT, R23, R38, PT, P0 ;  /* 0x000000261700720c */ /* 0x000fe20003f06100 */
[----:B------:R-:W-:Y:S02]  /*5b4c0*/  IMAD.X R25, RZ, RZ, RZ, P2 ;  /* 0x000000ffff197224 */ /* 0x000fe400010e06ff */
        /* <DEDUP_REMOVED lines=52> */
.L_x_1633:
[----:B------:R-:W-:Y:S05]  /*5b810*/  BSYNC.RECONVERGENT B4 ;  /* 0x0000000000047941 */ /* 0x000fea0003800200 */
.L_x_1632:
[----:B------:R0:W5:Y:S04]  /*5b820*/  LDL R24, [R1+0xa128] ;  /* 0x00a1280001187983 */ /* 0x0001680000100800 */
        /* <DEDUP_REMOVED lines=15> */
.L_x_1635:
        /* <DEDUP_REMOVED lines=10> */
.L_x_1636:
[----:B------:R-:W-:Y:S05]  /*5b9c0*/  BSYNC.RECONVERGENT B4 ;  /* 0x0000000000047941 */ /* 0x000fea0003800200 */
.L_x_1634:
[-C--:B------:R-:W-:Y:S01]  /*5b9d0*/  IMAD.WIDE.U32 R24, R17, R10.reuse, RZ ;  /* 0x0000000a11187225 */ /* 0x080fe200078e00ff */
[----:B------:R-:W-:Y:S03]  /*5b9e0*/  BSSY.RECONVERGENT B4, `(.L_x_1637) ;  /* 0x00001a9000047945 */ /* 0x000fe60003800200 */
[----:B------:R-:W-:-:S04]  /*5b9f0*/  IMAD.WIDE.U32 R38, R26, R10, RZ ;  /* 0x0000000a1a267225 */ /* 0x000fc800078e00ff */
[----:B------:R-:W-:-:S04]  /*5ba00*/  IMAD.WIDE.U32 R24, P0, R6, R26, R24 ;  /* 0x0000001a06187225 */ /* 0x000fc80007800018 */
[----:B------:R-:W-:Y:S01]  /*5ba10*/  IMAD.X R23, RZ, RZ, RZ, P0 ;  /* 0x000000ffff177224 */ /* 0x000fe200000e06ff */
[----:B------:R-:W-:Y:S01]  /*5ba20*/  IADD3 RZ, P0, PT, R39, R24, RZ ;  /* 0x0000001827ff7210 */ /* 0x000fe20007f1e0ff */
[----:B------:R-:W-:Y:S02]  /*5ba30*/  IMAD.MOV.U32 R22, RZ, RZ, R25 ;  /* 0x000000ffff167224 */ /* 0x000fe400078e0019 */
[----:B------:R-:W-:-:S04]  /*5ba40*/  IMAD.WIDE.U32 R24, R2, R26, RZ ;  /* 0x0000001a02187225 */ /* 0x000fc800078e00ff */
[----:B------:R-:W-:-:S04]  /*5ba50*/  IMAD.WIDE.U32.X R22, R6, R17, R22, P0 ;  /* 0x0000001106167225 */ /* 0x000fc800000e0416 */
[----:B------:R-:W-:Y:S01]  /*5ba60*/  IMAD R27, R9, R26, RZ ;  /* 0x0000001a091b7224 */ /* 0x000fe200078e02ff */
[----:B------:R-:W-:Y:S01]  /*5ba70*/  IADD3 R40, P2, PT, R22, R24, RZ ;  /* 0x0000001816287210 */ /* 0x000fe20007f5e0ff */
[----:B------:R-:W-:-:S03]  /*5ba80*/  IMAD.WIDE.U32 R38, R17, R2, RZ ;  /* 0x0000000211267225 */ /* 0x000fc600078e00ff */
[----:B------:R-:W-:Y:S01]  /*5ba90*/  ISETP.GE.U32.AND P0, PT, R40, R24, PT ;  /* 0x000000182800720c */ /* 0x000fe20003f06070 */
[----:B------:R-:W-:Y:S02]  /*5baa0*/  IMAD R27, R2, R17, R27 ;  /* 0x00000011021b7224 */ /* 0x000fe400078e021b */
[----:B------:R-:W-:-:S04]  /*5bab0*/  IMAD.WIDE.U32 R38, P1, R9, R26, R38 ;  /* 0x0000001a09267225 */ /* 0x000fc80007820026 */
[----:B------:R-:W-:Y:S02]  /*5bac0*/  IMAD.IADD R37, R25, 0x1, R27 ;  /* 0x0000000119257824 */ /* 0x000fe400078e021b */
[----:B------:R-:W-:-:S04]  /*5bad0*/  IMAD.WIDE.U32 R24, R26, R2, RZ ;  /* 0x000000021a187225 */ /* 0x000fc800078e00ff */
[-C--:B------:R-:W-:Y:S01]  /*5bae0*/  IMAD R24, R6, R19.reuse, RZ ;  /* 0x0000001306187224 */ /* 0x080fe200078e02ff */
[----:B------:R-:W-:Y:S01]  /*5baf0*/  IADD3 RZ, P3, PT, R25, R38, RZ ;  /* 0x0000002619ff7210 */ /* 0x000fe20007f7e0ff */
[----:B------:R-:W-:Y:S02]  /*5bb00*/  IMAD.X R27, R37, 0x1, R23, P2 ;  /* 0x00000001251b7824 */ /* 0x000fe400010e0617 */
[----:B------:R-:W-:-:S03]  /*5bb10*/  IMAD.WIDE.U32 R22, R10, R19, RZ ;  /* 0x000000130a167225 */ /* 0x000fc600078e00ff */
[----:B------:R-:W-:Y:S01]  /*5bb20*/  ISETP.GE.U32.AND.EX P0, PT, R27, R37, PT, P0 ;  /* 0x000000251b00720c */ /* 0x000fe20003f06100 */
[----:B------:R-:W-:Y:S01]  /*5bb30*/  IMAD R24, R10, R5, R24 ;  /* 0x000000050a187224 */ /* 0x000fe200078e0218 */
[-C--:B------:R-:W-:Y:S01]  /*5bb40*/  IADD3 R56, P2, PT, R40, R22.reuse, RZ ;  /* 0x0000001628387210 */ /* 0x080fe20007f5e0ff */
[----:B------:R-:W-:Y:S02]  /*5bb50*/  IMAD.X R25, RZ, RZ, RZ, P1 ;  /* 0x000000ffff197224 */ /* 0x000fe400008e06ff */
[----:B------:R-:W-:Y:S01]  /*5bb60*/  IMAD.IADD R40, R23, 0x1, R24 ;  /* 0x0000000117287824 */ /* 0x000fe200078e0218 */
[----:B------:R-:W-:Y:S01]  /*5bb70*/  ISETP.GE.U32.AND P1, PT, R56, R22, PT ;  /* 0x000000163800720c */ /* 0x000fe20003f26070 */
[----:B------:R-:W-:Y:S01]  /*5bb80*/  IMAD.MOV.U32 R24, RZ, RZ, R39 ;  /* 0x000000ffff187224 */ /* 0x000fe200078e0027 */
[----:B------:R-:W-:Y:S01]  /*5bb90*/  SEL R39, RZ, 0x1, P0 ;  /* 0x00000001ff277807 */ /* 0x000fe20000000000 */
[----:B------:R-:W-:-:S04]  /*5bba0*/  IMAD.WIDE.U32 R22, R21, R26, RZ ;  /* 0x0000001a15167225 */ /* 0x000fc800078e00ff */
        /* <DEDUP_REMOVED lines=19> */
[----:B------:R-:W-:-:S04]  /*5bce0*/  IMAD.X R23, RZ, RZ, RZ, P3 ;  /* 0x000000ffff177224 */ /* 0x000fc800018e06ff */
[----:B------:R-:W-:-:S04]  /*5bcf0*/  IMAD.WIDE.U32.X R24, R4, R17, R22, P4 ;  /* 0x0000001104187225 */ /* 0x000fc800020e0416 */
[----:B------:R-:W-:-:S04]  /*5bd00*/  IMAD.WIDE.U32 R22, R16, R26, RZ ;  /* 0x0000001a10167225 */ /* 0x000fc800078e00ff */
[----:B------:R-:W-:Y:S01]  /*5bd10*/  IMAD.IADD R42, R23, 0x1, R42 ;  /* 0x00000001172a7824 */ /* 0x000fe200078e022a */
[----:B------:R-:W-:-:S04]  /*5bd20*/  IADD3 R37, P3, P4, R22, R24, R37 ;  /* 0x0000001816257210 */ /* 0x000fc80007c7e025 */
[----:B------:R-:W-:Y:S01]  /*5bd30*/  IADD3.X R38, PT, PT, R42, R25, RZ, P3, P4 ;  /* 0x000000192a267210 */ /* 0x000fe20001fe84ff */
[----:B------:R-:W-:Y:S01]  /*5bd40*/  IMAD.WIDE.U32 R24, R5, R10, RZ ;  /* 0x0000000a05187225 */ /* 0x000fe200078e00ff */
[----:B------:R-:W-:-:S03]  /*5bd50*/  ISETP.GE.U32.AND P0, PT, R37, R22, PT ;  /* 0x000000162500720c */ /* 0x000fc60003f06070 */
[----:B------:R-:W-:Y:S01]  /*5bd60*/  IMAD.WIDE.U32 R22, R19, R10, RZ ;  /* 0x0000000a13167225 */ /* 0x000fe200078e00ff */
[----:B------:R-:W-:-:S03]  /*5bd70*/  ISETP.GE.U32.AND.EX P0, PT, R38, R42, PT, P0 ;  /* 0x0000002a2600720c */ /* 0x000fc60003f06100 */
[----:B------:R-:W-:-:S03]  /*5bd80*/  IMAD.WIDE.U32 R24, P3, R6, R19, R24 ;  /* 0x0000001306187225 */ /* 0x000fc60007860018 */
[----:B------:R-:W-:Y:S01]  /*5bd90*/  IADD3 RZ, P4, PT, R23, R24, RZ ;  /* 0x0000001817ff7210 */ /* 0x000fe20007f9e0ff */
[----:B------:R-:W-:-:S04]  /*5bda0*/  IMAD.WIDE.U32 R22, R2, R19, RZ ;  /* 0x0000001302167225 */ /* 0x000fc800078e00ff */
[----:B------:R-:W-:Y:S01]  /*5bdb0*/  IMAD R24, R9, R19, RZ ;  /* 0x0000001309187224 */ /* 0x000fe200078e02ff */
[----:B------:R-:W-:-:S03]  /*5bdc0*/  IADD3 R39, P5, PT, R39, R22, RZ ;  /* 0x0000001627277210 */ /* 0x000fc60007fbe0ff */
[-C--:B------:R-:W-:Y:S01]  /*5bdd0*/  IMAD R24, R2, R5.reuse, R24 ;  /* 0x0000000502187224 */ /* 0x080fe200078e0218 */
[----:B------:R-:W-:Y:S01]  /*5bde0*/  ISETP.GE.U32.AND P2, PT, R39, R22, PT ;  /* 0x000000162700720c */ /* 0x000fe20003f46070 */
[----:B------:R-:W-:Y:S02]  /*5bdf0*/  IMAD.MOV.U32 R22, RZ, RZ, R25 ;  /* 0x000000ffff167224 */ /* 0x000fe400078e0019 */
[----:B------:R-:W-:Y:S02]  /*5be00*/  IMAD.IADD R27, R23, 0x1, R24 ;  /* 0x00000001171b7824 */ /* 0x000fe400078e0218 */
[----:B------:R-:W-:Y:S02]  /*5be10*/  IMAD.X R23, RZ, RZ, RZ, P3 ;  /* 0x000000ffff177224 */ /* 0x000fe400018e06ff */
[----:B------:R-:W-:Y:S02]  /*5be20*/  IMAD.X R40, R27, 0x1, R41, P5 ;  /* 0x000000011b287824 */ /* 0x000fe400028e0629 */
[----:B------:R-:W-:-:S03]  /*5be30*/  IMAD.WIDE.U32.X R22, R6, R5, R22, P4 ;  /* 0x0000000506167225 */ /* 0x000fc600020e0416 */
[C---:B------:R-:W-:Y:S01]  /*5be40*/  ISETP.GE.U32.AND.EX P2, PT, R40.reuse, R27, PT, P2 ;  /* 0x0000001b2800720c */ /* 0x040fe20003f46120 */
[----:B------:R-:W-:Y:S01]  /*5be50*/  IMAD.WIDE.U32 R24, R5, R2, RZ ;  /* 0x0000000205187225 */ /* 0x000fe200078e00ff */
[----:B------:R-:W-:Y:S02]  /*5be60*/  IADD3 R43, P1, P3, R39, R22, R43 ;  /* 0x00000016272b7210 */ /* 0x000fe40007b3e02b */
[----:B------:R-:W-:Y:S02]  /*5be70*/  SEL R27, RZ, 0x1, P2 ;  /* 0x00000001ff1b7807 */ /* 0x000fe40001000000 */
[----:B------:R-:W-:Y:S01]  /*5be80*/  IADD3.X R41, PT, PT, R40, R23, RZ, P1, P3 ;  /* 0x0000001728297210 */ /* 0x000fe20000fe64ff */
[----:B------:R-:W-:Y:S01]  /*5be90*/  IMAD.WIDE.U32 R24, P1, R9, R19, R24 ;  /* 0x0000001309187225 */ /* 0x000fe20007820018 */
[----:B------:R-:W-:-:S03]  /*5bea0*/  ISETP.GE.U32.AND P4, PT, R43, R39, PT ;  /* 0x000000272b00720c */ /* 0x000fc60003f86070 */
[----:B------:R-:W-:Y:S01]  /*5beb0*/  IMAD.WIDE.U32 R22, R19, R2, RZ ;  /* 0x0000000213167225 */ /* 0x000fe200078e00ff */
[----:B------:R-:W-:-:S03]  /*5bec0*/  ISETP.GE.U32.AND.EX P4, PT, R41, R40, PT, P4 ;  /* 0x000000282900720c */ /* 0x000fc60003f86140 */
[----:B------:R-:W-:Y:S01]  /*5bed0*/  IMAD.MOV.U32 R22, RZ, RZ, R25 ;  /* 0x000000ffff167224 */ /* 0x000fe200078e0019 */
[----:B------:R-:W-:Y:S01]  /*5bee0*/  IADD3 RZ, P3, PT, R23, R24, RZ ;  /* 0x0000001817ff7210 */ /* 0x000fe20007f7e0ff */
[----:B------:R-:W-:-:S04]  /*5bef0*/  IMAD.X R23, RZ, RZ, RZ, P1 ;  /* 0x000000ffff177224 */ /* 0x000fc800008e06ff */
[----:B------:R-:W-:Y:S01]  /*5bf00*/  IMAD.WIDE.U32.X R24, R9, R5, R22, P3 ;  /* 0x0000000509187225 */ /* 0x000fe200018e0416 */
        /* <DEDUP_REMOVED lines=40> */
[----:B------:R-:W-:Y:S02]  /*5c190*/  IMAD.X R23, RZ, RZ, RZ, P1 ;  /* 0x000000ffff177224 */ /* 0x000fe400008e06ff */
[----:B------:R-:W-:Y:S01]  /*5c1a0*/  IMAD.WIDE.U32 R24, R16, R19, RZ ;  /* 0x0000001310187225 */ /* 0x000fe200078e00ff */
[----:B------:R-:W-:-:S03]  /*5c1b0*/  SEL R19, RZ, 0x1, P0 ;  /* 0x00000001ff137807 */ /* 0x000fc60000000000 */
[----:B------:R-:W-:-:S03]  /*5c1c0*/  IMAD.WIDE.U32.X R22, R36, R17, R22, P2 ;  /* 0x0000001124167225 */ /* 0x000fc600010e0416 */
[----:B------:R-:W-:Y:S01]  /*5c1d0*/  IADD3 R22, P0, P2, R24, R22, R19 ;  /* 0x0000001618167210 */ /* 0x000fe20007a1e013 */
[----:B------:R-:W-:Y:S02]  /*5c1e0*/  IMAD.IADD R19, R25, 0x1, R5 ;  /* 0x0000000119137824 */ /* 0x000fe400078e0205 */
[----:B------:R-:W-:Y:S01]  /*5c1f0*/  IMAD R25, R6, R20, RZ ;  /* 0x0000001406197224 */ /* 0x000fe200078e02ff */
[C---:B------:R-:W-:Y:S02]  /*5c200*/  IADD3 R5, P4, PT, R22.reuse, R37, RZ ;  /* 0x0000002516057210 */ /* 0x040fe40007f9e0ff */
[----:B------:R-:W-:Y:S01]  /*5c210*/  ISETP.GE.U32.AND P1, PT, R22, R24, PT ;  /* 0x000000181600720c */ /* 0x000fe20003f26070 */
[C---:B------:R-:W-:Y:S01]  /*5c220*/  IMAD R25, R10.reuse, R18, R25 ;  /* 0x000000120a197224 */ /* 0x040fe200078e0219 */
[----:B------:R-:W-:Y:S02]  /*5c230*/  IADD3.X R24, PT, PT, R19, R23, RZ, P0, P2 ;  /* 0x0000001713187210 */ /* 0x000fe400007e44ff */
[----:B------:R-:W-:Y:S01]  /*5c240*/  ISETP.GE.U32.AND P2, PT, R5, R22, PT ;  /* 0x000000160500720c */ /* 0x000fe20003f46070 */
[----:B------:R-:W-:Y:S01]  /*5c250*/  IMAD.WIDE.U32 R22, R10, R20, RZ ;  /* 0x000000140a167225 */ /* 0x000fe200078e00ff */
[----:B------:R-:W-:-:S03]  /*5c260*/  ISETP.GE.U32.AND.EX P1, PT, R24, R19, PT, P1 ;  /* 0x000000131800720c */ /* 0x000fc60003f26110 */
[----:B------:R-:W-:Y:S01]  /*5c270*/  IMAD.IADD R23, R23, 0x1, R25 ;  /* 0x0000000117177824 */ /* 0x000fe200078e0219 */
[----:B------:R-:W-:Y:S01]  /*5c280*/  IADD3 R43, P3, PT, R43, R22, RZ ;  /* 0x000000162b2b7210 */ /* 0x000fe20007f7e0ff */
[----:B------:R-:W-:-:S03]  /*5c290*/  IMAD.X R37, R24, 0x1, R42, P4 ;  /* 0x0000000118257824 */ /* 0x000fc600020e062a */
[----:B------:R-:W-:Y:S01]  /*5c2a0*/  ISETP.GE.U32.AND P0, PT, R43, R22, PT ;  /* 0x000000162b00720c */ /* 0x000fe20003f06070 */
[----:B------:R-:W-:Y:S01]  /*5c2b0*/  IMAD.X R42, R23, 0x1, R41, P3 ;  /* 0x00000001172a7824 */ /* 0x000fe200018e0629 */
[----:B------:R-:W-:Y:S01]  /*5c2c0*/  ISETP.GE.U32.AND.EX P2, PT, R37, R24, PT, P2 ;  /* 0x000000182500720c */ /* 0x000fe20003f46120 */
[-C--:B------:R-:W-:Y:S01]  /*5c2d0*/  IMAD.WIDE.U32 R24, R20, R10.reuse, RZ ;  /* 0x0000000a14187225 */ /* 0x080fe200078e00ff */
[----:B------:R-:W-:Y:S02]  /*5c2e0*/  SEL R41, RZ, 0x1, P1 ;  /* 0x00000001ff297807 */ /* 0x000fe40000800000 */
[----:B------:R-:W-:Y:S01]  /*5c2f0*/  ISETP.GE.U32.AND.EX P0, PT, R42, R23, PT, P0 ;  /* 0x000000172a00720c */ /* 0x000fe20003f06100 */
[----:B------:R-:W-:Y:S01]  /*5c300*/  IMAD.WIDE.U32 R22, R18, R10, RZ ;  /* 0x0000000a12167225 */ /* 0x000fe200078e00ff */
[----:B------:R-:W-:-:S04]  /*5c310*/  SEL R19, RZ, 0x1, P2 ;  /* 0x00000001ff137807 */ /* 0x000fc80001000000 */
[----:B------:R-:W-:Y:S01]  /*5c320*/  IADD3 R41, P1, P3, R19, R38, R41 ;  /* 0x0000002613297210 */ /* 0x000fe20007b3e029 */
[----:B------:R-:W-:-:S03]  /*5c330*/  IMAD.WIDE.U32 R22, P4, R6, R20, R22 ;  /* 0x0000001406167225 */ /* 0x000fc60007880016 */
[----:B------:R-:W-:Y:S01]  /*5c340*/  IADD3.X R38, PT, PT, RZ, R39, RZ, P1, P3 ;  /* 0x00000027ff267210 */ /* 0x000fe20000fe64ff */
[----:B------:R-:W-:Y:S01]  /*5c350*/  IMAD R19, R9, R20, RZ ;  /* 0x0000001409137224 */ /* 0x000fe200078e02ff */
[----:B------:R-:W-:Y:S01]  /*5c360*/  IADD3 RZ, P2, PT, R25, R22, RZ ;  /* 0x0000001619ff7210 */ /* 0x000fe20007f5e0ff */
[----:B------:R-:W-:Y:S02]  /*5c370*/  IMAD.MOV.U32 R24, RZ, RZ, R23 ;  /* 0x000000ffff187224 */ /* 0x000fe400078e0017 */
[----:B------:R-:W-:-:S04]  /*5c380*/  IMAD.WIDE.U32 R22, R2, R20, RZ ;  /* 0x0000001402167225 */ /* 0x000fc800078e00ff */
[----:B------:R-:W-:Y:S01]  /*5c390*/  IMAD R19, R2, R18, R19 ;  /* 0x0000001202137224 */ /* 0x000fe200078e0213 */
[-C--:B------:R-:W-:Y:S01]  /*5c3a0*/  IADD3 R39, P3, PT, R27, R22.reuse, RZ ;  /* 0x000000161b277210 */ /* 0x080fe20007f7e0ff */
[----:B------:R-:W-:Y:S01]  /*5c3b0*/  IMAD.X R25, RZ, RZ, RZ, P4 ;  /* 0x000000ffff197224 */ /* 0x000fe200020e06ff */
[----:B------:R-:W-:Y:S01]  /*5c3c0*/  SEL R27, RZ, 0x1, P0 ;  /* 0x00000001ff1b7807 */ /* 0x000fe20000000000 */
[----:B------:R-:W-:Y:S01]  /*5c3d0*/  IMAD.IADD R19, R23, 0x1, R19 ;  /* 0x0000000117137824 */ /* 0x000fe200078e0213 */
[----:B------:R-:W-:Y:S01]  /*5c3e0*/  ISETP.GE.U32.AND P1, PT, R39, R22, PT ;  /* 0x000000162700720c */ /* 0x000fe20003f26070 */
[----:B------:R-:W-:-:S04]  /*5c3f0*/  IMAD.WIDE.U32.X R24, R6, R18, R24, P2 ;  /* 0x0000001206187225 */ /* 0x000fc800010e0418 */
[----:B------:R-:W-:Y:S01]  /*5c400*/  IMAD.X R40, R19, 0x1, R40, P3 ;  /* 0x0000000113287824 */ /* 0x000fe200018e0628 */
[----:B------:R-:W-:Y:S01]  /*5c410*/  IADD3 R27, P2, P3, R39, R24, R27 ;  /* 0x00000018271b7210 */ /* 0x000fe20007b5e01b */
[----:B------:R-:W-:-:S03]  /*5c420*/  IMAD.WIDE.U32 R22, R18, R2, RZ ;  /* 0x0000000212167225 */ /* 0x000fc600078e00ff */
        /* <DEDUP_REMOVED lines=50> */
[----:B------:R-:W-:Y:S01]  /*5c750*/  IMAD.WIDE.U32 R22, R10, R7, RZ ;  /* 0x000000070a167225 */ /* 0x000fe200078e00ff */
[----:B------:R-:W-:-:S03]  /*5c760*/  IADD3 R20, P5, PT, R41, R39, RZ ;  /* 0x0000002729147210 */ /* 0x000fc60007fbe0ff */
[----:B------:R-:W-:Y:S01]  /*5c770*/  IMAD.X R38, R18, 0x1, R38, P4 ;  /* 0x0000000112267824 */ /* 0x000fe200020e0626 */
[----:B------:R-:W-:Y:S01]  /*5c780*/  ISETP.GE.U32.AND P1, PT, R20, R41, PT ;  /* 0x000000291400720c */ /* 0x000fe20003f26070 */
[----:B------:R-:W-:Y:S01]  /*5c790*/  IMAD R41, R6, R7, RZ ;  /* 0x0000000706297224 */ /* 0x000fe200078e02ff */
[----:B------:R-:W-:Y:S01]  /*5c7a0*/  IADD3 R39, P3, PT, R27, R22, RZ ;  /* 0x000000161b277210 */ /* 0x000fe20007f7e0ff */
[C---:B------:R-:W-:Y:S01]  /*5c7b0*/  IMAD.X R27, R38.reuse, 0x1, R40, P5 ;  /* 0x00000001261b7824 */ /* 0x040fe200028e0628 */
[----:B------:R-:W-:Y:S01]  /*5c7c0*/  ISETP.GE.U32.AND.EX P2, PT, R38, R18, PT, P2 ;  /* 0x000000122600720c */ /* 0x000fe20003f46120 */
[----:B------:R-:W-:Y:S01]  /*5c7d0*/  IMAD R41, R10, R8, R41 ;  /* 0x000000080a297224 */ /* 0x000fe200078e0229 */
[----:B------:R-:W-:Y:S02]  /*5c7e0*/  ISETP.GE.U32.AND P0, PT, R39, R22, PT ;  /* 0x000000162700720c */ /* 0x000fe40003f06070 */
[----:B------:R-:W-:Y:S01]  /*5c7f0*/  ISETP.GE.U32.AND.EX P1, PT, R27, R38, PT, P1 ;  /* 0x000000261b00720c */ /* 0x000fe20003f26110 */
[----:B------:R-:W-:Y:S01]  /*5c800*/  IMAD.IADD R23, R23, 0x1, R41 ;  /* 0x0000000117177824 */ /* 0x000fe200078e0229 */
[----:B------:R-:W-:-:S02]  /*5c810*/  SEL R40, RZ, 0x1, P2 ;  /* 0x00000001ff287807 */ /* 0x000fc40001000000 */
        /* <DEDUP_REMOVED lines=8> */
[-C--:B------:R-:W-:Y:S01]  /*5c8a0*/  IMAD R24, R9, R7.reuse, RZ ;  /* 0x0000000709187224 */ /* 0x080fe200078e02ff */
        /* <DEDUP_REMOVED lines=18> */
[----:B------:R-:W-:Y:S01]  /*5c9d0*/  IMAD.WIDE.U32 R18, P5, R9, R7, R18 ;  /* 0x0000000709127225 */ /* 0x000fe200078a0012 */
[----:B------:R-:W-:-:S03]  /*5c9e0*/  SEL R37, RZ, 0x1, P0 ;  /* 0x00000001ff257807 */ /* 0x000fc60000000000 */
[-C--:B------:R-:W-:Y:S01]  /*5c9f0*/  IMAD R25, R4, R7.reuse, RZ ;  /* 0x0000000704197224 */ /* 0x080fe200078e02ff */
[----:B------:R-:W-:Y:S01]  /*5ca00*/  IADD3 RZ, P4, PT, R23, R18, RZ ;  /* 0x0000001217ff7210 */ /* 0x000fe20007f9e0ff */
[----:B------:R-:W-:-:S04]  /*5ca10*/  IMAD.WIDE.U32 R22, R21, R7, RZ ;  /* 0x0000000715167225 */ /* 0x000fc800078e00ff */
[----:B------:R-:W-:Y:S01]  /*5ca20*/  IMAD R25, R21, R8, R25 ;  /* 0x0000000815197224 */ /* 0x000fe200078e0219 */
[----:B------:R-:W-:-:S03]  /*5ca30*/  IADD3 R2, P3, PT, R20, R22, RZ ;  /* 0x0000001614027210 */ /* 0x000fc60007f7e0ff */
[----:B------:R-:W-:Y:S01]  /*5ca40*/  IMAD.IADD R25, R23, 0x1, R25 ;  /* 0x0000000117197824 */ /* 0x000fe200078e0219 */
[----:B------:R-:W-:Y:S01]  /*5ca50*/  ISETP.GE.U32.AND P2, PT, R2, R22, PT ;  /* 0x000000160200720c */ /* 0x000fe20003f46070 */
[----:B------:R-:W-:Y:S02]  /*5ca60*/  IMAD.MOV.U32 R22, RZ, RZ, R19 ;  /* 0x000000ffff167224 */ /* 0x000fe400078e0013 */
[----:B------:R-:W-:-:S04]  /*5ca70*/  IMAD.WIDE.U32 R18, R8, R21, RZ ;  /* 0x0000001508127225 */ /* 0x000fc800078e00ff */
[----:B------:R-:W-:Y:S02]  /*5ca80*/  IMAD.X R23, RZ, RZ, RZ, P5 ;  /* 0x000000ffff177224 */ /* 0x000fe400028e06ff */
[----:B------:R-:W-:-:S04]  /*5ca90*/  IMAD.WIDE.U32 R18, P0, R4, R7, R18 ;  /* 0x0000000704127225 */ /* 0x000fc80007800012 */
[----:B------:R-:W-:-:S04]  /*5caa0*/  IMAD.WIDE.U32 R20, R7, R21, RZ ;  /* 0x0000001507147225 */ /* 0x000fc800078e00ff */
[----:B------:R-:W-:Y:S01]  /*5cab0*/  IMAD.WIDE.U32.X R22, R9, R8, R22, P4 ;  /* 0x0000000809167225 */ /* 0x000fe200020e0416 */
[----:B------:R-:W-:Y:S02]  /*5cac0*/  SEL R9, RZ, 0x1, P1 ;  /* 0x00000001ff097807 */ /* 0x000fe40000800000 */
[----:B------:R-:W-:Y:S01]  /*5cad0*/  IADD3 RZ, P1, PT, R21, R18, RZ ;  /* 0x0000001215ff7210 */ /* 0x000fe20007f3e0ff */
[----:B------:R-:W-:Y:S01]  /*5cae0*/  IMAD.X R21, RZ, RZ, RZ, P0 ;  /* 0x000000ffff157224 */ /* 0x000fe200000e06ff */
[----:B------:R-:W-:Y:S01]  /*5caf0*/  IADD3 R37, P4, P5, R9, R22, R37 ;  /* 0x0000001609257210 */ /* 0x000fe20007d9e025 */
[----:B------:R-:W-:Y:S02]  /*5cb00*/  IMAD.MOV.U32 R20, RZ, RZ, R19 ;  /* 0x000000ffff147224 */ /* 0x000fe400078e0013 */
[----:B------:R-:W-:Y:S01]  /*5cb10*/  IMAD.WIDE.U32 R18, R16, R7, RZ ;  /* 0x0000000710127225 */ /* 0x000fe200078e00ff */
[----:B------:R-:W-:-:S03]  /*5cb20*/  IADD3.X R49, PT, PT, RZ, R23, RZ, P4, P5 ;  /* 0x00000017ff317210 */ /* 0x000fc600027ea4ff */
[----:B------:R-:W-:Y:S01]  /*5cb30*/  IMAD.WIDE.U32.X R20, R4, R8, R20, P1 ;  /* 0x0000000804147225 */ /* 0x000fe200008e0414 */
[----:B------:R-:W-:-:S03]  /*5cb40*/  IADD3 R40, P0, PT, R40, R18, RZ ;  /* 0x0000001228287210 */ /* 0x000fc60007f1e0ff */
[----:B------:R-:W-:Y:S01]  /*5cb50*/  IMAD R4, R36, R7, RZ ;  /* 0x0000000724047224 */ /* 0x000fe200078e02ff */
[----:B------:R-:W-:Y:S01]  /*5cb60*/  ISETP.GE.U32.AND P1, PT, R40, R18, PT ;  /* 0x000000122800720c */ /* 0x000fe20003f26070 */
[----:B------:R-:W-:-:S04]  /*5cb70*/  IMAD.WIDE.U32 R22, R7, R16, RZ ;  /* 0x0000001007167225 */ /* 0x000fc800078e00ff */
[----:B------:R-:W-:-:S04]  /*5cb80*/  IMAD R4, R16, R8, R4 ;  /* 0x0000000810047224 */ /* 0x000fc800078e0204 */
[----:B------:R-:W-:Y:S02]  /*5cb90*/  IMAD.IADD R4, R19, 0x1, R4 ;  /* 0x0000000113047824 */ /* 0x000fe400078e0204 */
[----:B------:R-:W-:-:S04]  /*5cba0*/  IMAD.WIDE.U32 R18, R8, R16, RZ ;  /* 0x0000001008127225 */ /* 0x000fc800078e00ff */
[----:B------:R-:W-:Y:S02]  /*5cbb0*/  IMAD.X R16, R25, 0x1, R27, P3 ;  /* 0x0000000119107824 */ /* 0x000fe400018e061b */
[----:B------:R-:W-:-:S03]  /*5cbc0*/  IMAD.WIDE.U32 R18, P4, R36, R7, R18 ;  /* 0x0000000724127225 */ /* 0x000fc60007880012 */
[----:B------:R-:W-:Y:S01]  /*5cbd0*/  ISETP.GE.U32.AND.EX P2, PT, R16, R25, PT, P2 ;  /* 0x000000191000720c */ /* 0x000fe20003f46120 */
[----:B------:R-:W-:Y:S01]  /*5cbe0*/  IMAD.MOV.U32 R22, RZ, RZ, R19 ;  /* 0x000000ffff167224 */ /* 0x000fe200078e0013 */
[----:B------:R-:W-:Y:S01]  /*5cbf0*/  IADD3 RZ, P5, PT, R23, R18, RZ ;  /* 0x0000001217ff7210 */ /* 0x000fe20007fbe0ff */
[----:B------:R-:W-:Y:S01]  /*5cc00*/  IMAD.X R23, RZ, RZ, RZ, P4 ;  /* 0x000000ffff177224 */ /* 0x000fe200020e06ff */
[----:B------:R-:W-:Y:S01]  /*5cc10*/  IADD3 R37, P4, PT, R2, R37, RZ ;  /* 0x0000002502257210 */ /* 0x000fe20007f9e0ff */
[----:B------:R-:W-:-:S03]  /*5cc20*/  IMAD.WIDE.U32 R18, R24, 0x3d1, RZ ;  /* 0x000003d118127825 */ /* 0x000fc600078e00ff */
[----:B------:R-:W-:Y:S01]  /*5cc30*/  ISETP.GE.U32.AND P3, PT, R37, R2, PT ;  /* 0x000000022500720c */ /* 0x000fe20003f66070 */
[----:B------:R-:W-:-:S04]  /*5cc40*/  IMAD.WIDE.U32.X R8, R36, R8, R22, P5 ;  /* 0x0000000824087225 */ /* 0x000fc800028e0416 */
[----:B------:R-:W-:Y:S02]  /*5cc50*/  IMAD.X R2, R16, 0x1, R49, P4 ;  /* 0x0000000110027824 */ /* 0x000fe400020e0631 */
[----:B------:R-:W-:-:S03]  /*5cc60*/  IMAD.WIDE.U32 R18, P4, R5, 0x1, R18 ;  /* 0x0000000105127825 */ /* 0x000fc60007880012 */
[----:B------:R-:W-:Y:S01]  /*5cc70*/  ISETP.GE.U32.AND.EX P3, PT, R2, R16, PT, P3 ;  /* 0x000000100200720c */ /* 0x000fe20003f66130 */
[----:B------:R-:W-:Y:S01]  /*5cc80*/  IMAD.WIDE.U32 R22, R5, 0x3d1, RZ ;  /* 0x000003d105167825 */ /* 0x000fe200078e00ff */
[----:B------:R-:W-:-:S03]  /*5cc90*/  SEL R5, RZ, 0x1, P2 ;  /* 0x00000001ff057807 */ /* 0x000fc60001000000 */
[----:B------:R-:W-:Y:S01]  /*5cca0*/  IMAD.MOV.U32 R16, RZ, RZ, R19 ;  /* 0x000000ffff107224 */ /* 0x000fe200078e0013 */
[----:B------:R-:W-:Y:S01]  /*5ccb0*/  IADD3 R7, P5, PT, R23, R18, RZ ;  /* 0x0000001217077210 */ /* 0x000fe20007fbe0ff */
[-C--:B------:R-:W-:Y:S02]  /*5ccc0*/  IMAD R18, R6, R26.reuse, RZ ;  /* 0x0000001a06127224 */ /* 0x080fe400078e02ff */
[----:B------:R-:W-:Y:S02]  /*5ccd0*/  IMAD.MOV.U32 R6, RZ, RZ, R22 ;  /* 0x000000ffff067224 */ /* 0x000fe400078e0016 */
[----:B------:R-:W-:Y:S02]  /*5cce0*/  IMAD.X R41, R4, 0x1, R41, P0 ;  /* 0x0000000104297824 */ /* 0x000fe400000e0629 */
[----:B------:R-:W-:-:S03]  /*5ccf0*/  IMAD.WIDE.U32 R26, R10, R26, R6 ;  /* 0x0000001a0a1a7225 */ /* 0x000fc600078e0006 */
[----:B------:R-:W-:Y:S01]  /*5cd00*/  ISETP.GE.U32.AND.EX P1, PT, R41, R4, PT, P1 ;  /* 0x000000042900720c */ /* 0x000fe20003f26110 */
[----:B------:R-:W-:Y:S01]  /*5cd10*/  IMAD R6, R10, R17, R18 ;  /* 0x000000110a067224 */ /* 0x000fe200078e0212 */
[----:B------:R-:W-:Y:S01]  /*5cd20*/  SEL R10, RZ, 0x1, P3 ;  /* 0x00000001ff0a7807 */ /* 0x000fe20001800000 */
[----:B------:R-:W-:Y:S01]  /*5cd30*/  IMAD.X R17, RZ, RZ, RZ, P4 ;  /* 0x000000ffff117224 */ /* 0x000fe200020e06ff */
[----:B------:R-:W-:Y:S01]  /*5cd40*/  ISETP.GE.U32.AND P2, PT, R26, R22, PT ;  /* 0x000000161a00720c */ /* 0x000fe20003f46070 */
[----:B------:R-:W-:Y:S01]  /*5cd50*/  IMAD.WIDE.U32 R18, R2, 0x3d1, RZ ;  /* 0x000003d102127825 */ /* 0x000fe200078e00ff */
[----:B------:R-:W-:-:S03]  /*5cd60*/  IADD3 R10, P3, P4, R10, R20, R5 ;  /* 0x000000140a0a7210 */ /* 0x000fc60007c7e005 */
[----:B------:R-:W-:Y:S01]  /*5cd70*/  IMAD.IADD R6, R27, 0x1, R6 ;  /* 0x000000011b067824 */ /* 0x000fe200078e0206 */
[----:B------:R-:W-:Y:S01]  /*5cd80*/  IADD3.X R22, PT, PT, RZ, R21, RZ, P3, P4 ;  /* 0x00000015ff167210 */ /* 0x000fe20001fe84ff */
[----:B------:R-:W-:-:S03]  /*5cd90*/  IMAD.WIDE.U32.X R16, R24, 0x1, R16, P5 ;  /* 0x0000000118107825 */ /* 0x000fc600028e0410 */
[----:B------:R-:W-:Y:S01]  /*5cda0*/  ISETP.GE.U32.AND.EX P2, PT, R6, R7, PT, P2 ;  /* 0x000000070600720c */ /* 0x000fe20003f46120 */
[----:B------:R-:W-:-:S03]  /*5cdb0*/  IMAD.WIDE.U32 R18, P5, R37, 0x1, R18 ;  /* 0x0000000125127825 */ /* 0x000fc600078a0012 */
[----:B------:R-:W-:Y:S01]  /*5cdc0*/  SEL R7, RZ, 0x1, P2 ;  /* 0x00000001ff077807 */ /* 0x000fe20001000000 */
[----:B------:R-:W-:Y:S01]  /*5cdd0*/  IMAD.WIDE.U32 R20, R37, 0x3d1, RZ ;  /* 0x000003d125147825 */ /* 0x000fe200078e00ff */
[----:B------:R-:W-:-:S03]  /*5cde0*/  IADD3 R10, P2, PT, R40, R10, RZ ;  /* 0x0000000a280a7210 */ /* 0x000fc60007f5e0ff */
[----:B------:R-:W-:Y:S01]  /*5cdf0*/  IMAD.X R5, RZ, RZ, RZ, P5 ;  /* 0x000000ffff057224 */ /* 0x000fe200028e06ff */
[----:B------:R-:W-:Y:S01]  /*5ce00*/  IADD3 R23, P4, PT, R56, R20, RZ ;  /* 0x0000001438177210 */ /* 0x000fe20007f9e0ff */
[----:B------:R-:W-:Y:S01]  /*5ce10*/  IMAD.X R22, R41, 0x1, R22, P2 ;  /* 0x0000000129167824 */ /* 0x000fe200010e0616 */
[----:B------:R-:W-:Y:S01]  /*5ce20*/  IADD3 R21, P3, PT, R21, R18, RZ ;  /* 0x0000001215157210 */ /* 0x000fe20007f7e0ff */
[----:B------:R-:W-:Y:S01]  /*5ce30*/  IMAD.MOV.U32 R4, RZ, RZ, R19 ;  /* 0x000000ffff047224 */ /* 0x000fe200078e0013 */
[----:B------:R-:W-:-:S03]  /*5ce40*/  ISETP.GE.U32.AND P0, PT, R23, R20, PT ;  /* 0x000000141700720c */ /* 0x000fc60003f06070 */
[----:B------:R-:W-:Y:S01]  /*5ce50*/  IMAD.X R18, R21, 0x1, R54, P4 ;  /* 0x0000000115127824 */ /* 0x000fe200020e0636 */
[----:B------:R-:W-:Y:S01]  /*5ce60*/  IADD3 R7, P4, P5, R23, R16, R7 ;  /* 0x0000001017077210 */ /* 0x000fe20007d9e007 */
[----:B------:R-:W-:-:S03]  /*5ce70*/  IMAD.WIDE.U32.X R4, R2, 0x1, R4, P3 ;  /* 0x0000000102047825 */ /* 0x000fc600018e0404 */
[----:B------:R-:W-:Y:S01]  /*5ce80*/  IADD3.X R20, PT, PT, R18, R17, RZ, P4, P5 ;  /* 0x0000001112147210 */ /* 0x000fe200027ea4ff */
[C---:B------:R-:W-:Y:S01]  /*5ce90*/  IMAD.WIDE.U32 R16, R10.reuse, 0x3d1, RZ ;  /* 0x000003d10a107825 */ /* 0x040fe200078e00ff */
[----:B------:R-:W-:Y:S02]  /*5cea0*/  ISETP.GE.U32.AND P4, PT, R10, R40, PT ;  /* 0x000000280a00720c */ /* 0x000fe40003f86070 */
[----:B------:R-:W-:Y:S02]  /*5ceb0*/  ISETP.GE.U32.AND P2, PT, R7, R23, PT ;  /* 0x000000170700720c */ /* 0x000fe40003f46070 */
[----:B------:R-:W-:Y:S02]  /*5cec0*/  ISETP.GE.U32.AND.EX P0, PT, R18, R21, PT, P0 ;  /* 0x000000151200720c */ /* 0x000fe40003f06100 */
        /* <DEDUP_REMOVED lines=8> */
[----:B------:R-:W-:Y:S01]  /*5cf50*/  IADD3 R10, P2, P5, R24, R8, R23 ;  /* 0x00000008180a7210 */ /* 0x000fe20007d5e017 */
[----:B------:R-:W-:Y:S01]  /*5cf60*/  IMAD.MOV.U32 R8, RZ, RZ, R19 ;  /* 0x000000ffff087224 */ /* 0x000fe200078e0013 */
[----:B------:R-:W-:Y:S02]  /*5cf70*/  IADD3 R4, P1, P3, R21, R4, R2 ;  /* 0x0000000415047210 */ /* 0x000fe40007b3e002 */
[----:B------:R-:W-:Y:S01]  /*5cf80*/  IADD3.X R2, PT, PT, RZ, R9, RZ, P2, P5 ;  /* 0x00000009ff027210 */ /* 0x000fe200017ea4ff */
[----:B------:R-:W-:Y:S01]  /*5cf90*/  IMAD.X R9, RZ, RZ, RZ, P0 ;  /* 0x000000ffff097224 */ /* 0x000fe200000e06ff */
[----:B------:R-:W-:-:S02]  /*5cfa0*/  IADD3 R43, P4, PT, R43, R16, RZ ;  /* 0x000000102b2b7210 */ /* 0x000fc40007f9e0ff */
[----:B------:R-:W-:Y:S02]  /*5cfb0*/  IADD3 R17, P2, PT, R17, R18, RZ ;  /* 0x0000001211117210 */ /* 0x000fe40007f5e0ff */
        /* <DEDUP_REMOVED lines=8> */
[----:B------:R-:W-:-:S03]  /*5d040*/  IMAD.WIDE.U32.X R8, R22, 0x1, R8, P2 ;  /* 0x0000000116087825 */ /* 0x000fc600010e0408 */
[----:B------:R-:W-:Y:S01]  /*5d050*/  ISETP.GE.U32.AND.EX P1, PT, R21, R42, PT, P1 ;  /* 0x0000002a1500720c */ /* 0x000fe20003f26110 */
[----:B------:R-:W-:-:S03]  /*5d060*/  IMAD.WIDE.U32 R4, P3, R10, 0x1, R4 ;  /* 0x000000010a047825 */ /* 0x000fc60007860004 */
[----:B------:R-:W-:Y:S01]  /*5d070*/  SEL R19, RZ, 0x1, P1 ;  /* 0x00000001ff137807 */ /* 0x000fe20000800000 */
[----:B------:R-:W-:Y:S01]  /*5d080*/  IMAD.WIDE.U32 R16, R10, 0x3d1, RZ ;  /* 0x000003d10a107825 */ /* 0x000fe200078e00ff */
[----:B------:R-:W-:Y:S02]  /*5d090*/  SEL R10, RZ, 0x1, P0 ;  /* 0x00000001ff0a7807 */ /* 0x000fe40000000000 */
[----:B------:R-:W-:Y:S02]  /*5d0a0*/  IADD3 R39, P5, PT, R39, R16, RZ ;  /* 0x0000001027277210 */ /* 0x000fe40007fbe0ff */
[----:B------:R-:W-:Y:S02]  /*5d0b0*/  IADD3 R19, P0, P1, R19, R8, R10 ;  /* 0x0000000813137210 */ /* 0x000fe4000791e00a */
[----:B------:R-:W-:Y:S02]  /*5d0c0*/  IADD3 R4, P2, PT, R17, R4, RZ ;  /* 0x0000000411047210 */ /* 0x000fe40007f5e0ff */
[----:B------:R-:W-:-:S02]  /*5d0d0*/  IADD3 R19, P4, PT, R39, R19, RZ ;  /* 0x0000001327137210 */ /* 0x000fc40007f9e0ff */
        /* <DEDUP_REMOVED lines=57> */
.L_x_1638:
[----:B------:R-:W-:Y:S05]  /*5d470*/  BSYNC.RECONVERGENT B4 ;  /* 0x0000000000047941 */ /* 0x000fea0003800200 */
.L_x_1637:
        /* <DEDUP_REMOVED lines=19> */
.L_x_1640:
        /* <DEDUP_REMOVED lines=10> */
.L_x_1641:
[----:B------:R-:W-:Y:S05]  /*5d650*/  BSYNC.RECONVERGENT B4 ;  /* 0x0000000000047941 */ /* 0x000fea0003800200 */
.L_x_1639:
[-C--:B------:R-:W-:Y:S01]  /*5d660*/  IADD3 R8, P2, PT, R45, -R3.reuse, RZ ;  /* 0x800000032d087210 */ /* 0x080fe20007f5e0ff */
[----:B------:R-:W-:Y:S01]  /*5d670*/  BSSY.RECONVERGENT B4, `(.L_x_1642) ;  /* 0x000002d000047945 */ /* 0x000fe20003800200 */
[----:B------:R-:W-:Y:S02]  /*5d680*/  IADD3 R9, P3, PT, R51, -R3, RZ ;  /* 0x8000000333097210 */ /* 0x000fe40007f7e0ff */
[-C--:B------:R-:W-:Y:S02]  /*5d690*/  IADD3.X R10, P2, PT, R46, ~R0.reuse, RZ, P2, !PT ;  /* 0x800000002e0a7210 */ /* 0x080fe4000175e4ff */
[----:B------:R-:W-:Y:S02]  /*5d6a0*/  IADD3.X R38, P3, PT, R53, ~R0, RZ, P3, !PT ;  /* 0x8000000035267210 */ /* 0x000fe40001f7e4ff */
[----:B------:R-:W-:Y:S02]  /*5d6b0*/  IADD3 R2, P1, PT, -R12, R44, RZ ;  /* 0x0000002c0c027210 */ /* 0x000fe40007f3e1ff */
[----:B------:R-:W-:-:S02]  /*5d6c0*/  ISETP.NE.U32.AND P0, PT, R3, RZ, PT ;  /* 0x000000ff0300720c */ /* 0x000fc40003f05070 */
[----:B------:R-:W-:Y:S01]  /*5d6d0*/  IADD3.X R8, P2, PT, ~R14, R8, RZ, P2, !PT ;  /* 0x000000080e087210 */ /* 0x000fe2000175e5ff */
[----:B------:R-:W-:Y:S01]  /*5d6e0*/  IMAD.X R48, R48, 0x1, ~R11, P1 ;  /* 0x0000000130307824 */ /* 0x000fe200008e0e0b */
[----:B------:R-:W-:Y:S02]  /*5d6f0*/  IADD3.X R9, P3, PT, ~R28, R9, RZ, P3, !PT ;  /* 0x000000091c097210 */ /* 0x000fe40001f7e5ff */
[----:B------:R-:W-:Y:S01]  /*5d700*/  ISETP.NE.AND.EX P0, PT, R0, RZ, PT, P0 ;  /* 0x000000ff0000720c */ /* 0x000fe20003f05300 */
[----:B------:R-:W-:Y:S01]  /*5d710*/  IMAD.X R10, R10, 0x1, ~R13, P2 ;  /* 0x000000010a0a7824 */ /* 0x000fe200010e0e0d */
[-C--:B------:R-:W-:Y:S01]  /*5d720*/  IADD3 R39, P4, PT, R50, -R3.reuse, RZ ;  /* 0x8000000332277210 */ /* 0x080fe20007f9e0ff */
[----:B------:R-:W-:Y:S01]  /*5d730*/  IMAD.X R38, R38, 0x1, ~R15, P3 ;  /* 0x0000000126267824 */ /* 0x000fe200018e0e0f */
[-C--:B------:R-:W-:Y:S02]  /*5d740*/  IADD3 R5, P1, PT, R7, -R3.reuse, RZ ;  /* 0x8000000307057210 */ /* 0x080fe40007f3e0ff */
[----:B------:R-:W-:-:S02]  /*5d750*/  IADD3 R18, P2, PT, R18, -R3, RZ ;  /* 0x8000000312127210 */ /* 0x000fc40007f5e0ff */
[----:B------:R-:W-:Y:S02]  /*5d760*/  IADD3 R19, P3, PT, R19, -R3, RZ ;  /* 0x8000000313137210 */ /* 0x000fe40007f7e0ff */
[----:B------:R-:W-:Y:S02]  /*5d770*/  IADD3 R4, P5, PT, -R31, R26, RZ ;  /* 0x0000001a1f047210 */ /* 0x000fe40007fbe1ff */
[-C--:B------:R-:W-:Y:S02]  /*5d780*/  IADD3.X R53, P4, PT, R52, ~R0.reuse, RZ, P4, !PT ;  /* 0x8000000034357210 */ /* 0x080fe4000279e4ff */
[-C--:B------:R-:W-:Y:S01]  /*5d790*/  IADD3.X R20, P1, PT, R20, ~R0.reuse, RZ, P1, !PT ;  /* 0x8000000014147210 */ /* 0x080fe20000f3e4ff */
[----:B------:R-:W-:Y:S01]  /*5d7a0*/  IMAD.X R58, R6, 0x1, ~R55, P5 ;  /* 0x00000001063a7824 */ /* 0x000fe200028e0e37 */
[-C--:B------:R-:W-:Y:S02]  /*5d7b0*/  IADD3.X R21, P2, PT, R21, ~R0.reuse, RZ, P2, !PT ;  /* 0x8000000015157210 */ /* 0x080fe4000175e4ff */
[----:B------:R-:W-:-:S02]  /*5d7c0*/  IADD3.X R22, P3, PT, R22, ~R0, RZ, P3, !PT ;  /* 0x8000000016167210 */ /* 0x000fc40001f7e4ff */
[----:B------:R-:W-:Y:S02]  /*5d7d0*/  IADD3.X R5, P1, PT, ~R30, R5, RZ, P1, !PT ;  /* 0x000000051e057210 */ /* 0x000fe40000f3e5ff */
        /* <DEDUP_REMOVED lines=22> */
.L_x_1643:
[----:B------:R-:W-:Y:S05]  /*5d940*/  BSYNC.RECONVERGENT B4 ;  /* 0x0000000000047941 */ /* 0x000fea0003800200 */
.L_x_1642:
        /* <DEDUP_REMOVED lines=16> */
.L_x_1645:
[----:B------:R-:W-:Y:S05]  /*5da50*/  BSYNC.RECONVERGENT B4 ;  /* 0x0000000000047941 */ /* 0x000fea0003800200 */
.L_x_1644:
[----:B------:R-:W-:Y:S01]  /*5da60*/  IADD3 R4, P1, PT, R4, R4, RZ ;  /* 0x0000000404047210 */ /* 0x000fe20007f3e0ff */
[----:B------:R-:W-:Y:S03]  /*5da70*/  BSSY.RECONVERGENT B4, `(.L_x_1646) ;  /* 0x0000025000047945 */ /* 0x000fe60003800200 */
[----:B------:R-:W-:-:S04]  /*5da80*/  IADD3.X R58, P1, PT, R58, R58, RZ, P1, !PT ;  /* 0x0000003a3a3a7210 */ /* 0x000fc80000f3e4ff */
[----:B------:R-:W-:-:S04]  /*5da90*/  IADD3.X R36, P1, PT, RZ, RZ, RZ, P1, !PT ;  /* 0x000000ffff247210 */ /* 0x000fc80000f3e4ff */
[CC--:B------:R-:W-:Y:S01]  /*5daa0*/  IADD3 RZ, P2, PT, R5.reuse, R36.reuse, RZ ;  /* 0x0000002405ff7210 */ /* 0x0c0fe20007f5e0ff */
[----:B------:R-:W-:Y:S01]  /*5dab0*/  IMAD.X R37, RZ, RZ, RZ, P1 ;  /* 0x000000ffff257224 */ /* 0x000fe200008e06ff */
[-C--:B------:R-:W-:Y:S02]  /*5dac0*/  IADD3 RZ, P4, PT, R6, R36.reuse, RZ ;  /* 0x0000002406ff7210 */ /* 0x080fe40007f9e0ff */
[----:B------:R-:W-:Y:S02]  /*5dad0*/  IADD3 RZ, P3, PT, R44, R36, RZ ;  /* 0x000000242cff7210 */ /* 0x000fe40007f7e0ff */
[-C--:B------:R-:W-:Y:S02]  /*5dae0*/  IADD3.X RZ, P1, PT, R52, R37.reuse, RZ, P2, !PT ;  /* 0x0000002534ff7210 */ /* 0x080fe4000173e4ff */
[----:B------:R-:W-:Y:S02]  /*5daf0*/  IADD3.X RZ, P4, PT, R56, R37, RZ, P4, !PT ;  /* 0x0000002538ff7210 */ /* 0x000fe4000279e4ff */
[----:B------:R-:W-:-:S02]  /*5db00*/  IADD3.X R5, P1, P2, R5, R5, R36, P1, !PT ;  /* 0x0000000505057210 */ /* 0x000fc40000a3e424 */
[----:B------:R-:W-:Y:S02]  /*5db10*/  IADD3.X RZ, P3, PT, R59, R37, RZ, P3, !PT ;  /* 0x000000253bff7210 */ /* 0x000fe40001f7e4ff */
[----:B------:R-:W-:Y:S02]  /*5db20*/  IADD3.X R52, PT, PT, R52, R52, R37, P1, P2 ;  /* 0x0000003434347210 */ /* 0x000fe40000fe4425 */
[--C-:B------:R-:W-:Y:S02]  /*5db30*/  IADD3.X R6, P4, P5, R6, R6, R36.reuse, P4, !PT ;  /* 0x0000000606067210 */ /* 0x100fe4000259e424 */
[----:B------:R-:W-:Y:S02]  /*5db40*/  IADD3.X R44, P3, P2, R44, R44, R36, P3, !PT ;  /* 0x0000002c2c2c7210 */ /* 0x000fe40001a7e424 */
[----:B------:R-:W-:Y:S02]  /*5db50*/  ISETP.GE.U32.AND P1, PT, R4, -0x3d1, PT ;  /* 0xfffffc2f0400780c */ /* 0x000fe40003f26070 */
[----:B------:R-:W-:-:S02]  /*5db60*/  LOP3.LUT R7, R5, R44, R6, 0x80, !PT ;  /* 0x0000002c05077212 */ /* 0x000fc400078e8006 */
[--C-:B------:R-:W-:Y:S02]  /*5db70*/  IADD3.X R56, PT, PT, R56, R56, R37.reuse, P4, P5 ;  /* 0x0000003838387210 */ /* 0x100fe400027ea425 */
[----:B------:R-:W-:Y:S02]  /*5db80*/  IADD3.X R59, PT, PT, R59, R59, R37, P3, P2 ;  /* 0x0000003b3b3b7210 */ /* 0x000fe40001fe4425 */
[----:B------:R-:W-:Y:S02]  /*5db90*/  ISETP.NE.U32.AND P2, PT, R7, -0x1, PT ;  /* 0xffffffff0700780c */ /* 0x000fe40003f45070 */
[----:B------:R-:W-:Y:S02]  /*5dba0*/  ISETP.GE.U32.AND.EX P1, PT, R58, -0x2, PT, P1 ;  /* 0xfffffffe3a00780c */ /* 0x000fe40003f26110 */
[----:B------:R-:W-:-:S04]  /*5dbb0*/  LOP3.LUT R7, R52, R59, R56, 0x80, !PT ;  /* 0x0000003b34077212 */ /* 0x000fc800078e8038 */
[----:B------:R-:W-:Y:S02]  /*5dbc0*/  ISETP.NE.OR.EX P2, PT, R7, -0x1, !P1, P2 ;  /* 0xffffffff0700780c */ /* 0x000fe40004f45720 */
[----:B------:R-:W-:-:S04]  /*5dbd0*/  ISETP.NE.U32.AND P1, PT, R36, RZ, PT ;  /* 0x000000ff2400720c */ /* 0x000fc80003f25070 */
[----:B------:R-:W-:-:S13]  /*5dbe0*/  ISETP.NE.AND.EX P1, PT, R37, RZ, PT, P1 ;  /* 0x000000ff2500720c */ /* 0x000fda0003f25310 */
        /* <DEDUP_REMOVED lines=13> */
.L_x_1647:
[----:B------:R-:W-:Y:S05]  /*5dcc0*/  BSYNC.RECONVERGENT B4 ;  /* 0x0000000000047941 */ /* 0x000fea0003800200 */
.L_x_1646:
        /* <DEDUP_REMOVED lines=62> */
[----:B------:R-:W-:Y:S01]  /*5e0b0*/  IMAD.WIDE.U32 R22, R61, R33, RZ ;  /* 0x000000213d167225 */ /* 0x000fe200078e00ff */
[----:B------:R-:W-:-:S03]  /*5e0c0*/  IADD3 R5, P4, PT, R21, R18, RZ ;  /* 0x0000001215057210 */ /* 0x000fc60007f9e0ff */
[----:B------:R-:W-:Y:S01]  /*5e0d0*/  IMAD.X R21, RZ, RZ, RZ, P2 ;  /* 0x000000ffff157224 */ /* 0x000fe200010e06ff */
[----:B------:R-:W-:Y:S01]  /*5e0e0*/  ISETP.GE.U32.AND P2, PT, R9, R6, PT ;  /* 0x000000060900720c */ /* 0x000fe20003f46070 */
[----:B------:R-:W-:Y:S02]  /*5e0f0*/  IMAD.X R27, RZ, RZ, RZ, P5 ;  /* 0x000000ffff1b7224 */ /* 0x000fe400028e06ff */
        /* <DEDUP_REMOVED lines=10> */
[----:B------:R-:W-:Y:S02]  /*5e1a0*/  IMAD.MOV.U32 R26, RZ, RZ, R23 ;  /* 0x000000ffff1a7224 */ /* 0x000fe400078e0017 */
        /* <DEDUP_REMOVED lines=19> */
.L_x_1650:
[----:B------:R-:W-:Y:S05]  /*5e2e0*/  BSYNC.RECONVERGENT B4 ;  /* 0x0000000000047941 */ /* 0x000fea0003800200 */
.L_x_1649:
        /* <DEDUP_REMOVED lines=66> */
.L_x_1652:
[----:B------:R-:W-:Y:S05]  /*5e710*/  BSYNC.RECONVERGENT B4 ;  /* 0x0000000000047941 */ /* 0x000fea0003800200 */
.L_x_1651:
        /* <DEDUP_REMOVED lines=32> */
[----:B------:R-:W-:Y:S01]  /*5e920*/  IMAD R2, R61, R30, RZ ;  /* 0x0000001e3d027224 */ /* 0x000fe200078e02ff */
[----:B------:R-:W-:Y:S01]  /*5e930*/  IADD3 RZ, P4, PT, R21, R18, RZ ;  /* 0x0000001215ff7210 */ /* 0x000fe20007f9e0ff */
[----:B------:R-:W-:-:S04]  /*5e940*/  IMAD.WIDE.U32 R20, R33, R30, RZ ;  /* 0x0000001e21147225 */ /* 0x000fc800078e00ff */
[----:B------:R-:W-:Y:S02]  /*5e950*/  IMAD R2, R33, R57, R2 ;  /* 0x0000003921027224 */ /* 0x000fe400078e0202 */
[C---:B------:R-:W-:Y:S02]  /*5e960*/  IMAD.SHL.U32 R39, R20.reuse, 0x2, RZ ;  /* 0x0000000214277824 */ /* 0x040fe400078e00ff */
        /* <DEDUP_REMOVED lines=20> */
.L_x_1654:
[----:B------:R-:W-:Y:S05]  /*5eab0*/  BSYNC.RECONVERGENT B4 ;  /* 0x0000000000047941 */ /* 0x000fea0003800200 */
.L_x_1653:
[----:B------:R-:W2:Y:S01]  /*5eac0*/  LDL.LU R41, [R1+0xa178] ;  /* 0x00a1780001297983 */ /* 0x000ea20000300800 */
[----:B------:R-:W-:Y:S01]  /*5ead0*/  IMAD.WIDE.U32 R20, R60, R33, RZ ;  /* 0x000000213c147225 */ /* 0x000fe200078e00ff */
[----:B------:R-:W-:Y:S01]  /*5eae0*/  ISETP.GE.U32.AND P4, PT, R2, R39, PT ;  /* 0x000000270200720c */ /* 0x000fe20003f86070 */
[----:B------:R-:W-:Y:S01]  /*5eaf0*/  BSSY.RECONVERGENT B4, `(.L_x_1655) ;  /* 0x000001a000047945 */ /* 0x000fe20003800200 */
[----:B------:R-:W-:Y:S01]  /*5eb00*/  SHF.L.W.U32.HI R25, R25, 0x1, R18 ;  /* 0x0000000119197819 */ /* 0x000fe20000010e12 */
[----:B------:R-:W-:-:S04]  /*5eb10*/  IMAD.WIDE.U32 R38, R32, R33, RZ ;  /* 0x0000002120267225 */ /* 0x000fc800078e00ff */
[----:B------:R-:W-:-:S04]  /*5eb20*/  IMAD.WIDE.U32 R20, P3, R61, R32, R20 ;  /* 0x000000203d147225 */ /* 0x000fc80007860014 */
[----:B------:R-:W-:Y:S01]  /*5eb30*/  IMAD.X R5, R30, 0x1, R5, P5 ;  /* 0x000000011e057824 */ /* 0x000fe200028e0605 */
[----:B------:R-:W-:-:S04]  /*5eb40*/  IADD3 RZ, P5, PT, R39, R20, RZ ;  /* 0x0000001427ff7210 */ /* 0x000fc80007fbe0ff */
[----:B------:R-:W-:Y:S02]  /*5eb50*/  ISETP.GE.U32.AND.EX P4, PT, R5, R30, PT, P4 ;  /* 0x0000001e0500720c */ /* 0x000fe40003f86140 */
[----:B------:R-:W-:Y:S02]  /*5eb60*/  SHF.L.W.U32.HI R30, R18, 0x1, R19 ;  /* 0x00000001121e7819 */ /* 0x000fe40000010e13 */
[----:B------:R-:W-:Y:S02]  /*5eb70*/  SEL R18, RZ, 0x1, P4 ;  /* 0x00000001ff127807 */ /* 0x000fe40002000000 */
[----:B--2---:R-:W-:-:S04]  /*5eb80*/  LOP3.LUT R41, R41, 0xfffffffe, RZ, 0xc0, !PT ;  /* 0xfffffffe29297812 */ /* 0x004fc800078ec0ff */
[----:B------:R-:W-:-:S05]  /*5eb90*/  @P5 LOP3.LUT R41, R41, 0x1, RZ, 0xfc, !PT ;  /* 0x0000000129295812 */ /* 0x000fca00078efcff */
[----:B------:R0:W-:Y:S01]  /*5eba0*/  STL [R1+0xa178], R41 ;  /* 0x00a1782901007387 */ /* 0x0001e20000100800 */
        /* <DEDUP_REMOVED lines=14> */
.L_x_1656:
[----:B------:R-:W-:Y:S05]  /*5ec90*/  BSYNC.RECONVERGENT B4 ;  /* 0x0000000000047941 */ /* 0x000fea0003800200 */
.L_x_1655:
[----:B------:R-:W-:Y:S01]  /*5eca0*/  IADD3 R17, P2, P4, R18, R8, R25 ;  /* 0x0000000812117210 */ /* 0x000fe20007c5e019 */
[----:B------:R-:W-:Y:S01]  /*5ecb0*/  IMAD R18, R61, R32, RZ ;  /* 0x000000203d127224 */ /* 0x000fe200078e02ff */
[----:B------:R-:W-:Y:S01]  /*5ecc0*/  BSSY.RECONVERGENT B4, `(.L_x_1657) ;  /* 0x0000094000047945 */ /* 0x000fe20003800200 */
[----:B------:R-:W-:Y:S01]  /*5ecd0*/  IMAD.WIDE.U32 R38, R2, 0x3d1, RZ ;  /* 0x000003d102267825 */ /* 0x000fe200078e00ff */
[----:B------:R-:W-:Y:S02]  /*5ece0*/  IADD3.X R30, PT, PT, RZ, R22, R30, P2, P4 ;  /* 0x00000016ff1e7210 */ /* 0x000fe400017e841e */
[----:B------:R-:W-:Y:S01]  /*5ecf0*/  ISETP.GE.U32.AND P2, PT, R17, R8, PT ;  /* 0x000000081100720c */ /* 0x000fe20003f46070 */
[C---:B------:R-:W-:Y:S02]  /*5ed00*/  IMAD R18, R33.reuse, R60, R18 ;  /* 0x0000003c21127224 */ /* 0x040fe400078e0212 */
[----:B------:R-:W-:Y:S01]  /*5ed10*/  IMAD.WIDE.U32 R32, R33, R32, RZ ;  /* 0x0000002021207225 */ /* 0x000fe200078e00ff */
[----:B------:R-:W-:-:S03]  /*5ed20*/  ISETP.GE.U32.AND.EX P2, PT, R30, R22, PT, P2 ;  /* 0x000000161e00720c */ /* 0x000fc60003f46120 */
[----:B------:R-:W-:Y:S02]  /*5ed30*/  IMAD.IADD R8, R33, 0x1, R18 ;  /* 0x0000000121087824 */ /* 0x000fe400078e0212 */
[----:B------:R-:W-:-:S04]  /*5ed40*/  IMAD.WIDE.U32 R18, R5, 0x3d1, RZ ;  /* 0x000003d105127825 */ /* 0x000fc800078e00ff */
[----:B------:R-:W-:Y:S02]  /*5ed50*/  IMAD.X R33, RZ, RZ, RZ, P3 ;  /* 0x000000ffff217224 */ /* 0x000fe400018e06ff */
[----:B------:R-:W-:-:S04]  /*5ed60*/  IMAD.WIDE.U32 R18, P3, R2, 0x1, R18 ;  /* 0x0000000102127825 */ /* 0x000fc80007860012 */
[----:B------:R-:W-:Y:S01]  /*5ed70*/  IMAD.MOV.U32 R45, RZ, RZ, R41 ;  /* 0x000000ffff2d7224 */ /* 0x000fe200078e0029 */
[C---:B0-----:R-:W-:Y:S01]  /*5ed80*/  SHF.L.U64.HI R41, R32.reuse, 0x1, R8 ;  /* 0x0000000120297819 */ /* 0x041fe20000010208 */
[----:B------:R-:W-:Y:S02]  /*5ed90*/  IMAD.SHL.U32 R25, R32, 0x2, RZ ;  /* 0x0000000220197824 */ /* 0x000fe400078e00ff */
[----:B------:R-:W-:Y:S02]  /*5eda0*/  IMAD.MOV.U32 R32, RZ, RZ, R21 ;  /* 0x000000ffff207224 */ /* 0x000fe400078e0015 */
[----:B------:R-:W-:Y:S01]  /*5edb0*/  IMAD.X R21, RZ, RZ, RZ, P3 ;  /* 0x000000ffff157224 */ /* 0x000fe200018e06ff */
[----:B------:R-:W-:Y:S01]  /*5edc0*/  IADD3 R39, P3, PT, R39, R18, RZ ;  /* 0x0000001227277210 */ /* 0x000fe20007f7e0ff */
[----:B------:R-:W-:-:S04]  /*5edd0*/  IMAD.MOV.U32 R20, RZ, RZ, R19 ;  /* 0x000000ffff147224 */ /* 0x000fc800078e0013 */
[----:B------:R-:W-:Y:S01]  /*5ede0*/  IMAD.WIDE.U32.X R20, R5, 0x1, R20, P3 ;  /* 0x0000000105147825 */ /* 0x000fe200018e0414 */
[----:B------:R-:W-:-:S03]  /*5edf0*/  IADD3 R42, P3, PT, R25, R17, RZ ;  /* 0x00000011192a7210 */ /* 0x000fc60007f7e0ff */
[----:B------:R-:W-:-:S04]  /*5ee00*/  IMAD.WIDE.U32 R18, R31, R31, R38 ;  /* 0x0000001f1f127225 */ /* 0x000fc800078e0026 */
[----:B------:R-:W-:Y:S01]  /*5ee10*/  IMAD.X R22, R41, 0x1, R30, P3 ;  /* 0x0000000129167824 */ /* 0x000fe200018e061e */
[----:B------:R-:W-:Y:S01]  /*5ee20*/  ISETP.GE.U32.AND P4, PT, R18, R38, PT ;  /* 0x000000261200720c */ /* 0x000fe20003f86070 */
[----:B------:R-:W-:Y:S02]  /*5ee30*/  IMAD.IADD R2, R16, 0x1, R19 ;  /* 0x0000000110027824 */ /* 0x000fe400078e0213 */
        /* <DEDUP_REMOVED lines=13> */
[----:B------:R-:W-:Y:S01]  /*5ef10*/  LOP3.LUT P6, RZ, R45, 0x1, RZ, 0xc0, !PT ;  /* 0x000000012dff7812 */ /* 0x000fe200078cc0ff */
[----:B------:R-:W-:Y:S01]  /*5ef20*/  IMAD.WIDE.U32.X R20, R22, 0x1, R20, P4 ;  /* 0x0000000116147825 */ /* 0x000fe200020e0414 */
[----:B------:R-:W-:Y:S02]  /*5ef30*/  ISETP.GE.U32.AND P3, PT, R4, R40, PT ;  /* 0x000000280400720c */ /* 0x000fe40003f66070 */
[----:B------:R-:W-:Y:S01]  /*5ef40*/  @!P2 ISETP.NE.U32.AND P4, PT, R6, RZ, PT ;  /* 0x000000ff0600a20c */ /* 0x000fe20003f85070 */
[----:B------:R-:W-:Y:S01]  /*5ef50*/  @!P2 IMAD.X R7, RZ, RZ, R7, P5 ;  /* 0x000000ffff07a224 */ /* 0x000fe200028e0607 */
[----:B------:R-:W-:Y:S01]  /*5ef60*/  ISETP.GE.U32.AND P5, PT, R42, R25, PT ;  /* 0x000000192a00720c */ /* 0x000fe20003fa6070 */
[----:B------:R-:W-:Y:S01]  /*5ef70*/  IMAD.WIDE.U32.X R32, R61, R60, R32, P6 ;  /* 0x0000003c3d207225 */ /* 0x000fe200030e0420 */
[----:B------:R-:W-:-:S02]  /*5ef80*/  ISETP.GE.U32.AND.EX P3, PT, R5, R19, PT, P3 ;  /* 0x000000130500720c */ /* 0x000fc40003f66130 */
[----:B------:R-:W-:Y:S02]  /*5ef90*/  ISETP.GE.U32.AND.EX P5, PT, R22, R41, PT, P5 ;  /* 0x000000291600720c */ /* 0x000fe40003fa6150 */
[----:B------:R-:W-:Y:S02]  /*5efa0*/  SHF.L.W.U32.HI R8, R8, 0x1, R32 ;  /* 0x0000000108087819 */ /* 0x000fe40000010e20 */
[----:B------:R-:W-:Y:S02]  /*5efb0*/  SEL R25, RZ, 0x1, P5 ;  /* 0x00000001ff197807 */ /* 0x000fe40002800000 */
[----:B------:R-:W-:Y:S02]  /*5efc0*/  ISETP.GE.U32.AND P5, PT, R40, R30, PT ;  /* 0x0000001e2800720c */ /* 0x000fe40003fa6070 */
[----:B------:R-:W-:Y:S02]  /*5efd0*/  SEL R17, RZ, 0x1, P3 ;  /* 0x00000001ff117807 */ /* 0x000fe40001800000 */
[----:B------:R-:W-:-:S02]  /*5efe0*/  ISETP.GE.U32.AND.EX P5, PT, R19, R16, PT, P5 ;  /* 0x000000101300720c */ /* 0x000fc40003fa6150 */
[----:B------:R-:W-:Y:S02]  /*5eff0*/  SHF.L.W.U32.HI R32, R32, 0x1, R33 ;  /* 0x0000000120207819 */ /* 0x000fe40000010e21 */
[----:B------:R-:W-:Y:S02]  /*5f000*/  SEL R16, RZ, 0x1, P5 ;  /* 0x00000001ff107807 */ /* 0x000fe40002800000 */
[----:B------:R-:W-:Y:S02]  /*5f010*/  IADD3 R25, P3, P5, R25, R6, R8 ;  /* 0x0000000619197210 */ /* 0x000fe40007d7e008 */
[----:B------:R-:W-:Y:S02]  /*5f020*/  @!P2 ISETP.NE.AND.EX P4, PT, R7, RZ, PT, P4 ;  /* 0x000000ff0700a20c */ /* 0x000fe40003f85340 */
[----:B------:R-:W-:Y:S02]  /*5f030*/  IADD3.X R19, PT, PT, RZ, R7, R32, P3, P5 ;  /* 0x00000007ff137210 */ /* 0x000fe40001fea420 */
[----:B------:R-:W-:-:S02]  /*5f040*/  @!P2 SEL R30, RZ, 0x1, P4 ;  /* 0x00000001ff1ea807 */ /* 0x000fc40002000000 */
[----:B------:R-:W-:Y:S01]  /*5f050*/  IADD3 R8, P4, P5, R17, R20, R16 ;  /* 0x0000001411087210 */ /* 0x000fe20007d9e010 */
[----:B------:R-:W-:Y:S01]  /*5f060*/  IMAD.WIDE.U32 R16, R19, 0x3d1, RZ ;  /* 0x000003d113107825 */ /* 0x000fe200078e00ff */
[C---:B------:R-:W-:Y:S02]  /*5f070*/  ISETP.GE.U32.AND P3, PT, R25.reuse, R6, PT ;  /* 0x000000061900720c */ /* 0x040fe40003f66070 */
[----:B------:R-:W-:Y:S01]  /*5f080*/  IADD3.X R22, PT, PT, RZ, R21, RZ, P4, P5 ;  /* 0x00000015ff167210 */ /* 0x000fe200027ea4ff */
[----:B------:R-:W-:Y:S01]  /*5f090*/  IMAD.WIDE.U32 R20, R25, 0x3d1, RZ ;  /* 0x000003d119147825 */ /* 0x000fe200078e00ff */
[----:B------:R-:W-:Y:S02]  /*5f0a0*/  @!P2 IADD3 R23, P4, PT, R30, R23, RZ ;  /* 0x000000171e17a210 */ /* 0x000fe40007f9e0ff */
[----:B------:R-:W-:Y:S01]  /*5f0b0*/  ISETP.GE.U32.AND.EX P5, PT, R19, R7, PT, P3 ;  /* 0x000000071300720c */ /* 0x000fe20003fa6130 */
[----:B------:R-:W-:-:S03]  /*5f0c0*/  IMAD.WIDE.U32 R16, P3, R25, 0x1, R16 ;  /* 0x0000000119107825 */ /* 0x000fc60007860010 */
[----:B------:R-:W-:Y:S01]  /*5f0d0*/  SEL R6, RZ, 0x1, P5 ;  /* 0x00000001ff067807 */ /* 0x000fe20002800000 */
[----:B------:R-:W-:Y:S01]  /*5f0e0*/  @!P2 IMAD.X R24, RZ, RZ, R24, P4 ;  /* 0x000000ffff18a224 */ /* 0x000fe200020e0618 */
[----:B------:R-:W-:Y:S01]  /*5f0f0*/  IADD3 R7, P5, PT, R9, R20, RZ ;  /* 0x0000001409077210 */ /* 0x000fe20007fbe0ff */
[----:B------:R-:W-:Y:S01]  /*5f100*/  IMAD.X R9, RZ, RZ, RZ, P3 ;  /* 0x000000ffff097224 */ /* 0x000fe200018e06ff */
[----:B------:R-:W-:Y:S02]  /*5f110*/  IADD3 R16, P2, PT, R21, R16, RZ ;  /* 0x0000001015107210 */ /* 0x000fe40007f5e0ff */
[----:B------:R-:W-:Y:S02]  /*5f120*/  IADD3 R23, P4, PT, R23, R6, RZ ;  /* 0x0000000617177210 */ /* 0x000fe40007f9e0ff */
[C---:B------:R-:W-:Y:S01]  /*5f130*/  IADD3 R6, P3, PT, R7.reuse, R8, RZ ;  /* 0x0000000807067210 */ /* 0x040fe20007f7e0ff */
        /* <DEDUP_REMOVED lines=76> */
.L_x_1658:
[----:B------:R-:W-:Y:S05]  /*5f600*/  BSYNC.RECONVERGENT B4 ;  /* 0x0000000000047941 */ /* 0x000fea0003800200 */
.L_x_1657:
        /* <DEDUP_REMOVED lines=19> */
.L_x_1660:
[----:B------:R-:W-:Y:S02]  /*5f740*/  IADD3 R4, P4, PT, R4, -R3, RZ ;  /* 0x8000000304047210 */ /* 0x000fe40007f9e0ff */
[----:B-----5:R-:W-:Y:S02]  /*5f750*/  IADD3 R10, P2, PT, R10, -R61, RZ ;  /* 0x8000003d0a0a7210 */ /* 0x020fe40007f5e0ff */
        /* <DEDUP_REMOVED lines=8> */
.L_x_1661:
[----:B------:R-:W-:Y:S05]  /*5f7e0*/  BSYNC.RECONVERGENT B4 ;  /* 0x0000000000047941 */ /* 0x000fea0003800200 */
.L_x_1659:
        /* <DEDUP_REMOVED lines=23> */
[----:B------:R-:W-:Y:S02]  /*5f960*/  IMAD.MOV.U32 R22, RZ, RZ, R17 ;  /* 0x000000ffff167224 */ /* 0x000fe400078e0011 */
[----:B------:R-:W-:Y:S01]  /*5f970*/  IMAD.WIDE.U32 R18, R13, R10, RZ ;  /* 0x0000000a0d127225 */ /* 0x000fe200078e00ff */
[----:B------:R-:W-:-:S02]  /*5f980*/  ISETP.GE.U32.AND.EX P3, PT, R33, R16, PT, P3 ;  /* 0x000000102100720c */ /* 0x000fc40003f66130 */
[----:B------:R-:W-:Y:S01]  /*5f990*/  ISETP.GE.U32.AND P2, PT, R41, R24, PT ;  /* 0x000000182900720c */ /* 0x000fe20003f46070 */
[----:B------:R-:W-:Y:S02]  /*5f9a0*/  IMAD R17, R13, R10, R26 ;  /* 0x0000000a0d117224 */ /* 0x000fe400078e021a */
[----:B------:R-:W-:Y:S02]  /*5f9b0*/  IMAD R20, R7, R12, RZ ;  /* 0x0000000c07147224 */ /* 0x000fe400078e02ff */
[----:B------:R-:W-:Y:S02]  /*5f9c0*/  IMAD.IADD R26, R25, 0x1, R17 ;  /* 0x00000001191a7824 */ /* 0x000fe400078e0211 */
[----:B------:R-:W-:-:S04]  /*5f9d0*/  IMAD.WIDE.U32.X R22, R11, R5, R22, P5 ;  /* 0x000000050b167225 */ /* 0x000fc800028e0416 */
[----:B------:R-:W-:-:S04]  /*5f9e0*/  IMAD.WIDE.U32 R18, P5, R14, R2, R18 ;  /* 0x000000020e127225 */ /* 0x000fc800078a0012 */
[----:B------:R-:W-:-:S04]  /*5f9f0*/  IMAD.WIDE.U32 R24, R14, R10, RZ ;  /* 0x0000000a0e187225 */ /* 0x000fc800078e00ff */
        /* <DEDUP_REMOVED lines=8> */
[----:B------:R-:W-:Y:S02]  /*5fa80*/  IMAD R17, R5, R14, RZ ;  /* 0x0000000e05117224 */ /* 0x000fe400078e02ff */
[----:B------:R-:W-:Y:S01]  /*5fa90*/  IMAD.MOV.U32 R20, RZ, RZ, R19 ;  /* 0x000000ffff147224 */ /* 0x000fe200078e0013 */
[----:B------:R-:W-:Y:S01]  /*5faa0*/  ISETP.GE.U32.AND.EX P2, PT, R33, R26, PT, P2 ;  /* 0x0000001a2100720c */ /* 0x000fe20003f46120 */
[----:B------:R-:W-:Y:S01]  /*5fab0*/  IMAD.WIDE.U32 R18, R4, R14, RZ ;  /* 0x0000000e04127225 */ /* 0x000fe200078e00ff */
[----:B------:R-:W-:-:S02]  /*5fac0*/  IADD3.X R22, PT, PT, R27, R23, RZ, P4, P5 ;  /* 0x000000171b167210 */ /* 0x000fc400027ea4ff */
[----:B------:R-:W-:Y:S01]  /*5fad0*/  ISETP.GE.U32.AND P5, PT, R25, R16, PT ;  /* 0x000000101900720c */ /* 0x000fe20003fa6070 */
[----:B------:R-:W-:Y:S01]  /*5fae0*/  IMAD R17, R13, R4, R17 ;  /* 0x000000040d117224 */ /* 0x000fe200078e0211 */
        /* <DEDUP_REMOVED lines=11> */
[----:B------:R-:W-:Y:S01]  /*5fba0*/  IADD3.X R32, PT, PT, R24, R21, RZ, P2, P3 ;  /* 0x0000001518207210 */ /* 0x000fe200017e64ff */
        /* <DEDUP_REMOVED lines=8> */
[----:B------:R-:W-:Y:S02]  /*5fc30*/  IMAD.MOV.U32 R20, RZ, RZ, R17 ;  /* 0x000000ffff147224 */ /* 0x000fe400078e0011 */
[----:B------:R-:W-:Y:S02]  /*5fc40*/  IMAD R16, R9, R12, RZ ;  /* 0x0000000c09107224 */ /* 0x000fe400078e02ff */
[----:B------:R-:W-:Y:S01]  /*5fc50*/  IMAD.WIDE.U32.X R20, R11, R7, R20, P2 ;  /* 0x000000070b147225 */ /* 0x000fe200010e0414 */
[----:B------:R-:W-:-:S03]  /*5fc60*/  ISETP.GE.U32.AND P2, PT, R39, R25, PT ;  /* 0x000000192700720c */ /* 0x000fc60003f46070 */
[----:B------:R-:W-:Y:S01]  /*5fc70*/  IMAD R22, R11, R8, R16 ;  /* 0x000000080b167224 */ /* 0x000fe200078e0210 */
[----:B------:R-:W-:Y:S01]  /*5fc80*/  ISETP.GE.U32.AND.EX P2, PT, R32, R24, PT, P2 ;  /* 0x000000182000720c */ /* 0x000fe20003f46120 */
[----:B------:R-:W-:-:S04]  /*5fc90*/  IMAD.WIDE.U32 R18, R8, R12, RZ ;  /* 0x0000000c08127225 */ /* 0x000fc800078e00ff */
[----:B------:R-:W-:Y:S02]  /*5fca0*/  IMAD.X R17, RZ, RZ, RZ, P5 ;  /* 0x000000ffff117224 */ /* 0x000fe400028e06ff */
[----:B------:R-:W-:Y:S02]  /*5fcb0*/  IMAD.MOV.U32 R16, RZ, RZ, R23 ;  /* 0x000000ffff107224 */ /* 0x000fe400078e0017 */
[----:B------:R-:W-:Y:S01]  /*5fcc0*/  IMAD.IADD R23, R19, 0x1, R22 ;  /* 0x0000000113177824 */ /* 0x000fe200078e0216 */
[----:B------:R-:W-:Y:S01]  /*5fcd0*/  SEL R19, RZ, 0x1, P4 ;  /* 0x00000001ff137807 */ /* 0x000fe20002000000 */
[----:B------:R-:W-:Y:S01]  /*5fce0*/  IMAD.WIDE.U32.X R16, R13, R5, R16, P3 ;  /* 0x000000050d107225 */ /* 0x000fe200018e0410 */
[----:B------:R-:W-:Y:S02]  /*5fcf0*/  IADD3 R22, P4, P5, R18, R20, R27 ;  /* 0x0000001412167210 */ /* 0x000fe40007d9e01b */
[----:B------:R-:W-:Y:S01]  /*5fd00*/  SEL R27, RZ, 0x1, P2 ;  /* 0x00000001ff1b7807 */ /* 0x000fe20001000000 */
[----:B------:R-:W-:Y:S01]  /*5fd10*/  IMAD.WIDE.U32 R30, R8, R14, RZ ;  /* 0x0000000e081e7225 */ /* 0x000fe200078e00ff */
[----:B------:R-:W-:-:S02]  /*5fd20*/  IADD3.X R20, PT, PT, R23, R21, RZ, P4, P5 ;  /* 0x0000001517147210 */ /* 0x000fc400027ea4ff */
[----:B------:R-:W-:Y:S01]  /*5fd30*/  ISETP.GE.U32.AND P3, PT, R22, R18, PT ;  /* 0x000000121600720c */ /* 0x000fe20003f66070 */
[----:B------:R-:W-:Y:S01]  /*5fd40*/  IMAD R21, R7, R14, RZ ;  /* 0x0000000e07157224 */ /* 0x000fe200078e02ff */
[----:B------:R-:W-:Y:S01]  /*5fd50*/  IADD3 R27, P2, P4, R27, R16, R19 ;  /* 0x000000101b1b7210 */ /* 0x000fe20007c5e013 */
[----:B------:R-:W-:Y:S01]  /*5fd60*/  IMAD.WIDE.U32 R18, R6, R14, RZ ;  /* 0x0000000e06127225 */ /* 0x000fe200078e00ff */
[----:B------:R-:W-:Y:S02]  /*5fd70*/  ISETP.GE.U32.AND.EX P3, PT, R20, R23, PT, P3 ;  /* 0x000000171400720c */ /* 0x000fe40003f66130 */
[----:B------:R-:W-:Y:S01]  /*5fd80*/  IADD3.X R25, PT, PT, RZ, R17, RZ, P2, P4 ;  /* 0x00000011ff197210 */ /* 0x000fe200017e84ff */
[----:B------:R-:W-:Y:S01]  /*5fd90*/  IMAD R21, R13, R6, R21 ;  /* 0x000000060d157224 */ /* 0x000fe200078e0215 */
[----:B------:R-:W-:Y:S01]  /*5fda0*/  IADD3 R22, P5, PT, R22, R18, RZ ;  /* 0x0000001216167210 */ /* 0x000fe20007fbe0ff */
[----:B------:R-:W-:-:S03]  /*5fdb0*/  IMAD.WIDE.U32 R16, R11, R8, RZ ;  /* 0x000000080b107225 */ /* 0x000fc600078e00ff */
[----:B------:R-:W-:Y:S01]  /*5fdc0*/  ISETP.GE.U32.AND P2, PT, R22, R18, PT ;  /* 0x000000121600720c */ /* 0x000fe20003f46070 */
[----:B------:R-:W-:Y:S02]  /*5fdd0*/  IMAD.IADD R21, R19, 0x1, R21 ;  /* 0x0000000113157824 */ /* 0x000fe400078e0215 */
[----:B------:R-:W-:-:S04]  /*5fde0*/  IMAD.WIDE.U32 R18, R12, R8, RZ ;  /* 0x000000080c127225 */ /* 0x000fc800078e00ff */
[----:B------:R-:W-:-:S04]  /*5fdf0*/  IMAD.WIDE.U32 R16, P4, R12, R9, R16 ;  /* 0x000000090c107225 */ /* 0x000fc80007880010 */
[----:B------:R-:W-:Y:S01]  /*5fe00*/  IMAD.X R26, R21, 0x1, R20, P5 ;  /* 0x00000001151a7824 */ /* 0x000fe200028e0614 */
[----:B------:R-:W-:Y:S01]  /*5fe10*/  IADD3 RZ, P5, PT, R19, R16, RZ ;  /* 0x0000001013ff7210 */ /* 0x000fe20007fbe0ff */
[----:B------:R-:W-:Y:S01]  /*5fe20*/  IMAD.X R19, RZ, RZ, RZ, P4 ;  /* 0x000000ffff137224 */ /* 0x000fe200020e06ff */
[----:B------:R-:W-:Y:S01]  /*5fe30*/  SEL R16, RZ, 0x1, P3 ;  /* 0x00000001ff107807 */ /* 0x000fe20001800000 */
[----:B------:R-:W-:Y:S01]  /*5fe40*/  IMAD.MOV.U32 R18, RZ, RZ, R17 ;  /* 0x000000ffff127224 */ /* 0x000fe200078e0011 */
[----:B------:R-:W-:Y:S01]  /*5fe50*/  ISETP.GE.U32.AND.EX P2, PT, R26, R21, PT, P2 ;  /* 0x000000151a00720c */ /* 0x000fe20003f46120 */
[----:B------:R-:W-:Y:S01]  /*5fe60*/  IMAD.WIDE.U32 R20, R13, R6, RZ ;  /* 0x000000060d147225 */ /* 0x000fe200078e00ff */
[----:B------:R-:W-:Y:S02]  /*5fe70*/  IADD3 R27, P3, PT, R22, R27, RZ ;  /* 0x0000001b161b7210 */ /* 0x000fe40007f7e0ff */
[----:B------:R-:W-:Y:S01]  /*5fe80*/  SEL R24, RZ, 0x1, P2 ;  /* 0x00000001ff187807 */ /* 0x000fe20001000000 */
[----:B------:R-:W-:Y:S01]  /*5fe90*/  IMAD.WIDE.U32.X R18, R11, R9, R18, P5 ;  /* 0x000000090b127225 */ /* 0x000fe200028e0412 */
[----:B------:R-:W-:-:S03]  /*5fea0*/  ISETP.GE.U32.AND P2, PT, R27, R22, PT ;  /* 0x000000161b00720c */ /* 0x000fc60003f46070 */
[----:B------:R-:W-:Y:S02]  /*5feb0*/  IMAD.X R25, R26, 0x1, R25, P3 ;  /* 0x000000011a197824 */ /* 0x000fe400018e0619 */
[----:B------:R-:W-:-:S03]  /*5fec0*/  IMAD.WIDE.U32 R20, P3, R14, R7, R20 ;  /* 0x000000070e147225 */ /* 0x000fc60007860014 */
[----:B------:R-:W-:Y:S01]  /*5fed0*/  ISETP.GE.U32.AND.EX P2, PT, R25, R26, PT, P2 ;  /* 0x0000001a1900720c */ /* 0x000fe20003f46120 */
[----:B------:R-:W-:-:S04]  /*5fee0*/  IMAD.WIDE.U32 R22, R14, R6, RZ ;  /* 0x000000060e167225 */ /* 0x000fc800078e00ff */
[----:B------:R-:W-:Y:S01]  /*5fef0*/  IMAD.X R17, RZ, RZ, RZ, P3 ;  /* 0x000000ffff117224 */ /* 0x000fe200018e06ff */
[----:B------:R-:W-:Y:S01]  /*5ff00*/  IADD3 RZ, P4, PT, R23, R20, RZ ;  /* 0x0000001417ff7210 */ /* 0x000fe20007f9e0ff */
[----:B------:R-:W-:Y:S01]  /*5ff10*/  IMAD R23, R9, R14, RZ ;  /* 0x0000000e09177224 */ /* 0x000fe200078e02ff */
[----:B------:R-:W-:Y:S01]  /*5ff20*/  SEL R20, RZ, 0x1, P2 ;  /* 0x00000001ff147807 */ /* 0x000fe20001000000 */
[----:B------:R-:W-:Y:S01]  /*5ff30*/  IMAD R38, R2, R28, RZ ;  /* 0x0000001c02267224 */ /* 0x000fe200078e02ff */
[----:B------:R-:W-:Y:S01]  /*5ff40*/  IADD3 R22, P2, P5, R30, R18, R16 ;  /* 0x000000121e167210 */ /* 0x000fe20007d5e010 */
[----:B------:R-:W-:Y:S02]  /*5ff50*/  IMAD R23, R13, R8, R23 ;  /* 0x000000080d177224 */ /* 0x000fe400078e0217 */
[----:B------:R-:W-:Y:S01]  /*5ff60*/  IMAD.MOV.U32 R16, RZ, RZ, R21 ;  /* 0x000000ffff107224 */ /* 0x000fe200078e0015 */
[----:B------:R-:W-:Y:S01]  /*5ff70*/  ISETP.GE.U32.AND P3, PT, R22, R30, PT ;  /* 0x0000001e1600720c */ /* 0x000fe20003f66070 */
[----:B------:R-:W-:-:S02]  /*5ff80*/  IMAD.IADD R23, R31, 0x1, R23 ;  /* 0x000000011f177824 */ /* 0x000fc400078e0217 */
[----:B------:R-:W-:-:S03]  /*5ff90*/  IMAD.WIDE.U32.X R16, R13, R7, R16, P4 ;  /* 0x000000070d107225 */ /* 0x000fc600020e0410 */
[----:B------:R-:W-:Y:S01]  /*5ffa0*/  IADD3.X R30, PT, PT, R23, R19, RZ, P2, P5 ;  /* 0x00000013171e7210 */ /* 0x000fe200017ea4ff */
[----:B------:R-:W-:Y:S01]  /*5ffb0*/  IMAD.WIDE.U32 R18, R13, R8, RZ ;  /* 0x000000080d127225 */ /* 0x000fe200078e00ff */
[----:B------:R-:W-:Y:S02]  /*5ffc0*/  IADD3 R20, P2, P4, R20, R16, R24 ;  /* 0x0000001014147210 */ /* 0x000fe40007c5e018 */
[----:B------:R-:W-:Y:S01]  /*5ffd0*/  ISETP.GE.U32.AND.EX P3, PT, R30, R23, PT, P3 ;  /* 0x000000171e00720c */ /* 0x000fe20003f66130 */
[----:B------:R-:W-:Y:S01]  /*5ffe0*/  IMAD R38, R15, R10, R38 ;  /* 0x0000000a0f267224 */ /* 0x000fe200078e0226 */
[----:B------:R-:W-:Y:S01]  /*5fff0*/  IADD3.X R24, PT, PT, RZ, R17, RZ, P2, P4 ;  /* 0x00000011ff187210 */ /* 0x000fe200017e84ff */
[----:B------:R-:W-:Y:S01]  /*60000*/  IMAD.WIDE.U32 R16, P2, R14, R9, R18 ;  /* 0x000000090e107225 */ /* 0x000fe20007840012 */
[----:B------:R-:W-:-:S03]  /*60010*/  IADD3 R26, P4, PT, R22, R20, RZ ;  /* 0x00000014161a7210 */ /* 0x000fc60007f9e0ff */
[----:B------:R-:W-:-:S04]  /*60020*/  IMAD.WIDE.U32 R18, R14, R8, RZ ;  /* 0x000000080e127225 */ /* 0x000fc800078e00ff */
[----:B------:R-:W-:Y:S01]  /*60030*/  IMAD.WIDE.U32 R20, R10, R28, RZ ;  /* 0x0000001c0a147225 */ /* 0x000fe200078e00ff */
[----:B------:R-:W-:-:S03]  /*60040*/  IADD3 RZ, P5, PT, R19, R16, RZ ;  /* 0x0000001013ff7210 */ /* 0x000fc60007fbe0ff */
[----:B------:R-:W-:Y:S02]  /*60050*/  IMAD.MOV.U32 R18, RZ, RZ, R17 ;  /* 0x000000ffff127224 */ /* 0x000fe400078e0011 */
[----:B------:R-:W-:Y:S01]  /*60060*/  IMAD.X R24, R30, 0x1, R24, P4 ;  /* 0x000000011e187824 */ /* 0x000fe200020e0618 */
[----:B------:R-:W-:Y:S01]  /*60070*/  IADD3 R39, P4, PT, R39, R20, RZ ;  /* 0x0000001427277210 */ /* 0x000fe20007f9e0ff */
[----:B------:R-:W-:-:S04]  /*60080*/  IMAD.WIDE.U32 R16, R15, R10, RZ ;  /* 0x0000000a0f107225 */ /* 0x000fc800078e00ff */
[----:B------:R-:W-:Y:S01]  /*60090*/  IMAD.X R19, RZ, RZ, RZ, P2 ;  /* 0x000000ffff137224 */ /* 0x000fe200010e06ff */
[----:B------:R-:W-:Y:S01]  /*600a0*/  ISETP.GE.U32.AND P2, PT, R39, R20, PT ;  /* 0x000000142700720c */ /* 0x000fe20003f46070 */
[----:B------:R-:W-:Y:S02]  /*600b0*/  IMAD.IADD R38, R21, 0x1, R38 ;  /* 0x0000000115267824 */ /* 0x000fe400078e0226 */
[----:B------:R-:W-:-:S04]  /*600c0*/  IMAD.WIDE.U32.X R18, R13, R9, R18, P5 ;  /* 0x000000090d127225 */ /* 0x000fc800028e0412 */
[----:B------:R-:W-:-:S04]  /*600d0*/  IMAD.WIDE.U32 R16, P5, R28, R2, R16 ;  /* 0x000000021c107225 */ /* 0x000fc800078a0010 */
[----:B------:R-:W-:-:S04]  /*600e0*/  IMAD.WIDE.U32 R20, R28, R10, RZ ;  /* 0x0000000a1c147225 */ /* 0x000fc800078e00ff */
[----:B------:R-:W-:Y:S01]  /*600f0*/  IMAD.X R31, R38, 0x1, R32, P4 ;  /* 0x00000001261f7824 */ /* 0x000fe200020e0620 */
[----:B------:R-:W-:Y:S01]  /*60100*/  IADD3 RZ, P4, PT, R21, R16, RZ ;  /* 0x0000001015ff7210 */ /* 0x000fe20007f9e0ff */
[----:B------:R-:W-:Y:S01]  /*60110*/  IMAD R16, R5, R28, RZ ;  /* 0x0000001c05107224 */ /* 0x000fe200078e02ff */
[----:B------:R-:W-:Y:S01]  /*60120*/  SEL R21, RZ, 0x1, P3 ;  /* 0x00000001ff157807 */ /* 0x000fe20001800000 */
[----:B------:R-:W-:Y:S01]  /*60130*/  IMAD.X R23, RZ, RZ, RZ, P5 ;  /* 0x000000ffff177224 */ /* 0x000fe200028e06ff */
[----:B------:R-:W-:Y:S01]  /*60140*/  ISETP.GE.U32.AND P5, PT, R26, R22, PT ;  /* 0x000000161a00720c */ /* 0x000fe20003fa6070 */
[----:B------:R-:W-:Y:S01]  /*60150*/  IMAD.MOV.U32 R22, RZ, RZ, R17 ;  /* 0x000000ffff167224 */ /* 0x000fe200078e0011 */
[----:B------:R-:W-:Y:S01]  /*60160*/  ISETP.GE.U32.AND.EX P2, PT, R31, R38, PT, P2 ;  /* 0x000000261f00720c */ /* 0x000fe20003f46120 */
[----:B------:R-:W-:Y:S01]  /*60170*/  IMAD R32, R15, R4, R16 ;  /* 0x000000040f207224 */ /* 0x000fe200078e0210 */
[----:B------:R-:W-:Y:S01]  /*60180*/  ISETP.GE.U32.AND.EX P5, PT, R24, R30, PT, P5 ;  /* 0x0000001e1800720c */ /* 0x000fe20003fa6150 */
[----:B------:R-:W-:Y:S01]  /*60190*/  IMAD.WIDE.U32 R16, R4, R28, RZ ;  /* 0x0000001c04107225 */ /* 0x000fe200078e00ff */
[----:B------:R-:W-:-:S03]  /*601a0*/  SEL R20, RZ, 0x1, P2 ;  /* 0x00000001ff147807 */ /* 0x000fc60001000000 */
[----:B------:R-:W-:Y:S01]  /*601b0*/  IMAD.WIDE.U32.X R22, R15, R2, R22, P4 ;  /* 0x000000020f167225 */ /* 0x000fe200020e0416 */
[----:B------:R-:W-:-:S03]  /*601c0*/  IADD3 R27, P4, PT, R27, R16, RZ ;  /* 0x000000101b1b7210 */ /* 0x000fc60007f9e0ff */
[----:B------:R-:W-:Y:S01]  /*601d0*/  IMAD.IADD R32, R17, 0x1, R32 ;  /* 0x0000000111207824 */ /* 0x000fe200078e0220 */
[----:B------:R-:W-:Y:S02]  /*601e0*/  SEL R17, RZ, 0x1, P5 ;  /* 0x00000001ff117807 */ /* 0x000fe40002800000 */
[----:B------:R-:W-:Y:S01]  /*601f0*/  IADD3 R22, P2, P5, R27, R22, R20 ;  /* 0x000000161b167210 */ /* 0x000fe20007d5e014 */
[----:B------:R-:W-:Y:S01]  /*60200*/  IMAD.X R30, R32, 0x1, R25, P4 ;  /* 0x00000001201e7824 */ /* 0x000fe200020e0619 */
[----:B------:R-:W-:-:S04]  /*60210*/  IADD3 R21, P3, P4, R17, R18, R21 ;  /* 0x0000001211157210 */ /* 0x000fc80007c7e015 */
[----:B------:R-:W-:Y:S02]  /*60220*/  IADD3.X R25, PT, PT, R30, R23, RZ, P2, P5 ;  /* 0x000000171e197210 */ /* 0x000fe400017ea4ff */
[----:B------:R-:W-:Y:S01]  /*60230*/  ISETP.GE.U32.AND P2, PT, R27, R16, PT ;  /* 0x000000101b00720c */ /* 0x000fe20003f46070 */
[-C--:B------:R-:W-:Y:S01]  /*60240*/  IMAD.WIDE.U32 R16, R15, R4.reuse, RZ ;  /* 0x000000040f107225 */ /* 0x080fe200078e00ff */
[----:B------:R-:W-:Y:S02]  /*60250*/  IADD3.X R20, PT, PT, RZ, R19, RZ, P3, P4 ;  /* 0x00000013ff147210 */ /* 0x000fe40001fe84ff */
[----:B------:R-:W-:Y:S01]  /*60260*/  ISETP.GE.U32.AND P5, PT, R22, R27, PT ;  /* 0x0000001b1600720c */ /* 0x000fe20003fa6070 */
[----:B------:R-:W-:Y:S01]  /*60270*/  IMAD.WIDE.U32 R18, R28, R4, RZ ;  /* 0x000000041c127225 */ /* 0x000fe200078e00ff */
[----:B------:R-:W-:-:S03]  /*60280*/  ISETP.GE.U32.AND.EX P2, PT, R30, R32, PT, P2 ;  /* 0x000000201e00720c */ /* 0x000fc60003f46120 */
[----:B------:R-:W-:Y:S01]  /*60290*/  IMAD.WIDE.U32 R16, P3, R28, R5, R16 ;  /* 0x000000051c107225 */ /* 0x000fe20007860010 */
[----:B------:R-:W-:-:S03]  /*602a0*/  SEL R23, RZ, 0x1, P2 ;  /* 0x00000001ff177807 */ /* 0x000fc60001000000 */
[----:B------:R-:W-:Y:S01]  /*602b0*/  IMAD.MOV.U32 R18, RZ, RZ, R17 ;  /* 0x000000ffff127224 */ /* 0x000fe200078e0011 */
[----:B------:R-:W-:Y:S01]  /*602c0*/  IADD3 RZ, P4, PT, R19, R16, RZ ;  /* 0x0000001013ff7210 */ /* 0x000fe20007f9e0ff */
[----:B------:R-:W-:Y:S01]  /*602d0*/  IMAD.X R19, RZ, RZ, RZ, P3 ;  /* 0x000000ffff137224 */ /* 0x000fe200018e06ff */
[----:B------:R-:W-:Y:S01]  /*602e0*/  ISETP.GE.U32.AND.EX P3, PT, R25, R30, PT, P5 ;  /* 0x0000001e1900720c */ /* 0x000fe20003f66150 */
[----:B------:R-:W-:Y:S02]  /*602f0*/  IMAD R27, R7, R28, RZ ;  /* 0x0000001c071b7224 */ /* 0x000fe400078e02ff */
        /* <DEDUP_REMOVED lines=11> */
[----:B------:R-:W-:Y:S02]  /*603b0*/  IMAD R32, R2, R29, RZ ;  /* 0x0000001d02207224 */ /* 0x000fe400078e02ff */
[----:B------:R-:W-:-:S04]  /*603c0*/  IMAD.WIDE.U32 R16, P3, R28, R7, R16 ;  /* 0x000000071c107225 */ /* 0x000fc80007860010 */
[----:B------:R-:W-:Y:S01]  /*603d0*/  IMAD.MOV.U32 R18, RZ, RZ, R17 ;  /* 0x000000ffff127224 */ /* 0x000fe200078e0011 */
[----:B------:R-:W-:Y:S01]  /*603e0*/  IADD3 RZ, P4, PT, R19, R16, RZ ;  /* 0x0000001013ff7210 */ /* 0x000fe20007f9e0ff */
[----:B------:R-:W-:Y:S01]  /*603f0*/  IMAD.X R16, R27, 0x1, R24, P5 ;  /* 0x000000011b107824 */ /* 0x000fe200028e0618 */
[----:B------:R-:W-:Y:S01]  /*60400*/  IADD3 R24, P5, PT, R26, R23, RZ ;  /* 0x000000171a187210 */ /* 0x000fe20007fbe0ff */
[----:B------:R-:W-:Y:S02]  /*60410*/  IMAD.X R19, RZ, RZ, RZ, P3 ;  /* 0x000000ffff137224 */ /* 0x000fe400018e06ff */
[----:B------:R-:W-:Y:S01]  /*60420*/  IMAD R23, R9, R28, RZ ;  /* 0x0000001c09177224 */ /* 0x000fe200078e02ff */
[C---:B------:R-:W-:Y:S01]  /*60430*/  ISETP.GE.U32.AND.EX P2, PT, R16.reuse, R27, PT, P2 ;  /* 0x0000001b1000720c */ /* 0x040fe20003f46120 */
[----:B------:R-:W-:Y:S01]  /*60440*/  IMAD.X R30, R16, 0x1, R30, P5 ;  /* 0x00000001101e7824 */ /* 0x000fe200028e061e */
[----:B------:R-:W-:Y:S01]  /*60450*/  ISETP.GE.U32.AND P5, PT, R24, R26, PT ;  /* 0x0000001a1800720c */ /* 0x000fe20003fa6070 */
[----:B------:R-:W-:Y:S01]  /*60460*/  IMAD.WIDE.U32.X R18, R15, R7, R18, P4 ;  /* 0x000000070f127225 */ /* 0x000fe200020e0412 */
[----:B------:R-:W-:-:S02]  /*60470*/  SEL R27, RZ, 0x1, P2 ;  /* 0x00000001ff1b7807 */ /* 0x000fc40001000000 */
[----:B------:R-:W-:Y:S01]  /*60480*/  ISETP.GE.U32.AND.EX P3, PT, R30, R16, PT, P5 ;  /* 0x000000101e00720c */ /* 0x000fe20003f66150 */
[----:B------:R-:W-:Y:S02]  /*60490*/  IMAD R23, R15, R8, R23 ;  /* 0x000000080f177224 */ /* 0x000fe400078e0217 */
        /* <DEDUP_REMOVED lines=20> */
[----:B------:R-:W-:-:S04]  /*605e0*/  IMAD.WIDE.U32 R20, R10, R29, RZ ;  /* 0x0000001d0a147225 */ /* 0x000fc800078e00ff */
[----:B------:R-:W-:Y:S01]  /*605f0*/  IMAD.WIDE.U32.X R16, R15, R9, R18, P4 ;  /* 0x000000090f107225 */ /* 0x000fe200020e0412 */
[----:B------:R-:W-:Y:S02]  /*60600*/  SEL R19, RZ, 0x1, P2 ;  /* 0x00000001ff137807 */ /* 0x000fe40001000000 */
[----:B------:R-:W-:Y:S01]  /*60610*/  SEL R18, RZ, 0x1, P3 ;  /* 0x00000001ff127807 */ /* 0x000fe20001800000 */
[----:B------:R-:W-:-:S03]  /*60620*/  IMAD.IADD R32, R21, 0x1, R32 ;  /* 0x0000000115207824 */ /* 0x000fc600078e0220 */
[----:B------:R-:W-:Y:S02]  /*60630*/  IADD3 R19, P2, P4, R18, R16, R19 ;  /* 0x0000001012137210 */ /* 0x000fe40007c5e013 */
[----:B------:R-:W-:Y:S01]  /*60640*/  IADD3 R18, P5, PT, R22, R20, RZ ;  /* 0x0000001416127210 */ /* 0x000fe20007fbe0ff */
[----:B------:R-:W-:Y:S01]  /*60650*/  IMAD.WIDE.U32 R22, R29, R10, RZ ;  /* 0x0000000a1d167225 */ /* 0x000fe200078e00ff */
[----:B------:R-:W-:Y:S02]  /*60660*/  IADD3.X R17, PT, PT, RZ, R17, RZ, P2, P4 ;  /* 0x00000011ff117210 */ /* 0x000fe400017e84ff */
[----:B------:R-:W-:Y:S01]  /*60670*/  ISETP.GE.U32.AND P3, PT, R18, R20, PT ;  /* 0x000000141200720c */ /* 0x000fe20003f66070 */
[----:B------:R-:W-:-:S04]  /*60680*/  IMAD.WIDE.U32 R20, R47, R10, RZ ;  /* 0x0000000a2f147225 */ /* 0x000fc800078e00ff */
[----:B------:R-:W-:Y:S02]  /*60690*/  IMAD.X R16, R32, 0x1, R25, P5 ;  /* 0x0000000120107824 */ /* 0x000fe400028e0619 */
[----:B------:R-:W-:-:S03]  /*606a0*/  IMAD.WIDE.U32 R20, P2, R29, R2, R20 ;  /* 0x000000021d147225 */ /* 0x000fc60007840014 */
[----:B------:R-:W-:Y:S01]  /*606b0*/  ISETP.GE.U32.AND.EX P3, PT, R16, R32, PT, P3 ;  /* 0x000000201000720c */ /* 0x000fe20003f66130 */
[-C--:B------:R-:W-:Y:S01]  /*606c0*/  IMAD R32, R5, R29.reuse, RZ ;  /* 0x0000001d05207224 */ /* 0x080fe200078e02ff */
[----:B------:R-:W-:Y:S01]  /*606d0*/  IADD3 RZ, P4, PT, R23, R20, RZ ;  /* 0x0000001417ff7210 */ /* 0x000fe20007f9e0ff */
[----:B------:R-:W-:-:S04]  /*606e0*/  IMAD.WIDE.U32 R22, R4, R29, RZ ;  /* 0x0000001d04167225 */ /* 0x000fc800078e00ff */
[----:B------:R-:W-:Y:S01]  /*606f0*/  IMAD R32, R47, R4, R32 ;  /* 0x000000042f207224 */ /* 0x000fe200078e0220 */
[-C--:B------:R-:W-:Y:S01]  /*60700*/  IADD3 R20, P5, PT, R24, R22.reuse, RZ ;  /* 0x0000001618147210 */ /* 0x080fe20007fbe0ff */
[----:B------:R-:W-:Y:S02]  /*60710*/  IMAD.X R25, RZ, RZ, RZ, P2 ;  /* 0x000000ffff197224 */ /* 0x000fe400010e06ff */
[----:B------:R-:W-:Y:S01]  /*60720*/  IMAD.MOV.U32 R24, RZ, RZ, R21 ;  /* 0x000000ffff187224 */ /* 0x000fe200078e0015 */
[----:B------:R-:W-:Y:S01]  /*60730*/  SEL R21, RZ, 0x1, P3 ;  /* 0x00000001ff157807 */ /* 0x000fe20001800000 */
[----:B------:R-:W-:Y:S01]  /*60740*/  IMAD.IADD R32, R23, 0x1, R32 ;  /* 0x0000000117207824 */ /* 0x000fe200078e0220 */
[----:B------:R-:W-:Y:S01]  /*60750*/  ISETP.GE.U32.AND P2, PT, R20, R22, PT ;  /* 0x000000161400720c */ /* 0x000fe20003f46070 */
[----:B------:R-:W-:-:S04]  /*60760*/  IMAD.WIDE.U32.X R24, R47, R2, R24, P4 ;  /* 0x000000022f187225 */ /* 0x000fc800020e0418 */
[----:B------:R-:W-:Y:S01]  /*60770*/  IMAD.X R40, R32, 0x1, R30, P5 ;  /* 0x0000000120287824 */ /* 0x000fe200028e061e */
[----:B------:R-:W-:Y:S01]  /*60780*/  IADD3 R30, P3, P4, R20, R24, R21 ;  /* 0x00000018141e7210 */ /* 0x000fe20007c7e015 */
[----:B------:R-:W-:-:S03]  /*60790*/  IMAD.WIDE.U32 R22, R29, R4, RZ ;  /* 0x000000041d167225 */ /* 0x000fc600078e00ff */
[----:B------:R-:W-:Y:S01]  /*607a0*/  IADD3.X R38, PT, PT, R40, R25, RZ, P3, P4 ;  /* 0x0000001928267210 */ /* 0x000fe20001fe84ff */
[----:B------:R-:W-:Y:S01]  /*607b0*/  IMAD R24, R7, R29, RZ ;  /* 0x0000001d07187224 */ /* 0x000fe200078e02ff */
[----:B------:R-:W-:Y:S01]  /*607c0*/  ISETP.GE.U32.AND P3, PT, R30, R20, PT ;  /* 0x000000141e00720c */ /* 0x000fe20003f66070 */
[C---:B------:R-:W-:Y:S01]  /*607d0*/  IMAD.WIDE.U32 R20, R47.reuse, R4, RZ ;  /* 0x000000042f147225 */ /* 0x040fe200078e00ff */
        /* <DEDUP_REMOVED lines=11> */
[----:B------:R-:W-:-:S04]  /*60890*/  IMAD.WIDE.U32 R20, R6, R29, RZ ;  /* 0x0000001d06147225 */ /* 0x000fc800078e00ff */
[----:B------:R-:W-:Y:S01]  /*608a0*/  IMAD.IADD R24, R21, 0x1, R24 ;  /* 0x0000000115187824 */ /* 0x000fe200078e0218 */
[-C--:B------:R-:W-:Y:S02]  /*608b0*/  IADD3 R22, P4, PT, R27, R20.reuse, RZ ;  /* 0x000000141b167210 */ /* 0x080fe40007f9e0ff */
[----:B------:R-:W-:Y:S02]  /*608c0*/  IADD3.X R27, PT, PT, RZ, R23, RZ, P2, P5 ;  /* 0x00000017ff1b7210 */ /* 0x000fe400017ea4ff */
[C---:B------:R-:W-:Y:S01]  /*608d0*/  ISETP.GE.U32.AND P3, PT, R22.reuse, R20, PT ;  /* 0x000000141600720c */ /* 0x040fe20003f66070 */
[----:B------:R-:W-:Y:S01]  /*608e0*/  IMAD.WIDE.U32 R20, R47, R6, RZ ;  /* 0x000000062f147225 */ /* 0x000fe200078e00ff */
[----:B------:R-:W-:-:S03]  /*608f0*/  IADD3 R32, P5, PT, R22, R32, RZ ;  /* 0x0000002016207210 */ /* 0x000fc60007fbe0ff */
[----:B------:R-:W-:Y:S01]  /*60900*/  IMAD.X R26, R24, 0x1, R26, P4 ;  /* 0x00000001181a7824 */ /* 0x000fe200020e061a */
[----:B------:R-:W-:Y:S01]  /*60910*/  ISETP.GE.U32.AND P2, PT, R32, R22, PT ;  /* 0x000000162000720c */ /* 0x000fe20003f46070 */
[----:B------:R-:W-:-:S03]  /*60920*/  IMAD.WIDE.U32 R20, P4, R29, R7, R20 ;  /* 0x000000071d147225 */ /* 0x000fc60007880014 */
[----:B------:R-:W-:Y:S01]  /*60930*/  ISETP.GE.U32.AND.EX P3, PT, R26, R24, PT, P3 ;  /* 0x000000181a00720c */ /* 0x000fe20003f66130 */
[----:B------:R-:W-:-:S04]  /*60940*/  IMAD.WIDE.U32 R22, R29, R6, RZ ;  /* 0x000000061d167225 */ /* 0x000fc800078e00ff */
[----:B------:R-:W-:Y:S01]  /*60950*/  IMAD.X R27, R26, 0x1, R27, P5 ;  /* 0x000000011a1b7824 */ /* 0x000fe200028e061b */
[----:B------:R-:W-:Y:S01]  /*60960*/  IADD3 RZ, P5, PT, R23, R20, RZ ;  /* 0x0000001417ff7210 */ /* 0x000fe20007fbe0ff */
[----:B------:R-:W-:Y:S02]  /*60970*/  IMAD.X R23, RZ, RZ, RZ, P4 ;  /* 0x000000ffff177224 */ /* 0x000fe400020e06ff */
[----:B------:R-:W-:Y:S01]  /*60980*/  IMAD.MOV.U32 R22, RZ, RZ, R21 ;  /* 0x000000ffff167224 */ /* 0x000fe200078e0015 */
        /* <DEDUP_REMOVED lines=8> */
[----:B------:R-:W-:Y:S02]  /*60a10*/  IADD3.X R40, PT, PT, RZ, R23, RZ, P2, P5 ;  /* 0x00000017ff287210 */ /* 0x000fe400017ea4ff */
[-C--:B------:R-:W-:Y:S01]  /*60a20*/  IADD3 R22, P4, PT, R19, R20.reuse, RZ ;  /* 0x0000001413167210 */ /* 0x080fe20007f9e0ff */
[----:B------:R-:W-:Y:S02]  /*60a30*/  IMAD.IADD R19, R21, 0x1, R24 ;  /* 0x0000000115137824 */ /* 0x000fe400078e0218 */
[----:B------:R-:W-:Y:S01]  /*60a40*/  IMAD.WIDE.U32 R24, R27, 0x3d1, RZ ;  /* 0x000003d11b187825 */ /* 0x000fe200078e00ff */
[C---:B------:R-:W-:Y:S02]  /*60a50*/  ISETP.GE.U32.AND P3, PT, R22.reuse, R20, PT ;  /* 0x000000141600720c */ /* 0x040fe40003f66070 */
[----:B------:R-:W-:Y:S01]  /*60a60*/  IADD3 R26, P5, PT, R22, R26, RZ ;  /* 0x0000001a161a7210 */ /* 0x000fe20007fbe0ff */
[----:B------:R-:W-:-:S03]  /*60a70*/  IMAD.WIDE.U32 R20, R47, R8, RZ ;  /* 0x000000082f147225 */ /* 0x000fc600078e00ff */
[----:B------:R-:W-:Y:S01]  /*60a80*/  ISETP.GE.U32.AND P2, PT, R26, R22, PT ;  /* 0x000000161a00720c */ /* 0x000fe20003f46070 */
[----:B------:R-:W-:Y:S02]  /*60a90*/  IMAD.X R17, R19, 0x1, R17, P4 ;  /* 0x0000000113117824 */ /* 0x000fe400020e0611 */
        /* <DEDUP_REMOVED lines=8> */
[----:B------:R-:W-:Y:S01]  /*60b20*/  IMAD.WIDE.U32 R24, P4, R32, 0x1, R24 ;  /* 0x0000000120187825 */ /* 0x000fe20007880018 */
[----:B------:R-:W-:Y:S02]  /*60b30*/  SEL R17, RZ, 0x1, P3 ;  /* 0x00000001ff117807 */ /* 0x000fe40001800000 */
[----:B------:R-:W-:Y:S01]  /*60b40*/  SEL R19, RZ, 0x1, P2 ;  /* 0x00000001ff137807 */ /* 0x000fe20001000000 */
[----:B------:R-:W-:-:S04]  /*60b50*/  IMAD.WIDE.U32.X R20, R47, R9, R22, P5 ;  /* 0x000000092f147225 */ /* 0x000fc800028e0416 */
[----:B------:R-:W-:Y:S01]  /*60b60*/  IMAD.X R23, RZ, RZ, RZ, P4 ;  /* 0x000000ffff177224 */ /* 0x000fe200020e06ff */
[----:B------:R-:W-:Y:S01]  /*60b70*/  IADD3 R17, P2, P3, R19, R20, R17 ;  /* 0x0000001413117210 */ /* 0x000fe20007b5e011 */
[----:B------:R-:W-:-:S03]  /*60b80*/  IMAD.MOV.U32 R22, RZ, RZ, R25 ;  /* 0x000000ffff167224 */ /* 0x000fc600078e0019 */
[----:B------:R-:W-:Y:S01]  /*60b90*/  IADD3.X R19, PT, PT, RZ, R21, RZ, P2, P3 ;  /* 0x00000015ff137210 */ /* 0x000fe200017e64ff */
[----:B------:R-:W-:-:S03]  /*60ba0*/  IMAD.WIDE.U32 R20, R32, 0x3d1, RZ ;  /* 0x000003d120147825 */ /* 0x000fc600078e00ff */
[----:B------:R-:W-:Y:S02]  /*60bb0*/  IADD3 R32, P3, PT, R41, R20, RZ ;  /* 0x0000001429207210 */ /* 0x000fe40007f7e0ff */
[----:B------:R-:W-:Y:S02]  /*60bc0*/  IADD3 R24, P4, PT, R21, R24, RZ ;  /* 0x0000001815187210 */ /* 0x000fe40007f9e0ff */
[----:B------:R-:W-:Y:S01]  /*60bd0*/  ISETP.GE.U32.AND P2, PT, R32, R20, PT ;  /* 0x000000142000720c */ /* 0x000fe20003f46070 */
[----:B------:R-:W-:-:S04]  /*60be0*/  IMAD.WIDE.U32 R20, R40, 0x3d1, RZ ;  /* 0x000003d128147825 */ /* 0x000fc800078e00ff */
[----:B------:R-:W-:Y:S02]  /*60bf0*/  IMAD.X R33, R24, 0x1, R33, P3 ;  /* 0x0000000118217824 */ /* 0x000fe400018e0621 */
[----:B------:R-:W-:-:S03]  /*60c00*/  IMAD.WIDE.U32 R20, P3, R26, 0x1, R20 ;  /* 0x000000011a147825 */ /* 0x000fc60007860014 */
[----:B------:R-:W-:Y:S01]  /*60c10*/  ISETP.GE.U32.AND.EX P2, PT, R33, R24, PT, P2 ;  /* 0x000000182100720c */ /* 0x000fe20003f46120 */
[----:B------:R-:W-:-:S04]  /*60c20*/  IMAD.WIDE.U32.X R22, R27, 0x1, R22, P4 ;  /* 0x000000011b167825 */ /* 0x000fc800020e0416 */
[----:B------:R-:W-:-:S04]  /*60c30*/  IMAD.WIDE.U32 R26, R26, 0x3d1, RZ ;  /* 0x000003d11a1a7825 */ /* 0x000fc800078e00ff */
[----:B------:R-:W-:Y:S01]  /*60c40*/  IMAD.X R25, RZ, RZ, RZ, P3 ;  /* 0x000000ffff197224 */ /* 0x000fe200018e06ff */
[----:B------:R-:W-:Y:S01]  /*60c50*/  IADD3 R39, P5, PT, R39, R26, RZ ;  /* 0x0000001a27277210 */ /* 0x000fe20007fbe0ff */
[----:B------:R-:W-:Y:S01]  /*60c60*/  IMAD.MOV.U32 R24, RZ, RZ, R21 ;  /* 0x000000ffff187224 */ /* 0x000fe200078e0015 */
[----:B------:R-:W-:Y:S02]  /*60c70*/  IADD3 R41, P4, PT, R27, R20, RZ ;  /* 0x000000141b297210 */ /* 0x000fe40007f9e0ff */
[----:B------:R-:W-:Y:S01]  /*60c80*/  ISETP.GE.U32.AND P3, PT, R39, R26, PT ;  /* 0x0000001a2700720c */ /* 0x000fe20003f66070 */
[----:B------:R-:W-:-:S04]  /*60c90*/  IMAD.WIDE.U32 R26, R38, 0x3d1, RZ ;  /* 0x000003d1261a7825 */ /* 0x000fc800078e00ff */
[----:B------:R-:W-:-:S04]  /*60ca0*/  IMAD.WIDE.U32.X R20, R40, 0x1, R24, P4 ;  /* 0x0000000128147825 */ /* 0x000fc800020e0418 */
[----:B------:R-:W-:-:S04]  /*60cb0*/  IMAD.WIDE.U32 R26, P4, R30, 0x1, R26 ;  /* 0x000000011e1a7825 */ /* 0x000fc8000788001a */
[----:B------:R-:W-:Y:S02]  /*60cc0*/  IMAD.X R40, R41, 0x1, R31, P5 ;  /* 0x0000000129287824 */ /* 0x000fe400028e061f */
[----:B------:R-:W-:-:S03]  /*60cd0*/  IMAD.WIDE.U32 R30, R30, 0x3d1, RZ ;  /* 0x000003d11e1e7825 */ /* 0x000fc600078e00ff */
[----:B------:R-:W-:Y:S01]  /*60ce0*/  ISETP.GE.U32.AND.EX P3, PT, R40, R41, PT, P3 ;  /* 0x000000292800720c */ /* 0x000fe20003f66130 */
[----:B------:R-:W-:Y:S01]  /*60cf0*/  IMAD.X R25, RZ, RZ, RZ, P4 ;  /* 0x000000ffff197224 */ /* 0x000fe200020e06ff */
[----:B------:R-:W-:Y:S01]  /*60d00*/  IADD3 R31, P4, PT, R31, R26, RZ ;  /* 0x0000001a1f1f7210 */ /* 0x000fe20007f9e0ff */
[----:B------:R-:W-:Y:S01]  /*60d10*/  IMAD.MOV.U32 R24, RZ, RZ, R27 ;  /* 0x000000ffff187224 */ /* 0x000fe200078e001b */
[----:B------:R-:W-:Y:S01]  /*60d20*/  SEL R50, RZ, 0x1, P3 ;  /* 0x00000001ff327807 */ /* 0x000fe20001800000 */
        /* <DEDUP_REMOVED lines=28> */
[----:B------:R-:W-:Y:S01]  /*60ef0*/  IMAD.X R17, RZ, RZ, RZ, P5 ;  /* 0x000000ffff117224 */ /* 0x000fe200028e06ff */
[----:B------:R-:W-:Y:S02]  /*60f00*/  IADD3 R22, P4, PT, R23, R20, RZ ;  /* 0x0000001417167210 */ /* 0x000fe40007f9e0ff */
[----:B------:R-:W-:-:S03]  /*60f10*/  IADD3 R50, P5, PT, R18, R50, RZ ;  /* 0x0000003212327210 */ /* 0x000fc60007fbe0ff */
[----:B------:R-:W-:Y:S01]  /*60f20*/  IMAD.X R16, R22, 0x1, R16, P2 ;  /* 0x0000000116107824 */ /* 0x000fe200010e0610 */
[----:B------:R-:W-:-:S03]  /*60f30*/  ISETP.GE.U32.AND P2, PT, R50, R18, PT ;  /* 0x000000123200720c */ /* 0x000fc60003f46070 */
[C---:B------:R-:W-:Y:S01]  /*60f40*/  IMAD.X R48, R16.reuse, 0x1, R48, P5 ;  /* 0x0000000110307824 */ /* 0x040fe200028e0630 */
[----:B------:R-:W-:-:S04]  /*60f50*/  ISETP.GE.U32.AND.EX P3, PT, R16, R22, PT, P3 ;  /* 0x000000161000720c */ /* 0x000fc80003f66130 */
[----:B------:R-:W-:Y:S01]  /*60f60*/  ISETP.GE.U32.AND.EX P2, PT, R48, R16, PT, P2 ;  /* 0x000000103000720c */ /* 0x000fe20003f46120 */
[----:B------:R-:W-:Y:S01]  /*60f70*/  IMAD.MOV.U32 R16, RZ, RZ, R21 ;  /* 0x000000ffff107224 */ /* 0x000fe200078e0015 */
[----:B------:R-:W-:-:S03]  /*60f80*/  SEL R20, RZ, 0x1, P3 ;  /* 0x00000001ff147807 */ /* 0x000fc60001800000 */
[----:B------:R-:W-:Y:S01]  /*60f90*/  IMAD.WIDE.U32.X R16, R19, 0x1, R16, P4 ;  /* 0x0000000113107825 */ /* 0x000fe200020e0410 */
        /* <DEDUP_REMOVED lines=46> */
.L_x_1663:
[----:B------:R-:W-:Y:S05]  /*61280*/  BSYNC.RECONVERGENT B4 ;  /* 0x0000000000047941 */ /* 0x000fea0003800200 */
.L_x_1662:
        /* <DEDUP_REMOVED lines=13> */
.L_x_1665:
        /* <DEDUP_REMOVED lines=10> */
.L_x_1666:
[----:B------:R-:W-:Y:S05]  /*61400*/  BSYNC.RECONVERGENT B4 ;  /* 0x0000000000047941 */ /* 0x000fea0003800200 */
.L_x_1664:
[----:B------:R-:W-:Y:S01]  /*61410*/  IADD3 RZ, P3, PT, R24, R36, RZ ;  /* 0x0000002418ff7210 */ /* 0x000fe20007f7e0ff */
[----:B------:R-:W-:Y:S01]  /*61420*/  IMAD.WIDE.U32 R20, R12, R12, RZ ;  /* 0x0000000c0c147225 */ /* 0x000fe200078e00ff */
[----:B------:R-:W-:Y:S01]  /*61430*/  IADD3 RZ, P5, PT, R30, R36, RZ ;  /* 0x000000241eff7210 */ /* 0x000fe20007fbe0ff */
[----:B------:R-:W-:Y:S01]  /*61440*/  BSSY.RECONVERGENT B4, `(.L_x_1667) ;  /* 0x0000030000047945 */ /* 0x000fe20003800200 */
[-C--:B------:R-:W-:Y:S01]  /*61450*/  IADD3.X RZ, P3, PT, R25, R37.reuse, RZ, P3, !PT ;  /* 0x0000002519ff7210 */ /* 0x080fe20001f7e4ff */
[----:B------:R-:W-:Y:S01]  /*61460*/  IMAD.WIDE.U32 R22, R11, R12, RZ ;  /* 0x0000000c0b167225 */ /* 0x000fe200078e00ff */
[----:B------:R-:W-:Y:S02]  /*61470*/  IADD3.X RZ, P5, PT, R27, R37, RZ, P5, !PT ;  /* 0x000000251bff7210 */ /* 0x000fe40002fbe4ff */
[----:B------:R-:W-:Y:S01]  /*61480*/  IADD3.X R41, P3, P4, R24, R24, R36, P3, !PT ;  /* 0x0000001818297210 */ /* 0x000fe20001c7e424 */
[----:B------:R-:W-:Y:S01]  /*61490*/  IMAD.WIDE.U32 R18, R11, R14, RZ ;  /* 0x0000000e0b127225 */ /* 0x000fe200078e00ff */
[----:B------:R-:W-:-:S02]  /*614a0*/  IADD3 RZ, P2, PT, R50, R36, RZ ;  /* 0x0000002432ff7210 */ /* 0x000fc40007f5e0ff */
[--C-:B------:R-:W-:Y:S02]  /*614b0*/  IADD3.X R25, PT, PT, R25, R25, R37.reuse, P3, P4 ;  /* 0x0000001919197210 */ /* 0x100fe40001fe8425 */
[--C-:B------:R-:W-:Y:S02]  /*614c0*/  IADD3.X R30, P5, P3, R30, R30, R36.reuse, P5, !PT ;  /* 0x0000001e1e1e7210 */ /* 0x100fe40002bbe424 */
[----:B------:R-:W-:Y:S02]  /*614d0*/  IADD3.X RZ, P2, PT, R48, R37, RZ, P2, !PT ;  /* 0x0000002530ff7210 */ /* 0x000fe4000175e4ff */
[----:B------:R-:W-:Y:S02]  /*614e0*/  IADD3.X R24, PT, PT, R27, R27, R37, P5, P3 ;  /* 0x0000001b1b187210 */ /* 0x000fe40002fe6425 */
[----:B------:R-:W-:Y:S01]  /*614f0*/  IADD3 R44, P5, PT, R26, R26, RZ ;  /* 0x0000001a1a2c7210 */ /* 0x000fe20007fbe0ff */
[----:B------:R-:W-:Y:S01]  /*61500*/  IMAD R26, R13, R12, RZ ;  /* 0x0000000c0d1a7224 */ /* 0x000fe200078e02ff */
[----:B------:R-:W-:-:S03]  /*61510*/  IADD3.X R50, P4, P2, R50, R50, R36, P2, !PT ;  /* 0x0000003232327210 */ /* 0x000fc6000129e424 */
[----:B------:R-:W-:Y:S01]  /*61520*/  IMAD.X R51, R51, 0x1, R51, P5 ;  /* 0x0000000133337824 */ /* 0x000fe200028e0633 */
[----:B------:R-:W-:Y:S01]  /*61530*/  LOP3.LUT R16, R41, R50, R30, 0x80, !PT ;  /* 0x0000003229107212 */ /* 0x000fe200078e801e */
[-C--:B------:R-:W-:Y:S01]  /*61540*/  IMAD R26, R14, R11.reuse, R26 ;  /* 0x0000000b0e1a7224 */ /* 0x080fe200078e021a */
[----:B------:R-:W-:Y:S02]  /*61550*/  ISETP.GE.U32.AND P5, PT, R44, -0x3d1, PT ;  /* 0xfffffc2f2c00780c */ /* 0x000fe40003fa6070 */
[----:B------:R-:W-:Y:S01]  /*61560*/  IADD3.X R48, PT, PT, R48, R48, R37, P4, P2 ;  /* 0x0000003030307210 */ /* 0x000fe200027e4425 */
[----:B------:R-:W-:Y:S01]  /*61570*/  IMAD.WIDE.U32 R22, P2, R12, R11, R22 ;  /* 0x0000000b0c167225 */ /* 0x000fe20007840016 */
[----:B------:R-:W-:Y:S02]  /*61580*/  ISETP.NE.U32.AND P3, PT, R16, -0x1, PT ;  /* 0xffffffff1000780c */ /* 0x000fe40003f65070 */
[----:B------:R-:W-:Y:S01]  /*61590*/  ISETP.GE.U32.AND.EX P5, PT, R51, -0x2, PT, P5 ;  /* 0xfffffffe3300780c */ /* 0x000fe20003fa6150 */
[----:B------:R-:W-:Y:S01]  /*615a0*/  IMAD.WIDE.U32 R16, R14, R12, RZ ;  /* 0x0000000c0e107225 */ /* 0x000fe200078e00ff */
[----:B------:R-:W-:-:S02]  /*615b0*/  LOP3.LUT R20, R25, R48, R24, 0x80, !PT ;  /* 0x0000003019147212 */ /* 0x000fc400078e8018 */
[----:B------:R-:W-:Y:S01]  /*615c0*/  IADD3 RZ, P4, PT, R21, R22, RZ ;  /* 0x0000001615ff7210 */ /* 0x000fe20007f9e0ff */
[----:B------:R-:W-:Y:S01]  /*615d0*/  IMAD.IADD R31, R17, 0x1, R26 ;  /* 0x00000001111f7824 */ /* 0x000fe200078e021a */
[----:B------:R-:W-:Y:S01]  /*615e0*/  ISETP.NE.OR.EX P3, PT, R20, -0x1, !P5, P3 ;  /* 0xffffffff1400780c */ /* 0x000fe20006f65730 */
[----:B------:R-:W-:-:S03]  /*615f0*/  IMAD.WIDE.U32 R18, P5, R13, R12, R18 ;  /* 0x0000000c0d127225 */ /* 0x000fc600078a0012 */
[C---:B------:R-:W-:Y:S01]  /*61600*/  SHF.L.U64.HI R32, R16.reuse, 0x1, R31 ;  /* 0x0000000110207819 */ /* 0x040fe2000001021f */
[----:B------:R-:W-:Y:S02]  /*61610*/  IMAD.X R21, RZ, RZ, RZ, P2 ;  /* 0x000000ffff157224 */ /* 0x000fe400010e06ff */
[----:B------:R-:W-:Y:S02]  /*61620*/  IMAD.MOV.U32 R20, RZ, RZ, R23 ;  /* 0x000000ffff147224 */ /* 0x000fe400078e0017 */
[----:B------:R-:W-:Y:S02]  /*61630*/  IMAD.SHL.U32 R26, R16, 0x2, RZ ;  /* 0x00000002101a7824 */ /* 0x000fe400078e00ff */
[----:B------:R-:W-:-:S04]  /*61640*/  IMAD.WIDE.U32 R16, R12, R14, RZ ;  /* 0x0000000e0c107225 */ /* 0x000fc800078e00ff */
[----:B------:R-:W-:Y:S02]  /*61650*/  IMAD.X R27, RZ, RZ, RZ, P5 ;  /* 0x000000ffff1b7224 */ /* 0x000fe400028e06ff */
        /* <DEDUP_REMOVED lines=14> */
.L_x_1668:
[----:B------:R-:W-:Y:S05]  /*61740*/  BSYNC.RECONVERGENT B4 ;  /* 0x0000000000047941 */ /* 0x000fea0003800200 */
.L_x_1667:
[----:B------:R-:W-:Y:S01]  /*61750*/  IADD3 RZ, P3, PT, R41, R36, RZ ;  /* 0x0000002429ff7210 */ /* 0x000fe20007f7e0ff */
[----:B------:R-:W-:Y:S01]  /*61760*/  IMAD.MOV.U32 R16, RZ, RZ, R19 ;  /* 0x000000ffff107224 */ /* 0x000fe200078e0013 */
[----:B------:R-:W-:Y:S01]  /*61770*/  IADD3 R55, P2, PT, R26, R20, RZ ;  /* 0x000000141a377210 */ /* 0x000fe20007f5e0ff */
[----:B------:R-:W-:Y:S01]  /*61780*/  BSSY.RECONVERGENT B4, `(.L_x_1669) ;  /* 0x000004a000047945 */ /* 0x000fe20003800200 */
[----:B------:R-:W-:Y:S02]  /*61790*/  IADD3.X RZ, P3, PT, R25, R37, RZ, P3, !PT ;  /* 0x0000002519ff7210 */ /* 0x000fe40001f7e4ff */
[----:B------:R-:W-:Y:S01]  /*617a0*/  IADD3 RZ, P4, PT, R17, R18, RZ ;  /* 0x0000001211ff7210 */ /* 0x000fe20007f9e0ff */
[----:B------:R-:W-:Y:S01]  /*617b0*/  IMAD.MOV.U32 R17, RZ, RZ, R27 ;  /* 0x000000ffff117224 */ /* 0x000fe200078e001b */
[----:B------:R-:W-:Y:S01]  /*617c0*/  IADD3.X R41, P3, P5, R41, R41, R36, P3, !PT ;  /* 0x0000002929297210 */ /* 0x000fe20001d7e424 */
[----:B------:R-:W-:Y:S01]  /*617d0*/  IMAD.X R46, R32, 0x1, R21, P2 ;  /* 0x00000001202e7824 */ /* 0x000fe200010e0615 */
[----:B------:R-:W-:Y:S01]  /*617e0*/  IADD3 RZ, P2, PT, R30, R36, RZ ;  /* 0x000000241eff7210 */ /* 0x000fe20007f5e0ff */
[----:B------:R-:W-:Y:S01]  /*617f0*/  IMAD.WIDE.U32.X R16, R13, R11, R16, P4 ;  /* 0x0000000b0d107225 */ /* 0x000fe200020e0410 */
[----:B------:R-:W-:-:S02]  /*61800*/  ISETP.GE.U32.AND P4, PT, R55, R26, PT ;  /* 0x0000001a3700720c */ /* 0x000fc40003f86070 */
[----:B------:R-:W-:Y:S01]  /*61810*/  IADD3.X RZ, P2, PT, R24, R37, RZ, P2, !PT ;  /* 0x0000002518ff7210 */ /* 0x000fe2000175e4ff */
[----:B------:R-:W-:Y:S01]  /*61820*/  IMAD.WIDE.U32 R26, R13, R14, RZ ;  /* 0x0000000e0d1a7225 */ /* 0x000fe200078e00ff */
[----:B------:R-:W-:Y:S02]  /*61830*/  IADD3.X R54, PT, PT, R25, R25, R37, P3, P5 ;  /* 0x0000001919367210 */ /* 0x000fe40001fea425 */
[----:B------:R-:W-:Y:S01]  /*61840*/  IADD3 RZ, P3, PT, R50, R36, RZ ;  /* 0x0000002432ff7210 */ /* 0x000fe20007f7e0ff */
[----:B------:R-:W-:Y:S01]  /*61850*/  IMAD.WIDE.U32 R18, R14, R14, RZ ;  /* 0x0000000e0e127225 */ /* 0x000fe200078e00ff */
[----:B------:R-:W-:Y:S02]  /*61860*/  ISETP.GE.U32.AND.EX P4, PT, R46, R32, PT, P4 ;  /* 0x000000202e00720c */ /* 0x000fe40003f86140 */
[----:B------:R-:W-:Y:S01]  /*61870*/  IADD3.X R43, P2, P5, R30, R30, R36, P2, !PT ;  /* 0x0000001e1e2b7210 */ /* 0x000fe2000155e424 */
[----:B------:R-:W-:Y:S01]  /*61880*/  IMAD.WIDE.U32 R32, R28, R28, RZ ;  /* 0x0000001c1c207225 */ /* 0x000fe200078e00ff */
[----:B------:R-:W-:-:S02]  /*61890*/  IADD3.X RZ, P3, PT, R48, R37, RZ, P3, !PT ;  /* 0x0000002530ff7210 */ /* 0x000fc40001f7e4ff */
[----:B------:R-:W-:Y:S02]  /*618a0*/  SEL R20, RZ, 0x1, P4 ;  /* 0x00000001ff147807 */ /* 0x000fe40002000000 */
[----:B------:R-:W-:Y:S01]  /*618b0*/  IADD3.X R53, PT, PT, R24, R24, R37, P2, P5 ;  /* 0x0000001818357210 */ /* 0x000fe200017ea425 */
[----:B------:R-:W-:Y:S01]  /*618c0*/  IMAD.WIDE.U32 R26, P2, R14, R13, R26 ;  /* 0x0000000d0e1a7225 */ /* 0x000fe2000784001a */
[----:B------:R-:W-:Y:S02]  /*618d0*/  IADD3 R44, P4, PT, R44, R44, RZ ;  /* 0x0000002c2c2c7210 */ /* 0x000fe40007f9e0ff */
[----:B------:R-:W-:Y:S01]  /*618e0*/  IADD3.X R50, P3, P5, R50, R50, R36, P3, !PT ;  /* 0x0000003232327210 */ /* 0x000fe20001d7e424 */
[----:B------:R-:W-:Y:S01]  /*618f0*/  IMAD.WIDE.U32 R24, R15, R28, RZ ;  /* 0x0000001c0f187225 */ /* 0x000fe200078e00ff */
[----:B------:R-:W-:Y:S02]  /*61900*/  SHF.L.W.U32.HI R40, R31, 0x1, R16 ;  /* 0x000000011f287819 */ /* 0x000fe40000010e10 */
[----:B------:R-:W-:Y:S01]  /*61910*/  IADD3.X R48, PT, PT, R48, R48, R37, P3, P5 ;  /* 0x0000003030307210 */ /* 0x000fe20001fea425 */
[----:B------:R-:W-:Y:S01]  /*61920*/  IMAD.X R51, R51, 0x1, R51, P4 ;  /* 0x0000000133337824 */ /* 0x000fe200020e0633 */
[----:B------:R-:W-:-:S02]  /*61930*/  SHF.L.W.U32.HI R38, R16, 0x1, R17 ;  /* 0x0000000110267819 */ /* 0x000fc40000010e11 */
[----:B------:R-:W-:Y:S02]  /*61940*/  IADD3 R40, P3, P5, R20, R18, R40 ;  /* 0x0000001214287210 */ /* 0x000fe40007d7e028 */
[----:B------:R-:W-:Y:S02]  /*61950*/  IADD3 R39, P4, PT, R19, R26, RZ ;  /* 0x0000001a13277210 */ /* 0x000fe40007f9e0ff */
[----:B------:R-:W-:Y:S02]  /*61960*/  LOP3.LUT R16, R41, R50, R43, 0x80, !PT ;  /* 0x0000003229107212 */ /* 0x000fe400078e802b */
[----:B------:R-:W-:Y:S02]  /*61970*/  IADD3.X R38, PT, PT, RZ, R39, R38, P3, P5 ;  /* 0x00000027ff267210 */ /* 0x000fe40001fea426 */
[----:B------:R-:W-:Y:S02]  /*61980*/  ISETP.GE.U32.AND P5, PT, R44, -0x3d1, PT ;  /* 0xfffffc2f2c00780c */ /* 0x000fe40003fa6070 */
[----:B------:R-:W-:Y:S01]  /*61990*/  ISETP.NE.U32.AND P3, PT, R16, -0x1, PT ;  /* 0xffffffff1000780c */ /* 0x000fe20003f65070 */
[----:B------:R-:W-:Y:S01]  /*619a0*/  IMAD.WIDE.U32 R16, R47, R29, RZ ;  /* 0x0000001d2f107225 */ /* 0x000fe200078e00ff */
[----:B------:R-:W-:-:S02]  /*619b0*/  ISETP.GE.U32.AND.EX P5, PT, R51, -0x2, PT, P5 ;  /* 0xfffffffe3300780c */ /* 0x000fc40003fa6150 */
[----:B------:R-:W-:Y:S02]  /*619c0*/  LOP3.LUT R19, R54, R48, R53, 0x80, !PT ;  /* 0x0000003036137212 */ /* 0x000fe400078e8035 */
[----:B------:R-:W-:Y:S02]  /*619d0*/  LOP3.LUT R45, R45, 0xfffffffe, RZ, 0xc0, !PT ;  /* 0xfffffffe2d2d7812 */ /* 0x000fe400078ec0ff */
[----:B------:R-:W-:Y:S01]  /*619e0*/  ISETP.NE.OR.EX P3, PT, R19, -0x1, !P5, P3 ;  /* 0xffffffff1300780c */ /* 0x000fe20006f65730 */
[----:B------:R-:W-:-:S04]  /*619f0*/  IMAD.WIDE.U32 R16, P5, R29, R47, R16 ;  /* 0x0000002f1d107225 */ /* 0x000fc800078a0010 */
[----:B------:R-:W-:Y:S02]  /*61a00*/  IMAD.X R31, RZ, RZ, RZ, P5 ;  /* 0x000000ffff1f7224 */ /* 0x000fe400028e06ff */
[----:B------:R-:W-:-:S04]  /*61a10*/  IMAD.WIDE.U32 R24, P5, R28, R15, R24 ;  /* 0x0000000f1c187225 */ /* 0x000fc800078a0018 */
[----:B------:R-:W-:Y:S01]  /*61a20*/  IMAD.X R21, RZ, RZ, RZ, P5 ;  /* 0x000000ffff157224 */ /* 0x000fe200028e06ff */
[----:B------:R-:W-:Y:S01]  /*61a30*/  ISETP.GE.U32.AND P5, PT, R40, R18, PT ;  /* 0x000000122800720c */ /* 0x000fe20003fa6070 */
[----:B------:R-:W-:-:S04]  /*61a40*/  IMAD.WIDE.U32 R18, R29, R29, RZ ;  /* 0x0000001d1d127225 */ /* 0x000fc800078e00ff */
[----:B------:R-:W-:Y:S01]  /*61a50*/  IMAD.MOV.U32 R30, RZ, RZ, R17 ;  /* 0x000000ffff1e7224 */ /* 0x000fe200078e0011 */
[----:B------:R-:W-:Y:S01]  /*61a60*/  IADD3 R17, P6, PT, R33, R24, RZ ;  /* 0x0000001821117210 */ /* 0x000fe20007fde0ff */
[----:B------:R-:W-:-:S04]  /*61a70*/  IMAD.MOV.U32 R20, RZ, RZ, R25 ;  /* 0x000000ffff147224 */ /* 0x000fc800078e0019 */
[----:B------:R-:W-:Y:S02]  /*61a80*/  IMAD.WIDE.U32.X R20, R15, R15, R20, P6 ;  /* 0x0000000f0f147225 */ /* 0x000fe400030e0414 */
[----:B------:R-:W-:Y:S02]  /*61a90*/  @P5 LOP3.LUT R45, R45, 0x1, RZ, 0xfc, !PT ;  /* 0x000000012d2d5812 */ /* 0x000fe400078efcff */
[----:B------:R-:W-:Y:S01]  /*61aa0*/  IADD3 R16, P5, PT, R19, R16, RZ ;  /* 0x0000001013107210 */ /* 0x000fe20007fbe0ff */
[----:B------:R-:W-:Y:S01]  /*61ab0*/  IMAD.MOV.U32 R19, RZ, RZ, R32 ;  /* 0x000000ffff137224 */ /* 0x000fe200078e0020 */
[----:B------:R-:W-:Y:S01]  /*61ac0*/  LOP3.LUT P6, RZ, R45, 0x1, RZ, 0xc0, !PT ;  /* 0x000000012dff7812 */ /* 0x000fe200078cc0ff */
[----:B------:R0:W-:Y:S02]  /*61ad0*/  STL [R1+0xa178], R45 ;  /* 0x00a1782d01007387 */ /* 0x0001e40000100800 */
[----:B------:R-:W-:Y:S01]  /*61ae0*/  IMAD.WIDE.U32.X R30, R47, R47, R30, P5 ;  /* 0x0000002f2f1e7225 */ /* 0x000fe200028e041e */
[----:B------:R-:W-:-:S03]  /*61af0*/  ISETP.GE.U32.AND.EX P5, PT, R38, R39, PT, P6 ;  /* 0x000000272600720c */ /* 0x000fc60003fa6160 */
[----:B------:R-:W-:Y:S02]  /*61b00*/  IMAD.MOV.U32 R26, RZ, RZ, R30 ;  /* 0x000000ffff1a7224 */ /* 0x000fe400078e001e */
[----:B------:R-:W-:Y:S02]  /*61b10*/  IMAD.MOV.U32 R32, RZ, RZ, R31 ;  /* 0x000000ffff207224 */ /* 0x000fe400078e001f */
[----:B------:R-:W-:Y:S02]  /*61b20*/  IMAD.X R31, RZ, RZ, RZ, P2 ;  /* 0x000000ffff1f7224 */ /* 0x000fe400010e06ff */
[----:B------:R-:W-:-:S04]  /*61b30*/  IMAD.MOV.U32 R30, RZ, RZ, R27 ;  /* 0x000000ffff1e7224 */ /* 0x000fc800078e001b */
[----:B------:R-:W-:Y:S01]  /*61b40*/  IMAD.WIDE.U32.X R30, R13, R13, R30, P4 ;  /* 0x0000000d0d1e7225 */ /* 0x000fe200020e041e */
[----:B0-----:R-:W-:Y:S06]  /*61b50*/  @!P1 BRA P3, `(.L_x_1670) ;  /* 0x0000000000309947 */ /* 0x001fec0001800000 */
        /* <DEDUP_REMOVED lines=12> */
.L_x_1670:
[----:B------:R-:W-:Y:S05]  /*61c20*/  BSYNC.RECONVERGENT B4 ;  /* 0x0000000000047941 */ /* 0x000fea0003800200 */
.L_x_1669:
        /* <DEDUP_REMOVED lines=15> */
.L_x_1672:
[----:B------:R-:W-:Y:S05]  /*61d20*/  BSYNC.RECONVERGENT B4 ;  /* 0x0000000000047941 */ /* 0x000fea0003800200 */
.L_x_1671:
        /* <DEDUP_REMOVED lines=21> */
[----:B------:R-:W-:Y:S01]  /*61e80*/  SEL R38, RZ, 0x1, P2 ;  /* 0x00000001ff267807 */ /* 0x000fe20001000000 */
[----:B------:R-:W-:-:S03]  /*61e90*/  IMAD.WIDE.U32 R24, P3, R47, R12, R24 ;  /* 0x0000000c2f187225 */ /* 0x000fc60007860018 */
[----:B------:R-:W-:-:S04]  /*61ea0*/  IADD3 R38, P4, P5, R38, R39, R42 ;  /* 0x0000002726267210 */ /* 0x000fc80007d9e02a */
[----:B------:R-:W-:Y:S02]  /*61eb0*/  ISETP.GE.U32.AND P2, PT, R38, R39, PT ;  /* 0x000000272600720c */ /* 0x000fe40003f46070 */
[----:B------:R-:W-:Y:S01]  /*61ec0*/  IADD3.X R39, PT, PT, RZ, R27, R31, P4, P5 ;  /* 0x0000001bff277210 */ /* 0x000fe200027ea41f */
[----:B------:R-:W-:-:S03]  /*61ed0*/  IMAD.WIDE.U32 R30, R12, R29, RZ ;  /* 0x0000001d0c1e7225 */ /* 0x000fc600078e00ff */
[----:B------:R-:W-:Y:S01]  /*61ee0*/  ISETP.GE.U32.AND.EX P2, PT, R39, R27, PT, P2 ;  /* 0x0000001b2700720c */ /* 0x000fe20003f46120 */
        /* <DEDUP_REMOVED lines=37> */
.L_x_1674:
[----:B------:R-:W-:Y:S05]  /*62140*/  BSYNC.RECONVERGENT B4 ;  /* 0x0000000000047941 */ /* 0x000fea0003800200 */
.L_x_1673:
        /* <DEDUP_REMOVED lines=56> */
.L_x_1676:
[----:B------:R-:W-:Y:S05]  /*624d0*/  BSYNC.RECONVERGENT B4 ;  /* 0x0000000000047941 */ /* 0x000fea0003800200 */
.L_x_1675:
[----:B------:R-:W2:Y:S01]  /*624e0*/  LDL.LU R45, [R1+0xa178] ;  /* 0x00a17800012d7983 */ /* 0x000ea20000300800 */
[----:B------:R-:W-:Y:S01]  /*624f0*/  ISETP.GE.U32.AND P4, PT, R27, R24, PT ;  /* 0x000000181b00720c */ /* 0x000fe20003f86070 */
[----:B------:R-:W-:Y:S01]  /*62500*/  IMAD.WIDE.U32 R24, R15, R29, RZ ;  /* 0x0000001d0f187225 */ /* 0x000fe200078e00ff */
[----:B------:R-:W-:Y:S01]  /*62510*/  BSSY.RECONVERGENT B4, `(.L_x_1677) ;  /* 0x0000019000047945 */ /* 0x000fe20003800200 */
[----:B------:R-:W-:Y:S02]  /*62520*/  SHF.L.W.U32.HI R14, R14, 0x1, R30 ;  /* 0x000000010e0e7819 */ /* 0x000fe40000010e1e */
[----:B------:R-:W-:Y:S02]  /*62530*/  IMAD.X R13, R19, 0x1, R38, P5 ;  /* 0x00000001130d7824 */ /* 0x000fe400028e0626 */
[----:B------:R-:W-:-:S03]  /*62540*/  IMAD.WIDE.U32 R24, P3, R47, R28, R24 ;  /* 0x0000001c2f187225 */ /* 0x000fc60007860018 */
[----:B------:R-:W-:Y:S01]  /*62550*/  ISETP.GE.U32.AND.EX P4, PT, R13, R19, PT, P4 ;  /* 0x000000130d00720c */ /* 0x000fe20003f86140 */
[----:B------:R-:W-:-:S03]  /*62560*/  IMAD.WIDE.U32 R38, R28, R29, RZ ;  /* 0x0000001d1c267225 */ /* 0x000fc600078e00ff */
[----:B------:R-:W-:Y:S02]  /*62570*/  SEL R19, RZ, 0x1, P4 ;  /* 0x00000001ff137807 */ /* 0x000fe40002000000 */
[----:B------:R-:W-:Y:S02]  /*62580*/  IADD3 RZ, P5, PT, R39, R24, RZ ;  /* 0x0000001827ff7210 */ /* 0x000fe40007fbe0ff */
[----:B------:R-:W-:Y:S02]  /*62590*/  SHF.L.W.U32.HI R39, R30, 0x1, R31 ;  /* 0x000000011e277819 */ /* 0x000fe40000010e1f */
[----:B--2---:R-:W-:-:S09]  /*625a0*/  LOP3.LUT R45, R45, 0xfffffffe, RZ, 0xc0, !PT ;  /* 0xfffffffe2d2d7812 */ /* 0x004fd200078ec0ff */
[----:B------:R-:W-:-:S05]  /*625b0*/  @P5 LOP3.LUT R45, R45, 0x1, RZ, 0xfc, !PT ;  /* 0x000000012d2d5812 */ /* 0x000fca00078efcff */
[----:B------:R0:W-:Y:S01]  /*625c0*/  STL [R1+0xa178], R45 ;  /* 0x00a1782d01007387 */ /* 0x0001e20000100800 */
        /* <DEDUP_REMOVED lines=13> */
.L_x_1678:
[----:B------:R-:W-:Y:S05]  /*626a0*/  BSYNC.RECONVERGENT B4 ;  /* 0x0000000000047941 */ /* 0x000fea0003800200 */
.L_x_1677:
        /* <DEDUP_REMOVED lines=10> */
[C---:B------:R-:W-:Y:S02]  /*62750*/  IMAD.SHL.U32 R19, R28.reuse, 0x2, RZ ;  /* 0x000000021c137824 */ /* 0x040fe400078e00ff */
[----:B------:R-:W-:Y:S01]  /*62760*/  IMAD.X R21, RZ, RZ, RZ, P3 ;  /* 0x000000ffff157224 */ /* 0x000fe200018e06ff */
[----:B------:R-:W-:Y:S01]  /*62770*/  SHF.L.U64.HI R38, R28, 0x1, R14 ;  /* 0x000000011c267819 */ /* 0x000fe2000001020e */
[----:B------:R-:W-:-:S04]  /*62780*/  IMAD.WIDE.U32 R28, R13, 0x3d1, RZ ;  /* 0x000003d10d1c7825 */ /* 0x000fc800078e00ff */
[----:B------:R-:W-:Y:S02]  /*62790*/  IMAD.MOV.U32 R20, RZ, RZ, R25 ;  /* 0x000000ffff147224 */ /* 0x000fe400078e0019 */
[----:B------:R-:W-:-:S04]  /*627a0*/  IMAD.WIDE.U32 R24, P3, R27, 0x1, R28 ;  /* 0x000000011b187825 */ /* 0x000fc8000786001c */
        /* <DEDUP_REMOVED lines=19> */
[----:B------:R-:W-:Y:S02]  /*628e0*/  @!P2 IADD3 R18, P5, PT, R18, 0x1, RZ ;  /* 0x000000011212a810 */ /* 0x000fe40007fbe0ff */
[----:B------:R-:W-:-:S03]  /*628f0*/  LOP3.LUT P6, RZ, R45, 0x1, RZ, 0xc0, !PT ;  /* 0x000000012dff7812 */ /* 0x000fc600078cc0ff */
[----:B------:R-:W-:Y:S01]  /*62900*/  @!P2 IMAD.X R16, RZ, RZ, R16, P5 ;  /* 0x000000ffff10a224 */ /* 0x000fe200028e0610 */
[----:B------:R-:W-:Y:S01]  /*62910*/  ISETP.GE.U32.AND P5, PT, R42, R19, PT ;  /* 0x000000132a00720c */ /* 0x000fe20003fa6070 */
[----:B------:R-:W-:-:S03]  /*62920*/  IMAD.WIDE.U32.X R20, R47, R15, R20, P6 ;  /* 0x0000000f2f147225 */ /* 0x000fc600030e0414 */
[----:B------:R-:W-:Y:S01]  /*62930*/  ISETP.GE.U32.AND.EX P5, PT, R27, R38, PT, P5 ;  /* 0x000000261b00720c */ /* 0x000fe20003fa6150 */
[----:B------:R-:W-:Y:S01]  /*62940*/  IMAD.X R15, RZ, RZ, RZ, P3 ;  /* 0x000000ffff0f7224 */ /* 0x000fe200018e06ff */
[----:B------:R-:W-:Y:S02]  /*62950*/  ISETP.GE.U32.AND P3, PT, R39, R55, PT ;  /* 0x000000372700720c */ /* 0x000fe40003f66070 */
[----:B------:R-:W-:Y:S02]  /*62960*/  SEL R19, RZ, 0x1, P5 ;  /* 0x00000001ff137807 */ /* 0x000fe40002800000 */
[----:B------:R-:W-:Y:S02]  /*62970*/  ISETP.GE.U32.AND P5, PT, R55, R24, PT ;  /* 0x000000183700720c */ /* 0x000fe40003fa6070 */
[----:B------:R-:W-:Y:S01]  /*62980*/  SHF.L.W.U32.HI R24, R14, 0x1, R20 ;  /* 0x000000010e187819 */ /* 0x000fe20000010e14 */
[----:B------:R-:W-:Y:S01]  /*62990*/  IMAD.MOV.U32 R14, RZ, RZ, R23 ;  /* 0x000000ffff0e7224 */ /* 0x000fe200078e0017 */
[----:B------:R-:W-:-:S02]  /*629a0*/  ISETP.GE.U32.AND.EX P5, PT, R46, R22, PT, P5 ;  /* 0x000000162e00720c */ /* 0x000fc40003fa6150 */
[----:B------:R-:W-:Y:S01]  /*629b0*/  ISETP.GE.U32.AND.EX P3, PT, R28, R46, PT, P3 ;  /* 0x0000002e1c00720c */ /* 0x000fe20003f66130 */
[----:B------:R-:W-:Y:S01]  /*629c0*/  IMAD.WIDE.U32.X R14, R27, 0x1, R14, P4 ;  /* 0x000000011b0e7825 */ /* 0x000fe200020e040e */
[----:B------:R-:W-:Y:S02]  /*629d0*/  SHF.L.W.U32.HI R20, R20, 0x1, R21 ;  /* 0x0000000114147819 */ /* 0x000fe40000010e15 */
[----:B------:R-:W-:Y:S02]  /*629e0*/  SEL R21, RZ, 0x1, P5 ;  /* 0x00000001ff157807 */ /* 0x000fe40002800000 */
[----:B------:R-:W-:Y:S02]  /*629f0*/  SEL R23, RZ, 0x1, P3 ;  /* 0x00000001ff177807 */ /* 0x000fe40001800000 */
[----:B------:R-:W-:Y:S02]  /*62a00*/  @!P2 ISETP.NE.U32.AND P4, PT, R18, RZ, PT ;  /* 0x000000ff1200a20c */ /* 0x000fe40003f85070 */
[----:B------:R-:W-:-:S02]  /*62a10*/  IADD3 R24, P3, P5, R19, R18, R24 ;  /* 0x0000001213187210 */ /* 0x000fc40007d7e018 */
[----:B------:R-:W-:Y:S02]  /*62a20*/  @!P2 ISETP.NE.AND.EX P4, PT, R16, RZ, PT, P4 ;  /* 0x000000ff1000a20c */ /* 0x000fe40003f85340 */
[----:B------:R-:W-:Y:S02]  /*62a30*/  IADD3.X R20, PT, PT, RZ, R16, R20, P3, P5 ;  /* 0x00000010ff147210 */ /* 0x000fe40001fea414 */
[----:B------:R-:W-:Y:S02]  /*62a40*/  @!P2 SEL R22, RZ, 0x1, P4 ;  /* 0x00000001ff16a807 */ /* 0x000fe40002000000 */
[----:B------:R-:W-:Y:S01]  /*62a50*/  ISETP.GE.U32.AND P3, PT, R24, R18, PT ;  /* 0x000000121800720c */ /* 0x000fe20003f66070 */
[----:B------:R-:W-:Y:S01]  /*62a60*/  IMAD.WIDE.U32 R18, R20, 0x3d1, RZ ;  /* 0x000003d114127825 */ /* 0x000fe200078e00ff */
[----:B------:R-:W-:-:S04]  /*62a70*/  IADD3 R21, P4, P5, R23, R14, R21 ;  /* 0x0000000e17157210 */ /* 0x000fc80007d9e015 */
[----:B------:R-:W-:Y:S01]  /*62a80*/  IADD3.X R23, PT, PT, RZ, R15, RZ, P4, P5 ;  /* 0x0000000fff177210 */ /* 0x000fe200027ea4ff */
[----:B------:R-:W-:Y:S01]  /*62a90*/  IMAD.WIDE.U32 R14, R24, 0x3d1, RZ ;  /* 0x000003d1180e7825 */ /* 0x000fe200078e00ff */
[----:B------:R-:W-:Y:S02]  /*62aa0*/  @!P2 IADD3 R26, P4, PT, R22, R26, RZ ;  /* 0x0000001a161aa210 */ /* 0x000fe40007f9e0ff */
[----:B------:R-:W-:Y:S01]  /*62ab0*/  ISETP.GE.U32.AND.EX P5, PT, R20, R16, PT, P3 ;  /* 0x000000101400720c */ /* 0x000fe20003fa6130 */
[----:B------:R-:W-:-:S03]  /*62ac0*/  IMAD.WIDE.U32 R18, P3, R24, 0x1, R18 ;  /* 0x0000000118127825 */ /* 0x000fc60007860012 */
[----:B------:R-:W-:Y:S01]  /*62ad0*/  SEL R16, RZ, 0x1, P5 ;  /* 0x00000001ff107807 */ /* 0x000fe20002800000 */
[----:B------:R-:W-:Y:S01]  /*62ae0*/  @!P2 IMAD.X R32, RZ, RZ, R32, P4 ;  /* 0x000000ffff20a224 */ /* 0x000fe200020e0620 */
[----:B------:R-:W-:Y:S02]  /*62af0*/  IADD3 R40, P5, PT, R40, R14, RZ ;  /* 0x0000000e28287210 */ /* 0x000fe40007fbe0ff */
[----:B------:R-:W-:Y:S01]  /*62b00*/  IADD3 R18, P2, PT, R15, R18, RZ ;  /* 0x000000120f127210 */ /* 0x000fe20007f5e0ff */
[----:B------:R-:W-:Y:S01]  /*62b10*/  IMAD.X R15, RZ, RZ, RZ, P3 ;  /* 0x000000ffff0f7224 */ /* 0x000fe200018e06ff */
[----:B------:R-:W-:Y:S02]  /*62b20*/  IADD3 R26, P4, PT, R26, R16, RZ ;  /* 0x000000101a1a7210 */ /* 0x000fe40007f9e0ff */
        /* <DEDUP_REMOVED lines=74> */
.L_x_1680:
[----:B------:R-:W-:Y:S05]  /*62fd0*/  BSYNC.RECONVERGENT B4 ;  /* 0x0000000000047941 */ /* 0x000fea0003800200 */
.L_x_1679:
        /* <DEDUP_REMOVED lines=13> */
.L_x_1682:
        /* <DEDUP_REMOVED lines=10> */
.L_x_1683:
[----:B------:R-:W-:Y:S05]  /*63150*/  BSYNC.RECONVERGENT B4 ;  /* 0x0000000000047941 */ /* 0x000fea0003800200 */
.L_x_1681:
[CC--:B------:R-:W-:Y:S01]  /*63160*/  IADD3 RZ, P3, PT, R39.reuse, R36.reuse, RZ ;  /* 0x0000002427ff7210 */ /* 0x0c0fe20007f7e0ff */
[----:B------:R-:W-:Y:S01]  /*63170*/  BSSY.RECONVERGENT B4, `(.L_x_1684) ;  /* 0x0000021000047945 */ /* 0x000fe20003800200 */
[-C--:B------:R-:W-:Y:S02]  /*63180*/  IADD3 RZ, P5, PT, R16, R36.reuse, RZ ;  /* 0x0000002410ff7210 */ /* 0x080fe40007fbe0ff */
[-C--:B------:R-:W-:Y:S02]  /*63190*/  IADD3.X RZ, P3, PT, R28, R37.reuse, RZ, P3, !PT ;  /* 0x000000251cff7210 */ /* 0x080fe40001f7e4ff */
[----:B------:R-:W-:Y:S02]  /*631a0*/  IADD3.X RZ, P5, PT, R32, R37, RZ, P5, !PT ;  /* 0x0000002520ff7210 */ /* 0x000fe40002fbe4ff */
[----:B------:R-:W-:Y:S02]  /*631b0*/  IADD3.X R19, P3, P4, R39, R39, R36, P3, !PT ;  /* 0x0000002727137210 */ /* 0x000fe40001c7e424 */
[----:B------:R-:W-:-:S02]  /*631c0*/  IADD3 RZ, P2, PT, R11, R36, RZ ;  /* 0x000000240bff7210 */ /* 0x000fc40007f5e0ff */
[--C-:B------:R-:W-:Y:S02]  /*631d0*/  IADD3.X R42, PT, PT, R28, R28, R37.reuse, P3, P4 ;  /* 0x0000001c1c2a7210 */ /* 0x100fe40001fe8425 */
[--C-:B------:R-:W-:Y:S02]  /*631e0*/  IADD3.X R33, P4, P3, R16, R16, R36.reuse, P5, !PT ;  /* 0x0000001010217210 */ /* 0x100fe40002b9e424 */
[----:B------:R-:W-:Y:S02]  /*631f0*/  IADD3.X RZ, P2, PT, R17, R37, RZ, P2, !PT ;  /* 0x0000002511ff7210 */ /* 0x000fe4000175e4ff */
[----:B------:R-:W-:Y:S02]  /*63200*/  IADD3 R27, P5, PT, R12, R12, RZ ;  /* 0x0000000c0c1b7210 */ /* 0x000fe40007fbe0ff */
[----:B------:R-:W-:Y:S02]  /*63210*/  IADD3.X R18, PT, PT, R32, R32, R37, P4, P3 ;  /* 0x0000002020127210 */ /* 0x000fe400027e6425 */
[----:B------:R-:W-:Y:S01]  /*63220*/  IADD3.X R14, P3, P4, R11, R11, R36, P2, !PT ;  /* 0x0000000b0b0e7210 */ /* 0x000fe2000147e424 */
[----:B------:R-:W-:Y:S01]  /*63230*/  IMAD.X R38, R13, 0x1, R13, P5 ;  /* 0x000000010d267824 */ /* 0x000fe200028e060d */
[----:B------:R-:W-:-:S02]  /*63240*/  ISETP.GE.U32.AND P2, PT, R27, -0x3d1, PT ;  /* 0xfffffc2f1b00780c */ /* 0x000fc40003f46070 */
[----:B------:R-:W-:Y:S02]  /*63250*/  LOP3.LUT R20, R19, R14, R33, 0x80, !PT ;  /* 0x0000000e13147212 */ /* 0x000fe400078e8021 */
        /* <DEDUP_REMOVED lines=18> */
.L_x_1685:
[----:B------:R-:W-:Y:S05]  /*63380*/  BSYNC.RECONVERGENT B4 ;  /* 0x0000000000047941 */ /* 0x000fea0003800200 */
.L_x_1684:
[-C--:B------:R-:W-:Y:S01]  /*63390*/  IADD3 RZ, P2, PT, R19, R36.reuse, RZ ;  /* 0x0000002413ff7210 */ /* 0x080fe20007f5e0ff */
[----:B------:R-:W-:Y:S01]  /*633a0*/  BSSY.RECONVERGENT B4, `(.L_x_1686) ;  /* 0x0000021000047945 */ /* 0x000fe20003800200 */
        /* <DEDUP_REMOVED lines=32> */
.L_x_1687:
[----:B------:R-:W-:Y:S05]  /*635b0*/  BSYNC.RECONVERGENT B4 ;  /* 0x0000000000047941 */ /* 0x000fea0003800200 */
.L_x_1686:
        /* <DEDUP_REMOVED lines=8> */
[----:B------:R-:W-:-:S04]  /*63640*/  IMAD.WIDE.U32 R12, R39, R27, RZ ;  /* 0x0000001b270c7225 */ /* 0x000fc800078e00ff */
[C---:B------:R-:W-:Y:S02]  /*63650*/  IMAD R11, R38.reuse, R39, R11 ;  /* 0x00000027260b7224 */ /* 0x040fe400078e020b */
[----:B------:R-:W-:Y:S02]  /*63660*/  IMAD.MOV.U32 R20, RZ, RZ, R19 ;  /* 0x000000ffff147224 */ /* 0x000fe400078e0013 */
        /* <DEDUP_REMOVED lines=12> */
[----:B------:R-:W-:-:S03]  /*63730*/  IMAD.WIDE.U32.X R16, R38, R42, R12, P3 ;  /* 0x0000002a26107225 */ /* 0x000fc600018e040c */
[----:B------:R-:W-:Y:S01]  /*63740*/  ISETP.GE.U32.AND.EX P2, PT, R52, R22, PT, P2 ;  /* 0x000000163400720c */ /* 0x000fe20003f46120 */
[----:B------:R-:W-:Y:S01]  /*63750*/  IMAD.WIDE.U32 R12, R42, R39, RZ ;  /* 0x000000272a0c7225 */ /* 0x000fe200078e00ff */
[----:B------:R-:W-:Y:S02]  /*63760*/  SHF.L.W.U32.HI R31, R11, 0x1, R16 ;  /* 0x000000010b1f7819 */ /* 0x000fe40000010e10 */
[----:B------:R-:W-:Y:S01]  /*63770*/  SEL R11, RZ, 0x1, P2 ;  /* 0x00000001ff0b7807 */ /* 0x000fe20001000000 */
[----:B------:R-:W-:Y:S01]  /*63780*/  IMAD.WIDE.U32 R20, R32, R33, RZ ;  /* 0x0000002120147225 */ /* 0x000fe200078e00ff */
[----:B------:R-:W-:-:S03]  /*63790*/  SHF.L.W.U32.HI R30, R16, 0x1, R17 ;  /* 0x00000001101e7819 */ /* 0x000fc60000010e11 */
        /* <DEDUP_REMOVED lines=43> */
.L_x_1689:
[----:B------:R-:W-:Y:S05]  /*63a50*/  BSYNC.RECONVERGENT B4 ;  /* 0x0000000000047941 */ /* 0x000fea0003800200 */
.L_x_1688:
        /* <DEDUP_REMOVED lines=45> */
.L_x_1691:
[----:B------:R-:W-:Y:S05]  /*63d30*/  BSYNC.RECONVERGENT B4 ;  /* 0x0000000000047941 */ /* 0x000fea0003800200 */
.L_x_1690:
        /* <DEDUP_REMOVED lines=38> */
.L_x_1693:
[----:B------:R-:W-:Y:S05]  /*63fa0*/  BSYNC.RECONVERGENT B4 ;  /* 0x0000000000047941 */ /* 0x000fea0003800200 */
.L_x_1692:
        /* <DEDUP_REMOVED lines=38> */
.L_x_1695:
[----:B------:R-:W-:Y:S05]  /*64210*/  BSYNC.RECONVERGENT B4 ;  /* 0x0000000000047941 */ /* 0x000fea0003800200 */
.L_x_1694:
[----:B------:R-:W2:Y:S01]  /*64220*/  LDL.LU R55, [R1+0xa178] ;  /* 0x00a1780001377983 */ /* 0x000ea20000300800 */
[-C--:B------:R-:W-:Y:S01]  /*64230*/  IMAD.WIDE.U32 R16, R42, R14.reuse, RZ ;  /* 0x0000000e2a107225 */ /* 0x080fe200078e00ff */
[----:B------:R-:W-:Y:S03]  /*64240*/  BSSY.RECONVERGENT B4, `(.L_x_1696) ;  /* 0x00000bb000047945 */ /* 0x000fe60003800200 */
[----:B------:R-:W-:-:S04]  /*64250*/  IMAD.WIDE.U32 R20, R39, R14, RZ ;  /* 0x0000000e27147225 */ /* 0x000fc800078e00ff */
[----:B------:R-:W-:-:S04]  /*64260*/  IMAD.WIDE.U32 R16, P2, R39, R15, R16 ;  /* 0x0000000f27107225 */ /* 0x000fc80007840010 */
        /* <DEDUP_REMOVED lines=13> */
[----:B------:R-:W-:Y:S01]  /*64340*/  IMAD.X R11, R16, 0x1, R31, P4 ;  /* 0x00000001100b7824 */ /* 0x000fe200020e061f */
[----:B------:R-:W-:Y:S01]  /*64350*/  SHF.L.W.U32.HI R19, R12, 0x1, R20 ;  /* 0x000000010c137819 */ /* 0x000fe20000010e14 */
[----:B------:R-:W-:-:S03]  /*64360*/  IMAD R46, R32, R14, R46 ;  /* 0x0000000e202e7224 */ /* 0x000fc600078e022e */
[----:B------:R-:W-:Y:S01]  /*64370*/  ISETP.GE.U32.AND.EX P2, PT, R11, R16, PT, P2 ;  /* 0x000000100b00720c */ /* 0x000fe20003f46120 */
[----:B------:R-:W-:-:S03]  /*64380*/  IMAD.WIDE.U32 R16, R32, R14, RZ ;  /* 0x0000000e20107225 */ /* 0x000fc600078e00ff */
[----:B------:R-:W-:Y:S01]  /*64390*/  SEL R12, RZ, 0x1, P2 ;  /* 0x00000001ff0c7807 */ /* 0x000fe20001000000 */
[----:B------:R-:W-:-:S03]  /*643a0*/  IMAD.WIDE.U32 R16, P3, R33, R15, R16 ;  /* 0x0000000f21107225 */ /* 0x000fc60007860010 */
[----:B------:R-:W-:Y:S02]  /*643b0*/  IADD3 R19, P4, P5, R12, R28, R19 ;  /* 0x0000001c0c137210 */ /* 0x000fe40007d9e013 */
[----:B------:R-:W-:Y:S01]  /*643c0*/  SHF.L.W.U32.HI R12, R20, 0x1, R21 ;  /* 0x00000001140c7819 */ /* 0x000fe20000010e15 */
[----:B------:R-:W-:Y:S01]  /*643d0*/  IMAD.WIDE.U32 R20, R33, R14, RZ ;  /* 0x0000000e21147225 */ /* 0x000fe200078e00ff */
[----:B------:R-:W-:Y:S02]  /*643e0*/  ISETP.GE.U32.AND P2, PT, R19, R28, PT ;  /* 0x0000001c1300720c */ /* 0x000fe40003f46070 */
[----:B------:R-:W-:Y:S01]  /*643f0*/  IADD3.X R12, PT, PT, RZ, R29, R12, P4, P5 ;  /* 0x0000001dff0c7210 */ /* 0x000fe200027ea40c */
[----:B------:R-:W-:Y:S01]  /*64400*/  IMAD.MOV.U32 R20, RZ, RZ, R17 ;  /* 0x000000ffff147224 */ /* 0x000fe200078e0011 */
[----:B------:R-:W-:Y:S01]  /*64410*/  IADD3 RZ, P4, PT, R21, R16, RZ ;  /* 0x0000001015ff7210 */ /* 0x000fe20007f9e0ff */
[----:B------:R-:W-:Y:S01]  /*64420*/  IMAD.WIDE.U32 R16, R14, R33, RZ ;  /* 0x000000210e107225 */ /* 0x000fe200078e00ff */
[----:B------:R-:W-:-:S03]  /*64430*/  ISETP.GE.U32.AND.EX P2, PT, R12, R29, PT, P2 ;  /* 0x0000001d0c00720c */ /* 0x000fc60003f46120 */
[----:B------:R-:W-:Y:S02]  /*64440*/  IMAD.IADD R46, R17, 0x1, R46 ;  /* 0x00000001112e7824 */ /* 0x000fe400078e022e */
[C---:B------:R-:W-:Y:S02]  /*64450*/  IMAD.SHL.U32 R29, R16.reuse, 0x2, RZ ;  /* 0x00000002101d7824 */ /* 0x040fe400078e00ff */
[----:B------:R-:W-:Y:S01]  /*64460*/  IMAD.X R21, RZ, RZ, RZ, P3 ;  /* 0x000000ffff157224 */ /* 0x000fe200018e06ff */
[----:B------:R-:W-:Y:S01]  /*64470*/  SHF.L.U64.HI R28, R16, 0x1, R46 ;  /* 0x00000001101c7819 */ /* 0x000fe2000001022e */
[----:B------:R-:W-:Y:S01]  /*64480*/  IMAD.WIDE.U32 R16, R11, 0x3d1, RZ ;  /* 0x000003d10b107825 */ /* 0x000fe200078e00ff */
[----:B------:R-:W-:-:S03]  /*64490*/  IADD3 R19, P5, PT, R29, R19, RZ ;  /* 0x000000131d137210 */ /* 0x000fc60007fbe0ff */
[----:B------:R-:W-:Y:S01]  /*644a0*/  IMAD.WIDE.U32.X R20, R32, R15, R20, P4 ;  /* 0x0000000f20147225 */ /* 0x000fe200020e0414 */
[----:B------:R-:W-:-:S03]  /*644b0*/  ISETP.GE.U32.AND P3, PT, R19, R29, PT ;  /* 0x0000001d1300720c */ /* 0x000fc60003f66070 */
[----:B------:R-:W-:Y:S01]  /*644c0*/  IMAD.WIDE.U32 R16, P4, R30, 0x1, R16 ;  /* 0x000000011e107825 */ /* 0x000fe20007880010 */
[----:B------:R-:W-:Y:S02]  /*644d0*/  SHF.L.W.U32.HI R46, R46, 0x1, R20 ;  /* 0x000000012e2e7819 */ /* 0x000fe40000010e14 */
[----:B------:R-:W-:Y:S01]  /*644e0*/  SHF.L.W.U32.HI R45, R20, 0x1, R21 ;  /* 0x00000001142d7819 */ /* 0x000fe20000010e15 */
[----:B------:R-:W-:-:S04]  /*644f0*/  IMAD.WIDE.U32 R30, R30, 0x3d1, RZ ;  /* 0x000003d11e1e7825 */ /* 0x000fc800078e00ff */
[----:B------:R-:W-:Y:S01]  /*64500*/  IMAD.X R12, R28, 0x1, R12, P5 ;  /* 0x000000011c0c7824 */ /* 0x000fe200028e060c */
[----:B------:R-:W-:Y:S01]  /*64510*/  @!P2 IADD3 R26, P5, PT, R26, 0x1, RZ ;  /* 0x000000011a1aa810 */ /* 0x000fe20007fbe0ff */
[----:B------:R-:W-:Y:S02]  /*64520*/  IMAD.X R21, RZ, RZ, RZ, P4 ;  /* 0x000000ffff157224 */ /* 0x000fe400020e06ff */
[----:B------:R-:W-:Y:S01]  /*64530*/  IMAD.MOV.U32 R20, RZ, RZ, R17 ;  /* 0x000000ffff147224 */ /* 0x000fe200078e0011 */
[----:B------:R-:W-:Y:S01]  /*64540*/  IADD3 R17, P4, PT, R31, R16, RZ ;  /* 0x000000101f117210 */ /* 0x000fe20007f9e0ff */
[----:B------:R-:W-:Y:S01]  /*64550*/  IMAD.MOV.U32 R16, RZ, RZ, R30 ;  /* 0x000000ffff107224 */ /* 0x000fe200078e001e */
[----:B------:R-:W-:-:S03]  /*64560*/  ISETP.GE.U32.AND.EX P3, PT, R12, R28, PT, P3 ;  /* 0x0000001c0c00720c */ /* 0x000fc60003f66130 */
[----:B------:R-:W-:-:S04]  /*64570*/  IMAD.WIDE.U32 R28, R27, R27, R16 ;  /* 0x0000001b1b1c7225 */ /* 0x000fc800078e0010 */
[----:B------:R-:W-:Y:S01]  /*64580*/  IMAD.WIDE.U32.X R20, R11, 0x1, R20, P4 ;  /* 0x000000010b147825 */ /* 0x000fe200020e0414 */
[----:B------:R-:W-:Y:S02]  /*64590*/  ISETP.GE.U32.AND P4, PT, R28, R30, PT ;  /* 0x0000001e1c00720c */ /* 0x000fe40003f86070 */
[----:B------:R-:W-:Y:S01]  /*645a0*/  SEL R30, RZ, 0x1, P3 ;  /* 0x00000001ff1e7807 */ /* 0x000fe20001800000 */
[----:B------:R-:W-:-:S05]  /*645b0*/  IMAD.IADD R11, R18, 0x1, R29 ;  /* 0x00000001120b7824 */ /* 0x000fca00078e021d */
[----:B------:R-:W-:Y:S01]  /*645c0*/  ISETP.GE.U32.AND.EX P4, PT, R11, R17, PT, P4 ;  /* 0x000000110b00720c */ /* 0x000fe20003f86140 */
[----:B------:R-:W-:-:S03]  /*645d0*/  IMAD.WIDE.U32 R16, R12, 0x3d1, RZ ;  /* 0x000003d10c107825 */ /* 0x000fc600078e00ff */
[----:B------:R-:W-:Y:S02]  /*645e0*/  SEL R29, RZ, 0x1, P4 ;  /* 0x00000001ff1d7807 */ /* 0x000fe40002000000 */
[----:B------:R-:W-:Y:S02]  /*645f0*/  @!P2 ISETP.NE.U32.AND P4, PT, R26, RZ, PT ;  /* 0x000000ff1a00a20c */ /* 0x000fe40003f85070 */
[----:B--2---:R-:W-:-:S04]  /*64600*/  LOP3.LUT R55, R55, 0xffffff7f, RZ, 0xc0, !PT ;  /* 0xffffff7f37377812 */ /* 0x004fc800078ec0ff */
[----:B------:R-:W-:-:S04]  /*64610*/  @P1 LOP3.LUT R55, R55, 0x80, RZ, 0xfc, !PT ;  /* 0x0000008037371812 */ /* 0x000fc800078efcff */
[----:B------:R-:W-:-:S04]  /*64620*/  LOP3.LUT R55, R55, 0xffffffbf, RZ, 0xc0, !PT ;  /* 0xffffffbf37377812 */ /* 0x000fc800078ec0ff */
[----:B------:R-:W-:Y:S02]  /*64630*/  @P0 LOP3.LUT R55, R55, 0x40, RZ, 0xfc, !PT ;  /* 0x0000004037370812 */ /* 0x000fe400078efcff */
[----:B------:R-:W-:Y:S02]  /*64640*/  IADD3 R30, P0, P1, R30, R26, R46 ;  /* 0x0000001a1e1e7210 */ /* 0x000fe4000791e02e */
[----:B------:R-:W-:-:S04]  /*64650*/  LOP3.LUT R55, R55, 0xfffffeff, RZ, 0xc0, !PT ;  /* 0xfffffeff37377812 */ /* 0x000fc800078ec0ff */
[----:B------:R-:W-:-:S04]  /*64660*/  @P5 LOP3.LUT R55, R55, 0x100, RZ, 0xfc, !PT ;  /* 0x0000010037375812 */ /* 0x000fc800078efcff */
[----:B------:R-:W-:-:S04]  /*64670*/  LOP3.LUT R55, R55, 0xfffffff7, RZ, 0xc0, !PT ;  /* 0xfffffff737377812 */ /* 0x000fc800078ec0ff */
[----:B------:R-:W-:Y:S02]  /*64680*/  @P1 LOP3.LUT R55, R55, 0x8, RZ, 0xfc, !PT ;  /* 0x0000000837371812 */ /* 0x000fe400078efcff */
[----:B------:R-:W-:Y:S02]  /*64690*/  ISETP.GE.U32.AND P1, PT, R30, R26, PT ;  /* 0x0000001a1e00720c */ /* 0x000fe40003f26070 */
[----:B------:R-:W-:-:S04]  /*646a0*/  LOP3.LUT R55, R55, 0xffffffef, RZ, 0xc0, !PT ;  /* 0xffffffef37377812 */ /* 0x000fc800078ec0ff */
[----:B------:R-:W-:Y:S01]  /*646b0*/  @P0 LOP3.LUT R55, R55, 0x10, RZ, 0xfc, !PT ;  /* 0x0000001037370812 */ /* 0x000fe200078efcff */
[----:B------:R-:W-:-:S04]  /*646c0*/  IMAD.WIDE.U32 R16, P0, R19, 0x1, R16 ;  /* 0x0000000113107825 */ /* 0x000fc80007800010 */
[----:B------:R-:W-:Y:S01]  /*646d0*/  IMAD.WIDE.U32 R18, R19, 0x3d1, RZ ;  /* 0x000003d113127825 */ /* 0x000fe200078e00ff */
[----:B------:R0:W-:Y:S02]  /*646e0*/  STL [R1+0xa178], R55 ;  /* 0x00a1783701007387 */ /* 0x0001e40000100800 */
[----:B------:R-:W-:Y:S02]  /*646f0*/  IADD3 R31, P6, PT, R49, R18, RZ ;  /* 0x00000012311f7210 */ /* 0x000fe40007fde0ff */
[----:B------:R-:W-:-:S05]  /*64700*/  IADD3 R49, P3, PT, R19, R16, RZ ;  /* 0x0000001013317210 */ /* 0x000fca0007f7e0ff */
[----:B------:R-:W-:Y:S01]  /*64710*/  IMAD.X R46, R49, 0x1, R52, P6 ;  /* 0x00000001312e7824 */ /* 0x000fe200030e0634 */
[----:B------:R-:W-:Y:S01]  /*64720*/  IADD3 R26, P5, P6, R31, R20, R29 ;  /* 0x000000141f1a7210 */ /* 0x000fe20007ebe01d */
[----:B------:R-:W-:-:S03]  /*64730*/  IMAD.MOV.U32 R20, RZ, RZ, R17 ;  /* 0x000000ffff147224 */ /* 0x000fc600078e0011 */
[----:B------:R-:W-:Y:S01]  /*64740*/  IADD3.X R29, PT, PT, R46, R21, RZ, P5, P6 ;  /* 0x000000152e1d7210 */ /* 0x000fe20002fec4ff */
[----:B------:R-:W-:Y:S01]  /*64750*/  IMAD.X R21, RZ, RZ, RZ, P0 ;  /* 0x000000ffff157224 */ /* 0x000fe200000e06ff */
[C---:B------:R-:W-:Y:S02]  /*64760*/  LOP3.LUT P5, RZ, R55.reuse, 0x100, RZ, 0xc0, !PT ;  /* 0x0000010037ff7812 */ /* 0x040fe400078ac0ff */
[C---:B------:R-:W-:Y:S02]  /*64770*/  LOP3.LUT P6, RZ, R55.reuse, 0x10, RZ, 0xc0, !PT ;  /* 0x0000001037ff7812 */ /* 0x040fe400078cc0ff */
[C---:B------:R-:W-:Y:S01]  /*64780*/  LOP3.LUT P0, RZ, R55.reuse, 0x40, RZ, 0xc0, !PT ;  /* 0x0000004037ff7812 */ /* 0x040fe2000780c0ff */
[----:B------:R-:W-:Y:S01]  /*64790*/  @!P2 IMAD.X R22, RZ, RZ, R22, P5 ;  /* 0x000000ffff16a224 */ /* 0x000fe200028e0616 */
[----:B------:R-:W-:-:S04]  /*647a0*/  LOP3.LUT P5, RZ, R55, 0x8, RZ, 0xc0, !PT ;  /* 0x0000000837ff7812 */ /* 0x000fc800078ac0ff */
[----:B------:R-:W-:Y:S02]  /*647b0*/  @!P2 ISETP.NE.AND.EX P4, PT, R22, RZ, PT, P4 ;  /* 0x000000ff1600a20c */ /* 0x000fe40003f85340 */
[-C--:B------:R-:W-:Y:S02]  /*647c0*/  IADD3.X R45, PT, PT, RZ, R22.reuse, R45, P6, P5 ;  /* 0x00000016ff2d7210 */ /* 0x080fe400037ea42d */
[----:B------:R-:W-:Y:S02]  /*647d0*/  @!P2 SEL R16, RZ, 0x1, P4 ;  /* 0x00000001ff10a807 */ /* 0x000fe40002000000 */
[----:B------:R-:W-:Y:S02]  /*647e0*/  ISETP.GE.U32.AND.EX P5, PT, R45, R22, PT, P1 ;  /* 0x000000162d00720c */ /* 0x000fe40003fa6110 */
[----:B------:R-:W-:Y:S01]  /*647f0*/  @!P2 IADD3 R13, P4, PT, R16, R13, RZ ;  /* 0x0000000d100da210 */ /* 0x000fe20007f9e0ff */
[----:B------:R-:W-:Y:S01]  /*64800*/  IMAD.WIDE.U32.X R16, R12, 0x1, R20, P3 ;  /* 0x000000010c107825 */ /* 0x000fe200018e0414 */
[----:B------:R-:W-:-:S02]  /*64810*/  SEL R22, RZ, 0x1, P5 ;  /* 0x00000001ff167807 */ /* 0x000fc40002800000 */
[----:B------:R-:W-:Y:S01]  /*64820*/  ISETP.GE.U32.AND P5, PT, R31, R18, PT ;  /* 0x000000121f00720c */ /* 0x000fe20003fa6070 */
[----:B------:R-:W-:Y:S01]  /*64830*/  IMAD.WIDE.U32 R20, R45, 0x3d1, RZ ;  /* 0x000003d12d147825 */ /* 0x000fe200078e00ff */
[----:B------:R-:W-:Y:S02]  /*64840*/  LOP3.LUT P1, RZ, R55, 0x80, RZ, 0xc0, !PT ;  /* 0x0000008037ff7812 */ /* 0x000fe4000782c0ff */
[----:B------:R-:W-:Y:S01]  /*64850*/  ISETP.GE.U32.AND.EX P5, PT, R46, R49, PT, P5 ;  /* 0x000000312e00720c */ /* 0x000fe20003fa6150 */
[----:B------:R-:W-:Y:S02]  /*64860*/  @!P2 IMAD.X R23, RZ, RZ, R23, P4 ;  /* 0x000000ffff17a224 */ /* 0x000fe400020e0617 */
[----:B------:R-:W-:-:S04]  /*64870*/  IMAD.WIDE.U32 R20, P3, R30, 0x1, R20 ;  /* 0x000000011e147825 */ /* 0x000fc80007860014 */
[----:B------:R-:W-:Y:S01]  /*64880*/  IMAD.X R19, RZ, RZ, RZ, P3 ;  /* 0x000000ffff137224 */ /* 0x000fe200018e06ff */
[----:B------:R-:W-:Y:S01]  /*64890*/  IADD3 R22, P3, PT, R13, R22, RZ ;  /* 0x000000160d167210 */ /* 0x000fe20007f7e0ff */
[----:B------:R-:W-:-:S04]  /*648a0*/  IMAD.WIDE.U32 R12, R30, 0x3d1, RZ ;  /* 0x000003d11e0c7825 */ /* 0x000fc800078e00ff */
[----:B------:R-:W-:Y:S01]  /*648b0*/  IMAD.MOV.U32 R18, RZ, RZ, R21 ;  /* 0x000000ffff127224 */ /* 0x000fe200078e0015 */
[----:B------:R-:W-:Y:S01]  /*648c0*/  IADD3 R20, P6, PT, R13, R20, RZ ;  /* 0x000000140d147210 */ /* 0x000fe20007fde0ff */
[----:B------:R-:W-:Y:S01]  /*648d0*/  IMAD.X R30, RZ, RZ, R23, P3 ;  /* 0x000000ffff1e7224 */ /* 0x000fe200018e0617 */
[----:B------:R-:W-:Y:S02]  /*648e0*/  SEL R13, RZ, 0x1, P5 ;  /* 0x00000001ff0d7807 */ /* 0x000fe40002800000 */
[----:B------:R-:W-:Y:S01]  /*648f0*/  IADD3 R47, P5, PT, R47, R12, RZ ;  /* 0x0000000c2f2f7210 */ /* 0x000fe20007fbe0ff */
[----:B------:R-:W-:-:S04]  /*64900*/  IMAD.WIDE.U32.X R18, R45, 0x1, R18, P6 ;  /* 0x000000012d127825 */ /* 0x000fc800030e0412 */
[----:B------:R-:W-:Y:S01]  /*64910*/  IMAD.X R40, R20, 0x1, R40, P5 ;  /* 0x0000000114287824 */ /* 0x000fe200028e0628 */
[----:B------:R-:W-:-:S04]  /*64920*/  ISETP.GE.U32.AND P5, PT, R26, R31, PT ;  /* 0x0000001f1a00720c */ /* 0x000fc80003fa6070 */
[----:B------:R-:W-:-:S04]  /*64930*/  ISETP.GE.U32.AND.EX P5, PT, R29, R46, PT, P5 ;  /* 0x0000002e1d00720c */ /* 0x000fc80003fa6150 */
[----:B------:R-:W-:Y:S02]  /*64940*/  SEL R21, RZ, 0x1, P5 ;  /* 0x00000001ff157807 */ /* 0x000fe40002800000 */
[----:B------:R-:W-:Y:S02]  /*64950*/  ISETP.GE.U32.AND P5, PT, R47, R12, PT ;  /* 0x0000000c2f00720c */ /* 0x000fe40003fa6070 */
[----:B------:R-:W-:Y:S02]  /*64960*/  IADD3 R13, P2, P4, R21, R16, R13 ;  /* 0x00000010150d7210 */ /* 0x000fe40007c5e00d */
[----:B------:R-:W-:Y:S02]  /*64970*/  ISETP.GE.U32.AND.EX P5, PT, R40, R20, PT, P5 ;  /* 0x000000142800720c */ /* 0x000fe40003fa6150 */
[----:B------:R-:W-:Y:S02]  /*64980*/  IADD3.X R16, PT, PT, RZ, R17, RZ, P2, P4 ;  /* 0x00000011ff107210 */ /* 0x000fe400017e84ff */
[----:B------:R-:W-:Y:S01]  /*64990*/  IADD3 R20, P4, PT, R47, R13, RZ ;  /* 0x0000000d2f147210 */ /* 0x000fe20007f9e0ff */
[----:B------:R-:W-:Y:S01]  /*649a0*/  IMAD.WIDE.U32 R12, R30, 0x3d1, RZ ;  /* 0x000003d11e0c7825 */ /* 0x000fe200078e00ff */
[----:B------:R-:W-:-:S02]  /*649b0*/  SEL R23, RZ, 0x1, P5 ;  /* 0x00000001ff177807 */ /* 0x000fc40002800000 */
[----:B------:R-:W-:Y:S01]  /*649c0*/  ISETP.GE.U32.AND P2, PT, R20, R47, PT ;  /* 0x0000002f1400720c */ /* 0x000fe20003f46070 */
[----:B------:R-:W-:Y:S02]  /*649d0*/  IMAD.X R21, R40, 0x1, R16, P4 ;  /* 0x0000000128157824 */ /* 0x000fe400020e0610 */
[----:B------:R-:W-:-:S03]  /*649e0*/  IMAD.WIDE.U32 R16, R22, 0x3d1, RZ ;  /* 0x000003d116107825 */ /* 0x000fc600078e00ff */
[----:B------:R-:W-:Y:S02]  /*649f0*/  ISETP.GE.U32.AND.EX P2, PT, R21, R40, PT, P2 ;  /* 0x000000281500720c */ /* 0x000fe40003f46120 */
[----:B------:R-:W-:Y:S02]  /*64a00*/  IADD3 R24, P3, PT, R24, R16, RZ ;  /* 0x0000001018187210 */ /* 0x000fe40007f7e0ff */
[----:B------:R-:W-:Y:S01]  /*64a10*/  SEL R31, RZ, 0x1, P2 ;  /* 0x00000001ff1f7807 */ /* 0x000fe20001000000 */
[----:B------:R-:W-:-:S03]  /*64a20*/  IMAD.WIDE.U32 R12, P2, R22, 0x1, R12 ;  /* 0x00000001160c7825 */ /* 0x000fc6000784000c */
[----:B------:R-:W-:-:S04]  /*64a30*/  IADD3 R23, P4, P5, R31, R18, R23 ;  /* 0x000000121f177210 */ /* 0x000fc80007d9e017 */
        /* <DEDUP_REMOVED lines=59> */
.L_x_1697:
[----:B------:R-:W-:Y:S05]  /*64df0*/  BSYNC.RECONVERGENT B4 ;  /* 0x0000000000047941 */ /* 0x000fea0003800200 */
.L_x_1696:
        /* <DEDUP_REMOVED lines=13> */
.L_x_1699:
        /* <DEDUP_REMOVED lines=10> */
.L_x_1700:
[----:B------:R-:W-:Y:S05]  /*64f70*/  BSYNC.RECONVERGENT B4 ;  /* 0x0000000000047941 */ /* 0x000fea0003800200 */
.L_x_1698:
[-C--:B------:R-:W-:Y:S01]  /*64f80*/  IADD3 R26, P4, PT, R26, -R3.reuse, RZ ;  /* 0x800000031a1a7210 */ /* 0x080fe20007f9e0ff */
[----:B------:R-:W-:Y:S01]  /*64f90*/  BSSY.RECONVERGENT B4, `(.L_x_1701) ;  /* 0x000001b000047945 */ /* 0x000fe20003800200 */
        /* <DEDUP_REMOVED lines=26> */
.L_x_1702:
[----:B------:R-:W-:Y:S05]  /*65140*/  BSYNC.RECONVERGENT B4 ;  /* 0x0000000000047941 */ /* 0x000fea0003800200 */
.L_x_1701:
        /* <DEDUP_REMOVED lines=12> */
[----:B------:R-:W-:Y:S01]  /*65210*/  IMAD.X R19, R19, 0x1, ~R54, P2 ;  /* 0x0000000113137824 */ /* 0x000fe200010e0e36 */
[-C--:B------:R-:W-:Y:S01]  /*65220*/  IADD3 R28, P3, PT, R41, -R3.reuse, RZ ;  /* 0x80000003291c7210 */ /* 0x080fe20007f7e0ff */
[----:B------:R-:W-:Y:S01]  /*65230*/  IMAD.X R21, R21, 0x1, ~R53, P4 ;  /* 0x0000000115157824 */ /* 0x000fe200020e0e35 */
[----:B------:R-:W-:Y:S01]  /*65240*/  IADD3 R25, P2, PT, R43, -R3, RZ ;  /* 0x800000032b197210 */ /* 0x000fe20007f5e0ff */
[----:B------:R-:W-:Y:S01]  /*65250*/  IMAD.X R23, R23, 0x1, ~R48, P5 ;  /* 0x0000000117177824 */ /* 0x000fe200028e0e30 */
[----:B------:R-:W-:Y:S11]  /*65260*/  @!P0 BRA `(.L_x_1704) ;  /* 0x0000000000308947 */ /* 0x000ff60003800000 */
        /* <DEDUP_REMOVED lines=12> */
.L_x_1704:
[----:B------:R-:W-:Y:S05]  /*65330*/  BSYNC.RECONVERGENT B4 ;  /* 0x0000000000047941 */ /* 0x000fea0003800200 */
.L_x_1703:
[----:B------:R-:W-:Y:S01]  /*65340*/  IADD3 R12, P4, PT, R50, -R3, RZ ;  /* 0x80000003320c7210 */ /* 0x000fe20007f9e0ff */
[----:B------:R-:W-:Y:S01]  /*65350*/  BSSY.RECONVERGENT B4, `(.L_x_1705) ;  /* 0x0000019000047945 */ /* 0x000fe20003800200 */
[-C--:B------:R-:W-:Y:S02]  /*65360*/  IADD3.X R13, P3, PT, R54, ~R0.reuse, RZ, P3, !PT ;  /* 0x80000000360d7210 */ /* 0x080fe40001f7e4ff */
[-C--:B------:R-:W-:Y:S02]  /*65370*/  IADD3.X R26, P2, PT, R53, ~R0.reuse, RZ, P2, !PT ;  /* 0x80000000351a7210 */ /* 0x080fe4000175e4ff */
[----:B------:R-:W-:Y:S02]  /*65380*/  IADD3.X R24, P4, PT, R48, ~R0, RZ, P4, !PT ;  /* 0x8000000030187210 */ /* 0x000fe4000279e4ff */
[----:B------:R-:W-:Y:S02]  /*65390*/  IADD3 R29, P5, PT, R44, -R16, RZ ;  /* 0x800000102c1d7210 */ /* 0x000fe40007fbe0ff */
[----:B------:R-:W-:-:S02]  /*653a0*/  IADD3.X R28, P3, PT, R28, ~R18, RZ, P3, !PT ;  /* 0x800000121c1c7210 */ /* 0x000fc40001f7e4ff */
[----:B------:R-:W-:Y:S01]  /*653b0*/  IADD3.X R25, P2, PT, R25, ~R20, RZ, P2, !PT ;  /* 0x8000001419197210 */ /* 0x000fe2000175e4ff */
[----:B------:R-:W-:Y:S01]  /*653c0*/  IMAD.X R11, R51, 0x1, ~R17, P5 ;  /* 0x00000001330b7824 */ /* 0x000fe200028e0e11 */
[----:B------:R-:W-:Y:S01]  /*653d0*/  IADD3.X R12, P4, PT, R12, ~R22, RZ, P4, !PT ;  /* 0x800000160c0c7210 */ /* 0x000fe2000279e4ff */
        /* <DEDUP_REMOVED lines=16> */
.L_x_1706:
[----:B------:R-:W-:Y:S05]  /*654e0*/  BSYNC.RECONVERGENT B4 ;  /* 0x0000000000047941 */ /* 0x000fea0003800200 */
.L_x_1705:
        /* <DEDUP_REMOVED lines=11> */
[----:B------:R-:W-:Y:S02]  /*655a0*/  IMAD R40, R11, R39, RZ ;  /* 0x000000270b287224 */ /* 0x000fe400078e02ff */
[----:B------:R-:W-:Y:S01]  /*655b0*/  IMAD R43, R38, R28, R43 ;  /* 0x0000001c262b7224 */ /* 0x000fe200078e022b */
[----:B------:R-:W-:Y:S01]  /*655c0*/  ISETP.GE.U32.AND P2, PT, R54, R30, PT ;  /* 0x0000001e3600720c */ /* 0x000fe20003f46070 */
[----:B------:R-:W-:-:S04]  /*655d0*/  IMAD.WIDE.U32 R44, R38, R28, RZ ;  /* 0x0000001c262c7225 */ /* 0x000fc800078e00ff */
[----:B------:R-:W-:Y:S02]  /*655e0*/  IMAD.IADD R43, R31, 0x1, R43 ;  /* 0x000000011f2b7824 */ /* 0x000fe400078e022b */
[----:B------:R-:W-:-:S04]  /*655f0*/  IMAD.WIDE.U32 R30, R29, R39, RZ ;  /* 0x000000271d1e7225 */ /* 0x000fc800078e00ff */
[----:B------:R-:W-:Y:S01]  /*65600*/  IMAD R40, R42, R29, R40 ;  /* 0x0000001d2a287224 */ /* 0x000fe200078e0228 */
[-C--:B------:R-:W-:Y:S01]  /*65610*/  IADD3 R54, P4, PT, R54, R30.reuse, RZ ;  /* 0x0000001e36367210 */ /* 0x080fe20007f9e0ff */
[----:B------:R-:W-:Y:S02]  /*65620*/  IMAD.X R50, R43, 0x1, R41, P3 ;  /* 0x000000012b327824 */ /* 0x000fe400018e0629 */
[----:B------:R-:W-:Y:S01]  /*65630*/  IMAD.IADD R51, R31, 0x1, R40 ;  /* 0x000000011f337824 */ /* 0x000fe200078e0228 */
[----:B------:R-:W-:Y:S01]  /*65640*/  ISETP.GE.U32.AND P3, PT, R54, R30, PT ;  /* 0x0000001e3600720c */ /* 0x000fe20003f66070 */
[----:B------:R-:W-:Y:S01]  /*65650*/  IMAD.WIDE.U32 R44, P5, R27, R13, R44 ;  /* 0x0000000d1b2c7225 */ /* 0x000fe200078a002c */
[----:B------:R-:W-:-:S03]  /*65660*/  ISETP.GE.U32.AND.EX P2, PT, R50, R43, PT, P2 ;  /* 0x0000002b3200720c */ /* 0x000fc60003f46120 */
[----:B------:R-:W-:Y:S01]  /*65670*/  IMAD.WIDE.U32 R30, R27, R28, RZ ;  /* 0x0000001c1b1e7225 */ /* 0x000fe200078e00ff */
[----:B------:R-:W-:-:S03]  /*65680*/  SEL R47, RZ, 0x1, P2 ;  /* 0x00000001ff2f7807 */ /* 0x000fc60001000000 */
[----:B------:R-:W-:Y:S01]  /*65690*/  IMAD.X R41, RZ, RZ, RZ, P5 ;  /* 0x000000ffff297224 */ /* 0x000fe200028e06ff */
[----:B------:R-:W-:Y:S01]  /*656a0*/  IADD3 RZ, P5, PT, R31, R44, RZ ;  /* 0x0000002c1fff7210 */ /* 0x000fe20007fbe0ff */
[-C--:B------:R-:W-:Y:S02]  /*656b0*/  IMAD R44, R26, R27.reuse, RZ ;  /* 0x0000001b1a2c7224 */ /* 0x080fe400078e02ff */
        /* <DEDUP_REMOVED lines=9> */
[----:B------:R-:W-:-:S03]  /*65750*/  ISETP.GE.U32.AND P2, PT, R47, R30, PT ;  /* 0x0000001e2f00720c */ /* 0x000fc60003f46070 */
[----:B------:R-:W-:Y:S01]  /*65760*/  IMAD.X R53, R51, 0x1, R50, P4 ;  /* 0x0000000133357824 */ /* 0x000fe200020e0632 */
[----:B------:R-:W-:Y:S01]  /*65770*/  ISETP.GE.U32.AND.EX P2, PT, R46, R43, PT, P2 ;  /* 0x0000002b2e00720c */ /* 0x000fe20003f46120 */
[----:B------:R-:W-:-:S03]  /*65780*/  IMAD.WIDE.U32 R40, P5, R27, R26, R40 ;  /* 0x0000001a1b287225 */ /* 0x000fc600078a0028 */
[----:B------:R-:W-:Y:S01]  /*65790*/  SEL R49, RZ, 0x1, P2 ;  /* 0x00000001ff317807 */ /* 0x000fe20001000000 */
[----:B------:R-:W-:Y:S01]  /*657a0*/  IMAD.X R31, RZ, RZ, RZ, P5 ;  /* 0x000000ffff1f7224 */ /* 0x000fe200028e06ff */
[----:B------:R-:W-:Y:S01]  /*657b0*/  IADD3 RZ, P5, PT, R45, R40, RZ ;  /* 0x000000282dff7210 */ /* 0x000fe20007fbe0ff */
[----:B------:R-:W-:Y:S01]  /*657c0*/  IMAD.MOV.U32 R30, RZ, RZ, R41 ;  /* 0x000000ffff1e7224 */ /* 0x000fe200078e0029 */
[----:B------:R-:W-:Y:S01]  /*657d0*/  ISETP.GE.U32.AND.EX P3, PT, R53, R51, PT, P3 ;  /* 0x000000333500720c */ /* 0x000fe20003f66130 */
[----:B------:R-:W-:Y:S02]  /*657e0*/  IMAD R43, R24, R27, RZ ;  /* 0x0000001b182b7224 */ /* 0x000fe400078e02ff */
[----:B------:R-:W-:-:S04]  /*657f0*/  IMAD.WIDE.U32.X R40, R38, R26, R30, P5 ;  /* 0x0000001a26287225 */ /* 0x000fc800028e041e */
[----:B------:R-:W-:Y:S02]  /*65800*/  IMAD R43, R38, R12, R43 ;  /* 0x0000000c262b7224 */ /* 0x000fe400078e022b */
        /* <DEDUP_REMOVED lines=9> */
[----:B------:R-:W-:Y:S02]  /*658a0*/  IMAD R45, R42, R28, R45 ;  /* 0x0000001c2a2d7224 */ /* 0x000fe400078e022d */
[----:B------:R-:W-:-:S04]  /*658b0*/  IMAD.WIDE.U32 R30, P5, R39, R11, R30 ;  /* 0x0000000b271e7225 */ /* 0x000fc800078a001e */
        /* <DEDUP_REMOVED lines=29> */
[----:B------:R-:W-:-:S03]  /*65a90*/  IMAD.WIDE.U32 R30, R25, R39, RZ ;  /* 0x00000027191e7225 */ /* 0x000fc600078e00ff */
[----:B------:R-:W-:Y:S01]  /*65aa0*/  IADD3 R40, P3, PT, R49, R30, RZ ;  /* 0x0000001e31287210 */ /* 0x000fe20007f7e0ff */
[----:B------:R-:W-:-:S03]  /*65ab0*/  IMAD.IADD R49, R31, 0x1, R41 ;  /* 0x000000011f317824 */ /* 0x000fc600078e0229 */
        /* <DEDUP_REMOVED lines=37> */
[----:B------:R-:W-:Y:S02]  /*65d10*/  IADD3.X R40, PT, PT, R31, R41, RZ, P3, P4 ;  /* 0x000000291f287210 */ /* 0x000fe40001fe84ff */
[C---:B------:R-:W-:Y:S01]  /*65d20*/  IADD3 R42, P4, PT, R39.reuse, R49, RZ ;  /* 0x00000031272a7210 */ /* 0x040fe20007f9e0ff */
[----:B------:R-:W-:Y:S01]  /*65d30*/  IMAD R49, R24, R33, RZ ;  /* 0x0000002118317224 */ /* 0x000fe200078e02ff */
[----:B------:R-:W-:Y:S02]  /*65d40*/  ISETP.GE.U32.AND P2, PT, R39, R30, PT ;  /* 0x0000001e2700720c */ /* 0x000fe40003f46070 */
[----:B------:R-:W-:Y:S01]  /*65d50*/  ISETP.GE.U32.AND P3, PT, R42, R39, PT ;  /* 0x000000272a00720c */ /* 0x000fe20003f66070 */
[C---:B------:R-:W-:Y:S01]  /*65d60*/  IMAD.X R39, R40.reuse, 0x1, R48, P4 ;  /* 0x0000000128277824 */ /* 0x040fe200020e0630 */
[----:B------:R-:W-:Y:S01]  /*65d70*/  ISETP.GE.U32.AND.EX P2, PT, R40, R31, PT, P2 ;  /* 0x0000001f2800720c */ /* 0x000fe20003f46120 */
[----:B------:R-:W-:-:S03]  /*65d80*/  IMAD R49, R32, R12, R49 ;  /* 0x0000000c20317224 */ /* 0x000fc600078e0231 */
        /* <DEDUP_REMOVED lines=22> */
[C---:B------:R-:W-:Y:S02]  /*65ef0*/  IMAD R44, R32.reuse, R28, R44 ;  /* 0x0000001c202c7224 */ /* 0x040fe400078e022c */
[----:B------:R-:W-:Y:S01]  /*65f00*/  IMAD.WIDE.U32.X R40, R32, R11, R40, P4 ;  /* 0x0000000b20287225 */ /* 0x000fe200020e0428 */
[----:B------:R-:W-:-:S03]  /*65f10*/  ISETP.GE.U32.AND P3, PT, R47, R30, PT ;  /* 0x0000001e2f00720c */ /* 0x000fc60003f66070 */
[----:B------:R-:W-:Y:S01]  /*65f20*/  IMAD.IADD R31, R31, 0x1, R44 ;  /* 0x000000011f1f7824 */ /* 0x000fe200078e022c */
[----:B------:R-:W-:-:S03]  /*65f30*/  SEL R44, RZ, 0x1, P2 ;  /* 0x00000001ff2c7807 */ /* 0x000fc60001000000 */
[----:B------:R-:W-:Y:S01]  /*65f40*/  IMAD.X R43, R31, 0x1, R46, P5 ;  /* 0x000000011f2b7824 */ /* 0x000fe200028e062e */
[----:B------:R-:W-:-:S04]  /*65f50*/  IADD3 R44, P4, P5, R47, R40, R44 ;  /* 0x000000282f2c7210 */ /* 0x000fc80007d9e02c */
[C---:B------:R-:W-:Y:S01]  /*65f60*/  IADD3.X R46, PT, PT, R43.reuse, R41, RZ, P4, P5 ;  /* 0x000000292b2e7210 */ /* 0x040fe200027ea4ff */
[-C--:B------:R-:W-:Y:S01]  /*65f70*/  IMAD.WIDE.U32 R40, R32, R28.reuse, RZ ;  /* 0x0000001c20287225 */ /* 0x080fe200078e00ff */
[----:B------:R-:W-:Y:S02]  /*65f80*/  ISETP.GE.U32.AND.EX P2, PT, R43, R31, PT, P3 ;  /* 0x0000001f2b00720c */ /* 0x000fe40003f46130 */
[----:B------:R-:W-:Y:S01]  /*65f90*/  ISETP.GE.U32.AND P3, PT, R44, R47, PT ;  /* 0x0000002f2c00720c */ /* 0x000fe20003f66070 */
[----:B------:R-:W-:-:S03]  /*65fa0*/  IMAD.WIDE.U32 R30, R33, R28, RZ ;  /* 0x0000001c211e7225 */ /* 0x000fc600078e00ff */
        /* <DEDUP_REMOVED lines=44> */
[C---:B------:R-:W-:Y:S01]  /*66270*/  ISETP.GE.U32.AND P2, PT, R48.reuse, R30, PT ;  /* 0x0000001e3000720c */ /* 0x040fe20003f46070 */
[----:B------:R-:W-:Y:S01]  /*66280*/  IMAD.X R30, R49, 0x1, R45, P3 ;  /* 0x00000001311e7824 */ /* 0x000fe200018e062d */
[----:B------:R-:W-:-:S04]  /*66290*/  IADD3 R42, P4, PT, R48, R42, RZ ;  /* 0x0000002a302a7210 */ /* 0x000fc80007f9e0ff */
        /* <DEDUP_REMOVED lines=11> */
[----:B------:R-:W-:Y:S01]  /*66350*/  IADD3 R47, P5, PT, R44, R30, RZ ;  /* 0x0000001e2c2f7210 */ /* 0x000fe20007fbe0ff */
[----:B------:R-:W-:-:S03]  /*66360*/  IMAD.WIDE.U32 R32, P3, R14, R11, R32 ;  /* 0x0000000b0e207225 */ /* 0x000fc60007860020 */
[----:B------:R-:W-:Y:S01]  /*66370*/  ISETP.GE.U32.AND P2, PT, R47, R30, PT ;  /* 0x0000001e2f00720c */ /* 0x000fe20003f46070 */
[----:B------:R-:W-:Y:S02]  /*66380*/  IMAD.IADD R40, R31, 0x1, R40 ;  /* 0x000000011f287824 */ /* 0x000fe400078e0228 */
[----:B------:R-:W-:-:S04]  /*66390*/  IMAD.WIDE.U32 R30, R14, R29, RZ ;  /* 0x0000001d0e1e7225 */ /* 0x000fc800078e00ff */
[----:B------:R-:W-:Y:S01]  /*663a0*/  IMAD.X R46, R40, 0x1, R46, P5 ;  /* 0x00000001282e7824 */ /* 0x000fe200028e062e */
[----:B------:R-:W-:Y:S01]  /*663b0*/  IADD3 RZ, P4, PT, R31, R32, RZ ;  /* 0x000000201fff7210 */ /* 0x000fe20007f9e0ff */
[----:B------:R-:W-:Y:S02]  /*663c0*/  IMAD.MOV.U32 R30, RZ, RZ, R33 ;  /* 0x000000ffff1e7224 */ /* 0x000fe400078e0021 */
[----:B------:R-:W-:Y:S01]  /*663d0*/  IMAD.WIDE.U32 R32, R28, R14, RZ ;  /* 0x0000000e1c207225 */ /* 0x000fe200078e00ff */
[----:B------:R-:W-:-:S03]  /*663e0*/  ISETP.GE.U32.AND.EX P2, PT, R46, R40, PT, P2 ;  /* 0x000000282e00720c */ /* 0x000fc60003f46120 */
[----:B------:R-:W-:Y:S01]  /*663f0*/  IMAD R40, R13, R14, RZ ;  /* 0x0000000e0d287224 */ /* 0x000fe200078e02ff */
[----:B------:R-:W-:Y:S01]  /*66400*/  IADD3 R43, P5, PT, R43, R32, RZ ;  /* 0x000000202b2b7210 */ /* 0x000fe20007fbe0ff */
[----:B------:R-:W-:Y:S02]  /*66410*/  IMAD.X R31, RZ, RZ, RZ, P3 ;  /* 0x000000ffff1f7224 */ /* 0x000fe400018e06ff */
[----:B------:R-:W-:Y:S01]  /*66420*/  IMAD R40, R15, R28, R40 ;  /* 0x0000001c0f287224 */ /* 0x000fe200078e0228 */
[----:B------:R-:W-:Y:S01]  /*66430*/  ISETP.GE.U32.AND P3, PT, R43, R32, PT ;  /* 0x000000202b00720c */ /* 0x000fe20003f66070 */
[----:B------:R-:W-:Y:S01]  /*66440*/  IMAD.WIDE.U32.X R30, R15, R11, R30, P4 ;  /* 0x0000000b0f1e7225 */ /* 0x000fe200020e041e */
[----:B------:R-:W-:-:S03]  /*66450*/  SEL R32, RZ, 0x1, P2 ;  /* 0x00000001ff207807 */ /* 0x000fc60001000000 */
[----:B------:R-:W-:Y:S02]  /*66460*/  IMAD.IADD R33, R33, 0x1, R40 ;  /* 0x0000000121217824 */ /* 0x000fe400078e0228 */
[----:B------:R-:W-:Y:S02]  /*66470*/  IMAD R11, R11, R27, RZ ;  /* 0x0000001b0b0b7224 */ /* 0x000fe400078e02ff */
[----:B------:R-:W-:Y:S01]  /*66480*/  IMAD.X R40, R33, 0x1, R39, P5 ;  /* 0x0000000121287824 */ /* 0x000fe200028e0627 */
[----:B------:R-:W-:Y:S01]  /*66490*/  IADD3 R39, P4, P5, R43, R30, R32 ;  /* 0x0000001e2b277210 */ /* 0x000fe20007d9e020 */
[----:B------:R-:W-:-:S03]  /*664a0*/  IMAD R11, R38, R29, R11 ;  /* 0x0000001d260b7224 */ /* 0x000fc600078e020b */
[C---:B------:R-:W-:Y:S01]  /*664b0*/  IADD3.X R44, PT, PT, R40.reuse, R31, RZ, P4, P5 ;  /* 0x0000001f282c7210 */ /* 0x040fe200027ea4ff */
[----:B------:R-:W-:Y:S01]  /*664c0*/  IMAD.WIDE.U32 R30, R15, R28, RZ ;  /* 0x0000001c0f1e7225 */ /* 0x000fe200078e00ff */
[----:B------:R-:W-:-:S03]  /*664d0*/  ISETP.GE.U32.AND.EX P2, PT, R40, R33, PT, P3 ;  /* 0x000000212800720c */ /* 0x000fc60003f46130 */
[----:B------:R-:W-:-:S04]  /*664e0*/  IMAD.WIDE.U32 R32, R14, R28, RZ ;  /* 0x0000001c0e207225 */ /* 0x000fc800078e00ff */
        /* <DEDUP_REMOVED lines=8> */
[----:B------:R-:W-:Y:S01]  /*66570*/  IMAD.WIDE.U32.X R32, R15, R13, R32, P4 ;  /* 0x0000000d0f207225 */ /* 0x000fe200020e0420 */
[----:B------:R-:W-:Y:S02]  /*66580*/  IADD3 R28, P4, PT, R42, R30, RZ ;  /* 0x0000001e2a1c7210 */ /* 0x000fe40007f9e0ff */
[----:B------:R-:W-:Y:S01]  /*66590*/  SEL R52, RZ, 0x1, P3 ;  /* 0x00000001ff347807 */ /* 0x000fe20001800000 */
        /* <DEDUP_REMOVED lines=12> */
[----:B------:R-:W-:Y:S01]  /*66660*/  IADD3 R25, P4, P5, R52, R32, R43 ;  /* 0x0000002034197210 */ /* 0x000fe20007d9e02b */
[----:B------:R-:W-:-:S03]  /*66670*/  IMAD.WIDE.U32 R42, R44, 0x3d1, RZ ;  /* 0x000003d12c2a7825 */ /* 0x000fc600078e00ff */
[----:B------:R-:W-:Y:S01]  /*66680*/  IADD3.X R45, PT, PT, RZ, R33, RZ, P4, P5 ;  /* 0x00000021ff2d7210 */ /* 0x000fe200027ea4ff */
[----:B------:R-:W-:Y:S01]  /*66690*/  IMAD.WIDE.U32.X R30, R15, R26, R40, P3 ;  /* 0x0000001a0f1e7225 */ /* 0x000fe200018e0428 */
[----:B------:R-:W-:-:S03]  /*666a0*/  IADD3 R25, P4, PT, R28, R25, RZ ;  /* 0x000000191c197210 */ /* 0x000fc60007f9e0ff */
[----:B------:R-:W-:Y:S01]  /*666b0*/  IMAD.WIDE.U32 R42, P5, R39, 0x1, R42 ;  /* 0x00000001272a7825 */ /* 0x000fe200078a002a */
[----:B------:R-:W-:-:S03]  /*666c0*/  ISETP.GE.U32.AND P3, PT, R25, R28, PT ;  /* 0x0000001c1900720c */ /* 0x000fc60003f66070 */
[----:B------:R-:W-:-:S04]  /*666d0*/  IMAD.WIDE.U32 R40, R39, 0x3d1, RZ ;  /* 0x000003d127287825 */ /* 0x000fc800078e00ff */
[----:B------:R-:W-:Y:S01]  /*666e0*/  IMAD.X R33, RZ, RZ, RZ, P5 ;  /* 0x000000ffff217224 */ /* 0x000fe200028e06ff */
[----:B------:R-:W-:Y:S01]  /*666f0*/  IADD3 R41, P5, PT, R41, R42, RZ ;  /* 0x0000002a29297210 */ /* 0x000fe20007fbe0ff */
[----:B------:R-:W-:Y:S02]  /*66700*/  IMAD.X R45, R13, 0x1, R45, P4 ;  /* 0x000000010d2d7824 */ /* 0x000fe400020e062d */
[----:B------:R-:W-:Y:S01]  /*66710*/  IMAD.MOV.U32 R32, RZ, RZ, R43 ;  /* 0x000000ffff207224 */ /* 0x000fe200078e002b */
[----:B------:R-:W-:Y:S01]  /*66720*/  SEL R43, RZ, 0x1, P2 ;  /* 0x00000001ff2b7807 */ /* 0x000fe20001000000 */
[----:B------:R-:W-:-:S04]  /*66730*/  IMAD.WIDE.U32 R26, R27, R29, R40 ;  /* 0x0000001d1b1a7225 */ /* 0x000fc800078e0028 */
[----:B------:R-:W-:Y:S01]  /*66740*/  IMAD.WIDE.U32.X R32, R44, 0x1, R32, P5 ;  /* 0x000000012c207825 */ /* 0x000fe200028e0420 */
[----:B------:R-:W-:Y:S02]  /*66750*/  ISETP.GE.U32.AND.EX P5, PT, R45, R13, PT, P3 ;  /* 0x0000000d2d00720c */ /* 0x000fe40003fa6130 */
[----:B------:R-:W-:Y:S01]  /*66760*/  ISETP.GE.U32.AND P4, PT, R26, R40, PT ;  /* 0x000000281a00720c */ /* 0x000fe20003f86070 */
[----:B------:R-:W-:Y:S01]  /*66770*/  IMAD.IADD R11, R27, 0x1, R11 ;  /* 0x000000011b0b7824 */ /* 0x000fe200078e020b */
[----:B------:R-:W-:Y:S01]  /*66780*/  SEL R13, RZ, 0x1, P5 ;  /* 0x00000001ff0d7807 */ /* 0x000fe20002800000 */
[----:B------:R-:W-:-:S03]  /*66790*/  IMAD.WIDE.U32 R28, R45, 0x3d1, RZ ;  /* 0x000003d12d1c7825 */ /* 0x000fc600078e00ff */
[----:B------:R-:W-:Y:S01]  /*667a0*/  ISETP.GE.U32.AND.EX P3, PT, R11, R41, PT, P4 ;  /* 0x000000290b00720c */ /* 0x000fe20003f66140 */
[----:B------:R-:W-:Y:S01]  /*667b0*/  IMAD.WIDE.U32 R38, R25, 0x3d1, RZ ;  /* 0x000003d119267825 */ /* 0x000fe200078e00ff */
[----:B------:R-:W-:Y:S02]  /*667c0*/  IADD3 R43, P2, P5, R13, R30, R43 ;  /* 0x0000001e0d2b7210 */ /* 0x000fe40007d5e02b */
[----:B------:R-:W-:Y:S01]  /*667d0*/  SEL R13, RZ, 0x1, P3 ;  /* 0x00000001ff0d7807 */ /* 0x000fe20001800000 */
[----:B------:R-:W-:Y:S01]  /*667e0*/  IMAD.WIDE.U32 R28, P4, R25, 0x1, R28 ;  /* 0x00000001191c7825 */ /* 0x000fe2000788001c */
[----:B------:R-:W-:Y:S02]  /*667f0*/  IADD3.X R42, PT, PT, RZ, R31, RZ, P2, P5 ;  /* 0x0000001fff2a7210 */ /* 0x000fe400017ea4ff */
[----:B------:R-:W-:Y:S01]  /*66800*/  IADD3 R27, P2, PT, R54, R38, RZ ;  /* 0x00000026361b7210 */ /* 0x000fe20007f5e0ff */
[----:B------:R-:W-:Y:S01]  /*66810*/  IMAD R44, R24, R14, RZ ;  /* 0x0000000e182c7224 */ /* 0x000fe200078e02ff */
[----:B------:R-:W-:Y:S01]  /*66820*/  IADD3 R28, P5, PT, R39, R28, RZ ;  /* 0x0000001c271c7210 */ /* 0x000fe20007fbe0ff */
[----:B------:R-:W-:-:S04]  /*66830*/  IMAD.WIDE.U32 R30, R12, R14, RZ ;  /* 0x0000000e0c1e7225 */ /* 0x000fc800078e00ff */
[----:B------:R-:W-:Y:S01]  /*66840*/  IMAD.X R39, R28, 0x1, R53, P2 ;  /* 0x000000011c277824 */ /* 0x000fe200010e0635 */
[----:B------:R-:W-:Y:S01]  /*66850*/  IADD3 R13, P2, P3, R27, R32, R13 ;  /* 0x000000201b0d7210 */ /* 0x000fe20007b5e00d */
[----:B------:R-:W-:-:S03]  /*66860*/  IMAD R44, R15, R12, R44 ;  /* 0x0000000c0f2c7224 */ /* 0x000fc600078e022c */
[----:B------:R-:W-:Y:S01]  /*66870*/  IADD3.X R25, PT, PT, R39, R33, RZ, P2, P3 ;  /* 0x0000002127197210 */ /* 0x000fe200017e64ff */
[----:B------:R-:W-:Y:S01]  /*66880*/  IMAD.IADD R44, R31, 0x1, R44 ;  /* 0x000000011f2c7824 */ /* 0x000fe200078e022c */
[----:B------:R-:W-:Y:S01]  /*66890*/  IADD3 R49, P3, PT, R49, R30, RZ ;  /* 0x0000001e31317210 */ /* 0x000fe20007f7e0ff */
[----:B------:R-:W-:-:S03]  /*668a0*/  IMAD.WIDE.U32 R32, R14, R12, RZ ;  /* 0x0000000c0e207225 */ /* 0x000fc600078e00ff */
[C---:B------:R-:W-:Y:S01]  /*668b0*/  ISETP.GE.U32.AND P2, PT, R49.reuse, R30, PT ;  /* 0x0000001e3100720c */ /* 0x040fe20003f46070 */
        /* <DEDUP_REMOVED lines=11> */
[----:B------:R-:W-:Y:S01]  /*66970*/  ISETP.GE.U32.AND.EX P2, PT, R39, R28, PT, P2 ;  /* 0x0000001c2700720c */ /* 0x000fe20003f46120 */
[----:B------:R-:W-:-:S02]  /*66980*/  IMAD.MOV.U32 R14, RZ, RZ, R29 ;  /* 0x000000ffff0e7224 */ /* 0x000fc400078e001d */
[----:B------:R-:W-:Y:S01]  /*66990*/  IMAD.WIDE.U32.X R40, R15, R24, R40, P3 ;  /* 0x000000180f287225 */ /* 0x000fe200018e0428 */
[----:B------:R-:W-:-:S03]  /*669a0*/  ISETP.GE.U32.AND P3, PT, R43, R49, PT ;  /* 0x000000312b00720c */ /* 0x000fc60003f66070 */
[----:B------:R-:W-:Y:S01]  /*669b0*/  IMAD.X R15, RZ, RZ, RZ, P4 ;  /* 0x000000ffff0f7224 */ /* 0x000fe200020e06ff */
[C---:B------:R-:W-:Y:S01]  /*669c0*/  ISETP.GE.U32.AND.EX P3, PT, R42.reuse, R48, PT, P3 ;  /* 0x000000302a00720c */ /* 0x040fe20003f66130 */
[----:B------:R-:W-:-:S03]  /*669d0*/  IMAD.WIDE.U32 R30, R42, 0x3d1, RZ ;  /* 0x000003d12a1e7825 */ /* 0x000fc600078e00ff */
[----:B------:R-:W-:Y:S01]  /*669e0*/  SEL R24, RZ, 0x1, P3 ;  /* 0x00000001ff187807 */ /* 0x000fe20001800000 */
[----:B------:R-:W-:Y:S01]  /*669f0*/  IMAD.WIDE.U32.X R14, R45, 0x1, R14, P5 ;  /* 0x000000012d0e7825 */ /* 0x000fe200028e040e */
[----:B------:R-:W-:Y:S02]  /*66a00*/  ISETP.GE.U32.AND P3, PT, R13, R27, PT ;  /* 0x0000001b0d00720c */ /* 0x000fe40003f66070 */
[----:B------:R-:W-:Y:S01]  /*66a10*/  IADD3 R12, P4, P5, R24, R40, R12 ;  /* 0x00000028180c7210 */ /* 0x000fe20007d9e00c */
[----:B------:R-:W-:Y:S01]  /*66a20*/  IMAD.WIDE.U32 R28, R43, 0x3d1, RZ ;  /* 0x000003d12b1c7825 */ /* 0x000fe200078e00ff */
[----:B------:R-:W-:Y:S02]  /*66a30*/  ISETP.GE.U32.AND.EX P3, PT, R25, R39, PT, P3 ;  /* 0x000000271900720c */ /* 0x000fe40003f66130 */
[----:B------:R-:W-:Y:S02]  /*66a40*/  SEL R24, RZ, 0x1, P2 ;  /* 0x00000001ff187807 */ /* 0x000fe40001000000 */
[----:B------:R-:W-:-:S02]  /*66a50*/  SEL R27, RZ, 0x1, P3 ;  /* 0x00000001ff1b7807 */ /* 0x000fc40001800000 */
[----:B------:R-:W-:Y:S01]  /*66a60*/  IADD3.X R40, PT, PT, RZ, R41, RZ, P4, P5 ;  /* 0x00000029ff287210 */ /* 0x000fe200027ea4ff */
[----:B------:R-:W-:Y:S01]  /*66a70*/  IMAD.WIDE.U32 R30, P5, R43, 0x1, R30 ;  /* 0x000000012b1e7825 */ /* 0x000fe200078a001e */
[----:B------:R-:W-:-:S03]  /*66a80*/  IADD3 R14, P2, P3, R27, R14, R24 ;  /* 0x0000000e1b0e7210 */ /* 0x000fc60007b5e018 */
[----:B------:R-:W-:Y:S01]  /*66a90*/  IMAD.X R33, RZ, RZ, RZ, P5 ;  /* 0x000000ffff217224 */ /* 0x000fe200028e06ff */
[----:B------:R-:W-:Y:S01]  /*66aa0*/  IADD3.X R15, PT, PT, RZ, R15, RZ, P2, P3 ;  /* 0x0000000fff0f7210 */ /* 0x000fe200017e64ff */
[----:B------:R-:W-:Y:S01]  /*66ab0*/  IMAD.MOV.U32 R32, RZ, RZ, R31 ;  /* 0x000000ffff207224 */ /* 0x000fe200078e001f */
[----:B------:R-:W-:Y:S02]  /*66ac0*/  IADD3 R51, P2, PT, R51, R28, RZ ;  /* 0x0000001c33337210 */ /* 0x000fe40007f5e0ff */
[----:B------:R-:W-:Y:S01]  /*66ad0*/  IADD3 R24, P4, PT, R29, R30, RZ ;  /* 0x0000001e1d187210 */ /* 0x000fe20007f9e0ff */
[----:B------:R-:W-:Y:S01]  /*66ae0*/  IMAD.WIDE.U32 R30, R12, 0x3d1, RZ ;  /* 0x000003d10c1e7825 */ /* 0x000fe200078e00ff */
[C---:B------:R-:W-:Y:S02]  /*66af0*/  IADD3 R14, P3, PT, R51.reuse, R14, RZ ;  /* 0x0000000e330e7210 */ /* 0x040fe40007f7e0ff */
[----:B------:R-:W-:Y:S01]  /*66b00*/  ISETP.GE.U32.AND P5, PT, R51, R28, PT ;  /* 0x0000001c3300720c */ /* 0x000fe20003fa6070 */
[----:B------:R-:W-:Y:S01]  /*66b10*/  IMAD.X R50, R24, 0x1, R50, P2 ;  /* 0x0000000118327824 */ /* 0x000fe200010e0632 */
[----:B------:R-:W-:Y:S01]  /*66b20*/  ISETP.GE.U32.AND P2, PT, R14, R51, PT ;  /* 0x000000330e00720c */ /* 0x000fe20003f46070 */
[----:B------:R-:W-:-:S04]  /*66b30*/  IMAD.WIDE.U32 R28, R40, 0x3d1, RZ ;  /* 0x000003d1281c7825 */ /* 0x000fc800078e00ff */
[C---:B------:R-:W-:Y:S01]  /*66b40*/  IMAD.X R15, R50.reuse, 0x1, R15, P3 ;  /* 0x00000001320f7824 */ /* 0x040fe200018e060f */
[----:B------:R-:W-:Y:S01]  /*66b50*/  ISETP.GE.U32.AND.EX P3, PT, R50, R24, PT, P5 ;  /* 0x000000183200720c */ /* 0x000fe20003f66150 */
[----:B------:R-:W-:-:S03]  /*66b60*/  IMAD.WIDE.U32.X R32, R42, 0x1, R32, P4 ;  /* 0x000000012a207825 */ /* 0x000fc600020e0420 */
[----:B------:R-:W-:Y:S02]  /*66b70*/  ISETP.GE.U32.AND.EX P2, PT, R15, R50, PT, P2 ;  /* 0x000000320f00720c */ /* 0x000fe40003f46120 */
[----:B------:R-:W-:Y:S02]  /*66b80*/  SEL R24, RZ, 0x1, P3 ;  /* 0x00000001ff187807 */ /* 0x000fe40001800000 */
[----:B------:R-:W-:Y:S01]  /*66b90*/  SEL R27, RZ, 0x1, P2 ;  /* 0x00000001ff1b7807 */ /* 0x000fe20001000000 */
[----:B------:R-:W-:Y:S01]  /*66ba0*/  IMAD.WIDE.U32 R28, P2, R12, 0x1, R28 ;  /* 0x000000010c1c7825 */ /* 0x000fe2000784001c */
[----:B------:R-:W-:Y:S02]  /*66bb0*/  IADD3 R47, P3, PT, R47, R30, RZ ;  /* 0x0000001e2f2f7210 */ /* 0x000fe40007f7e0ff */
        /* <DEDUP_REMOVED lines=61> */
.L_x_1708:
[----:B------:R-:W-:Y:S05]  /*66f90*/  BSYNC.RECONVERGENT B4 ;  /* 0x0000000000047941 */ /* 0x000fea0003800200 */
.L_x_1707:
        /* <DEDUP_REMOVED lines=13> */
.L_x_1710:
        /* <DEDUP_REMOVED lines=10> */
.L_x_1711:
[----:B------:R-:W-:Y:S05]  /*67110*/  BSYNC.RECONVERGENT B4 ;  /* 0x0000000000047941 */ /* 0x000fea0003800200 */
.L_x_1709:
        /* <DEDUP_REMOVED lines=25> */
[-C--:B------:R-:W-:Y:S01]  /*672b0*/  IMAD.WIDE.U32 R42, R5, R4.reuse, RZ ;  /* 0x00000004052a7225 */ /* 0x080fe200078e00ff */
[----:B------:R-:W-:Y:S02]  /*672c0*/  SHF.L.W.U32.HI R48, R26, 0x1, R30 ;  /* 0x000000011a307819 */ /* 0x000fe40000010e1e */
[----:B------:R-:W-:Y:S01]  /*672d0*/  SEL R26, RZ, 0x1, P2 ;  /* 0x00000001ff1a7807 */ /* 0x000fe20001000000 */
[----:B------:R-:W-:Y:S01]  /*672e0*/  IMAD.WIDE.U32 R28, R4, R4, RZ ;  /* 0x00000004041c7225 */ /* 0x000fe200078e00ff */
[----:B------:R-:W-:-:S03]  /*672f0*/  SHF.L.W.U32.HI R47, R30, 0x1, R31 ;  /* 0x000000011e2f7819 */ /* 0x000fc60000010e1f */
        /* <DEDUP_REMOVED lines=16> */
[----:B------:R-:W-:Y:S02]  /*67400*/  IMAD.MOV.U32 R41, RZ, RZ, R32 ;  /* 0x000000ffff297224 */ /* 0x000fe400078e0020 */
[----:B------:R-:W-:-:S04]  /*67410*/  IMAD.WIDE.U32.X R38, R7, R7, R38, P4 ;  /* 0x0000000707267225 */ /* 0x000fc800020e0426 */
[----:B------:R-:W-:Y:S02]  /*67420*/  IMAD.MOV.U32 R32, RZ, RZ, R43 ;  /* 0x000000ffff207224 */ /* 0x000fe400078e002b */
[----:B------:R-:W-:Y:S01]  /*67430*/  IMAD.MOV.U32 R26, RZ, RZ, R28 ;  /* 0x000000ffff1a7224 */ /* 0x000fe200078e001c */
[----:B------:R-:W-:Y:S01]  /*67440*/  IADD3 R28, P4, PT, R29, R44, RZ ;  /* 0x0000002c1d1c7210 */ /* 0x000fe20007f9e0ff */
[----:B------:R-:W-:Y:S02]  /*67450*/  IMAD.MOV.U32 R29, RZ, RZ, R38 ;  /* 0x000000ffff1d7224 */ /* 0x000fe400078e0026 */
[----:B------:R-:W-:Y:S02]  /*67460*/  IMAD.MOV.U32 R40, RZ, RZ, R39 ;  /* 0x000000ffff287224 */ /* 0x000fe400078e0027 */
[----:B------:R-:W-:Y:S02]  /*67470*/  IMAD.X R39, RZ, RZ, RZ, P5 ;  /* 0x000000ffff277224 */ /* 0x000fe400028e06ff */
[----:B------:R-:W-:-:S02]  /*67480*/  IMAD.MOV.U32 R38, RZ, RZ, R45 ;  /* 0x000000ffff267224 */ /* 0x000fc400078e002d */
        /* <DEDUP_REMOVED lines=15> */
.L_x_1713:
[----:B------:R-:W-:Y:S05]  /*67580*/  BSYNC.RECONVERGENT B4 ;  /* 0x0000000000047941 */ /* 0x000fea0003800200 */
.L_x_1712:
        /* <DEDUP_REMOVED lines=66> */
.L_x_1715:
[----:B------:R-:W-:Y:S05]  /*679b0*/  BSYNC.RECONVERGENT B4 ;  /* 0x0000000000047941 */ /* 0x000fea0003800200 */
.L_x_1714:
[-C--:B------:R-:W-:Y:S01]  /*679c0*/  IADD3 R48, P2, P4, R30, R41.reuse, R48 ;  /* 0x000000291e307210 */ /* 0x080fe20007c5e030 */
[----:B------:R-:W-:Y:S01]  /*679d0*/  IMAD.WIDE.U32 R30, R5, R6, RZ ;  /* 0x00000006051e7225 */ /* 0x000fe200078e00ff */
[----:B------:R-:W-:Y:S02]  /*679e0*/  BSSY.RECONVERGENT B4, `(.L_x_1716) ;  /* 0x0000037000047945 */ /* 0x000fe40003800200 */
[----:B------:R-:W-:Y:S01]  /*679f0*/  IADD3.X R2, PT, PT, RZ, R42, R2, P2, P4 ;  /* 0x0000002aff027210 */ /* 0x000fe200017e8402 */
[----:B------:R-:W-:Y:S01]  /*67a00*/  IMAD.WIDE.U32 R32, R4, R6, RZ ;  /* 0x0000000604207225 */ /* 0x000fe200078e00ff */
[----:B------:R-:W-:-:S03]  /*67a10*/  ISETP.GE.U32.AND P3, PT, R48, R41, PT ;  /* 0x000000293000720c */ /* 0x000fc60003f66070 */
        /* <DEDUP_REMOVED lines=51> */
.L_x_1717:
[----:B------:R-:W-:Y:S05]  /*67d50*/  BSYNC.RECONVERGENT B4 ;  /* 0x0000000000047941 */ /* 0x000fea0003800200 */
.L_x_1716:
[----:B------:R-:W2:Y:S01]  /*67d60*/  LDL.LU R47, [R1+0xa178] ;  /* 0x00a17800012f7983 */ /* 0x000ea20000300800 */
[----:B------:R-:W-:Y:S01]  /*67d70*/  ISETP.GE.U32.AND P4, PT, R2, R4, PT ;  /* 0x000000040200720c */ /* 0x000fe20003f86070 */
[-C--:B------:R-:W-:Y:S01]  /*67d80*/  IMAD.WIDE.U32 R4, R7, R8.reuse, RZ ;  /* 0x0000000807047225 */ /* 0x080fe200078e00ff */
[----:B------:R-:W-:Y:S01]  /*67d90*/  BSSY.RECONVERGENT B4, `(.L_x_1718) ;  /* 0x000001a000047945 */ /* 0x000fe20003800200 */
[----:B------:R-:W-:Y:S02]  /*67da0*/  SHF.L.W.U32.HI R44, R42, 0x1, R30 ;  /* 0x000000012a2c7819 */ /* 0x000fe40000010e1e */
[----:B------:R-:W-:Y:S01]  /*67db0*/  IMAD.WIDE.U32 R32, R6, R8, RZ ;  /* 0x0000000806207225 */ /* 0x000fe200078e00ff */
[----:B------:R-:W-:-:S03]  /*67dc0*/  SHF.L.W.U32.HI R46, R30, 0x1, R31 ;  /* 0x000000011e2e7819 */ /* 0x000fc60000010e1f */
[----:B------:R-:W-:-:S04]  /*67dd0*/  IMAD.WIDE.U32 R4, P3, R6, R9, R4 ;  /* 0x0000000906047225 */ /* 0x000fc80007860004 */
[----:B------:R-:W-:Y:S01]  /*67de0*/  IMAD.X R41, R43, 0x1, R41, P5 ;  /* 0x000000012b297824 */ /* 0x000fe200028e0629 */
[----:B------:R-:W-:-:S04]  /*67df0*/  IADD3 RZ, P5, PT, R33, R4, RZ ;  /* 0x0000000421ff7210 */ /* 0x000fc80007fbe0ff */
[----:B------:R-:W-:-:S04]  /*67e00*/  ISETP.GE.U32.AND.EX P4, PT, R41, R43, PT, P4 ;  /* 0x0000002b2900720c */ /* 0x000fc80003f86140 */
        /* <DEDUP_REMOVED lines=18> */
.L_x_1719:
[----:B------:R-:W-:Y:S05]  /*67f30*/  BSYNC.RECONVERGENT B4 ;  /* 0x0000000000047941 */ /* 0x000fea0003800200 */
.L_x_1718:
[-C--:B------:R-:W-:Y:S01]  /*67f40*/  IMAD R4, R9, R6.reuse, RZ ;  /* 0x0000000609047224 */ /* 0x080fe200078e02ff */
[-C--:B------:R-:W-:Y:S01]  /*67f50*/  IADD3 R44, P2, P4, R30, R29.reuse, R44 ;  /* 0x0000001d1e2c7210 */ /* 0x080fe20007c5e02c */
[----:B------:R-:W-:Y:S01]  /*67f60*/  IMAD.WIDE.U32 R30, R8, R6, RZ ;  /* 0x00000006081e7225 */ /* 0x000fe200078e00ff */
[----:B------:R-:W-:Y:S02]  /*67f70*/  BSSY.RECONVERGENT B4, `(.L_x_1720) ;  /* 0x0000091000047945 */ /* 0x000fe40003800200 */
[----:B------:R-:W-:Y:S01]  /*67f80*/  IADD3.X R46, PT, PT, RZ, R40, R46, P2, P4 ;  /* 0x00000028ff2e7210 */ /* 0x000fe200017e842e */
[----:B------:R-:W-:Y:S01]  /*67f90*/  IMAD R4, R7, R8, R4 ;  /* 0x0000000807047224 */ /* 0x000fe200078e0204 */
[----:B------:R-:W-:Y:S01]  /*67fa0*/  ISETP.GE.U32.AND P2, PT, R44, R29, PT ;  /* 0x0000001d2c00720c */ /* 0x000fe20003f46070 */
[----:B------:R-:W-:-:S03]  /*67fb0*/  IMAD.WIDE.U32 R32, R41, 0x3d1, RZ ;  /* 0x000003d129207825 */ /* 0x000fc600078e00ff */
[----:B------:R-:W-:Y:S01]  /*67fc0*/  ISETP.GE.U32.AND.EX P2, PT, R46, R40, PT, P2 ;  /* 0x000000282e00720c */ /* 0x000fe20003f46120 */
[----:B------:R-:W-:Y:S02]  /*67fd0*/  IMAD.IADD R8, R31, 0x1, R4 ;  /* 0x000000011f087824 */ /* 0x000fe400078e0204 */
[----:B------:R-:W-:Y:S02]  /*67fe0*/  IMAD.X R31, RZ, RZ, RZ, P3 ;  /* 0x000000ffff1f7224 */ /* 0x000fe400018e06ff */
[----:B------:R-:W-:Y:S01]  /*67ff0*/  IMAD.WIDE.U32 R32, P3, R2, 0x1, R32 ;  /* 0x0000000102207825 */ /* 0x000fe20007860020 */
[----:B------:R-:W-:-:S03]  /*68000*/  SHF.L.U64.HI R29, R30, 0x1, R8 ;  /* 0x000000011e1d7819 */ /* 0x000fc60000010208 */
[----:B------:R-:W-:-:S04]  /*68010*/  IMAD.WIDE.U32 R42, R2, 0x3d1, RZ ;  /* 0x000003d1022a7825 */ /* 0x000fc800078e00ff */
        /* <DEDUP_REMOVED lines=36> */
[----:B------:R-:W-:Y:S02]  /*68260*/  SHF.L.W.U32.HI R30, R30, 0x1, R31 ;  /* 0x000000011e1e7819 */ /* 0x000fe40000010e1f */
[----:B------:R-:W-:-:S02]  /*68270*/  ISETP.GE.U32.AND.EX P5, PT, R54, R33, PT, P5 ;  /* 0x000000213600720c */ /* 0x000fc40003fa6150 */
[----:B------:R-:W-:Y:S02]  /*68280*/  SEL R7, RZ, 0x1, P3 ;  /* 0x00000001ff077807 */ /* 0x000fe40001800000 */
        /* <DEDUP_REMOVED lines=9> */
[C---:B------:R-:W-:Y:S01]  /*68320*/  IMAD.WIDE.U32 R4, R31.reuse, 0x3d1, RZ ;  /* 0x000003d11f047825 */ /* 0x040fe200078e00ff */
        /* <DEDUP_REMOVED lines=85> */
.L_x_1721:
[----:B------:R-:W-:Y:S05]  /*68880*/  BSYNC.RECONVERGENT B4 ;  /* 0x0000000000047941 */ /* 0x000fea0003800200 */
.L_x_1720:
        /* <DEDUP_REMOVED lines=13> */
.L_x_1723:
        /* <DEDUP_REMOVED lines=10> */
.L_x_1724:
[----:B------:R-:W-:Y:S05]  /*68a00*/  BSYNC.RECONVERGENT B4 ;  /* 0x0000000000047941 */ /* 0x000fea0003800200 */
.L_x_1722:
[----:B------:R-:W-:Y:S01]  /*68a10*/  IADD3 RZ, P2, PT, R2, R36, RZ ;  /* 0x0000002402ff7210 */ /* 0x000fe20007f5e0ff */
        /* <DEDUP_REMOVED lines=33> */
.L_x_1726:
[----:B------:R-:W-:Y:S05]  /*68c30*/  BSYNC.RECONVERGENT B4 ;  /* 0x0000000000047941 */ /* 0x000fea0003800200 */
.L_x_1725:
        /* <DEDUP_REMOVED lines=34> */
.L_x_1728:
[----:B------:R-:W-:Y:S05]  /*68e60*/  BSYNC.RECONVERGENT B4 ;  /* 0x0000000000047941 */ /* 0x000fea0003800200 */
.L_x_1727:
        /* <DEDUP_REMOVED lines=19> */
[----:B------:R-:W-:-:S02]  /*68fa0*/  LOP3.LUT R4, R5, R30, R9, 0x80, !PT ;  /* 0x0000001e05047212 */ /* 0x000fc400078e8009 */
[-C--:B------:R-:W-:Y:S02]  /*68fb0*/  IADD3 R31, P3, PT, R13, -R3.reuse, RZ ;  /* 0x800000030d1f7210 */ /* 0x080fe40007f7e0ff */
        /* <DEDUP_REMOVED lines=15> */
.L_x_1730:
[----:B------:R-:W-:Y:S05]  /*690b0*/  BSYNC.RECONVERGENT B4 ;  /* 0x0000000000047941 */ /* 0x000fea0003800200 */
.L_x_1729:
[----:B------:R-:W-:Y:S01]  /*690c0*/  IADD3 R4, P4, PT, R24, -R3, RZ ;  /* 0x8000000318047210 */ /* 0x000fe20007f9e0ff */
[----:B------:R-:W-:Y:S01]  /*690d0*/  BSSY.RECONVERGENT B4, `(.L_x_1731) ;  /* 0x0000019000047945 */ /* 0x000fe20003800200 */
[-C--:B------:R-:W-:Y:S02]  /*690e0*/  IADD3.X R8, P2, PT, R15, ~R0.reuse, RZ, P2, !PT ;  /* 0x800000000f087210 */ /* 0x080fe4000175e4ff */
[-C--:B------:R-:W-:Y:S02]  /*690f0*/  IADD3.X R10, P3, PT, R25, ~R0.reuse, RZ, P3, !PT ;  /* 0x80000000190a7210 */ /* 0x080fe40001f7e4ff */
[----:B------:R-:W-:Y:S02]  /*69100*/  IADD3.X R27, P4, PT, R27, ~R0, RZ, P4, !PT ;  /* 0x800000001b1b7210 */ /* 0x000fe4000279e4ff */
[----:B------:R-:W-:Y:S02]  /*69110*/  IADD3.X R24, P2, PT, ~R26, R13, RZ, P2, !PT ;  /* 0x0000000d1a187210 */ /* 0x000fe4000175e5ff */
[----:B------:R-:W-:-:S02]  /*69120*/  IADD3.X R6, P3, PT, ~R6, R31, RZ, P3, !PT ;  /* 0x0000001f06067210 */ /* 0x000fc40001f7e5ff */
[----:B------:R-:W-:Y:S01]  /*69130*/  IADD3.X R26, P4, PT, ~R29, R4, RZ, P4, !PT ;  /* 0x000000041d1a7210 */ /* 0x000fe2000279e5ff */
[----:B------:R-:W-:Y:S01]  /*69140*/  IMAD.X R25, R8, 0x1, ~R9, P2 ;  /* 0x0000000108197824 */ /* 0x000fe200010e0e09 */
[----:B------:R-:W-:Y:S01]  /*69150*/  IADD3 R4, P5, PT, R12, -R7, RZ ;  /* 0x800000070c047210 */ /* 0x000fe20007fbe0ff */
[----:B------:R-:W-:Y:S02]  /*69160*/  IMAD.X R7, R10, 0x1, ~R5, P3 ;  /* 0x000000010a077824 */ /* 0x000fe400018e0e05 */
[----:B------:R-:W-:Y:S02]  /*69170*/  IMAD.X R27, R27, 0x1, ~R30, P4 ;  /* 0x000000011b1b7824 */ /* 0x000fe400020e0e1e */
[----:B------:R-:W-:Y:S01]  /*69180*/  IMAD.X R5, R11, 0x1, ~R2, P5 ;  /* 0x000000010b057824 */ /* 0x000fe200028e0e02 */
[----:B------:R-:W-:Y:S07]  /*69190*/  @!P0 BRA `(.L_x_1732) ;  /* 0x0000000000308947 */ /* 0x000fee0003800000 */
        /* <DEDUP_REMOVED lines=12> */
.L_x_1732:
[----:B------:R-:W-:Y:S05]  /*69260*/  BSYNC.RECONVERGENT B4 ;  /* 0x0000000000047941 */ /* 0x000fea0003800200 */
.L_x_1731:
[----:B------:R-:W2:Y:S04]  /*69270*/  LDL.LU R45, [R1+0xa13c] ;  /* 0x00a13c00012d7983 */ /* 0x000ea80000300800 */
[----:B------:R-:W3:Y:S04]  /*69280*/  LDL.LU R46, [R1+0xa168] ;  /* 0x00a16800012e7983 */ /* 0x000ee80000300800 */
[----:B------:R-:W4:Y:S04]  /*69290*/  LDL.LU R49, [R1+0xa15c] ;  /* 0x00a15c0001317983 */ /* 0x000f280000300800 */
[----:B------:R-:W5:Y:S04]  /*692a0*/  LDL.LU R50, [R1+0xa150] ;  /* 0x00a1500001327983 */ /* 0x000f680000300800 */
[----:B------:R-:W5:Y:S04]  /*692b0*/  LDL.LU R48, [R1+0xa140] ;  /* 0x00a1400001307983 */ /* 0x000f680000300800 */
[----:B0-----:R-:W5:Y:S04]  /*692c0*/  LDL.LU R47, [R1+0xa160] ;  /* 0x00a16000012f7983 */ /* 0x001f680000300800 */
[----:B------:R-:W5:Y:S04]  /*692d0*/  LDL.LU R42, [R1+0xa164] ;  /* 0x00a16400012a7983 */ /* 0x000f680000300800 */
[----:B------:R-:W5:Y:S01]  /*692e0*/  LDL.LU R43, [R1+0xa158] ;  /* 0x00a15800012b7983 */ /* 0x000f620000300800 */
[----:B--2---:R-:W-:-:S04]  /*692f0*/  IMAD.WIDE.U32 R10, R5, R45, RZ ;  /* 0x0000002d050a7225 */ /* 0x004fc800078e00ff */
[----:B------:R-:W-:-:S04]  /*69300*/  IMAD.WIDE.U32 R14, R4, R45, RZ ;  /* 0x0000002d040e7225 */ /* 0x000fc800078e00ff */
[----:B---3--:R-:W-:-:S04]  /*69310*/  IMAD.WIDE.U32 R10, P0, R46, R4, R10 ;  /* 0x000000042e0a7225 */ /* 0x008fc8000780000a */
[----:B------:R-:W-:Y:S01]  /*69320*/  IMAD.X R9, RZ, RZ, RZ, P0 ;  /* 0x000000ffff097224 */ /* 0x000fe200000e06ff */
[----:B------:R-:W-:Y:S01]  /*69330*/  IADD3 RZ, P0, PT, R15, R10, RZ ;  /* 0x0000000a0fff7210 */ /* 0x000fe20007f1e0ff */
[----:B------:R-:W-:Y:S02]  /*69340*/  IMAD.MOV.U32 R8, RZ, RZ, R11 ;  /* 0x000000ffff087224 */ /* 0x000fe400078e000b */
[-C--:B----4-:R-:W-:Y:S02]  /*69350*/  IMAD R2, R49, R4.reuse, RZ ;  /* 0x0000000431027224 */ /* 0x090fe400078e02ff */
[----:B-----5:R-:W-:-:S04]  /*69360*/  IMAD.WIDE.U32 R10, R50, R4, RZ ;  /* 0x00000004320a7225 */ /* 0x020fc800078e00ff */
[----:B------:R-:W-:-:S04]  /*69370*/  IMAD.WIDE.U32.X R8, R46, R5, R8, P0 ;  /* 0x000000052e087225 */ /* 0x000fc800000e0408 */
[----:B------:R-:W-:Y:S01]  /*69380*/  IMAD.WIDE.U32 R12, R5, R50, RZ ;  /* 0x00000032050c7225 */ /* 0x000fe200078e00ff */
[----:B------:R-:W-:-:S03]  /*69390*/  IADD3 R29, P3, PT, R8, R10, RZ ;  /* 0x0000000a081d7210 */ /* 0x000fc60007f7e0ff */
[----:B------:R-:W-:Y:S02]  /*693a0*/  IMAD R31, R50, R5, R2 ;  /* 0x00000005321f7224 */ /* 0x000fe400078e0202 */
[----:B------:R-:W-:-:S04]  /*693b0*/  IMAD.WIDE.U32 R12, P0, R49, R4, R12 ;  /* 0x00000004310c7225 */ /* 0x000fc8000780000c */
[----:B------:R-:W-:Y:S02]  /*693c0*/  IMAD.IADD R2, R11, 0x1, R31 ;  /* 0x000000010b027824 */ /* 0x000fe400078e021f */
[----:B------:R-:W-:-:S04]  /*693d0*/  IMAD.WIDE.U32 R14, R4, R50, RZ ;  /* 0x00000032040e7225 */ /* 0x000fc800078e00ff */
[----:B------:R-:W-:Y:S02]  /*693e0*/  IMAD.X R28, R2, 0x1, R9, P3 ;  /* 0x00000001021c7824 */ /* 0x000fe400018e0609 */
[----:B------:R-:W-:Y:S01]  /*693f0*/  IMAD.X R11, RZ, RZ, RZ, P0 ;  /* 0x000000ffff0b7224 */ /* 0x000fe200000e06ff */
[----:B------:R-:W-:Y:S01]  /*69400*/  ISETP.GE.U32.AND P0, PT, R29, R10, PT ;  /* 0x0000000a1d00720c */ /* 0x000fe20003f06070 */
[----:B------:R-:W-:Y:S01]  /*69410*/  IMAD.WIDE.U32 R8, R5, R48, RZ ;  /* 0x0000003005087225 */ /* 0x000fe200078e00ff */
[----:B------:R-:W-:-:S03]  /*69420*/  IADD3 RZ, P2, PT, R15, R12, RZ ;  /* 0x0000000c0fff7210 */ /* 0x000fc60007f5e0ff */
[----:B------:R-:W-:Y:S01]  /*69430*/  IMAD R12, R47, R4, RZ ;  /* 0x000000042f0c7224 */ /* 0x000fe200078e02ff */
[----:B------:R-:W-:Y:S01]  /*69440*/  ISETP.GE.U32.AND.EX P0, PT, R28, R2, PT, P0 ;  /* 0x000000021c00720c */ /* 0x000fe20003f06100 */
[----:B------:R-:W-:Y:S02]  /*69450*/  IMAD.MOV.U32 R10, RZ, RZ, R13 ;  /* 0x000000ffff0a7224 */ /* 0x000fe400078e000d */
[----:B------:R-:W-:Y:S01]  /*69460*/  IMAD.WIDE.U32 R14, R4, R48, RZ ;  /* 0x00000030040e7225 */ /* 0x000fe200078e00ff */
[----:B------:R-:W-:-:S03]  /*69470*/  SEL R31, RZ, 0x1, P0 ;  /* 0x00000001ff1f7807 */ /* 0x000fc60000000000 */
[----:B------:R-:W-:-:S04]  /*69480*/  IMAD.WIDE.U32 R8, P4, R47, R4, R8 ;  /* 0x000000042f087225 */ /* 0x000fc80007880008 */
[-C--:B------:R-:W-:Y:S02]  /*69490*/  IMAD R14, R48, R5.reuse, R12 ;  /* 0x00000005300e7224 */ /* 0x080fe400078e020c */
[----:B------:R-:W-:Y:S01]  /*694a0*/  IMAD.WIDE.U32.X R10, R49, R5, R10, P2 ;  /* 0x00000005310a7225 */ /* 0x000fe200010e040a */
[----:B------:R-:W-:-:S03]  /*694b0*/  IADD3 RZ, P3, PT, R15, R8, RZ ;  /* 0x000000080fff7210 */ /* 0x000fc60007f7e0ff */
[----:B------:R-:W-:-:S04]  /*694c0*/  IMAD.WIDE.U32 R12, R48, R4, RZ ;  /* 0x00000004300c7225 */ /* 0x000fc800078e00ff */
[----:B------:R-:W-:Y:S01]  /*694d0*/  IMAD.IADD R8, R13, 0x1, R14 ;  /* 0x000000010d087824 */ /* 0x000fe200078e020e */
[----:B------:R-:W-:Y:S01]  /*694e0*/  IADD3 R2, P0, P5, R12, R10, R31 ;  /* 0x0000000a0c027210 */ /* 0x000fe20007d1e01f */
[----:B------:R-:W-:-:S03]  /*694f0*/  IMAD.WIDE.U32 R14, R45, R6, RZ ;  /* 0x000000062d0e7225 */ /* 0x000fc600078e00ff */
[----:B------:R-:W-:Y:S01]  /*69500*/  ISETP.GE.U32.AND P2, PT, R2, R12, PT ;  /* 0x0000000c0200720c */ /* 0x000fe20003f46070 */
[----:B------:R-:W-:Y:S01]  /*69510*/  IMAD R10, R46, R6, RZ ;  /* 0x000000062e0a7224 */ /* 0x000fe200078e02ff */
[----:B------:R-:W-:Y:S02]  /*69520*/  IADD3.X R33, PT, PT, R8, R11, RZ, P0, P5 ;  /* 0x0000000b08217210 */ /* 0x000fe400007ea4ff */
[----:B------:R-:W-:Y:S01]  /*69530*/  IADD3 R12, P5, PT, R29, R14, RZ ;  /* 0x0000000e1d0c7210 */ /* 0x000fe20007fbe0ff */
[----:B------:R-:W-:Y:S01]  /*69540*/  IMAD R13, R45, R7, R10 ;  /* 0x000000072d0d7224 */ /* 0x000fe200078e020a */
[----:B------:R-:W-:Y:S01]  /*69550*/  ISETP.GE.U32.AND.EX P2, PT, R33, R8, PT, P2 ;  /* 0x000000082100720c */ /* 0x000fe20003f46120 */
[----:B------:R-:W-:Y:S01]  /*69560*/  IMAD.X R11, RZ, RZ, RZ, P4 ;  /* 0x000000ffff0b7224 */ /* 0x000fe200020e06ff */
[----:B------:R-:W-:Y:S01]  /*69570*/  ISETP.GE.U32.AND P0, PT, R12, R14, PT ;  /* 0x0000000e0c00720c */ /* 0x000fe20003f06070 */
[----:B------:R-:W-:Y:S02]  /*69580*/  IMAD.MOV.U32 R10, RZ, RZ, R9 ;  /* 0x000000ffff0a7224 */ /* 0x000fe400078e0009 */
[----:B------:R-:W-:-:S02]  /*69590*/  IMAD R14, R42, R4, RZ ;  /* 0x000000042a0e7224 */ /* 0x000fc400078e02ff */
[----:B------:R-:W-:Y:S01]  /*695a0*/  IMAD.IADD R38, R15, 0x1, R13 ;  /* 0x000000010f267824 */ /* 0x000fe200078e020d */
[----:B------:R-:W-:Y:S01]  /*695b0*/  SEL R13, RZ, 0x1, P2 ;  /* 0x00000001ff0d7807 */ /* 0x000fe20001000000 */
[----:B------:R-:W-:-:S04]  /*695c0*/  IMAD.WIDE.U32 R8, R43, R4, RZ ;  /* 0x000000042b087225 */ /* 0x000fc800078e00ff */
[----:B------:R-:W-:-:S04]  /*695d0*/  IMAD.WIDE.U32.X R10, R47, R5, R10, P3 ;  /* 0x000000052f0a7225 */ /* 0x000fc800018e040a */
[----:B------:R-:W-:Y:S01]  /*695e0*/  IMAD R15, R43, R5, R14 ;  /* 0x000000052b0f7224 */ /* 0x000fe200078e020e */
[----:B------:R-:W-:-:S03]  /*695f0*/  IADD3 R32, P3, P4, R8, R10, R13 ;  /* 0x0000000a08207210 */ /* 0x000fc60007c7e00d */
[----:B------:R-:W-:Y:S02]  /*69600*/  IMAD.IADD R13, R9, 0x1, R15 ;  /* 0x00000001090d7824 */ /* 0x000fe400078e020f */
[----:B------:R-:W-:Y:S01]  /*69610*/  IMAD.WIDE.U32 R14, R7, R45, RZ ;  /* 0x0000002d070e7225 */ /* 0x000fe200078e00ff */
[----:B------:R-:W-:-:S03]  /*69620*/  ISETP.GE.U32.AND P2, PT, R32, R8, PT ;  /* 0x000000082000720c */ /* 0x000fc60003f46070 */
[----:B------:R-:W-:Y:S02]  /*69630*/  IMAD.X R8, R38, 0x1, R28, P5 ;  /* 0x0000000126087824 */ /* 0x000fe400028e061c */
[----:B------:R-:W-:-:S04]  /*69640*/  IMAD.WIDE.U32 R14, P5, R46, R6, R14 ;  /* 0x000000062e0e7225 */ /* 0x000fc800078a000e */
[----:B------:R-:W-:-:S04]  /*69650*/  IMAD.WIDE.U32 R30, R6, R45, RZ ;  /* 0x0000002d061e7225 */ /* 0x000fc800078e00ff */
[----:B------:R-:W-:Y:S02]  /*69660*/  IMAD R10, R49, R6, RZ ;  /* 0x00000006310a7224 */ /* 0x000fe400078e02ff */
[----:B------:R-:W-:Y:S01]  /*69670*/  IMAD.X R29, RZ, RZ, RZ, P5 ;  /* 0x000000ffff1d7224 */ /* 0x000fe200028e06ff */
[----:B------:R-:W-:Y:S01]  /*69680*/  IADD3 RZ, P5, PT, R31, R14, RZ ;  /* 0x0000000e1fff7210 */ /* 0x000fe20007fbe0ff */
[----:B------:R-:W-:Y:S01]  /*69690*/  IMAD.MOV.U32 R28, RZ, RZ, R15 ;  /* 0x000000ffff1c7224 */ /* 0x000fe200078e000f */
[----:B------:R-:W-:Y:S01]  /*696a0*/  ISETP.GE.U32.AND.EX P0, PT, R8, R38, PT, P0 ;  /* 0x000000260800720c */ /* 0x000fe20003f06100 */
[C---:B------:R-:W-:Y:S02]  /*696b0*/  IMAD R9, R50.reuse, R7, R10 ;  /* 0x0000000732097224 */ /* 0x040fe400078e020a */
[----:B------:R-:W-:-:S04]  /*696c0*/  IMAD.WIDE.U32 R14, R50, R6, RZ ;  /* 0x00000006320e7225 */ /* 0x000fc800078e00ff */
[----:B------:R-:W-:Y:S01]  /*696d0*/  IMAD.IADD R30, R15, 0x1, R9 ;  /* 0x000000010f1e7824 */ /* 0x000fe200078e0209 */
[----:B------:R-:W-:Y:S01]  /*696e0*/  SEL R9, RZ, 0x1, P0 ;  /* 0x00000001ff097807 */ /* 0x000fe20000000000 */
[----:B------:R-:W-:Y:S01]  /*696f0*/  IMAD.WIDE.U32.X R28, R46, R7, R28, P5 ;  /* 0x000000072e1c7225 */ /* 0x000fe200028e041c */
[----:B------:R-:W-:-:S05]  /*69700*/  IADD3 R31, P0, PT, R2, R14, RZ ;  /* 0x0000000e021f7210 */ /* 0x000fca0007f1e0ff */
[----:B------:R-:W-:Y:S01]  /*69710*/  IMAD.X R33, R30, 0x1, R33, P0 ;  /* 0x000000011e217824 */ /* 0x000fe200000e0621 */
[----:B------:R-:W-:Y:S02]  /*69720*/  IADD3 R9, P0, P5, R31, R28, R9 ;  /* 0x0000001c1f097210 */ /* 0x000fe40007d1e009 */
[----:B------:R-:W-:Y:S01]  /*69730*/  IADD3.X R28, PT, PT, R13, R11, RZ, P3, P4 ;  /* 0x0000000b0d1c7210 */ /* 0x000fe20001fe84ff */
[----:B------:R-:W-:Y:S01]  /*69740*/  IMAD.WIDE.U32 R10, R7, R50, RZ ;  /* 0x00000032070a7225 */ /* 0x000fe200078e00ff */
[----:B------:R-:W-:Y:S02]  /*69750*/  IADD3.X R2, PT, PT, R33, R29, RZ, P0, P5 ;  /* 0x0000001d21027210 */ /* 0x000fe400007ea4ff */
[----:B------:R-:W-:Y:S01]  /*69760*/  ISETP.GE.U32.AND P0, PT, R31, R14, PT ;  /* 0x0000000e1f00720c */ /* 0x000fe20003f06070 */
[----:B------:R-:W-:Y:S01]  /*69770*/  IMAD.WIDE.U32 R14, R6, R50, RZ ;  /* 0x00000032060e7225 */ /* 0x000fe200078e00ff */
[----:B------:R-:W-:-:S03]  /*69780*/  ISETP.GE.U32.AND P5, PT, R9, R31, PT ;  /* 0x0000001f0900720c */ /* 0x000fc60003fa6070 */
        /* <DEDUP_REMOVED lines=10> */
[C---:B------:R-:W-:Y:S01]  /*69830*/  IMAD R29, R48.reuse, R7, R10 ;  /* 0x00000007301d7224 */ /* 0x040fe200078e020a */
[----:B------:R-:W-:Y:S01]  /*69840*/  IADD3 R38, P4, P5, R11, R14, R38 ;  /* 0x0000000e0b267210 */ /* 0x000fe20007d9e026 */
[----:B------:R-:W-:-:S03]  /*69850*/  IMAD.WIDE.U32 R10, R48, R6, RZ ;  /* 0x00000006300a7225 */ /* 0x000fc600078e00ff */
[----:B------:R-:W-:Y:S01]  /*69860*/  IADD3 R32, P3, PT, R32, R10, RZ ;  /* 0x0000000a20207210 */ /* 0x000fe20007f7e0ff */
[----:B------:R-:W-:-:S03]  /*69870*/  IMAD.IADD R29, R11, 0x1, R29 ;  /* 0x000000010b1d7824 */ /* 0x000fc600078e021d */
[----:B------:R-:W-:Y:S01]  /*69880*/  ISETP.GE.U32.AND P0, PT, R32, R10, PT ;  /* 0x0000000a2000720c */ /* 0x000fe20003f06070 */
[----:B------:R-:W-:Y:S01]  /*69890*/  IMAD.WIDE.U32 R10, R7, R48, RZ ;  /* 0x00000030070a7225 */ /* 0x000fe200078e00ff */
[----:B------:R-:W-:-:S03]  /*698a0*/  IADD3.X R33, PT, PT, RZ, R15, RZ, P4, P5 ;  /* 0x0000000fff217210 */ /* 0x000fc600027ea4ff */
[----:B------:R-:W-:-:S04]  /*698b0*/  IMAD.WIDE.U32 R14, R6, R48, RZ ;  /* 0x00000030060e7225 */ /* 0x000fc800078e00ff */
[----:B------:R-:W-:-:S03]  /*698c0*/  IMAD.WIDE.U32 R10, P4, R47, R6, R10 ;  /* 0x000000062f0a7225 */ /* 0x000fc6000788000a */
[----:B------:R-:W-:Y:S01]  /*698d0*/  IADD3 RZ, P5, PT, R15, R10, RZ ;  /* 0x0000000a0fff7210 */ /* 0x000fe20007fbe0ff */
[----:B------:R-:W-:Y:S01]  /*698e0*/  IMAD.X R10, R29, 0x1, R28, P3 ;  /* 0x000000011d0a7824 */ /* 0x000fe200018e061c */
[----:B------:R-:W-:Y:S02]  /*698f0*/  IADD3 R38, P3, PT, R32, R38, RZ ;  /* 0x0000002620267210 */ /* 0x000fe40007f7e0ff */
[----:B------:R-:W-:Y:S02]  /*69900*/  ISETP.GE.U32.AND.EX P2, PT, R28, R13, PT, P2 ;  /* 0x0000000d1c00720c */ /* 0x000fe40003f46120 */
[----:B------:R-:W-:Y:S01]  /*69910*/  ISETP.GE.U32.AND.EX P0, PT, R10, R29, PT, P0 ;  /* 0x0000001d0a00720c */ /* 0x000fe20003f06100 */
[----:B------:R-:W-:-:S04]  /*69920*/  IMAD.WIDE.U32 R28, R5, R43, RZ ;  /* 0x0000002b051c7225 */ /* 0x000fc800078e00ff */
[----:B------:R-:W-:Y:S01]  /*69930*/  IMAD.X R33, R10, 0x1, R33, P3 ;  /* 0x000000010a217824 */ /* 0x000fe200018e0621 */
[----:B------:R-:W-:Y:S01]  /*69940*/  ISETP.GE.U32.AND P3, PT, R38, R32, PT ;  /* 0x000000202600720c */ /* 0x000fe20003f66070 */
[----:B------:R-:W-:Y:S02]  /*69950*/  IMAD.X R15, RZ, RZ, RZ, P4 ;  /* 0x000000ffff0f7224 */ /* 0x000fe400020e06ff */
[----:B------:R-:W-:Y:S01]  /*69960*/  IMAD.WIDE.U32 R28, P4, R42, R4, R28 ;  /* 0x000000042a1c7225 */ /* 0x000fe2000788001c */
[----:B------:R-:W-:-:S03]  /*69970*/  ISETP.GE.U32.AND.EX P3, PT, R33, R10, PT, P3 ;  /* 0x0000000a2100720c */ /* 0x000fc60003f66130 */
[----:B------:R-:W-:-:S04]  /*69980*/  IMAD.WIDE.U32 R30, R4, R43, RZ ;  /* 0x0000002b041e7225 */ /* 0x000fc800078e00ff */
[----:B------:R-:W-:Y:S01]  /*69990*/  IMAD.MOV.U32 R14, RZ, RZ, R11 ;  /* 0x000000ffff0e7224 */ /* 0x000fe200078e000b */
[----:B------:R-:W-:Y:S01]  /*699a0*/  SEL R32, RZ, 0x1, P0 ;  /* 0x00000001ff207807 */ /* 0x000fe20000000000 */
[----:B------:R-:W-:Y:S01]  /*699b0*/  IMAD.X R41, RZ, RZ, RZ, P4 ;  /* 0x000000ffff297224 */ /* 0x000fe200020e06ff */
[----:B------:R-:W-:Y:S01]  /*699c0*/  IADD3 RZ, P4, PT, R31, R28, RZ ;  /* 0x0000001c1fff7210 */ /* 0x000fe20007f9e0ff */
[----:B------:R-:W-:Y:S01]  /*699d0*/  IMAD.WIDE.U32.X R14, R47, R7, R14, P5 ;  /* 0x000000072f0e7225 */ /* 0x000fe200028e040e */
[----:B------:R-:W-:-:S03]  /*699e0*/  SEL R11, RZ, 0x1, P3 ;  /* 0x00000001ff0b7807 */ /* 0x000fc60001800000 */
[----:B------:R-:W-:Y:S01]  /*699f0*/  IMAD.MOV.U32 R40, RZ, RZ, R29 ;  /* 0x000000ffff287224 */ /* 0x000fe200078e001d */
[----:B------:R-:W-:Y:S01]  /*69a00*/  IADD3 R32, P3, P5, R11, R14, R32 ;  /* 0x0000000e0b207210 */ /* 0x000fe20007d7e020 */
[----:B------:R-:W-:Y:S01]  /*69a10*/  IMAD.WIDE.U32 R10, R43, R6, RZ ;  /* 0x000000062b0a7225 */ /* 0x000fe200078e00ff */
[----:B------:R-:W-:-:S03]  /*69a20*/  SEL R13, RZ, 0x1, P2 ;  /* 0x00000001ff0d7807 */ /* 0x000fc60001000000 */
        /* <DEDUP_REMOVED lines=10> */
[----:B------:R-:W-:Y:S02]  /*69ad0*/  ISETP.GE.U32.AND.EX P0, PT, R40, R14, PT, P0 ;  /* 0x0000000e2800720c */ /* 0x000fe40003f06100 */
[----:B------:R-:W-:Y:S01]  /*69ae0*/  IADD3 RZ, P2, PT, R29, R10, RZ ;  /* 0x0000000a1dff7210 */ /* 0x000fe20007f5e0ff */
[-C--:B------:R-:W-:Y:S01]  /*69af0*/  IMAD R10, R46, R24.reuse, RZ ;  /* 0x000000182e0a7224 */ /* 0x080fe200078e02ff */
[----:B------:R-:W-:Y:S01]  /*69b00*/  IADD3.X R29, PT, PT, RZ, R15, RZ, P3, P5 ;  /* 0x0000000fff1d7210 */ /* 0x000fe20001fea4ff */
[----:B------:R-:W-:-:S04]  /*69b10*/  IMAD.WIDE.U32 R14, R45, R24, RZ ;  /* 0x000000182d0e7225 */ /* 0x000fc800078e00ff */
[----:B------:R-:W-:Y:S01]  /*69b20*/  IMAD R10, R45, R25, R10 ;  /* 0x000000192d0a7224 */ /* 0x000fe200078e020a */
[----:B------:R-:W-:-:S03]  /*69b30*/  IADD3 R9, P5, PT, R9, R14, RZ ;  /* 0x0000000e09097210 */ /* 0x000fc60007fbe0ff */
[----:B------:R-:W-:-:S04]  /*69b40*/  IMAD.IADD R10, R15, 0x1, R10 ;  /* 0x000000010f0a7824 */ /* 0x000fc800078e020a */
[----:B------:R-:W-:Y:S01]  /*69b50*/  IMAD.X R2, R10, 0x1, R2, P5 ;  /* 0x000000010a027824 */ /* 0x000fe200028e0602 */
[----:B------:R-:W-:Y:S01]  /*69b60*/  IADD3 R32, P5, PT, R13, R32, RZ ;  /* 0x000000200d207210 */ /* 0x000fe20007fbe0ff */
[----:B------:R-:W-:Y:S01]  /*69b70*/  IMAD.X R15, RZ, RZ, RZ, P4 ;  /* 0x000000ffff0f7224 */ /* 0x000fe200020e06ff */
[----:B------:R-:W-:-:S03]  /*69b80*/  ISETP.GE.U32.AND P3, PT, R9, R14, PT ;  /* 0x0000000e0900720c */ /* 0x000fc60003f66070 */
[----:B------:R-:W-:Y:S01]  /*69b90*/  IMAD.X R29, R40, 0x1, R29, P5 ;  /* 0x00000001281d7824 */ /* 0x000fe200028e061d */
[----:B------:R-:W-:Y:S01]  /*69ba0*/  ISETP.GE.U32.AND P5, PT, R32, R13, PT ;  /* 0x0000000d2000720c */ /* 0x000fe20003fa6070 */
[----:B------:R-:W-:-:S03]  /*69bb0*/  IMAD.MOV.U32 R14, RZ, RZ, R11 ;  /* 0x000000ffff0e7224 */ /* 0x000fc600078e000b */
[----:B------:R-:W-:Y:S01]  /*69bc0*/  ISETP.GE.U32.AND.EX P4, PT, R29, R40, PT, P5 ;  /* 0x000000281d00720c */ /* 0x000fe20003f86150 */
[----:B------:R-:W-:Y:S01]  /*69bd0*/  IMAD.WIDE.U32.X R14, R42, R7, R14, P2 ;  /* 0x000000072a0e7225 */ /* 0x000fe200010e040e */
        /* <DEDUP_REMOVED lines=23> */
[----:B------:R-:W-:-:S03]  /*69d50*/  IADD3.X R30, PT, PT, R33, R15, RZ, P2, P3 ;  /* 0x0000000f211e7210 */ /* 0x000fc600017e64ff */
[----:B------:R-:W-:Y:S01]  /*69d60*/  IMAD.WIDE.U32 R14, R24, R50, RZ ;  /* 0x00000032180e7225 */ /* 0x000fe200078e00ff */
[----:B------:R-:W-:-:S03]  /*69d70*/  ISETP.GE.U32.AND P2, PT, R31, R38, PT ;  /* 0x000000261f00720c */ /* 0x000fc60003f46070 */
        /* <DEDUP_REMOVED lines=32> */
[----:B------:R-:W-:-:S04]  /*69f80*/  IMAD R10, R42, R24, RZ ;  /* 0x000000182a0a7224 */ /* 0x000fc800078e02ff */
[C---:B------:R-:W-:Y:S02]  /*69f90*/  IMAD R29, R43.reuse, R25, R10 ;  /* 0x000000192b1d7224 */ /* 0x040fe400078e020a */
[----:B------:R-:W-:Y:S01]  /*69fa0*/  IMAD.WIDE.U32 R10, R43, R24, RZ ;  /* 0x000000182b0a7225 */ /* 0x000fe200078e00ff */
[----:B------:R-:W-:-:S03]  /*69fb0*/  IADD3.X R32, PT, PT, RZ, R15, RZ, P0, P2 ;  /* 0x0000000fff207210 */ /* 0x000fc600007e44ff */
        /* <DEDUP_REMOVED lines=41> */
[----:B------:R-:W-:Y:S01]  /*6a250*/  ISETP.GE.U32.AND P0, PT, R39, R28, PT ;  /* 0x0000001c2700720c */ /* 0x000fe20003f06070 */
[----:B------:R-:W-:Y:S01]  /*6a260*/  IMAD.WIDE.U32 R28, R27, R50, RZ ;  /* 0x000000321b1c7225 */ /* 0x000fe200078e00ff */
[----:B------:R-:W-:-:S03]  /*6a270*/  IADD3 R38, P2, P3, R39, R30, R38 ;  /* 0x0000001e27267210 */ /* 0x000fc60007b5e026 */
[----:B------:R-:W-:-:S05]  /*6a280*/  IMAD.X R33, R40, 0x1, R33, P4 ;  /* 0x0000000128217824 */ /* 0x000fca00020e0621 */
[----:B------:R-:W-:Y:S01]  /*6a290*/  IADD3.X R44, PT, PT, R33, R31, RZ, P2, P3 ;  /* 0x0000001f212c7210 */ /* 0x000fe200017e64ff */
[----:B------:R-:W-:Y:S01]  /*6a2a0*/  IMAD.WIDE.U32 R28, P3, R49, R26, R28 ;  /* 0x0000001a311c7225 */ /* 0x000fe2000786001c */
[----:B------:R-:W-:-:S03]  /*6a2b0*/  ISETP.GE.U32.AND P2, PT, R38, R39, PT ;  /* 0x000000272600720c */ /* 0x000fc60003f46070 */
[----:B------:R-:W-:Y:S01]  /*6a2c0*/  IMAD.WIDE.U32 R30, R26, R50, RZ ;  /* 0x000000321a1e7225 */ /* 0x000fe200078e00ff */
[----:B------:R-:W-:Y:S02]  /*6a2d0*/  ISETP.GE.U32.AND.EX P0, PT, R33, R40, PT, P0 ;  /* 0x000000282100720c */ /* 0x000fe40003f06100 */
        /* <DEDUP_REMOVED lines=17> */
[----:B------:R-:W-:Y:S01]  /*6a3f0*/  IMAD.WIDE.U32 R28, P2, R47, R26, R28 ;  /* 0x0000001a2f1c7225 */ /* 0x000fe2000784001c */
[----:B------:R-:W-:Y:S02]  /*6a400*/  IADD3 R14, P0, PT, R41, R40, RZ ;  /* 0x00000028290e7210 */ /* 0x000fe40007f1e0ff */
[----:B------:R-:W-:Y:S01]  /*6a410*/  IADD3 RZ, P5, PT, R31, R28, RZ ;  /* 0x0000001c1fff7210 */ /* 0x000fe20007fbe0ff */
[----:B------:R-:W-:Y:S02]  /*6a420*/  IMAD R28, R42, R26, RZ ;  /* 0x0000001a2a1c7224 */ /* 0x000fe400078e02ff */
[----:B------:R-:W-:Y:S01]  /*6a430*/  IMAD.X R31, RZ, RZ, RZ, P2 ;  /* 0x000000ffff1f7224 */ /* 0x000fe200010e06ff */
[----:B------:R-:W-:Y:S01]  /*6a440*/  ISETP.GE.U32.AND P2, PT, R14, R41, PT ;  /* 0x000000290e00720c */ /* 0x000fe20003f46070 */
[----:B------:R-:W-:Y:S02]  /*6a450*/  IMAD.MOV.U32 R30, RZ, RZ, R29 ;  /* 0x000000ffff1e7224 */ /* 0x000fe400078e001d */
[----:B------:R-:W-:-:S02]  /*6a460*/  IMAD R41, R43, R27, R28 ;  /* 0x0000001b2b297224 */ /* 0x000fc400078e021c */
[----:B------:R-:W-:-:S04]  /*6a470*/  IMAD.WIDE.U32 R28, R43, R26, RZ ;  /* 0x0000001a2b1c7225 */ /* 0x000fc800078e00ff */
[----:B------:R-:W-:Y:S01]  /*6a480*/  IMAD.X R32, R39, 0x1, R32, P4 ;  /* 0x0000000127207824 */ /* 0x000fe200020e0620 */
[-C--:B------:R-:W-:Y:S01]  /*6a490*/  IADD3 R40, P4, PT, R13, R28.reuse, RZ ;  /* 0x0000001c0d287210 */ /* 0x080fe20007f9e0ff */
[----:B------:R-:W-:Y:S02]  /*6a4a0*/  IMAD.IADD R41, R29, 0x1, R41 ;  /* 0x000000011d297824 */ /* 0x000fe400078e0229 */
[----:B------:R-:W-:Y:S01]  /*6a4b0*/  IMAD.X R13, R32, 0x1, R33, P0 ;  /* 0x00000001200d7824 */ /* 0x000fe200000e0621 */
[----:B------:R-:W-:Y:S01]  /*6a4c0*/  ISETP.GE.U32.AND P0, PT, R40, R28, PT ;  /* 0x0000001c2800720c */ /* 0x000fe20003f06070 */
[----:B------:R-:W-:Y:S01]  /*6a4d0*/  IMAD.WIDE.U32 R28, R27, R43, RZ ;  /* 0x0000002b1b1c7225 */ /* 0x000fe200078e00ff */
[----:B------:R-:W-:Y:S02]  /*6a4e0*/  ISETP.GE.U32.AND.EX P3, PT, R32, R39, PT, P3 ;  /* 0x000000272000720c */ /* 0x000fe40003f66130 */
[----:B------:R-:W-:Y:S01]  /*6a4f0*/  ISETP.GE.U32.AND.EX P2, PT, R13, R32, PT, P2 ;  /* 0x000000200d00720c */ /* 0x000fe20003f46120 */
[----:B------:R-:W-:-:S04]  /*6a500*/  IMAD.WIDE.U32.X R30, R47, R27, R30, P5 ;  /* 0x0000001b2f1e7225 */ /* 0x000fc800028e041e */
[----:B------:R-:W-:-:S04]  /*6a510*/  IMAD.WIDE.U32 R28, P5, R42, R26, R28 ;  /* 0x0000001a2a1c7225 */ /* 0x000fc800078a001c */
[----:B------:R-:W-:Y:S01]  /*6a520*/  IMAD.WIDE.U32 R32, R26, R43, RZ ;  /* 0x0000002b1a207225 */ /* 0x000fe200078e00ff */
[----:B------:R-:W-:-:S04]  /*6a530*/  SEL R39, RZ, 0x1, P3 ;  /* 0x00000001ff277807 */ /* 0x000fc80001800000 */
[----:B------:R-:W-:Y:S02]  /*6a540*/  IADD3 RZ, P3, PT, R33, R28, RZ ;  /* 0x0000001c21ff7210 */ /* 0x000fe40007f7e0ff */
[----:B------:R-:W-:Y:S01]  /*6a550*/  SEL R28, RZ, 0x1, P2 ;  /* 0x00000001ff1c7807 */ /* 0x000fe20001000000 */
[----:B------:R-:W-:Y:S02]  /*6a560*/  IMAD.X R33, RZ, RZ, RZ, P5 ;  /* 0x000000ffff217224 */ /* 0x000fe400028e06ff */
[----:B------:R-:W-:Y:S01]  /*6a570*/  IMAD.MOV.U32 R32, RZ, RZ, R29 ;  /* 0x000000ffff207224 */ /* 0x000fe200078e001d */
[----:B------:R-:W-:Y:S01]  /*6a580*/  IADD3 R39, P2, P5, R28, R30, R39 ;  /* 0x0000001e1c277210 */ /* 0x000fe20007d5e027 */
[----:B------:R-:W-:Y:S02]  /*6a590*/  IMAD.X R15, R41, 0x1, R15, P4 ;  /* 0x00000001290f7824 */ /* 0x000fe400020e060f */
[----:B------:R-:W-:Y:S01]  /*6a5a0*/  IMAD.WIDE.U32.X R28, R42, R27, R32, P3 ;  /* 0x0000001b2a1c7225 */ /* 0x000fe200018e0420 */
[----:B------:R-:W-:-:S02]  /*6a5b0*/  IADD3.X R30, PT, PT, RZ, R31, RZ, P2, P5 ;  /* 0x0000001fff1e7210 */ /* 0x000fc400017ea4ff */
[----:B------:R-:W-:Y:S01]  /*6a5c0*/  IADD3 R42, P3, PT, R40, R39, RZ ;  /* 0x00000027282a7210 */ /* 0x000fe20007f7e0ff */
[----:B------:R-:W-:-:S03]  /*6a5d0*/  IMAD.WIDE.U32 R32, R13, 0x3d1, RZ ;  /* 0x000003d10d207825 */ /* 0x000fc600078e00ff */
[----:B------:R-:W-:Y:S01]  /*6a5e0*/  ISETP.GE.U32.AND P2, PT, R42, R40, PT ;  /* 0x000000282a00720c */ /* 0x000fe20003f46070 */
[C---:B------:R-:W-:Y:S01]  /*6a5f0*/  IMAD.X R43, R15.reuse, 0x1, R30, P3 ;  /* 0x000000010f2b7824 */ /* 0x040fe200018e061e */
[----:B------:R-:W-:Y:S01]  /*6a600*/  ISETP.GE.U32.AND.EX P0, PT, R15, R41, PT, P0 ;  /* 0x000000290f00720c */ /* 0x000fe20003f06100 */
[----:B------:R-:W-:-:S03]  /*6a610*/  IMAD.WIDE.U32 R32, P3, R14, 0x1, R32 ;  /* 0x000000010e207825 */ /* 0x000fc60007860020 */
[----:B------:R-:W-:Y:S01]  /*6a620*/  ISETP.GE.U32.AND.EX P2, PT, R43, R15, PT, P2 ;  /* 0x0000000f2b00720c */ /* 0x000fe20003f46120 */
[----:B------:R-:W-:-:S04]  /*6a630*/  IMAD.WIDE.U32 R14, R14, 0x3d1, RZ ;  /* 0x000003d10e0e7825 */ /* 0x000fc800078e00ff */
[----:B------:R-:W-:-:S04]  /*6a640*/  IMAD.WIDE.U32 R40, R44, 0x3d1, RZ ;  /* 0x000003d12c287825 */ /* 0x000fc800078e00ff */
[----:B------:R-:W-:Y:S01]  /*6a650*/  IMAD.X R31, RZ, RZ, RZ, P3 ;  /* 0x000000ffff1f7224 */ /* 0x000fe200018e06ff */
[----:B------:R-:W-:Y:S01]  /*6a660*/  IADD3 R15, P3, PT, R15, R32, RZ ;  /* 0x000000200f0f7210 */ /* 0x000fe20007f7e0ff */
[----:B------:R-:W-:Y:S01]  /*6a670*/  IMAD.MOV.U32 R30, RZ, RZ, R33 ;  /* 0x000000ffff1e7224 */ /* 0x000fe200078e0021 */
[----:B------:R-:W-:Y:S01]  /*6a680*/  SEL R32, RZ, 0x1, P0 ;  /* 0x00000001ff207807 */ /* 0x000fe20000000000 */
[----:B------:R-:W-:Y:S01]  /*6a690*/  IMAD.WIDE.U32 R40, P0, R38, 0x1, R40 ;  /* 0x0000000126287825 */ /* 0x000fe20007800028 */
[----:B------:R-:W-:-:S03]  /*6a6a0*/  SEL R33, RZ, 0x1, P2 ;  /* 0x00000001ff217807 */ /* 0x000fc60001000000 */
[----:B------:R-:W-:Y:S01]  /*6a6b0*/  IMAD.WIDE.U32 R38, R38, 0x3d1, RZ ;  /* 0x000003d126267825 */ /* 0x000fe200078e00ff */
[----:B------:R-:W-:-:S03]  /*6a6c0*/  IADD3 R28, P2, P4, R33, R28, R32 ;  /* 0x0000001c211c7210 */ /* 0x000fc60007c5e020 */
        /* <DEDUP_REMOVED lines=8> */
[----:B------:R-:W-:Y:S02]  /*6a750*/  ISETP.GE.U32.AND P0, PT, R40, R38, PT ;  /* 0x000000262800720c */ /* 0x000fe40003f06070 */
[----:B------:R-:W-:Y:S02]  /*6a760*/  IADD3 R38, P5, PT, R12, R14, RZ ;  /* 0x0000000e0c267210 */ /* 0x000fe40007fbe0ff */
[----:B------:R-:W-:-:S04]  /*6a770*/  ISETP.GE.U32.AND.EX P0, PT, R41, R39, PT, P0 ;  /* 0x000000272900720c */ /* 0x000fc80003f06100 */
[----:B------:R-:W-:Y:S01]  /*6a780*/  SEL R39, RZ, 0x1, P0 ;  /* 0x00000001ff277807 */ /* 0x000fe20000000000 */
[----:B------:R-:W-:-:S03]  /*6a790*/  IMAD.X R12, R15, 0x1, R8, P5 ;  /* 0x000000010f0c7824 */ /* 0x000fc600028e0608 */
[----:B------:R-:W-:-:S04]  /*6a7a0*/  IADD3 R32, P0, P5, R38, R32, R39 ;  /* 0x0000002026207210 */ /* 0x000fc80007d1e027 */
[----:B------:R-:W-:Y:S02]  /*6a7b0*/  IADD3.X R8, PT, PT, R12, R33, RZ, P0, P5 ;  /* 0x000000210c087210 */ /* 0x000fe400007ea4ff */
[----:B------:R-:W-:Y:S02]  /*6a7c0*/  ISETP.GE.U32.AND P0, PT, R38, R14, PT ;  /* 0x0000000e2600720c */ /* 0x000fe40003f06070 */
[----:B------:R-:W-:Y:S01]  /*6a7d0*/  ISETP.GE.U32.AND P5, PT, R32, R38, PT ;  /* 0x000000262000720c */ /* 0x000fe20003fa6070 */
[----:B------:R-:W-:Y:S01]  /*6a7e0*/  IMAD.WIDE.U32.X R30, R13, 0x1, R30, P3 ;  /* 0x000000010d1e7825 */ /* 0x000fe200018e041e */
[----:B------:R-:W-:Y:S02]  /*6a7f0*/  ISETP.GE.U32.AND.EX P0, PT, R12, R15, PT, P0 ;  /* 0x0000000f0c00720c */ /* 0x000fe40003f06100 */
[----:B------:R-:W-:Y:S01]  /*6a800*/  ISETP.GE.U32.AND.EX P3, PT, R8, R12, PT, P5 ;  /* 0x0000000c0800720c */ /* 0x000fe20003f66150 */
[----:B------:R-:W-:Y:S01]  /*6a810*/  IMAD.WIDE.U32 R12, R43, 0x3d1, RZ ;  /* 0x000003d12b0c7825 */ /* 0x000fe200078e00ff */
[----:B------:R-:W-:-:S02]  /*6a820*/  SEL R14, RZ, 0x1, P0 ;  /* 0x00000001ff0e7807 */ /* 0x000fc40000000000 */
[----:B------:R-:W-:Y:S02]  /*6a830*/  SEL R15, RZ, 0x1, P3 ;  /* 0x00000001ff0f7807 */ /* 0x000fe40001800000 */
[----:B------:R-:W-:Y:S02]  /*6a840*/  IADD3.X R29, PT, PT, RZ, R29, RZ, P2, P4 ;  /* 0x0000001dff1d7210 */ /* 0x000fe400017e84ff */
[----:B------:R-:W-:Y:S01]  /*6a850*/  IADD3 R30, P0, P3, R15, R30, R14 ;  /* 0x0000001e0f1e7210 */ /* 0x000fe20007b1e00e */
[----:B------:R-:W-:-:S04]  /*6a860*/  IMAD.WIDE.U32 R14, R42, 0x3d1, RZ ;  /* 0x000003d12a0e7825 */ /* 0x000fc800078e00ff */
[----:B------:R-:W-:Y:S01]  /*6a870*/  IMAD.WIDE.U32 R12, P2, R42, 0x1, R12 ;  /* 0x000000012a0c7825 */ /* 0x000fe2000784000c */
[----:B------:R-:W-:Y:S02]  /*6a880*/  IADD3.X R31, PT, PT, RZ, R31, RZ, P0, P3 ;  /* 0x0000001fff1f7210 */ /* 0x000fe400007e64ff */
[----:B------:R-:W-:Y:S02]  /*6a890*/  IADD3 R33, P5, PT, R9, R14, RZ ;  /* 0x0000000e09217210 */ /* 0x000fe40007fbe0ff */
[----:B------:R-:W-:Y:S02]  /*6a8a0*/  IADD3 R9, P3, PT, R15, R12, RZ ;  /* 0x0000000c0f097210 */ /* 0x000fe40007f7e0ff */
[----:B------:R-:W-:Y:S01]  /*6a8b0*/  IADD3 R42, P4, PT, R33, R30, RZ ;  /* 0x0000001e212a7210 */ /* 0x000fe20007f9e0ff */
[----:B------:R-:W-:Y:S02]  /*6a8c0*/  IMAD.X R15, RZ, RZ, RZ, P2 ;  /* 0x000000ffff0f7224 */ /* 0x000fe400010e06ff */
[----:B------:R-:W-:Y:S01]  /*6a8d0*/  IMAD.X R2, R9, 0x1, R2, P5 ;  /* 0x0000000109027824 */ /* 0x000fe200028e0602 */
[----:B------:R-:W-:-:S02]  /*6a8e0*/  ISETP.GE.U32.AND P0, PT, R33, R14, PT ;  /* 0x0000000e2100720c */ /* 0x000fc40003f06070 */
[----:B------:R-:W-:Y:S01]  /*6a8f0*/  ISETP.GE.U32.AND P2, PT, R42, R33, PT ;  /* 0x000000212a00720c */ /* 0x000fe20003f46070 */
[C---:B------:R-:W-:Y:S02]  /*6a900*/  IMAD.X R33, R2.reuse, 0x1, R31, P4 ;  /* 0x0000000102217824 */ /* 0x040fe400020e061f */
[----:B------:R-:W-:Y:S01]  /*6a910*/  IMAD.WIDE.U32 R30, R29, 0x3d1, RZ ;  /* 0x000003d11d1e7825 */ /* 0x000fe200078e00ff */
[----:B------:R-:W-:Y:S02]  /*6a920*/  ISETP.GE.U32.AND.EX P0, PT, R2, R9, PT, P0 ;  /* 0x000000090200720c */ /* 0x000fe40003f06100 */
[----:B------:R-:W-:Y:S01]  /*6a930*/  ISETP.GE.U32.AND.EX P2, PT, R33, R2, PT, P2 ;  /* 0x000000022100720c */ /* 0x000fe20003f46120 */
[----:B------:R-:W-:Y:S02]  /*6a940*/  IMAD.MOV.U32 R14, RZ, RZ, R13 ;  /* 0x000000ffff0e7224 */ /* 0x000fe400078e000d */
[----:B------:R-:W-:Y:S01]  /*6a950*/  IMAD.WIDE.U32 R12, R28, 0x3d1, RZ ;  /* 0x000003d11c0c7825 */ /* 0x000fe200078e00ff */
[----:B------:R-:W-:-:S03]  /*6a960*/  SEL R2, RZ, 0x1, P0 ;  /* 0x00000001ff027807 */ /* 0x000fc60000000000 */
[----:B------:R-:W-:Y:S01]  /*6a970*/  IMAD.WIDE.U32 R30, P4, R28, 0x1, R30 ;  /* 0x000000011c1e7825 */ /* 0x000fe2000788001e */
[----:B------:R-:W-:-:S03]  /*6a980*/  SEL R39, RZ, 0x1, P2 ;  /* 0x00000001ff277807 */ /* 0x000fc60001000000 */
[----:B------:R-:W-:Y:S01]  /*6a990*/  IMAD.WIDE.U32.X R14, R43, 0x1, R14, P3 ;  /* 0x000000012b0e7825 */ /* 0x000fe200018e040e */
[----:B------:R-:W-:Y:S02]  /*6a9a0*/  IADD3 R9, P5, PT, R11, R12, RZ ;  /* 0x0000000c0b097210 */ /* 0x000fe40007fbe0ff */
[----:B------:R-:W-:Y:S02]  /*6a9b0*/  IADD3 R13, P3, PT, R13, R30, RZ ;  /* 0x0000001e0d0d7210 */ /* 0x000fe40007f7e0ff */
[----:B------:R-:W-:-:S03]  /*6a9c0*/  IADD3 R2, P0, P2, R39, R14, R2 ;  /* 0x0000000e27027210 */ /* 0x000fc60007a1e002 */
[----:B------:R-:W-:Y:S01]  /*6a9d0*/  IMAD.X R10, R13, 0x1, R10, P5 ;  /* 0x000000010d0a7824 */ /* 0x000fe200028e060a */
[C---:B------:R-:W-:Y:S02]  /*6a9e0*/  IADD3 R2, P5, PT, R9.reuse, R2, RZ ;  /* 0x0000000209027210 */ /* 0x040fe40007fbe0ff */
[----:B------:R-:W-:Y:S02]  /*6a9f0*/  IADD3.X R15, PT, PT, RZ, R15, RZ, P0, P2 ;  /* 0x0000000fff0f7210 */ /* 0x000fe400007e44ff */
        /* <DEDUP_REMOVED lines=57> */
.L_x_1734:
[----:B------:R-:W-:Y:S05]  /*6ad90*/  BSYNC.RECONVERGENT B4 ;  /* 0x0000000000047941 */ /* 0x000fea0003800200 */
.L_x_1733:
        /* <DEDUP_REMOVED lines=13> */
.L_x_1736:
        /* <DEDUP_REMOVED lines=10> */
.L_x_1737:
[----:B------:R-:W-:Y:S05]  /*6af10*/  BSYNC.RECONVERGENT B4 ;  /* 0x0000000000047941 */ /* 0x000fea0003800200 */
.L_x_1735:
[-C--:B------:R-:W-:Y:S02]  /*6af20*/  IADD3 RZ, P2, PT, R2, R36.reuse, RZ ;  /* 0x0000002402ff7210 */ /* 0x080fe40007f5e0ff */
[-C--:B------:R-:W-:Y:S02]  /*6af30*/  IADD3 RZ, P5, PT, R32, R36.reuse, RZ ;  /* 0x0000002420ff7210 */ /* 0x080fe40007fbe0ff */
[-C--:B------:R-:W-:Y:S02]  /*6af40*/  IADD3.X RZ, P2, PT, R9, R37.reuse, RZ, P2, !PT ;  /* 0x0000002509ff7210 */ /* 0x080fe4000175e4ff */
        /* <DEDUP_REMOVED lines=31> */
.L_x_1648:
        /* <DEDUP_REMOVED lines=72> */
.L_x_1739:
[----:B------:R-:W-:Y:S05]  /*6b5c0*/  BSYNC.RECONVERGENT B4 ;  /* 0x0000000000047941 */ /* 0x000fea0003800200 */
.L_x_1738:
        /* <DEDUP_REMOVED lines=19> */
[----:B------:R-:W-:Y:S01]  /*6b700*/  IMAD.WIDE.U32 R18, R2, R39, RZ ;  /* 0x0000002702127225 */ /* 0x000fe200078e00ff */
        /* <DEDUP_REMOVED lines=46> */
.L_x_1741:
[----:B------:R-:W-:Y:S05]  /*6b9f0*/  BSYNC.RECONVERGENT B4 ;  /* 0x0000000000047941 */ /* 0x000fea0003800200 */
.L_x_1740:
[-C--:B------:R-:W-:Y:S01]  /*6ba00*/  IADD3 R42, P2, P3, R19, R16.reuse, R42 ;  /* 0x00000010132a7210 */ /* 0x080fe20007b5e02a */
        /* <DEDUP_REMOVED lines=45> */
[----:B------:R-:W-:Y:S01]  /*6bce0*/  ISETP.GE.U32.AND.EX P2, PT, R7, R18, PT, P2 ;  /* 0x000000120700720c */ /* 0x000fe20003f46120 */
        /* <DEDUP_REMOVED lines=14> */
.L_x_1743:
[----:B------:R-:W-:Y:S05]  /*6bdd0*/  BSYNC.RECONVERGENT B4 ;  /* 0x0000000000047941 */ /* 0x000fea0003800200 */
.L_x_1742:
        /* <DEDUP_REMOVED lines=16> */
.L_x_1745:
[----:B------:R-:W-:Y:S05]  /*6bee0*/  BSYNC.RECONVERGENT B4 ;  /* 0x0000000000047941 */ /* 0x000fea0003800200 */
.L_x_1744:
[----:B------:R-:W2:Y:S01]  /*6bef0*/  LDL.LU R49, [R1+0xa178] ;  /* 0x00a1780001317983 */ /* 0x000ea20000300800 */
[----:B------:R-:W-:Y:S01]  /*6bf00*/  IADD3 R16, P4, P5, R18, R31, R16 ;  /* 0x0000001f12107210 */ /* 0x000fe20007d9e010 */
[----:B------:R-:W-:Y:S01]  /*6bf10*/  IMAD.WIDE.U32 R18, R38, R39, RZ ;  /* 0x0000002726127225 */ /* 0x000fe200078e00ff */
[----:B------:R-:W-:Y:S01]  /*6bf20*/  SHF.L.W.U32.HI R22, R22, 0x1, R23 ;  /* 0x0000000116167819 */ /* 0x000fe20000010e17 */
[----:B------:R-:W-:Y:S01]  /*6bf30*/  BSSY.RECONVERGENT B4, `(.L_x_1746) ;  /* 0x00000a5000047945 */ /* 0x000fe20003800200 */
        /* <DEDUP_REMOVED lines=8> */
[----:B------:R-:W-:Y:S02]  /*6bfc0*/  IMAD R21, R38, R39, R21 ;  /* 0x0000002726157224 */ /* 0x000fe400078e0215 */
[----:B------:R-:W-:-:S04]  /*6bfd0*/  IMAD.WIDE.U32 R18, R39, R9, RZ ;  /* 0x0000000927127225 */ /* 0x000fc800078e00ff */
[----:B------:R-:W-:Y:S02]  /*6bfe0*/  IMAD.SHL.U32 R26, R18, 0x2, RZ ;  /* 0x00000002121a7824 */ /* 0x000fe400078e00ff */
[----:B------:R-:W-:Y:S02]  /*6bff0*/  IMAD.IADD R21, R19, 0x1, R21 ;  /* 0x0000000113157824 */ /* 0x000fe400078e0215 */
[----:B------:R-:W-:Y:S01]  /*6c000*/  IMAD.X R23, RZ, RZ, RZ, P3 ;  /* 0x000000ffff177224 */ /* 0x000fe200018e06ff */
[----:B------:R-:W-:Y:S02]  /*6c010*/  IADD3 R16, P5, PT, R26, R16, RZ ;  /* 0x000000101a107210 */ /* 0x000fe40007fbe0ff */
[----:B------:R-:W-:Y:S01]  /*6c020*/  SHF.L.U64.HI R41, R18, 0x1, R21 ;  /* 0x0000000112297819 */ /* 0x000fe20000010215 */
[----:B------:R-:W-:Y:S01]  /*6c030*/  IMAD.WIDE.U32 R18, R7, 0x3d1, RZ ;  /* 0x000003d107127825 */ /* 0x000fe200078e00ff */
[----:B------:R-:W-:-:S03]  /*6c040*/  ISETP.GE.U32.AND P3, PT, R16, R26, PT ;  /* 0x0000001a1000720c */ /* 0x000fc60003f66070 */
[----:B------:R-:W-:Y:S01]  /*6c050*/  IMAD.X R31, R41, 0x1, R31, P5 ;  /* 0x00000001291f7824 */ /* 0x000fe200028e061f */
[----:B------:R-:W-:Y:S01]  /*6c060*/  @!P2 IADD3 R30, P5, PT, R30, 0x1, RZ ;  /* 0x000000011e1ea810 */ /* 0x000fe20007fbe0ff */
[----:B------:R-:W-:-:S03]  /*6c070*/  IMAD.WIDE.U32.X R26, R38, R53, R22, P4 ;  /* 0x00000035261a7225 */ /* 0x000fc600020e0416 */
[----:B------:R-:W-:Y:S01]  /*6c080*/  ISETP.GE.U32.AND.EX P3, PT, R31, R41, PT, P3 ;  /* 0x000000291f00720c */ /* 0x000fe20003f66130 */
[----:B------:R-:W-:Y:S01]  /*6c090*/  IMAD.WIDE.U32 R22, P4, R40, 0x1, R18 ;  /* 0x0000000128167825 */ /* 0x000fe20007880012 */
[----:B------:R-:W-:Y:S02]  /*6c0a0*/  SHF.L.W.U32.HI R21, R21, 0x1, R26 ;  /* 0x0000000115157819 */ /* 0x000fe40000010e1a */
[----:B------:R-:W-:Y:S01]  /*6c0b0*/  SHF.L.W.U32.HI R32, R26, 0x1, R27 ;  /* 0x000000011a207819 */ /* 0x000fe20000010e1b */
[----:B------:R-:W-:Y:S01]  /*6c0c0*/  IMAD.WIDE.U32 R26, R40, 0x3d1, RZ ;  /* 0x000003d1281a7825 */ /* 0x000fe200078e00ff */
[----:B------:R-:W-:-:S03]  /*6c0d0*/  SEL R40, RZ, 0x1, P3 ;  /* 0x00000001ff287807 */ /* 0x000fc60001800000 */
[----:B------:R-:W-:Y:S01]  /*6c0e0*/  IMAD.X R19, RZ, RZ, RZ, P4 ;  /* 0x000000ffff137224 */ /* 0x000fe200020e06ff */
[----:B------:R-:W-:Y:S01]  /*6c0f0*/  IADD3 R27, P4, PT, R27, R22, RZ ;  /* 0x000000161b1b7210 */ /* 0x000fe20007f9e0ff */
[----:B------:R-:W-:Y:S02]  /*6c100*/  IMAD.MOV.U32 R18, RZ, RZ, R23 ;  /* 0x000000ffff127224 */ /* 0x000fe400078e0017 */
[----:B------:R-:W-:-:S04]  /*6c110*/  IMAD.WIDE.U32 R22, R2, R2, R26 ;  /* 0x0000000202167225 */ /* 0x000fc800078e001a */
[----:B------:R-:W-:Y:S01]  /*6c120*/  IMAD.WIDE.U32.X R18, R7, 0x1, R18, P4 ;  /* 0x0000000107127825 */ /* 0x000fe200020e0412 */
[----:B------:R-:W-:-:S03]  /*6c130*/  ISETP.GE.U32.AND P4, PT, R22, R26, PT ;  /* 0x0000001a1600720c */ /* 0x000fc60003f86070 */
[----:B------:R-:W-:-:S05]  /*6c140*/  IMAD.IADD R7, R20, 0x1, R23 ;  /* 0x0000000114077824 */ /* 0x000fca00078e0217 */
[----:B------:R-:W-:Y:S01]  /*6c150*/  ISETP.GE.U32.AND.EX P4, PT, R7, R27, PT, P4 ;  /* 0x0000001b0700720c */ /* 0x000fe20003f86140 */
[----:B------:R-:W-:-:S03]  /*6c160*/  IMAD.WIDE.U32 R26, R16, 0x3d1, RZ ;  /* 0x000003d1101a7825 */ /* 0x000fc600078e00ff */
[----:B------:R-:W-:Y:S02]  /*6c170*/  SEL R23, RZ, 0x1, P4 ;  /* 0x00000001ff177807 */ /* 0x000fe40002000000 */
[----:B------:R-:W-:Y:S02]  /*6c180*/  IADD3 R41, P6, PT, R51, R26, RZ ;  /* 0x0000001a33297210 */ /* 0x000fe40007fde0ff */
[----:B------:R-:W-:Y:S02]  /*6c190*/  @!P2 ISETP.NE.U32.AND P4, PT, R30, RZ, PT ;  /* 0x000000ff1e00a20c */ /* 0x000fe40003f85070 */
[----:B--2---:R-:W-:-:S04]  /*6c1a0*/  LOP3.LUT R49, R49, 0xffffff7f, RZ, 0xc0, !PT ;  /* 0xffffff7f31317812 */ /* 0x004fc800078ec0ff */
[----:B------:R-:W-:-:S04]  /*6c1b0*/  @P1 LOP3.LUT R49, R49, 0x80, RZ, 0xfc, !PT ;  /* 0x0000008031311812 */ /* 0x000fc800078efcff */
[----:B------:R-:W-:-:S04]  /*6c1c0*/  LOP3.LUT R49, R49, 0xffffffbf, RZ, 0xc0, !PT ;  /* 0xffffffbf31317812 */ /* 0x000fc800078ec0ff */
[----:B------:R-:W-:Y:S02]  /*6c1d0*/  @P0 LOP3.LUT R49, R49, 0x40, RZ, 0xfc, !PT ;  /* 0x0000004031310812 */ /* 0x000fe400078efcff */
[----:B------:R-:W-:Y:S01]  /*6c1e0*/  IADD3 R40, P0, P1, R40, R30, R21 ;  /* 0x0000001e28287210 */ /* 0x000fe2000791e015 */
[----:B------:R-:W-:Y:S01]  /*6c1f0*/  IMAD.WIDE.U32 R20, R31, 0x3d1, RZ ;  /* 0x000003d11f147825 */ /* 0x000fe200078e00ff */
        /* <DEDUP_REMOVED lines=8> */
[----:B------:R0:W-:Y:S01]  /*6c280*/  STL [R1+0xa178], R49 ;  /* 0x00a1783101007387 */ /* 0x0001e20000100800 */
[----:B------:R-:W-:-:S05]  /*6c290*/  IADD3 R16, P3, PT, R27, R20, RZ ;  /* 0x000000141b107210 */ /* 0x000fca0007f7e0ff */
[----:B------:R-:W-:Y:S01]  /*6c2a0*/  IMAD.X R42, R16, 0x1, R50, P6 ;  /* 0x00000001102a7824 */ /* 0x000fe200030e0632 */
[----:B------:R-:W-:-:S04]  /*6c2b0*/  IADD3 R23, P5, P6, R41, R18, R23 ;  /* 0x0000001229177210 */ /* 0x000fc80007ebe017 */
        /* <DEDUP_REMOVED lines=12> */
[----:B------:R-:W-:Y:S01]  /*6c380*/  IMAD.MOV.U32 R18, RZ, RZ, R21 ;  /* 0x000000ffff127224 */ /* 0x000fe200078e0015 */
[----:B------:R-:W-:-:S03]  /*6c390*/  LOP3.LUT P1, RZ, R49, 0x80, RZ, 0xc0, !PT ;  /* 0x0000008031ff7812 */ /* 0x000fc6000782c0ff */
[----:B------:R-:W-:Y:S01]  /*6c3a0*/  IMAD.WIDE.U32.X R18, R31, 0x1, R18, P3 ;  /* 0x000000011f127825 */ /* 0x000fe200018e0412 */
[----:B------:R-:W-:Y:S02]  /*6c3b0*/  SEL R31, RZ, 0x1, P5 ;  /* 0x00000001ff1f7807 */ /* 0x000fe40002800000 */
[----:B------:R-:W-:Y:S01]  /*6c3c0*/  ISETP.GE.U32.AND P5, PT, R41, R26, PT ;  /* 0x0000001a2900720c */ /* 0x000fe20003fa6070 */
[----:B------:R-:W-:-:S03]  /*6c3d0*/  IMAD.WIDE.U32 R26, R32, 0x3d1, RZ ;  /* 0x000003d1201a7825 */ /* 0x000fc600078e00ff */
[----:B------:R-:W-:Y:S01]  /*6c3e0*/  ISETP.GE.U32.AND.EX P5, PT, R42, R16, PT, P5 ;  /* 0x000000102a00720c */ /* 0x000fe20003fa6150 */
[----:B------:R-:W-:Y:S02]  /*6c3f0*/  @!P2 IMAD.X R25, RZ, RZ, R25, P4 ;  /* 0x000000ffff19a224 */ /* 0x000fe400020e0619 */
[----:B------:R-:W-:-:S04]  /*6c400*/  IMAD.WIDE.U32 R26, P3, R40, 0x1, R26 ;  /* 0x00000001281a7825 */ /* 0x000fc8000786001a */
[----:B------:R-:W-:Y:S01]  /*6c410*/  IMAD.X R21, RZ, RZ, RZ, P3 ;  /* 0x000000ffff157224 */ /* 0x000fe200018e06ff */
[----:B------:R-:W-:Y:S01]  /*6c420*/  IADD3 R31, P3, PT, R17, R31, RZ ;  /* 0x0000001f111f7210 */ /* 0x000fe20007f7e0ff */
[----:B------:R-:W-:-:S04]  /*6c430*/  IMAD.WIDE.U32 R16, R40, 0x3d1, RZ ;  /* 0x000003d128107825 */ /* 0x000fc800078e00ff */
[----:B------:R-:W-:Y:S01]  /*6c440*/  IMAD.MOV.U32 R20, RZ, RZ, R27 ;  /* 0x000000ffff147224 */ /* 0x000fe200078e001b */
[----:B------:R-:W-:Y:S02]  /*6c450*/  IADD3 R26, P6, PT, R17, R26, RZ ;  /* 0x0000001a111a7210 */ /* 0x000fe40007fde0ff */
[----:B------:R-:W-:Y:S02]  /*6c460*/  SEL R17, RZ, 0x1, P5 ;  /* 0x00000001ff117807 */ /* 0x000fe40002800000 */
[----:B------:R-:W-:Y:S01]  /*6c470*/  IADD3 R46, P5, PT, R46, R16, RZ ;  /* 0x000000102e2e7210 */ /* 0x000fe20007fbe0ff */
[----:B------:R-:W-:-:S04]  /*6c480*/  IMAD.WIDE.U32.X R20, R32, 0x1, R20, P6 ;  /* 0x0000000120147825 */ /* 0x000fc800030e0414 */
[----:B------:R-:W-:Y:S01]  /*6c490*/  IMAD.X R45, R26, 0x1, R45, P5 ;  /* 0x000000011a2d7824 */ /* 0x000fe200028e062d */
[----:B------:R-:W-:Y:S01]  /*6c4a0*/  ISETP.GE.U32.AND P5, PT, R23, R41, PT ;  /* 0x000000291700720c */ /* 0x000fe20003fa6070 */
[----:B------:R-:W-:-:S03]  /*6c4b0*/  IMAD.X R32, RZ, RZ, R25, P3 ;  /* 0x000000ffff207224 */ /* 0x000fc600018e0619 */
[----:B------:R-:W-:-:S04]  /*6c4c0*/  ISETP.GE.U32.AND.EX P5, PT, R30, R42, PT, P5 ;  /* 0x0000002a1e00720c */ /* 0x000fc80003fa6150 */
[----:B------:R-:W-:Y:S02]  /*6c4d0*/  SEL R24, RZ, 0x1, P5 ;  /* 0x00000001ff187807 */ /* 0x000fe40002800000 */
[----:B------:R-:W-:Y:S02]  /*6c4e0*/  ISETP.GE.U32.AND P5, PT, R46, R16, PT ;  /* 0x000000102e00720c */ /* 0x000fe40003fa6070 */
[----:B------:R-:W-:Y:S01]  /*6c4f0*/  IADD3 R24, P2, P4, R24, R18, R17 ;  /* 0x0000001218187210 */ /* 0x000fe20007c5e011 */
[----:B------:R-:W-:Y:S01]  /*6c500*/  IMAD.WIDE.U32 R16, R32, 0x3d1, RZ ;  /* 0x000003d120107825 */ /* 0x000fe200078e00ff */
[----:B------:R-:W-:Y:S02]  /*6c510*/  ISETP.GE.U32.AND.EX P5, PT, R45, R26, PT, P5 ;  /* 0x0000001a2d00720c */ /* 0x000fe40003fa6150 */
[----:B------:R-:W-:Y:S02]  /*6c520*/  IADD3.X R18, PT, PT, RZ, R19, RZ, P2, P4 ;  /* 0x00000013ff127210 */ /* 0x000fe400017e84ff */
[----:B------:R-:W-:-:S02]  /*6c530*/  IADD3 R24, P4, PT, R46, R24, RZ ;  /* 0x000000182e187210 */ /* 0x000fc40007f9e0ff */
[----:B------:R-:W-:Y:S02]  /*6c540*/  SEL R26, RZ, 0x1, P5 ;  /* 0x00000001ff1a7807 */ /* 0x000fe40002800000 */
        /* <DEDUP_REMOVED lines=67> */
.L_x_1747:
[----:B------:R-:W-:Y:S05]  /*6c980*/  BSYNC.RECONVERGENT B4 ;  /* 0x0000000000047941 */ /* 0x000fea0003800200 */
.L_x_1746:
        /* <DEDUP_REMOVED lines=19> */
.L_x_1749:
        /* <DEDUP_REMOVED lines=10> */
.L_x_1750:
[----:B------:R-:W-:Y:S05]  /*6cb60*/  BSYNC.RECONVERGENT B4 ;  /* 0x0000000000047941 */ /* 0x000fea0003800200 */
.L_x_1748:
        /* <DEDUP_REMOVED lines=34> */
.L_x_1752:
[----:B------:R-:W-:Y:S05]  /*6cd90*/  BSYNC.RECONVERGENT B4 ;  /* 0x0000000000047941 */ /* 0x000fea0003800200 */
.L_x_1751:
        /* <DEDUP_REMOVED lines=34> */
.L_x_1754:
[----:B------:R-:W-:Y:S05]  /*6cfc0*/  BSYNC.RECONVERGENT B4 ;  /* 0x0000000000047941 */ /* 0x000fea0003800200 */
.L_x_1753:
        /* <DEDUP_REMOVED lines=20> */
[----:B------:R-:W-:-:S03]  /*6d110*/  IMAD.WIDE.U32 R32, R10, R7, RZ ;  /* 0x000000070a207225 */ /* 0x000fc600078e00ff */
[----:B------:R-:W-:Y:S01]  /*6d120*/  ISETP.GE.U32.AND.EX P2, PT, R42, R25, PT, P2 ;  /* 0x000000192a00720c */ /* 0x000fe20003f46120 */
[----:B------:R-:W-:Y:S02]  /*6d130*/  IMAD R30, R21, R2, RZ ;  /* 0x00000002151e7224 */ /* 0x000fe400078e02ff */
[----:B------:R-:W-:Y:S02]  /*6d140*/  IMAD.MOV.U32 R22, RZ, RZ, R31 ;  /* 0x000000ffff167224 */ /* 0x000fe400078e001f */
[----:B------:R-:W-:-:S04]  /*6d150*/  IMAD.WIDE.U32 R40, R8, R7, RZ ;  /* 0x0000000708287225 */ /* 0x000fc800078e00ff */
[----:B------:R-:W-:-:S04]  /*6d160*/  IMAD.WIDE.U32 R32, P4, R8, R16, R32 ;  /* 0x0000001008207225 */ /* 0x000fc80007880020 */
[----:B------:R-:W-:Y:S02]  /*6d170*/  IMAD R40, R48, R19, R30 ;  /* 0x0000001330287224 */ /* 0x000fe400078e021e */
[----:B------:R-:W-:-:S04]  /*6d180*/  IMAD.WIDE.U32 R24, R19, R2, RZ ;  /* 0x0000000213187225 */ /* 0x000fc800078e00ff */
[----:B------:R-:W-:Y:S01]  /*6d190*/  IMAD.WIDE.U32.X R30, R48, R18, R22, P3 ;  /* 0x00000012301e7225 */ /* 0x000fe200018e0416 */
[----:B------:R-:W-:Y:S02]  /*6d1a0*/  SEL R22, RZ, 0x1, P2 ;  /* 0x00000001ff167807 */ /* 0x000fe40001000000 */
[----:B------:R-:W-:Y:S01]  /*6d1b0*/  IADD3 RZ, P3, PT, R41, R32, RZ ;  /* 0x0000002029ff7210 */ /* 0x000fe20007f7e0ff */
[----:B------:R-:W-:Y:S01]  /*6d1c0*/  IMAD.IADD R40, R25, 0x1, R40 ;  /* 0x0000000119287824 */ /* 0x000fe200078e0228 */
[----:B------:R-:W-:Y:S01]  /*6d1d0*/  IADD3 R32, P2, P5, R24, R30, R22 ;  /* 0x0000001e18207210 */ /* 0x000fe20007d5e016 */
[----:B------:R-:W-:-:S03]  /*6d1e0*/  IMAD.WIDE.U32 R22, R7, R8, RZ ;  /* 0x0000000807167225 */ /* 0x000fc600078e00ff */
[----:B------:R-:W-:Y:S01]  /*6d1f0*/  IADD3.X R30, PT, PT, R40, R31, RZ, P2, P5 ;  /* 0x0000001f281e7210 */ /* 0x000fe200017ea4ff */
[----:B------:R-:W-:Y:S01]  /*6d200*/  IMAD R25, R16, R8, RZ ;  /* 0x0000000810197224 */ /* 0x000fe200078e02ff */
[----:B------:R-:W-:-:S03]  /*6d210*/  IADD3 R50, P5, PT, R27, R22, RZ ;  /* 0x000000161b327210 */ /* 0x000fc60007fbe0ff */
[----:B------:R-:W-:Y:S01]  /*6d220*/  IMAD R25, R10, R7, R25 ;  /* 0x000000070a197224 */ /* 0x000fe200078e0219 */
[----:B------:R-:W-:Y:S01]  /*6d230*/  ISETP.GE.U32.AND P2, PT, R50, R22, PT ;  /* 0x000000163200720c */ /* 0x000fe20003f46070 */
[----:B------:R-:W-:Y:S02]  /*6d240*/  IMAD R22, R18, R8, RZ ;  /* 0x0000000812167224 */ /* 0x000fe400078e02ff */
[----:B------:R-:W-:Y:S02]  /*6d250*/  IMAD.IADD R27, R23, 0x1, R25 ;  /* 0x00000001171b7824 */ /* 0x000fe400078e0219 */
[----:B------:R-:W-:Y:S02]  /*6d260*/  IMAD R31, R10, R17, R22 ;  /* 0x000000110a1f7224 */ /* 0x000fe400078e0216 */
[----:B------:R-:W-:Y:S01]  /*6d270*/  IMAD.X R61, R27, 0x1, R42, P5 ;  /* 0x000000011b3d7824 */ /* 0x000fe200028e062a */
[----:B------:R-:W-:Y:S01]  /*6d280*/  ISETP.GE.U32.AND P5, PT, R32, R24, PT ;  /* 0x000000182000720c */ /* 0x000fe20003fa6070 */
[----:B------:R-:W-:-:S02]  /*6d290*/  IMAD.X R23, RZ, RZ, RZ, P4 ;  /* 0x000000ffff177224 */ /* 0x000fc400020e06ff */
[----:B------:R-:W-:Y:S01]  /*6d2a0*/  IMAD.WIDE.U32 R24, R17, R8, RZ ;  /* 0x0000000811187225 */ /* 0x000fe200078e00ff */
[----:B------:R-:W-:Y:S02]  /*6d2b0*/  ISETP.GE.U32.AND.EX P2, PT, R61, R27, PT, P2 ;  /* 0x0000001b3d00720c */ /* 0x000fe40003f46120 */
[----:B------:R-:W-:Y:S01]  /*6d2c0*/  ISETP.GE.U32.AND.EX P5, PT, R30, R40, PT, P5 ;  /* 0x000000281e00720c */ /* 0x000fe20003fa6150 */
[----:B------:R-:W-:Y:S01]  /*6d2d0*/  IMAD.MOV.U32 R22, RZ, RZ, R33 ;  /* 0x000000ffff167224 */ /* 0x000fe200078e0021 */
[----:B------:R-:W-:Y:S01]  /*6d2e0*/  SEL R46, RZ, 0x1, P2 ;  /* 0x00000001ff2e7807 */ /* 0x000fe20001000000 */
[----:B------:R-:W-:Y:S02]  /*6d2f0*/  IMAD.IADD R25, R25, 0x1, R31 ;  /* 0x0000000119197824 */ /* 0x000fe400078e021f */
[----:B------:R-:W-:Y:S01]  /*6d300*/  IMAD.WIDE.U32.X R22, R10, R16, R22, P3 ;  /* 0x000000100a167225 */ /* 0x000fe200018e0416 */
[----:B------:R-:W-:-:S03]  /*6d310*/  IADD3 R31, P3, PT, R32, R24, RZ ;  /* 0x00000018201f7210 */ /* 0x000fc60007f7e0ff */
[----:B------:R-:W-:-:S04]  /*6d320*/  IMAD.WIDE.U32 R32, R48, R19, RZ ;  /* 0x0000001330207225 */ /* 0x000fc800078e00ff */
[----:B------:R-:W-:Y:S01]  /*6d330*/  IMAD.X R27, R25, 0x1, R30, P3 ;  /* 0x00000001191b7824 */ /* 0x000fe200018e061e */
[----:B------:R-:W-:Y:S01]  /*6d340*/  IADD3 R46, P2, P3, R31, R22, R46 ;  /* 0x000000161f2e7210 */ /* 0x000fe20007b5e02e */
[----:B------:R-:W-:-:S03]  /*6d350*/  IMAD.WIDE.U32 R32, P4, R2, R21, R32 ;  /* 0x0000001502207225 */ /* 0x000fc60007880020 */
[----:B------:R-:W-:Y:S01]  /*6d360*/  IADD3.X R49, PT, PT, R27, R23, RZ, P2, P3 ;  /* 0x000000171b317210 */ /* 0x000fe200017e64ff */
[----:B------:R-:W-:Y:S01]  /*6d370*/  IMAD.WIDE.U32 R22, R2, R19, RZ ;  /* 0x0000001302167225 */ /* 0x000fe200078e00ff */
[----:B------:R-:W-:Y:S02]  /*6d380*/  ISETP.GE.U32.AND P3, PT, R31, R24, PT ;  /* 0x000000181f00720c */ /* 0x000fe40003f66070 */
[----:B------:R-:W-:Y:S01]  /*6d390*/  SEL R24, RZ, 0x1, P5 ;  /* 0x00000001ff187807 */ /* 0x000fe20002800000 */
[----:B------:R-:W-:Y:S01]  /*6d3a0*/  IMAD.WIDE.U32 R40, R10, R17, RZ ;  /* 0x000000110a287225 */ /* 0x000fe200078e00ff */
[----:B------:R-:W-:Y:S02]  /*6d3b0*/  ISETP.GE.U32.AND P5, PT, R46, R31, PT ;  /* 0x0000001f2e00720c */ /* 0x000fe40003fa6070 */
[----:B------:R-:W-:Y:S01]  /*6d3c0*/  IADD3 RZ, P2, PT, R23, R32, RZ ;  /* 0x0000002017ff7210 */ /* 0x000fe20007f5e0ff */
[----:B------:R-:W-:Y:S01]  /*6d3d0*/  IMAD.X R31, RZ, RZ, RZ, P4 ;  /* 0x000000ffff1f7224 */ /* 0x000fe200020e06ff */
[----:B------:R-:W-:Y:S01]  /*6d3e0*/  ISETP.GE.U32.AND.EX P3, PT, R27, R25, PT, P3 ;  /* 0x000000191b00720c */ /* 0x000fe20003f66130 */
[----:B------:R-:W-:Y:S01]  /*6d3f0*/  IMAD.WIDE.U32 R40, P4, R8, R18, R40 ;  /* 0x0000001208287225 */ /* 0x000fe20007880028 */
[----:B------:R-:W-:-:S03]  /*6d400*/  ISETP.GE.U32.AND.EX P5, PT, R49, R27, PT, P5 ;  /* 0x0000001b3100720c */ /* 0x000fc60003fa6150 */
[----:B------:R-:W-:Y:S01]  /*6d410*/  IMAD.WIDE.U32 R22, R8, R17, RZ ;  /* 0x0000001108167225 */ /* 0x000fe200078e00ff */
        /* <DEDUP_REMOVED lines=18> */
[----:B------:R-:W-:Y:S01]  /*6d540*/  IMAD R42, R21, R8, RZ ;  /* 0x00000008152a7224 */ /* 0x000fe200078e02ff */
[----:B------:R-:W-:Y:S01]  /*6d550*/  IADD3.X R45, PT, PT, RZ, R25, RZ, P2, P3 ;  /* 0x00000019ff2d7210 */ /* 0x000fe200017e64ff */
[----:B------:R-:W-:Y:S01]  /*6d560*/  IMAD.WIDE.U32 R24, R48, R20, RZ ;  /* 0x0000001430187225 */ /* 0x000fe200078e00ff */
[-C--:B------:R-:W-:Y:S02]  /*6d570*/  IADD3 R43, P3, PT, R43, R22.reuse, RZ ;  /* 0x000000162b2b7210 */ /* 0x080fe40007f7e0ff */
[----:B------:R-:W-:Y:S01]  /*6d580*/  SEL R27, RZ, 0x1, P4 ;  /* 0x00000001ff1b7807 */ /* 0x000fe20002000000 */
[----:B------:R-:W-:Y:S01]  /*6d590*/  IMAD R42, R10, R19, R42 ;  /* 0x000000130a2a7224 */ /* 0x000fe200078e022a */
[----:B------:R-:W-:Y:S01]  /*6d5a0*/  ISETP.GE.U32.AND P2, PT, R43, R22, PT ;  /* 0x000000162b00720c */ /* 0x000fe20003f46070 */
[----:B------:R-:W-:-:S04]  /*6d5b0*/  IMAD.WIDE.U32 R30, R2, R20, RZ ;  /* 0x00000014021e7225 */ /* 0x000fc800078e00ff */
[----:B------:R-:W-:Y:S02]  /*6d5c0*/  IMAD.IADD R42, R23, 0x1, R42 ;  /* 0x00000001172a7824 */ /* 0x000fe400078e022a */
[----:B------:R-:W-:-:S04]  /*6d5d0*/  IMAD.WIDE.U32 R22, P5, R2, R26, R24 ;  /* 0x0000001a02167225 */ /* 0x000fc800078a0018 */
[----:B------:R-:W-:Y:S01]  /*6d5e0*/  IMAD.X R25, RZ, RZ, RZ, P5 ;  /* 0x000000ffff197224 */ /* 0x000fe200028e06ff */
[----:B------:R-:W-:Y:S01]  /*6d5f0*/  IADD3 RZ, P5, PT, R31, R22, RZ ;  /* 0x000000161fff7210 */ /* 0x000fe20007fbe0ff */
[----:B------:R-:W-:Y:S02]  /*6d600*/  IMAD R41, R26, R8, RZ ;  /* 0x000000081a297224 */ /* 0x000fe400078e02ff */
[----:B------:R-:W-:Y:S02]  /*6d610*/  IMAD.MOV.U32 R24, RZ, RZ, R23 ;  /* 0x000000ffff187224 */ /* 0x000fe400078e0017 */
[----:B------:R-:W-:Y:S02]  /*6d620*/  IMAD R41, R10, R20, R41 ;  /* 0x000000140a297224 */ /* 0x000fe400078e0229 */
[----:B------:R-:W-:-:S04]  /*6d630*/  IMAD.WIDE.U32.X R24, R48, R26, R24, P5 ;  /* 0x0000001a30187225 */ /* 0x000fc800028e0418 */
[----:B------:R-:W-:-:S04]  /*6d640*/  IMAD.WIDE.U32 R22, R20, R8, RZ ;  /* 0x0000000814167225 */ /* 0x000fc800078e00ff */
[----:B------:R-:W-:Y:S01]  /*6d650*/  IMAD.IADD R41, R23, 0x1, R41 ;  /* 0x0000000117297824 */ /* 0x000fe200078e0229 */
[----:B------:R-:W-:Y:S01]  /*6d660*/  IADD3 R27, P4, P5, R22, R24, R27 ;  /* 0x00000018161b7210 */ /* 0x000fe20007d9e01b */
[----:B------:R-:W-:-:S03]  /*6d670*/  IMAD.WIDE.U32 R30, R8, R19, RZ ;  /* 0x00000013081e7225 */ /* 0x000fc600078e00ff */
[----:B------:R-:W-:Y:S01]  /*6d680*/  IADD3.X R32, PT, PT, R41, R25, RZ, P4, P5 ;  /* 0x0000001929207210 */ /* 0x000fe200027ea4ff */
[----:B------:R-:W-:-:S04]  /*6d690*/  IMAD.WIDE.U32 R24, R10, R19, RZ ;  /* 0x000000130a187225 */ /* 0x000fc800078e00ff */
[----:B------:R-:W-:-:S04]  /*6d6a0*/  IMAD.WIDE.U32 R24, P4, R8, R21, R24 ;  /* 0x0000001508187225 */ /* 0x000fc80007880018 */
[----:B------:R-:W-:Y:S01]  /*6d6b0*/  IMAD.X R23, RZ, RZ, RZ, P4 ;  /* 0x000000ffff177224 */ /* 0x000fe200020e06ff */
[----:B------:R-:W-:Y:S01]  /*6d6c0*/  IADD3 RZ, P5, PT, R31, R24, RZ ;  /* 0x000000181fff7210 */ /* 0x000fe20007fbe0ff */
[----:B------:R-:W-:Y:S01]  /*6d6d0*/  IMAD.X R24, R42, 0x1, R33, P3 ;  /* 0x000000012a187824 */ /* 0x000fe200018e0621 */
[----:B------:R-:W-:Y:S01]  /*6d6e0*/  IADD3 R40, P3, PT, R43, R40, RZ ;  /* 0x000000282b287210 */ /* 0x000fe20007f7e0ff */
[----:B------:R-:W-:Y:S01]  /*6d6f0*/  IMAD.WIDE.U32 R30, R10, R20, RZ ;  /* 0x000000140a1e7225 */ /* 0x000fe200078e00ff */
[----:B------:R-:W-:Y:S02]  /*6d700*/  ISETP.GE.U32.AND P4, PT, R27, R22, PT ;  /* 0x000000161b00720c */ /* 0x000fe40003f86070 */
[C---:B------:R-:W-:Y:S01]  /*6d710*/  ISETP.GE.U32.AND.EX P2, PT, R24.reuse, R42, PT, P2 ;  /* 0x0000002a1800720c */ /* 0x040fe20003f46120 */
[----:B------:R-:W-:Y:S01]  /*6d720*/  IMAD.X R33, R24, 0x1, R45, P3 ;  /* 0x0000000118217824 */ /* 0x000fe200018e062d */
[----:B------:R-:W-:Y:S01]  /*6d730*/  ISETP.GE.U32.AND P3, PT, R40, R43, PT ;  /* 0x0000002b2800720c */ /* 0x000fe20003f66070 */
[----:B------:R-:W-:Y:S01]  /*6d740*/  IMAD.MOV.U32 R22, RZ, RZ, R25 ;  /* 0x000000ffff167224 */ /* 0x000fe200078e0019 */
[----:B------:R-:W-:Y:S01]  /*6d750*/  SEL R42, RZ, 0x1, P2 ;  /* 0x00000001ff2a7807 */ /* 0x000fe20001000000 */
[----:B------:R-:W-:Y:S01]  /*6d760*/  IMAD R45, R16, R9, RZ ;  /* 0x00000009102d7224 */ /* 0x000fe200078e02ff */
[----:B------:R-:W-:Y:S01]  /*6d770*/  ISETP.GE.U32.AND.EX P3, PT, R33, R24, PT, P3 ;  /* 0x000000182100720c */ /* 0x000fe20003f66130 */
[----:B------:R-:W-:Y:S01]  /*6d780*/  IMAD.WIDE.U32.X R22, R10, R21, R22, P5 ;  /* 0x000000150a167225 */ /* 0x000fe200028e0416 */
[----:B------:R-:W-:-:S02]  /*6d790*/  ISETP.GE.U32.AND.EX P4, PT, R32, R41, PT, P4 ;  /* 0x000000292000720c */ /* 0x000fc40003f86140 */
[----:B------:R-:W-:Y:S01]  /*6d7a0*/  SEL R24, RZ, 0x1, P3 ;  /* 0x00000001ff187807 */ /* 0x000fe20001800000 */
[----:B------:R-:W-:-:S03]  /*6d7b0*/  IMAD R45, R38, R7, R45 ;  /* 0x00000007262d7224 */ /* 0x000fc600078e022d */
[----:B------:R-:W-:-:S04]  /*6d7c0*/  IADD3 R42, P2, P3, R24, R22, R42 ;  /* 0x00000016182a7210 */ /* 0x000fc80007b5e02a */
[----:B------:R-:W-:Y:S01]  /*6d7d0*/  IADD3.X R43, PT, PT, RZ, R23, RZ, P2, P3 ;  /* 0x00000017ff2b7210 */ /* 0x000fe200017e64ff */
[----:B------:R-:W-:Y:S01]  /*6d7e0*/  IMAD.WIDE.U32 R30, P2, R8, R26, R30 ;  /* 0x0000001a081e7225 */ /* 0x000fe2000784001e */
[----:B------:R-:W-:-:S03]  /*6d7f0*/  IADD3 R42, P3, PT, R27, R42, RZ ;  /* 0x0000002a1b2a7210 */ /* 0x000fc60007f7e0ff */
[----:B------:R-:W-:-:S04]  /*6d800*/  IMAD.WIDE.U32 R22, R8, R20, RZ ;  /* 0x0000001408167225 */ /* 0x000fc800078e00ff */
[----:B------:R-:W-:Y:S01]  /*6d810*/  IMAD.X R43, R32, 0x1, R43, P3 ;  /* 0x00000001202b7824 */ /* 0x000fe200018e062b */
[----:B------:R-:W-:Y:S01]  /*6d820*/  IADD3 RZ, P5, PT, R23, R30, RZ ;  /* 0x0000001e17ff7210 */ /* 0x000fe20007fbe0ff */
[----:B------:R-:W-:-:S04]  /*6d830*/  IMAD.WIDE.U32 R22, R7, R9, RZ ;  /* 0x0000000907167225 */ /* 0x000fc800078e00ff */
[----:B------:R-:W-:Y:S01]  /*6d840*/  IMAD.X R25, RZ, RZ, RZ, P2 ;  /* 0x000000ffff197224 */ /* 0x000fe200010e06ff */
[-C--:B------:R-:W-:Y:S01]  /*6d850*/  IADD3 R60, P3, PT, R46, R22.reuse, RZ ;  /* 0x000000162e3c7210 */ /* 0x080fe20007f7e0ff */
[----:B------:R-:W-:Y:S02]  /*6d860*/  IMAD.IADD R45, R23, 0x1, R45 ;  /* 0x00000001172d7824 */ /* 0x000fe400078e022d */
[----:B------:R-:W-:Y:S01]  /*6d870*/  IMAD.MOV.U32 R24, RZ, RZ, R31 ;  /* 0x000000ffff187224 */ /* 0x000fe200078e001f */
[----:B------:R-:W-:Y:S01]  /*6d880*/  ISETP.GE.U32.AND P2, PT, R60, R22, PT ;  /* 0x000000163c00720c */ /* 0x000fe20003f46070 */
[----:B------:R-:W-:-:S04]  /*6d890*/  IMAD.WIDE.U32 R22, R38, R7, RZ ;  /* 0x0000000726167225 */ /* 0x000fc800078e00ff */
[----:B------:R-:W-:-:S04]  /*6d8a0*/  IMAD.WIDE.U32.X R30, R10, R26, R24, P5 ;  /* 0x0000001a0a1e7225 */ /* 0x000fc800028e0418 */
[----:B------:R-:W-:-:S04]  /*6d8b0*/  IMAD.WIDE.U32 R24, P5, R9, R16, R22 ;  /* 0x0000001009187225 */ /* 0x000fc800078a0016 */
[----:B------:R-:W-:-:S04]  /*6d8c0*/  IMAD.WIDE.U32 R22, R9, R7, RZ ;  /* 0x0000000709167225 */ /* 0x000fc800078e00ff */
[----:B------:R-:W-:Y:S01]  /*6d8d0*/  IMAD.X R54, R45, 0x1, R49, P3 ;  /* 0x000000012d367824 */ /* 0x000fe200018e0631 */
[----:B------:R-:W-:Y:S01]  /*6d8e0*/  IADD3 RZ, P3, PT, R23, R24, RZ ;  /* 0x0000001817ff7210 */ /* 0x000fe20007f7e0ff */
[----:B------:R-:W-:Y:S01]  /*6d8f0*/  IMAD.X R23, RZ, RZ, RZ, P5 ;  /* 0x000000ffff177224 */ /* 0x000fe200028e06ff */
[----:B------:R-:W-:Y:S01]  /*6d900*/  ISETP.GE.U32.AND P5, PT, R42, R27, PT ;  /* 0x0000001b2a00720c */ /* 0x000fe20003fa6070 */
[----:B------:R-:W-:Y:S01]  /*6d910*/  IMAD R27, R18, R9, RZ ;  /* 0x00000009121b7224 */ /* 0x000fe200078e02ff */
[----:B------:R-:W-:Y:S01]  /*6d920*/  ISETP.GE.U32.AND.EX P2, PT, R54, R45, PT, P2 ;  /* 0x0000002d3600720c */ /* 0x000fe20003f46120 */
[----:B------:R-:W-:Y:S01]  /*6d930*/  IMAD.MOV.U32 R22, RZ, RZ, R25 ;  /* 0x000000ffff167224 */ /* 0x000fe200078e0019 */
[----:B------:R-:W-:Y:S01]  /*6d940*/  ISETP.GE.U32.AND.EX P5, PT, R43, R32, PT, P5 ;  /* 0x000000202b00720c */ /* 0x000fe20003fa6150 */
[----:B------:R-:W-:Y:S01]  /*6d950*/  IMAD.WIDE.U32 R24, R17, R9, RZ ;  /* 0x0000000911187225 */ /* 0x000fe200078e00ff */
[----:B------:R-:W-:-:S03]  /*6d960*/  SEL R41, RZ, 0x1, P2 ;  /* 0x00000001ff297807 */ /* 0x000fc60001000000 */
[C---:B------:R-:W-:Y:S02]  /*6d970*/  IMAD R27, R38.reuse, R17, R27 ;  /* 0x00000011261b7224 */ /* 0x040fe400078e021b */
[----:B------:R-:W-:Y:S01]  /*6d980*/  IMAD.WIDE.U32.X R22, R38, R16, R22, P3 ;  /* 0x0000001026167225 */ /* 0x000fe200018e0416 */
[----:B------:R-:W-:-:S03]  /*6d990*/  IADD3 R40, P3, PT, R40, R24, RZ ;  /* 0x0000001828287210 */ /* 0x000fc60007f7e0ff */
[----:B------:R-:W-:Y:S01]  /*6d9a0*/  IMAD.IADD R27, R25, 0x1, R27 ;  /* 0x00000001191b7824 */ /* 0x000fe200078e021b */
[----:B------:R-:W-:Y:S01]  /*6d9b0*/  SEL R25, RZ, 0x1, P5 ;  /* 0x00000001ff197807 */ /* 0x000fe20002800000 */
[----:B------:R-:W-:Y:S01]  /*6d9c0*/  IMAD.MOV.U32 R49, RZ, RZ, R50 ;  /* 0x000000ffff317224 */ /* 0x000fe200078e0032 */
[----:B------:R-:W-:Y:S01]  /*6d9d0*/  IADD3 R41, P2, P5, R40, R22, R41 ;  /* 0x0000001628297210 */ /* 0x000fe20007d5e029 */
[----:B------:R-:W-:Y:S01]  /*6d9e0*/  IMAD.X R32, R27, 0x1, R33, P3 ;  /* 0x000000011b207824 */ /* 0x000fe200018e0621 */
[----:B------:R-:W-:-:S04]  /*6d9f0*/  SEL R33, RZ, 0x1, P4 ;  /* 0x00000001ff217807 */ /* 0x000fc80002000000 */
[----:B------:R-:W-:Y:S01]  /*6da00*/  IADD3.X R45, PT, PT, R32, R23, RZ, P2, P5 ;  /* 0x00000017202d7210 */ /* 0x000fe200017ea4ff */
[-C--:B------:R-:W-:Y:S01]  /*6da10*/  IMAD.WIDE.U32 R22, R38, R17.reuse, RZ ;  /* 0x0000001126167225 */ /* 0x080fe200078e00ff */
[----:B------:R-:W-:Y:S02]  /*6da20*/  IADD3 R33, P3, P4, R25, R30, R33 ;  /* 0x0000001e19217210 */ /* 0x000fe40007c7e021 */
[----:B------:R-:W-:Y:S01]  /*6da30*/  ISETP.GE.U32.AND P2, PT, R40, R24, PT ;  /* 0x000000182800720c */ /* 0x000fe20003f46070 */
[----:B------:R-:W-:Y:S01]  /*6da40*/  IMAD.WIDE.U32 R24, R9, R17, RZ ;  /* 0x0000001109187225 */ /* 0x000fe200078e00ff */
        /* <DEDUP_REMOVED lines=54> */
[----:B------:R-:W-:Y:S01]  /*6ddb0*/  IMAD.WIDE.U32 R30, R53, R7, RZ ;  /* 0x00000007351e7225 */ /* 0x000fe200078e00ff */
[----:B------:R-:W-:Y:S02]  /*6ddc0*/  SEL R42, RZ, 0x1, P2 ;  /* 0x00000001ff2a7807 */ /* 0x000fe40001000000 */
[----:B------:R-:W-:Y:S01]  /*6ddd0*/  SEL R22, RZ, 0x1, P3 ;  /* 0x00000001ff167807 */ /* 0x000fe20001800000 */
[----:B------:R-:W-:-:S03]  /*6dde0*/  IMAD.WIDE.U32.X R24, R38, R26, R24, P4 ;  /* 0x0000001a26187225 */ /* 0x000fc600020e0418 */
[----:B------:R-:W-:Y:S01]  /*6ddf0*/  IADD3 R42, P2, P4, R22, R24, R42 ;  /* 0x00000018162a7210 */ /* 0x000fe20007c5e02a */
[----:B------:R-:W-:-:S04]  /*6de00*/  IMAD.WIDE.U32 R22, R7, R39, RZ ;  /* 0x0000002707167225 */ /* 0x000fc800078e00ff */
[----:B------:R-:W-:Y:S01]  /*6de10*/  IMAD R24, R16, R39, RZ ;  /* 0x0000002710187224 */ /* 0x000fe200078e02ff */
[-C--:B------:R-:W-:Y:S02]  /*6de20*/  IADD3 R57, P5, PT, R41, R22.reuse, RZ ;  /* 0x0000001629397210 */ /* 0x080fe40007fbe0ff */
[----:B------:R-:W-:Y:S01]  /*6de30*/  IADD3.X R41, PT, PT, RZ, R25, RZ, P2, P4 ;  /* 0x00000019ff297210 */ /* 0x000fe200017e84ff */
[----:B------:R-:W-:Y:S01]  /*6de40*/  IMAD R24, R53, R7, R24 ;  /* 0x0000000735187224 */ /* 0x000fe200078e0218 */
[----:B------:R-:W-:Y:S01]  /*6de50*/  ISETP.GE.U32.AND P3, PT, R57, R22, PT ;  /* 0x000000163900720c */ /* 0x000fe20003f66070 */
[----:B------:R-:W-:-:S04]  /*6de60*/  IMAD.WIDE.U32 R30, P2, R39, R16, R30 ;  /* 0x00000010271e7225 */ /* 0x000fc8000784001e */
[----:B------:R-:W-:Y:S02]  /*6de70*/  IMAD.IADD R24, R23, 0x1, R24 ;  /* 0x0000000117187824 */ /* 0x000fe400078e0218 */
[----:B------:R-:W-:-:S04]  /*6de80*/  IMAD.WIDE.U32 R22, R39, R7, RZ ;  /* 0x0000000727167225 */ /* 0x000fc800078e00ff */
        /* <DEDUP_REMOVED lines=36> */
[----:B------:R-:W-:Y:S01]  /*6e0d0*/  IMAD.WIDE.U32 R22, R53, R19, RZ ;  /* 0x0000001335167225 */ /* 0x000fe200078e00ff */
[----:B------:R-:W-:-:S03]  /*6e0e0*/  IADD3 R27, P5, PT, R33, R27, RZ ;  /* 0x0000001b211b7210 */ /* 0x000fc60007fbe0ff */
[----:B------:R-:W-:Y:S01]  /*6e0f0*/  IMAD.X R32, R30, 0x1, R40, P4 ;  /* 0x000000011e207824 */ /* 0x000fe200020e0628 */
[----:B------:R-:W-:Y:S01]  /*6e100*/  ISETP.GE.U32.AND P2, PT, R27, R33, PT ;  /* 0x000000211b00720c */ /* 0x000fe20003f46070 */
[----:B------:R-:W-:-:S03]  /*6e110*/  IMAD.WIDE.U32 R22, P4, R39, R21, R22 ;  /* 0x0000001527167225 */ /* 0x000fc60007880016 */
[C---:B------:R-:W-:Y:S01]  /*6e120*/  ISETP.GE.U32.AND.EX P3, PT, R32.reuse, R30, PT, P3 ;  /* 0x0000001e2000720c */ /* 0x040fe20003f66130 */
[----:B------:R-:W-:Y:S02]  /*6e130*/  IMAD.X R40, R32, 0x1, R24, P5 ;  /* 0x0000000120287824 */ /* 0x000fe400028e0618 */
[----:B------:R-:W-:Y:S01]  /*6e140*/  IMAD.WIDE.U32 R24, R39, R19, RZ ;  /* 0x0000001327187225 */ /* 0x000fe200078e00ff */
[----:B------:R-:W-:Y:S02]  /*6e150*/  SEL R30, RZ, 0x1, P3 ;  /* 0x00000001ff1e7807 */ /* 0x000fe40001800000 */
[----:B------:R-:W-:Y:S01]  /*6e160*/  ISETP.GE.U32.AND.EX P2, PT, R40, R32, PT, P2 ;  /* 0x000000202800720c */ /* 0x000fe20003f46120 */
        /* <DEDUP_REMOVED lines=13> */
[C---:B------:R-:W-:Y:S01]  /*6e240*/  IADD3 R30, P5, PT, R42.reuse, R30, RZ ;  /* 0x0000001e2a1e7210 */ /* 0x040fe20007fbe0ff */
        /* <DEDUP_REMOVED lines=12> */
[----:B------:R-:W-:-:S03]  /*6e310*/  IMAD.WIDE.U32 R50, R27, 0x3d1, RZ ;  /* 0x000003d11b327825 */ /* 0x000fc600078e00ff */
[----:B------:R-:W-:Y:S01]  /*6e320*/  SEL R24, RZ, 0x1, P2 ;  /* 0x00000001ff187807 */ /* 0x000fe20001000000 */
[----:B------:R-:W-:-:S03]  /*6e330*/  IMAD.WIDE.U32.X R22, R53, R26, R22, P5 ;  /* 0x0000001a35167225 */ /* 0x000fc600028e0416 */
[----:B------:R-:W-:Y:S01]  /*6e340*/  IADD3 R45, P2, P3, R24, R22, R45 ;  /* 0x00000016182d7210 */ /* 0x000fe20007b5e02d */
[----:B------:R-:W-:-:S03]  /*6e350*/  IMAD.WIDE.U32 R24, R40, 0x3d1, RZ ;  /* 0x000003d128187825 */ /* 0x000fc600078e00ff */
[----:B------:R-:W-:Y:S01]  /*6e360*/  IADD3.X R42, PT, PT, RZ, R23, RZ, P2, P3 ;  /* 0x00000017ff2a7210 */ /* 0x000fe200017e64ff */
        /* <DEDUP_REMOVED lines=12> */
[----:B------:R-:W-:Y:S02]  /*6e430*/  IADD3 R30, P4, PT, R51, R24, RZ ;  /* 0x00000018331e7210 */ /* 0x000fe40007f9e0ff */
[----:B------:R-:W-:Y:S01]  /*6e440*/  IADD3 R49, P5, PT, R60, R50, RZ ;  /* 0x000000323c317210 */ /* 0x000fe20007fbe0ff */
[----:B------:R-:W-:Y:S02]  /*6e450*/  IMAD.MOV.U32 R22, RZ, RZ, R25 ;  /* 0x000000ffff167224 */ /* 0x000fe400078e0019 */
[----:B------:R-:W-:-:S04]  /*6e460*/  IMAD.WIDE.U32 R24, R31, 0x3d1, RZ ;  /* 0x000003d11f187825 */ /* 0x000fc800078e00ff */
[----:B------:R-:W-:Y:S01]  /*6e470*/  IMAD.X R23, RZ, RZ, RZ, P3 ;  /* 0x000000ffff177224 */ /* 0x000fe200018e06ff */
[----:B------:R-:W-:Y:S01]  /*6e480*/  ISETP.GE.U32.AND P3, PT, R49, R50, PT ;  /* 0x000000323100720c */ /* 0x000fe20003f66070 */
[----:B------:R-:W-:-:S04]  /*6e490*/  IMAD.WIDE.U32 R50, R46, 0x3d1, RZ ;  /* 0x000003d12e327825 */ /* 0x000fc800078e00ff */
[----:B------:R-:W-:-:S04]  /*6e4a0*/  IMAD.WIDE.U32.X R32, R32, 0x1, R22, P4 ;  /* 0x0000000120207825 */ /* 0x000fc800020e0416 */
[----:B------:R-:W-:-:S04]  /*6e4b0*/  IMAD.WIDE.U32 R24, P4, R46, 0x1, R24 ;  /* 0x000000012e187825 */ /* 0x000fc80007880018 */
[----:B------:R-:W-:Y:S02]  /*6e4c0*/  IMAD.X R23, RZ, RZ, RZ, P4 ;  /* 0x000000ffff177224 */ /* 0x000fe400020e06ff */
[----:B------:R-:W-:Y:S01]  /*6e4d0*/  IMAD.MOV.U32 R22, RZ, RZ, R25 ;  /* 0x000000ffff167224 */ /* 0x000fe200078e0019 */
[----:B------:R-:W-:Y:S01]  /*6e4e0*/  IADD3 R25, P4, PT, R51, R24, RZ ;  /* 0x0000001833197210 */ /* 0x000fe20007f9e0ff */
[----:B------:R-:W-:Y:S02]  /*6e4f0*/  IMAD.X R54, R30, 0x1, R54, P5 ;  /* 0x000000011e367824 */ /* 0x000fe400028e0636 */
[----:B------:R-:W-:Y:S02]  /*6e500*/  IMAD.MOV.U32 R24, RZ, RZ, R50 ;  /* 0x000000ffff187224 */ /* 0x000fe400078e0032 */
[----:B------:R-:W-:Y:S01]  /*6e510*/  IMAD.WIDE.U32.X R22, R31, 0x1, R22, P4 ;  /* 0x000000011f167825 */ /* 0x000fe200020e0416 */
[----:B------:R-:W-:-:S03]  /*6e520*/  ISETP.GE.U32.AND.EX P3, PT, R54, R30, PT, P3 ;  /* 0x0000001e3600720c */ /* 0x000fc60003f66130 */
[----:B------:R-:W-:-:S04]  /*6e530*/  IMAD.WIDE.U32 R30, R2, R7, R24 ;  /* 0x00000007021e7225 */ /* 0x000fc800078e0018 */
[----:B------:R-:W-:Y:S01]  /*6e540*/  IMAD R24, R16, R2, RZ ;  /* 0x0000000210187224 */ /* 0x000fe200078e02ff */
[----:B------:R-:W-:-:S03]  /*6e550*/  ISETP.GE.U32.AND P4, PT, R30, R50, PT ;  /* 0x000000321e00720c */ /* 0x000fc60003f86070 */
        /* <DEDUP_REMOVED lines=14> */
[----:B------:R-:W-:Y:S01]  /*6e640*/  IMAD.X R46, R54, 0x1, R40, P4 ;  /* 0x00000001362e7824 */ /* 0x000fe200020e0628 */
[----:B------:R-:W-:-:S03]  /*6e650*/  SEL R49, RZ, 0x1, P3 ;  /* 0x00000001ff317807 */ /* 0x000fc60001800000 */
[----:B------:R-:W-:Y:S01]  /*6e660*/  IMAD.MOV.U32 R41, RZ, RZ, R46 ;  /* 0x000000ffff297224 */ /* 0x000fe200078e002e */
[----:B------:R-:W-:Y:S04]  /*6e670*/  STL [R1+0xa120], R46 ;  /* 0x00a1202e01007387 */ /* 0x000fe80000100800 */
        /* <DEDUP_REMOVED lines=8> */
[----:B------:R-:W-:-:S03]  /*6e700*/  IMAD.WIDE.U32 R32, P5, R45, 0x1, R32 ;  /* 0x000000012d207825 */ /* 0x000fc600078a0020 */
[----:B------:R-:W-:Y:S01]  /*6e710*/  IADD3 R22, P4, PT, R23, R32, RZ ;  /* 0x0000002017167210 */ /* 0x000fe20007f9e0ff */
[----:B------:R-:W-:Y:S01]  /*6e720*/  IMAD.X R23, RZ, RZ, RZ, P5 ;  /* 0x000000ffff177224 */ /* 0x000fe200028e06ff */
[----:B------:R-:W-:-:S03]  /*6e730*/  IADD3 R49, P5, PT, R57, R49, RZ ;  /* 0x0000003139317210 */ /* 0x000fc60007fbe0ff */
        /* <DEDUP_REMOVED lines=12> */
[----:B------:R-:W-:-:S03]  /*6e800*/  IMAD.MOV.U32 R25, RZ, RZ, R30 ;  /* 0x000000ffff197224 */ /* 0x000fc600078e001e */
[----:B0-----:R-:W-:Y:S02]  /*6e810*/  IADD3.X R27, PT, PT, RZ, R23, RZ, P2, P3 ;  /* 0x00000017ff1b7210 */ /* 0x001fe400017e64ff */
        /* <DEDUP_REMOVED lines=39> */
[----:B------:R-:W-:Y:S01]  /*6ea90*/  @!P2 ISETP.NE.AND.EX P3, PT, R41, RZ, PT, P3 ;  /* 0x000000ff2900a20c */ /* 0x000fe20003f65330 */
[----:B------:R0:W-:Y:S03]  /*6eaa0*/  @!P2 STL [R1+0xa120], R41 ;  /* 0x00a120290100a387 */ /* 0x0001e60000100800 */
[----:B------:R-:W-:-:S04]  /*6eab0*/  @!P2 SEL R22, RZ, 0x1, P3 ;  /* 0x00000001ff16a807 */ /* 0x000fc80001800000 */
[----:B------:R-:W-:-:S05]  /*6eac0*/  @!P2 IADD3 R49, P3, PT, R22, R49, RZ ;  /* 0x000000311631a210 */ /* 0x000fca0007f7e0ff */
[----:B------:R-:W-:-:S05]  /*6ead0*/  @!P2 IMAD.X R43, RZ, RZ, R43, P3 ;  /* 0x000000ffff2ba224 */ /* 0x000fca00018e062b */
[----:B------:R0:W-:Y:S03]  /*6eae0*/  @!P2 STL [R1+0xa124], R43 ;  /* 0x00a1242b0100a387 */ /* 0x0001e60000100800 */
.L_x_1756:
[----:B------:R-:W-:Y:S05]  /*6eaf0*/  BSYNC.RECONVERGENT B4 ;  /* 0x0000000000047941 */ /* 0x000fea0003800200 */
.L_x_1755:
[----:B------:R-:W2:Y:S04]  /*6eb00*/  LDL R22, [R1+0xa138] ;  /* 0x00a1380001167983 */ /* 0x000ea80000100800 */
[----:B------:R-:W3:Y:S04]  /*6eb10*/  LDL R40, [R1+0xa14c] ;  /* 0x00a14c0001287983 */ /* 0x000ee80000100800 */
[----:B------:R1:W5:Y:S04]  /*6eb20*/  LDL R33, [R1+0xa12c] ;  /* 0x00a12c0001217983 */ /* 0x0003680000100800 */
[----:B------:R1:W5:Y:S04]  /*6eb30*/  LDL R32, [R1+0xa128] ;  /* 0x00a1280001207983 */ /* 0x0003680000100800 */
[----:B------:R1:W5:Y:S04]  /*6eb40*/  LDL R31, [R1+0xa148] ;  /* 0x00a14800011f7983 */ /* 0x0003680000100800 */
[----:B------:R1:W5:Y:S01]  /*6eb50*/  LDL R30, [R1+0xa144] ;  /* 0x00a14400011e7983 */ /* 0x0003620000100800 */
[----:B------:R-:W-:Y:S01]  /*6eb60*/  IMAD.MOV.U32 R23, RZ, RZ, R43 ;  /* 0x000000ffff177224 */ /* 0x000fe200078e002b */
[----:B------:R-:W-:Y:S01]  /*6eb70*/  ISETP.GT.U32.AND P2, PT, R49, R34, PT ;  /* 0x000000223100720c */ /* 0x000fe20003f44070 */
[----:B------:R-:W-:Y:S03]  /*6eb80*/  BSSY.RECONVERGENT B4, `(.L_x_1757) ;  /* 0x000001b000047945 */ /* 0x000fe60003800200 */
[----:B------:R-:W-:Y:S01]  /*6eb90*/  ISETP.GT.U32.AND.EX P2, PT, R23, R35, PT, P2 ;  /* 0x000000231700720c */ /* 0x000fe20003f44120 */
[----:B--2---:R-:W-:-:S02]  /*6eba0*/  IMAD.MOV.U32 R27, RZ, RZ, R22 ;  /* 0x000000ffff1b7224 */ /* 0x004fc400078e0016 */
[----:B------:R-:W-:Y:S02]  /*6ebb0*/  IMAD.MOV.U32 R22, RZ, RZ, R41 ;  /* 0x000000ffff167224 */ /* 0x000fe400078e0029 */
[----:B---3--:R-:W-:-:S08]  /*6ebc0*/  IMAD.MOV.U32 R57, RZ, RZ, R40 ;  /* 0x000000ffff397224 */ /* 0x008fd000078e0028 */
[----:B-1----:R-:W-:Y:S05]  /*6ebd0*/  @P2 BRA `(.L_x_1758) ;  /* 0x0000000000242947 */ /* 0x002fea0003800000 */
        /* <DEDUP_REMOVED lines=9> */
.L_x_1758:
        /* <DEDUP_REMOVED lines=9> */
[----:B------:R-:W-:-:S03]  /*6ed00*/  IADD3.X R22, PT, PT, ~R57, R22, ~R0, P2, P3 ;  /* 0x0000001639167210 */ /* 0x000fc600017e6d00 */
[----:B------:R1:W-:Y:S04]  /*6ed10*/  STL [R1+0xa124], R23 ;  /* 0x00a1241701007387 */ /* 0x0003e80000100800 */
[----:B------:R1:W-:Y:S02]  /*6ed20*/  STL [R1+0xa120], R22 ;  /* 0x00a1201601007387 */ /* 0x0003e40000100800 */
.L_x_1759:
[----:B------:R-:W-:Y:S05]  /*6ed30*/  BSYNC.RECONVERGENT B4 ;  /* 0x0000000000047941 */ /* 0x000fea0003800200 */
.L_x_1757:
[-C--:B-1----:R-:W-:Y:S01]  /*6ed40*/  IMAD.WIDE.U32 R22, R11, R7.reuse, RZ ;  /* 0x000000070b167225 */ /* 0x082fe200078e00ff */
        /* <DEDUP_REMOVED lines=16> */
[----:B------:R-:W-:Y:S01]  /*6ee50*/  IMAD.WIDE.U32 R32, R11, R17, RZ ;  /* 0x000000110b207225 */ /* 0x000fe200078e00ff */
[----:B------:R-:W-:-:S03]  /*6ee60*/  IADD3 R55, P4, PT, R30, R22, RZ ;  /* 0x000000161e377210 */ /* 0x000fc60007f9e0ff */
[----:B------:R-:W-:Y:S01]  /*6ee70*/  IMAD.IADD R46, R23, 0x1, R46 ;  /* 0x00000001172e7824 */ /* 0x000fe200078e022e */
[----:B------:R-:W-:Y:S01]  /*6ee80*/  ISETP.GE.U32.AND P3, PT, R55, R22, PT ;  /* 0x000000163700720c */ /* 0x000fe20003f66070 */
[----:B0-----:R-:W-:Y:S02]  /*6ee90*/  IMAD.X R43, R27, 0x1, R31, P5 ;  /* 0x000000011b2b7824 */ /* 0x001fe400028e061f */
        /* <DEDUP_REMOVED lines=15> */
[----:B------:R-:W-:Y:S01]  /*6ef90*/  IMAD.WIDE.U32 R30, R11, R19, RZ ;  /* 0x000000130b1e7225 */ /* 0x000fe200078e00ff */
[----:B------:R-:W-:-:S03]  /*6efa0*/  ISETP.GE.U32.AND P2, PT, R27, R22, PT ;  /* 0x000000161b00720c */ /* 0x000fc60003f46070 */
[----:B------:R-:W-:Y:S01]  /*6efb0*/  IMAD R42, R26, R12, RZ ;  /* 0x0000000c1a2a7224 */ /* 0x000fe200078e02ff */
[----:B------:R-:W-:Y:S01]  /*6efc0*/  ISETP.GE.U32.AND.EX P2, PT, R40, R41, PT, P2 ;  /* 0x000000292800720c */ /* 0x000fe20003f46120 */
[----:B------:R-:W-:-:S03]  /*6efd0*/  IMAD.WIDE.U32 R30, P5, R12, R21, R30 ;  /* 0x000000150c1e7225 */ /* 0x000fc600078a001e */
[----:B------:R-:W-:Y:S01]  /*6efe0*/  SEL R45, RZ, 0x1, P2 ;  /* 0x00000001ff2d7807 */ /* 0x000fe20001000000 */
[----:B------:R-:W-:Y:S01]  /*6eff0*/  IMAD.X R23, RZ, RZ, RZ, P5 ;  /* 0x000000ffff177224 */ /* 0x000fe200028e06ff */
[----:B------:R-:W-:Y:S01]  /*6f000*/  IADD3 RZ, P5, PT, R33, R30, RZ ;  /* 0x0000001e21ff7210 */ /* 0x000fe20007fbe0ff */
[----:B------:R-:W-:Y:S02]  /*6f010*/  IMAD.MOV.U32 R22, RZ, RZ, R31 ;  /* 0x000000ffff167224 */ /* 0x000fe400078e001f */
[C---:B------:R-:W-:Y:S02]  /*6f020*/  IMAD R42, R11.reuse, R20, R42 ;  /* 0x000000140b2a7224 */ /* 0x040fe400078e022a */
[----:B------:R-:W-:-:S04]  /*6f030*/  IMAD.WIDE.U32.X R30, R11, R21, R22, P5 ;  /* 0x000000150b1e7225 */ /* 0x000fc800028e0416 */
[----:B------:R-:W-:-:S04]  /*6f040*/  IMAD.WIDE.U32 R22, R20, R12, RZ ;  /* 0x0000000c14167225 */ /* 0x000fc800078e00ff */
[----:B------:R-:W-:Y:S01]  /*6f050*/  IMAD.IADD R42, R23, 0x1, R42 ;  /* 0x00000001172a7824 */ /* 0x000fe200078e022a */
[----:B------:R-:W-:Y:S01]  /*6f060*/  IADD3 R45, P2, P5, R22, R30, R45 ;  /* 0x0000001e162d7210 */ /* 0x000fe20007d5e02d */
[----:B------:R-:W-:Y:S02]  /*6f070*/  IMAD.X R54, R46, 0x1, R43, P4 ;  /* 0x000000012e367824 */ /* 0x000fe400020e062b */
[----:B------:R-:W-:Y:S01]  /*6f080*/  IMAD R32, R18, R14, RZ ;  /* 0x0000000e12207224 */ /* 0x000fe200078e02ff */
[----:B------:R-:W-:Y:S01]  /*6f090*/  IADD3.X R41, PT, PT, R42, R31, RZ, P2, P5 ;  /* 0x0000001f2a297210 */ /* 0x000fe200017ea4ff */
[-C--:B------:R-:W-:Y:S01]  /*6f0a0*/  IMAD.WIDE.U32 R30, R14, R7.reuse, RZ ;  /* 0x000000070e1e7225 */ /* 0x080fe200078e00ff */
[----:B------:R-:W-:Y:S02]  /*6f0b0*/  ISETP.GE.U32.AND P2, PT, R45, R22, PT ;  /* 0x000000162d00720c */ /* 0x000fe40003f46070 */
[----:B------:R-:W-:Y:S01]  /*6f0c0*/  ISETP.GE.U32.AND.EX P3, PT, R54, R46, PT, P3 ;  /* 0x0000002e3600720c */ /* 0x000fe20003f66130 */
[----:B------:R-:W-:Y:S01]  /*6f0d0*/  IMAD.WIDE.U32 R22, R13, R7, RZ ;  /* 0x000000070d167225 */ /* 0x000fe200078e00ff */
[----:B------:R-:W-:-:S02]  /*6f0e0*/  ISETP.GE.U32.AND.EX P2, PT, R41, R42, PT, P2 ;  /* 0x0000002a2900720c */ /* 0x000fc40003f46120 */
[----:B------:R-:W-:Y:S01]  /*6f0f0*/  SEL R43, RZ, 0x1, P3 ;  /* 0x00000001ff2b7807 */ /* 0x000fe20001800000 */
[----:B------:R-:W-:Y:S02]  /*6f100*/  IMAD R32, R13, R17, R32 ;  /* 0x000000110d207224 */ /* 0x000fe400078e0220 */
        /* <DEDUP_REMOVED lines=8> */
[----:B------:R-:W-:-:S03]  /*6f190*/  ISETP.GE.U32.AND P3, PT, R27, R22, PT ;  /* 0x000000161b00720c */ /* 0x000fc60003f66070 */
[----:B------:R-:W-:Y:S01]  /*6f1a0*/  IMAD.X R40, R23, 0x1, R40, P5 ;  /* 0x0000000117287824 */ /* 0x000fe200028e0628 */
[----:B------:R-:W-:Y:S01]  /*6f1b0*/  IADD3 R43, P4, P5, R27, R30, R43 ;  /* 0x0000001e1b2b7210 */ /* 0x000fe20007d9e02b */
[----:B------:R-:W-:-:S03]  /*6f1c0*/  IMAD.WIDE.U32 R32, R14, R17, RZ ;  /* 0x000000110e207225 */ /* 0x000fc600078e00ff */
[C---:B------:R-:W-:Y:S01]  /*6f1d0*/  IADD3.X R46, PT, PT, R40.reuse, R31, RZ, P4, P5 ;  /* 0x0000001f282e7210 */ /* 0x040fe200027ea4ff */
[----:B------:R-:W-:Y:S01]  /*6f1e0*/  IMAD.WIDE.U32 R30, R13, R17, RZ ;  /* 0x000000110d1e7225 */ /* 0x000fe200078e00ff */
[----:B------:R-:W-:Y:S02]  /*6f1f0*/  ISETP.GE.U32.AND.EX P3, PT, R40, R23, PT, P3 ;  /* 0x000000172800720c */ /* 0x000fe40003f66130 */
[----:B------:R-:W-:Y:S01]  /*6f200*/  ISETP.GE.U32.AND P4, PT, R43, R27, PT ;  /* 0x0000001b2b00720c */ /* 0x000fe20003f86070 */
[----:B------:R-:W-:Y:S01]  /*6f210*/  IMAD R42, R21, R14, RZ ;  /* 0x0000000e152a7224 */ /* 0x000fe200078e02ff */
[----:B------:R-:W-:Y:S01]  /*6f220*/  SEL R27, RZ, 0x1, P3 ;  /* 0x00000001ff1b7807 */ /* 0x000fe20001800000 */
[----:B------:R-:W-:Y:S01]  /*6f230*/  IMAD.WIDE.U32 R30, P5, R14, R18, R30 ;  /* 0x000000120e1e7225 */ /* 0x000fe200078a001e */
[----:B------:R-:W-:-:S03]  /*6f240*/  ISETP.GE.U32.AND.EX P4, PT, R46, R40, PT, P4 ;  /* 0x000000282e00720c */ /* 0x000fc60003f86140 */
[----:B------:R-:W-:Y:S01]  /*6f250*/  IMAD.X R23, RZ, RZ, RZ, P5 ;  /* 0x000000ffff177224 */ /* 0x000fe200028e06ff */
[----:B------:R-:W-:Y:S01]  /*6f260*/  IADD3 RZ, P5, PT, R33, R30, RZ ;  /* 0x0000001e21ff7210 */ /* 0x000fe20007fbe0ff */
[----:B------:R-:W-:Y:S01]  /*6f270*/  IMAD.MOV.U32 R22, RZ, RZ, R31 ;  /* 0x000000ffff167224 */ /* 0x000fe200078e001f */
[----:B------:R-:W-:Y:S01]  /*6f280*/  SEL R30, RZ, 0x1, P4 ;  /* 0x00000001ff1e7807 */ /* 0x000fe20002000000 */
[C---:B------:R-:W-:Y:S02]  /*6f290*/  IMAD R42, R13.reuse, R19, R42 ;  /* 0x000000130d2a7224 */ /* 0x040fe400078e022a */
[----:B------:R-:W-:-:S04]  /*6f2a0*/  IMAD.WIDE.U32.X R22, R13, R18, R22, P5 ;  /* 0x000000120d167225 */ /* 0x000fc800028e0416 */
[----:B------:R-:W-:Y:S01]  /*6f2b0*/  IMAD.WIDE.U32 R32, R14, R19, RZ ;  /* 0x000000130e207225 */ /* 0x000fe200078e00ff */
[----:B------:R-:W-:-:S03]  /*6f2c0*/  IADD3 R27, P3, P4, R30, R22, R27 ;  /* 0x000000161e1b7210 */ /* 0x000fc60007c7e01b */
[----:B------:R-:W-:Y:S01]  /*6f2d0*/  IMAD.WIDE.U32 R30, R13, R19, RZ ;  /* 0x000000130d1e7225 */ /* 0x000fe200078e00ff */
[----:B------:R-:W-:-:S03]  /*6f2e0*/  IADD3.X R40, PT, PT, RZ, R23, RZ, P3, P4 ;  /* 0x00000017ff287210 */ /* 0x000fc60001fe84ff */
        /* <DEDUP_REMOVED lines=54> */
[----:B------:R-:W-:-:S03]  /*6f650*/  IMAD.WIDE.U32 R30, P3, R28, R16, R30 ;  /* 0x000000101c1e7225 */ /* 0x000fc6000786001e */
[----:B------:R-:W-:Y:S01]  /*6f660*/  ISETP.GE.U32.AND P2, PT, R51, R22, PT ;  /* 0x000000163300720c */ /* 0x000fe20003f46070 */
[-C--:B------:R-:W-:Y:S02]  /*6f670*/  IMAD R32, R15, R7.reuse, R32 ;  /* 0x000000070f207224 */ /* 0x080fe400078e0220 */
[----:B------:R-:W-:Y:S02]  /*6f680*/  IMAD R33, R18, R28, RZ ;  /* 0x0000001c12217224 */ /* 0x000fe400078e02ff */
[----:B------:R-:W-:Y:S02]  /*6f690*/  IMAD.IADD R32, R23, 0x1, R32 ;  /* 0x0000000117207824 */ /* 0x000fe400078e0220 */
[----:B------:R-:W-:-:S04]  /*6f6a0*/  IMAD.WIDE.U32 R22, R28, R7, RZ ;  /* 0x000000071c167225 */ /* 0x000fc800078e00ff */
[----:B------:R-:W-:Y:S01]  /*6f6b0*/  IMAD.X R46, R32, 0x1, R46, P5 ;  /* 0x00000001202e7824 */ /* 0x000fe200028e062e */
[----:B------:R-:W-:Y:S01]  /*6f6c0*/  IADD3 RZ, P4, PT, R23, R30, RZ ;  /* 0x0000001e17ff7210 */ /* 0x000fe20007f9e0ff */
[----:B------:R-:W-:Y:S02]  /*6f6d0*/  IMAD.MOV.U32 R22, RZ, RZ, R31 ;  /* 0x000000ffff167224 */ /* 0x000fe400078e001f */
[----:B------:R-:W-:Y:S01]  /*6f6e0*/  IMAD.WIDE.U32 R30, R17, R28, RZ ;  /* 0x0000001c111e7225 */ /* 0x000fe200078e00ff */
[----:B------:R-:W-:-:S03]  /*6f6f0*/  ISETP.GE.U32.AND.EX P2, PT, R46, R32, PT, P2 ;  /* 0x000000202e00720c */ /* 0x000fc60003f46120 */
[----:B------:R-:W-:Y:S01]  /*6f700*/  IMAD R33, R15, R17, R33 ;  /* 0x000000110f217224 */ /* 0x000fe200078e0221 */
        /* <DEDUP_REMOVED lines=12> */
[C---:B------:R-:W-:Y:S01]  /*6f7d0*/  IMAD.WIDE.U32 R22, R28.reuse, R17, RZ ;  /* 0x000000111c167225 */ /* 0x040fe200078e00ff */
[----:B------:R-:W-:Y:S02]  /*6f7e0*/  SEL R33, RZ, 0x1, P2 ;  /* 0x00000001ff217807 */ /* 0x000fe40001000000 */
        /* <DEDUP_REMOVED lines=8> */
[----:B------:R-:W-:Y:S01]  /*6f870*/  IMAD.WIDE.U32 R30, P5, R28, R21, R30 ;  /* 0x000000151c1e7225 */ /* 0x000fe200078a001e */
[----:B------:R-:W-:-:S03]  /*6f880*/  IADD3 R33, P2, P3, R27, R22, R33 ;  /* 0x000000161b217210 */ /* 0x000fc60007b5e021 */
[-C--:B------:R-:W-:Y:S01]  /*6f890*/  IMAD R27, R21, R28.reuse, RZ ;  /* 0x0000001c151b7224 */ /* 0x080fe200078e02ff */
[----:B------:R-:W-:Y:S01]  /*6f8a0*/  IADD3.X R32, PT, PT, RZ, R23, RZ, P2, P3 ;  /* 0x00000017ff207210 */ /* 0x000fe200017e64ff */
[----:B------:R-:W-:-:S04]  /*6f8b0*/  IMAD.WIDE.U32 R22, R19, R28, RZ ;  /* 0x0000001c13167225 */ /* 0x000fc800078e00ff */
        /* <DEDUP_REMOVED lines=12> */
[----:B------:R-:W-:Y:S01]  /*6f980*/  IADD3 RZ, P4, PT, R23, R30, RZ ;  /* 0x0000001e17ff7210 */ /* 0x000fe20007f9e0ff */
[----:B------:R-:W-:Y:S01]  /*6f990*/  IMAD.X R23, RZ, RZ, RZ, P5 ;  /* 0x000000ffff177224 */ /* 0x000fe200028e06ff */
[----:B------:R-:W-:Y:S01]  /*6f9a0*/  SEL R27, RZ, 0x1, P2 ;  /* 0x00000001ff1b7807 */ /* 0x000fe20001000000 */
[----:B------:R-:W-:Y:S01]  /*6f9b0*/  IMAD.WIDE.U32 R30, R15, R20, RZ ;  /* 0x000000140f1e7225 */ /* 0x000fe200078e00ff */
[----:B------:R-:W-:-:S03]  /*6f9c0*/  SEL R13, RZ, 0x1, P3 ;  /* 0x00000001ff0d7807 */ /* 0x000fc60001800000 */
[----:B------:R-:W-:-:S04]  /*6f9d0*/  IMAD.WIDE.U32.X R22, R15, R21, R22, P4 ;  /* 0x000000150f167225 */ /* 0x000fc800020e0416 */
[----:B------:R-:W-:Y:S01]  /*6f9e0*/  IMAD R14, R26, R28, RZ ;  /* 0x0000001c1a0e7224 */ /* 0x000fe200078e02ff */
[----:B------:R-:W-:-:S04]  /*6f9f0*/  IADD3 R27, P2, P3, R13, R22, R27 ;  /* 0x000000160d1b7210 */ /* 0x000fc80007b5e01b */
[----:B------:R-:W-:Y:S01]  /*6fa00*/  IADD3.X R13, PT, PT, RZ, R23, RZ, P2, P3 ;  /* 0x00000017ff0d7210 */ /* 0x000fe200017e64ff */
[----:B------:R-:W-:-:S04]  /*6fa10*/  IMAD.WIDE.U32 R30, P2, R28, R26, R30 ;  /* 0x0000001a1c1e7225 */ /* 0x000fc8000784001e */
[----:B------:R-:W-:-:S04]  /*6fa20*/  IMAD.WIDE.U32 R22, R28, R20, RZ ;  /* 0x000000141c167225 */ /* 0x000fc800078e00ff */
[----:B------:R-:W-:Y:S01]  /*6fa30*/  IMAD.MOV.U32 R22, RZ, RZ, R31 ;  /* 0x000000ffff167224 */ /* 0x000fe200078e001f */
[----:B------:R-:W-:Y:S01]  /*6fa40*/  IADD3 RZ, P3, PT, R23, R30, RZ ;  /* 0x0000001e17ff7210 */ /* 0x000fe20007f7e0ff */
[----:B------:R-:W-:Y:S02]  /*6fa50*/  IMAD.X R23, RZ, RZ, RZ, P2 ;  /* 0x000000ffff177224 */ /* 0x000fe400010e06ff */
[C---:B------:R-:W-:Y:S02]  /*6fa60*/  IMAD R30, R15.reuse, R20, R14 ;  /* 0x000000140f1e7224 */ /* 0x040fe400078e020e */
[----:B------:R-:W-:-:S04]  /*6fa70*/  IMAD.WIDE.U32.X R22, R15, R26, R22, P3 ;  /* 0x0000001a0f167225 */ /* 0x000fc800018e0416 */
[----:B------:R-:W-:-:S04]  /*6fa80*/  IMAD.WIDE.U32 R14, R20, R28, RZ ;  /* 0x0000001c140e7225 */ /* 0x000fc800078e00ff */
[----:B------:R-:W-:Y:S01]  /*6fa90*/  IMAD.IADD R30, R15, 0x1, R30 ;  /* 0x000000010f1e7824 */ /* 0x000fe200078e021e */
[----:B------:R-:W-:Y:S01]  /*6faa0*/  IADD3 R45, P3, PT, R45, R14, RZ ;  /* 0x0000000e2d2d7210 */ /* 0x000fe20007f7e0ff */
[----:B------:R-:W-:-:S03]  /*6fab0*/  IMAD R28, R16, R29, RZ ;  /* 0x0000001d101c7224 */ /* 0x000fc600078e02ff */
[C---:B------:R-:W-:Y:S01]  /*6fac0*/  IADD3 R27, P4, PT, R45.reuse, R27, RZ ;  /* 0x0000001b2d1b7210 */ /* 0x040fe20007f9e0ff */
[----:B------:R-:W-:Y:S01]  /*6fad0*/  IMAD.X R42, R30, 0x1, R42, P3 ;  /* 0x000000011e2a7824 */ /* 0x000fe200018e062a */
[----:B------:R-:W-:Y:S01]  /*6fae0*/  ISETP.GE.U32.AND P2, PT, R45, R14, PT ;  /* 0x0000000e2d00720c */ /* 0x000fe20003f46070 */
[----:B------:R-:W-:Y:S01]  /*6faf0*/  IMAD R28, R47, R7, R28 ;  /* 0x000000072f1c7224 */ /* 0x000fe200078e021c */
        /* <DEDUP_REMOVED lines=9> */
[----:B------:R-:W-:-:S04]  /*6fb90*/  IMAD.WIDE.U32 R14, R7, R29, RZ ;  /* 0x0000001d070e7225 */ /* 0x000fc800078e00ff */
[----:B------:R-:W-:Y:S01]  /*6fba0*/  IMAD.IADD R28, R15, 0x1, R28 ;  /* 0x000000010f1c7824 */ /* 0x000fe200078e021c */
[-C--:B------:R-:W-:Y:S02]  /*6fbb0*/  IADD3 R42, P5, PT, R40, R14.reuse, RZ ;  /* 0x0000000e282a7210 */ /* 0x080fe40007fbe0ff */
[----:B------:R-:W-:Y:S01]  /*6fbc0*/  IADD3.X R40, PT, PT, RZ, R23, RZ, P3, P4 ;  /* 0x00000017ff287210 */ /* 0x000fe20001fe84ff */
[----:B------:R-:W-:Y:S01]  /*6fbd0*/  IMAD.WIDE.U32 R22, R29, R7, RZ ;  /* 0x000000071d167225 */ /* 0x000fe200078e00ff */
[----:B------:R-:W-:-:S03]  /*6fbe0*/  ISETP.GE.U32.AND P2, PT, R42, R14, PT ;  /* 0x0000000e2a00720c */ /* 0x000fc60003f46070 */
        /* <DEDUP_REMOVED lines=14> */
[----:B------:R-:W-:Y:S01]  /*6fcd0*/  IADD3 R32, P2, P4, R33, R22, R14 ;  /* 0x0000001621207210 */ /* 0x000fe20007c5e00e */
[----:B------:R-:W-:Y:S01]  /*6fce0*/  IMAD.WIDE.U32 R14, R47, R17, RZ ;  /* 0x000000112f0e7225 */ /* 0x000fe200078e00ff */
[C---:B------:R-:W-:Y:S02]  /*6fcf0*/  ISETP.GE.U32.AND.EX P3, PT, R31.reuse, R30, PT, P3 ;  /* 0x0000001e1f00720c */ /* 0x040fe40003f66130 */
[----:B------:R-:W-:Y:S01]  /*6fd00*/  IADD3.X R28, PT, PT, R31, R23, RZ, P2, P4 ;  /* 0x000000171f1c7210 */ /* 0x000fe200017e84ff */
[C---:B------:R-:W-:Y:S01]  /*6fd10*/  IMAD.WIDE.U32 R22, R29.reuse, R17, RZ ;  /* 0x000000111d167225 */ /* 0x040fe200078e00ff */
[----:B------:R-:W-:Y:S02]  /*6fd20*/  ISETP.GE.U32.AND P2, PT, R32, R33, PT ;  /* 0x000000212000720c */ /* 0x000fe40003f46070 */
[----:B------:R-:W-:Y:S01]  /*6fd30*/  SEL R17, RZ, 0x1, P3 ;  /* 0x00000001ff117807 */ /* 0x000fe20001800000 */
[----:B------:R-:W-:Y:S01]  /*6fd40*/  IMAD.WIDE.U32 R14, P4, R29, R18, R14 ;  /* 0x000000121d0e7225 */ /* 0x000fe2000788000e */
[----:B------:R-:W-:-:S03]  /*6fd50*/  ISETP.GE.U32.AND.EX P2, PT, R28, R31, PT, P2 ;  /* 0x0000001f1c00720c */ /* 0x000fc60003f46120 */
[----:B------:R-:W-:Y:S01]  /*6fd60*/  IMAD.MOV.U32 R22, RZ, RZ, R15 ;  /* 0x000000ffff167224 */ /* 0x000fe200078e000f */
[----:B------:R-:W-:Y:S01]  /*6fd70*/  IADD3 RZ, P5, PT, R23, R14, RZ ;  /* 0x0000000e17ff7210 */ /* 0x000fe20007fbe0ff */
[----:B------:R-:W-:Y:S01]  /*6fd80*/  IMAD.X R23, RZ, RZ, RZ, P4 ;  /* 0x000000ffff177224 */ /* 0x000fe200020e06ff */
[----:B------:R-:W-:Y:S01]  /*6fd90*/  SEL R14, RZ, 0x1, P2 ;  /* 0x00000001ff0e7807 */ /* 0x000fe20001000000 */
[----:B------:R-:W-:-:S04]  /*6fda0*/  IMAD.WIDE.U32 R30, R29, R19, RZ ;  /* 0x000000131d1e7225 */ /* 0x000fc800078e00ff */
[----:B------:R-:W-:-:S04]  /*6fdb0*/  IMAD.WIDE.U32.X R22, R47, R18, R22, P5 ;  /* 0x000000122f167225 */ /* 0x000fc800028e0416 */
[----:B------:R-:W-:Y:S01]  /*6fdc0*/  IMAD R33, R26, R29, RZ ;  /* 0x0000001d1a217224 */ /* 0x000fe200078e02ff */
[----:B------:R-:W-:Y:S01]  /*6fdd0*/  IADD3 R17, P4, P3, R14, R22, R17 ;  /* 0x000000160e117210 */ /* 0x000fe20007b9e011 */
[----:B------:R-:W-:-:S04]  /*6fde0*/  IMAD.WIDE.U32 R14, R47, R19, RZ ;  /* 0x000000132f0e7225 */ /* 0x000fc800078e00ff */
[----:B------:R-:W-:Y:S02]  /*6fdf0*/  IMAD R33, R47, R20, R33 ;  /* 0x000000142f217224 */ /* 0x000fe400078e0221 */
        /* <DEDUP_REMOVED lines=9> */
[-C--:B------:R-:W-:Y:S02]  /*6fe90*/  IADD3 R18, P5, PT, R27, R14.reuse, RZ ;  /* 0x0000000e1b127210 */ /* 0x080fe40007fbe0ff */
[----:B------:R-:W-:Y:S01]  /*6fea0*/  IADD3.X R27, PT, PT, RZ, R23, RZ, P4, P3 ;  /* 0x00000017ff1b7210 */ /* 0x000fe200027e64ff */
[----:B------:R-:W-:Y:S01]  /*6feb0*/  IMAD.WIDE.U32 R22, R28, 0x3d1, RZ ;  /* 0x000003d11c167825 */ /* 0x000fe200078e00ff */
[C---:B------:R-:W-:Y:S02]  /*6fec0*/  IADD3 R21, P4, PT, R18.reuse, R17, RZ ;  /* 0x0000001112157210 */ /* 0x040fe40007f9e0ff */
[----:B------:R-:W-:Y:S01]  /*6fed0*/  ISETP.GE.U32.AND P2, PT, R18, R14, PT ;  /* 0x0000000e1200720c */ /* 0x000fe20003f46070 */
[----:B------:R-:W-:Y:S01]  /*6fee0*/  IMAD.X R13, R15, 0x1, R13, P5 ;  /* 0x000000010f0d7824 */ /* 0x000fe200028e060d */
[----:B------:R-:W-:Y:S01]  /*6fef0*/  ISETP.GE.U32.AND P3, PT, R21, R18, PT ;  /* 0x000000121500720c */ /* 0x000fe20003f66070 */
[----:B------:R-:W-:-:S03]  /*6ff00*/  IMAD.WIDE.U32 R22, P5, R32, 0x1, R22 ;  /* 0x0000000120167825 */ /* 0x000fc600078a0016 */
[----:B------:R-:W-:Y:S01]  /*6ff10*/  ISETP.GE.U32.AND.EX P2, PT, R13, R15, PT, P2 ;  /* 0x0000000f0d00720c */ /* 0x000fe20003f46120 */
[----:B------:R-:W-:-:S04]  /*6ff20*/  IMAD.WIDE.U32 R18, R32, 0x3d1, RZ ;  /* 0x000003d120127825 */ /* 0x000fc800078e00ff */
[----:B------:R-:W-:Y:S01]  /*6ff30*/  IMAD.X R15, RZ, RZ, RZ, P5 ;  /* 0x000000ffff0f7224 */ /* 0x000fe200028e06ff */
[----:B------:R-:W-:Y:S01]  /*6ff40*/  IADD3 R19, P5, PT, R19, R22, RZ ;  /* 0x0000001613137210 */ /* 0x000fe20007fbe0ff */
[----:B------:R-:W-:Y:S02]  /*6ff50*/  IMAD R22, R16, R12, RZ ;  /* 0x0000000c10167224 */ /* 0x000fe400078e02ff */
[----:B------:R-:W-:Y:S02]  /*6ff60*/  IMAD.X R27, R13, 0x1, R27, P4 ;  /* 0x000000010d1b7824 */ /* 0x000fe400020e061b */
[----:B------:R-:W-:Y:S02]  /*6ff70*/  IMAD.MOV.U32 R14, RZ, RZ, R23 ;  /* 0x000000ffff0e7224 */ /* 0x000fe400078e0017 */
[----:B------:R-:W-:-:S04]  /*6ff80*/  IMAD.WIDE.U32 R16, R12, R7, R18 ;  /* 0x000000070c107225 */ /* 0x000fc800078e0012 */
[----:B------:R-:W-:Y:S01]  /*6ff90*/  IMAD R7, R11, R7, R22 ;  /* 0x000000070b077224 */ /* 0x000fe200078e0216 */
[----:B------:R-:W-:Y:S01]  /*6ffa0*/  ISETP.GE.U32.AND P4, PT, R16, R18, PT ;  /* 0x000000121000720c */ /* 0x000fe20003f86070 */
[----:B------:R-:W-:Y:S01]  /*6ffb0*/  IMAD.WIDE.U32.X R14, R28, 0x1, R14, P5 ;  /* 0x000000011c0e7825 */ /* 0x000fe200028e040e */
[----:B------:R-:W-:Y:S02]  /*6ffc0*/  ISETP.GE.U32.AND.EX P5, PT, R27, R13, PT, P3 ;  /* 0x0000000d1b00720c */ /* 0x000fe40003fa6130 */
[----:B------:R-:W-:Y:S01]  /*6ffd0*/  SEL R28, RZ, 0x1, P2 ;  /* 0x00000001ff1c7807 */ /* 0x000fe20001000000 */
[----:B------:R-:W-:Y:S01]  /*6ffe0*/  IMAD.IADD R7, R17, 0x1, R7 ;  /* 0x0000000111077824 */ /* 0x000fe200078e0207 */
[----:B------:R-:W-:Y:S01]  /*6fff0*/  SEL R11, RZ, 0x1, P5 ;  /* 0x00000001ff0b7807 */ /* 0x000fe20002800000 */
[----:B------:R-:W-:-:S03]  /*70000*/  IMAD.WIDE.U32 R12, R27, 0x3d1, RZ ;  /* 0x000003d11b0c7825 */ /* 0x000fc600078e00ff */
[----:B------:R-:W-:Y:S01]  /*70010*/  ISETP.GE.U32.AND.EX P3, PT, R7, R19, PT, P4 ;  /* 0x000000130700720c */ /* 0x000fe20003f66140 */
[----:B------:R-:W-:Y:S01]  /*70020*/  IMAD.WIDE.U32 R18, R21, 0x3d1, RZ ;  /* 0x000003d115127825 */ /* 0x000fe200078e00ff */
[----:B------:R-:W-:-:S03]  /*70030*/  IADD3 R28, P2, P5, R11, R30, R28 ;  /* 0x0000001e0b1c7210 */ /* 0x000fc60007d5e01c */
[----:B------:R-:W-:Y:S01]  /*70040*/  IMAD.WIDE.U32 R12, P4, R21, 0x1, R12 ;  /* 0x00000001150c7825 */ /* 0x000fe2000788000c */
[----:B------:R-:W-:Y:S02]  /*70050*/  IADD3.X R17, PT, PT, RZ, R31, RZ, P2, P5 ;  /* 0x0000001fff117210 */ /* 0x000fe400017ea4ff */
[----:B------:R-:W-:Y:S02]  /*70060*/  IADD3 R30, P2, PT, R55, R18, RZ ;  /* 0x00000012371e7210 */ /* 0x000fe40007f5e0ff */
[----:B------:R-:W-:Y:S02]  /*70070*/  IADD3 R12, P5, PT, R19, R12, RZ ;  /* 0x0000000c130c7210 */ /* 0x000fe40007fbe0ff */
[----:B------:R-:W-:-:S03]  /*70080*/  SEL R19, RZ, 0x1, P3 ;  /* 0x00000001ff137807 */ /* 0x000fc60001800000 */
[----:B------:R-:W-:Y:S01]  /*70090*/  IMAD.X R31, R12, 0x1, R54, P2 ;  /* 0x000000010c1f7824 */ /* 0x000fe200010e0636 */
[----:B------:R-:W-:-:S04]  /*700a0*/  IADD3 R19, P2, P3, R30, R14, R19 ;  /* 0x0000000e1e137210 */ /* 0x000fc80007b5e013 */
[----:B------:R-:W-:Y:S01]  /*700b0*/  IADD3.X R11, PT, PT, R31, R15, RZ, P2, P3 ;  /* 0x0000000f1f0b7210 */ /* 0x000fe200017e64ff */
        /* <DEDUP_REMOVED lines=17> */
[----:B------:R-:W-:Y:S01]  /*701d0*/  IMAD.WIDE.U32.X R22, R47, R26, R22, P3 ;  /* 0x0000001a2f167225 */ /* 0x000fe200018e0416 */
[----:B------:R-:W-:Y:S02]  /*701e0*/  ISETP.GE.U32.AND P3, PT, R28, R32, PT ;  /* 0x000000201c00720c */ /* 0x000fe40003f66070 */
[----:B------:R-:W-:Y:S01]  /*701f0*/  ISETP.GE.U32.AND.EX P2, PT, R31, R12, PT, P2 ;  /* 0x0000000c1f00720c */ /* 0x000fe20003f46120 */
[----:B------:R-:W-:Y:S01]  /*70200*/  IMAD.MOV.U32 R14, RZ, RZ, R13 ;  /* 0x000000ffff0e7224 */ /* 0x000fe200078e000d */
[C---:B------:R-:W-:Y:S01]  /*70210*/  ISETP.GE.U32.AND.EX P3, PT, R17.reuse, R40, PT, P3 ;  /* 0x000000281100720c */ /* 0x040fe20003f66130 */
[----:B------:R-:W-:Y:S01]  /*70220*/  IMAD.WIDE.U32 R12, R17, 0x3d1, RZ ;  /* 0x000003d1110c7825 */ /* 0x000fe200078e00ff */
[----:B------:R-:W-:-:S02]  /*70230*/  SEL R20, RZ, 0x1, P2 ;  /* 0x00000001ff147807 */ /* 0x000fc40001000000 */
[----:B------:R-:W-:Y:S01]  /*70240*/  SEL R18, RZ, 0x1, P3 ;  /* 0x00000001ff127807 */ /* 0x000fe20001800000 */
[----:B------:R-:W-:Y:S01]  /*70250*/  IMAD.WIDE.U32.X R14, R27, 0x1, R14, P5 ;  /* 0x000000011b0e7825 */ /* 0x000fe200028e040e */
[----:B------:R-:W-:Y:S02]  /*70260*/  ISETP.GE.U32.AND P3, PT, R19, R30, PT ;  /* 0x0000001e1300720c */ /* 0x000fe40003f66070 */
[----:B------:R-:W-:Y:S02]  /*70270*/  IADD3 R21, P4, P5, R18, R22, R21 ;  /* 0x0000001612157210 */ /* 0x000fe40007d9e015 */
[----:B------:R-:W-:-:S04]  /*70280*/  ISETP.GE.U32.AND.EX P3, PT, R11, R31, PT, P3 ;  /* 0x0000001f0b00720c */ /* 0x000fc80003f66130 */
[----:B------:R-:W-:-:S04]  /*70290*/  SEL R18, RZ, 0x1, P3 ;  /* 0x00000001ff127807 */ /* 0x000fc80001800000 */
[----:B------:R-:W-:Y:S02]  /*702a0*/  IADD3 R20, P2, P3, R18, R14, R20 ;  /* 0x0000000e12147210 */ /* 0x000fe40007b5e014 */
[----:B------:R-:W-:Y:S01]  /*702b0*/  IADD3.X R18, PT, PT, RZ, R23, RZ, P4, P5 ;  /* 0x00000017ff127210 */ /* 0x000fe200027ea4ff */
[----:B------:R-:W-:Y:S01]  /*702c0*/  IMAD.WIDE.U32 R22, R28, 0x3d1, RZ ;  /* 0x000003d11c167825 */ /* 0x000fe200078e00ff */
[----:B------:R-:W-:-:S03]  /*702d0*/  IADD3.X R15, PT, PT, RZ, R15, RZ, P2, P3 ;  /* 0x0000000fff0f7210 */ /* 0x000fc600017e64ff */
        /* <DEDUP_REMOVED lines=80> */
.L_x_1761:
[----:B------:R-:W-:Y:S05]  /*707e0*/  BSYNC.RECONVERGENT B4 ;  /* 0x0000000000047941 */ /* 0x000fea0003800200 */
.L_x_1760:
        /* <DEDUP_REMOVED lines=18> */
.L_x_1763:
        /* <DEDUP_REMOVED lines=10> */
.L_x_1764:
[----:B------:R-:W-:Y:S05]  /*709b0*/  BSYNC.RECONVERGENT B4 ;  /* 0x0000000000047941 */ /* 0x000fea0003800200 */
.L_x_1762:
        /* <DEDUP_REMOVED lines=26> */
[----:B------:R-:W-:Y:S01]  /*70b60*/  SHF.L.W.U32.HI R43, R18, 0x1, R22 ;  /* 0x00000001122b7819 */ /* 0x000fe20000010e16 */
[----:B------:R0:W-:Y:S01]  /*70b70*/  STL [R1+0xa154], R31 ;  /* 0x00a1541f01007387 */ /* 0x0001e20000100800 */
        /* <DEDUP_REMOVED lines=19> */
[----:B0-----:R-:W-:Y:S02]  /*70cb0*/  IMAD.MOV.U32 R31, RZ, RZ, R26 ;  /* 0x000000ffff1f7224 */ /* 0x001fe400078e001a */
[----:B------:R-:W-:Y:S01]  /*70cc0*/  IMAD.WIDE.U32.X R16, R56, R56, R16, P4 ;  /* 0x0000003838107225 */ /* 0x000fe200020e0410 */
[----:B------:R-:W-:-:S03]  /*70cd0*/  IADD3 R21, P4, PT, R29, R32, RZ ;  /* 0x000000201d157210 */ /* 0x000fc60007f9e0ff */
[----:B------:R-:W-:Y:S02]  /*70ce0*/  IMAD.MOV.U32 R26, RZ, RZ, R41 ;  /* 0x000000ffff1a7224 */ /* 0x000fe400078e0029 */
        /* <DEDUP_REMOVED lines=21> */
.L_x_1766:
[----:B------:R-:W-:Y:S05]  /*70e40*/  BSYNC.RECONVERGENT B4 ;  /* 0x0000000000047941 */ /* 0x000fea0003800200 */
.L_x_1765:
        /* <DEDUP_REMOVED lines=17> */
[----:B------:R-:W-:Y:S02]  /*70f60*/  SHF.L.W.U32.HI R32, R27, 0x1, R22 ;  /* 0x000000011b207819 */ /* 0x000fe40000010e16 */
[----:B------:R-:W-:Y:S01]  /*70f70*/  SHF.L.W.U32.HI R22, R22, 0x1, R23 ;  /* 0x0000000116167819 */ /* 0x000fe20000010e17 */
[----:B0-----:R-:W-:-:S05]  /*70f80*/  IMAD.X R41, R26, 0x1, R42, P4 ;  /* 0x000000011a297824 */ /* 0x001fca00020e062a */
[----:B------:R-:W-:Y:S01]  /*70f90*/  ISETP.GE.U32.AND.EX P2, PT, R41, R26, PT, P2 ;  /* 0x0000001a2900720c */ /* 0x000fe20003f46120 */
[----:B------:R0:W-:Y:S03]  /*70fa0*/  STL [R1+0xa130], R41 ;  /* 0x00a1302901007387 */ /* 0x0001e60000100800 */
        /* <DEDUP_REMOVED lines=16> */
[----:B0-----:R-:W-:-:S04]  /*710b0*/  SHF.L.W.U32.HI R41, R22, 0x1, R23 ;  /* 0x0000000116297819 */ /* 0x001fc80000010e17 */
        /* <DEDUP_REMOVED lines=27> */
.L_x_1768:
[----:B------:R-:W-:Y:S05]  /*71270*/  BSYNC.RECONVERGENT B4 ;  /* 0x0000000000047941 */ /* 0x000fea0003800200 */
.L_x_1767:
[-C--:B------:R-:W-:Y:S01]  /*71280*/  IMAD.WIDE.U32 R26, R52, R6.reuse, RZ ;  /* 0x00000006341a7225 */ /* 0x080fe200078e00ff */
[-C--:B------:R-:W-:Y:S01]  /*71290*/  IADD3 R45, P2, P3, R22, R31.reuse, R45 ;  /* 0x0000001f162d7210 */ /* 0x080fe20007b5e02d */
[----:B------:R-:W-:Y:S02]  /*712a0*/  BSSY.RECONVERGENT B4, `(.L_x_1769) ;  /* 0x000003b000047945 */ /* 0x000fe40003800200 */
[----:B------:R-:W-:Y:S01]  /*712b0*/  IMAD.WIDE.U32 R22, R5, R6, RZ ;  /* 0x0000000605167225 */ /* 0x000fe200078e00ff */
[----:B------:R-:W-:Y:S02]  /*712c0*/  IADD3.X R41, PT, PT, RZ, R30, R41, P2, P3 ;  /* 0x0000001eff297210 */ /* 0x000fe400017e6429 */
[----:B------:R-:W-:Y:S01]  /*712d0*/  ISETP.GE.U32.AND P4, PT, R45, R31, PT ;  /* 0x0000001f2d00720c */ /* 0x000fe20003f86070 */
[----:B------:R-:W-:-:S03]  /*712e0*/  IMAD.WIDE.U32 R26, P2, R5, R56, R26 ;  /* 0x00000038051a7225 */ /* 0x000fc6000784001a */
[----:B------:R-:W-:Y:S01]  /*712f0*/  ISETP.GE.U32.AND.EX P4, PT, R41, R30, PT, P4 ;  /* 0x0000001e2900720c */ /* 0x000fe20003f86140 */
[-C--:B------:R-:W-:Y:S01]  /*71300*/  IMAD R51, R56, R5.reuse, RZ ;  /* 0x0000000538337224 */ /* 0x080fe200078e02ff */
[----:B------:R-:W-:Y:S01]  /*71310*/  IADD3 RZ, P3, PT, R23, R26, RZ ;  /* 0x0000001a17ff7210 */ /* 0x000fe20007f7e0ff */
[----:B------:R-:W-:Y:S02]  /*71320*/  IMAD.X R23, RZ, RZ, RZ, P2 ;  /* 0x000000ffff177224 */ /* 0x000fe400010e06ff */
[----:B------:R-:W-:Y:S02]  /*71330*/  IMAD.MOV.U32 R22, RZ, RZ, R27 ;  /* 0x000000ffff167224 */ /* 0x000fe400078e001b */
[----:B------:R-:W-:Y:S02]  /*71340*/  IMAD R51, R52, R6, R51 ;  /* 0x0000000634337224 */ /* 0x000fe400078e0233 */
[----:B------:R-:W-:-:S04]  /*71350*/  IMAD.WIDE.U32 R30, R6, R5, RZ ;  /* 0x00000005061e7225 */ /* 0x000fc800078e00ff */
[----:B------:R-:W-:-:S04]  /*71360*/  IMAD.WIDE.U32.X R26, R52, R56, R22, P3 ;  /* 0x00000038341a7225 */ /* 0x000fc800018e0416 */
[----:B------:R-:W-:Y:S01]  /*71370*/  IMAD.IADD R23, R31, 0x1, R51 ;  /* 0x000000011f177824 */ /* 0x000fe200078e0233 */
[----:B------:R-:W-:Y:S01]  /*71380*/  SHF.L.W.U32.HI R54, R26, 0x1, R27 ;  /* 0x000000011a367819 */ /* 0x000fe20000010e1b */
[----:B------:R-:W-:Y:S02]  /*71390*/  IMAD.MOV.U32 R22, RZ, RZ, R30 ;  /* 0x000000ffff167224 */ /* 0x000fe400078e001e */
[----:B------:R-:W-:Y:S01]  /*713a0*/  IMAD R30, R59, R5, RZ ;  /* 0x000000053b1e7224 */ /* 0x000fe200078e02ff */
[----:B------:R-:W-:Y:S01]  /*713b0*/  SHF.L.W.U32.HI R31, R23, 0x1, R26 ;  /* 0x00000001171f7819 */ /* 0x000fe20000010e1a */
[----:B------:R-:W-:-:S04]  /*713c0*/  IMAD.WIDE.U32 R22, R4, R44, R22 ;  /* 0x0000002c04167225 */ /* 0x000fc800078e0016 */
[----:B------:R-:W-:Y:S01]  /*713d0*/  IMAD.IADD R51, R40, 0x1, R23 ;  /* 0x0000000128337824 */ /* 0x000fe200078e0217 */
[----:B------:R-:W-:Y:S01]  /*713e0*/  LEA R57, P2, R22, R32, 0x1 ;  /* 0x0000002016397211 */ /* 0x000fe200078408ff */
[----:B------:R-:W-:-:S03]  /*713f0*/  IMAD.WIDE.U32 R26, R52, R44, RZ ;  /* 0x0000002c341a7225 */ /* 0x000fc600078e00ff */
[----:B------:R-:W-:Y:S01]  /*71400*/  LEA.HI.X R51, R22, R33, R51, 0x1, P2 ;  /* 0x0000002116337211 */ /* 0x000fe200010f0c33 */
[----:B------:R-:W-:Y:S01]  /*71410*/  IMAD R30, R52, R44, R30 ;  /* 0x0000002c341e7224 */ /* 0x000fe200078e021e */
[----:B------:R-:W-:-:S04]  /*71420*/  ISETP.GE.U32.AND P2, PT, R57, R42, PT ;  /* 0x0000002a3900720c */ /* 0x000fc80003f46070 */
[----:B------:R-:W-:-:S04]  /*71430*/  ISETP.GE.U32.AND.EX P2, PT, R51, R43, PT, P2 ;  /* 0x0000002b3300720c */ /* 0x000fc80003f46120 */
[----:B------:R-:W-:-:S04]  /*71440*/  SEL R22, RZ, 0x1, P2 ;  /* 0x00000001ff167807 */ /* 0x000fc80001000000 */
        /* <DEDUP_REMOVED lines=32> */
.L_x_1770:
[----:B------:R-:W-:Y:S05]  /*71650*/  BSYNC.RECONVERGENT B4 ;  /* 0x0000000000047941 */ /* 0x000fea0003800200 */
.L_x_1769:
        /* <DEDUP_REMOVED lines=15> */
.L_x_1772:
[----:B------:R-:W-:Y:S05]  /*71750*/  BSYNC.RECONVERGENT B4 ;  /* 0x0000000000047941 */ /* 0x000fea0003800200 */
.L_x_1771:
[----:B------:R-:W2:Y:S01]  /*71760*/  LDL.LU R33, [R1+0xa154] ;  /* 0x00a1540001217983 */ /* 0x000ea20000300800 */
[----:B------:R-:W-:Y:S01]  /*71770*/  SHF.L.W.U32.HI R31, R22, 0x1, R23 ;  /* 0x00000001161f7819 */ /* 0x000fe20000010e17 */
[----:B------:R-:W-:Y:S01]  /*71780*/  IMAD.WIDE.U32 R22, R56, R44, RZ ;  /* 0x0000002c38167225 */ /* 0x000fe200078e00ff */
[----:B------:R-:W-:Y:S01]  /*71790*/  IADD3 R30, P3, P5, R26, R28, R30 ;  /* 0x0000001c1a1e7210 */ /* 0x000fe20007d7e01e */
[----:B------:R-:W3:Y:S02]  /*717a0*/  LDL.LU R47, [R1+0xa130] ;  /* 0x00a13000012f7983 */ /* 0x000ee40000300800 */
[----:B------:R-:W-:Y:S01]  /*717b0*/  IMAD.WIDE.U32 R26, R6, R44, RZ ;  /* 0x0000002c061a7225 */ /* 0x000fe200078e00ff */
        /* <DEDUP_REMOVED lines=14> */
[----:B------:R-:W-:Y:S01]  /*718a0*/  IMAD.WIDE.U32.X R26, R56, R59, R26, P3 ;  /* 0x0000003b381a7225 */ /* 0x000fe200018e041a */
[----:B------:R-:W-:Y:S02]  /*718b0*/  @!P2 IADD3 R18, P3, PT, R18, 0x1, RZ ;  /* 0x000000011212a810 */ /* 0x000fe40007f7e0ff */
[----:B------:R-:W-:Y:S01]  /*718c0*/  ISETP.GE.U32.AND P4, PT, R28, R29, PT ;  /* 0x0000001d1c00720c */ /* 0x000fe20003f86070 */
[----:B------:R-:W-:Y:S01]  /*718d0*/  IMAD.X R31, R22, 0x1, R31, P5 ;  /* 0x00000001161f7824 */ /* 0x000fe200028e061f */
[----:B------:R-:W-:Y:S01]  /*718e0*/  SHF.L.W.U32.HI R54, R23, 0x1, R26 ;  /* 0x0000000117367819 */ /* 0x000fe20000010e1a */
[----:B------:R-:W-:Y:S01]  /*718f0*/  @!P2 IMAD.X R21, RZ, RZ, R21, P3 ;  /* 0x000000ffff15a224 */ /* 0x000fe200018e0615 */
[----:B------:R-:W-:-:S02]  /*71900*/  SHF.L.W.U32.HI R30, R26, 0x1, R27 ;  /* 0x000000011a1e7819 */ /* 0x000fc40000010e1b */
[----:B------:R-:W-:Y:S02]  /*71910*/  ISETP.GE.U32.AND.EX P4, PT, R31, R22, PT, P4 ;  /* 0x000000161f00720c */ /* 0x000fe40003f86140 */
[----:B------:R-:W-:Y:S02]  /*71920*/  @!P2 ISETP.NE.U32.AND P3, PT, R18, RZ, PT ;  /* 0x000000ff1200a20c */ /* 0x000fe40003f65070 */
[----:B------:R-:W-:-:S04]  /*71930*/  SEL R22, RZ, 0x1, P4 ;  /* 0x00000001ff167807 */ /* 0x000fc80002000000 */
[----:B------:R-:W-:Y:S01]  /*71940*/  IADD3 R54, P4, P5, R22, R18, R54 ;  /* 0x0000001216367210 */ /* 0x000fe20007d9e036 */
[----:B------:R-:W-:-:S03]  /*71950*/  IMAD.WIDE.U32 R22, R31, 0x3d1, RZ ;  /* 0x000003d11f167825 */ /* 0x000fc600078e00ff */
[-C--:B------:R-:W-:Y:S02]  /*71960*/  IADD3.X R30, PT, PT, RZ, R21.reuse, R30, P4, P5 ;  /* 0x00000015ff1e7210 */ /* 0x080fe400027ea41e */
[----:B------:R-:W-:Y:S02]  /*71970*/  ISETP.GE.U32.AND P5, PT, R54, R18, PT ;  /* 0x000000123600720c */ /* 0x000fe40003fa6070 */
[----:B------:R-:W-:Y:S02]  /*71980*/  @!P2 ISETP.NE.AND.EX P4, PT, R21, RZ, PT, P3 ;  /* 0x000000ff1500a20c */ /* 0x000fe40003f85330 */
[----:B------:R-:W-:Y:S01]  /*71990*/  ISETP.GE.U32.AND.EX P3, PT, R30, R21, PT, P5 ;  /* 0x000000151e00720c */ /* 0x000fe20003f66150 */
[----:B------:R-:W-:Y:S01]  /*719a0*/  IMAD.WIDE.U32 R22, P5, R28, 0x1, R22 ;  /* 0x000000011c167825 */ /* 0x000fe200078a0016 */
[----:B------:R-:W-:-:S03]  /*719b0*/  @!P2 SEL R45, RZ, 0x1, P4 ;  /* 0x00000001ff2da807 */ /* 0x000fc60002000000 */
        /* <DEDUP_REMOVED lines=8> */
[----:B--2---:R-:W-:Y:S02]  /*71a40*/  IMAD.X R42, R18, 0x1, R33, P5 ;  /* 0x00000001122a7824 */ /* 0x004fe400028e0621 */
[----:B------:R-:W-:-:S04]  /*71a50*/  IMAD.WIDE.U32 R26, P5, R54, 0x1, R26 ;  /* 0x00000001361a7825 */ /* 0x000fc800078a001a */
[----:B------:R-:W-:-:S04]  /*71a60*/  IMAD.WIDE.U32 R54, R54, 0x3d1, RZ ;  /* 0x000003d136367825 */ /* 0x000fc800078e00ff */
[----:B------:R-:W-:Y:S01]  /*71a70*/  IMAD.X R29, RZ, RZ, RZ, P5 ;  /* 0x000000ffff1d7224 */ /* 0x000fe200028e06ff */
[----:B------:R-:W-:Y:S01]  /*71a80*/  IADD3 R43, P5, PT, R55, R26, RZ ;  /* 0x0000001a372b7210 */ /* 0x000fe20007fbe0ff */
[----:B------:R-:W-:-:S04]  /*71a90*/  IMAD.MOV.U32 R28, RZ, RZ, R27 ;  /* 0x000000ffff1c7224 */ /* 0x000fc800078e001b */
[----:B------:R-:W-:-:S04]  /*71aa0*/  IMAD.WIDE.U32.X R26, R30, 0x1, R28, P5 ;  /* 0x000000011e1a7825 */ /* 0x000fc800028e041c */
[----:B------:R-:W-:-:S04]  /*71ab0*/  IMAD.WIDE.U32 R28, R32, 0x3d1, RZ ;  /* 0x000003d1201c7825 */ /* 0x000fc800078e00ff */
[----:B------:R-:W-:-:S04]  /*71ac0*/  IMAD.WIDE.U32 R28, P5, R40, 0x1, R28 ;  /* 0x00000001281c7825 */ /* 0x000fc800078a001c */
[----:B------:R-:W-:-:S04]  /*71ad0*/  IMAD.WIDE.U32 R40, R40, 0x3d1, RZ ;  /* 0x000003d128287825 */ /* 0x000fc800078e00ff */
[----:B------:R-:W-:Y:S02]  /*71ae0*/  IMAD.X R31, RZ, RZ, RZ, P5 ;  /* 0x000000ffff1f7224 */ /* 0x000fe400028e06ff */
[----:B------:R-:W-:Y:S01]  /*71af0*/  IMAD.MOV.U32 R30, RZ, RZ, R29 ;  /* 0x000000ffff1e7224 */ /* 0x000fe200078e001d */
[----:B------:R-:W-:Y:S01]  /*71b00*/  IADD3 R29, P5, PT, R41, R28, RZ ;  /* 0x0000001c291d7210 */ /* 0x000fe20007fbe0ff */
[----:B------:R-:W-:-:S04]  /*71b10*/  IMAD.MOV.U32 R28, RZ, RZ, R40 ;  /* 0x000000ffff1c7224 */ /* 0x000fc800078e0028 */
[----:B------:R-:W-:-:S04]  /*71b20*/  IMAD.WIDE.U32.X R30, R32, 0x1, R30, P5 ;  /* 0x00000001201e7825 */ /* 0x000fc800028e041e */
[----:B------:R-:W-:-:S04]  /*71b30*/  IMAD.WIDE.U32 R32, R4, R4, R28 ;  /* 0x0000000404207225 */ /* 0x000fc800078e001c */
[----:B------:R-:W-:Y:S02]  /*71b40*/  IMAD.IADD R28, R46, 0x1, R33 ;  /* 0x000000012e1c7824 */ /* 0x000fe400078e0221 */
[----:B------:R-:W2:Y:S01]  /*71b50*/  LDL.LU R46, [R1+0xa134] ;  /* 0x00a13400012e7983 */ /* 0x000ea20000300800 */
[----:B------:R-:W-:Y:S02]  /*71b60*/  ISETP.GE.U32.AND P5, PT, R32, R40, PT ;  /* 0x000000282000720c */ /* 0x000fe40003fa6070 */
[----:B------:R-:W-:Y:S02]  /*71b70*/  @!P2 IADD3 R16, P6, PT, R45, R16, RZ ;  /* 0x000000102d10a210 */ /* 0x000fe40007fde0ff */
[----:B------:R-:W-:-:S04]  /*71b80*/  ISETP.GE.U32.AND.EX P5, PT, R28, R29, PT, P5 ;  /* 0x0000001d1c00720c */ /* 0x000fc80003fa6150 */
[----:B------:R-:W-:Y:S01]  /*71b90*/  SEL R29, RZ, 0x1, P5 ;  /* 0x00000001ff1d7807 */ /* 0x000fe20002800000 */
[----:B------:R-:W-:Y:S01]  /*71ba0*/  @!P2 IMAD.X R17, RZ, RZ, R17, P6 ;  /* 0x000000ffff11a224 */ /* 0x000fe200030e0611 */
[C---:B------:R-:W-:Y:S02]  /*71bb0*/  ISETP.GE.U32.AND.EX P4, PT, R42.reuse, R18, PT, P4 ;  /* 0x000000122a00720c */ /* 0x040fe40003f86140 */
[----:B------:R-:W-:Y:S02]  /*71bc0*/  IADD3 R18, P2, P5, R21, R30, R29 ;  /* 0x0000001e15127210 */ /* 0x000fe40007d5e01d */
[----:B------:R-:W-:Y:S02]  /*71bd0*/  SEL R33, RZ, 0x1, P3 ;  /* 0x00000001ff217807 */ /* 0x000fe40001800000 */
[----:B------:R-:W-:Y:S02]  /*71be0*/  IADD3.X R30, PT, PT, R42, R31, RZ, P2, P5 ;  /* 0x0000001f2a1e7210 */ /* 0x000fe400017ea4ff */
[----:B------:R-:W-:-:S04]  /*71bf0*/  ISETP.GE.U32.AND P3, PT, R18, R21, PT ;  /* 0x000000151200720c */ /* 0x000fc80003f66070 */
[----:B------:R-:W-:-:S04]  /*71c00*/  ISETP.GE.U32.AND.EX P3, PT, R30, R42, PT, P3 ;  /* 0x0000002a1e00720c */ /* 0x000fc80003f66130 */
[----:B------:R-:W-:Y:S01]  /*71c10*/  SEL R21, RZ, 0x1, P3 ;  /* 0x00000001ff157807 */ /* 0x000fe20001800000 */
[----:B------:R-:W-:Y:S01]  /*71c20*/  BSSY.RECONVERGENT B4, `(.L_x_1773) ;  /* 0x0000050000047945 */ /* 0x000fe20003800200 */
[----:B--2---:R-:W-:-:S05]  /*71c30*/  IADD3 R29, P5, PT, R46, R54, RZ ;  /* 0x000000362e1d7210 */ /* 0x004fca0007fbe0ff */
[----:B---3--:R-:W-:Y:S01]  /*71c40*/  IMAD.X R31, R43, 0x1, R47, P5 ;  /* 0x000000012b1f7824 */ /* 0x008fe200028e062f */
[----:B------:R-:W-:Y:S02]  /*71c50*/  IADD3 R33, P5, PT, R16, R33, RZ ;  /* 0x0000002110217210 */ /* 0x000fe40007fbe0ff */
[----:B------:R-:W-:-:S03]  /*71c60*/  SEL R16, RZ, 0x1, P4 ;  /* 0x00000001ff107807 */ /* 0x000fc60002000000 */
[----:B------:R-:W-:Y:S01]  /*71c70*/  IMAD.X R40, RZ, RZ, R17, P5 ;  /* 0x000000ffff287224 */ /* 0x000fe200028e0611 */
[----:B------:R-:W-:-:S04]  /*71c80*/  IADD3 R21, P4, P5, R21, R22, R16 ;  /* 0x0000001615157210 */ /* 0x000fc80007d9e010 */
[C---:B------:R-:W-:Y:S02]  /*71c90*/  IADD3 R21, P3, PT, R29.reuse, R21, RZ ;  /* 0x000000151d157210 */ /* 0x040fe40007f7e0ff */
[----:B------:R-:W-:Y:S02]  /*71ca0*/  IADD3.X R22, PT, PT, RZ, R23, RZ, P4, P5 ;  /* 0x00000017ff167210 */ /* 0x000fe400027ea4ff */
[----:B------:R-:W-:Y:S02]  /*71cb0*/  ISETP.GE.U32.AND P2, PT, R29, R54, PT ;  /* 0x000000361d00720c */ /* 0x000fe40003f46070 */
[----:B------:R-:W-:Y:S01]  /*71cc0*/  ISETP.GE.U32.AND P4, PT, R21, R29, PT ;  /* 0x0000001d1500720c */ /* 0x000fe20003f86070 */
[C---:B------:R-:W-:Y:S02]  /*71cd0*/  IMAD.X R29, R31.reuse, 0x1, R22, P3 ;  /* 0x000000011f1d7824 */ /* 0x040fe400018e0616 */
[----:B------:R-:W-:Y:S01]  /*71ce0*/  IMAD.WIDE.U32 R16, R40, 0x3d1, RZ ;  /* 0x000003d128107825 */ /* 0x000fe200078e00ff */
[----:B------:R-:W-:-:S02]  /*71cf0*/  ISETP.GE.U32.AND.EX P2, PT, R31, R43, PT, P2 ;  /* 0x0000002b1f00720c */ /* 0x000fc40003f46120 */
[----:B------:R-:W-:Y:S01]  /*71d00*/  ISETP.GE.U32.AND.EX P4, PT, R29, R31, PT, P4 ;  /* 0x0000001f1d00720c */ /* 0x000fe20003f86140 */
[----:B------:R-:W-:Y:S01]  /*71d10*/  IMAD.WIDE.U32 R22, R33, 0x3d1, RZ ;  /* 0x000003d121167825 */ /* 0x000fe200078e00ff */
[----:B------:R-:W-:-:S03]  /*71d20*/  SEL R31, RZ, 0x1, P2 ;  /* 0x00000001ff1f7807 */ /* 0x000fc60001000000 */
[----:B------:R-:W-:Y:S01]  /*71d30*/  IMAD.WIDE.U32 R16, P3, R33, 0x1, R16 ;  /* 0x0000000121107825 */ /* 0x000fe20007860010 */
[----:B------:R-:W-:Y:S02]  /*71d40*/  SEL R33, RZ, 0x1, P4 ;  /* 0x00000001ff217807 */ /* 0x000fe40002000000 */
[----:B------:R-:W-:Y:S02]  /*71d50*/  IADD3 R57, P5, PT, R57, R22, RZ ;  /* 0x0000001639397210 */ /* 0x000fe40007fbe0ff */
[----:B------:R-:W-:-:S04]  /*71d60*/  IADD3 R31, P2, P4, R33, R26, R31 ;  /* 0x0000001a211f7210 */ /* 0x000fc80007c5e01f */
[----:B------:R-:W-:Y:S02]  /*71d70*/  IADD3.X R26, PT, PT, RZ, R27, RZ, P2, P4 ;  /* 0x0000001bff1a7210 */ /* 0x000fe400017e84ff */
[----:B------:R-:W-:Y:S02]  /*71d80*/  ISETP.GE.U32.AND P2, PT, R57, R22, PT ;  /* 0x000000163900720c */ /* 0x000fe40003f46070 */
        /* <DEDUP_REMOVED lines=57> */
.L_x_1774:
[----:B------:R-:W-:Y:S05]  /*72120*/  BSYNC.RECONVERGENT B4 ;  /* 0x0000000000047941 */ /* 0x000fea0003800200 */
.L_x_1773:
[----:B------:R-:W2:Y:S04]  /*72130*/  LDL R22, [R1+0xa138] ;  /* 0x00a1380001167983 */ /* 0x000ea80000100800 */
[----:B------:R-:W3:Y:S04]  /*72140*/  LDL R17, [R1+0xa144] ;  /* 0x00a1440001117983 */ /* 0x000ee80000100800 */
[----:B------:R-:W4:Y:S04]  /*72150*/  LDL R16, [R1+0xa14c] ;  /* 0x00a14c0001107983 */ /* 0x000f280000100800 */
[----:B------:R0:W5:Y:S04]  /*72160*/  LDL R46, [R1+0xa12c] ;  /* 0x00a12c00012e7983 */ /* 0x0001680000100800 */
[----:B------:R0:W5:Y:S04]  /*72170*/  LDL R45, [R1+0xa148] ;  /* 0x00a14800012d7983 */ /* 0x0001680000100800 */
[----:B------:R0:W5:Y:S01]  /*72180*/  LDL R43, [R1+0xa128] ;  /* 0x00a12800012b7983 */ /* 0x0001620000100800 */
[----:B------:R-:W-:Y:S01]  /*72190*/  ISETP.GT.U32.AND P2, PT, R31, R34, PT ;  /* 0x000000221f00720c */ /* 0x000fe20003f44070 */
[----:B------:R-:W-:Y:S03]  /*721a0*/  BSSY.RECONVERGENT B4, `(.L_x_1775) ;  /* 0x0000019000047945 */ /* 0x000fe60003800200 */
[----:B------:R-:W-:Y:S01]  /*721b0*/  ISETP.GT.U32.AND.EX P2, PT, R33, R35, PT, P2 ;  /* 0x000000232100720c */ /* 0x000fe20003f44120 */
[----:B--2---:R-:W-:-:S02]  /*721c0*/  IMAD.MOV.U32 R42, RZ, RZ, R22 ;  /* 0x000000ffff2a7224 */ /* 0x004fc400078e0016 */
[----:B---3--:R-:W-:Y:S02]  /*721d0*/  IMAD.MOV.U32 R41, RZ, RZ, R17 ;  /* 0x000000ffff297224 */ /* 0x008fe400078e0011 */
[----:B----4-:R-:W-:-:S08]  /*721e0*/  IMAD.MOV.U32 R40, RZ, RZ, R16 ;  /* 0x000000ffff287224 */ /* 0x010fd000078e0010 */
        /* <DEDUP_REMOVED lines=10> */
.L_x_1776:
        /* <DEDUP_REMOVED lines=10> */
.L_x_1777:
[----:B------:R-:W-:Y:S05]  /*72330*/  BSYNC.RECONVERGENT B4 ;  /* 0x0000000000047941 */ /* 0x000fea0003800200 */
.L_x_1775:
[----:B------:R-:W2:Y:S04]  /*72340*/  LDL R17, [R1+0xa120] ;  /* 0x00a1200001117983 */ /* 0x000ea80000100800 */
[----:B------:R-:W3:Y:S01]  /*72350*/  LDL R16, [R1+0xa124] ;  /* 0x00a1240001107983 */ /* 0x000ee20000100800 */
[-C--:B------:R-:W-:Y:S01]  /*72360*/  IADD3 R18, P4, PT, R18, -R3.reuse, RZ ;  /* 0x8000000312127210 */ /* 0x080fe20007f9e0ff */
[----:B------:R-:W-:Y:S01]  /*72370*/  BSSY.RECONVERGENT B4, `(.L_x_1778) ;  /* 0x000001b000047945 */ /* 0x000fe20003800200 */
[-C--:B------:R-:W-:Y:S02]  /*72380*/  IADD3 R21, P3, PT, R21, -R3.reuse, RZ ;  /* 0x8000000315157210 */ /* 0x080fe40007f7e0ff */
[----:B------:R-:W-:Y:S02]  /*72390*/  IADD3 R31, P2, PT, R31, -R3, RZ ;  /* 0x800000031f1f7210 */ /* 0x000fe40007f5e0ff */
[----:B------:R-:W-:-:S02]  /*723a0*/  IADD3.X R30, P4, PT, R30, ~R0, RZ, P4, !PT ;  /* 0x800000001e1e7210 */ /* 0x000fc4000279e4ff */
[-C--:B------:R-:W-:Y:S02]  /*723b0*/  IADD3.X R29, P3, PT, R29, ~R0.reuse, RZ, P3, !PT ;  /* 0x800000001d1d7210 */ /* 0x080fe40001f7e4ff */
[----:B------:R-:W-:Y:S02]  /*723c0*/  IADD3.X R33, P2, PT, R33, ~R0, RZ, P2, !PT ;  /* 0x8000000021217210 */ /* 0x000fe4000175e4ff */
[----:B------:R-:W-:Y:S02]  /*723d0*/  IADD3 R32, P5, PT, -R25, R32, RZ ;  /* 0x0000002019207210 */ /* 0x000fe40007fbe1ff */
[----:B------:R-:W-:Y:S02]  /*723e0*/  IADD3.X R18, P4, PT, ~R24, R18, RZ, P4, !PT ;  /* 0x0000001218127210 */ /* 0x000fe4000279e5ff */
[----:B------:R-:W-:Y:S01]  /*723f0*/  IADD3.X R21, P3, PT, ~R50, R21, RZ, P3, !PT ;  /* 0x0000001532157210 */ /* 0x000fe20001f7e5ff */
[----:B------:R-:W-:Y:S01]  /*72400*/  IMAD.X R28, R28, 0x1, ~R61, P5 ;  /* 0x000000011c1c7824 */ /* 0x000fe200028e0e3d */
[----:B------:R-:W-:Y:S01]  /*72410*/  IADD3.X R31, P2, PT, ~R49, R31, RZ, P2, !PT ;  /* 0x0000001f311f7210 */ /* 0x000fe2000175e5ff */
[----:B------:R-:W-:-:S02]  /*72420*/  IMAD.X R30, R30, 0x1, ~R60, P4 ;  /* 0x000000011e1e7824 */ /* 0x000fc400020e0e3c */
[----:B--2---:R-:W-:Y:S02]  /*72430*/  IMAD.X R29, R29, 0x1, ~R17, P3 ;  /* 0x000000011d1d7824 */ /* 0x004fe400018e0e11 */
[----:B---3--:R-:W-:Y:S01]  /*72440*/  IMAD.X R33, R33, 0x1, ~R16, P2 ;  /* 0x0000000121217824 */ /* 0x008fe200010e0e10 */
        /* <DEDUP_REMOVED lines=13> */
.L_x_1779:
[----:B------:R-:W-:Y:S05]  /*72520*/  BSYNC.RECONVERGENT B4 ;  /* 0x0000000000047941 */ /* 0x000fea0003800200 */
.L_x_1778:
        /* <DEDUP_REMOVED lines=28> */
.L_x_1781:
[----:B------:R-:W-:Y:S05]  /*726f0*/  BSYNC.RECONVERGENT B4 ;  /* 0x0000000000047941 */ /* 0x000fea0003800200 */
.L_x_1780:
[-C--:B------:R-:W-:Y:S01]  /*72700*/  IADD3 R18, P2, PT, R18, -R3.reuse, RZ ;  /* 0x8000000312127210 */ /* 0x080fe20007f5e0ff */
[----:B------:R-:W-:Y:S01]  /*72710*/  BSSY.RECONVERGENT B4, `(.L_x_1782) ;  /* 0x000001d000047945 */ /* 0x000fe20003800200 */
[----:B------:R-:W-:Y:S02]  /*72720*/  IADD3 R16, P3, PT, -R15, R16, RZ ;  /* 0x000000100f107210 */ /* 0x000fe40007f7e1ff */
[----:B------:R-:W-:Y:S02]  /*72730*/  IADD3.X R23, P2, PT, R23, ~R0, RZ, P2, !PT ;  /* 0x8000000017177210 */ /* 0x000fe4000175e4ff */
[-C--:B------:R-:W-:Y:S01]  /*72740*/  IADD3 R21, P4, PT, R21, -R3.reuse, RZ ;  /* 0x8000000315157210 */ /* 0x080fe20007f9e0ff */
[----:B------:R-:W-:Y:S01]  /*72750*/  IMAD.X R17, R17, 0x1, ~R7, P3 ;  /* 0x0000000111117824 */ /* 0x000fe200018e0e07 */
[----:B------:R-:W-:Y:S02]  /*72760*/  IADD3 R22, P5, PT, R31, -R3, RZ ;  /* 0x800000031f167210 */ /* 0x000fe40007fbe0ff */
[----:B------:R-:W-:-:S02]  /*72770*/  IADD3.X R18, P2, PT, ~R19, R18, RZ, P2, !PT ;  /* 0x0000001213127210 */ /* 0x000fc4000175e5ff */
[-C--:B------:R-:W-:Y:S02]  /*72780*/  IADD3.X R29, P4, PT, R29, ~R0.reuse, RZ, P4, !PT ;  /* 0x800000001d1d7210 */ /* 0x080fe4000279e4ff */
[----:B------:R-:W-:Y:S02]  /*72790*/  IADD3.X R33, P5, PT, R33, ~R0, RZ, P5, !PT ;  /* 0x8000000021217210 */ /* 0x000fe40002fbe4ff */
[-C--:B------:R-:W-:Y:S01]  /*727a0*/  IADD3 R30, P3, PT, R19, -R3.reuse, RZ ;  /* 0x80000003131e7210 */ /* 0x080fe20007f7e0ff */
[----:B------:R-:W-:Y:S01]  /*727b0*/  IMAD.X R19, R23, 0x1, ~R11, P2 ;  /* 0x0000000117137824 */ /* 0x000fe200010e0e0b */
[C---:B------:R-:W-:Y:S02]  /*727c0*/  IADD3 R26, P2, PT, R20.reuse, -R3, RZ ;  /* 0x80000003141a7210 */ /* 0x040fe40007f5e0ff */
        /* <DEDUP_REMOVED lines=17> */
.L_x_1783:
[----:B------:R-:W-:Y:S05]  /*728e0*/  BSYNC.RECONVERGENT B4 ;  /* 0x0000000000047941 */ /* 0x000fea0003800200 */
.L_x_1782:
[----:B------:R-:W-:Y:S01]  /*728f0*/  IADD3 R31, P4, PT, R13, -R3, RZ ;  /* 0x800000030d1f7210 */ /* 0x000fe20007f9e0ff */
[----:B------:R-:W-:Y:S01]  /*72900*/  BSSY.RECONVERGENT B4, `(.L_x_1784) ;  /* 0x0000019000047945 */ /* 0x000fe20003800200 */
[-C--:B------:R-:W-:Y:S02]  /*72910*/  IADD3.X R27, P3, PT, R11, ~R0.reuse, RZ, P3, !PT ;  /* 0x800000000b1b7210 */ /* 0x080fe40001f7e4ff */
[-C--:B------:R-:W-:Y:S02]  /*72920*/  IADD3.X R28, P2, PT, R12, ~R0.reuse, RZ, P2, !PT ;  /* 0x800000000c1c7210 */ /* 0x080fe4000175e4ff */
[----:B------:R-:W-:Y:S02]  /*72930*/  IADD3.X R29, P4, PT, R14, ~R0, RZ, P4, !PT ;  /* 0x800000000e1d7210 */ /* 0x000fe4000279e4ff */
[----:B------:R-:W-:Y:S02]  /*72940*/  IADD3.X R13, P3, PT, R30, ~R18, RZ, P3, !PT ;  /* 0x800000121e0d7210 */ /* 0x000fe40001f7e4ff */
[----:B------:R-:W-:-:S02]  /*72950*/  IADD3 R15, P5, PT, R15, -R16, RZ ;  /* 0x800000100f0f7210 */ /* 0x000fc40007fbe0ff */
        /* <DEDUP_REMOVED lines=19> */
.L_x_1785:
[----:B------:R-:W-:Y:S05]  /*72a90*/  BSYNC.RECONVERGENT B4 ;  /* 0x0000000000047941 */ /* 0x000fea0003800200 */
.L_x_1784:
        /* <DEDUP_REMOVED lines=11> */
[-C--:B------:R-:W-:Y:S01]  /*72b50*/  IADD3 R30, P5, PT, R30, R28.reuse, RZ ;  /* 0x0000001c1e1e7210 */ /* 0x080fe20007fbe0ff */
[----:B------:R-:W-:Y:S02]  /*72b60*/  IMAD R32, R7, R5, RZ ;  /* 0x0000000507207224 */ /* 0x000fe400078e02ff */
[----:B------:R-:W-:Y:S01]  /*72b70*/  IMAD.IADD R40, R29, 0x1, R40 ;  /* 0x000000011d287824 */ /* 0x000fe200078e0228 */
[----:B------:R-:W-:Y:S01]  /*72b80*/  ISETP.GE.U32.AND P2, PT, R30, R28, PT ;  /* 0x0000001c1e00720c */ /* 0x000fe20003f46070 */
[----:B------:R-:W-:Y:S02]  /*72b90*/  IMAD R47, R52, R15, R32 ;  /* 0x0000000f342f7224 */ /* 0x000fe400078e0220 */
[----:B------:R-:W-:-:S04]  /*72ba0*/  IMAD.WIDE.U32 R28, R15, R5, RZ ;  /* 0x000000050f1c7225 */ /* 0x000fc800078e00ff */
        /* <DEDUP_REMOVED lines=8> */
[----:B------:R-:W-:Y:S02]  /*72c30*/  IMAD.IADD R47, R29, 0x1, R47 ;  /* 0x000000011d2f7824 */ /* 0x000fe400078e022f */
        /* <DEDUP_REMOVED lines=9> */
[----:B------:R-:W-:Y:S02]  /*72cd0*/  IMAD R42, R27, R4, RZ ;  /* 0x000000041b2a7224 */ /* 0x000fe400078e02ff */
[----:B------:R-:W-:Y:S01]  /*72ce0*/  IMAD.X R55, R47, 0x1, R45, P4 ;  /* 0x000000012f377824 */ /* 0x000fe200020e062d */
[----:B------:R-:W-:Y:S01]  /*72cf0*/  IADD3.X R41, PT, PT, R32, R29, RZ, P2, P5 ;  /* 0x0000001d20297210 */ /* 0x000fe200017ea4ff */
[----:B------:R-:W-:Y:S01]  /*72d00*/  IMAD.WIDE.U32 R28, R58, R11, RZ ;  /* 0x0000000b3a1c7225 */ /* 0x000fe200078e00ff */
[----:B------:R-:W-:Y:S02]  /*72d10*/  ISETP.GE.U32.AND P2, PT, R40, R30, PT ;  /* 0x0000001e2800720c */ /* 0x000fe40003f46070 */
[----:B------:R-:W-:Y:S01]  /*72d20*/  ISETP.GE.U32.AND.EX P3, PT, R55, R47, PT, P3 ;  /* 0x0000002f3700720c */ /* 0x000fe20003f66130 */
[----:B------:R-:W-:Y:S01]  /*72d30*/  IMAD.WIDE.U32 R30, R4, R11, RZ ;  /* 0x0000000b041e7225 */ /* 0x000fe200078e00ff */
[----:B------:R-:W-:-:S02]  /*72d40*/  ISETP.GE.U32.AND.EX P2, PT, R41, R32, PT, P2 ;  /* 0x000000202900720c */ /* 0x000fc40003f46120 */
[----:B------:R-:W-:Y:S01]  /*72d50*/  SEL R45, RZ, 0x1, P3 ;  /* 0x00000001ff2d7807 */ /* 0x000fe20001800000 */
[----:B------:R-:W-:Y:S01]  /*72d60*/  IMAD.WIDE.U32 R28, P5, R4, R14, R28 ;  /* 0x0000000e041c7225 */ /* 0x000fe200078a001c */
[----:B------:R-:W-:-:S03]  /*72d70*/  SEL R46, RZ, 0x1, P2 ;  /* 0x00000001ff2e7807 */ /* 0x000fc60001000000 */
        /* <DEDUP_REMOVED lines=8> */
[----:B------:R-:W-:-:S03]  /*72e00*/  IMAD.WIDE.U32 R30, R5, R15, RZ ;  /* 0x0000000f051e7225 */ /* 0x000fc600078e00ff */
[----:B------:R-:W-:Y:S01]  /*72e10*/  IADD3.X R43, PT, PT, R42, R33, RZ, P2, P5 ;  /* 0x000000212a2b7210 */ /* 0x000fe200017ea4ff */
[----:B------:R-:W-:Y:S01]  /*72e20*/  IMAD R32, R26, R5, RZ ;  /* 0x000000051a207224 */ /* 0x000fe200078e02ff */
[----:B------:R-:W-:Y:S01]  /*72e30*/  ISETP.GE.U32.AND P2, PT, R46, R28, PT ;  /* 0x0000001c2e00720c */ /* 0x000fe20003f46070 */
[----:B------:R-:W-:-:S03]  /*72e40*/  IMAD.WIDE.U32 R28, R52, R15, RZ ;  /* 0x0000000f341c7225 */ /* 0x000fc600078e00ff */
[----:B------:R-:W-:Y:S01]  /*72e50*/  ISETP.GE.U32.AND.EX P2, PT, R43, R42, PT, P2 ;  /* 0x0000002a2b00720c */ /* 0x000fe20003f46120 */
        /* <DEDUP_REMOVED lines=48> */
[----:B------:R-:W-:-:S03]  /*73160*/  IMAD.WIDE.U32.X R32, R52, R14, R32, P5 ;  /* 0x0000000e34207225 */ /* 0x000fc600028e0420 */
[----:B------:R-:W-:Y:S01]  /*73170*/  IADD3 R43, P3, P4, R28, R32, R43 ;  /* 0x000000201c2b7210 */ /* 0x000fe20007c7e02b */
[----:B------:R-:W-:-:S03]  /*73180*/  IMAD.WIDE.U32 R28, R52, R12, RZ ;  /* 0x0000000c341c7225 */ /* 0x000fc600078e00ff */
[----:B------:R-:W-:Y:S01]  /*73190*/  IADD3.X R42, PT, PT, RZ, R33, RZ, P3, P4 ;  /* 0x00000021ff2a7210 */ /* 0x000fe20001fe84ff */
[----:B------:R-:W-:Y:S02]  /*731a0*/  IMAD R32, R27, R5, RZ ;  /* 0x000000051b207224 */ /* 0x000fe400078e02ff */
[----:B------:R-:W-:-:S04]  /*731b0*/  IMAD.WIDE.U32 R28, P3, R5, R27, R28 ;  /* 0x0000001b051c7225 */ /* 0x000fc8000786001c */
[----:B------:R-:W-:Y:S01]  /*731c0*/  IMAD.MOV.U32 R30, RZ, RZ, R29 ;  /* 0x000000ffff1e7224 */ /* 0x000fe200078e001d */
[----:B------:R-:W-:Y:S01]  /*731d0*/  IADD3 RZ, P4, PT, R31, R28, RZ ;  /* 0x0000001c1fff7210 */ /* 0x000fe20007f9e0ff */
[----:B------:R-:W-:-:S04]  /*731e0*/  IMAD.X R31, RZ, RZ, RZ, P3 ;  /* 0x000000ffff1f7224 */ /* 0x000fc800018e06ff */
        /* <DEDUP_REMOVED lines=20> */
[----:B------:R-:W-:Y:S01]  /*73330*/  IMAD R33, R7, R6, RZ ;  /* 0x0000000607217224 */ /* 0x000fe200078e02ff */
[----:B------:R-:W-:Y:S02]  /*73340*/  SEL R46, RZ, 0x1, P2 ;  /* 0x00000001ff2e7807 */ /* 0x000fe40001000000 */
        /* <DEDUP_REMOVED lines=55> */
[----:B------:R-:W-:Y:S01]  /*736c0*/  IMAD.WIDE.U32 R30, R6, R11, RZ ;  /* 0x0000000b061e7225 */ /* 0x000fe200078e00ff */
[----:B------:R-:W-:-:S03]  /*736d0*/  SEL R40, RZ, 0x1, P2 ;  /* 0x00000001ff287807 */ /* 0x000fc60001000000 */
        /* <DEDUP_REMOVED lines=51> */
[----:B------:R-:W-:Y:S01]  /*73a10*/  IMAD.IADD R33, R29, 0x1, R33 ;  /* 0x000000011d217824 */ /* 0x000fe200078e0221 */
[----:B------:R-:W-:Y:S01]  /*73a20*/  IADD3 R5, P2, P4, R42, R30, R5 ;  /* 0x0000001e2a057210 */ /* 0x000fe20007c5e005 */
[----:B------:R-:W-:-:S04]  /*73a30*/  IMAD.WIDE.U32 R28, R59, R13, RZ ;  /* 0x0000000d3b1c7225 */ /* 0x000fc800078e00ff */
[----:B------:R-:W-:Y:S02]  /*73a40*/  IMAD.X R32, R33, 0x1, R32, P5 ;  /* 0x0000000121207824 */ /* 0x000fe400028e0620 */
[----:B------:R-:W-:-:S03]  /*73a50*/  IMAD R7, R7, R4, RZ ;  /* 0x0000000407077224 */ /* 0x000fc600078e02ff */
[----:B------:R-:W-:Y:S01]  /*73a60*/  IADD3.X R41, PT, PT, R32, R31, RZ, P2, P4 ;  /* 0x0000001f20297210 */ /* 0x000fe200017e84ff */
[----:B------:R-:W-:Y:S01]  /*73a70*/  IMAD.WIDE.U32 R28, P4, R44, R26, R28 ;  /* 0x0000001a2c1c7225 */ /* 0x000fe2000788001c */
[----:B------:R-:W-:Y:S02]  /*73a80*/  ISETP.GE.U32.AND P2, PT, R5, R42, PT ;  /* 0x0000002a0500720c */ /* 0x000fe40003f46070 */
[----:B------:R-:W-:Y:S01]  /*73a90*/  ISETP.GE.U32.AND.EX P3, PT, R32, R33, PT, P3 ;  /* 0x000000212000720c */ /* 0x000fe20003f66130 */
[----:B------:R-:W-:Y:S01]  /*73aa0*/  IMAD.WIDE.U32 R30, R44, R13, RZ ;  /* 0x0000000d2c1e7225 */ /* 0x000fe200078e00ff */
[----:B------:R-:W-:-:S03]  /*73ab0*/  ISETP.GE.U32.AND.EX P2, PT, R41, R32, PT, P2 ;  /* 0x000000202900720c */ /* 0x000fc60003f46120 */
[----:B------:R-:W-:Y:S01]  /*73ac0*/  IMAD.MOV.U32 R30, RZ, RZ, R29 ;  /* 0x000000ffff1e7224 */ /* 0x000fe200078e001d */
[----:B------:R-:W-:Y:S01]  /*73ad0*/  IADD3 RZ, P5, PT, R31, R28, RZ ;  /* 0x0000001c1fff7210 */ /* 0x000fe20007fbe0ff */
[----:B------:R-:W-:Y:S01]  /*73ae0*/  IMAD.X R31, RZ, RZ, RZ, P4 ;  /* 0x000000ffff1f7224 */ /* 0x000fe200020e06ff */
[----:B------:R-:W-:Y:S01]  /*73af0*/  SEL R13, RZ, 0x1, P2 ;  /* 0x00000001ff0d7807 */ /* 0x000fe20001000000 */
[----:B------:R-:W-:-:S04]  /*73b00*/  IMAD.WIDE.U32 R28, R59, R11, RZ ;  /* 0x0000000b3b1c7225 */ /* 0x000fc800078e00ff */
[----:B------:R-:W-:Y:S01]  /*73b10*/  IMAD.WIDE.U32.X R30, R59, R26, R30, P5 ;  /* 0x0000001a3b1e7225 */ /* 0x000fe200028e041e */
[----:B------:R-:W-:-:S03]  /*73b20*/  SEL R26, RZ, 0x1, P3 ;  /* 0x00000001ff1a7807 */ /* 0x000fc60001800000 */
[----:B------:R-:W-:Y:S01]  /*73b30*/  IMAD.WIDE.U32 R28, P2, R44, R14, R28 ;  /* 0x0000000e2c1c7225 */ /* 0x000fe2000784001c */
[----:B------:R-:W-:-:S03]  /*73b40*/  IADD3 R26, P4, P3, R13, R30, R26 ;  /* 0x0000001e0d1a7210 */ /* 0x000fc60007b9e01a */
[----:B------:R-:W-:-:S04]  /*73b50*/  IMAD.WIDE.U32 R32, R44, R11, RZ ;  /* 0x0000000b2c207225 */ /* 0x000fc800078e00ff */
[----:B------:R-:W-:Y:S01]  /*73b60*/  IMAD R13, R14, R44, RZ ;  /* 0x0000002c0e0d7224 */ /* 0x000fe200078e02ff */
[----:B------:R-:W-:Y:S01]  /*73b70*/  IADD3 RZ, P5, PT, R33, R28, RZ ;  /* 0x0000001c21ff7210 */ /* 0x000fe20007fbe0ff */
[----:B------:R-:W-:Y:S02]  /*73b80*/  IMAD.MOV.U32 R32, RZ, RZ, R29 ;  /* 0x000000ffff207224 */ /* 0x000fe400078e001d */
[----:B------:R-:W-:Y:S02]  /*73b90*/  IMAD.X R33, RZ, RZ, RZ, P2 ;  /* 0x000000ffff217224 */ /* 0x000fe400010e06ff */
[----:B------:R-:W-:-:S04]  /*73ba0*/  IMAD.WIDE.U32 R28, R11, R44, RZ ;  /* 0x0000002c0b1c7225 */ /* 0x000fc800078e00ff */
[C---:B------:R-:W-:Y:S01]  /*73bb0*/  IMAD R13, R59.reuse, R11, R13 ;  /* 0x0000000b3b0d7224 */ /* 0x040fe200078e020d */
[----:B------:R-:W-:Y:S01]  /*73bc0*/  IADD3.X R11, PT, PT, RZ, R31, RZ, P4, P3 ;  /* 0x0000001fff0b7210 */ /* 0x000fe200027e64ff */
[----:B------:R-:W-:Y:S01]  /*73bd0*/  IMAD.WIDE.U32.X R32, R59, R14, R32, P5 ;  /* 0x0000000e3b207225 */ /* 0x000fe200028e0420 */
[----:B------:R-:W-:-:S03]  /*73be0*/  IADD3 R40, P5, PT, R40, R28, RZ ;  /* 0x0000001c28287210 */ /* 0x000fc60007fbe0ff */
[----:B------:R-:W-:Y:S01]  /*73bf0*/  IMAD.WIDE.U32 R42, R41, 0x3d1, RZ ;  /* 0x000003d1292a7825 */ /* 0x000fe200078e00ff */
[----:B------:R-:W-:-:S03]  /*73c00*/  ISETP.GE.U32.AND P2, PT, R40, R28, PT ;  /* 0x0000001c2800720c */ /* 0x000fc60003f46070 */
[----:B------:R-:W-:Y:S02]  /*73c10*/  IMAD.IADD R14, R29, 0x1, R13 ;  /* 0x000000011d0e7824 */ /* 0x000fe400078e020d */
[----:B------:R-:W-:-:S04]  /*73c20*/  IMAD.WIDE.U32 R30, R5, 0x3d1, RZ ;  /* 0x000003d1051e7825 */ /* 0x000fc800078e00ff */
[----:B------:R-:W-:Y:S01]  /*73c30*/  IMAD.X R13, R14, 0x1, R6, P5 ;  /* 0x000000010e0d7824 */ /* 0x000fe200028e0606 */
[----:B------:R-:W-:Y:S01]  /*73c40*/  IADD3 R6, P4, PT, R40, R26, RZ ;  /* 0x0000001a28067210 */ /* 0x000fe20007f9e0ff */
[----:B------:R-:W-:-:S03]  /*73c50*/  IMAD.WIDE.U32 R42, P5, R5, 0x1, R42 ;  /* 0x00000001052a7825 */ /* 0x000fc600078a002a */
[----:B------:R-:W-:Y:S01]  /*73c60*/  ISETP.GE.U32.AND P3, PT, R6, R40, PT ;  /* 0x000000280600720c */ /* 0x000fe20003f66070 */
[----:B------:R-:W-:Y:S01]  /*73c70*/  IMAD.X R29, RZ, RZ, RZ, P5 ;  /* 0x000000ffff1d7224 */ /* 0x000fe200028e06ff */
[----:B------:R-:W-:Y:S01]  /*73c80*/  IADD3 R31, P5, PT, R31, R42, RZ ;  /* 0x0000002a1f1f7210 */ /* 0x000fe20007fbe0ff */
[C---:B------:R-:W-:Y:S01]  /*73c90*/  IMAD.X R11, R13.reuse, 0x1, R11, P4 ;  /* 0x000000010d0b7824 */ /* 0x040fe200020e060b */
[----:B------:R-:W-:Y:S01]  /*73ca0*/  ISETP.GE.U32.AND.EX P2, PT, R13, R14, PT, P2 ;  /* 0x0000000e0d00720c */ /* 0x000fe20003f46120 */
[----:B------:R-:W-:Y:S02]  /*73cb0*/  IMAD.MOV.U32 R28, RZ, RZ, R43 ;  /* 0x000000ffff1c7224 */ /* 0x000fe400078e002b */
[----:B------:R-:W-:Y:S01]  /*73cc0*/  IMAD.WIDE.U32 R4, R4, R15, R30 ;  /* 0x0000000f04047225 */ /* 0x000fe200078e001e */
[----:B------:R-:W-:-:S03]  /*73cd0*/  SEL R40, RZ, 0x1, P2 ;  /* 0x00000001ff287807 */ /* 0x000fc60001000000 */
[----:B------:R-:W-:Y:S01]  /*73ce0*/  IMAD R7, R58, R15, R7 ;  /* 0x0000000f3a077224 */ /* 0x000fe200078e0207 */
[----:B------:R-:W-:Y:S01]  /*73cf0*/  ISETP.GE.U32.AND P4, PT, R4, R30, PT ;  /* 0x0000001e0400720c */ /* 0x000fe20003f86070 */
[----:B------:R-:W-:Y:S01]  /*73d00*/  IMAD.WIDE.U32.X R28, R41, 0x1, R28, P5 ;  /* 0x00000001291c7825 */ /* 0x000fe200028e041c */
[----:B------:R-:W-:-:S03]  /*73d10*/  ISETP.GE.U32.AND.EX P5, PT, R11, R13, PT, P3 ;  /* 0x0000000d0b00720c */ /* 0x000fc60003fa6130 */
[----:B------:R-:W-:Y:S01]  /*73d20*/  IMAD.IADD R5, R5, 0x1, R7 ;  /* 0x0000000105057824 */ /* 0x000fe200078e0207 */
[----:B------:R-:W-:Y:S01]  /*73d30*/  SEL R7, RZ, 0x1, P5 ;  /* 0x00000001ff077807 */ /* 0x000fe20002800000 */
[----:B------:R-:W-:-:S03]  /*73d40*/  IMAD.WIDE.U32 R14, R11, 0x3d1, RZ ;  /* 0x000003d10b0e7825 */ /* 0x000fc600078e00ff */
[----:B------:R-:W-:Y:S01]  /*73d50*/  ISETP.GE.U32.AND.EX P3, PT, R5, R31, PT, P4 ;  /* 0x0000001f0500720c */ /* 0x000fe20003f66140 */
[C---:B------:R-:W-:Y:S01]  /*73d60*/  IMAD.WIDE.U32 R30, R6.reuse, 0x3d1, RZ ;  /* 0x000003d1061e7825 */ /* 0x040fe200078e00ff */
[----:B------:R-:W-:Y:S02]  /*73d70*/  IADD3 R40, P2, P5, R7, R32, R40 ;  /* 0x0000002007287210 */ /* 0x000fe40007d5e028 */
[----:B------:R-:W-:Y:S01]  /*73d80*/  SEL R7, RZ, 0x1, P3 ;  /* 0x00000001ff077807 */ /* 0x000fe20001800000 */
[----:B------:R-:W-:Y:S01]  /*73d90*/  IMAD.WIDE.U32 R14, P4, R6, 0x1, R14 ;  /* 0x00000001060e7825 */ /* 0x000fe2000788000e */
[----:B------:R-:W-:Y:S02]  /*73da0*/  IADD3.X R32, PT, PT, RZ, R33, RZ, P2, P5 ;  /* 0x00000021ff207210 */ /* 0x000fe400017ea4ff */
[----:B------:R-:W-:Y:S01]  /*73db0*/  IADD3 R26, P2, PT, R57, R30, RZ ;  /* 0x0000001e391a7210 */ /* 0x000fe20007f5e0ff */
[----:B------:R-:W-:Y:S01]  /*73dc0*/  IMAD R43, R27, R44, RZ ;  /* 0x0000002c1b2b7224 */ /* 0x000fe200078e02ff */
[----:B------:R-:W-:-:S03]  /*73dd0*/  IADD3 R14, P5, PT, R31, R14, RZ ;  /* 0x0000000e1f0e7210 */ /* 0x000fc60007fbe0ff */
[----:B------:R-:W-:Y:S02]  /*73de0*/  IMAD R43, R59, R12, R43 ;  /* 0x0000000c3b2b7224 */ /* 0x000fe400078e022b */
        /* <DEDUP_REMOVED lines=16> */
[----:B------:R-:W-:Y:S02]  /*73ef0*/  IMAD.MOV.U32 R32, RZ, RZ, R29 ;  /* 0x000000ffff207224 */ /* 0x000fe400078e001d */
[----:B------:R-:W-:Y:S02]  /*73f00*/  IMAD.X R13, RZ, RZ, RZ, P4 ;  /* 0x000000ffff0d7224 */ /* 0x000fe400020e06ff */
[----:B------:R-:W-:Y:S01]  /*73f10*/  IMAD.WIDE.U32.X R32, R59, R27, R32, P3 ;  /* 0x0000001b3b207225 */ /* 0x000fe200018e0420 */
[----:B------:R-:W-:Y:S02]  /*73f20*/  ISETP.GE.U32.AND P3, PT, R40, R42, PT ;  /* 0x0000002a2800720c */ /* 0x000fe40003f66070 */
[----:B------:R-:W-:Y:S01]  /*73f30*/  SEL R27, RZ, 0x1, P2 ;  /* 0x00000001ff1b7807 */ /* 0x000fe20001000000 */
[----:B------:R-:W-:Y:S01]  /*73f40*/  IMAD.MOV.U32 R12, RZ, RZ, R15 ;  /* 0x000000ffff0c7224 */ /* 0x000fe200078e000f */
[----:B------:R-:W-:-:S02]  /*73f50*/  ISETP.GE.U32.AND.EX P3, PT, R31, R46, PT, P3 ;  /* 0x0000002e1f00720c */ /* 0x000fc40003f66130 */
[----:B------:R-:W-:Y:S01]  /*73f60*/  ISETP.GE.U32.AND P2, PT, R26, R30, PT ;  /* 0x0000001e1a00720c */ /* 0x000fe20003f46070 */
[----:B------:R-:W-:Y:S01]  /*73f70*/  IMAD.WIDE.U32.X R12, R11, 0x1, R12, P5 ;  /* 0x000000010b0c7825 */ /* 0x000fe200028e040c */
[----:B------:R-:W-:Y:S02]  /*73f80*/  SEL R28, RZ, 0x1, P3 ;  /* 0x00000001ff1c7807 */ /* 0x000fe40001800000 */
[----:B------:R-:W-:Y:S02]  /*73f90*/  ISETP.GE.U32.AND P3, PT, R7, R26, PT ;  /* 0x0000001a0700720c */ /* 0x000fe40003f66070 */
[----:B------:R-:W-:Y:S01]  /*73fa0*/  ISETP.GE.U32.AND.EX P2, PT, R41, R14, PT, P2 ;  /* 0x0000000e2900720c */ /* 0x000fe20003f46120 */
[----:B------:R-:W-:Y:S01]  /*73fb0*/  IMAD.WIDE.U32 R14, R31, 0x3d1, RZ ;  /* 0x000003d11f0e7825 */ /* 0x000fe200078e00ff */
[----:B------:R-:W-:Y:S02]  /*73fc0*/  ISETP.GE.U32.AND.EX P3, PT, R6, R41, PT, P3 ;  /* 0x000000290600720c */ /* 0x000fe40003f66130 */
[----:B------:R-:W-:-:S02]  /*73fd0*/  IADD3 R11, P4, P5, R28, R32, R27 ;  /* 0x000000201c0b7210 */ /* 0x000fc40007d9e01b */
[----:B------:R-:W-:Y:S02]  /*73fe0*/  SEL R26, RZ, 0x1, P2 ;  /* 0x00000001ff1a7807 */ /* 0x000fe40001000000 */
[----:B------:R-:W-:Y:S02]  /*73ff0*/  SEL R27, RZ, 0x1, P3 ;  /* 0x00000001ff1b7807 */ /* 0x000fe40001800000 */
[----:B------:R-:W-:Y:S01]  /*74000*/  IADD3.X R32, PT, PT, RZ, R33, RZ, P4, P5 ;  /* 0x00000021ff207210 */ /* 0x000fe200027ea4ff */
[----:B------:R-:W-:Y:S01]  /*74010*/  IMAD.WIDE.U32 R14, P5, R40, 0x1, R14 ;  /* 0x00000001280e7825 */ /* 0x000fe200078a000e */
[----:B------:R-:W-:-:S03]  /*74020*/  IADD3 R12, P2, P3, R27, R12, R26 ;  /* 0x0000000c1b0c7210 */ /* 0x000fc60007b5e01a */
[----:B------:R-:W-:Y:S01]  /*74030*/  IMAD.WIDE.U32 R26, R40, 0x3d1, RZ ;  /* 0x000003d1281a7825 */ /* 0x000fe200078e00ff */
[----:B------:R-:W-:-:S03]  /*74040*/  IADD3.X R13, PT, PT, RZ, R13, RZ, P2, P3 ;  /* 0x0000000dff0d7210 */ /* 0x000fc600017e64ff */
        /* <DEDUP_REMOVED lines=76> */
.L_x_1787:
[----:B------:R-:W-:Y:S05]  /*74510*/  BSYNC.RECONVERGENT B4 ;  /* 0x0000000000047941 */ /* 0x000fea0003800200 */
.L_x_1786:
        /* <DEDUP_REMOVED lines=19> */
.L_x_1789:
        /* <DEDUP_REMOVED lines=10> */
.L_x_1790:
[----:B------:R-:W-:Y:S05]  /*746f0*/  BSYNC.RECONVERGENT B4 ;  /* 0x0000000000047941 */ /* 0x000fea0003800200 */
.L_x_1788:
[----:B------:R-:W2:Y:S04]  /*74700*/  LDL.LU R44, [R1+0xa120] ;  /* 0x00a12000012c7983 */ /* 0x000ea80000300800 */
[----:B------:R-:W3:Y:S01]  /*74710*/  LDL.LU R47, [R1+0xa124] ;  /* 0x00a12400012f7983 */ /* 0x000ee20000300800 */
        /* <DEDUP_REMOVED lines=11> */
[----:B------:R-:W-:-:S04]  /*747d0*/  IMAD.WIDE.U32 R30, R4, R24, RZ ;  /* 0x00000018041e7225 */ /* 0x000fc800078e00ff */
[----:B------:R-:W-:Y:S01]  /*747e0*/  IMAD R30, R24, R5, R15 ;  /* 0x00000005181e7224 */ /* 0x000fe200078e020f */
[----:B------:R-:W-:Y:S01]  /*747f0*/  IADD3 R15, P5, PT, R28, R26, RZ ;  /* 0x0000001a1c0f7210 */ /* 0x000fe20007fbe0ff */
[----:B------:R-:W-:-:S03]  /*74800*/  IMAD.WIDE.U32 R32, P4, R60, R4, R32 ;  /* 0x000000043c207225 */ /* 0x000fc60007880020 */
[----:B------:R-:W-:Y:S01]  /*74810*/  ISETP.GE.U32.AND P2, PT, R15, R26, PT ;  /* 0x0000001a0f00720c */ /* 0x000fe20003f46070 */
[----:B------:R-:W-:Y:S01]  /*74820*/  IMAD.IADD R28, R27, 0x1, R30 ;  /* 0x000000011b1c7824 */ /* 0x000fe200078e021e */
[----:B------:R-:W-:Y:S01]  /*74830*/  IADD3 RZ, P3, PT, R31, R32, RZ ;  /* 0x000000201fff7210 */ /* 0x000fe20007f7e0ff */
[----:B------:R-:W-:-:S04]  /*74840*/  IMAD.WIDE.U32 R26, R25, R7, RZ ;  /* 0x00000007191a7225 */ /* 0x000fc800078e00ff */
[----:B------:R-:W-:Y:S02]  /*74850*/  IMAD R42, R61, R7, RZ ;  /* 0x000000073d2a7224 */ /* 0x000fe400078e02ff */
[----:B------:R-:W-:Y:S02]  /*74860*/  IMAD.X R43, R28, 0x1, R29, P5 ;  /* 0x000000011c2b7824 */ /* 0x000fe400028e061d */
        /* <DEDUP_REMOVED lines=8> */
[----:B------:R-:W-:-:S04]  /*748f0*/  IMAD.WIDE.U32 R26, R50, R4, RZ ;  /* 0x00000004321a7225 */ /* 0x000fc800078e00ff */
[----:B------:R-:W-:-:S04]  /*74900*/  IMAD.WIDE.U32.X R30, R60, R5, R30, P3 ;  /* 0x000000053c1e7225 */ /* 0x000fc800018e041e */
[----:B------:R-:W-:Y:S01]  /*74910*/  IMAD.WIDE.U32 R28, R5, R50, RZ ;  /* 0x00000032051c7225 */ /* 0x000fe200078e00ff */
[----:B------:R-:W-:-:S03]  /*74920*/  IADD3 R33, P2, P3, R26, R30, R33 ;  /* 0x0000001e1a217210 */ /* 0x000fc60007b5e021 */
[----:B------:R-:W-:-:S05]  /*74930*/  IMAD.X R56, R42, 0x1, R43, P4 ;  /* 0x000000012a387824 */ /* 0x000fca00020e062b */
[----:B------:R-:W-:-:S04]  /*74940*/  ISETP.GE.U32.AND.EX P5, PT, R56, R42, PT, P5 ;  /* 0x0000002a3800720c */ /* 0x000fc80003fa6150 */
[----:B------:R-:W-:Y:S01]  /*74950*/  SEL R42, RZ, 0x1, P5 ;  /* 0x00000001ff2a7807 */ /* 0x000fe20002800000 */
[----:B--2---:R-:W-:-:S04]  /*74960*/  IMAD R15, R44, R4, RZ ;  /* 0x000000042c0f7224 */ /* 0x004fc800078e02ff */
[-C--:B------:R-:W-:Y:S02]  /*74970*/  IMAD R15, R50, R5.reuse, R15 ;  /* 0x00000005320f7224 */ /* 0x080fe400078e020f */
[----:B---3--:R-:W-:Y:S02]  /*74980*/  IMAD R41, R47, R4, RZ ;  /* 0x000000042f297224 */ /* 0x008fe400078e02ff */
[----:B------:R-:W-:Y:S02]  /*74990*/  IMAD.IADD R15, R27, 0x1, R15 ;  /* 0x000000011b0f7824 */ /* 0x000fe400078e020f */
[----:B------:R-:W-:-:S03]  /*749a0*/  IMAD R41, R49, R5, R41 ;  /* 0x0000000531297224 */ /* 0x000fc600078e0229 */
[----:B------:R-:W-:Y:S01]  /*749b0*/  IADD3.X R32, PT, PT, R15, R31, RZ, P2, P3 ;  /* 0x0000001f0f207210 */ /* 0x000fe200017e64ff */
        /* <DEDUP_REMOVED lines=8> */
[----:B------:R-:W-:-:S04]  /*74a40*/  IMAD.WIDE.U32 R26, R49, R4, RZ ;  /* 0x00000004311a7225 */ /* 0x000fc800078e00ff */
[----:B------:R-:W-:-:S04]  /*74a50*/  IMAD.WIDE.U32.X R28, R44, R5, R28, P3 ;  /* 0x000000052c1c7225 */ /* 0x000fc800018e041c */
[----:B------:R-:W-:Y:S01]  /*74a60*/  IMAD.IADD R41, R27, 0x1, R41 ;  /* 0x000000011b297824 */ /* 0x000fe200078e0229 */
[----:B------:R-:W-:-:S04]  /*74a70*/  IADD3 R15, P2, P3, R26, R28, R15 ;  /* 0x0000001c1a0f7210 */ /* 0x000fc80007b5e00f */
[----:B------:R-:W-:Y:S01]  /*74a80*/  IADD3.X R40, PT, PT, R41, R29, RZ, P2, P3 ;  /* 0x0000001d29287210 */ /* 0x000fe200017e64ff */
[----:B------:R-:W-:Y:S01]  /*74a90*/  IMAD.WIDE.U32 R28, R7, R25, RZ ;  /* 0x00000019071c7225 */ /* 0x000fe200078e00ff */
[----:B------:R-:W-:-:S03]  /*74aa0*/  ISETP.GE.U32.AND P2, PT, R15, R26, PT ;  /* 0x0000001a0f00720c */ /* 0x000fc60003f46070 */
[----:B------:R-:W-:Y:S01]  /*74ab0*/  IMAD.WIDE.U32 R26, R6, R25, RZ ;  /* 0x00000019061a7225 */ /* 0x000fe200078e00ff */
[----:B------:R-:W-:-:S04]  /*74ac0*/  ISETP.GE.U32.AND.EX P2, PT, R40, R41, PT, P2 ;  /* 0x000000292800720c */ /* 0x000fc80003f46120 */
[----:B------:R-:W-:Y:S01]  /*74ad0*/  SEL R41, RZ, 0x1, P2 ;  /* 0x00000001ff297807 */ /* 0x000fe20001000000 */
[----:B------:R-:W-:-:S04]  /*74ae0*/  IMAD.WIDE.U32 R26, P3, R61, R7, R26 ;  /* 0x000000073d1a7225 */ /* 0x000fc8000786001a */
[----:B------:R-:W-:Y:S01]  /*74af0*/  IMAD.X R31, RZ, RZ, RZ, P3 ;  /* 0x000000ffff1f7224 */ /* 0x000fe200018e06ff */
[----:B------:R-:W-:Y:S01]  /*74b00*/  IADD3 RZ, P4, PT, R29, R26, RZ ;  /* 0x0000001a1dff7210 */ /* 0x000fe20007f9e0ff */
[-C--:B------:R-:W-:Y:S02]  /*74b10*/  IMAD R26, R60, R7.reuse, RZ ;  /* 0x000000073c1a7224 */ /* 0x080fe400078e02ff */
[----:B------:R-:W-:-:S04]  /*74b20*/  IMAD.WIDE.U32 R28, R24, R7, RZ ;  /* 0x00000007181c7225 */ /* 0x000fc800078e00ff */
[----:B------:R-:W-:Y:S01]  /*74b30*/  IMAD R26, R24, R6, R26 ;  /* 0x00000006181a7224 */ /* 0x000fe200078e021a */
        /* <DEDUP_REMOVED lines=12> */
[-C--:B------:R-:W-:Y:S01]  /*74c00*/  IMAD.WIDE.U32 R28, P5, R60, R7.reuse, R28 ;  /* 0x000000073c1c7225 */ /* 0x080fe200078a001c */
[----:B------:R-:W-:Y:S02]  /*74c10*/  ISETP.GE.U32.AND.EX P4, PT, R42, R32, PT, P4 ;  /* 0x000000202a00720c */ /* 0x000fe40003f86140 */
[----:B------:R-:W-:Y:S01]  /*74c20*/  SEL R30, RZ, 0x1, P3 ;  /* 0x00000001ff1e7807 */ /* 0x000fe20001800000 */
        /* <DEDUP_REMOVED lines=41> */
[----:B------:R-:W-:-:S04]  /*74ec0*/  IADD3 R30, P2, P4, R28, R30, R41 ;  /* 0x0000001e1c1e7210 */ /* 0x000fc80007c5e029 */
[----:B------:R-:W-:Y:S01]  /*74ed0*/  ISETP.GE.U32.AND P3, PT, R30, R28, PT ;  /* 0x0000001c1e00720c */ /* 0x000fe20003f66070 */
[----:B------:R-:W-:Y:S01]  /*74ee0*/  IMAD.WIDE.U32 R28, R6, R49, RZ ;  /* 0x00000031061c7225 */ /* 0x000fe200078e00ff */
[----:B------:R-:W-:Y:S02]  /*74ef0*/  IADD3 R32, P5, PT, R30, R32, RZ ;  /* 0x000000201e207210 */ /* 0x000fe40007fbe0ff */
[----:B------:R-:W-:Y:S02]  /*74f00*/  IADD3.X R41, PT, PT, R40, R31, RZ, P2, P4 ;  /* 0x0000001f28297210 */ /* 0x000fe400017e84ff */
[----:B------:R-:W-:Y:S01]  /*74f10*/  ISETP.GE.U32.AND P2, PT, R32, R30, PT ;  /* 0x0000001e2000720c */ /* 0x000fe20003f46070 */
[----:B------:R-:W-:Y:S01]  /*74f20*/  IMAD.WIDE.U32 R28, P4, R47, R7, R28 ;  /* 0x000000072f1c7225 */ /* 0x000fe2000788001c */
[----:B------:R-:W-:-:S03]  /*74f30*/  ISETP.GE.U32.AND.EX P3, PT, R41, R40, PT, P3 ;  /* 0x000000282900720c */ /* 0x000fc60003f66130 */
[----:B------:R-:W-:-:S04]  /*74f40*/  IMAD.WIDE.U32 R30, R7, R49, RZ ;  /* 0x00000031071e7225 */ /* 0x000fc800078e00ff */
        /* <DEDUP_REMOVED lines=19> */
[----:B------:R-:W-:Y:S01]  /*75080*/  IMAD.X R54, R27, 0x1, R42, P5 ;  /* 0x000000011b367824 */ /* 0x000fe200028e062a */
[----:B------:R-:W-:Y:S01]  /*75090*/  IADD3 RZ, P4, PT, R31, R28, RZ ;  /* 0x0000001c1fff7210 */ /* 0x000fe20007f9e0ff */
[-C--:B------:R-:W-:Y:S02]  /*750a0*/  IMAD R42, R60, R14.reuse, RZ ;  /* 0x0000000e3c2a7224 */ /* 0x080fe400078e02ff */
[----:B------:R-:W-:Y:S01]  /*750b0*/  IMAD.MOV.U32 R30, RZ, RZ, R29 ;  /* 0x000000ffff1e7224 */ /* 0x000fe200078e001d */
[----:B------:R-:W-:Y:S01]  /*750c0*/  ISETP.GE.U32.AND.EX P2, PT, R54, R27, PT, P2 ;  /* 0x0000001b3600720c */ /* 0x000fe20003f46120 */
[----:B------:R-:W-:-:S04]  /*750d0*/  IMAD.WIDE.U32 R28, R24, R14, RZ ;  /* 0x0000000e181c7225 */ /* 0x000fc800078e00ff */
[-C--:B------:R-:W-:Y:S01]  /*750e0*/  IMAD R42, R24, R13.reuse, R42 ;  /* 0x0000000d182a7224 */ /* 0x080fe200078e022a */
        /* <DEDUP_REMOVED lines=8> */
[----:B------:R-:W-:Y:S01]  /*75170*/  ISETP.GE.U32.AND.EX P2, PT, R42, R29, PT, P3 ;  /* 0x0000001d2a00720c */ /* 0x000fe20003f46130 */
[-C--:B------:R-:W-:Y:S01]  /*75180*/  IMAD.WIDE.U32 R28, R14, R24.reuse, RZ ;  /* 0x000000180e1c7225 */ /* 0x080fe200078e00ff */
[----:B------:R-:W-:Y:S02]  /*75190*/  ISETP.GE.U32.AND P3, PT, R15, R27, PT ;  /* 0x0000001b0f00720c */ /* 0x000fe40003f66070 */
[----:B------:R-:W-:Y:S01]  /*751a0*/  IADD3.X R30, PT, PT, R42, R31, RZ, P4, P5 ;  /* 0x0000001f2a1e7210 */ /* 0x000fe200027ea4ff */
[----:B------:R-:W-:-:S03]  /*751b0*/  IMAD.WIDE.U32 R26, R13, R24, RZ ;  /* 0x000000180d1a7225 */ /* 0x000fc600078e00ff */
[----:B------:R-:W-:Y:S01]  /*751c0*/  ISETP.GE.U32.AND.EX P3, PT, R30, R42, PT, P3 ;  /* 0x0000002a1e00720c */ /* 0x000fe20003f66130 */
[-C--:B------:R-:W-:Y:S02]  /*751d0*/  IMAD R42, R44, R14.reuse, RZ ;  /* 0x0000000e2c2a7224 */ /* 0x080fe400078e02ff */
[----:B------:R-:W-:-:S04]  /*751e0*/  IMAD.WIDE.U32 R26, P4, R60, R14, R26 ;  /* 0x0000000e3c1a7225 */ /* 0x000fc8000788001a */
[----:B------:R-:W-:Y:S01]  /*751f0*/  IMAD.MOV.U32 R28, RZ, RZ, R27 ;  /* 0x000000ffff1c7224 */ /* 0x000fe200078e001b */
[----:B------:R-:W-:Y:S01]  /*75200*/  IADD3 RZ, P5, PT, R29, R26, RZ ;  /* 0x0000001a1dff7210 */ /* 0x000fe20007fbe0ff */
[----:B------:R-:W-:Y:S01]  /*75210*/  IMAD.X R29, RZ, RZ, RZ, P4 ;  /* 0x000000ffff1d7224 */ /* 0x000fe200020e06ff */
[----:B------:R-:W-:Y:S01]  /*75220*/  SEL R26, RZ, 0x1, P2 ;  /* 0x00000001ff1a7807 */ /* 0x000fe20001000000 */
[-C--:B------:R-:W-:Y:S01]  /*75230*/  IMAD R42, R50, R13.reuse, R42 ;  /* 0x0000000d322a7224 */ /* 0x080fe200078e022a */
[----:B------:R-:W-:Y:S01]  /*75240*/  SEL R27, RZ, 0x1, P3 ;  /* 0x00000001ff1b7807 */ /* 0x000fe20001800000 */
[----:B------:R-:W-:-:S03]  /*75250*/  IMAD.WIDE.U32.X R28, R60, R13, R28, P5 ;  /* 0x0000000d3c1c7225 */ /* 0x000fc600028e041c */
[----:B------:R-:W-:Y:S01]  /*75260*/  IADD3 R28, P2, P3, R27, R28, R26 ;  /* 0x0000001c1b1c7210 */ /* 0x000fe20007b5e01a */
[----:B------:R-:W-:-:S03]  /*75270*/  IMAD.WIDE.U32 R26, R50, R14, RZ ;  /* 0x0000000e321a7225 */ /* 0x000fc600078e00ff */
[----:B------:R-:W-:Y:S01]  /*75280*/  IADD3.X R31, PT, PT, RZ, R29, RZ, P2, P3 ;  /* 0x0000001dff1f7210 */ /* 0x000fe200017e64ff */
[----:B------:R-:W-:Y:S01]  /*75290*/  IMAD.IADD R27, R27, 0x1, R42 ;  /* 0x000000011b1b7824 */ /* 0x000fe200078e022a */
[----:B------:R-:W-:Y:S01]  /*752a0*/  IADD3 R29, P3, PT, R32, R26, RZ ;  /* 0x0000001a201d7210 */ /* 0x000fe20007f7e0ff */
[----:B------:R-:W-:-:S03]  /*752b0*/  IMAD R42, R47, R14, RZ ;  /* 0x0000000e2f2a7224 */ /* 0x000fc600078e02ff */
[----:B------:R-:W-:Y:S01]  /*752c0*/  ISETP.GE.U32.AND P2, PT, R29, R26, PT ;  /* 0x0000001a1d00720c */ /* 0x000fe20003f46070 */
[----:B------:R-:W-:Y:S01]  /*752d0*/  IMAD.X R33, R27, 0x1, R33, P3 ;  /* 0x000000011b217824 */ /* 0x000fe200018e0621 */
[----:B------:R-:W-:Y:S01]  /*752e0*/  IADD3 R32, P4, PT, R29, R28, RZ ;  /* 0x0000001c1d207210 */ /* 0x000fe20007f9e0ff */
[----:B------:R-:W-:-:S03]  /*752f0*/  IMAD R42, R49, R13, R42 ;  /* 0x0000000d312a7224 */ /* 0x000fc600078e022a */
        /* <DEDUP_REMOVED lines=28> */
[----:B------:R-:W-:-:S04]  /*754c0*/  IMAD.WIDE.U32 R28, R14, R49, RZ ;  /* 0x000000310e1c7225 */ /* 0x000fc800078e00ff */
[----:B------:R-:W-:Y:S01]  /*754d0*/  IMAD.MOV.U32 R28, RZ, RZ, R27 ;  /* 0x000000ffff1c7224 */ /* 0x000fe200078e001b */
[----:B------:R-:W-:Y:S01]  /*754e0*/  IADD3 RZ, P4, PT, R29, R26, RZ ;  /* 0x0000001a1dff7210 */ /* 0x000fe20007f9e0ff */
[----:B------:R-:W-:Y:S01]  /*754f0*/  IMAD.X R29, RZ, RZ, RZ, P5 ;  /* 0x000000ffff1d7224 */ /* 0x000fe200028e06ff */
[----:B------:R-:W-:-:S03]  /*75500*/  SEL R26, RZ, 0x1, P3 ;  /* 0x00000001ff1a7807 */ /* 0x000fc60001800000 */
[----:B------:R-:W-:-:S03]  /*75510*/  IMAD.WIDE.U32.X R28, R47, R13, R28, P4 ;  /* 0x0000000d2f1c7225 */ /* 0x000fc600020e041c */
[----:B------:R-:W-:Y:S01]  /*75520*/  IADD3 R42, P2, P3, R26, R28, R42 ;  /* 0x0000001c1a2a7210 */ /* 0x000fe20007b5e02a */
[-C--:B------:R-:W-:Y:S02]  /*75530*/  IMAD R28, R61, R12.reuse, RZ ;  /* 0x0000000c3d1c7224 */ /* 0x080fe400078e02ff */
[----:B------:R-:W-:Y:S01]  /*75540*/  IMAD.WIDE.U32 R26, R25, R12, RZ ;  /* 0x0000000c191a7225 */ /* 0x000fe200078e00ff */
[----:B------:R-:W-:-:S03]  /*75550*/  IADD3.X R43, PT, PT, RZ, R29, RZ, P2, P3 ;  /* 0x0000001dff2b7210 */ /* 0x000fc600017e64ff */
        /* <DEDUP_REMOVED lines=13> */
[----:B------:R-:W-:-:S04]  /*75630*/  IMAD.WIDE.U32 R26, R24, R12, RZ ;  /* 0x0000000c181a7225 */ /* 0x000fc800078e00ff */
[-C--:B------:R-:W-:Y:S01]  /*75640*/  IMAD R15, R24, R11.reuse, R15 ;  /* 0x0000000b180f7224 */ /* 0x080fe200078e020f */
[-C--:B------:R-:W-:Y:S01]  /*75650*/  IADD3 R32, P5, PT, R32, R26.reuse, RZ ;  /* 0x0000001a20207210 */ /* 0x080fe20007fbe0ff */
[----:B------:R-:W-:Y:S02]  /*75660*/  IMAD.X R29, RZ, RZ, RZ, P2 ;  /* 0x000000ffff1d7224 */ /* 0x000fe400010e06ff */
[----:B------:R-:W-:Y:S01]  /*75670*/  IMAD.IADD R15, R27, 0x1, R15 ;  /* 0x000000011b0f7824 */ /* 0x000fe200078e020f */
[----:B------:R-:W-:Y:S01]  /*75680*/  ISETP.GE.U32.AND P2, PT, R32, R26, PT ;  /* 0x0000001a2000720c */ /* 0x000fe20003f46070 */
[----:B------:R-:W-:-:S04]  /*75690*/  IMAD.WIDE.U32.X R28, R61, R11, R28, P4 ;  /* 0x0000000b3d1c7225 */ /* 0x000fc800020e041c */
[----:B------:R-:W-:Y:S01]  /*756a0*/  IMAD.X R31, R15, 0x1, R31, P5 ;  /* 0x000000010f1f7824 */ /* 0x000fe200028e061f */
[----:B------:R-:W-:Y:S01]  /*756b0*/  IADD3 R41, P3, P4, R32, R28, R41 ;  /* 0x0000001c20297210 */ /* 0x000fe20007c7e029 */
[----:B------:R-:W-:-:S03]  /*756c0*/  IMAD.WIDE.U32 R26, R11, R24, RZ ;  /* 0x000000180b1a7225 */ /* 0x000fc600078e00ff */
[----:B------:R-:W-:Y:S01]  /*756d0*/  ISETP.GE.U32.AND.EX P2, PT, R31, R15, PT, P2 ;  /* 0x0000000f1f00720c */ /* 0x000fe20003f46120 */
[----:B------:R-:W-:Y:S01]  /*756e0*/  IMAD R61, R61, R4, RZ ;  /* 0x000000043d3d7224 */ /* 0x000fe200078e02ff */
[----:B------:R-:W-:Y:S01]  /*756f0*/  IADD3.X R15, PT, PT, R31, R29, RZ, P3, P4 ;  /* 0x0000001d1f0f7210 */ /* 0x000fe20001fe84ff */
[----:B------:R-:W-:Y:S01]  /*75700*/  IMAD.WIDE.U32 R26, P4, R60, R12, R26 ;  /* 0x0000000c3c1a7225 */ /* 0x000fe2000788001a */
[----:B------:R-:W-:Y:S02]  /*75710*/  ISETP.GE.U32.AND P3, PT, R41, R32, PT ;  /* 0x000000202900720c */ /* 0x000fe40003f66070 */
[----:B------:R-:W-:Y:S01]  /*75720*/  SEL R46, RZ, 0x1, P2 ;  /* 0x00000001ff2e7807 */ /* 0x000fe20001000000 */
[----:B------:R-:W-:Y:S01]  /*75730*/  IMAD.WIDE.U32 R28, R12, R24, RZ ;  /* 0x000000180c1c7225 */ /* 0x000fe200078e00ff */
[----:B------:R-:W-:-:S03]  /*75740*/  ISETP.GE.U32.AND.EX P3, PT, R15, R31, PT, P3 ;  /* 0x0000001f0f00720c */ /* 0x000fc60003f66130 */
[----:B------:R-:W-:Y:S01]  /*75750*/  IMAD.MOV.U32 R28, RZ, RZ, R27 ;  /* 0x000000ffff1c7224 */ /* 0x000fe200078e001b */
[----:B------:R-:W-:Y:S01]  /*75760*/  IADD3 RZ, P5, PT, R29, R26, RZ ;  /* 0x0000001a1dff7210 */ /* 0x000fe20007fbe0ff */
[----:B------:R-:W-:Y:S01]  /*75770*/  IMAD.X R29, RZ, RZ, RZ, P4 ;  /* 0x000000ffff1d7224 */ /* 0x000fe200020e06ff */
[----:B------:R-:W-:Y:S01]  /*75780*/  SEL R24, RZ, 0x1, P3 ;  /* 0x00000001ff187807 */ /* 0x000fe20001800000 */
[----:B------:R-:W-:-:S04]  /*75790*/  IMAD.WIDE.U32 R26, R50, R12, RZ ;  /* 0x0000000c321a7225 */ /* 0x000fc800078e00ff */
[----:B------:R-:W-:-:S04]  /*757a0*/  IMAD.WIDE.U32.X R28, R60, R11, R28, P5 ;  /* 0x0000000b3c1c7225 */ /* 0x000fc800028e041c */
[----:B------:R-:W-:Y:S01]  /*757b0*/  IMAD.WIDE.U32 R30, R12, R49, RZ ;  /* 0x000000310c1e7225 */ /* 0x000fe200078e00ff */
[----:B------:R-:W-:-:S03]  /*757c0*/  IADD3 R46, P2, P3, R24, R28, R46 ;  /* 0x0000001c182e7210 */ /* 0x000fc60007b5e02e */
[----:B------:R-:W-:Y:S01]  /*757d0*/  IMAD R28, R44, R12, RZ ;  /* 0x0000000c2c1c7224 */ /* 0x000fe200078e02ff */
[----:B------:R-:W-:Y:S01]  /*757e0*/  IADD3.X R24, PT, PT, RZ, R29, RZ, P2, P3 ;  /* 0x0000001dff187210 */ /* 0x000fe200017e64ff */
[----:B------:R-:W-:Y:S01]  /*757f0*/  IMAD R61, R25, R5, R61 ;  /* 0x00000005193d7224 */ /* 0x000fe200078e023d */
[----:B------:R-:W-:Y:S01]  /*75800*/  IADD3 R33, P3, PT, R33, R26, RZ ;  /* 0x0000001a21217210 */ /* 0x000fe20007f7e0ff */
[----:B------:R-:W-:-:S03]  /*75810*/  IMAD R28, R50, R11, R28 ;  /* 0x0000000b321c7224 */ /* 0x000fc600078e021c */
[----:B------:R-:W-:Y:S01]  /*75820*/  ISETP.GE.U32.AND P2, PT, R33, R26, PT ;  /* 0x0000001a2100720c */ /* 0x000fe20003f46070 */
[----:B------:R-:W-:Y:S02]  /*75830*/  IMAD.IADD R28, R27, 0x1, R28 ;  /* 0x000000011b1c7824 */ /* 0x000fe400078e021c */
[----:B------:R-:W-:-:S04]  /*75840*/  IMAD.WIDE.U32 R26, R11, R50, RZ ;  /* 0x000000320b1a7225 */ /* 0x000fc800078e00ff */
[----:B------:R-:W-:Y:S02]  /*75850*/  IMAD.X R40, R28, 0x1, R40, P3 ;  /* 0x000000011c287824 */ /* 0x000fe400018e0628 */
[----:B------:R-:W-:-:S03]  /*75860*/  IMAD.WIDE.U32 R26, P3, R44, R12, R26 ;  /* 0x0000000c2c1a7225 */ /* 0x000fc6000786001a */
[----:B------:R-:W-:Y:S01]  /*75870*/  ISETP.GE.U32.AND.EX P2, PT, R40, R28, PT, P2 ;  /* 0x0000001c2800720c */ /* 0x000fe20003f46120 */
[----:B------:R-:W-:-:S04]  /*75880*/  IMAD.WIDE.U32 R50, R12, R50, RZ ;  /* 0x000000320c327225 */ /* 0x000fc800078e00ff */
[----:B------:R-:W-:Y:S01]  /*75890*/  IMAD.X R29, RZ, RZ, RZ, P3 ;  /* 0x000000ffff1d7224 */ /* 0x000fe200018e06ff */
[----:B------:R-:W-:Y:S01]  /*758a0*/  IADD3 RZ, P4, PT, R51, R26, RZ ;  /* 0x0000001a33ff7210 */ /* 0x000fe20007f9e0ff */
[----:B------:R-:W-:Y:S01]  /*758b0*/  IMAD.MOV.U32 R28, RZ, RZ, R27 ;  /* 0x000000ffff1c7224 */ /* 0x000fe200078e001b */
[----:B------:R-:W-:-:S03]  /*758c0*/  IADD3 R46, P3, PT, R33, R46, RZ ;  /* 0x0000002e212e7210 */ /* 0x000fc60007f7e0ff */
[----:B------:R-:W-:Y:S01]  /*758d0*/  IMAD.WIDE.U32.X R26, R44, R11, R28, P4 ;  /* 0x0000000b2c1a7225 */ /* 0x000fe200020e041c */
[----:B------:R-:W-:Y:S02]  /*758e0*/  ISETP.GE.U32.AND P4, PT, R46, R33, PT ;  /* 0x000000212e00720c */ /* 0x000fe40003f86070 */
[----:B------:R-:W-:Y:S01]  /*758f0*/  SEL R44, RZ, 0x1, P2 ;  /* 0x00000001ff2c7807 */ /* 0x000fe20001000000 */
[----:B------:R-:W-:-:S04]  /*75900*/  IMAD.WIDE.U32 R28, R49, R12, RZ ;  /* 0x0000000c311c7225 */ /* 0x000fc800078e00ff */
[----:B------:R-:W-:Y:S01]  /*75910*/  IMAD R33, R47, R12, RZ ;  /* 0x0000000c2f217224 */ /* 0x000fe200078e02ff */
[-C--:B------:R-:W-:Y:S01]  /*75920*/  IADD3 R42, P5, PT, R42, R28.reuse, RZ ;  /* 0x0000001c2a2a7210 */ /* 0x080fe20007fbe0ff */
[----:B------:R-:W-:Y:S02]  /*75930*/  IMAD.X R24, R40, 0x1, R24, P3 ;  /* 0x0000000128187824 */ /* 0x000fe400018e0618 */
[----:B------:R-:W-:Y:S01]  /*75940*/  IMAD R33, R49, R11, R33 ;  /* 0x0000000b31217224 */ /* 0x000fe200078e0221 */
[----:B------:R-:W-:Y:S02]  /*75950*/  ISETP.GE.U32.AND P3, PT, R42, R28, PT ;  /* 0x0000001c2a00720c */ /* 0x000fe40003f66070 */
[----:B------:R-:W-:Y:S01]  /*75960*/  ISETP.GE.U32.AND.EX P4, PT, R24, R40, PT, P4 ;  /* 0x000000281800720c */ /* 0x000fe20003f86140 */
[----:B------:R-:W-:Y:S02]  /*75970*/  IMAD.IADD R33, R29, 0x1, R33 ;  /* 0x000000011d217824 */ /* 0x000fe400078e0221 */
[----:B------:R-:W-:Y:S01]  /*75980*/  IMAD.WIDE.U32 R28, R11, R49, RZ ;  /* 0x000000310b1c7225 */ /* 0x000fe200078e00ff */
[----:B------:R-:W-:-:S03]  /*75990*/  SEL R40, RZ, 0x1, P4 ;  /* 0x00000001ff287807 */ /* 0x000fc60002000000 */
[----:B------:R-:W-:Y:S02]  /*759a0*/  IMAD.X R32, R33, 0x1, R43, P5 ;  /* 0x0000000121207824 */ /* 0x000fe400028e062b */
[----:B------:R-:W-:-:S03]  /*759b0*/  IMAD.WIDE.U32 R28, P4, R47, R12, R28 ;  /* 0x0000000c2f1c7225 */ /* 0x000fc6000788001c */
[----:B------:R-:W-:Y:S01]  /*759c0*/  ISETP.GE.U32.AND.EX P3, PT, R32, R33, PT, P3 ;  /* 0x000000212000720c */ /* 0x000fe20003f66130 */
[----:B------:R-:W-:Y:S01]  /*759d0*/  IMAD.MOV.U32 R30, RZ, RZ, R29 ;  /* 0x000000ffff1e7224 */ /* 0x000fe200078e001d */
[----:B------:R-:W-:Y:S01]  /*759e0*/  IADD3 RZ, P2, PT, R31, R28, RZ ;  /* 0x0000001c1fff7210 */ /* 0x000fe20007f5e0ff */
[----:B------:R-:W-:Y:S01]  /*759f0*/  IMAD.X R31, RZ, RZ, RZ, P4 ;  /* 0x000000ffff1f7224 */ /* 0x000fe200020e06ff */
[----:B------:R-:W-:-:S03]  /*75a00*/  IADD3 R40, P4, P5, R40, R26, R44 ;  /* 0x0000001a28287210 */ /* 0x000fc60007d9e02c */
[----:B------:R-:W-:Y:S01]  /*75a10*/  IMAD.WIDE.U32.X R30, R47, R11, R30, P2 ;  /* 0x0000000b2f1e7225 */ /* 0x000fe200010e041e */
[----:B------:R-:W-:Y:S02]  /*75a20*/  IADD3.X R28, PT, PT, RZ, R27, RZ, P4, P5 ;  /* 0x0000001bff1c7210 */ /* 0x000fe400027ea4ff */
[----:B------:R-:W-:Y:S01]  /*75a30*/  IADD3 R43, P2, PT, R42, R40, RZ ;  /* 0x000000282a2b7210 */ /* 0x000fe20007f5e0ff */
[----:B------:R-:W-:-:S03]  /*75a40*/  IMAD.WIDE.U32 R26, R24, 0x3d1, RZ ;  /* 0x000003d1181a7825 */ /* 0x000fc600078e00ff */
[----:B------:R-:W-:Y:S01]  /*75a50*/  ISETP.GE.U32.AND P4, PT, R43, R42, PT ;  /* 0x0000002a2b00720c */ /* 0x000fe20003f86070 */
[----:B------:R-:W-:Y:S02]  /*75a60*/  IMAD.X R42, R32, 0x1, R28, P2 ;  /* 0x00000001202a7824 */ /* 0x000fe400010e061c */
[----:B------:R-:W-:-:S03]  /*75a70*/  IMAD.WIDE.U32 R26, P5, R46, 0x1, R26 ;  /* 0x000000012e1a7825 */ /* 0x000fc600078a001a */
[----:B------:R-:W-:Y:S01]  /*75a80*/  ISETP.GE.U32.AND.EX P4, PT, R42, R32, PT, P4 ;  /* 0x000000202a00720c */ /* 0x000fe20003f86140 */
[----:B------:R-:W-:-:S04]  /*75a90*/  IMAD.WIDE.U32 R46, R46, 0x3d1, RZ ;  /* 0x000003d12e2e7825 */ /* 0x000fc800078e00ff */
[----:B------:R-:W-:Y:S01]  /*75aa0*/  IMAD.X R29, RZ, RZ, RZ, P5 ;  /* 0x000000ffff1d7224 */ /* 0x000fe200028e06ff */
[----:B------:R-:W-:Y:S01]  /*75ab0*/  IADD3 R44, P5, PT, R47, R26, RZ ;  /* 0x0000001a2f2c7210 */ /* 0x000fe20007fbe0ff */
[----:B------:R-:W-:Y:S02]  /*75ac0*/  IMAD.MOV.U32 R28, RZ, RZ, R27 ;  /* 0x000000ffff1c7224 */ /* 0x000fe400078e001b */
[----:B------:R-:W-:-:S04]  /*75ad0*/  IMAD.WIDE.U32 R26, R15, 0x3d1, RZ ;  /* 0x000003d10f1a7825 */ /* 0x000fc800078e00ff */
[----:B------:R-:W-:-:S04]  /*75ae0*/  IMAD.WIDE.U32.X R28, R24, 0x1, R28, P5 ;  /* 0x00000001181c7825 */ /* 0x000fc800028e041c */
[----:B------:R-:W-:-:S04]  /*75af0*/  IMAD.WIDE.U32 R26, P2, R41, 0x1, R26 ;  /* 0x00000001291a7825 */ /* 0x000fc8000784001a */
[----:B------:R-:W-:-:S04]  /*75b00*/  IMAD.WIDE.U32 R40, R41, 0x3d1, RZ ;  /* 0x000003d129287825 */ /* 0x000fc800078e00ff */
[----:B------:R-:W-:Y:S01]  /*75b10*/  IMAD.X R33, RZ, RZ, RZ, P2 ;  /* 0x000000ffff217224 */ /* 0x000fe200010e06ff */
[----:B------:R-:W-:Y:S01]  /*75b20*/  IADD3 R41, P2, PT, R41, R26, RZ ;  /* 0x0000001a29297210 */ /* 0x000fe20007f5e0ff */
[----:B------:R-:W-:Y:S02]  /*75b30*/  IMAD.MOV.U32 R32, RZ, RZ, R27 ;  /* 0x000000ffff207224 */ /* 0x000fe400078e001b */
[----:B------:R-:W-:-:S04]  /*75b40*/  IMAD.WIDE.U32 R26, R25, R4, R40 ;  /* 0x00000004191a7225 */ /* 0x000fc800078e0028 */
[----:B------:R-:W-:Y:S01]  /*75b50*/  IMAD.WIDE.U32.X R32, R15, 0x1, R32, P2 ;  /* 0x000000010f207825 */ /* 0x000fe200010e0420 */
[----:B------:R-:W-:Y:S02]  /*75b60*/  ISETP.GE.U32.AND P2, PT, R26, R40, PT ;  /* 0x000000281a00720c */ /* 0x000fe40003f46070 */
[----:B------:R-:W-:Y:S01]  /*75b70*/  IADD3 R40, P5, PT, R57, R46, RZ ;  /* 0x0000002e39287210 */ /* 0x000fe20007fbe0ff */
[----:B------:R-:W-:-:S04]  /*75b80*/  IMAD.IADD R15, R27, 0x1, R61 ;  /* 0x000000011b0f7824 */ /* 0x000fc800078e023d */
[----:B------:R-:W-:Y:S01]  /*75b90*/  IMAD.X R27, R44, 0x1, R56, P5 ;  /* 0x000000012c1b7824 */ /* 0x000fe200028e0638 */
[----:B------:R-:W-:Y:S02]  /*75ba0*/  ISETP.GE.U32.AND.EX P2, PT, R15, R41, PT, P2 ;  /* 0x000000290f00720c */ /* 0x000fe40003f46120 */
[----:B------:R-:W-:Y:S02]  /*75bb0*/  SEL R41, RZ, 0x1, P3 ;  /* 0x00000001ff297807 */ /* 0x000fe40001800000 */
[----:B------:R-:W-:-:S04]  /*75bc0*/  SEL R24, RZ, 0x1, P2 ;  /* 0x00000001ff187807 */ /* 0x000fc80001000000 */
[C---:B------:R-:W-:Y:S02]  /*75bd0*/  IADD3 R24, P2, P5, R40.reuse, R32, R24 ;  /* 0x0000002028187210 */ /* 0x040fe40007d5e018 */
[----:B------:R-:W-:Y:S02]  /*75be0*/  SEL R32, RZ, 0x1, P4 ;  /* 0x00000001ff207807 */ /* 0x000fe40002000000 */
[C---:B------:R-:W-:Y:S02]  /*75bf0*/  IADD3.X R25, PT, PT, R27.reuse, R33, RZ, P2, P5 ;  /* 0x000000211b197210 */ /* 0x040fe400017ea4ff */
[----:B------:R-:W-:Y:S02]  /*75c00*/  ISETP.GE.U32.AND P2, PT, R40, R46, PT ;  /* 0x0000002e2800720c */ /* 0x000fe40003f46070 */
[----:B------:R-:W-:Y:S02]  /*75c10*/  ISETP.GE.U32.AND P3, PT, R24, R40, PT ;  /* 0x000000281800720c */ /* 0x000fe40003f66070 */
[----:B------:R-:W-:Y:S01]  /*75c20*/  IADD3 R41, P4, P5, R32, R30, R41 ;  /* 0x0000001e20297210 */ /* 0x000fe20007d9e029 */
[----:B------:R-:W-:Y:S01]  /*75c30*/  IMAD.WIDE.U32 R32, R42, 0x3d1, RZ ;  /* 0x000003d12a207825 */ /* 0x000fe200078e00ff */
[----:B------:R-:W-:-:S02]  /*75c40*/  ISETP.GE.U32.AND.EX P2, PT, R27, R44, PT, P2 ;  /* 0x0000002c1b00720c */ /* 0x000fc40003f46120 */
[----:B------:R-:W-:Y:S02]  /*75c50*/  ISETP.GE.U32.AND.EX P3, PT, R25, R27, PT, P3 ;  /* 0x0000001b1900720c */ /* 0x000fe40003f66130 */
[----:B------:R-:W-:Y:S01]  /*75c60*/  IADD3.X R44, PT, PT, RZ, R31, RZ, P4, P5 ;  /* 0x0000001fff2c7210 */ /* 0x000fe200027ea4ff */
[C---:B------:R-:W-:Y:S01]  /*75c70*/  IMAD.WIDE.U32 R30, P4, R43.reuse, 0x1, R32 ;  /* 0x000000012b1e7825 */ /* 0x040fe20007880020 */
[----:B------:R-:W-:Y:S02]  /*75c80*/  SEL R27, RZ, 0x1, P2 ;  /* 0x00000001ff1b7807 */ /* 0x000fe40001000000 */
[----:B------:R-:W-:Y:S01]  /*75c90*/  SEL R40, RZ, 0x1, P3 ;  /* 0x00000001ff287807 */ /* 0x000fe20001800000 */
[----:B------:R-:W-:-:S03]  /*75ca0*/  IMAD.WIDE.U32 R32, R43, 0x3d1, RZ ;  /* 0x000003d12b207825 */ /* 0x000fc600078e00ff */
[----:B------:R-:W-:Y:S02]  /*75cb0*/  IADD3 R27, P2, P3, R40, R28, R27 ;  /* 0x0000001c281b7210 */ /* 0x000fe40007b5e01b */
[-C--:B------:R-:W-:Y:S02]  /*75cc0*/  IADD3 R55, P5, PT, R55, R32.reuse, RZ ;  /* 0x0000002037377210 */ /* 0x080fe40007fbe0ff */
        /* <DEDUP_REMOVED lines=78> */
.L_x_1792:
[----:B------:R-:W-:Y:S05]  /*761b0*/  BSYNC.RECONVERGENT B4 ;  /* 0x0000000000047941 */ /* 0x000fea0003800200 */
.L_x_1791:
        /* <DEDUP_REMOVED lines=17> */
.L_x_1794:
[-C--:B------:R-:W-:Y:S02]  /*762d0*/  IADD3 R24, P4, PT, R24, -R3.reuse, RZ ;  /* 0x8000000318187210 */ /* 0x080fe40007f9e0ff */
        /* <DEDUP_REMOVED lines=9> */
.L_x_1795:
[----:B------:R-:W-:Y:S05]  /*76370*/  BSYNC.RECONVERGENT B4 ;  /* 0x0000000000047941 */ /* 0x000fea0003800200 */
.L_x_1793:
[----:B------:R-:W2:Y:S04]  /*76380*/  LDL R57, [R1+0xa13c] ;  /* 0x00a13c0001397983 */ /* 0x000ea80000100800 */
[----:B------:R-:W3:Y:S01]  /*76390*/  LDL R49, [R1+0xa168] ;  /* 0x00a1680001317983 */ /* 0x000ee20000100800 */
[----:B------:R-:W-:Y:S01]  /*763a0*/  IADD3 RZ, P2, PT, R24, R36, RZ ;  /* 0x0000002418ff7210 */ /* 0x000fe20007f5e0ff */
[----:B------:R-:W-:Y:S03]  /*763b0*/  BSSY.RECONVERGENT B4, `(.L_x_1796) ;  /* 0x0000025000047945 */ /* 0x000fe60003800200 */
[----:B------:R-:W-:Y:S01]  /*763c0*/  IADD3.X RZ, P2, PT, R25, R37, RZ, P2, !PT ;  /* 0x0000002519ff7210 */ /* 0x000fe2000175e4ff */
[----:B--2---:R-:W-:-:S03]  /*763d0*/  IMAD.WIDE.U32 R30, R57, R2, RZ ;  /* 0x00000002391e7225 */ /* 0x004fc600078e00ff */
[----:B------:R-:W-:Y:S01]  /*763e0*/  IADD3.X R30, P2, P3, R24, R24, R36, P2, !PT ;  /* 0x00000018181e7210 */ /* 0x000fe2000135e424 */
[----:B---3--:R-:W-:-:S03]  /*763f0*/  IMAD.WIDE.U32 R28, R49, R2, RZ ;  /* 0x00000002311c7225 */ /* 0x008fc600078e00ff */
[----:B------:R-:W-:Y:S02]  /*76400*/  IADD3.X R43, PT, PT, R25, R25, R37, P2, P3 ;  /* 0x00000019192b7210 */ /* 0x000fe400017e6425 */
[----:B------:R-:W-:Y:S01]  /*76410*/  IADD3 RZ, P2, PT, R27, R36, RZ ;  /* 0x000000241bff7210 */ /* 0x000fe20007f5e0ff */
[----:B------:R-:W-:-:S03]  /*76420*/  IMAD.WIDE.U32 R28, P4, R57, R48, R28 ;  /* 0x00000030391c7225 */ /* 0x000fc6000788001c */
[----:B------:R-:W-:-:S04]  /*76430*/  IADD3.X RZ, P2, PT, R40, R37, RZ, P2, !PT ;  /* 0x0000002528ff7210 */ /* 0x000fc8000175e4ff */
[----:B------:R-:W-:Y:S02]  /*76440*/  IADD3.X R24, P2, P3, R27, R27, R36, P2, !PT ;  /* 0x0000001b1b187210 */ /* 0x000fe4000135e424 */
[----:B------:R-:W-:Y:S02]  /*76450*/  IADD3 RZ, P5, PT, R31, R28, RZ ;  /* 0x0000001c1fff7210 */ /* 0x000fe40007fbe0ff */
        /* <DEDUP_REMOVED lines=26> */
.L_x_1797:
[----:B------:R-:W-:Y:S05]  /*76600*/  BSYNC.RECONVERGENT B4 ;  /* 0x0000000000047941 */ /* 0x000fea0003800200 */
.L_x_1796:
[----:B------:R-:W2:Y:S04]  /*76610*/  LDL.LU R60, [R1+0xa150] ;  /* 0x00a15000013c7983 */ /* 0x000ea80000300800 */
[----:B------:R-:W3:Y:S04]  /*76620*/  LDL.LU R61, [R1+0xa15c] ;  /* 0x00a15c00013d7983 */ /* 0x000ee80000300800 */
[----:B------:R-:W4:Y:S04]  /*76630*/  LDL.LU R44, [R1+0xa140] ;  /* 0x00a14000012c7983 */ /* 0x000f280000300800 */
[----:B------:R-:W5:Y:S01]  /*76640*/  LDL.LU R45, [R1+0xa160] ;  /* 0x00a16000012d7983 */ /* 0x000f620000300800 */
[----:B------:R-:W-:-:S03]  /*76650*/  IADD3 R28, P2, PT, R7, -R3, RZ ;  /* 0x80000003071c7210 */ /* 0x000fc60007f5e0ff */
[----:B------:R-:W5:Y:S01]  /*76660*/  LDL.LU R56, [R1+0xa158] ;  /* 0x00a1580001387983 */ /* 0x000f620000300800 */
[----:B------:R-:W-:Y:S01]  /*76670*/  IADD3.X R7, P2, PT, R6, ~R0, RZ, P2, !PT ;  /* 0x8000000006077210 */ /* 0x000fe2000175e4ff */
[----:B------:R-:W-:Y:S02]  /*76680*/  IMAD.X R31, RZ, RZ, RZ, P4 ;  /* 0x000000ffff1f7224 */ /* 0x000fe400020e06ff */
[----:B------:R-:W5:Y:S01]  /*76690*/  LDL.LU R55, [R1+0xa164] ;  /* 0x00a1640001377983 */ /* 0x000f620000300800 */
[----:B------:R-:W-:Y:S01]  /*766a0*/  IADD3.X R6, P2, PT, ~R30, R28, RZ, P2, !PT ;  /* 0x0000001c1e067210 */ /* 0x000fe2000175e5ff */
[----:B------:R-:W-:Y:S02]  /*766b0*/  IMAD.MOV.U32 R30, RZ, RZ, R29 ;  /* 0x000000ffff1e7224 */ /* 0x000fe400078e001d */
[----:B------:R-:W-:-:S04]  /*766c0*/  IMAD.WIDE.U32 R28, R8, R57, RZ ;  /* 0x00000039081c7225 */ /* 0x000fc800078e00ff */
[----:B------:R-:W-:-:S04]  /*766d0*/  IMAD.WIDE.U32.X R30, R49, R48, R30, P5 ;  /* 0x00000030311e7225 */ /* 0x000fc800028e041e */
[----:B------:R-:W-:Y:S01]  /*766e0*/  IMAD R40, R10, R57, RZ ;  /* 0x000000390a287224 */ /* 0x000fe200078e02ff */
[----:B------:R-:W-:-:S03]  /*766f0*/  IADD3 R32, P4, PT, R30, R28, RZ ;  /* 0x0000001c1e207210 */ /* 0x000fc60007f9e0ff */
[----:B------:R-:W-:Y:S01]  /*76700*/  IMAD R40, R49, R8, R40 ;  /* 0x0000000831287224 */ /* 0x000fe200078e0228 */
[----:B------:R-:W-:-:S03]  /*76710*/  ISETP.GE.U32.AND P3, PT, R32, R28, PT ;  /* 0x0000001c2000720c */ /* 0x000fc60003f66070 */
[----:B------:R-:W-:Y:S02]  /*76720*/  IMAD.IADD R40, R29, 0x1, R40 ;  /* 0x000000011d287824 */ /* 0x000fe400078e0228 */
[----:B------:R-:W-:-:S04]  /*76730*/  IMAD.WIDE.U32 R28, R49, R8, RZ ;  /* 0x00000008311c7225 */ /* 0x000fc800078e00ff */
[----:B------:R-:W-:Y:S02]  /*76740*/  IMAD.X R33, R40, 0x1, R31, P4 ;  /* 0x0000000128217824 */ /* 0x000fe400020e061f */
[----:B------:R-:W-:-:S04]  /*76750*/  IMAD.WIDE.U32 R28, P4, R57, R10, R28 ;  /* 0x0000000a391c7225 */ /* 0x000fc8000788001c */
[----:B------:R-:W-:-:S04]  /*76760*/  IMAD.WIDE.U32 R30, R57, R8, RZ ;  /* 0x00000008391e7225 */ /* 0x000fc800078e00ff */
[----:B------:R-:W-:Y:S01]  /*76770*/  IMAD.X R7, R7, 0x1, ~R43, P2 ;  /* 0x0000000107077824 */ /* 0x000fe200010e0e2b */
[----:B------:R-:W-:Y:S02]  /*76780*/  IADD3 RZ, P5, PT, R31, R28, RZ ;  /* 0x0000001c1fff7210 */ /* 0x000fe40007fbe0ff */
[----:B------:R-:W-:Y:S01]  /*76790*/  IADD3 R28, P2, PT, R14, -R3, RZ ;  /* 0x800000030e1c7210 */ /* 0x000fe20007f5e0ff */
[----:B------:R-:W-:Y:S01]  /*767a0*/  IMAD.X R31, RZ, RZ, RZ, P4 ;  /* 0x000000ffff1f7224 */ /* 0x000fe200020e06ff */
[----:B------:R-:W-:Y:S01]  /*767b0*/  ISETP.GE.U32.AND.EX P3, PT, R33, R40, PT, P3 ;  /* 0x000000282100720c */ /* 0x000fe20003f66130 */
[----:B------:R-:W-:Y:S01]  /*767c0*/  IMAD.MOV.U32 R30, RZ, RZ, R29 ;  /* 0x000000ffff1e7224 */ /* 0x000fe200078e001d */
[----:B------:R-:W-:Y:S01]  /*767d0*/  IADD3.X R14, P2, PT, R13, ~R0, RZ, P2, !PT ;  /* 0x800000000d0e7210 */ /* 0x000fe2000175e4ff */
[----:B------:R-:W-:Y:S01]  /*767e0*/  IMAD R13, R38, R57, RZ ;  /* 0x00000039260d7224 */ /* 0x000fe200078e02ff */
[----:B------:R-:W-:Y:S01]  /*767f0*/  SEL R40, RZ, 0x1, P3 ;  /* 0x00000001ff287807 */ /* 0x000fe20001800000 */
[----:B------:R-:W-:Y:S01]  /*76800*/  IMAD.WIDE.U32.X R30, R49, R10, R30, P5 ;  /* 0x0000000a311e7225 */ /* 0x000fe200028e041e */
[----:B------:R-:W-:-:S03]  /*76810*/  IADD3.X R24, P2, PT, ~R24, R28, RZ, P2, !PT ;  /* 0x0000001c18187210 */ /* 0x000fc6000175e5ff */
[----:B------:R-:W-:Y:S02]  /*76820*/  IMAD R13, R49, R9, R13 ;  /* 0x00000009310d7224 */ /* 0x000fe400078e020d */
[----:B------:R-:W-:-:S04]  /*76830*/  IMAD.WIDE.U32 R28, R9, R57, RZ ;  /* 0x00000039091c7225 */ /* 0x000fc800078e00ff */
[----:B------:R-:W-:Y:S01]  /*76840*/  IMAD.IADD R29, R29, 0x1, R13 ;  /* 0x000000011d1d7824 */ /* 0x000fe200078e020d */
[----:B------:R-:W-:-:S04]  /*76850*/  IADD3 R40, P3, P5, R28, R30, R40 ;  /* 0x0000001e1c287210 */ /* 0x000fc80007d7e028 */
[----:B------:R-:W-:Y:S02]  /*76860*/  ISETP.GE.U32.AND P4, PT, R40, R28, PT ;  /* 0x0000001c2800720c */ /* 0x000fe40003f86070 */
[----:B------:R-:W-:Y:S02]  /*76870*/  IADD3.X R41, PT, PT, R29, R31, RZ, P3, P5 ;  /* 0x0000001f1d297210 */ /* 0x000fe40001fea4ff */
[----:B------:R-:W-:Y:S01]  /*76880*/  IADD3 R28, P3, PT, R12, -R3, RZ ;  /* 0x800000030c1c7210 */ /* 0x000fe20007f7e0ff */
[----:B------:R-:W-:Y:S01]  /*76890*/  IMAD.WIDE.U32 R12, R49, R9, RZ ;  /* 0x00000009310c7225 */ /* 0x000fe200078e00ff */
[----:B------:R-:W-:Y:S02]  /*768a0*/  ISETP.GE.U32.AND.EX P4, PT, R41, R29, PT, P4 ;  /* 0x0000001d2900720c */ /* 0x000fe40003f86140 */
[----:B------:R-:W-:Y:S01]  /*768b0*/  IADD3.X R43, P3, PT, R11, ~R0, RZ, P3, !PT ;  /* 0x800000000b2b7210 */ /* 0x000fe20001f7e4ff */
[----:B------:R-:W-:-:S04]  /*768c0*/  IMAD.WIDE.U32 R30, R57, R9, RZ ;  /* 0x00000009391e7225 */ /* 0x000fc800078e00ff */
[----:B------:R-:W-:Y:S01]  /*768d0*/  IMAD.WIDE.U32 R12, P5, R57, R38, R12 ;  /* 0x00000026390c7225 */ /* 0x000fe200078a000c */
[----:B------:R-:W-:-:S03]  /*768e0*/  IADD3.X R26, P3, PT, ~R26, R28, RZ, P3, !PT ;  /* 0x0000001c1a1a7210 */ /* 0x000fc60001f7e5ff */
        /* <DEDUP_REMOVED lines=10> */
[----:B------:R-:W-:Y:S02]  /*76990*/  IADD3.X R30, PT, PT, R13, R29, RZ, P4, P5 ;  /* 0x0000001d0d1e7210 */ /* 0x000fe400027ea4ff */
[----:B------:R-:W-:Y:S01]  /*769a0*/  IADD3 R4, P5, PT, R4, -R27, RZ ;  /* 0x8000001b04047210 */ /* 0x000fe20007fbe0ff */
[----:B------:R-:W-:-:S04]  /*769b0*/  IMAD.X R25, R14, 0x1, ~R25, P2 ;  /* 0x000000010e197824 */ /* 0x000fc800010e0e19 */
[----:B------:R-:W-:Y:S02]  /*769c0*/  IMAD.X R5, R5, 0x1, ~R15, P5 ;  /* 0x0000000105057824 */ /* 0x000fe400028e0e0f */
[----:B------:R-:W-:Y:S01]  /*769d0*/  IMAD.X R27, R43, 0x1, ~R42, P3 ;  /* 0x000000012b1b7824 */ /* 0x000fe200018e0e2a */
[----:B------:R-:W-:-:S04]  /*769e0*/  ISETP.GE.U32.AND P2, PT, R11, R12, PT ;  /* 0x0000000c0b00720c */ /* 0x000fc80003f46070 */
[----:B------:R-:W-:-:S04]  /*769f0*/  ISETP.GE.U32.AND.EX P2, PT, R30, R13, PT, P2 ;  /* 0x0000000d1e00720c */ /* 0x000fc80003f46120 */
[----:B------:R-:W-:Y:S01]  /*76a00*/  SEL R42, RZ, 0x1, P2 ;  /* 0x00000001ff2a7807 */ /* 0x000fe20001000000 */
[----:B--2---:R-:W-:-:S04]  /*76a10*/  IMAD.WIDE.U32 R28, R2, R60, RZ ;  /* 0x0000003c021c7225 */ /* 0x004fc800078e00ff */
[----:B------:R-:W-:Y:S01]  /*76a20*/  IMAD R31, R48, R60, RZ ;  /* 0x0000003c301f7224 */ /* 0x000fe200078e02ff */
[----:B------:R-:W-:Y:S01]  /*76a30*/  IADD3 R47, P4, PT, R32, R28, RZ ;  /* 0x0000001c202f7210 */ /* 0x000fe20007f9e0ff */
[----:B---3--:R-:W-:-:S04]  /*76a40*/  IMAD.WIDE.U32 R14, R61, R2, RZ ;  /* 0x000000023d0e7225 */ /* 0x008fc800078e00ff */
        /* <DEDUP_REMOVED lines=14> */
[----:B------:R-:W-:-:S04]  /*76b30*/  IMAD.WIDE.U32.X R28, R61, R48, R28, P4 ;  /* 0x000000303d1c7225 */ /* 0x000fc800020e041c */
[----:B------:R-:W-:Y:S01]  /*76b40*/  IMAD.IADD R12, R15, 0x1, R12 ;  /* 0x000000010f0c7824 */ /* 0x000fe200078e020c */
[----:B------:R-:W-:Y:S02]  /*76b50*/  SEL R15, RZ, 0x1, P3 ;  /* 0x00000001ff0f7807 */ /* 0x000fe40001800000 */
[----:B------:R-:W-:Y:S01]  /*76b60*/  ISETP.GE.U32.AND P3, PT, R40, R14, PT ;  /* 0x0000000e2800720c */ /* 0x000fe20003f66070 */
        /* <DEDUP_REMOVED lines=17> */
[----:B------:R-:W-:-:S03]  /*76c80*/  IMAD.WIDE.U32 R14, R9, R60, RZ ;  /* 0x0000003c090e7225 */ /* 0x000fc600078e00ff */
[----:B------:R-:W-:Y:S01]  /*76c90*/  IADD3.X R32, PT, PT, RZ, R33, RZ, P3, P4 ;  /* 0x00000021ff207210 */ /* 0x000fe20001fe84ff */
        /* <DEDUP_REMOVED lines=8> */
[----:B------:R-:W-:-:S04]  /*76d20*/  IMAD.WIDE.U32 R28, R60, R9, RZ ;  /* 0x000000093c1c7225 */ /* 0x000fc800078e00ff */
[----:B------:R-:W-:Y:S02]  /*76d30*/  IMAD.X R32, R30, 0x1, R32, P5 ;  /* 0x000000011e207824 */ /* 0x000fe400028e0620 */
        /* <DEDUP_REMOVED lines=16> */
[----:B------:R-:W-:-:S04]  /*76e40*/  IMAD.X R29, RZ, RZ, RZ, P3 ;  /* 0x000000ffff1d7224 */ /* 0x000fc800018e06ff */
[----:B------:R-:W-:-:S04]  /*76e50*/  IMAD.WIDE.U32.X R14, R61, R53, R28, P4 ;  /* 0x000000353d0e7225 */ /* 0x000fc800020e041c */
[----:B------:R-:W-:-:S04]  /*76e60*/  IMAD.WIDE.U32 R28, R49, R39, RZ ;  /* 0x00000027311c7225 */ /* 0x000fc800078e00ff */
        /* <DEDUP_REMOVED lines=8> */
[----:B------:R-:W-:Y:S01]  /*76ef0*/  IMAD R13, R61, R39, R13 ;  /* 0x000000273d0d7224 */ /* 0x000fe200078e020d */
[----:B------:R-:W-:-:S03]  /*76f00*/  IADD3 R30, P3, P4, R28, R30, R42 ;  /* 0x0000001e1c1e7210 */ /* 0x000fc60007c7e02a */
[----:B------:R-:W-:Y:S01]  /*76f10*/  IMAD.IADD R13, R29, 0x1, R13 ;  /* 0x000000011d0d7824 */ /* 0x000fe200078e020d */
[----:B------:R-:W-:-:S04]  /*76f20*/  ISETP.GE.U32.AND P2, PT, R30, R28, PT ;  /* 0x0000001c1e00720c */ /* 0x000fc80003f46070 */
[----:B------:R-:W-:Y:S02]  /*76f30*/  IADD3.X R28, PT, PT, R13, R31, RZ, P3, P4 ;  /* 0x0000001f0d1c7210 */ /* 0x000fe40001fe84ff */
[----:B------:R-:W-:-:S04]  /*76f40*/  IADD3 R33, P4, PT, R30, R33, RZ ;  /* 0x000000211e217210 */ /* 0x000fc80007f9e0ff */
[----:B------:R-:W-:Y:S01]  /*76f50*/  ISETP.GE.U32.AND P3, PT, R33, R30, PT ;  /* 0x0000001e2100720c */ /* 0x000fe20003f66070 */
[C---:B------:R-:W-:Y:S01]  /*76f60*/  IMAD.X R31, R28.reuse, 0x1, R11, P4 ;  /* 0x000000011c1f7824 */ /* 0x040fe200020e060b */
[----:B------:R-:W-:-:S04]  /*76f70*/  ISETP.GE.U32.AND.EX P2, PT, R28, R13, PT, P2 ;  /* 0x0000000d1c00720c */ /* 0x000fc80003f46120 */
[----:B------:R-:W-:Y:S02]  /*76f80*/  ISETP.GE.U32.AND.EX P3, PT, R31, R28, PT, P3 ;  /* 0x0000001c1f00720c */ /* 0x000fe40003f66130 */
[----:B------:R-:W-:Y:S02]  /*76f90*/  SEL R11, RZ, 0x1, P2 ;  /* 0x00000001ff0b7807 */ /* 0x000fe40001000000 */
[----:B------:R-:W-:Y:S01]  /*76fa0*/  SEL R13, RZ, 0x1, P3 ;  /* 0x00000001ff0d7807 */ /* 0x000fe20001800000 */
[----:B----4-:R-:W-:-:S03]  /*76fb0*/  IMAD.WIDE.U32 R28, R2, R44, RZ ;  /* 0x0000002c021c7225 */ /* 0x010fc600078e00ff */
[----:B------:R-:W-:Y:S01]  /*76fc0*/  IADD3 R11, P3, P4, R13, R14, R11 ;  /* 0x0000000e0d0b7210 */ /* 0x000fe20007c7e00b */
[----:B------:R-:W-:Y:S01]  /*76fd0*/  IMAD R14, R48, R44, RZ ;  /* 0x0000002c300e7224 */ /* 0x000fe200078e02ff */
[----:B------:R-:W-:-:S03]  /*76fe0*/  IADD3 R13, P5, PT, R41, R28, RZ ;  /* 0x0000001c290d7210 */ /* 0x000fc60007fbe0ff */
[----:B-----5:R-:W-:Y:S01]  /*76ff0*/  IMAD R14, R45, R2, R14 ;  /* 0x000000022d0e7224 */ /* 0x020fe200078e020e */
[----:B------:R-:W-:-:S03]  /*77000*/  ISETP.GE.U32.AND P2, PT, R13, R28, PT ;  /* 0x0000001c0d00720c */ /* 0x000fc60003f46070 */
[----:B------:R-:W-:Y:S02]  /*77010*/  IMAD.IADD R41, R29, 0x1, R14 ;  /* 0x000000011d297824 */ /* 0x000fe400078e020e */
[----:B------:R-:W-:Y:S01]  /*77020*/  IMAD.WIDE.U32 R28, R45, R2, RZ ;  /* 0x000000022d1c7225 */ /* 0x000fe200078e00ff */
[----:B------:R-:W-:-:S03]  /*77030*/  IADD3.X R30, PT, PT, RZ, R15, RZ, P3, P4 ;  /* 0x0000000fff1e7210 */ /* 0x000fc60001fe84ff */
[----:B------:R-:W-:-:S04]  /*77040*/  IMAD.WIDE.U32 R14, R44, R2, RZ ;  /* 0x000000022c0e7225 */ /* 0x000fc800078e00ff */
[----:B------:R-:W-:-:S04]  /*77050*/  IMAD.WIDE.U32 R28, P3, R44, R48, R28 ;  /* 0x000000302c1c7225 */ /* 0x000fc8000786001c */
        /* <DEDUP_REMOVED lines=8> */
[C---:B------:R-:W-:Y:S01]  /*770e0*/  IMAD R41, R45.reuse, R8, R41 ;  /* 0x000000082d297224 */ /* 0x040fe200078e0229 */
[----:B------:R-:W-:Y:S01]  /*770f0*/  ISETP.GE.U32.AND P3, PT, R42, R28, PT ;  /* 0x0000001c2a00720c */ /* 0x000fe20003f66070 */
[----:B------:R-:W-:Y:S01]  /*77100*/  IMAD.WIDE.U32.X R14, R45, R48, R14, P4 ;  /* 0x000000302d0e7225 */ /* 0x000fe200020e040e */
[----:B------:R-:W-:-:S03]  /*77110*/  SEL R28, RZ, 0x1, P2 ;  /* 0x00000001ff1c7807 */ /* 0x000fc60001000000 */
[----:B------:R-:W-:-:S04]  /*77120*/  IMAD.IADD R29, R29, 0x1, R41 ;  /* 0x000000011d1d7824 */ /* 0x000fc800078e0229 */
[----:B------:R-:W-:Y:S01]  /*77130*/  IMAD.X R41, R29, 0x1, R32, P5 ;  /* 0x000000011d297824 */ /* 0x000fe200028e0620 */
[----:B------:R-:W-:-:S04]  /*77140*/  IADD3 R32, P4, P5, R42, R14, R28 ;  /* 0x0000000e2a207210 */ /* 0x000fc80007d9e01c */
[----:B------:R-:W-:Y:S01]  /*77150*/  IADD3.X R40, PT, PT, R41, R15, RZ, P4, P5 ;  /* 0x0000000f29287210 */ /* 0x000fe200027ea4ff */
[----:B------:R-:W-:Y:S01]  /*77160*/  IMAD.WIDE.U32 R14, R45, R8, RZ ;  /* 0x000000082d0e7225 */ /* 0x000fe200078e00ff */
[----:B------:R-:W-:-:S03]  /*77170*/  ISETP.GE.U32.AND.EX P2, PT, R41, R29, PT, P3 ;  /* 0x0000001d2900720c */ /* 0x000fc60003f46130 */
        /* <DEDUP_REMOVED lines=45> */
[----:B------:R-:W-:-:S03]  /*77450*/  IADD3 R44, P3, PT, R11, R28, RZ ;  /* 0x0000001c0b2c7210 */ /* 0x000fc60007f7e0ff */
[----:B------:R-:W-:Y:S01]  /*77460*/  IMAD.IADD R43, R29, 0x1, R43 ;  /* 0x000000011d2b7824 */ /* 0x000fe200078e022b */
[----:B------:R-:W-:-:S03]  /*77470*/  IADD3 R11, P4, PT, R44, R31, RZ ;  /* 0x0000001f2c0b7210 */ /* 0x000fc60007f9e0ff */
[----:B------:R-:W-:Y:S01]  /*77480*/  IMAD.X R30, R43, 0x1, R30, P3 ;  /* 0x000000012b1e7824 */ /* 0x000fe200018e061e */
[----:B------:R-:W-:Y:S02]  /*77490*/  ISETP.GE.U32.AND P2, PT, R44, R28, PT ;  /* 0x0000001c2c00720c */ /* 0x000fe40003f46070 */
[----:B------:R-:W-:Y:S01]  /*774a0*/  ISETP.GE.U32.AND P3, PT, R11, R44, PT ;  /* 0x0000002c0b00720c */ /* 0x000fe20003f66070 */
[C---:B------:R-:W-:Y:S01]  /*774b0*/  IMAD.X R29, R30.reuse, 0x1, R33, P4 ;  /* 0x000000011e1d7824 */ /* 0x040fe200020e0621 */
[----:B------:R-:W-:-:S04]  /*774c0*/  ISETP.GE.U32.AND.EX P2, PT, R30, R43, PT, P2 ;  /* 0x0000002b1e00720c */ /* 0x000fc80003f46120 */
[----:B------:R-:W-:Y:S02]  /*774d0*/  ISETP.GE.U32.AND.EX P3, PT, R29, R30, PT, P3 ;  /* 0x0000001e1d00720c */ /* 0x000fe40003f66130 */
[----:B------:R-:W-:Y:S02]  /*774e0*/  SEL R28, RZ, 0x1, P2 ;  /* 0x00000001ff1c7807 */ /* 0x000fe40001000000 */
[----:B------:R-:W-:Y:S01]  /*774f0*/  SEL R30, RZ, 0x1, P3 ;  /* 0x00000001ff1e7807 */ /* 0x000fe20001800000 */
[----:B------:R-:W-:-:S03]  /*77500*/  IMAD R43, R48, R56, RZ ;  /* 0x00000038302b7224 */ /* 0x000fc600078e02ff */
        /* <DEDUP_REMOVED lines=8> */
[----:B------:R-:W-:-:S04]  /*77590*/  IMAD.WIDE.U32 R32, R56, R2, RZ ;  /* 0x0000000238207225 */ /* 0x000fc800078e00ff */
[----:B------:R-:W-:-:S04]  /*775a0*/  IMAD.WIDE.U32 R30, P3, R56, R48, R30 ;  /* 0x00000030381e7225 */ /* 0x000fc8000786001e */
[----:B------:R-:W-:Y:S01]  /*775b0*/  IMAD R44, R10, R56, RZ ;  /* 0x000000380a2c7224 */ /* 0x000fe200078e02ff */
[----:B------:R-:W-:Y:S01]  /*775c0*/  IADD3 RZ, P4, PT, R33, R30, RZ ;  /* 0x0000001e21ff7210 */ /* 0x000fe20007f9e0ff */
[----:B------:R-:W-:Y:S02]  /*775d0*/  IMAD.X R40, R43, 0x1, R40, P5 ;  /* 0x000000012b287824 */ /* 0x000fe400028e0628 */
        /* <DEDUP_REMOVED lines=12> */
[C---:B------:R-:W-:Y:S01]  /*776a0*/  ISETP.GE.U32.AND.EX P2, PT, R44.reuse, R31, PT, P3 ;  /* 0x0000001f2c00720c */ /* 0x040fe20003f46130 */
[----:B------:R-:W-:Y:S01]  /*776b0*/  IMAD.WIDE.U32 R30, R55, R8, RZ ;  /* 0x00000008371e7225 */ /* 0x000fe200078e00ff */
[----:B------:R-:W-:-:S03]  /*776c0*/  IADD3.X R42, PT, PT, R44, R33, RZ, P4, P5 ;  /* 0x000000212c2a7210 */ /* 0x000fc600027ea4ff */
[----:B------:R-:W-:-:S04]  /*776d0*/  IMAD.WIDE.U32 R32, R56, R8, RZ ;  /* 0x0000000838207225 */ /* 0x000fc800078e00ff */
[----:B------:R-:W-:-:S04]  /*776e0*/  IMAD.WIDE.U32 R30, P3, R56, R10, R30 ;  /* 0x0000000a381e7225 */ /* 0x000fc8000786001e */
[----:B------:R-:W-:Y:S01]  /*776f0*/  IMAD.MOV.U32 R32, RZ, RZ, R31 ;  /* 0x000000ffff207224 */ /* 0x000fe200078e001f */
[----:B------:R-:W-:Y:S01]  /*77700*/  IADD3 RZ, P4, PT, R33, R30, RZ ;  /* 0x0000001e21ff7210 */ /* 0x000fe20007f9e0ff */
[----:B------:R-:W-:Y:S02]  /*77710*/  IMAD.X R33, RZ, RZ, RZ, P3 ;  /* 0x000000ffff217224 */ /* 0x000fe400018e06ff */
[----:B------:R-:W-:-:S04]  /*77720*/  IMAD.WIDE.U32 R30, R9, R56, RZ ;  /* 0x00000038091e7225 */ /* 0x000fc800078e00ff */
[----:B------:R-:W-:Y:S02]  /*77730*/  IMAD R8, R38, R56, RZ ;  /* 0x0000003826087224 */ /* 0x000fe400078e02ff */
[----:B------:R-:W-:Y:S01]  /*77740*/  IMAD.WIDE.U32.X R32, R55, R10, R32, P4 ;  /* 0x0000000a37207225 */ /* 0x000fe200020e0420 */
[----:B------:R-:W-:Y:S02]  /*77750*/  IADD3 R45, P4, PT, R11, R30, RZ ;  /* 0x0000001e0b2d7210 */ /* 0x000fe40007f9e0ff */
[----:B------:R-:W-:Y:S01]  /*77760*/  ISETP.GE.U32.AND P3, PT, R41, R43, PT ;  /* 0x0000002b2900720c */ /* 0x000fe20003f66070 */
[----:B------:R-:W-:-:S04]  /*77770*/  IMAD.WIDE.U32 R10, R55, R9, RZ ;  /* 0x00000009370a7225 */ /* 0x000fc800078e00ff */
[----:B------:R-:W-:Y:S01]  /*77780*/  IMAD R8, R55, R9, R8 ;  /* 0x0000000937087224 */ /* 0x000fe200078e0208 */
[----:B------:R-:W-:Y:S01]  /*77790*/  ISETP.GE.U32.AND.EX P3, PT, R42, R44, PT, P3 ;  /* 0x0000002c2a00720c */ /* 0x000fe20003f66130 */
[----:B------:R-:W-:Y:S01]  /*777a0*/  IMAD.WIDE.U32 R10, P5, R56, R38, R10 ;  /* 0x00000026380a7225 */ /* 0x000fe200078a000a */
[----:B------:R-:W-:-:S03]  /*777b0*/  SEL R43, RZ, 0x1, P2 ;  /* 0x00000001ff2b7807 */ /* 0x000fc60001000000 */
[----:B------:R-:W-:Y:S02]  /*777c0*/  IMAD.IADD R31, R31, 0x1, R8 ;  /* 0x000000011f1f7824 */ /* 0x000fe400078e0208 */
[----:B------:R-:W-:Y:S01]  /*777d0*/  IMAD.WIDE.U32 R8, R56, R9, RZ ;  /* 0x0000000938087225 */ /* 0x000fe200078e00ff */
[----:B------:R-:W-:Y:S02]  /*777e0*/  ISETP.GE.U32.AND P2, PT, R45, R30, PT ;  /* 0x0000001e2d00720c */ /* 0x000fe40003f46070 */
[----:B------:R-:W-:Y:S01]  /*777f0*/  SEL R30, RZ, 0x1, P3 ;  /* 0x00000001ff1e7807 */ /* 0x000fe20001800000 */
[----:B------:R-:W-:Y:S01]  /*77800*/  IMAD.MOV.U32 R8, RZ, RZ, R11 ;  /* 0x000000ffff087224 */ /* 0x000fe200078e000b */
[----:B------:R-:W-:Y:S01]  /*77810*/  IADD3 RZ, P3, PT, R9, R10, RZ ;  /* 0x0000000a09ff7210 */ /* 0x000fe20007f7e0ff */
[----:B------:R-:W-:Y:S02]  /*77820*/  IMAD.X R9, RZ, RZ, RZ, P5 ;  /* 0x000000ffff097224 */ /* 0x000fe400028e06ff */
[----:B------:R-:W-:Y:S01]  /*77830*/  IMAD.X R29, R31, 0x1, R29, P4 ;  /* 0x000000011f1d7824 */ /* 0x000fe200020e061d */
[----:B------:R-:W-:Y:S01]  /*77840*/  IADD3 R43, P4, P5, R30, R32, R43 ;  /* 0x000000201e2b7210 */ /* 0x000fe20007d9e02b */
[----:B------:R-:W-:-:S04]  /*77850*/  IMAD.WIDE.U32 R10, R42, 0x3d1, RZ ;  /* 0x000003d12a0a7825 */ /* 0x000fc800078e00ff */
[----:B------:R-:W-:Y:S01]  /*77860*/  IMAD.WIDE.U32.X R8, R55, R38, R8, P3 ;  /* 0x0000002637087225 */ /* 0x000fe200018e0408 */
[----:B------:R-:W-:-:S03]  /*77870*/  IADD3.X R38, PT, PT, RZ, R33, RZ, P4, P5 ;  /* 0x00000021ff267210 */ /* 0x000fc600027ea4ff */
[----:B------:R-:W-:Y:S01]  /*77880*/  IMAD.WIDE.U32 R10, P5, R41, 0x1, R10 ;  /* 0x00000001290a7825 */ /* 0x000fe200078a000a */
[----:B------:R-:W-:-:S03]  /*77890*/  ISETP.GE.U32.AND.EX P2, PT, R29, R31, PT, P2 ;  /* 0x0000001f1d00720c */ /* 0x000fc60003f46120 */
[----:B------:R-:W-:-:S04]  /*778a0*/  IMAD.WIDE.U32 R32, R41, 0x3d1, RZ ;  /* 0x000003d129207825 */ /* 0x000fc800078e00ff */
[----:B------:R-:W-:Y:S01]  /*778b0*/  IMAD.X R31, RZ, RZ, RZ, P5 ;  /* 0x000000ffff1f7224 */ /* 0x000fe200028e06ff */
[----:B------:R-:W-:Y:S01]  /*778c0*/  IADD3 R33, P5, PT, R33, R10, RZ ;  /* 0x0000000a21217210 */ /* 0x000fe20007fbe0ff */
[----:B------:R-:W-:Y:S01]  /*778d0*/  IMAD R48, R48, R57, RZ ;  /* 0x0000003930307224 */ /* 0x000fe200078e02ff */
[----:B------:R-:W-:Y:S01]  /*778e0*/  IADD3 R43, P4, PT, R45, R43, RZ ;  /* 0x0000002b2d2b7210 */ /* 0x000fe20007f9e0ff */
[----:B------:R-:W-:Y:S02]  /*778f0*/  IMAD.MOV.U32 R30, RZ, RZ, R11 ;  /* 0x000000ffff1e7224 */ /* 0x000fe400078e000b */
[----:B------:R-:W-:-:S04]  /*77900*/  IMAD.WIDE.U32 R10, R57, R2, R32 ;  /* 0x00000002390a7225 */ /* 0x000fc800078e0020 */
[----:B------:R-:W-:Y:S01]  /*77910*/  IMAD R48, R49, R2, R48 ;  /* 0x0000000231307224 */ /* 0x000fe200078e0230 */
[----:B------:R-:W-:Y:S01]  /*77920*/  ISETP.GE.U32.AND P3, PT, R43, R45, PT ;  /* 0x0000002d2b00720c */ /* 0x000fe20003f66070 */
[----:B------:R-:W-:Y:S01]  /*77930*/  IMAD.X R38, R29, 0x1, R38, P4 ;  /* 0x000000011d267824 */ /* 0x000fe200020e0626 */
[----:B------:R-:W-:Y:S01]  /*77940*/  ISETP.GE.U32.AND P4, PT, R10, R32, PT ;  /* 0x000000200a00720c */ /* 0x000fe20003f86070 */
[----:B------:R-:W-:Y:S02]  /*77950*/  IMAD.IADD R41, R11, 0x1, R48 ;  /* 0x000000010b297824 */ /* 0x000fe400078e0230 */
[----:B------:R-:W-:Y:S01]  /*77960*/  IMAD.WIDE.U32.X R30, R42, 0x1, R30, P5 ;  /* 0x000000012a1e7825 */ /* 0x000fe200028e041e */
[C---:B------:R-:W-:Y:S02]  /*77970*/  ISETP.GE.U32.AND.EX P5, PT, R38.reuse, R29, PT, P3 ;  /* 0x0000001d2600720c */ /* 0x040fe40003fa6130 */
[----:B------:R-:W-:Y:S01]  /*77980*/  ISETP.GE.U32.AND.EX P3, PT, R41, R33, PT, P4 ;  /* 0x000000212900720c */ /* 0x000fe20003f66140 */
[----:B------:R-:W-:Y:S01]  /*77990*/  IMAD.WIDE.U32 R32, R38, 0x3d1, RZ ;  /* 0x000003d126207825 */ /* 0x000fe200078e00ff */
[----:B------:R-:W-:-:S02]  /*779a0*/  SEL R29, RZ, 0x1, P2 ;  /* 0x00000001ff1d7807 */ /* 0x000fc40001000000 */
[----:B------:R-:W-:Y:S01]  /*779b0*/  SEL R2, RZ, 0x1, P5 ;  /* 0x00000001ff027807 */ /* 0x000fe20002800000 */
[----:B------:R-:W-:-:S03]  /*779c0*/  IMAD.WIDE.U32 R32, P4, R43, 0x1, R32 ;  /* 0x000000012b207825 */ /* 0x000fc60007880020 */
[----:B------:R-:W-:Y:S01]  /*779d0*/  IADD3 R29, P2, P5, R2, R8, R29 ;  /* 0x00000008021d7210 */ /* 0x000fe20007d5e01d */
[----:B------:R-:W-:-:S03]  /*779e0*/  IMAD.WIDE.U32 R42, R43, 0x3d1, RZ ;  /* 0x000003d12b2a7825 */ /* 0x000fc600078e00ff */
[----:B------:R-:W-:Y:S02]  /*779f0*/  IADD3.X R48, PT, PT, RZ, R9, RZ, P2, P5 ;  /* 0x00000009ff307210 */ /* 0x000fe400017ea4ff */
        /* <DEDUP_REMOVED lines=12> */
[C---:B------:R-:W-:Y:S01]  /*77ac0*/  IADD3 R15, P3, PT, R46.reuse, R29, RZ ;  /* 0x0000001d2e0f7210 */ /* 0x040fe20007f7e0ff */
[----:B------:R-:W-:Y:S01]  /*77ad0*/  IMAD.WIDE.U32 R28, R55, R39, RZ ;  /* 0x00000027371c7225 */ /* 0x000fe200078e00ff */
[----:B------:R-:W-:-:S03]  /*77ae0*/  ISETP.GE.U32.AND P2, PT, R46, R30, PT ;  /* 0x0000001e2e00720c */ /* 0x000fc60003f46070 */
[----:B------:R-:W-:Y:S02]  /*77af0*/  IMAD.X R48, R49, 0x1, R48, P3 ;  /* 0x0000000131307824 */ /* 0x000fe400018e0630 */
[----:B------:R-:W-:-:S04]  /*77b00*/  IMAD.WIDE.U32 R28, P3, R56, R53, R28 ;  /* 0x00000035381c7225 */ /* 0x000fc8000786001c */
[----:B------:R-:W-:-:S04]  /*77b10*/  IMAD.WIDE.U32 R30, R56, R39, RZ ;  /* 0x00000027381e7225 */ /* 0x000fc800078e00ff */
[----:B------:R-:W-:Y:S01]  /*77b20*/  IMAD.X R45, RZ, RZ, RZ, P3 ;  /* 0x000000ffff2d7224 */ /* 0x000fe200018e06ff */
[----:B------:R-:W-:Y:S01]  /*77b30*/  IADD3 RZ, P3, PT, R31, R28, RZ ;  /* 0x0000001c1fff7210 */ /* 0x000fe20007f7e0ff */
[----:B------:R-:W-:-:S04]  /*77b40*/  IMAD.MOV.U32 R44, RZ, RZ, R29 ;  /* 0x000000ffff2c7224 */ /* 0x000fc800078e001d */
[----:B------:R-:W-:Y:S01]  /*77b50*/  IMAD.WIDE.U32.X R44, R55, R53, R44, P3 ;  /* 0x00000035372c7225 */ /* 0x000fe200018e042c */
[----:B------:R-:W-:Y:S02]  /*77b60*/  ISETP.GE.U32.AND P3, PT, R15, R46, PT ;  /* 0x0000002e0f00720c */ /* 0x000fe40003f66070 */
[----:B------:R-:W-:Y:S02]  /*77b70*/  ISETP.GE.U32.AND.EX P2, PT, R49, R47, PT, P2 ;  /* 0x0000002f3100720c */ /* 0x000fe40003f46120 */
[----:B------:R-:W-:Y:S02]  /*77b80*/  ISETP.GE.U32.AND.EX P3, PT, R48, R49, PT, P3 ;  /* 0x000000313000720c */ /* 0x000fe40003f66130 */
[----:B------:R-:W-:Y:S02]  /*77b90*/  SEL R30, RZ, 0x1, P2 ;  /* 0x00000001ff1e7807 */ /* 0x000fe40001000000 */
[----:B------:R-:W-:Y:S01]  /*77ba0*/  SEL R31, RZ, 0x1, P3 ;  /* 0x00000001ff1f7807 */ /* 0x000fe20001800000 */
[----:B------:R-:W-:Y:S01]  /*77bb0*/  IMAD.X R29, RZ, RZ, RZ, P4 ;  /* 0x000000ffff1d7224 */ /* 0x000fe200020e06ff */
[----:B------:R-:W-:Y:S01]  /*77bc0*/  ISETP.GE.U32.AND P2, PT, R2, R42, PT ;  /* 0x0000002a0200720c */ /* 0x000fe20003f46070 */
[----:B------:R-:W-:Y:S01]  /*77bd0*/  IMAD.MOV.U32 R28, RZ, RZ, R33 ;  /* 0x000000ffff1c7224 */ /* 0x000fe200078e0021 */
[----:B------:R-:W-:-:S02]  /*77be0*/  ISETP.GE.U32.AND P3, PT, R9, R2, PT ;  /* 0x000000020900720c */ /* 0x000fc40003f66070 */
[----:B------:R-:W-:Y:S01]  /*77bf0*/  ISETP.GE.U32.AND.EX P2, PT, R43, R32, PT, P2 ;  /* 0x000000202b00720c */ /* 0x000fe20003f46120 */
[----:B------:R-:W-:Y:S01]  /*77c00*/  IMAD.WIDE.U32.X R28, R38, 0x1, R28, P5 ;  /* 0x00000001261c7825 */ /* 0x000fe200028e041c */
[----:B------:R-:W-:Y:S02]  /*77c10*/  ISETP.GE.U32.AND.EX P3, PT, R8, R43, PT, P3 ;  /* 0x0000002b0800720c */ /* 0x000fe40003f66130 */
[----:B------:R-:W-:Y:S01]  /*77c20*/  IADD3 R2, P4, P5, R31, R44, R30 ;  /* 0x0000002c1f027210 */ /* 0x000fe20007d9e01e */
[----:B------:R-:W-:Y:S01]  /*77c30*/  IMAD.WIDE.U32 R30, R48, 0x3d1, RZ ;  /* 0x000003d1301e7825 */ /* 0x000fe200078e00ff */
[----:B------:R-:W-:Y:S02]  /*77c40*/  SEL R42, RZ, 0x1, P2 ;  /* 0x00000001ff2a7807 */ /* 0x000fe40001000000 */
[----:B------:R-:W-:Y:S02]  /*77c50*/  SEL R33, RZ, 0x1, P3 ;  /* 0x00000001ff217807 */ /* 0x000fe40001800000 */
[----:B------:R-:W-:Y:S01]  /*77c60*/  IADD3.X R44, PT, PT, RZ, R45, RZ, P4, P5 ;  /* 0x0000002dff2c7210 */ /* 0x000fe200027ea4ff */
        /* <DEDUP_REMOVED lines=42> */
[----:B------:R-:W-:-:S12]  /*77f10*/  @!P0 BRA `(.L_x_1799) ;  /* 0x0000000000308947 */ /* 0x000fd80003800000 */
        /* <DEDUP_REMOVED lines=12> */
.L_x_1799:
[----:B------:R-:W-:Y:S05]  /*77fe0*/  BSYNC.RECONVERGENT B4 ;  /* 0x0000000000047941 */ /* 0x000fea0003800200 */
.L_x_1798:
[----:B------:R-:W-:Y:S01]  /*77ff0*/  BSSY.RECONVERGENT B4, `(.L_x_1800) ;  /* 0x000002b000047945 */ /* 0x000fe20003800200 */
[----:B------:R-:W-:-:S03]  /*78000*/  IMAD.MOV.U32 R28, RZ, RZ, R10 ;  /* 0x000000ffff1c7224 */ /* 0x000fc600078e000a */
        /* <DEDUP_REMOVED lines=26> */
[----:B------:R-:W-:-:S05]  /*781b0*/  IMAD.X R29, R29, 0x1, R8, P2 ;  /* 0x000000011d1d7824 */ /* 0x000fca00010e0608 */
        /* <DEDUP_REMOVED lines=14> */
.L_x_1801:
[----:B------:R-:W-:Y:S05]  /*782a0*/  BSYNC.RECONVERGENT B4 ;  /* 0x0000000000047941 */ /* 0x000fea0003800200 */
.L_x_1800:
        /* <DEDUP_REMOVED lines=13> */
.L_x_1803:
        /* <DEDUP_REMOVED lines=10> */
.L_x_1804:
[----:B------:R-:W-:Y:S05]  /*78420*/  BSYNC.RECONVERGENT B4 ;  /* 0x0000000000047941 */ /* 0x000fea0003800200 */
.L_x_1802:
        /* <DEDUP_REMOVED lines=33> */
.L_x_1612:
[----:B------:R-:W-:Y:S05]  /*78640*/  BSYNC.RECONVERGENT B2 ;  /* 0x0000000000027941 */ /* 0x000fea0003800200 */
.L_x_1611:
[----:B------:R-:W3:Y:S02]  /*78650*/  LDL R11, [R1+0xa178] ;  /* 0x00a17800010b7983 */ /* 0x000ee40000100800 */
[----:B---3--:R-:W-:-:S13]  /*78660*/  LOP3.LUT P0, RZ, R11, 0x20, RZ, 0xc0, !PT ;  /* 0x000000200bff7812 */ /* 0x008fda000780c0ff */
[----:B------:R-:W-:Y:S05]  /*78670*/  @P0 BRA `(.L_x_1805) ;  /* 0xfffffddc00cc0947 */ /* 0x000fea000383ffff */
[----:B------:R-:W-:Y:S05]  /*78680*/  BSYNC.RECONVERGENT B3 ;  /* 0x0000000000037941 */ /* 0x000fea0003800200 */
.L_x_1610:
[----:B------:R-:W3:Y:S01]  /*78690*/  LDL R13, [R1+0xa1a4] ;  /* 0x00a1a400010d7983 */ /* 0x000ee20000100800 */
[----:B------:R-:W3:Y:S03]  /*786a0*/  LDCU.64 UR20, c[0x0][0x390] ;  /* 0x00007200ff1477ac */ /* 0x000ee60008000a00 */
[----:B--2---:R-:W2:Y:S04]  /*786b0*/  LDL.128 R4, [R1+0x120] ;  /* 0x0001200001047983 */ /* 0x004ea80000100c00 */
[----:B------:R-:W4:Y:S04]  /*786c0*/  LDL.128 R8, [R1+0x130] ;  /* 0x0001300001087983 */ /* 0x000f280000100c00 */
[----:B------:R-:W5:Y:S01]  /*786d0*/  LDL R12, [R1+0xa1a8] ;  /* 0x00a1a800010c7983 */ /* 0x000f620000100800 */
[----:B------:R-:W-:Y:S01]  /*786e0*/  BSSY.RECONVERGENT B2, `(.L_x_1806) ;  /* 0x00001e5000027945 */ /* 0x000fe20003800200 */
[----:B---3--:R-:W-:-:S02]  /*786f0*/  IADD3 R2, P1, PT, -R13, UR20, RZ ;  /* 0x000000140d027c10 */ /* 0x008fc4000ff3e1ff */
[----:B--2---:R0:W-:Y:S02]  /*78700*/  STL.128 [R1+0x8120], R4 ;  /* 0x0081200401007387 */ /* 0x0041e40000100c00 */
[----:B------:R-:W-:Y:S02]  /*78710*/  ISETP.NE.U32.AND P0, PT, R2, 0x1, PT ;  /* 0x000000010200780c */ /* 0x000fe40003f05070 */
[----:B----4-:R0:W-:Y:S01]  /*78720*/  STL.128 [R1+0x8130], R8 ;  /* 0x0081300801007387 */ /* 0x0101e20000100c00 */
[----:B-----5:R-:W-:-:S04]  /*78730*/  IADD3.X R2, PT, PT, ~R12, UR21, RZ, P1, !PT ;  /* 0x000000150c027c10 */ /* 0x020fc80008ffe5ff */
[----:B------:R-:W-:-:S13]  /*78740*/  ISETP.NE.AND.EX P0, PT, R2, RZ, PT, P0 ;  /* 0x000000ff0200720c */ /* 0x000fda0003f05300 */
[----:B0-----:R-:W-:Y:S05]  /*78750*/  @!P0 BRA `(.L_x_1807) ;  /* 0x0000001c00748947 */ /* 0x001fea0003800000 */
[----:B------:R-:W2:Y:S01]  /*78760*/  LDL.LU R12, [R1+0xa170] ;  /* 0x00a17000010c7983 */ /* 0x000ea20000300800 */
[----:B------:R-:W0:Y:S01]  /*78770*/  LDC.64 R28, c[0x3][0x640] ;  /* 0x00c19000ff1c7b82 */ /* 0x000e220000000a00 */
[----:B------:R-:W-:Y:S01]  /*78780*/  IMAD.MOV.U32 R2, RZ, RZ, 0x1 ;  /* 0x00000001ff027424 */ /* 0x000fe200078e00ff */
[----:B0-2---:R-:W-:-:S07]  /*78790*/  VIMNMX.U32 R55, PT, PT, R12, 0x2, !PT ;  /* 0x000000020c377848 */ /* 0x005fce0007fe0000 */
.L_x_1814:
[----:B01----:R-:W-:-:S05]  /*787a0*/  IMAD R4, R2, 0x20, R1 ;  /* 0x0000002002047824 */ /* 0x003fca00078e0201 */
[----:B------:R-:W2:Y:S04]  /*787b0*/  LDL.128 R20, [R4+0x8100] ;  /* 0x0081000004147983 */ /* 0x000ea80000100c00 */
[----:B------:R-:W2:Y:S04]  /*787c0*/  LDL.128 R16, [R4+0x120] ;  /* 0x0001200004107983 */ /* 0x000ea80000100c00 */
[----:B------:R-:W3:Y:S04]  /*787d0*/  LDL.128 R12, [R4+0x130] ;  /* 0x00013000040c7983 */ /* 0x000ee80000100c00 */
[----:B------:R-:W4:Y:S01]  /*787e0*/  LDL.128 R24, [R4+0x8110] ;  /* 0x0081100004187983 */ /* 0x000f220000100c00 */
[----:B------:R-:W-:Y:S01]  /*787f0*/  BSSY.RECONVERGENT B3, `(.L_x_1808) ;  /* 0x00001aa000037945 */ /* 0x000fe20003800200 */
[----:B--2---:R-:W-:-:S04]  /*78800*/  IMAD.WIDE.U32 R6, R21, R16, RZ ;  /* 0x0000001015067225 */ /* 0x004fc800078e00ff */
        /* <DEDUP_REMOVED lines=14> */
[----:B------:R-:W-:Y:S02]  /*788f0*/  IMAD R37, R17, R22, RZ ;  /* 0x0000001611257224 */ /* 0x000fe400078e02ff */
[----:B------:R-:W-:-:S04]  /*78900*/  IMAD.WIDE.U32 R8, R23, R16, RZ ;  /* 0x0000001017087225 */ /* 0x000fc800078e00ff */
[----:B------:R-:W-:-:S04]  /*78910*/  IMAD.WIDE.U32 R30, R16, R22, RZ ;  /* 0x00000016101e7225 */ /* 0x000fc800078e00ff */
[----:B------:R-:W-:Y:S02]  /*78920*/  IMAD.IADD R41, R7, 0x1, R5 ;  /* 0x0000000107297824 */ /* 0x000fe400078e0205 */
[-C--:B------:R-:W-:Y:S02]  /*78930*/  IMAD R37, R23, R16.reuse, R37 ;  /* 0x0000001017257224 */ /* 0x080fe400078e0225 */
[----:B------:R-:W-:-:S04]  /*78940*/  IMAD.WIDE.U32 R32, R22, R16, RZ ;  /* 0x0000001016207225 */ /* 0x000fc800078e00ff */
[----:B------:R-:W-:-:S04]  /*78950*/  IMAD.WIDE.U32 R8, P5, R22, R17, R8 ;  /* 0x0000001116087225 */ /* 0x000fc800078a0008 */
[----:B------:R-:W-:Y:S01]  /*78960*/  IMAD.WIDE.U32 R44, R23, R18, RZ ;  /* 0x00000012172c7225 */ /* 0x000fe200078e00ff */
[----:B------:R-:W-:-:S03]  /*78970*/  IADD3 RZ, P6, PT, R33, R8, RZ ;  /* 0x0000000821ff7210 */ /* 0x000fc60007fde0ff */
[----:B------:R-:W-:Y:S01]  /*78980*/  IMAD.X R34, R41, 0x1, R35, P0 ;  /* 0x0000000129227824 */ /* 0x000fe200000e0623 */
[----:B------:R-:W-:Y:S01]  /*78990*/  IADD3 R7, P0, PT, R39, R30, RZ ;  /* 0x0000001e27077210 */ /* 0x000fe20007f1e0ff */
[----:B------:R-:W-:Y:S02]  /*789a0*/  IMAD.IADD R5, R31, 0x1, R37 ;  /* 0x000000011f057824 */ /* 0x000fe400078e0225 */
[----:B------:R-:W-:Y:S01]  /*789b0*/  IMAD.X R37, RZ, RZ, RZ, P2 ;  /* 0x000000ffff257224 */ /* 0x000fe200010e06ff */
[----:B------:R-:W-:Y:S01]  /*789c0*/  ISETP.GE.U32.AND P2, PT, R39, R6, PT ;  /* 0x000000062700720c */ /* 0x000fe20003f46070 */
[----:B------:R-:W-:-:S03]  /*789d0*/  IMAD.WIDE.U32 R32, R22, R18, RZ ;  /* 0x0000001216207225 */ /* 0x000fc600078e00ff */
[----:B------:R-:W-:Y:S01]  /*789e0*/  ISETP.GE.U32.AND.EX P2, PT, R34, R41, PT, P2 ;  /* 0x000000292200720c */ /* 0x000fe20003f46120 */
[----:B------:R-:W-:-:S04]  /*789f0*/  IMAD.WIDE.U32 R44, P1, R22, R19, R44 ;  /* 0x00000013162c7225 */ /* 0x000fc8000782002c */
[----:B------:R-:W-:Y:S01]  /*78a00*/  IMAD.X R6, R5, 0x1, R34, P0 ;  /* 0x0000000105067824 */ /* 0x000fe200000e0622 */
[----:B------:R-:W-:Y:S01]  /*78a10*/  ISETP.GE.U32.AND P0, PT, R7, R30, PT ;  /* 0x0000001e0700720c */ /* 0x000fe20003f06070 */
[----:B------:R-:W-:Y:S01]  /*78a20*/  IMAD.MOV.U32 R36, RZ, RZ, R11 ;  /* 0x000000ffff247224 */ /* 0x000fe200078e000b */
[----:B------:R-:W-:Y:S01]  /*78a30*/  IADD3 RZ, P4, PT, R33, R44, RZ ;  /* 0x0000002c21ff7210 */ /* 0x000fe20007f9e0ff */
[-C--:B---3--:R-:W-:Y:S01]  /*78a40*/  IMAD R11, R13, R20.reuse, RZ ;  /* 0x000000140d0b7224 */ /* 0x088fe200078e02ff */
[----:B------:R-:W-:Y:S01]  /*78a50*/  ISETP.GE.U32.AND.EX P0, PT, R6, R5, PT, P0 ;  /* 0x000000050600720c */ /* 0x000fe20003f06100 */
[----:B------:R-:W-:-:S04]  /*78a60*/  IMAD.WIDE.U32 R30, R12, R20, RZ ;  /* 0x000000140c1e7225 */ /* 0x000fc800078e00ff */
[C---:B------:R-:W-:Y:S01]  /*78a70*/  IMAD R5, R21.reuse, R12, R11 ;  /* 0x0000000c15057224 */ /* 0x040fe200078e020b */
[----:B------:R-:W-:Y:S01]  /*78a80*/  SEL R11, RZ, 0x1, P2 ;  /* 0x00000001ff0b7807 */ /* 0x000fe20001000000 */
[----:B------:R-:W-:-:S04]  /*78a90*/  IMAD.WIDE.U32.X R36, R21, R19, R36, P3 ;  /* 0x0000001315247225 */ /* 0x000fc800018e0424 */
[----:B------:R-:W-:-:S04]  /*78aa0*/  IMAD.WIDE.U32 R32, R21, R12, RZ ;  /* 0x0000000c15207225 */ /* 0x000fc800078e00ff */
[----:B------:R-:W-:Y:S01]  /*78ab0*/  IMAD.IADD R5, R31, 0x1, R5 ;  /* 0x000000011f057824 */ /* 0x000fe200078e0205 */
[----:B------:R-:W-:Y:S01]  /*78ac0*/  IADD3 R31, P2, P3, R30, R36, R11 ;  /* 0x000000241e1f7210 */ /* 0x000fe20007b5e00b */
[----:B------:R-:W-:Y:S02]  /*78ad0*/  IMAD.X R47, RZ, RZ, RZ, P5 ;  /* 0x000000ffff2f7224 */ /* 0x000fe400028e06ff */
[----:B------:R-:W-:Y:S01]  /*78ae0*/  IMAD.WIDE.U32 R10, R20, R12, RZ ;  /* 0x0000000c140a7225 */ /* 0x000fe200078e00ff */
[----:B------:R-:W-:-:S03]  /*78af0*/  IADD3.X R10, PT, PT, R5, R37, RZ, P2, P3 ;  /* 0x00000025050a7210 */ /* 0x000fc600017e64ff */
[----:B------:R-:W-:-:S04]  /*78b00*/  IMAD.WIDE.U32 R32, P5, R20, R13, R32 ;  /* 0x0000000d14207225 */ /* 0x000fc800078a0020 */
[----:B------:R-:W-:Y:S01]  /*78b10*/  IMAD.WIDE.U32 R34, R23, R12, RZ ;  /* 0x0000000c17227225 */ /* 0x000fe200078e00ff */
[----:B------:R-:W-:Y:S02]  /*78b20*/  IADD3 RZ, P2, PT, R11, R32, RZ ;  /* 0x000000200bff7210 */ /* 0x000fe40007f5e0ff */
[----:B------:R-:W-:Y:S01]  /*78b30*/  SEL R32, RZ, 0x1, P0 ;  /* 0x00000001ff207807 */ /* 0x000fe20000000000 */
[----:B------:R-:W-:Y:S02]  /*78b40*/  IMAD R11, R19, R22, RZ ;  /* 0x00000016130b7224 */ /* 0x000fe400078e02ff */
[----:B------:R-:W-:-:S04]  /*78b50*/  IMAD.WIDE.U32 R36, R22, R12, RZ ;  /* 0x0000000c16247225 */ /* 0x000fc800078e00ff */
[----:B------:R-:W-:-:S04]  /*78b60*/  IMAD.WIDE.U32 R34, P3, R22, R13, R34 ;  /* 0x0000000d16227225 */ /* 0x000fc80007860022 */
[----:B------:R-:W-:Y:S01]  /*78b70*/  IMAD.MOV.U32 R46, RZ, RZ, R9 ;  /* 0x000000ffff2e7224 */ /* 0x000fe200078e0009 */
[----:B------:R-:W-:Y:S01]  /*78b80*/  IADD3 RZ, P0, PT, R37, R34, RZ ;  /* 0x0000002225ff7210 */ /* 0x000fe20007f1e0ff */
[----:B------:R-:W-:-:S04]  /*78b90*/  IMAD.WIDE.U32 R8, R18, R22, RZ ;  /* 0x0000001612087225 */ /* 0x000fc800078e00ff */
[C---:B------:R-:W-:Y:S02]  /*78ba0*/  IMAD R11, R23.reuse, R18, R11 ;  /* 0x00000012170b7224 */ /* 0x040fe400078e020b */
[----:B------:R-:W-:Y:S01]  /*78bb0*/  IMAD.WIDE.U32.X R46, R23, R17, R46, P6 ;  /* 0x00000011172e7225 */ /* 0x000fe200030e042e */
[----:B------:R-:W-:-:S03]  /*78bc0*/  ISETP.GE.U32.AND P6, PT, R31, R30, PT ;  /* 0x0000001e1f00720c */ /* 0x000fc60003fc6070 */
[----:B------:R-:W-:Y:S01]  /*78bd0*/  IMAD.X R39, RZ, RZ, RZ, P1 ;  /* 0x000000ffff277224 */ /* 0x000fe200008e06ff */
[----:B------:R-:W-:Y:S01]  /*78be0*/  IADD3 R34, P1, PT, R31, R8, RZ ;  /* 0x000000081f227210 */ /* 0x000fe20007f3e0ff */
[----:B------:R-:W-:Y:S02]  /*78bf0*/  IMAD.IADD R30, R9, 0x1, R11 ;  /* 0x00000001091e7824 */ /* 0x000fe400078e020b */
[----:B------:R-:W-:-:S04]  /*78c00*/  IMAD.WIDE.U32 R36, R20, R14, RZ ;  /* 0x0000000e14247225 */ /* 0x000fc800078e00ff */
[----:B------:R-:W-:Y:S02]  /*78c10*/  IMAD.X R11, RZ, RZ, RZ, P3 ;  /* 0x000000ffff0b7224 */ /* 0x000fe400018e06ff */
[----:B------:R-:W-:Y:S01]  /*78c20*/  IMAD.X R36, R30, 0x1, R10, P1 ;  /* 0x000000011e247824 */ /* 0x000fe200008e060a */
[----:B------:R-:W-:Y:S01]  /*78c30*/  IADD3 R31, P1, P3, R34, R46, R32 ;  /* 0x0000002e221f7210 */ /* 0x000fe20007b3e020 */
[----:B------:R-:W-:-:S03]  /*78c40*/  IMAD.WIDE.U32 R42, R21, R14, RZ ;  /* 0x0000000e152a7225 */ /* 0x000fc600078e00ff */
[----:B------:R-:W-:Y:S01]  /*78c50*/  IADD3.X R9, PT, PT, R36, R47, RZ, P1, P3 ;  /* 0x0000002f24097210 */ /* 0x000fe20000fe64ff */
[----:B------:R-:W-:Y:S01]  /*78c60*/  IMAD.X R41, RZ, RZ, RZ, P5 ;  /* 0x000000ffff297224 */ /* 0x000fe200028e06ff */
[----:B------:R-:W-:Y:S01]  /*78c70*/  ISETP.GE.U32.AND.EX P1, PT, R10, R5, PT, P6 ;  /* 0x000000050a00720c */ /* 0x000fe20003f26160 */
[----:B------:R-:W-:Y:S01]  /*78c80*/  IMAD.MOV.U32 R38, RZ, RZ, R45 ;  /* 0x000000ffff267224 */ /* 0x000fe200078e002d */
[----:B------:R-:W-:Y:S01]  /*78c90*/  ISETP.GE.U32.AND P6, PT, R34, R8, PT ;  /* 0x000000082200720c */ /* 0x000fe20003fc6070 */
[----:B------:R-:W-:Y:S01]  /*78ca0*/  IMAD.MOV.U32 R40, RZ, RZ, R33 ;  /* 0x000000ffff287224 */ /* 0x000fe200078e0021 */
[----:B------:R-:W-:Y:S01]  /*78cb0*/  SEL R45, RZ, 0x1, P1 ;  /* 0x00000001ff2d7807 */ /* 0x000fe20000800000 */
[----:B------:R-:W-:Y:S01]  /*78cc0*/  IMAD R5, R15, R20, RZ ;  /* 0x000000140f057224 */ /* 0x000fe200078e02ff */
[----:B------:R-:W-:Y:S01]  /*78cd0*/  ISETP.GE.U32.AND P1, PT, R31, R34, PT ;  /* 0x000000221f00720c */ /* 0x000fe20003f26070 */
[----:B------:R-:W-:Y:S01]  /*78ce0*/  IMAD.WIDE.U32 R42, P5, R20, R15, R42 ;  /* 0x0000000f142a7225 */ /* 0x000fe200078a002a */
[----:B------:R-:W-:-:S02]  /*78cf0*/  ISETP.GE.U32.AND.EX P6, PT, R36, R30, PT, P6 ;  /* 0x0000001e2400720c */ /* 0x000fc40003fc6160 */
[----:B------:R-:W-:Y:S01]  /*78d00*/  ISETP.GE.U32.AND.EX P1, PT, R9, R36, PT, P1 ;  /* 0x000000240900720c */ /* 0x000fe20003f26110 */
[----:B------:R-:W-:Y:S01]  /*78d10*/  IMAD.WIDE.U32 R32, R14, R20, RZ ;  /* 0x000000140e207225 */ /* 0x000fe200078e00ff */
[----:B------:R-:W-:Y:S02]  /*78d20*/  IADD3 RZ, P3, PT, R37, R42, RZ ;  /* 0x0000002a25ff7210 */ /* 0x000fe40007f7e0ff */
[----:B------:R-:W-:Y:S01]  /*78d30*/  SEL R8, RZ, 0x1, P6 ;  /* 0x00000001ff087807 */ /* 0x000fe20003000000 */
[C---:B------:R-:W-:Y:S02]  /*78d40*/  IMAD R5, R21.reuse, R14, R5 ;  /* 0x0000000e15057224 */ /* 0x040fe400078e0205 */
[----:B------:R-:W-:-:S04]  /*78d50*/  IMAD.WIDE.U32.X R40, R21, R13, R40, P2 ;  /* 0x0000000d15287225 */ /* 0x000fc800010e0428 */
[----:B------:R-:W-:Y:S02]  /*78d60*/  IMAD.MOV.U32 R10, RZ, RZ, R35 ;  /* 0x000000ffff0a7224 */ /* 0x000fe400078e0023 */
[----:B------:R-:W-:Y:S02]  /*78d70*/  IMAD R35, R13, R22, RZ ;  /* 0x000000160d237224 */ /* 0x000fe400078e02ff */
[----:B------:R-:W-:Y:S01]  /*78d80*/  IMAD.IADD R5, R33, 0x1, R5 ;  /* 0x0000000121057824 */ /* 0x000fe200078e0205 */
[----:B------:R-:W-:Y:S01]  /*78d90*/  SEL R33, RZ, 0x1, P1 ;  /* 0x00000001ff217807 */ /* 0x000fe20000800000 */
[----:B------:R-:W-:Y:S01]  /*78da0*/  IMAD.WIDE.U32.X R38, R23, R19, R38, P4 ;  /* 0x0000001317267225 */ /* 0x000fe200020e0426 */
[----:B------:R-:W-:-:S03]  /*78db0*/  IADD3 R45, P2, P4, R32, R40, R45 ;  /* 0x00000028202d7210 */ /* 0x000fc60007c5e02d */
[----:B------:R-:W-:Y:S01]  /*78dc0*/  IMAD.WIDE.U32 R36, R12, R22, RZ ;  /* 0x000000160c247225 */ /* 0x000fe200078e00ff */
[----:B------:R-:W-:Y:S02]  /*78dd0*/  IADD3.X R41, PT, PT, R5, R41, RZ, P2, P4 ;  /* 0x0000002905297210 */ /* 0x000fe400017e84ff */
[----:B------:R-:W-:Y:S01]  /*78de0*/  IADD3 R40, P1, P2, R33, R38, R8 ;  /* 0x0000002621287210 */ /* 0x000fe20007a3e008 */
        /* <DEDUP_REMOVED lines=15> */
[-C--:B------:R-:W-:Y:S02]  /*78ee0*/  IMAD R5, R15, R22.reuse, RZ ;  /* 0x000000160f057224 */ /* 0x080fe400078e02ff */
[----:B------:R-:W-:Y:S01]  /*78ef0*/  IMAD.WIDE.U32 R32, R14, R22, RZ ;  /* 0x000000160e207225 */ /* 0x000fe200078e00ff */
[----:B------:R-:W-:Y:S02]  /*78f00*/  ISETP.GE.U32.AND.EX P1, PT, R30, R37, PT, P1 ;  /* 0x000000251e00720c */ /* 0x000fe40003f26110 */
[----:B------:R-:W-:Y:S01]  /*78f10*/  SEL R8, RZ, 0x1, P4 ;  /* 0x00000001ff087807 */ /* 0x000fe20002000000 */
[C---:B------:R-:W-:Y:S01]  /*78f20*/  IMAD R41, R23.reuse, R14, R5 ;  /* 0x0000000e17297224 */ /* 0x040fe200078e0205 */
[----:B------:R-:W-:Y:S01]  /*78f30*/  SEL R5, RZ, 0x1, P2 ;  /* 0x00000001ff057807 */ /* 0x000fe20001000000 */
[----:B------:R-:W-:Y:S01]  /*78f40*/  IMAD.WIDE.U32.X R36, R23, R13, R10, P0 ;  /* 0x0000000d17247225 */ /* 0x000fe200000e040a */
[----:B------:R-:W-:-:S02]  /*78f50*/  SEL R11, RZ, 0x1, P1 ;  /* 0x00000001ff0b7807 */ /* 0x000fc40000800000 */
[----:B------:R-:W-:Y:S01]  /*78f60*/  IADD3 R5, P3, P4, R32, R34, R5 ;  /* 0x0000002220057210 */ /* 0x000fe20007c7e005 */
[----:B------:R-:W-:Y:S01]  /*78f70*/  IMAD.IADD R41, R33, 0x1, R41 ;  /* 0x0000000121297824 */ /* 0x000fe200078e0229 */
[----:B------:R-:W-:Y:S01]  /*78f80*/  IADD3 R8, P0, P1, R11, R36, R8 ;  /* 0x000000240b087210 */ /* 0x000fe2000791e008 */
[----:B------:R-:W-:-:S03]  /*78f90*/  IMAD.WIDE.U32 R38, R23, R14, RZ ;  /* 0x0000000e17267225 */ /* 0x000fc600078e00ff */
[----:B------:R-:W-:Y:S01]  /*78fa0*/  IADD3.X R34, PT, PT, R41, R35, RZ, P3, P4 ;  /* 0x0000002329227210 */ /* 0x000fe20001fe84ff */
[----:B----4-:R-:W-:Y:S01]  /*78fb0*/  IMAD.WIDE.U32 R42, R27, R16, RZ ;  /* 0x000000101b2a7225 */ /* 0x010fe200078e00ff */
        /* <DEDUP_REMOVED lines=22> */
[----:B------:R-:W-:-:S03]  /*79120*/  IMAD.WIDE.U32 R32, P2, R17, R24, R32 ;  /* 0x0000001811207225 */ /* 0x000fc60007840020 */
[----:B------:R-:W-:Y:S01]  /*79130*/  ISETP.GE.U32.AND P0, PT, R22, R10, PT ;  /* 0x0000000a1600720c */ /* 0x000fe20003f06070 */
[----:B------:R-:W-:-:S04]  /*79140*/  IMAD.WIDE.U32 R34, R24, R16, RZ ;  /* 0x0000001018227225 */ /* 0x000fc800078e00ff */
[----:B------:R-:W-:Y:S01]  /*79150*/  IMAD.IADD R36, R11, 0x1, R37 ;  /* 0x000000010b247824 */ /* 0x000fe200078e0225 */
[----:B------:R-:W-:Y:S01]  /*79160*/  IADD3 RZ, P1, PT, R35, R32, RZ ;  /* 0x0000002023ff7210 */ /* 0x000fe20007f3e0ff */
[----:B------:R-:W-:Y:S02]  /*79170*/  IMAD R31, R19, R24, RZ ;  /* 0x00000018131f7224 */ /* 0x000fe400078e02ff */
[----:B------:R-:W-:Y:S02]  /*79180*/  IMAD.X R9, R36, 0x1, R9, P3 ;  /* 0x0000000124097824 */ /* 0x000fe400018e0609 */
[----:B------:R-:W-:Y:S02]  /*79190*/  IMAD.MOV.U32 R10, RZ, RZ, R33 ;  /* 0x000000ffff0a7224 */ /* 0x000fe400078e0021 */
[----:B------:R-:W-:Y:S01]  /*791a0*/  IMAD.X R11, RZ, RZ, RZ, P2 ;  /* 0x000000ffff0b7224 */ /* 0x000fe200010e06ff */
[----:B------:R-:W-:Y:S01]  /*791b0*/  ISETP.GE.U32.AND.EX P0, PT, R9, R36, PT, P0 ;  /* 0x000000240900720c */ /* 0x000fe20003f06100 */
[----:B------:R-:W-:-:S04]  /*791c0*/  IMAD.WIDE.U32 R34, R25, R18, RZ ;  /* 0x0000001219227225 */ /* 0x000fc800078e00ff */
[----:B------:R-:W-:-:S04]  /*791d0*/  IMAD.WIDE.U32 R32, R18, R24, RZ ;  /* 0x0000001812207225 */ /* 0x000fc800078e00ff */
[-C--:B------:R-:W-:Y:S02]  /*791e0*/  IMAD R31, R18, R25.reuse, R31 ;  /* 0x00000019121f7224 */ /* 0x080fe400078e021f */
[----:B------:R-:W-:Y:S01]  /*791f0*/  IMAD.WIDE.U32.X R10, R17, R25, R10, P1 ;  /* 0x00000019110a7225 */ /* 0x000fe200008e040a */
[----:B------:R-:W-:Y:S02]  /*79200*/  IADD3 R45, P1, PT, R40, R32, RZ ;  /* 0x00000020282d7210 */ /* 0x000fe40007f3e0ff */
[----:B------:R-:W-:Y:S01]  /*79210*/  SEL R40, RZ, 0x1, P0 ;  /* 0x00000001ff287807 */ /* 0x000fe20000000000 */
[----:B------:R-:W-:Y:S01]  /*79220*/  IMAD.WIDE.U32 R34, P2, R19, R24, R34 ;  /* 0x0000001813227225 */ /* 0x000fe20007840022 */
[----:B------:R-:W-:-:S03]  /*79230*/  ISETP.GE.U32.AND P0, PT, R45, R32, PT ;  /* 0x000000202d00720c */ /* 0x000fc60003f06070 */
[----:B------:R-:W-:Y:S02]  /*79240*/  IMAD.IADD R41, R33, 0x1, R31 ;  /* 0x0000000121297824 */ /* 0x000fe400078e021f */
[----:B------:R-:W-:-:S04]  /*79250*/  IMAD.WIDE.U32 R36, R24, R18, RZ ;  /* 0x0000001218247225 */ /* 0x000fc800078e00ff */
[----:B------:R-:W-:Y:S01]  /*79260*/  IMAD.X R31, RZ, RZ, RZ, P2 ;  /* 0x000000ffff1f7224 */ /* 0x000fe200010e06ff */
[----:B------:R-:W-:Y:S01]  /*79270*/  IADD3 RZ, P5, PT, R37, R34, RZ ;  /* 0x0000002225ff7210 */ /* 0x000fe20007fbe0ff */
[----:B------:R-:W-:Y:S01]  /*79280*/  IMAD.X R36, R41, 0x1, R30, P1 ;  /* 0x0000000129247824 */ /* 0x000fe200008e061e */
[----:B------:R-:W-:Y:S01]  /*79290*/  IADD3 R40, P1, P2, R45, R10, R40 ;  /* 0x0000000a2d287210 */ /* 0x000fe20007a3e028 */
[----:B------:R-:W-:-:S03]  /*792a0*/  IMAD.WIDE.U32 R32, R25, R12, RZ ;  /* 0x0000000c19207225 */ /* 0x000fc600078e00ff */
[----:B------:R-:W-:Y:S01]  /*792b0*/  IADD3.X R51, PT, PT, R36, R11, RZ, P1, P2 ;  /* 0x0000000b24337210 */ /* 0x000fe20000fe44ff */
[----:B------:R-:W-:Y:S01]  /*792c0*/  IMAD.WIDE.U32 R10, R25, R14, RZ ;  /* 0x0000000e190a7225 */ /* 0x000fe200078e00ff */
[----:B------:R-:W-:Y:S02]  /*792d0*/  ISETP.GE.U32.AND P1, PT, R40, R45, PT ;  /* 0x0000002d2800720c */ /* 0x000fe40003f26070 */
[----:B------:R-:W-:Y:S01]  /*792e0*/  ISETP.GE.U32.AND.EX P0, PT, R36, R41, PT, P0 ;  /* 0x000000292400720c */ /* 0x000fe20003f06100 */
[----:B------:R-:W-:Y:S01]  /*792f0*/  IMAD.MOV.U32 R30, RZ, RZ, R35 ;  /* 0x000000ffff1e7224 */ /* 0x000fe200078e0023 */
[----:B------:R-:W-:Y:S01]  /*79300*/  ISETP.GE.U32.AND.EX P1, PT, R51, R36, PT, P1 ;  /* 0x000000243300720c */ /* 0x000fe20003f26110 */
[----:B------:R-:W-:Y:S01]  /*79310*/  IMAD.WIDE.U32 R34, R24, R12, RZ ;  /* 0x0000000c18227225 */ /* 0x000fe200078e00ff */
[----:B------:R-:W-:Y:S02]  /*79320*/  SEL R54, RZ, 0x1, P0 ;  /* 0x00000001ff367807 */ /* 0x000fe40000000000 */
[----:B------:R-:W-:Y:S01]  /*79330*/  SEL R41, RZ, 0x1, P1 ;  /* 0x00000001ff297807 */ /* 0x000fe20000800000 */
[----:B------:R-:W-:-:S04]  /*79340*/  IMAD.WIDE.U32 R32, P4, R13, R24, R32 ;  /* 0x000000180d207225 */ /* 0x000fc80007880020 */
[----:B------:R-:W-:-:S04]  /*79350*/  IMAD.WIDE.U32 R36, R24, R14, RZ ;  /* 0x0000000e18247225 */ /* 0x000fc800078e00ff */
[----:B------:R-:W-:-:S04]  /*79360*/  IMAD.WIDE.U32 R10, P2, R15, R24, R10 ;  /* 0x000000180f0a7225 */ /* 0x000fc8000784000a */
[----:B------:R-:W-:Y:S01]  /*79370*/  IMAD.WIDE.U32.X R30, R19, R25, R30, P5 ;  /* 0x00000019131e7225 */ /* 0x000fe200028e041e */
[----:B------:R-:W-:-:S03]  /*79380*/  IADD3 RZ, P5, PT, R35, R32, RZ ;  /* 0x0000002023ff7210 */ /* 0x000fc60007fbe0ff */
[----:B------:R-:W-:Y:S01]  /*79390*/  IMAD.X R35, RZ, RZ, RZ, P4 ;  /* 0x000000ffff237224 */ /* 0x000fe200020e06ff */
[----:B------:R-:W-:Y:S01]  /*793a0*/  IADD3 RZ, P4, PT, R37, R10, RZ ;  /* 0x0000000a25ff7210 */ /* 0x000fe20007f9e0ff */
[----:B------:R-:W-:Y:S01]  /*793b0*/  IMAD.MOV.U32 R34, RZ, RZ, R33 ;  /* 0x000000ffff227224 */ /* 0x000fe200078e0021 */
[----:B------:R-:W-:Y:S01]  /*793c0*/  IADD3 R54, P0, P1, R41, R30, R54 ;  /* 0x0000001e29367210 */ /* 0x000fe2000791e036 */
[----:B------:R-:W-:-:S03]  /*793d0*/  IMAD.WIDE.U32 R32, R16, R26, RZ ;  /* 0x0000001a10207225 */ /* 0x000fc600078e00ff */
[----:B------:R-:W-:Y:S01]  /*793e0*/  IADD3.X R53, PT, PT, RZ, R31, RZ, P0, P1 ;  /* 0x0000001fff357210 */ /* 0x000fe200007e24ff */
[----:B------:R-:W-:Y:S01]  /*793f0*/  IMAD.WIDE.U32 R38, R26, R16, RZ ;  /* 0x000000101a267225 */ /* 0x000fe200078e00ff */
[----:B------:R-:W-:-:S03]  /*79400*/  IADD3 R10, P0, PT, R40, R32, RZ ;  /* 0x00000020280a7210 */ /* 0x000fc60007f1e0ff */
[----:B------:R-:W-:Y:S01]  /*79410*/  IMAD R37, R17, R26, RZ ;  /* 0x0000001a11257224 */ /* 0x000fe200078e02ff */
[----:B------:R-:W-:Y:S01]  /*79420*/  ISETP.GE.U32.AND P1, PT, R10, R32, PT ;  /* 0x000000200a00720c */ /* 0x000fe20003f26070 */
[----:B------:R-:W-:Y:S02]  /*79430*/  IMAD.MOV.U32 R38, RZ, RZ, R11 ;  /* 0x000000ffff267224 */ /* 0x000fe400078e000b */
[----:B------:R-:W-:Y:S02]  /*79440*/  IMAD R11, R13, R24, RZ ;  /* 0x000000180d0b7224 */ /* 0x000fe400078e02ff */
[----:B------:R-:W-:Y:S02]  /*79450*/  IMAD R37, R16, R27, R37 ;  /* 0x0000001b10257224 */ /* 0x000fe400078e0225 */
[----:B------:R-:W-:Y:S02]  /*79460*/  IMAD R41, R12, R25, R11 ;  /* 0x000000190c297224 */ /* 0x000fe400078e020b */
[----:B------:R-:W-:-:S02]  /*79470*/  IMAD.IADD R11, R33, 0x1, R37 ;  /* 0x00000001210b7824 */ /* 0x000fc400078e0225 */
[----:B------:R-:W-:-:S04]  /*79480*/  IMAD.WIDE.U32 R42, P6, R17, R26, R42 ;  /* 0x0000001a112a7225 */ /* 0x000fc800078c002a */
[----:B------:R-:W-:Y:S01]  /*79490*/  IMAD.WIDE.U32 R30, R12, R24, RZ ;  /* 0x000000180c1e7225 */ /* 0x000fe200078e00ff */
[----:B------:R-:W-:-:S03]  /*794a0*/  IADD3 RZ, P3, PT, R39, R42, RZ ;  /* 0x0000002a27ff7210 */ /* 0x000fc60007f7e0ff */
[----:B------:R-:W-:-:S04]  /*794b0*/  IMAD.WIDE.U32 R32, R27, R18, RZ ;  /* 0x000000121b207225 */ /* 0x000fc800078e00ff */
[----:B------:R-:W-:-:S04]  /*794c0*/  IMAD.WIDE.U32 R36, R27, R12, RZ ;  /* 0x0000000c1b247225 */ /* 0x000fc800078e00ff */
[----:B------:R-:W-:Y:S02]  /*794d0*/  IMAD.IADD R50, R31, 0x1, R41 ;  /* 0x000000011f327824 */ /* 0x000fe400078e0229 */
[----:B------:R-:W-:Y:S02]  /*794e0*/  IMAD.X R31, RZ, RZ, RZ, P6 ;  /* 0x000000ffff1f7224 */ /* 0x000fe400030e06ff */
[----:B------:R-:W-:Y:S01]  /*794f0*/  IMAD.X R39, RZ, RZ, RZ, P2 ;  /* 0x000000ffff277224 */ /* 0x000fe200010e06ff */
[----:B------:R-:W-:Y:S01]  /*79500*/  IADD3 R8, P2, PT, R8, R30, RZ ;  /* 0x0000001e08087210 */ /* 0x000fe20007f5e0ff */
[----:B------:R-:W-:-:S04]  /*79510*/  IMAD.WIDE.U32 R40, R26, R18, RZ ;  /* 0x000000121a287225 */ /* 0x000fc800078e00ff */
[----:B------:R-:W-:-:S04]  /*79520*/  IMAD.WIDE.U32 R32, P6, R19, R26, R32 ;  /* 0x0000001a13207225 */ /* 0x000fc800078c0020 */
[----:B------:R-:W-:-:S04]  /*79530*/  IMAD.WIDE.U32.X R34, R13, R25, R34, P5 ;  /* 0x000000190d227225 */ /* 0x000fc800028e0422 */
[----:B------:R-:W-:-:S04]  /*79540*/  IMAD.WIDE.U32 R36, P5, R13, R26, R36 ;  /* 0x0000001a0d247225 */ /* 0x000fc800078a0024 */
[----:B------:R-:W-:-:S04]  /*79550*/  IMAD.WIDE.U32 R44, R26, R12, RZ ;  /* 0x0000000c1a2c7225 */ /* 0x000fc800078e00ff */
[----:B------:R-:W-:Y:S01]  /*79560*/  IMAD.WIDE.U32.X R38, R15, R25, R38, P4 ;  /* 0x000000190f267225 */ /* 0x000fe200020e0426 */
[----:B------:R-:W-:-:S03]  /*79570*/  IADD3 RZ, P4, PT, R41, R32, RZ ;  /* 0x0000002029ff7210 */ /* 0x000fc60007f9e0ff */
[----:B------:R-:W-:Y:S01]  /*79580*/  IMAD.X R41, RZ, RZ, RZ, P6 ;  /* 0x000000ffff297224 */ /* 0x000fe200030e06ff */
[----:B------:R-:W-:Y:S01]  /*79590*/  IADD3 RZ, P6, PT, R45, R36, RZ ;  /* 0x000000242dff7210 */ /* 0x000fe20007fde0ff */
[----:B------:R-:W-:-:S04]  /*795a0*/  IMAD.WIDE.U32 R44, R27, R14, RZ ;  /* 0x0000000e1b2c7225 */ /* 0x000fc800078e00ff */
[----:B------:R-:W-:Y:S01]  /*795b0*/  IMAD.X R51, R11, 0x1, R51, P0 ;  /* 0x000000010b337824 */ /* 0x000fe200000e0633 */
[----:B------:R-:W-:Y:S01]  /*795c0*/  ISETP.GE.U32.AND P0, PT, R8, R30, PT ;  /* 0x0000001e0800720c */ /* 0x000fe20003f06070 */
[----:B------:R-:W-:Y:S02]  /*795d0*/  IMAD.MOV.U32 R30, RZ, RZ, R43 ;  /* 0x000000ffff1e7224 */ /* 0x000fe400078e002b */
[----:B------:R-:W-:Y:S01]  /*795e0*/  IMAD.X R43, RZ, RZ, RZ, P5 ;  /* 0x000000ffff2b7224 */ /* 0x000fe200028e06ff */
[----:B------:R-:W-:Y:S01]  /*795f0*/  ISETP.GE.U32.AND.EX P1, PT, R51, R11, PT, P1 ;  /* 0x0000000b3300720c */ /* 0x000fe20003f26110 */
[----:B------:R-:W-:-:S04]  /*79600*/  IMAD.WIDE.U32 R44, P5, R15, R26, R44 ;  /* 0x0000001a0f2c7225 */ /* 0x000fc800078a002c */
[----:B------:R-:W-:-:S04]  /*79610*/  IMAD.WIDE.U32 R46, R26, R14, RZ ;  /* 0x0000000e1a2e7225 */ /* 0x000fc800078e00ff */
[----:B------:R-:W-:Y:S02]  /*79620*/  IMAD.MOV.U32 R40, RZ, RZ, R33 ;  /* 0x000000ffff287224 */ /* 0x000fe400078e0021 */
[----:B------:R-:W-:Y:S02]  /*79630*/  IMAD.MOV.U32 R42, RZ, RZ, R37 ;  /* 0x000000ffff2a7224 */ /* 0x000fe400078e0025 */
[----:B------:R-:W-:Y:S02]  /*79640*/  IMAD R33, R15, R24, RZ ;  /* 0x000000180f217224 */ /* 0x000fe400078e02ff */
[----:B------:R-:W-:Y:S02]  /*79650*/  IMAD R37, R13, R26, RZ ;  /* 0x0000001a0d257224 */ /* 0x000fe400078e02ff */
[----:B------:R-:W-:Y:S01]  /*79660*/  IMAD.X R49, RZ, RZ, RZ, P5 ;  /* 0x000000ffff317224 */ /* 0x000fe200028e06ff */
[----:B------:R-:W-:Y:S01]  /*79670*/  IADD3 RZ, P5, PT, R47, R44, RZ ;  /* 0x0000002c2fff7210 */ /* 0x000fe20007fbe0ff */
[----:B------:R-:W-:-:S02]  /*79680*/  IMAD R11, R14, R25, R33 ;  /* 0x000000190e0b7224 */ /* 0x000fc400078e0221 */
[----:B------:R-:W-:Y:S02]  /*79690*/  IMAD R32, R12, R27, R37 ;  /* 0x0000001b0c207224 */ /* 0x000fe400078e0225 */
[----:B------:R-:W-:Y:S02]  /*796a0*/  IMAD.MOV.U32 R48, RZ, RZ, R45 ;  /* 0x000000ffff307224 */ /* 0x000fe400078e002d */
[-C--:B------:R-:W-:Y:S02]  /*796b0*/  IMAD R33, R15, R26.reuse, RZ ;  /* 0x0000001a0f217224 */ /* 0x080fe400078e02ff */
[----:B------:R-:W-:Y:S02]  /*796c0*/  IMAD R37, R19, R26, RZ ;  /* 0x0000001a13257224 */ /* 0x000fe400078e02ff */
[----:B------:R-:W-:-:S04]  /*796d0*/  IMAD.WIDE.U32 R24, R14, R24, RZ ;  /* 0x000000180e187225 */ /* 0x000fc800078e00ff */
[----:B------:R-:W-:-:S04]  /*796e0*/  IMAD.WIDE.U32.X R42, R13, R27, R42, P6 ;  /* 0x0000001b0d2a7225 */ /* 0x000fc800030e042a */
[-C--:B------:R-:W-:Y:S02]  /*796f0*/  IMAD R33, R14, R27.reuse, R33 ;  /* 0x0000001b0e217224 */ /* 0x080fe400078e0221 */
[----:B------:R-:W-:-:S04]  /*79700*/  IMAD.WIDE.U32.X R48, R15, R27, R48, P5 ;  /* 0x0000001b0f307225 */ /* 0x000fc800028e0430 */
[-C--:B------:R-:W-:Y:S02]  /*79710*/  IMAD R36, R18, R27.reuse, R37 ;  /* 0x0000001b12247224 */ /* 0x080fe400078e0225 */
[----:B------:R-:W-:-:S04]  /*79720*/  IMAD.WIDE.U32.X R40, R19, R27, R40, P4 ;  /* 0x0000001b13287225 */ /* 0x000fc800020e0428 */
[----:B------:R-:W-:-:S04]  /*79730*/  IMAD.WIDE.U32 R12, R12, R26, RZ ;  /* 0x0000001a0c0c7225 */ /* 0x000fc800078e00ff */
[----:B------:R-:W-:-:S04]  /*79740*/  IMAD.WIDE.U32 R14, R14, R26, RZ ;  /* 0x0000001a0e0e7225 */ /* 0x000fc800078e00ff */
[----:B------:R-:W-:-:S04]  /*79750*/  IMAD.WIDE.U32 R18, R18, R26, RZ ;  /* 0x0000001a12127225 */ /* 0x000fc800078e00ff */
[----:B------:R-:W-:Y:S01]  /*79760*/  IMAD.WIDE.U32.X R26, R17, R27, R30, P3 ;  /* 0x0000001b111a7225 */ /* 0x000fe200018e041e */
[----:B------:R-:W-:-:S03]  /*79770*/  IADD3 R31, P3, PT, R8, R54, RZ ;  /* 0x00000036081f7210 */ /* 0x000fc60007f7e0ff */
[----:B------:R-:W-:Y:S01]  /*79780*/  IMAD.X R37, R50, 0x1, R5, P2 ;  /* 0x0000000132257824 */ /* 0x000fe200010e0605 */
[----:B------:R-:W-:Y:S01]  /*79790*/  ISETP.GE.U32.AND P2, PT, R31, R8, PT ;  /* 0x000000081f00720c */ /* 0x000fe20003f46070 */
[----:B------:R-:W-:Y:S01]  /*797a0*/  IMAD.IADD R5, R19, 0x1, R36 ;  /* 0x0000000113057824 */ /* 0x000fe200078e0224 */
[-C--:B------:R-:W-:Y:S01]  /*797b0*/  IADD3 R19, P4, PT, R31, R18.reuse, RZ ;  /* 0x000000121f137210 */ /* 0x080fe20007f9e0ff */
[----:B------:R-:W-:Y:S01]  /*797c0*/  IMAD.X R30, R37, 0x1, R53, P3 ;  /* 0x00000001251e7824 */ /* 0x000fe200018e0635 */
[----:B------:R-:W-:Y:S01]  /*797d0*/  SEL R31, RZ, 0x1, P1 ;  /* 0x00000001ff1f7807 */ /* 0x000fe20000800000 */
[----:B------:R-:W-:Y:S01]  /*797e0*/  IMAD.IADD R13, R13, 0x1, R32 ;  /* 0x000000010d0d7824 */ /* 0x000fe200078e0220 */
[----:B------:R-:W-:Y:S01]  /*797f0*/  ISETP.GE.U32.AND P1, PT, R19, R18, PT ;  /* 0x000000121300720c */ /* 0x000fe20003f26070 */
[----:B------:R-:W-:Y:S01]  /*79800*/  IMAD.X R8, R5, 0x1, R30, P4 ;  /* 0x0000000105087824 */ /* 0x000fe200020e061e */
[----:B------:R-:W-:Y:S01]  /*79810*/  IADD3 R31, P3, P4, R19, R26, R31 ;  /* 0x0000001a131f7210 */ /* 0x000fe20007c7e01f */
[----:B------:R-:W-:Y:S01]  /*79820*/  IMAD.IADD R26, R25, 0x1, R11 ;  /* 0x00000001191a7824 */ /* 0x000fe200078e020b */
[----:B------:R-:W-:Y:S01]  /*79830*/  ISETP.GE.U32.AND.EX P0, PT, R37, R50, PT, P0 ;  /* 0x000000322500720c */ /* 0x000fe20003f06100 */
[----:B------:R-:W-:Y:S01]  /*79840*/  IMAD R17, R17, R20, RZ ;  /* 0x0000001411117224 */ /* 0x000fe200078e02ff */
[----:B------:R-:W-:Y:S01]  /*79850*/  ISETP.GE.U32.AND.EX P1, PT, R8, R5, PT, P1 ;  /* 0x000000050800720c */ /* 0x000fe20003f26110 */
[----:B------:R-:W-:Y:S01]  /*79860*/  IMAD.IADD R33, R15, 0x1, R33 ;  /* 0x000000010f217824 */ /* 0x000fe200078e0221 */
[----:B------:R-:W-:-:S02]  /*79870*/  ISETP.GE.U32.AND.EX P2, PT, R30, R37, PT, P2 ;  /* 0x000000251e00720c */ /* 0x000fc40003f46120 */
[----:B------:R-:W-:Y:S02]  /*79880*/  IADD3.X R5, PT, PT, R8, R27, RZ, P3, P4 ;  /* 0x0000001b08057210 */ /* 0x000fe40001fe84ff */
[----:B------:R-:W-:Y:S02]  /*79890*/  ISETP.GE.U32.AND P4, PT, R31, R19, PT ;  /* 0x000000131f00720c */ /* 0x000fe40003f86070 */
[----:B------:R-:W-:Y:S01]  /*798a0*/  SEL R11, RZ, 0x1, P0 ;  /* 0x00000001ff0b7807 */ /* 0x000fe20000000000 */
[C---:B------:R-:W-:Y:S01]  /*798b0*/  IMAD.WIDE.U32 R18, R5.reuse, 0x3d1, RZ ;  /* 0x000003d105127825 */ /* 0x040fe200078e00ff */
[----:B------:R-:W-:Y:S02]  /*798c0*/  SEL R27, RZ, 0x1, P2 ;  /* 0x00000001ff1b7807 */ /* 0x000fe40001000000 */
[----:B------:R-:W-:Y:S02]  /*798d0*/  IADD3 R52, P3, PT, R52, R24, RZ ;  /* 0x0000001834347210 */ /* 0x000fe40007f7e0ff */
[----:B------:R-:W-:-:S02]  /*798e0*/  ISETP.GE.U32.AND.EX P2, PT, R5, R8, PT, P4 ;  /* 0x000000080500720c */ /* 0x000fc40003f46140 */
[----:B------:R-:W-:Y:S01]  /*798f0*/  IADD3 R27, P4, P5, R27, R34, R11 ;  /* 0x000000221b1b7210 */ /* 0x000fe20007d9e00b */
[----:B------:R-:W-:Y:S01]  /*79900*/  IMAD.X R23, R26, 0x1, R23, P3 ;  /* 0x000000011a177824 */ /* 0x000fe200018e0617 */
[----:B------:R-:W-:Y:S01]  /*79910*/  SEL R8, RZ, 0x1, P1 ;  /* 0x00000001ff087807 */ /* 0x000fe20000800000 */
[----:B------:R-:W-:Y:S01]  /*79920*/  IMAD.WIDE.U32 R18, P3, R31, 0x1, R18 ;  /* 0x000000011f127825 */ /* 0x000fe20007860012 */
[----:B------:R-:W-:Y:S02]  /*79930*/  SEL R11, RZ, 0x1, P2 ;  /* 0x00000001ff0b7807 */ /* 0x000fe40001000000 */
[C---:B------:R-:W-:Y:S01]  /*79940*/  ISETP.GE.U32.AND P0, PT, R52.reuse, R24, PT ;  /* 0x000000183400720c */ /* 0x040fe20003f06070 */
[----:B------:R-:W-:Y:S01]  /*79950*/  IMAD.X R25, RZ, RZ, RZ, P3 ;  /* 0x000000ffff197224 */ /* 0x000fe200018e06ff */
[----:B------:R-:W-:Y:S01]  /*79960*/  IADD3 R27, P2, PT, R52, R27, RZ ;  /* 0x0000001b341b7210 */ /* 0x000fe20007f5e0ff */
[----:B------:R-:W-:Y:S01]  /*79970*/  IMAD.MOV.U32 R24, RZ, RZ, R19 ;  /* 0x000000ffff187224 */ /* 0x000fe200078e0013 */
[----:B------:R-:W-:Y:S01]  /*79980*/  IADD3.X R30, PT, PT, RZ, R35, RZ, P4, P5 ;  /* 0x00000023ff1e7210 */ /* 0x000fe200027ea4ff */
[----:B------:R-:W-:Y:S01]  /*79990*/  IMAD R19, R21, R16, R17 ;  /* 0x0000001015137224 */ /* 0x000fe200078e0211 */
[----:B------:R-:W-:-:S02]  /*799a0*/  IADD3 R8, P5, P6, R11, R40, R8 ;  /* 0x000000280b087210 */ /* 0x000fc40007ebe008 */
[C---:B------:R-:W-:Y:S01]  /*799b0*/  ISETP.GE.U32.AND.EX P0, PT, R23.reuse, R26, PT, P0 ;  /* 0x0000001a1700720c */ /* 0x040fe20003f06100 */
[----:B------:R-:W-:Y:S01]  /*799c0*/  IMAD.X R30, R23, 0x1, R30, P2 ;  /* 0x00000001171e7824 */ /* 0x000fe200010e061e */
[C---:B------:R-:W-:Y:S02]  /*799d0*/  ISETP.GE.U32.AND P1, PT, R27.reuse, R52, PT ;  /* 0x000000341b00720c */ /* 0x040fe40003f26070 */
[-C--:B------:R-:W-:Y:S01]  /*799e0*/  IADD3 R11, P3, PT, R27, R12.reuse, RZ ;  /* 0x0000000c1b0b7210 */ /* 0x080fe20007f7e0ff */
[----:B------:R-:W-:Y:S01]  /*799f0*/  IMAD.WIDE.U32 R26, R31, 0x3d1, RZ ;  /* 0x000003d11f1a7825 */ /* 0x000fe200078e00ff */
[----:B------:R-:W-:Y:S02]  /*79a00*/  IADD3.X R41, PT, PT, RZ, R41, RZ, P5, P6 ;  /* 0x00000029ff297210 */ /* 0x000fe40002fec4ff */
[----:B------:R-:W-:Y:S01]  /*79a10*/  ISETP.GE.U32.AND P2, PT, R11, R12, PT ;  /* 0x0000000c0b00720c */ /* 0x000fe20003f46070 */
[----:B------:R-:W-:Y:S01]  /*79a20*/  IMAD.X R12, R13, 0x1, R30, P3 ;  /* 0x000000010d0c7824 */ /* 0x000fe200018e061e */
[----:B------:R-:W-:-:S02]  /*79a30*/  IADD3 R27, P4, PT, R27, R18, RZ ;  /* 0x000000121b1b7210 */ /* 0x000fc40007f9e0ff */
[----:B------:R-:W-:Y:S02]  /*79a40*/  IADD3 R8, P5, PT, R11, R8, RZ ;  /* 0x000000080b087210 */ /* 0x000fe40007fbe0ff */
[----:B------:R-:W-:Y:S01]  /*79a50*/  ISETP.GE.U32.AND.EX P1, PT, R30, R23, PT, P1 ;  /* 0x000000171e00720c */ /* 0x000fe20003f26110 */
[----:B------:R-:W-:Y:S01]  /*79a60*/  IMAD.WIDE.U32 R16, R20, R16, R26 ;  /* 0x0000001014107225 */ /* 0x000fe200078e001a */
[----:B------:R-:W-:Y:S02]  /*79a70*/  ISETP.GE.U32.AND.EX P2, PT, R12, R13, PT, P2 ;  /* 0x0000000d0c00720c */ /* 0x000fe40003f46120 */
[----:B------:R-:W-:Y:S01]  /*79a80*/  ISETP.GE.U32.AND P3, PT, R8, R11, PT ;  /* 0x0000000b0800720c */ /* 0x000fe20003f66070 */
[----:B------:R-:W-:Y:S01]  /*79a90*/  IMAD.X R21, R12, 0x1, R41, P5 ;  /* 0x000000010c157824 */ /* 0x000fe200028e0629 */
[----:B------:R-:W-:Y:S01]  /*79aa0*/  SEL R13, RZ, 0x1, P0 ;  /* 0x00000001ff0d7807 */ /* 0x000fe20000000000 */
[----:B------:R-:W-:Y:S01]  /*79ab0*/  IMAD.WIDE.U32.X R24, R5, 0x1, R24, P4 ;  /* 0x0000000105187825 */ /* 0x000fe200020e0418 */
[----:B------:R-:W-:-:S02]  /*79ac0*/  SEL R11, RZ, 0x1, P1 ;  /* 0x00000001ff0b7807 */ /* 0x000fc40000800000 */
[----:B------:R-:W-:Y:S01]  /*79ad0*/  ISETP.GE.U32.AND P1, PT, R16, R26, PT ;  /* 0x0000001a1000720c */ /* 0x000fe20003f26070 */
[----:B------:R-:W-:Y:S01]  /*79ae0*/  IMAD.IADD R5, R17, 0x1, R19 ;  /* 0x0000000111057824 */ /* 0x000fe200078e0213 */
[C---:B------:R-:W-:Y:S01]  /*79af0*/  ISETP.GE.U32.AND.EX P3, PT, R21.reuse, R12, PT, P3 ;  /* 0x0000000c1500720c */ /* 0x040fe20003f66130 */
[----:B------:R-:W-:Y:S01]  /*79b00*/  IMAD.WIDE.U32 R18, R21, 0x3d1, RZ ;  /* 0x000003d115127825 */ /* 0x000fe200078e00ff */
[----:B------:R-:W-:Y:S02]  /*79b10*/  IADD3 R11, P0, P5, R11, R38, R13 ;  /* 0x000000260b0b7210 */ /* 0x000fe40007d1e00d */
[----:B------:R-:W-:Y:S01]  /*79b20*/  ISETP.GE.U32.AND.EX P1, PT, R5, R27, PT, P1 ;  /* 0x0000001b0500720c */ /* 0x000fe20003f26110 */
[C---:B------:R-:W-:Y:S01]  /*79b30*/  IMAD.WIDE.U32 R12, R8.reuse, 0x3d1, RZ ;  /* 0x000003d1080c7825 */ /* 0x040fe200078e00ff */
[----:B------:R-:W-:Y:S02]  /*79b40*/  SEL R23, RZ, 0x1, P3 ;  /* 0x00000001ff177807 */ /* 0x000fe40001800000 */
[----:B------:R-:W-:Y:S01]  /*79b50*/  IADD3 R20, P4, PT, R11, R14, RZ ;  /* 0x0000000e0b147210 */ /* 0x000fe20007f9e0ff */
[----:B------:R-:W-:Y:S01]  /*79b60*/  IMAD.WIDE.U32 R18, P6, R8, 0x1, R18 ;  /* 0x0000000108127825 */ /* 0x000fe200078c0012 */
[----:B------:R-:W-:-:S02]  /*79b70*/  SEL R8, RZ, 0x1, P2 ;  /* 0x00000001ff087807 */ /* 0x000fc40001000000 */
[----:B------:R-:W-:Y:S01]  /*79b80*/  IADD3.X R38, PT, PT, RZ, R39, RZ, P0, P5 ;  /* 0x00000027ff267210 */ /* 0x000fe200007ea4ff */
[----:B------:R-:W-:Y:S01]  /*79b90*/  IMAD.X R15, RZ, RZ, RZ, P6 ;  /* 0x000000ffff0f7224 */ /* 0x000fe200030e06ff */
[----:B------:R-:W-:Y:S02]  /*79ba0*/  IADD3 R7, P5, PT, R7, R12, RZ ;  /* 0x0000000c07077210 */ /* 0x000fe40007fbe0ff */
[----:B------:R-:W-:Y:S01]  /*79bb0*/  IADD3 R17, P3, PT, R13, R18, RZ ;  /* 0x000000120d117210 */ /* 0x000fe20007f7e0ff */
[----:B------:R-:W-:Y:S01]  /*79bc0*/  IMAD.X R18, R33, 0x1, R38, P4 ;  /* 0x0000000121127824 */ /* 0x000fe200020e0626 */
[----:B------:R-:W-:Y:S02]  /*79bd0*/  SEL R11, RZ, 0x1, P1 ;  /* 0x00000001ff0b7807 */ /* 0x000fe40000800000 */
[----:B------:R-:W-:Y:S01]  /*79be0*/  IADD3 R23, P1, P6, R23, R42, R8 ;  /* 0x0000002a17177210 */ /* 0x000fe20007e3e008 */
[----:B------:R-:W-:Y:S01]  /*79bf0*/  IMAD.X R8, R17, 0x1, R6, P5 ;  /* 0x0000000111087824 */ /* 0x000fe200028e0606 */
[----:B------:R-:W-:-:S02]  /*79c00*/  IADD3 R6, P4, P5, R7, R24, R11 ;  /* 0x0000001807067210 */ /* 0x000fc40007d9e00b */
[----:B------:R-:W-:Y:S02]  /*79c10*/  IADD3.X R43, PT, PT, RZ, R43, RZ, P1, P6 ;  /* 0x0000002bff2b7210 */ /* 0x000fe40000fec4ff */
[----:B------:R-:W-:Y:S02]  /*79c20*/  IADD3 R23, P1, PT, R20, R23, RZ ;  /* 0x0000001714177210 */ /* 0x000fe40007f3e0ff */
[----:B------:R-:W-:Y:S02]  /*79c30*/  IADD3.X R11, PT, PT, R8, R25, RZ, P4, P5 ;  /* 0x00000019080b7210 */ /* 0x000fe400027ea4ff */
[----:B------:R-:W-:Y:S01]  /*79c40*/  ISETP.GE.U32.AND P0, PT, R20, R14, PT ;  /* 0x0000000e1400720c */ /* 0x000fe20003f06070 */
[----:B------:R-:W-:Y:S01]  /*79c50*/  IMAD.X R25, R18, 0x1, R43, P1 ;  /* 0x0000000112197824 */ /* 0x000fe200008e062b */
[----:B------:R-:W-:Y:S01]  /*79c60*/  ISETP.GE.U32.AND P4, PT, R23, R20, PT ;  /* 0x000000141700720c */ /* 0x000fe20003f86070 */
[----:B------:R-:W-:Y:S01]  /*79c70*/  IMAD.MOV.U32 R14, RZ, RZ, R19 ;  /* 0x000000ffff0e7224 */ /* 0x000fe200078e0013 */
[----:B------:R-:W-:-:S02]  /*79c80*/  ISETP.GE.U32.AND P2, PT, R7, R12, PT ;  /* 0x0000000c0700720c */ /* 0x000fc40003f46070 */
[----:B------:R-:W-:Y:S01]  /*79c90*/  ISETP.GE.U32.AND P5, PT, R6, R7, PT ;  /* 0x000000070600720c */ /* 0x000fe20003fa6070 */
[----:B------:R-:W-:Y:S01]  /*79ca0*/  IMAD.WIDE.U32.X R12, R21, 0x1, R14, P3 ;  /* 0x00000001150c7825 */ /* 0x000fe200018e040e */
[----:B------:R-:W-:Y:S02]  /*79cb0*/  ISETP.GE.U32.AND.EX P0, PT, R18, R33, PT, P0 ;  /* 0x000000211200720c */ /* 0x000fe40003f06100 */
[C---:B------:R-:W-:Y:S01]  /*79cc0*/  ISETP.GE.U32.AND.EX P4, PT, R25.reuse, R18, PT, P4 ;  /* 0x000000121900720c */ /* 0x040fe20003f86140 */
[----:B------:R-:W-:Y:S01]  /*79cd0*/  IMAD.WIDE.U32 R14, R25, 0x3d1, RZ ;  /* 0x000003d1190e7825 */ /* 0x000fe200078e00ff */
[----:B------:R-:W-:Y:S02]  /*79ce0*/  ISETP.GE.U32.AND.EX P2, PT, R8, R17, PT, P2 ;  /* 0x000000110800720c */ /* 0x000fe40003f46120 */
[----:B------:R-:W-:Y:S01]  /*79cf0*/  ISETP.GE.U32.AND.EX P1, PT, R11, R8, PT, P5 ;  /* 0x000000080b00720c */ /* 0x000fe20003f26150 */
[----:B------:R-:W-:Y:S01]  /*79d00*/  IMAD.WIDE.U32 R18, R23, 0x3d1, RZ ;  /* 0x000003d117127825 */ /* 0x000fe200078e00ff */
[----:B------:R-:W-:-:S02]  /*79d10*/  SEL R17, RZ, 0x1, P0 ;  /* 0x00000001ff117807 */ /* 0x000fc40000000000 */
[----:B------:R-:W-:Y:S02]  /*79d20*/  SEL R21, RZ, 0x1, P4 ;  /* 0x00000001ff157807 */ /* 0x000fe40002000000 */
[----:B------:R-:W-:Y:S02]  /*79d30*/  SEL R8, RZ, 0x1, P2 ;  /* 0x00000001ff087807 */ /* 0x000fe40001000000 */
[----:B------:R-:W-:Y:S01]  /*79d40*/  SEL R7, RZ, 0x1, P1 ;  /* 0x00000001ff077807 */ /* 0x000fe20000800000 */
[----:B------:R-:W-:Y:S01]  /*79d50*/  IMAD.WIDE.U32 R14, P1, R23, 0x1, R14 ;  /* 0x00000001170e7825 */ /* 0x000fe2000782000e */
        /* <DEDUP_REMOVED lines=24> */
[----:B------:R-:W-:Y:S01]  /*79ee0*/  IMAD.MOV.U32 R20, RZ, RZ, R16 ;  /* 0x000000ffff147224 */ /* 0x000fe200078e0010 */
        /* <DEDUP_REMOVED lines=8> */
[----:B------:R-:W-:-:S04]  /*79f70*/  ISETP.GE.U32.AND.EX P0, PT, R8, R10, PT, P0 ;  /* 0x0000000a0800720c */ /* 0x000fc80003f06100 */
        /* <DEDUP_REMOVED lines=22> */
[----:B------:R-:W-:-:S03]  /*7a0e0*/  SEL R5, RZ, 0x1, P0 ;  /* 0x00000001ff057807 */ /* 0x000fc60000000000 */
[----:B------:R-:W-:Y:S01]  /*7a0f0*/  IMAD.MOV.U32 R20, RZ, RZ, R8 ;  /* 0x000000ffff147224 */ /* 0x000fe200078e0008 */
        /* <DEDUP_REMOVED lines=25> */
.L_x_1809:
[----:B------:R-:W-:Y:S05]  /*7a290*/  BSYNC.RECONVERGENT B3 ;  /* 0x0000000000037941 */ /* 0x000fea0003800200 */
.L_x_1808:
[----:B------:R-:W-:Y:S01]  /*7a2a0*/  IMAD.MOV.U32 R8, RZ, RZ, R20 ;  /* 0x000000ffff087224 */ /* 0x000fe200078e0014 */
[----:B------:R0:W-:Y:S01]  /*7a2b0*/  STL.128 [R4+0x8130], R12 ;  /* 0x0081300c04007387 */ /* 0x0001e20000100c00 */
[----:B------:R-:W-:Y:S01]  /*7a2c0*/  IMAD.MOV.U32 R9, RZ, RZ, R5 ;  /* 0x000000ffff097224 */ /* 0x000fe200078e0005 */
[----:B------:R-:W-:Y:S01]  /*7a2d0*/  ISETP.GT.U32.AND P0, PT, R14, R28, PT ;  /* 0x0000001c0e00720c */ /* 0x000fe20003f04070 */
[----:B------:R-:W-:Y:S01]  /*7a2e0*/  IMAD.MOV.U32 R10, RZ, RZ, R6 ;  /* 0x000000ffff0a7224 */ /* 0x000fe200078e0006 */
[----:B------:R-:W-:Y:S01]  /*7a2f0*/  BSSY.RECONVERGENT B3, `(.L_x_1810) ;  /* 0x0000022000037945 */ /* 0x000fe20003800200 */
[----:B------:R-:W-:Y:S01]  /*7a300*/  VIADD R2, R2, 0x1 ;  /* 0x0000000102027836 */ /* 0x000fe20000000000 */
[----:B------:R-:W-:Y:S02]  /*7a310*/  ISETP.GT.U32.AND.EX P0, PT, R15, R29, PT, P0 ;  /* 0x0000001d0f00720c */ /* 0x000fe40003f04100 */
[----:B------:R-:W-:Y:S01]  /*7a320*/  BSSY.RELIABLE B4, `(.L_x_1811) ;  /* 0x0000010000047945 */ /* 0x000fe20003800100 */
[----:B------:R0:W-:Y:S01]  /*7a330*/  STL.128 [R4+0x8120], R8 ;  /* 0x0081200804007387 */ /* 0x0001e20000100c00 */
[----:B------:R-:W-:-:S09]  /*7a340*/  ISETP.NE.AND P1, PT, R2, R55, PT ;  /* 0x000000370200720c */ /* 0x000fd20003f25270 */
[----:B------:R-:W-:Y:S05]  /*7a350*/  @P0 BRA `(.L_x_1812) ;  /* 0x0000000000300947 */ /* 0x000fea0003800000 */
[----:B------:R-:W1:Y:S01]  /*7a360*/  LDCU.128 UR20, c[0x3][0x630] ;  /* 0x00c0c600ff1477ac */ /* 0x000e620008000c00 */
[----:B------:R-:W-:Y:S01]  /*7a370*/  ISETP.NE.U32.AND P2, PT, R14, R28, PT ;  /* 0x0000001c0e00720c */ /* 0x000fe20003f45070 */
[----:B------:R-:W2:Y:S01]  /*7a380*/  LDCU.64 UR40, c[0x3][0x628] ;  /* 0x00c0c500ff2877ac */ /* 0x000ea20008000a00 */
[----:B-1----:R-:W-:Y:S02]  /*7a390*/  ISETP.NE.U32.AND P0, PT, R12, UR22, PT ;  /* 0x000000160c007c0c */ /* 0x002fe4000bf05070 */
[----:B------:R-:W-:Y:S02]  /*7a3a0*/  ISETP.NE.U32.AND P3, PT, R6, UR20, PT ;  /* 0x0000001406007c0c */ /* 0x000fe4000bf65070 */
[----:B------:R-:W-:-:S04]  /*7a3b0*/  ISETP.NE.AND.EX P0, PT, R13, UR23, PT, P0 ;  /* 0x000000170d007c0c */ /* 0x000fc8000bf05300 */
[----:B------:R-:W-:Y:S02]  /*7a3c0*/  ISETP.NE.OR.EX P0, PT, R15, R29, P0, P2 ;  /* 0x0000001d0f00720c */ /* 0x000fe40000705720 */
[----:B--2---:R-:W-:Y:S02]  /*7a3d0*/  ISETP.LT.U32.AND P2, PT, R20, UR40, PT ;  /* 0x0000002814007c0c */ /* 0x004fe4000bf41070 */
[----:B------:R-:W-:-:S04]  /*7a3e0*/  ISETP.NE.OR.EX P0, PT, R11, UR21, P0, P3 ;  /* 0x000000150b007c0c */ /* 0x000fc80008705730 */
[----:B------:R-:W-:-:S13]  /*7a3f0*/  ISETP.LT.U32.OR.EX P0, PT, R5, UR41, P0, P2 ;  /* 0x0000002905007c0c */ /* 0x000fda0008701520 */
[----:B------:R-:W-:Y:S05]  /*7a400*/  @P0 BREAK.RELIABLE B4 ;  /* 0x0000000000040942 */ /* 0x000fea0003800100 */
[----:B------:R-:W-:Y:S05]  /*7a410*/  @P0 BRA `(.L_x_1813) ;  /* 0x00000000003c0947 */ /* 0x000fea0003800000 */
.L_x_1812:
[----:B------:R-:W-:Y:S05]  /*7a420*/  BSYNC.RELIABLE B4 ;  /* 0x0000000000047941 */ /* 0x000fea0003800100 */
.L_x_1811:
[----:B------:R-:W1:Y:S01]  /*7a430*/  LDCU.128 UR40, c[0x3][0x630] ;  /* 0x00c0c600ff2877ac */ /* 0x000e620008000c00 */
[----:B0-----:R-:W-:Y:S02]  /*7a440*/  IADD3 R14, P5, P6, R14, -R28, -R3 ;  /* 0x8000001c0e0e7210 */ /* 0x001fe40007ebe803 */
[-C--:B------:R-:W-:Y:S01]  /*7a450*/  IADD3 R10, P0, PT, R6, -R3.reuse, RZ ;  /* 0x80000003060a7210 */ /* 0x080fe20007f1e0ff */
[----:B------:R-:W0:Y:S01]  /*7a460*/  LDCU.64 UR20, c[0x3][0x628] ;  /* 0x00c0c500ff1477ac */ /* 0x000e220008000a00 */
[----:B------:R-:W-:Y:S02]  /*7a470*/  IADD3 R12, P2, PT, R12, -R3, RZ ;  /* 0x800000030c0c7210 */ /* 0x000fe40007f5e0ff */
[----:B------:R-:W-:Y:S02]  /*7a480*/  IADD3.X R15, PT, PT, R15, ~R29, ~R0, P5, P6 ;  /* 0x8000001d0f0f7210 */ /* 0x000fe40002fecc00 */
[----:B-1----:R-:W-:Y:S02]  /*7a490*/  IADD3 R10, P3, PT, R10, -UR40, RZ ;  /* 0x800000280a0a7c10 */ /* 0x002fe4000ff7e0ff */
[----:B------:R-:W-:-:S02]  /*7a4a0*/  IADD3 R12, P5, PT, R12, -UR42, RZ ;  /* 0x8000002a0c0c7c10 */ /* 0x000fc4000ffbe0ff */
[----:B0-----:R-:W-:Y:S02]  /*7a4b0*/  IADD3 R8, P4, PT, R20, -UR20, RZ ;  /* 0x8000001414087c10 */ /* 0x001fe4000ff9e0ff */
[--C-:B------:R-:W-:Y:S02]  /*7a4c0*/  IADD3.X R11, PT, PT, R11, ~UR41, ~R0.reuse, P3, P0 ;  /* 0x800000290b0b7c10 */ /* 0x100fe40009fe0c00 */
[----:B------:R-:W-:Y:S02]  /*7a4d0*/  IADD3.X R9, PT, PT, R5, ~UR21, RZ, P4, !PT ;  /* 0x8000001505097c10 */ /* 0x000fe4000a7fe4ff */
[----:B------:R-:W-:-:S03]  /*7a4e0*/  IADD3.X R13, PT, PT, R13, ~UR43, ~R0, P5, P2 ;  /* 0x8000002b0d0d7c10 */ /* 0x000fc6000afe4c00 */
[----:B------:R1:W-:Y:S04]  /*7a4f0*/  STL.128 [R4+0x8120], R8 ;  /* 0x0081200804007387 */ /* 0x0003e80000100c00 */
[----:B------:R1:W-:Y:S02]  /*7a500*/  STL.128 [R4+0x8130], R12 ;  /* 0x0081300c04007387 */ /* 0x0003e40000100c00 */
.L_x_1813:
[----:B------:R-:W-:Y:S05]  /*7a510*/  BSYNC.RECONVERGENT B3 ;  /* 0x0000000000037941 */ /* 0x000fea0003800200 */
.L_x_1810:
[----:B------:R-:W-:Y:S05]  /*7a520*/  @P1 BRA `(.L_x_1814) ;  /* 0xffffffe0009c1947 */ /* 0x000fea000383ffff */
.L_x_1807:
[----:B------:R-:W-:Y:S05]  /*7a530*/  BSYNC.RECONVERGENT B2 ;  /* 0x0000000000027941 */ /* 0x000fea0003800200 */
.L_x_1806:
[----:B01----:R-:W2:Y:S01]  /*7a540*/  LDL R4, [R1+0xa1a4] ;  /* 0x00a1a40001047983 */ /* 0x003ea20000100800 */
[----:B------:R-:W2:Y:S03]  /*7a550*/  LDCU.64 UR20, c[0x0][0x390] ;  /* 0x00007200ff1477ac */ /* 0x000ea60008000a00 */
[----:B------:R-:W3:Y:S01]  /*7a560*/  LDL R5, [R1+0xa1a8] ;  /* 0x00a1a80001057983 */ /* 0x000ee20000100800 */
[----:B--2---:R-:W-:-:S04]  /*7a570*/  IADD3 R4, P0, PT, -R4, UR20, RZ ;  /* 0x0000001404047c10 */ /* 0x004fc8000ff1e1ff */
[----:B---3--:R-:W-:Y:S02]  /*7a580*/  IADD3.X R2, PT, PT, ~R5, UR21, RZ, P0, !PT ;  /* 0x0000001505027c10 */ /* 0x008fe400087fe5ff */
[----:B------:R-:W-:-:S04]  /*7a590*/  ISETP.LT.U32.AND P0, PT, R4, 0x100, PT ;  /* 0x000001000400780c */ /* 0x000fc80003f01070 */
[----:B------:R-:W-:Y:S02]  /*7a5a0*/  ISETP.LT.U32.AND.EX P0, PT, R2, RZ, PT, P0 ;  /* 0x000000ff0200720c */ /* 0x000fe40003f01100 */
[----:B------:R-:W-:Y:S02]  /*7a5b0*/  IADD3 R2, P1, PT, RZ, RZ, RZ ;  /* 0x000000ffff027210 */ /* 0x000fe40007f3e0ff */
[----:B------:R-:W-:-:S05]  /*7a5c0*/  SEL R5, R4, 0x100, P0 ;  /* 0x0000010004057807 */ /* 0x000fca0000000000 */
[----:B------:R0:W-:Y:S02]  /*7a5d0*/  STL [R1+0xa144], R5 ;  /* 0x00a1440501007387 */ /* 0x0001e40000100800 */
[----:B0-----:R-:W-:-:S04]  /*7a5e0*/  IADD3.X R5, PT, PT, R5, -0x1, RZ, P1, !PT ;  /* 0xffffffff05057810 */ /* 0x001fc80000ffe4ff */
[----:B------:R-:W-:-:S05]  /*7a5f0*/  SHF.R.S64 R2, R2, 0x1b, R5 ;  /* 0x0000001b02027819 */ /* 0x000fca0000001005 */
[----:B------:R-:W-:-:S05]  /*7a600*/  IMAD.IADD R2, R1, 0x1, R2 ;  /* 0x0000000101027824 */ /* 0x000fca00078e0202 */
[----:B------:R-:W2:Y:S04]  /*7a610*/  LDL.128 R16, [R2+0x8120] ;  /* 0x0081200002107983 */ /* 0x000ea80000100c00 */
[----:B------:R0:W3:Y:S01]  /*7a620*/  LDL.128 R12, [R2+0x8130] ;  /* 0x00813000020c7983 */ /* 0x0000e20000100c00 */
[----:B------:R-:W-:Y:S01]  /*7a630*/  BSSY.RECONVERGENT B2, `(.L_x_1815) ;  /* 0x000005e000027945 */ /* 0x000fe20003800200 */
[----:B--2---:R-:W-:-:S04]  /*7a640*/  IMAD.WIDE.U32 R26, R17, R16, RZ ;  /* 0x00000010111a7225 */ /* 0x004fc800078e00ff */
        /* <DEDUP_REMOVED lines=24> */
[----:B0-----:R-:W-:-:S03]  /*7a7d0*/  SEL R2, RZ, 0x1, P0 ;  /* 0x00000001ff027807 */ /* 0x001fc60000000000 */
[----:B------:R-:W-:Y:S01]  /*7a7e0*/  IMAD.WIDE.U32 R6, R18, R18, RZ ;  /* 0x0000001212067225 */ /* 0x000fe200078e00ff */
[----:B------:R-:W-:Y:S02]  /*7a7f0*/  SHF.L.W.U32.HI R11, R25, 0x1, R8 ;  /* 0x00000001190b7819 */ /* 0x000fe40000010e08 */
[----:B------:R-:W-:Y:S01]  /*7a800*/  SHF.L.W.U32.HI R40, R8, 0x1, R9 ;  /* 0x0000000108287819 */ /* 0x000fe20000010e09 */
[----:B------:R-:W-:Y:S01]  /*7a810*/  IMAD.WIDE.U32 R22, P1, R18, R19, R4 ;  /* 0x0000001312167225 */ /* 0x000fe20007820004 */
[----:B------:R-:W-:-:S03]  /*7a820*/  IADD3 R9, P2, P3, R2, R6, R11 ;  /* 0x0000000602097210 */ /* 0x000fc60007b5e00b */
[----:B------:R-:W-:Y:S01]  /*7a830*/  IMAD.X R5, RZ, RZ, RZ, P1 ;  /* 0x000000ffff057224 */ /* 0x000fe200008e06ff */
[----:B------:R-:W-:Y:S01]  /*7a840*/  IADD3 R11, P1, PT, R7, R22, RZ ;  /* 0x00000016070b7210 */ /* 0x000fe20007f3e0ff */
[----:B---3--:R-:W-:Y:S01]  /*7a850*/  IMAD.WIDE.U32 R24, R13, R12, RZ ;  /* 0x0000000c0d187225 */ /* 0x008fe200078e00ff */
[----:B------:R-:W-:Y:S02]  /*7a860*/  ISETP.GE.U32.AND P0, PT, R9, R6, PT ;  /* 0x000000060900720c */ /* 0x000fe40003f06070 */
[----:B------:R-:W-:Y:S01]  /*7a870*/  IADD3.X R40, PT, PT, RZ, R11, R40, P2, P3 ;  /* 0x0000000bff287210 */ /* 0x000fe200017e6428 */
[----:B------:R-:W-:-:S03]  /*7a880*/  IMAD.WIDE.U32 R28, R15, R14, RZ ;  /* 0x0000000e0f1c7225 */ /* 0x000fc600078e00ff */
[----:B------:R-:W-:Y:S01]  /*7a890*/  ISETP.GE.U32.AND.EX P0, PT, R40, R11, PT, P0 ;  /* 0x0000000b2800720c */ /* 0x000fe20003f06100 */
[----:B------:R-:W-:-:S04]  /*7a8a0*/  IMAD.WIDE.U32 R6, P4, R12, R13, R24 ;  /* 0x0000000d0c067225 */ /* 0x000fc80007880018 */
[----:B------:R-:W-:Y:S02]  /*7a8b0*/  IMAD.MOV.U32 R4, RZ, RZ, R23 ;  /* 0x000000ffff047224 */ /* 0x000fe400078e0017 */
[----:B------:R-:W-:-:S04]  /*7a8c0*/  IMAD.WIDE.U32 R24, R12, R12, RZ ;  /* 0x0000000c0c187225 */ /* 0x000fc800078e00ff */
[----:B------:R-:W-:Y:S01]  /*7a8d0*/  IMAD.WIDE.U32 R22, P3, R14, R15, R28 ;  /* 0x0000000f0e167225 */ /* 0x000fe2000786001c */
[----:B------:R-:W-:-:S03]  /*7a8e0*/  IADD3 R21, P2, PT, R25, R6, RZ ;  /* 0x0000000619157210 */ /* 0x000fc60007f5e0ff */
[----:B------:R-:W-:-:S04]  /*7a8f0*/  IMAD.WIDE.U32 R28, R14, R14, RZ ;  /* 0x0000000e0e1c7225 */ /* 0x000fc800078e00ff */
[----:B------:R-:W-:Y:S01]  /*7a900*/  IMAD.X R25, RZ, RZ, RZ, P3 ;  /* 0x000000ffff197224 */ /* 0x000fe200018e06ff */
[----:B------:R-:W-:Y:S01]  /*7a910*/  IADD3 R6, P3, PT, R29, R22, RZ ;  /* 0x000000161d067210 */ /* 0x000fe20007f7e0ff */
[----:B------:R-:W-:Y:S02]  /*7a920*/  IMAD.MOV.U32 R22, RZ, RZ, R24 ;  /* 0x000000ffff167224 */ /* 0x000fe400078e0018 */
[----:B------:R-:W-:Y:S02]  /*7a930*/  IMAD.X R31, RZ, RZ, RZ, P4 ;  /* 0x000000ffff1f7224 */ /* 0x000fe400020e06ff */
        /* <DEDUP_REMOVED lines=35> */
[----:B------:R-:W-:Y:S02]  /*7ab70*/  CS2R R22, SRZ ;  /* 0x0000000000167805 */ /* 0x000fe4000001ff00 */
[----:B------:R-:W-:Y:S01]  /*7ab80*/  CS2R R38, SRZ ;  /* 0x0000000000267805 */ /* 0x000fe2000001ff00 */
[----:B------:R-:W-:Y:S02]  /*7ab90*/  IMAD.MOV.U32 R21, RZ, RZ, RZ ;  /* 0x000000ffff157224 */ /* 0x000fe400078e00ff */
[----:B------:R-:W-:Y:S01]  /*7aba0*/  IMAD.X R6, RZ, RZ, R6, P0 ;  /* 0x000000ffff067224 */ /* 0x000fe200000e0606 */
[----:B------:R-:W-:-:S04]  /*7abb0*/  ISETP.NE.U32.AND P0, PT, R11, RZ, PT ;  /* 0x000000ff0b00720c */ /* 0x000fc80003f05070 */
[----:B------:R-:W-:-:S04]  /*7abc0*/  ISETP.NE.AND.EX P0, PT, R6, RZ, PT, P0 ;  /* 0x000000ff0600720c */ /* 0x000fc80003f05300 */
[----:B------:R-:W-:-:S04]  /*7abd0*/  SEL R2, RZ, 0x1, P0 ;  /* 0x00000001ff027807 */ /* 0x000fc80000000000 */
[----:B------:R-:W-:Y:S01]  /*7abe0*/  IADD3 R7, P0, PT, R2, R7, RZ ;  /* 0x0000000702077210 */ /* 0x000fe20007f1e0ff */
[----:B------:R-:W-:-:S04]  /*7abf0*/  IMAD.MOV.U32 R2, RZ, RZ, RZ ;  /* 0x000000ffff027224 */ /* 0x000fc800078e00ff */
[----:B------:R-:W-:-:S08]  /*7ac00*/  IMAD.X R8, RZ, RZ, R8, P0 ;  /* 0x000000ffff087224 */ /* 0x000fd000000e0608 */
.L_x_1816:
[----:B------:R-:W-:Y:S05]  /*7ac10*/  BSYNC.RECONVERGENT B2 ;  /* 0x0000000000027941 */ /* 0x000fea0003800200 */
.L_x_1815:
[C---:B------:R-:W-:Y:S01]  /*7ac20*/  IMAD.WIDE.U32 R34, R17.reuse, R12, RZ ;  /* 0x0000000c11227225 */ /* 0x040fe200078e00ff */
[----:B------:R-:W-:Y:S03]  /*7ac30*/  BSSY.RECONVERGENT B2, `(.L_x_1817) ;  /* 0x000005f000027945 */ /* 0x000fe60003800200 */
[----:B------:R-:W-:-:S04]  /*7ac40*/  IMAD.WIDE.U32 R36, R17, R14, RZ ;  /* 0x0000000e11247225 */ /* 0x000fc800078e00ff */
[----:B------:R-:W-:-:S04]  /*7ac50*/  IMAD.WIDE.U32 R4, R16, R12, RZ ;  /* 0x0000000c10047225 */ /* 0x000fc800078e00ff */
[----:B------:R-:W-:-:S04]  /*7ac60*/  IMAD.WIDE.U32 R34, P5, R16, R13, R34 ;  /* 0x0000000d10227225 */ /* 0x000fc800078a0022 */
[----:B------:R-:W-:Y:S01]  /*7ac70*/  IMAD.WIDE.U32 R24, R19, R12, RZ ;  /* 0x0000000c13187225 */ /* 0x000fe200078e00ff */
[----:B------:R-:W-:-:S03]  /*7ac80*/  IADD3 RZ, P4, PT, R5, R34, RZ ;  /* 0x0000002205ff7210 */ /* 0x000fc60007f9e0ff */
        /* <DEDUP_REMOVED lines=9> */
[----:B------:R-:W-:-:S04]  /*7ad20*/  IMAD.WIDE.U32 R30, R19, R14, RZ ;  /* 0x0000000e131e7225 */ /* 0x000fc800078e00ff */
[----:B------:R-:W-:-:S04]  /*7ad30*/  IMAD.WIDE.U32 R4, R18, R14, RZ ;  /* 0x0000000e12047225 */ /* 0x000fc800078e00ff */
[----:B------:R-:W-:Y:S02]  /*7ad40*/  IMAD.IADD R4, R29, 0x1, R41 ;  /* 0x000000011d047824 */ /* 0x000fe400078e0229 */
[C---:B------:R-:W-:Y:S02]  /*7ad50*/  IMAD.SHL.U32 R24, R28.reuse, 0x2, RZ ;  /* 0x000000021c187824 */ /* 0x040fe400078e00ff */
[----:B------:R-:W-:Y:S01]  /*7ad60*/  IMAD.X R33, RZ, RZ, RZ, P5 ;  /* 0x000000ffff217224 */ /* 0x000fe200028e06ff */
[----:B------:R-:W-:Y:S01]  /*7ad70*/  SHF.L.U64.HI R36, R28, 0x1, R4 ;  /* 0x000000011c247819 */ /* 0x000fe20000010204 */
[----:B------:R-:W-:Y:S01]  /*7ad80*/  IMAD.WIDE.U32 R30, P6, R18, R15, R30 ;  /* 0x0000000f121e7225 */ /* 0x000fe200078c001e */
[----:B------:R-:W-:-:S03]  /*7ad90*/  IADD3 R9, P5, PT, R24, R9, RZ ;  /* 0x0000000918097210 */ /* 0x000fc60007fbe0ff */
[----:B------:R-:W-:Y:S02]  /*7ada0*/  IMAD.MOV.U32 R32, RZ, RZ, R35 ;  /* 0x000000ffff207224 */ /* 0x000fe400078e0023 */
[----:B------:R-:W-:Y:S01]  /*7adb0*/  IMAD.X R35, RZ, RZ, RZ, P0 ;  /* 0x000000ffff237224 */ /* 0x000fe200000e06ff */
[----:B------:R-:W-:Y:S01]  /*7adc0*/  ISETP.GE.U32.AND P0, PT, R9, R24, PT ;  /* 0x000000180900720c */ /* 0x000fe20003f06070 */
[----:B------:R-:W-:Y:S01]  /*7add0*/  IMAD.WIDE.U32.X R32, R17, R13, R32, P4 ;  /* 0x0000000d11207225 */ /* 0x000fe200020e0420 */
[----:B------:R-:W-:-:S03]  /*7ade0*/  IADD3 RZ, P4, PT, R5, R30, RZ ;  /* 0x0000001e05ff7210 */ /* 0x000fc60007f9e0ff */
[----:B------:R-:W-:Y:S01]  /*7adf0*/  IMAD.X R5, R36, 0x1, R40, P5 ;  /* 0x0000000124057824 */ /* 0x000fe200028e0628 */
[----:B------:R-:W-:Y:S01]  /*7ae00*/  SHF.L.W.U32.HI R43, R4, 0x1, R32 ;  /* 0x00000001042b7819 */ /* 0x000fe20000010e20 */
[-C--:B------:R-:W-:Y:S01]  /*7ae10*/  IMAD R41, R13, R18.reuse, RZ ;  /* 0x000000120d297224 */ /* 0x080fe200078e02ff */
[----:B------:R-:W-:Y:S01]  /*7ae20*/  SHF.L.W.U32.HI R42, R32, 0x1, R33 ;  /* 0x00000001202a7819 */ /* 0x000fe20000010e21 */
[----:B------:R-:W-:Y:S01]  /*7ae30*/  IMAD.WIDE.U32 R28, R12, R18, RZ ;  /* 0x000000120c1c7225 */ /* 0x000fe200078e00ff */
[----:B------:R-:W-:-:S03]  /*7ae40*/  ISETP.GE.U32.AND.EX P0, PT, R5, R36, PT, P0 ;  /* 0x000000240500720c */ /* 0x000fc60003f06100 */
[----:B------:R-:W-:Y:S01]  /*7ae50*/  IMAD R41, R19, R12, R41 ;  /* 0x0000000c13297224 */ /* 0x000fe200078e0229 */
[----:B------:R-:W-:Y:S01]  /*7ae60*/  SEL R4, RZ, 0x1, P0 ;  /* 0x00000001ff047807 */ /* 0x000fe20000000000 */
[----:B------:R-:W-:Y:S02]  /*7ae70*/  IMAD R45, R15, R16, RZ ;  /* 0x000000100f2d7224 */ /* 0x000fe400078e02ff */
[----:B------:R-:W-:Y:S01]  /*7ae80*/  IMAD.IADD R29, R29, 0x1, R41 ;  /* 0x000000011d1d7824 */ /* 0x000fe200078e0229 */
[----:B------:R-:W-:Y:S01]  /*7ae90*/  IADD3 R43, P0, P5, R4, R2, R43 ;  /* 0x00000002042b7210 */ /* 0x000fe20007d1e02b */
[----:B------:R-:W-:Y:S02]  /*7aea0*/  IMAD.MOV.U32 R34, RZ, RZ, R37 ;  /* 0x000000ffff227224 */ /* 0x000fe400078e0025 */
[----:B------:R-:W-:Y:S01]  /*7aeb0*/  IMAD.WIDE.U32 R36, R14, R16, RZ ;  /* 0x000000100e247225 */ /* 0x000fe200078e00ff */
[----:B------:R-:W-:-:S03]  /*7aec0*/  IADD3.X R42, PT, PT, RZ, R39, R42, P0, P5 ;  /* 0x00000027ff2a7210 */ /* 0x000fc600007ea42a */
[-C--:B------:R-:W-:Y:S02]  /*7aed0*/  IMAD R45, R17, R14.reuse, R45 ;  /* 0x0000000e112d7224 */ /* 0x080fe400078e022d */
[----:B------:R-:W-:-:S04]  /*7aee0*/  IMAD.WIDE.U32 R32, R16, R14, R28 ;  /* 0x0000000e10207225 */ /* 0x000fc800078e001c */
[----:B------:R-:W-:Y:S01]  /*7aef0*/  IMAD.IADD R30, R37, 0x1, R45 ;  /* 0x00000001251e7824 */ /* 0x000fe200078e022d */
[-C--:B------:R-:W-:Y:S01]  /*7af00*/  LEA R4, P0, R32, R43.reuse, 0x1 ;  /* 0x0000002b20047211 */ /* 0x080fe200078008ff */
[----:B------:R-:W-:Y:S02]  /*7af10*/  IMAD.IADD R45, R45, 0x1, R33 ;  /* 0x000000012d2d7824 */ /* 0x000fe400078e0221 */
[C---:B------:R-:W-:Y:S01]  /*7af20*/  IMAD.SHL.U32 R40, R36.reuse, 0x2, RZ ;  /* 0x0000000224287824 */ /* 0x040fe200078e00ff */
[----:B------:R-:W-:Y:S01]  /*7af30*/  SHF.L.U64.HI R41, R36, 0x1, R30 ;  /* 0x0000000124297819 */ /* 0x000fe2000001021e */
[----:B------:R-:W-:Y:S01]  /*7af40*/  IMAD.X R37, RZ, RZ, RZ, P1 ;  /* 0x000000ffff257224 */ /* 0x000fe200008e06ff */
[----:B------:R-:W-:Y:S01]  /*7af50*/  ISETP.GE.U32.AND P1, PT, R43, R2, PT ;  /* 0x000000022b00720c */ /* 0x000fe20003f26070 */
[----:B------:R-:W-:Y:S01]  /*7af60*/  IMAD.MOV.U32 R36, RZ, RZ, R25 ;  /* 0x000000ffff247224 */ /* 0x000fe200078e0019 */
[----:B------:R-:W-:Y:S01]  /*7af70*/  LEA.HI.X R2, R32, R42, R45, 0x1, P0 ;  /* 0x0000002a20027211 */ /* 0x000fe200000f0c2d */
[----:B------:R-:W-:Y:S01]  /*7af80*/  IMAD.WIDE.U32 R24, R13, R14, RZ ;  /* 0x0000000e0d187225 */ /* 0x000fe200078e00ff */
[----:B------:R-:W-:-:S02]  /*7af90*/  IADD3 R43, P0, PT, R40, R43, RZ ;  /* 0x0000002b282b7210 */ /* 0x000fc40007f1e0ff */
[----:B------:R-:W-:Y:S01]  /*7afa0*/  ISETP.GE.U32.AND.EX P1, PT, R42, R39, PT, P1 ;  /* 0x000000272a00720c */ /* 0x000fe20003f26110 */
[----:B------:R-:W-:-:S04]  /*7afb0*/  IMAD.WIDE.U32 R32, R12, R14, RZ ;  /* 0x0000000e0c207225 */ /* 0x000fc800078e00ff */
[----:B------:R-:W-:Y:S01]  /*7afc0*/  IMAD.WIDE.U32.X R36, R19, R13, R36, P2 ;  /* 0x0000000d13247225 */ /* 0x000fe200010e0424 */
[----:B------:R-:W-:-:S03]  /*7afd0*/  ISETP.GE.U32.AND P2, PT, R43, R40, PT ;  /* 0x000000282b00720c */ /* 0x000fc60003f46070 */
[----:B------:R-:W-:Y:S01]  /*7afe0*/  IMAD.X R32, R41, 0x1, R42, P0 ;  /* 0x0000000129207824 */ /* 0x000fe200000e062a */
[----:B------:R-:W-:Y:S01]  /*7aff0*/  ISETP.GE.U32.AND P0, PT, R4, R43, PT ;  /* 0x0000002b0400720c */ /* 0x000fe20003f06070 */
[----:B------:R-:W-:-:S03]  /*7b000*/  IMAD.WIDE.U32.X R34, R17, R15, R34, P3 ;  /* 0x0000000f11227225 */ /* 0x000fc600018e0422 */
[----:B------:R-:W-:Y:S01]  /*7b010*/  ISETP.GE.U32.AND.EX P2, PT, R32, R41, PT, P2 ;  /* 0x000000292000720c */ /* 0x000fe20003f46120 */
[----:B------:R-:W-:Y:S01]  /*7b020*/  IMAD.WIDE.U32 R24, P5, R12, R15, R24 ;  /* 0x0000000f0c187225 */ /* 0x000fe200078a0018 */
[----:B------:R-:W-:Y:S02]  /*7b030*/  SHF.L.W.U32.HI R39, R30, 0x1, R34 ;  /* 0x000000011e277819 */ /* 0x000fe40000010e22 */
[----:B------:R-:W-:Y:S01]  /*7b040*/  ISETP.GE.U32.AND.EX P0, PT, R2, R32, PT, P0 ;  /* 0x000000200200720c */ /* 0x000fe20003f06100 */
[----:B------:R-:W-:Y:S01]  /*7b050*/  IMAD R41, R15, R18, RZ ;  /* 0x000000120f297224 */ /* 0x000fe200078e02ff */
[----:B------:R-:W-:Y:S01]  /*7b060*/  IADD3 RZ, P3, PT, R33, R24, RZ ;  /* 0x0000001821ff7210 */ /* 0x000fe20007f7e0ff */
[----:B------:R-:W-:Y:S01]  /*7b070*/  IMAD.X R33, RZ, RZ, RZ, P6 ;  /* 0x000000ffff217224 */ /* 0x000fe200030e06ff */
[----:B------:R-:W-:Y:S01]  /*7b080*/  SHF.L.W.U32.HI R30, R34, 0x1, R35 ;  /* 0x00000001221e7819 */ /* 0x000fe20000010e23 */
[----:B------:R-:W-:Y:S01]  /*7b090*/  IMAD.WIDE.U32 R34, R14, R18, RZ ;  /* 0x000000120e227225 */ /* 0x000fe200078e00ff */
[----:B------:R-:W-:-:S03]  /*7b0a0*/  SEL R40, RZ, 0x1, P2 ;  /* 0x00000001ff287807 */ /* 0x000fc60001000000 */
[----:B------:R-:W-:Y:S02]  /*7b0b0*/  IMAD R41, R19, R14, R41 ;  /* 0x0000000e13297224 */ /* 0x000fe400078e0229 */
        /* <DEDUP_REMOVED lines=22> */
.L_x_1818:
[----:B------:R-:W-:Y:S05]  /*7b220*/  BSYNC.RECONVERGENT B2 ;  /* 0x0000000000027941 */ /* 0x000fea0003800200 */
.L_x_1817:
[-C--:B------:R-:W-:Y:S01]  /*7b230*/  IADD3 R43, P2, P1, R40, R22.reuse, R39 ;  /* 0x00000016282b7210 */ /* 0x080fe2000795e027 */
[----:B------:R-:W-:Y:S01]  /*7b240*/  IMAD.SHL.U32 R40, R34, 0x2, RZ ;  /* 0x0000000222287824 */ /* 0x000fe200078e00ff */
[----:B------:R-:W-:Y:S01]  /*7b250*/  SHF.L.W.U32.HI R28, R29, 0x1, R36 ;  /* 0x000000011d1c7819 */ /* 0x000fe20000010e24 */
[----:B------:R-:W-:Y:S01]  /*7b260*/  IMAD.IADD R31, R35, 0x1, R41 ;  /* 0x00000001231f7824 */ /* 0x000fe200078e0229 */
[----:B------:R-:W-:Y:S01]  /*7b270*/  SEL R29, RZ, 0x1, P0 ;  /* 0x00000001ff1d7807 */ /* 0x000fe20000000000 */
[----:B------:R-:W-:Y:S01]  /*7b280*/  IMAD.WIDE.U32.X R32, R19, R15, R32, P4 ;  /* 0x0000000f13207225 */ /* 0x000fe200020e0420 */
[----:B------:R-:W-:Y:S01]  /*7b290*/  IADD3.X R30, PT, PT, RZ, R21, R30, P2, P1 ;  /* 0x00000015ff1e7210 */ /* 0x000fe200017e241e */
[----:B------:R-:W-:Y:S01]  /*7b2a0*/  BSSY.RECONVERGENT B2, `(.L_x_1819) ;  /* 0x0000024000027945 */ /* 0x000fe20003800200 */
[----:B------:R-:W-:Y:S02]  /*7b2b0*/  ISETP.GE.U32.AND P2, PT, R43, R22, PT ;  /* 0x000000162b00720c */ /* 0x000fe40003f46070 */
[----:B------:R-:W-:-:S02]  /*7b2c0*/  SHF.L.W.U32.HI R36, R36, 0x1, R37 ;  /* 0x0000000124247819 */ /* 0x000fc40000010e25 */
[----:B------:R-:W-:Y:S02]  /*7b2d0*/  IADD3 R28, P0, P6, R29, R43, R28 ;  /* 0x0000002b1d1c7210 */ /* 0x000fe40007e1e01c */
[----:B------:R-:W-:Y:S01]  /*7b2e0*/  ISETP.GE.U32.AND.EX P2, PT, R30, R21, PT, P2 ;  /* 0x000000151e00720c */ /* 0x000fe20003f46120 */
[----:B------:R-:W-:Y:S01]  /*7b2f0*/  IMAD R21, R15, R12, RZ ;  /* 0x0000000c0f157224 */ /* 0x000fe200078e02ff */
[----:B------:R-:W-:Y:S02]  /*7b300*/  SHF.L.U64.HI R34, R34, 0x1, R31 ;  /* 0x0000000122227819 */ /* 0x000fe4000001021f */
[----:B------:R-:W-:Y:S01]  /*7b310*/  IADD3 R39, P4, PT, R40, R28, RZ ;  /* 0x0000001c28277210 */ /* 0x000fe20007f9e0ff */
[----:B------:R-:W-:Y:S01]  /*7b320*/  IMAD R41, R13, R14, R21 ;  /* 0x0000000e0d297224 */ /* 0x000fe200078e0215 */
[----:B------:R-:W-:Y:S02]  /*7b330*/  IADD3.X R29, PT, PT, RZ, R30, R36, P0, P6 ;  /* 0x0000001eff1d7210 */ /* 0x000fe400007ec424 */
[----:B------:R-:W-:-:S02]  /*7b340*/  ISETP.GE.U32.AND P1, PT, R39, R40, PT ;  /* 0x000000282700720c */ /* 0x000fc40003f26070 */
[----:B------:R-:W-:Y:S01]  /*7b350*/  ISETP.GE.U32.AND P0, PT, R28, R43, PT ;  /* 0x0000002b1c00720c */ /* 0x000fe20003f06070 */
[----:B------:R-:W-:Y:S01]  /*7b360*/  IMAD.X R35, R34, 0x1, R29, P4 ;  /* 0x0000000122237824 */ /* 0x000fe200020e061d */
[----:B------:R-:W-:Y:S02]  /*7b370*/  SHF.L.W.U32.HI R24, R31, 0x1, R32 ;  /* 0x000000011f187819 */ /* 0x000fe40000010e20 */
[----:B------:R-:W-:Y:S01]  /*7b380*/  SHF.L.W.U32.HI R37, R32, 0x1, R33 ;  /* 0x0000000120257819 */ /* 0x000fe20000010e21 */
[----:B------:R-:W-:Y:S01]  /*7b390*/  IMAD.X R33, RZ, RZ, RZ, P5 ;  /* 0x000000ffff217224 */ /* 0x000fe200028e06ff */
[----:B------:R-:W-:Y:S01]  /*7b3a0*/  ISETP.GE.U32.AND.EX P1, PT, R35, R34, PT, P1 ;  /* 0x000000222300720c */ /* 0x000fe20003f26110 */
[----:B------:R-:W-:Y:S01]  /*7b3b0*/  IMAD.MOV.U32 R32, RZ, RZ, R25 ;  /* 0x000000ffff207224 */ /* 0x000fe200078e0019 */
[----:B------:R-:W-:Y:S01]  /*7b3c0*/  ISETP.GE.U32.AND.EX P0, PT, R29, R30, PT, P0 ;  /* 0x0000001e1d00720c */ /* 0x000fe20003f06100 */
[----:B------:R-:W-:Y:S01]  /*7b3d0*/  IMAD.WIDE.U32 R28, R14, R12, RZ ;  /* 0x0000000c0e1c7225 */ /* 0x000fe200078e00ff */
[----:B------:R-:W-:-:S03]  /*7b3e0*/  SEL R21, RZ, 0x1, P1 ;  /* 0x00000001ff157807 */ /* 0x000fc60000800000 */
[----:B------:R-:W-:Y:S01]  /*7b3f0*/  IMAD.WIDE.U32 R30, R35, 0x3d1, RZ ;  /* 0x000003d1231e7825 */ /* 0x000fe200078e00ff */
[----:B------:R-:W-:Y:S07]  /*7b400*/  @P2 BRA `(.L_x_1820) ;  /* 0x0000000000342947 */ /* 0x000fee0003800000 */
        /* <DEDUP_REMOVED lines=13> */
.L_x_1820:
[----:B------:R-:W-:Y:S05]  /*7b4e0*/  BSYNC.RECONVERGENT B2 ;  /* 0x0000000000027941 */ /* 0x000fea0003800200 */
.L_x_1819:
[----:B------:R-:W-:Y:S04]  /*7b4f0*/  BSSY.RECONVERGENT B2, `(.L_x_1821) ;  /* 0x000000f000027945 */ /* 0x000fe80003800200 */
        /* <DEDUP_REMOVED lines=14> */
.L_x_1822:
[----:B------:R-:W-:Y:S05]  /*7b5e0*/  BSYNC.RECONVERGENT B2 ;  /* 0x0000000000027941 */ /* 0x000fea0003800200 */
.L_x_1821:
[----:B------:R-:W-:Y:S01]  /*7b5f0*/  IADD3 R22, P1, P2, R21, R23, R24 ;  /* 0x0000001715167210 */ /* 0x000fe20007a3e018 */
[----:B------:R-:W-:Y:S01]  /*7b600*/  IMAD.IADD R27, R29, 0x1, R41 ;  /* 0x000000011d1b7824 */ /* 0x000fe200078e0229 */
[----:B------:R-:W-:Y:S01]  /*7b610*/  BSSY.RECONVERGENT B2, `(.L_x_1823) ;  /* 0x000008c000027945 */ /* 0x000fe20003800200 */
[----:B------:R-:W-:Y:S01]  /*7b620*/  IMAD.WIDE.U32.X R32, R13, R15, R32, P3 ;  /* 0x0000000f0d207225 */ /* 0x000fe200018e0420 */
[----:B------:R-:W-:Y:S02]  /*7b630*/  ISETP.GE.U32.AND P0, PT, R22, R23, PT ;  /* 0x000000171600720c */ /* 0x000fe40003f06070 */
[----:B------:R-:W-:Y:S01]  /*7b640*/  IADD3.X R37, PT, PT, RZ, R38, R37, P1, P2 ;  /* 0x00000026ff257210 */ /* 0x000fe20000fe4425 */
[----:B------:R-:W-:Y:S01]  /*7b650*/  IMAD.SHL.U32 R21, R28, 0x2, RZ ;  /* 0x000000021c157824 */ /* 0x000fe200078e00ff */
[----:B------:R-:W-:Y:S01]  /*7b660*/  SHF.L.W.U32.HI R34, R27, 0x1, R32 ;  /* 0x000000011b227819 */ /* 0x000fe20000010e20 */
[----:B------:R-:W-:Y:S01]  /*7b670*/  IMAD.WIDE.U32 R24, P3, R39, 0x1, R30 ;  /* 0x0000000127187825 */ /* 0x000fe2000786001e */
[----:B------:R-:W-:-:S02]  /*7b680*/  SHF.L.W.U32.HI R33, R32, 0x1, R33 ;  /* 0x0000000120217819 */ /* 0x000fc40000010e21 */
[----:B------:R-:W-:Y:S01]  /*7b690*/  ISETP.GE.U32.AND.EX P0, PT, R37, R38, PT, P0 ;  /* 0x000000262500720c */ /* 0x000fe20003f06100 */
[----:B------:R-:W-:Y:S01]  /*7b6a0*/  IMAD.WIDE.U32 R30, R39, 0x3d1, RZ ;  /* 0x000003d1271e7825 */ /* 0x000fe200078e00ff */
[----:B------:R-:W-:Y:S02]  /*7b6b0*/  SHF.L.U64.HI R36, R28, 0x1, R27 ;  /* 0x000000011c247819 */ /* 0x000fe4000001021b */
[----:B------:R-:W-:Y:S01]  /*7b6c0*/  IADD3 R32, P2, PT, R21, R22, RZ ;  /* 0x0000001615207210 */ /* 0x000fe20007f5e0ff */
[----:B------:R-:W-:Y:S01]  /*7b6d0*/  IMAD.MOV.U32 R28, RZ, RZ, R30 ;  /* 0x000000ffff1c7224 */ /* 0x000fe200078e001e */
[----:B------:R-:W-:Y:S01]  /*7b6e0*/  IADD3 R29, P4, PT, R31, R24, RZ ;  /* 0x000000181f1d7210 */ /* 0x000fe20007f9e0ff */
[----:B------:R-:W-:Y:S01]  /*7b6f0*/  IMAD.MOV.U32 R46, RZ, RZ, R25 ;  /* 0x000000ffff2e7224 */ /* 0x000fe200078e0019 */
[----:B------:R-:W-:Y:S01]  /*7b700*/  ISETP.GE.U32.AND P1, PT, R32, R21, PT ;  /* 0x000000152000720c */ /* 0x000fe20003f26070 */
[----:B------:R-:W-:Y:S02]  /*7b710*/  IMAD.X R31, R36, 0x1, R37, P2 ;  /* 0x00000001241f7824 */ /* 0x000fe400010e0625 */
[----:B------:R-:W-:-:S02]  /*7b720*/  IMAD.WIDE.U32 R22, R16, R16, R28 ;  /* 0x0000001010167225 */ /* 0x000fc400078e001c */
[----:B------:R-:W-:Y:S02]  /*7b730*/  @!P0 IADD3 R11, P5, PT, R11, 0x1, RZ ;  /* 0x000000010b0b8810 */ /* 0x000fe40007fbe0ff */
[C---:B------:R-:W-:Y:S01]  /*7b740*/  ISETP.GE.U32.AND.EX P1, PT, R31.reuse, R36, PT, P1 ;  /* 0x000000241f00720c */ /* 0x040fe20003f26110 */
[----:B------:R-:W-:Y:S01]  /*7b750*/  IMAD.WIDE.U32 R24, R31, 0x3d1, RZ ;  /* 0x000003d11f187825 */ /* 0x000fe200078e00ff */
[----:B------:R-:W-:-:S03]  /*7b760*/  ISETP.GE.U32.AND P2, PT, R22, R30, PT ;  /* 0x0000001e1600720c */ /* 0x000fc60003f46070 */
[----:B------:R-:W-:Y:S02]  /*7b770*/  IMAD.X R47, RZ, RZ, RZ, P3 ;  /* 0x000000ffff2f7224 */ /* 0x000fe400018e06ff */
[----:B------:R-:W-:Y:S01]  /*7b780*/  IMAD.IADD R21, R26, 0x1, R23 ;  /* 0x000000011a157824 */ /* 0x000fe200078e0217 */
[----:B------:R-:W-:Y:S01]  /*7b790*/  SEL R23, RZ, 0x1, P1 ;  /* 0x00000001ff177807 */ /* 0x000fe20000800000 */
[----:B------:R-:W-:-:S03]  /*7b7a0*/  IMAD.WIDE.U32.X R46, R35, 0x1, R46, P4 ;  /* 0x00000001232e7825 */ /* 0x000fc600020e042e */
[----:B------:R-:W-:Y:S01]  /*7b7b0*/  IADD3 R34, P3, P4, R23, R11, R34 ;  /* 0x0000000b17227210 */ /* 0x000fe20007c7e022 */
[----:B------:R-:W-:Y:S01]  /*7b7c0*/  IMAD.WIDE.U32 R26, R32, 0x3d1, RZ ;  /* 0x000003d1201a7825 */ /* 0x000fe200078e00ff */
[----:B------:R-:W-:-:S03]  /*7b7d0*/  ISETP.GE.U32.AND.EX P2, PT, R21, R29, PT, P2 ;  /* 0x0000001d1500720c */ /* 0x000fc60003f46120 */
[----:B------:R-:W-:Y:S01]  /*7b7e0*/  @!P0 IMAD.X R6, RZ, RZ, R6, P5 ;  /* 0x000000ffff068224 */ /* 0x000fe200028e0606 */
[----:B------:R-:W-:Y:S01]  /*7b7f0*/  IADD3 R23, P6, PT, R20, R26, RZ ;  /* 0x0000001a14177210 */ /* 0x000fe20007fde0ff */
[----:B------:R-:W-:Y:S01]  /*7b800*/  IMAD.WIDE.U32 R24, P1, R32, 0x1, R24 ;  /* 0x0000000120187825 */ /* 0x000fe20007820018 */
[----:B------:R-:W-:Y:S02]  /*7b810*/  SEL R28, RZ, 0x1, P2 ;  /* 0x00000001ff1c7807 */ /* 0x000fe40001000000 */
[----:B------:R-:W-:Y:S02]  /*7b820*/  IADD3.X R29, PT, PT, RZ, R6, R33, P3, P4 ;  /* 0x00000006ff1d7210 */ /* 0x000fe40001fe8421 */
[----:B------:R-:W-:Y:S01]  /*7b830*/  IADD3 R20, P3, PT, R27, R24, RZ ;  /* 0x000000181b147210 */ /* 0x000fe20007f7e0ff */
[----:B------:R-:W-:Y:S01]  /*7b840*/  IMAD.X R27, RZ, RZ, RZ, P1 ;  /* 0x000000ffff1b7224 */ /* 0x000fe200008e06ff */
[----:B------:R-:W-:Y:S02]  /*7b850*/  @!P0 ISETP.NE.U32.AND P2, PT, R11, RZ, PT ;  /* 0x000000ff0b00820c */ /* 0x000fe40003f45070 */
[----:B------:R-:W-:Y:S01]  /*7b860*/  IADD3 R28, P4, P5, R23, R46, R28 ;  /* 0x0000002e171c7210 */ /* 0x000fe20007d9e01c */
[----:B------:R-:W-:Y:S01]  /*7b870*/  IMAD.X R33, R20, 0x1, R10, P6 ;  /* 0x0000000114217824 */ /* 0x000fe200030e060a */
[----:B------:R-:W-:-:S02]  /*7b880*/  @!P0 ISETP.NE.AND.EX P2, PT, R6, RZ, PT, P2 ;  /* 0x000000ff0600820c */ /* 0x000fc40003f45320 */
[----:B------:R-:W-:Y:S01]  /*7b890*/  ISETP.GE.U32.AND P1, PT, R23, R26, PT ;  /* 0x0000001a1700720c */ /* 0x000fe20003f26070 */
[----:B------:R-:W-:Y:S01]  /*7b8a0*/  IMAD.MOV.U32 R26, RZ, RZ, R25 ;  /* 0x000000ffff1a7224 */ /* 0x000fe200078e0019 */
[----:B------:R-:W-:Y:S01]  /*7b8b0*/  @!P0 SEL R10, RZ, 0x1, P2 ;  /* 0x00000001ff0a8807 */ /* 0x000fe20001000000 */
[----:B------:R-:W-:Y:S01]  /*7b8c0*/  IMAD.WIDE.U32 R24, R34, 0x3d1, RZ ;  /* 0x000003d122187825 */ /* 0x000fe200078e00ff */
[----:B------:R-:W-:Y:S02]  /*7b8d0*/  ISETP.GE.U32.AND P2, PT, R28, R23, PT ;  /* 0x000000171c00720c */ /* 0x000fe40003f46070 */
[----:B------:R-:W-:Y:S01]  /*7b8e0*/  IADD3.X R46, PT, PT, R33, R47, RZ, P4, P5 ;  /* 0x0000002f212e7210 */ /* 0x000fe200027ea4ff */
[----:B------:R-:W-:Y:S01]  /*7b8f0*/  IMAD.WIDE.U32.X R26, R31, 0x1, R26, P3 ;  /* 0x000000011f1a7825 */ /* 0x000fe200018e041a */
[----:B------:R-:W-:Y:S02]  /*7b900*/  ISETP.GE.U32.AND P6, PT, R34, R11, PT ;  /* 0x0000000b2200720c */ /* 0x000fe40003fc6070 */
[----:B------:R-:W-:-:S02]  /*7b910*/  ISETP.GE.U32.AND.EX P1, PT, R33, R20, PT, P1 ;  /* 0x000000142100720c */ /* 0x000fc40003f26110 */
[----:B------:R-:W-:Y:S02]  /*7b920*/  ISETP.GE.U32.AND.EX P2, PT, R46, R33, PT, P2 ;  /* 0x000000212e00720c */ /* 0x000fe40003f46120 */
[----:B------:R-:W-:Y:S01]  /*7b930*/  @!P0 IADD3 R7, P4, PT, R10, R7, RZ ;  /* 0x000000070a078210 */ /* 0x000fe20007f9e0ff */
[C---:B------:R-:W-:Y:S01]  /*7b940*/  IMAD.WIDE.U32 R10, R29.reuse, 0x3d1, RZ ;  /* 0x000003d11d0a7825 */ /* 0x040fe200078e00ff */
[----:B------:R-:W-:Y:S02]  /*7b950*/  ISETP.GE.U32.AND.EX P6, PT, R29, R6, PT, P6 ;  /* 0x000000061d00720c */ /* 0x000fe40003fc6160 */
[----:B------:R-:W-:Y:S01]  /*7b960*/  SEL R6, RZ, 0x1, P1 ;  /* 0x00000001ff067807 */ /* 0x000fe20000800000 */
[----:B------:R-:W-:Y:S01]  /*7b970*/  @!P0 IMAD.X R8, RZ, RZ, R8, P4 ;  /* 0x000000ffff088224 */ /* 0x000fe200020e0608 */
[----:B------:R-:W-:Y:S01]  /*7b980*/  SEL R23, RZ, 0x1, P2 ;  /* 0x00000001ff177807 */ /* 0x000fe20001000000 */
[----:B------:R-:W-:Y:S01]  /*7b990*/  IMAD.WIDE.U32 R10, P1, R34, 0x1, R10 ;  /* 0x00000001220a7825 */ /* 0x000fe2000782000a */
[----:B------:R-:W-:-:S02]  /*7b9a0*/  SEL R20, RZ, 0x1, P6 ;  /* 0x00000001ff147807 */ /* 0x000fc40003000000 */
[----:B------:R-:W-:Y:S02]  /*7b9b0*/  IADD3 R6, P3, P5, R23, R26, R6 ;  /* 0x0000001a17067210 */ /* 0x000fe40007d7e006 */
[----:B------:R-:W-:Y:S01]  /*7b9c0*/  IADD3 R31, P2, PT, R7, R20, RZ ;  /* 0x00000014071f7210 */ /* 0x000fe20007f5e0ff */
[----:B------:R-:W-:Y:S01]  /*7b9d0*/  IMAD.X R7, RZ, RZ, RZ, P1 ;  /* 0x000000ffff077224 */ /* 0x000fe200008e06ff */
[----:B------:R-:W-:Y:S02]  /*7b9e0*/  IADD3.X R27, PT, PT, RZ, R27, RZ, P3, P5 ;  /* 0x0000001bff1b7210 */ /* 0x000fe40001fea4ff */
[----:B------:R-:W-:Y:S01]  /*7b9f0*/  IADD3 R9, P0, PT, R9, R24, RZ ;  /* 0x0000001809097210 */ /* 0x000fe20007f1e0ff */
[----:B------:R-:W-:Y:S01]  /*7ba00*/  IMAD.X R33, RZ, RZ, R8, P2 ;  /* 0x000000ffff217224 */ /* 0x000fe200010e0608 */
[----:B------:R-:W-:Y:S02]  /*7ba10*/  IADD3 R25, P3, PT, R25, R10, RZ ;  /* 0x0000000a19197210 */ /* 0x000fe40007f7e0ff */
[----:B------:R-:W-:Y:S01]  /*7ba20*/  IADD3 R23, P2, PT, R9, R6, RZ ;  /* 0x0000000609177210 */ /* 0x000fe20007f5e0ff */
[----:B------:R-:W-:-:S02]  /*7ba30*/  IMAD.MOV.U32 R6, RZ, RZ, R11 ;  /* 0x000000ffff067224 */ /* 0x000fc400078e000b */
[----:B------:R-:W-:Y:S01]  /*7ba40*/  IMAD.X R20, R25, 0x1, R5, P0 ;  /* 0x0000000119147824 */ /* 0x000fe200000e0605 */
[----:B------:R-:W-:Y:S01]  /*7ba50*/  ISETP.GE.U32.AND P0, PT, R9, R24, PT ;  /* 0x000000180900720c */ /* 0x000fe20003f06070 */
[----:B------:R-:W-:Y:S01]  /*7ba60*/  IMAD.WIDE.U32.X R10, R29, 0x1, R6, P3 ;  /* 0x000000011d0a7825 */ /* 0x000fe200018e0406 */
[----:B------:R-:W-:Y:S02]  /*7ba70*/  ISETP.GE.U32.AND P1, PT, R23, R9, PT ;  /* 0x000000091700720c */ /* 0x000fe40003f26070 */
[C---:B------:R-:W-:Y:S01]  /*7ba80*/  ISETP.GE.U32.AND.EX P0, PT, R20.reuse, R25, PT, P0 ;  /* 0x000000191400720c */ /* 0x040fe20003f06100 */
[----:B------:R-:W-:Y:S02]  /*7ba90*/  IMAD.X R41, R20, 0x1, R27, P2 ;  /* 0x0000000114297824 */ /* 0x000fe400010e061b */
[----:B------:R-:W-:Y:S01]  /*7baa0*/  IMAD.WIDE.U32 R8, R33, 0x3d1, RZ ;  /* 0x000003d121087825 */ /* 0x000fe200078e00ff */
[----:B------:R-:W0:Y:S02]  /*7bab0*/  LDC.64 R26, c[0x3][0x640] ;  /* 0x00c19000ff1a7b82 */ /* 0x000e240000000a00 */
[----:B------:R-:W-:-:S02]  /*7bac0*/  ISETP.GE.U32.AND.EX P1, PT, R41, R20, PT, P1 ;  /* 0x000000142900720c */ /* 0x000fc40003f26110 */
[----:B------:R-:W-:Y:S01]  /*7bad0*/  SEL R20, RZ, 0x1, P0 ;  /* 0x00000001ff147807 */ /* 0x000fe20000000000 */
[----:B------:R-:W-:Y:S01]  /*7bae0*/  IMAD.WIDE.U32 R6, P2, R31, 0x1, R8 ;  /* 0x000000011f067825 */ /* 0x000fe20007840008 */
[----:B------:R-:W-:-:S03]  /*7baf0*/  SEL R5, RZ, 0x1, P1 ;  /* 0x00000001ff057807 */ /* 0x000fc60000800000 */
[----:B------:R-:W-:Y:S01]  /*7bb00*/  IMAD.WIDE.U32 R8, R31, 0x3d1, RZ ;  /* 0x000003d11f087825 */ /* 0x000fe200078e00ff */
[----:B------:R-:W-:Y:S02]  /*7bb10*/  IADD3 R5, P0, P1, R5, R10, R20 ;  /* 0x0000000a05057210 */ /* 0x000fe4000791e014 */
[----:B------:R-:W-:Y:S02]  /*7bb20*/  IADD3 R4, P5, PT, R4, R8, RZ ;  /* 0x0000000804047210 */ /* 0x000fe40007fbe0ff */
[----:B------:R-:W-:Y:S02]  /*7bb30*/  IADD3 R6, P3, PT, R9, R6, RZ ;  /* 0x0000000609067210 */ /* 0x000fe40007f7e0ff */
[----:B------:R-:W-:Y:S01]  /*7bb40*/  IADD3 R9, P4, PT, R4, R5, RZ ;  /* 0x0000000504097210 */ /* 0x000fe20007f9e0ff */
[----:B------:R-:W-:Y:S01]  /*7bb50*/  IMAD.X R5, RZ, RZ, RZ, P2 ;  /* 0x000000ffff057224 */ /* 0x000fe200010e06ff */
        /* <DEDUP_REMOVED lines=55> */
.L_x_1824:
[----:B------:R-:W-:Y:S05]  /*7bed0*/  BSYNC.RECONVERGENT B2 ;  /* 0x0000000000027941 */ /* 0x000fea0003800200 */
.L_x_1823:
[----:B------:R-:W-:Y:S01]  /*7bee0*/  ISETP.GT.U32.AND P0, PT, R9, R26, PT ;  /* 0x0000001a0900720c */ /* 0x000fe20003f04070 */
[----:B------:R-:W-:Y:S04]  /*7bef0*/  BSSY.RECONVERGENT B2, `(.L_x_1825) ;  /* 0x0000029000027945 */ /* 0x000fe80003800200 */
[----:B------:R-:W-:Y:S01]  /*7bf00*/  BSSY.RELIABLE B3, `(.L_x_1826) ;  /* 0x0000015000037945 */ /* 0x000fe20003800100 */
[----:B------:R-:W-:-:S13]  /*7bf10*/  ISETP.GT.U32.AND.EX P0, PT, R42, R27, PT, P0 ;  /* 0x0000001b2a00720c */ /* 0x000fda0003f04100 */
[----:B------:R-:W-:Y:S05]  /*7bf20*/  @P0 BRA `(.L_x_1827) ;  /* 0x0000000000480947 */ /* 0x000fea0003800000 */
[----:B------:R-:W0:Y:S01]  /*7bf30*/  LDCU.128 UR20, c[0x3][0x630] ;  /* 0x00c0c600ff1477ac */ /* 0x000e220008000c00 */
[----:B------:R-:W-:Y:S01]  /*7bf40*/  ISETP.NE.U32.AND P1, PT, R9, R26, PT ;  /* 0x0000001a0900720c */ /* 0x000fe20003f25070 */
[----:B------:R-:W1:Y:S01]  /*7bf50*/  LDCU.64 UR40, c[0x3][0x628] ;  /* 0x00c0c500ff2877ac */ /* 0x000e620008000a00 */
[----:B0-----:R-:W-:Y:S02]  /*7bf60*/  IMAD.U32 R49, RZ, RZ, UR22 ;  /* 0x00000016ff317e24 */ /* 0x001fe4000f8e00ff */
[----:B------:R-:W-:Y:S02]  /*7bf70*/  IMAD.U32 R53, RZ, RZ, UR23 ;  /* 0x00000017ff357e24 */ /* 0x000fe4000f8e00ff */
[----:B------:R-:W-:Y:S01]  /*7bf80*/  IMAD.U32 R7, RZ, RZ, UR20 ;  /* 0x00000014ff077e24 */ /* 0x000fe2000f8e00ff */
[----:B------:R-:W-:Y:S01]  /*7bf90*/  ISETP.NE.U32.AND P0, PT, R23, R49, PT ;  /* 0x000000311700720c */ /* 0x000fe20003f05070 */
[----:B------:R-:W-:Y:S02]  /*7bfa0*/  IMAD.U32 R52, RZ, RZ, UR21 ;  /* 0x00000015ff347e24 */ /* 0x000fe4000f8e00ff */
[----:B-1----:R-:W-:Y:S01]  /*7bfb0*/  IMAD.U32 R8, RZ, RZ, UR40 ;  /* 0x00000028ff087e24 */ /* 0x002fe2000f8e00ff */
        /* <DEDUP_REMOVED lines=9> */
.L_x_1827:
[----:B------:R-:W-:Y:S05]  /*7c050*/  BSYNC.RELIABLE B3 ;  /* 0x0000000000037941 */ /* 0x000fea0003800100 */
.L_x_1826:
[----:B------:R-:W0:Y:S01]  /*7c060*/  LDCU.64 UR20, c[0x3][0x628] ;  /* 0x00c0c500ff1477ac */ /* 0x000e220008000a00 */
[-C--:B------:R-:W-:Y:S02]  /*7c070*/  IADD3 R28, P1, PT, R28, -R3.reuse, RZ ;  /* 0x800000031c1c7210 */ /* 0x080fe40007f3e0ff */
[----:B------:R-:W-:Y:S01]  /*7c080*/  IADD3 R2, P3, PT, R23, -R3, RZ ;  /* 0x8000000317027210 */ /* 0x000fe20007f7e0ff */
[----:B------:R-:W1:Y:S01]  /*7c090*/  LDCU.128 UR40, c[0x3][0x630] ;  /* 0x00c0c600ff2877ac */ /* 0x000e620008000c00 */
[----:B------:R-:W-:-:S04]  /*7c0a0*/  IADD3 R9, P5, P6, R9, -R26, -R3 ;  /* 0x8000001a09097210 */ /* 0x000fc80007ebe803 */
[--C-:B------:R-:W-:Y:S01]  /*7c0b0*/  IADD3.X R42, PT, PT, R42, ~R27, ~R0.reuse, P5, P6 ;  /* 0x8000001b2a2a7210 */ /* 0x100fe20002fecc00 */
[----:B0-----:R-:W-:Y:S02]  /*7c0c0*/  IMAD.U32 R8, RZ, RZ, UR20 ;  /* 0x00000014ff087e24 */ /* 0x001fe4000f8e00ff */
[----:B------:R-:W-:Y:S02]  /*7c0d0*/  IMAD.U32 R51, RZ, RZ, UR21 ;  /* 0x00000015ff337e24 */ /* 0x000fe4000f8e00ff */
[----:B-1----:R-:W-:Y:S01]  /*7c0e0*/  IMAD.U32 R7, RZ, RZ, UR40 ;  /* 0x00000028ff077e24 */ /* 0x002fe2000f8e00ff */
[----:B------:R-:W-:Y:S01]  /*7c0f0*/  IADD3 R22, P0, PT, R22, -R8, RZ ;  /* 0x8000000816167210 */ /* 0x000fe20007f1e0ff */
[----:B------:R-:W-:Y:S02]  /*7c100*/  IMAD.U32 R49, RZ, RZ, UR42 ;  /* 0x0000002aff317e24 */ /* 0x000fe4000f8e00ff */
[----:B------:R-:W-:Y:S01]  /*7c110*/  IMAD.U32 R52, RZ, RZ, UR41 ;  /* 0x00000029ff347e24 */ /* 0x000fe2000f8e00ff */
[----:B------:R-:W-:Y:S01]  /*7c120*/  IADD3 R28, P2, PT, R28, -R7, RZ ;  /* 0x800000071c1c7210 */ /* 0x000fe20007f5e0ff */
[----:B------:R-:W-:Y:S01]  /*7c130*/  IMAD.U32 R53, RZ, RZ, UR43 ;  /* 0x0000002bff357e24 */ /* 0x000fe2000f8e00ff */
[----:B------:R-:W-:Y:S01]  /*7c140*/  IADD3 R23, P4, PT, R2, -R49, RZ ;  /* 0x8000003102177210 */ /* 0x000fe20007f9e0ff */
[----:B------:R-:W-:Y:S01]  /*7c150*/  IMAD.X R21, R21, 0x1, ~R51, P0 ;  /* 0x0000000115157824 */ /* 0x000fe200000e0e33 */
[----:B------:R-:W-:-:S02]  /*7c160*/  IADD3.X R46, PT, PT, ~R52, R46, ~R0, P2, P1 ;  /* 0x0000002e342e7210 */ /* 0x000fc400017e2d00 */
[----:B------:R-:W-:-:S09]  /*7c170*/  IADD3.X R41, PT, PT, ~R53, R41, ~R0, P4, P3 ;  /* 0x0000002935297210 */ /* 0x000fd200027e6d00 */
.L_x_1828:
[----:B------:R-:W-:Y:S05]  /*7c180*/  BSYNC.RECONVERGENT B2 ;  /* 0x0000000000027941 */ /* 0x000fea0003800200 */
.L_x_1825:
[-C--:B------:R-:W-:Y:S01]  /*7c190*/  IMAD.WIDE.U32 R10, R21, R16.reuse, RZ ;  /* 0x00000010150a7225 */ /* 0x080fe200078e00ff */
[----:B------:R-:W-:Y:S03]  /*7c1a0*/  BSSY.RECONVERGENT B2, `(.L_x_1829) ;  /* 0x00001a9000027945 */ /* 0x000fe60003800200 */
        /* <DEDUP_REMOVED lines=16> */
[----:B------:R-:W-:Y:S01]  /*7c2b0*/  IMAD.X R11, RZ, RZ, RZ, P1 ;  /* 0x000000ffff0b7224 */ /* 0x000fe200008e06ff */
[----:B------:R-:W-:Y:S01]  /*7c2c0*/  ISETP.GE.U32.AND P1, PT, R36, R10, PT ;  /* 0x0000000a2400720c */ /* 0x000fe20003f26070 */
[----:B------:R-:W-:Y:S02]  /*7c2d0*/  IMAD.X R29, R30, 0x1, R31, P2 ;  /* 0x000000011e1d7824 */ /* 0x000fe400010e061f */
[----:B------:R-:W-:-:S03]  /*7c2e0*/  IMAD.WIDE.U32 R24, R28, R16, RZ ;  /* 0x000000101c187225 */ /* 0x000fc600078e00ff */
[----:B------:R-:W-:Y:S01]  /*7c2f0*/  ISETP.GE.U32.AND.EX P1, PT, R29, R30, PT, P1 ;  /* 0x0000001e1d00720c */ /* 0x000fe20003f26110 */
[----:B------:R-:W-:-:S04]  /*7c300*/  IMAD.WIDE.U32 R32, P0, R17, R28, R32 ;  /* 0x0000001c11207225 */ /* 0x000fc80007800020 */
[----:B------:R-:W-:Y:S01]  /*7c310*/  IMAD.MOV.U32 R10, RZ, RZ, R5 ;  /* 0x000000ffff0a7224 */ /* 0x000fe200078e0005 */
[----:B------:R-:W-:Y:S01]  /*7c320*/  IADD3 RZ, P2, PT, R25, R32, RZ ;  /* 0x0000002019ff7210 */ /* 0x000fe20007f5e0ff */
[----:B------:R-:W-:Y:S01]  /*7c330*/  IMAD R2, R13, R22, RZ ;  /* 0x000000160d027224 */ /* 0x000fe200078e02ff */
[----:B------:R-:W-:Y:S01]  /*7c340*/  SEL R5, RZ, 0x1, P1 ;  /* 0x00000001ff057807 */ /* 0x000fe20000800000 */
[----:B------:R-:W-:-:S04]  /*7c350*/  IMAD.WIDE.U32 R38, R21, R12, RZ ;  /* 0x0000000c15267225 */ /* 0x000fc800078e00ff */
[----:B------:R-:W-:-:S04]  /*7c360*/  IMAD.WIDE.U32 R24, R12, R22, RZ ;  /* 0x000000160c187225 */ /* 0x000fc800078e00ff */
[----:B------:R-:W-:-:S04]  /*7c370*/  IMAD.WIDE.U32.X R10, R19, R21, R10, P3 ;  /* 0x00000015130a7225 */ /* 0x000fc800018e040a */
[----:B------:R-:W-:Y:S01]  /*7c380*/  IMAD R31, R12, R21, R2 ;  /* 0x000000150c1f7224 */ /* 0x000fe200078e0202 */
[----:B------:R-:W-:Y:S01]  /*7c390*/  IADD3 R20, P1, P3, R24, R10, R5 ;  /* 0x0000000a18147210 */ /* 0x000fe20007b3e005 */
[----:B------:R-:W-:-:S04]  /*7c3a0*/  IMAD.WIDE.U32 R34, R22, R12, RZ ;  /* 0x0000000c16227225 */ /* 0x000fc800078e00ff */
[----:B------:R-:W-:-:S04]  /*7c3b0*/  IMAD.WIDE.U32 R38, P6, R13, R22, R38 ;  /* 0x000000160d267225 */ /* 0x000fc800078c0026 */
[----:B------:R-:W-:Y:S01]  /*7c3c0*/  IMAD R37, R17, R28, RZ ;  /* 0x0000001c11257224 */ /* 0x000fe200078e02ff */
[----:B------:R-:W-:Y:S01]  /*7c3d0*/  IADD3 RZ, P5, PT, R35, R38, RZ ;  /* 0x0000002623ff7210 */ /* 0x000fe20007fbe0ff */
[----:B------:R-:W-:Y:S02]  /*7c3e0*/  IMAD.IADD R2, R25, 0x1, R31 ;  /* 0x0000000119027824 */ /* 0x000fe400078e021f */
[----:B------:R-:W-:-:S03]  /*7c3f0*/  IMAD.WIDE.U32 R4, R46, R12, RZ ;  /* 0x0000000c2e047225 */ /* 0x000fc600078e00ff */
[----:B------:R-:W-:Y:S01]  /*7c400*/  IADD3.X R6, PT, PT, R2, R11, RZ, P1, P3 ;  /* 0x0000000b02067210 */ /* 0x000fe20000fe64ff */
[----:B------:R-:W-:-:S04]  /*7c410*/  IMAD.WIDE.U32 R30, R16, R28, RZ ;  /* 0x0000001c101e7225 */ /* 0x000fc800078e00ff */
[----:B------:R-:W-:Y:S01]  /*7c420*/  IMAD R25, R16, R46, R37 ;  /* 0x0000002e10197224 */ /* 0x000fe200078e0225 */
[----:B------:R-:W-:Y:S01]  /*7c430*/  IADD3 R50, P3, PT, R36, R30, RZ ;  /* 0x0000001e24327210 */ /* 0x000fe20007f7e0ff */
[----:B------:R-:W-:-:S04]  /*7c440*/  IMAD.WIDE.U32 R34, R46, R18, RZ ;  /* 0x000000122e227225 */ /* 0x000fc800078e00ff */
[----:B------:R-:W-:-:S04]  /*7c450*/  IMAD.WIDE.U32 R4, P4, R13, R28, R4 ;  /* 0x0000001c0d047225 */ /* 0x000fc80007880004 */
[----:B------:R-:W-:Y:S02]  /*7c460*/  IMAD.IADD R25, R31, 0x1, R25 ;  /* 0x000000011f197824 */ /* 0x000fe400078e0219 */
[----:B------:R-:W-:-:S04]  /*7c470*/  IMAD.WIDE.U32 R36, R28, R12, RZ ;  /* 0x0000000c1c247225 */ /* 0x000fc800078e00ff */
[----:B------:R-:W-:-:S04]  /*7c480*/  IMAD.WIDE.U32 R10, R28, R18, RZ ;  /* 0x000000121c0a7225 */ /* 0x000fc800078e00ff */
[----:B------:R-:W-:-:S04]  /*7c490*/  IMAD.WIDE.U32 R34, P1, R19, R28, R34 ;  /* 0x0000001c13227225 */ /* 0x000fc80007820022 */
[----:B------:R-:W-:Y:S01]  /*7c4a0*/  IMAD.X R48, R25, 0x1, R29, P3 ;  /* 0x0000000119307824 */ /* 0x000fe200018e061d */
[----:B------:R-:W-:Y:S01]  /*7c4b0*/  IADD3 RZ, P3, PT, R37, R4, RZ ;  /* 0x0000000425ff7210 */ /* 0x000fe20007f7e0ff */
[----:B------:R-:W-:Y:S02]  /*7c4c0*/  IMAD R29, R19, R28, RZ ;  /* 0x0000001c131d7224 */ /* 0x000fe400078e02ff */
[----:B------:R-:W-:Y:S01]  /*7c4d0*/  IMAD.X R37, RZ, RZ, RZ, P0 ;  /* 0x000000ffff257224 */ /* 0x000fe200000e06ff */
[----:B------:R-:W-:Y:S01]  /*7c4e0*/  ISETP.GE.U32.AND P0, PT, R50, R30, PT ;  /* 0x0000001e3200720c */ /* 0x000fe20003f06070 */
[----:B------:R-:W-:Y:S01]  /*7c4f0*/  IMAD.X R31, RZ, RZ, RZ, P6 ;  /* 0x000000ffff1f7224 */ /* 0x000fe200030e06ff */
[----:B------:R-:W-:Y:S01]  /*7c500*/  IADD3 RZ, P6, PT, R11, R34, RZ ;  /* 0x000000220bff7210 */ /* 0x000fe20007fde0ff */
[----:B------:R-:W-:Y:S01]  /*7c510*/  IMAD.WIDE.U32 R10, R18, R28, RZ ;  /* 0x0000001c120a7225 */ /* 0x000fe200078e00ff */
[----:B------:R-:W-:-:S03]  /*7c520*/  ISETP.GE.U32.AND.EX P0, PT, R48, R25, PT, P0 ;  /* 0x000000193000720c */ /* 0x000fc60003f06100 */
[-C--:B------:R-:W-:Y:S02]  /*7c530*/  IMAD R29, R18, R46.reuse, R29 ;  /* 0x0000002e121d7224 */ /* 0x080fe400078e021d */
[----:B------:R-:W-:Y:S02]  /*7c540*/  IMAD.MOV.U32 R36, RZ, RZ, R33 ;  /* 0x000000ffff247224 */ /* 0x000fe400078e0021 */
[----:B------:R-:W-:Y:S01]  /*7c550*/  IMAD.IADD R11, R11, 0x1, R29 ;  /* 0x000000010b0b7824 */ /* 0x000fe200078e021d */
[----:B------:R-:W-:Y:S01]  /*7c560*/  SEL R29, RZ, 0x1, P0 ;  /* 0x00000001ff1d7807 */ /* 0x000fe20000000000 */
[----:B------:R-:W-:Y:S01]  /*7c570*/  IMAD.WIDE.U32.X R36, R17, R46, R36, P2 ;  /* 0x0000002e11247225 */ /* 0x000fe200010e0424 */
[----:B------:R-:W-:-:S03]  /*7c580*/  IADD3 R25, P0, PT, R20, R10, RZ ;  /* 0x0000000a14197210 */ /* 0x000fc60007f1e0ff */
[----:B------:R-:W-:Y:S01]  /*7c590*/  IMAD.X R33, RZ, RZ, RZ, P1 ;  /* 0x000000ffff217224 */ /* 0x000fe200008e06ff */
[----:B------:R-:W-:Y:S01]  /*7c5a0*/  ISETP.GE.U32.AND P1, PT, R20, R24, PT ;  /* 0x000000181400720c */ /* 0x000fe20003f26070 */
[----:B------:R-:W-:Y:S02]  /*7c5b0*/  IMAD.MOV.U32 R30, RZ, RZ, R39 ;  /* 0x000000ffff1e7224 */ /* 0x000fe400078e0027 */
[----:B------:R-:W-:Y:S01]  /*7c5c0*/  IMAD.X R39, R11, 0x1, R6, P0 ;  /* 0x000000010b277824 */ /* 0x000fe200000e0606 */
[----:B------:R-:W-:Y:S01]  /*7c5d0*/  IADD3 R29, P0, P2, R25, R36, R29 ;  /* 0x00000024191d7210 */ /* 0x000fe20007a1e01d */
[----:B------:R-:W-:Y:S01]  /*7c5e0*/  IMAD.MOV.U32 R32, RZ, RZ, R35 ;  /* 0x000000ffff207224 */ /* 0x000fe200078e0023 */
[----:B------:R-:W-:Y:S01]  /*7c5f0*/  ISETP.GE.U32.AND.EX P1, PT, R6, R2, PT, P1 ;  /* 0x000000020600720c */ /* 0x000fe20003f26110 */
[----:B------:R-:W-:Y:S01]  /*7c600*/  IMAD R2, R15, R22, RZ ;  /* 0x000000160f027224 */ /* 0x000fe200078e02ff */
[----:B------:R-:W-:Y:S01]  /*7c610*/  IADD3.X R4, PT, PT, R39, R37, RZ, P0, P2 ;  /* 0x0000002527047210 */ /* 0x000fe200007e44ff */
[----:B------:R-:W-:Y:S01]  /*7c620*/  IMAD.WIDE.U32.X R30, R13, R21, R30, P5 ;  /* 0x000000150d1e7225 */ /* 0x000fe200028e041e */
[----:B------:R-:W-:-:S02]  /*7c630*/  ISETP.GE.U32.AND P2, PT, R25, R10, PT ;  /* 0x0000000a1900720c */ /* 0x000fc40003f46070 */
[----:B------:R-:W-:Y:S01]  /*7c640*/  ISETP.GE.U32.AND P0, PT, R29, R25, PT ;  /* 0x000000191d00720c */ /* 0x000fe20003f06070 */
[C---:B------:R-:W-:Y:S01]  /*7c650*/  IMAD.WIDE.U32 R24, R14.reuse, R22, RZ ;  /* 0x000000160e187225 */ /* 0x040fe200078e00ff */
[----:B------:R-:W-:Y:S02]  /*7c660*/  SEL R35, RZ, 0x1, P1 ;  /* 0x00000001ff237807 */ /* 0x000fe40000800000 */
        /* <DEDUP_REMOVED lines=8> */
[----:B------:R-:W-:-:S02]  /*7c6f0*/  SEL R39, RZ, 0x1, P0 ;  /* 0x00000001ff277807 */ /* 0x000fc40000000000 */
        /* <DEDUP_REMOVED lines=9> */
[----:B------:R-:W-:Y:S01]  /*7c790*/  IMAD.WIDE.U32 R30, R46, R14, RZ ;  /* 0x0000000e2e1e7225 */ /* 0x000fe200078e00ff */
[----:B------:R-:W-:Y:S02]  /*7c7a0*/  ISETP.GE.U32.AND P0, PT, R2, R10, PT ;  /* 0x0000000a0200720c */ /* 0x000fe40003f06070 */
[----:B------:R-:W-:Y:S01]  /*7c7b0*/  ISETP.GE.U32.AND P4, PT, R39, R2, PT ;  /* 0x000000022700720c */ /* 0x000fe20003f86070 */
[----:B------:R-:W-:-:S02]  /*7c7c0*/  IMAD.X R33, R32, 0x1, R25, P5 ;  /* 0x0000000120217824 */ /* 0x000fc400028e0619 */
[----:B------:R-:W-:-:S03]  /*7c7d0*/  IMAD.WIDE.U32 R10, R28, R14, RZ ;  /* 0x0000000e1c0a7225 */ /* 0x000fc600078e00ff */
[C---:B------:R-:W-:Y:S01]  /*7c7e0*/  ISETP.GE.U32.AND.EX P0, PT, R33.reuse, R32, PT, P0 ;  /* 0x000000202100720c */ /* 0x040fe20003f06100 */
[----:B------:R-:W-:Y:S02]  /*7c7f0*/  IMAD.X R2, R33, 0x1, R34, P2 ;  /* 0x0000000121027824 */ /* 0x000fe400010e0622 */
[----:B------:R-:W-:Y:S01]  /*7c800*/  IMAD.MOV.U32 R34, RZ, RZ, R5 ;  /* 0x000000ffff227224 */ /* 0x000fe200078e0005 */
[----:B------:R-:W-:Y:S01]  /*7c810*/  SEL R38, RZ, 0x1, P0 ;  /* 0x00000001ff267807 */ /* 0x000fe20000000000 */
[----:B------:R-:W-:Y:S01]  /*7c820*/  IMAD.WIDE.U32 R30, P1, R15, R28, R30 ;  /* 0x0000001c0f1e7225 */ /* 0x000fe2000782001e */
[----:B------:R-:W-:-:S03]  /*7c830*/  ISETP.GE.U32.AND.EX P4, PT, R2, R33, PT, P4 ;  /* 0x000000210200720c */ /* 0x000fc60003f86140 */
[----:B------:R-:W-:Y:S01]  /*7c840*/  IMAD.WIDE.U32 R36, R21, R14, RZ ;  /* 0x0000000e15247225 */ /* 0x000fe200078e00ff */
[----:B------:R-:W-:Y:S02]  /*7c850*/  SEL R5, RZ, 0x1, P4 ;  /* 0x00000001ff057807 */ /* 0x000fe40002000000 */
[----:B------:R-:W-:Y:S01]  /*7c860*/  IADD3 RZ, P5, PT, R11, R30, RZ ;  /* 0x0000001e0bff7210 */ /* 0x000fe20007fbe0ff */
[----:B------:R-:W-:-:S04]  /*7c870*/  IMAD.WIDE.U32.X R34, R13, R46, R34, P3 ;  /* 0x0000002e0d227225 */ /* 0x000fc800018e0422 */
[----:B------:R-:W-:Y:S01]  /*7c880*/  IMAD.WIDE.U32 R10, R22, R14, RZ ;  /* 0x0000000e160a7225 */ /* 0x000fe200078e00ff */
[----:B------:R-:W-:-:S03]  /*7c890*/  IADD3 R38, P0, P4, R5, R34, R38 ;  /* 0x0000002205267210 */ /* 0x000fc60007c1e026 */
[----:B------:R-:W-:-:S04]  /*7c8a0*/  IMAD.WIDE.U32 R36, P2, R15, R22, R36 ;  /* 0x000000160f247225 */ /* 0x000fc80007840024 */
[-C--:B------:R-:W-:Y:S01]  /*7c8b0*/  IMAD R5, R17, R23.reuse, RZ ;  /* 0x0000001711057224 */ /* 0x080fe200078e02ff */
[----:B------:R-:W-:Y:S01]  /*7c8c0*/  IADD3 RZ, P3, PT, R11, R36, RZ ;  /* 0x000000240bff7210 */ /* 0x000fe20007f7e0ff */
[----:B------:R-:W-:-:S04]  /*7c8d0*/  IMAD.WIDE.U32 R10, R16, R23, RZ ;  /* 0x00000017100a7225 */ /* 0x000fc800078e00ff */
[----:B------:R-:W-:Y:S01]  /*7c8e0*/  IMAD R43, R16, R41, R5 ;  /* 0x00000029102b7224 */ /* 0x000fe200078e0205 */
[----:B------:R-:W-:Y:S01]  /*7c8f0*/  IADD3 R5, P6, PT, R29, R10, RZ ;  /* 0x0000000a1d057210 */ /* 0x000fe20007fde0ff */
[----:B------:R-:W-:Y:S01]  /*7c900*/  IMAD.X R33, RZ, RZ, RZ, P2 ;  /* 0x000000ffff217224 */ /* 0x000fe200010e06ff */
[----:B------:R-:W-:Y:S01]  /*7c910*/  ISETP.GE.U32.AND P2, PT, R20, R24, PT ;  /* 0x000000181400720c */ /* 0x000fe20003f46070 */
[----:B------:R-:W-:Y:S01]  /*7c920*/  IMAD.IADD R36, R11, 0x1, R43 ;  /* 0x000000010b247824 */ /* 0x000fe200078e022b */
[----:B------:R-:W-:Y:S01]  /*7c930*/  IADD3.X R20, PT, PT, RZ, R35, RZ, P0, P4 ;  /* 0x00000023ff147210 */ /* 0x000fe200007e84ff */
[----:B------:R-:W-:Y:S01]  /*7c940*/  IMAD.MOV.U32 R32, RZ, RZ, R37 ;  /* 0x000000ffff207224 */ /* 0x000fe200078e0025 */
[----:B------:R-:W-:Y:S01]  /*7c950*/  ISETP.GE.U32.AND.EX P2, PT, R25, R6, PT, P2 ;  /* 0x000000061900720c */ /* 0x000fe20003f46120 */
[----:B------:R-:W-:Y:S01]  /*7c960*/  IMAD R11, R15, R28, RZ ;  /* 0x0000001c0f0b7224 */ /* 0x000fe200078e02ff */
[----:B------:R-:W-:Y:S01]  /*7c970*/  ISETP.GE.U32.AND P0, PT, R5, R10, PT ;  /* 0x0000000a0500720c */ /* 0x000fe20003f06070 */
[----:B------:R-:W-:-:S04]  /*7c980*/  IMAD.WIDE.U32 R28, R14, R28, RZ ;  /* 0x0000001c0e1c7225 */ /* 0x000fc800078e00ff */
[----:B------:R-:W-:Y:S02]  /*7c990*/  IMAD R6, R19, R23, RZ ;  /* 0x0000001713067224 */ /* 0x000fe400078e02ff */
[----:B------:R-:W-:Y:S01]  /*7c9a0*/  IMAD R35, R14, R46, R11 ;  /* 0x0000002e0e237224 */ /* 0x000fe200078e020b */
[----:B------:R-:W-:Y:S01]  /*7c9b0*/  SEL R11, RZ, 0x1, P2 ;  /* 0x00000001ff0b7807 */ /* 0x000fe20001000000 */
[----:B------:R-:W-:-:S04]  /*7c9c0*/  IMAD.WIDE.U32.X R32, R15, R21, R32, P3 ;  /* 0x000000150f207225 */ /* 0x000fc800018e0420 */
[----:B------:R-:W-:Y:S01]  /*7c9d0*/  IMAD.WIDE.U32 R24, R18, R23, RZ ;  /* 0x0000001712187225 */ /* 0x000fe200078e00ff */
[----:B------:R-:W-:-:S03]  /*7c9e0*/  IADD3 R34, P2, P3, R28, R32, R11 ;  /* 0x000000201c227210 */ /* 0x000fc60007b5e00b */
[----:B------:R-:W-:Y:S01]  /*7c9f0*/  IMAD R37, R18, R41, R6 ;  /* 0x0000002912257224 */ /* 0x000fe200078e0206 */
[----:B------:R-:W-:Y:S01]  /*7ca00*/  IADD3 R39, P4, PT, R39, R24, RZ ;  /* 0x0000001827277210 */ /* 0x000fe20007f9e0ff */
[----:B------:R-:W-:Y:S02]  /*7ca10*/  IMAD.IADD R6, R29, 0x1, R35 ;  /* 0x000000011d067824 */ /* 0x000fe400078e0223 */
[----:B------:R-:W-:-:S03]  /*7ca20*/  IMAD.WIDE.U32 R10, R41, R16, RZ ;  /* 0x00000010290a7225 */ /* 0x000fc600078e00ff */
[----:B------:R-:W-:Y:S01]  /*7ca30*/  IADD3.X R30, PT, PT, R6, R33, RZ, P2, P3 ;  /* 0x00000021061e7210 */ /* 0x000fe200017e64ff */
[----:B------:R-:W-:Y:S01]  /*7ca40*/  IMAD.IADD R35, R25, 0x1, R37 ;  /* 0x0000000119237824 */ /* 0x000fe200078e0225 */
[----:B------:R-:W-:Y:S01]  /*7ca50*/  ISETP.GE.U32.AND P2, PT, R39, R24, PT ;  /* 0x000000182700720c */ /* 0x000fe20003f46070 */
[----:B------:R-:W-:-:S04]  /*7ca60*/  IMAD.WIDE.U32 R24, R23, R16, RZ ;  /* 0x0000001017187225 */ /* 0x000fc800078e00ff */
[----:B------:R-:W-:-:S04]  /*7ca70*/  IMAD.WIDE.U32 R10, P3, R17, R23, R10 ;  /* 0x00000017110a7225 */ /* 0x000fc8000786000a */
[----:B------:R-:W-:Y:S01]  /*7ca80*/  IMAD.X R4, R36, 0x1, R4, P6 ;  /* 0x0000000124047824 */ /* 0x000fe200030e0604 */
[----:B------:R-:W-:Y:S01]  /*7ca90*/  IADD3 RZ, P6, PT, R25, R10, RZ ;  /* 0x0000000a19ff7210 */ /* 0x000fe20007fde0ff */
[----:B------:R-:W-:-:S03]  /*7caa0*/  IMAD.WIDE.U32 R32, R41, R18, RZ ;  /* 0x0000001229207225 */ /* 0x000fc600078e00ff */
[----:B------:R-:W-:Y:S01]  /*7cab0*/  ISETP.GE.U32.AND.EX P0, PT, R4, R36, PT, P0 ;  /* 0x000000240400720c */ /* 0x000fe20003f06100 */
[----:B------:R-:W-:Y:S02]  /*7cac0*/  IMAD.X R37, RZ, RZ, RZ, P3 ;  /* 0x000000ffff257224 */ /* 0x000fe400018e06ff */
[----:B------:R-:W-:Y:S01]  /*7cad0*/  IMAD.MOV.U32 R36, RZ, RZ, R11 ;  /* 0x000000ffff247224 */ /* 0x000fe200078e000b */
[----:B------:R-:W-:Y:S01]  /*7cae0*/  SEL R29, RZ, 0x1, P0 ;  /* 0x00000001ff1d7807 */ /* 0x000fe20000000000 */
[----:B------:R-:W-:-:S04]  /*7caf0*/  IMAD.WIDE.U32 R32, P3, R19, R23, R32 ;  /* 0x0000001713207225 */ /* 0x000fc80007860020 */
[----:B------:R-:W-:-:S04]  /*7cb00*/  IMAD.WIDE.U32 R24, R23, R18, RZ ;  /* 0x0000001217187225 */ /* 0x000fc800078e00ff */
[----:B------:R-:W-:Y:S01]  /*7cb10*/  IMAD.WIDE.U32.X R10, R17, R41, R36, P6 ;  /* 0x00000029110a7225 */ /* 0x000fe200030e0424 */
[----:B------:R-:W-:-:S03]  /*7cb20*/  IADD3 RZ, P6, PT, R25, R32, RZ ;  /* 0x0000002019ff7210 */ /* 0x000fc60007fde0ff */
[----:B------:R-:W-:Y:S01]  /*7cb30*/  IMAD.X R32, R35, 0x1, R2, P4 ;  /* 0x0000000123207824 */ /* 0x000fe200020e0602 */
[----:B------:R-:W-:Y:S01]  /*7cb40*/  IADD3 R2, P0, P4, R39, R10, R29 ;  /* 0x0000000a27027210 */ /* 0x000fe20007c1e01d */
[----:B------:R-:W-:-:S03]  /*7cb50*/  IMAD.WIDE.U32 R24, R41, R12, RZ ;  /* 0x0000000c29187225 */ /* 0x000fc600078e00ff */
[C---:B------:R-:W-:Y:S01]  /*7cb60*/  IADD3.X R45, PT, PT, R32.reuse, R11, RZ, P0, P4 ;  /* 0x0000000b202d7210 */ /* 0x040fe200007e84ff */
[----:B------:R-:W-:Y:S01]  /*7cb70*/  IMAD.WIDE.U32 R10, R23, R12, RZ ;  /* 0x0000000c170a7225 */ /* 0x000fe200078e00ff */
[----:B------:R-:W-:-:S03]  /*7cb80*/  ISETP.GE.U32.AND.EX P2, PT, R32, R35, PT, P2 ;  /* 0x000000232000720c */ /* 0x000fc60003f46120 */
[----:B------:R-:W-:Y:S01]  /*7cb90*/  IMAD.WIDE.U32 R24, P4, R13, R23, R24 ;  /* 0x000000170d187225 */ /* 0x000fe20007880018 */
[----:B------:R-:W-:-:S03]  /*7cba0*/  SEL R44, RZ, 0x1, P2 ;  /* 0x00000001ff2c7807 */ /* 0x000fc60001000000 */
[----:B------:R-:W-:Y:S01]  /*7cbb0*/  IMAD.X R29, RZ, RZ, RZ, P1 ;  /* 0x000000ffff1d7224 */ /* 0x000fe200008e06ff */
[----:B------:R-:W-:Y:S01]  /*7cbc0*/  IADD3 RZ, P0, PT, R11, R24, RZ ;  /* 0x000000180bff7210 */ /* 0x000fe20007f1e0ff */
[----:B------:R-:W-:Y:S01]  /*7cbd0*/  IMAD.X R11, RZ, RZ, RZ, P3 ;  /* 0x000000ffff0b7224 */ /* 0x000fe200018e06ff */
[----:B------:R-:W-:Y:S01]  /*7cbe0*/  ISETP.GE.U32.AND P1, PT, R2, R39, PT ;  /* 0x000000270200720c */ /* 0x000fe20003f26070 */
[----:B------:R-:W-:Y:S01]  /*7cbf0*/  IMAD.MOV.U32 R10, RZ, RZ, R33 ;  /* 0x000000ffff0a7224 */ /* 0x000fe200078e0021 */
[----:B------:R-:W-:Y:S01]  /*7cc00*/  IADD3 R24, P3, PT, R34, R38, RZ ;  /* 0x0000002622187210 */ /* 0x000fe20007f7e0ff */
[----:B------:R-:W-:Y:S01]  /*7cc10*/  IMAD.X R37, RZ, RZ, RZ, P4 ;  /* 0x000000ffff257224 */ /* 0x000fe200020e06ff */
[----:B------:R-:W-:Y:S01]  /*7cc20*/  ISETP.GE.U32.AND.EX P1, PT, R45, R32, PT, P1 ;  /* 0x000000202d00720c */ /* 0x000fe20003f26110 */
[----:B------:R-:W-:Y:S01]  /*7cc30*/  IMAD.WIDE.U32.X R10, R19, R41, R10, P6 ;  /* 0x00000029130a7225 */ /* 0x000fe200030e040a */
[----:B------:R-:W-:Y:S02]  /*7cc40*/  ISETP.GE.U32.AND P2, PT, R24, R34, PT ;  /* 0x000000221800720c */ /* 0x000fe40003f46070 */
[----:B------:R-:W-:Y:S01]  /*7cc50*/  SEL R33, RZ, 0x1, P1 ;  /* 0x00000001ff217807 */ /* 0x000fe20000800000 */
[----:B------:R-:W-:Y:S01]  /*7cc60*/  IMAD.X R20, R30, 0x1, R20, P3 ;  /* 0x000000011e147824 */ /* 0x000fe200018e0614 */
[----:B------:R-:W-:Y:S01]  /*7cc70*/  ISETP.GE.U32.AND P3, PT, R34, R28, PT ;  /* 0x0000001c2200720c */ /* 0x000fe20003f66070 */
[----:B------:R-:W-:Y:S01]  /*7cc80*/  IMAD.MOV.U32 R28, RZ, RZ, R31 ;  /* 0x000000ffff1c7224 */ /* 0x000fe200078e001f */
[----:B------:R-:W-:Y:S01]  /*7cc90*/  IADD3 R44, P1, P6, R33, R10, R44 ;  /* 0x0000000a212c7210 */ /* 0x000fe20007e3e02c */
[----:B------:R-:W-:Y:S01]  /*7cca0*/  IMAD R31, R17, R9, RZ ;  /* 0x00000009111f7224 */ /* 0x000fe200078e02ff */
[----:B------:R-:W-:Y:S01]  /*7ccb0*/  ISETP.GE.U32.AND.EX P3, PT, R30, R6, PT, P3 ;  /* 0x000000061e00720c */ /* 0x000fe20003f66130 */
[----:B------:R-:W-:Y:S01]  /*7ccc0*/  IMAD.WIDE.U32.X R46, R15, R46, R28, P5 ;  /* 0x0000002e0f2e7225 */ /* 0x000fe200028e041c */
[----:B------:R-:W-:-:S02]  /*7ccd0*/  ISETP.GE.U32.AND.EX P2, PT, R20, R30, PT, P2 ;  /* 0x0000001e1400720c */ /* 0x000fc40003f46120 */
[----:B------:R-:W-:Y:S01]  /*7cce0*/  SEL R6, RZ, 0x1, P3 ;  /* 0x00000001ff067807 */ /* 0x000fe20001800000 */
[----:B------:R-:W-:Y:S01]  /*7ccf0*/  IMAD R28, R13, R23, RZ ;  /* 0x000000170d1c7224 */ /* 0x000fe200078e02ff */
[----:B------:R-:W-:Y:S01]  /*7cd00*/  SEL R29, RZ, 0x1, P2 ;  /* 0x00000001ff1d7807 */ /* 0x000fe20001000000 */
[----:B------:R-:W-:Y:S01]  /*7cd10*/  IMAD.WIDE.U32 R32, R41, R14, RZ ;  /* 0x0000000e29207225 */ /* 0x000fe200078e00ff */
[----:B------:R-:W-:Y:S02]  /*7cd20*/  IADD3.X R43, PT, PT, RZ, R11, RZ, P1, P6 ;  /* 0x0000000bff2b7210 */ /* 0x000fe40000fec4ff */
[----:B------:R-:W-:Y:S01]  /*7cd30*/  IADD3 R6, P1, P3, R29, R46, R6 ;  /* 0x0000002e1d067210 */ /* 0x000fe20007b3e006 */
[----:B------:R-:W-:-:S03]  /*7cd40*/  IMAD.WIDE.U32 R10, R16, R9, RZ ;  /* 0x00000009100a7225 */ /* 0x000fc600078e00ff */
[----:B------:R-:W-:Y:S01]  /*7cd50*/  IADD3.X R46, PT, PT, RZ, R47, RZ, P1, P3 ;  /* 0x0000002fff2e7210 */ /* 0x000fe20000fe64ff */
[----:B------:R-:W-:Y:S01]  /*7cd60*/  IMAD R29, R16, R42, R31 ;  /* 0x0000002a101d7224 */ /* 0x000fe200078e021f */
[----:B------:R-:W-:Y:S01]  /*7cd70*/  IADD3 R2, P6, PT, R2, R10, RZ ;  /* 0x0000000a02027210 */ /* 0x000fe20007fde0ff */
[----:B------:R-:W-:-:S03]  /*7cd80*/  IMAD.WIDE.U32 R30, R12, R23, RZ ;  /* 0x000000170c1e7225 */ /* 0x000fc600078e00ff */
[----:B------:R-:W-:Y:S01]  /*7cd90*/  ISETP.GE.U32.AND P2, PT, R2, R10, PT ;  /* 0x0000000a0200720c */ /* 0x000fe20003f46070 */
[----:B------:R-:W-:Y:S02]  /*7cda0*/  IMAD R35, R12, R41, R28 ;  /* 0x000000290c237224 */ /* 0x000fe400078e021c */
[----:B------:R-:W-:Y:S02]  /*7cdb0*/  IMAD.IADD R36, R11, 0x1, R29 ;  /* 0x000000010b247824 */ /* 0x000fe400078e021d */
[----:B------:R-:W-:Y:S01]  /*7cdc0*/  IMAD.IADD R40, R31, 0x1, R35 ;  /* 0x000000011f287824 */ /* 0x000fe200078e0223 */
[----:B------:R-:W-:Y:S01]  /*7cdd0*/  IADD3 R31, P5, PT, R24, R30, RZ ;  /* 0x0000001e181f7210 */ /* 0x000fe20007fbe0ff */
[----:B------:R-:W-:-:S04]  /*7cde0*/  IMAD.WIDE.U32 R28, R23, R14, RZ ;  /* 0x0000000e171c7225 */ /* 0x000fc800078e00ff */
[----:B------:R-:W-:-:S04]  /*7cdf0*/  IMAD.WIDE.U32 R32, P3, R15, R23, R32 ;  /* 0x000000170f207225 */ /* 0x000fc80007860020 */
[----:B------:R-:W-:Y:S01]  /*7ce00*/  IMAD.WIDE.U32 R10, R42, R16, RZ ;  /* 0x000000102a0a7225 */ /* 0x000fe200078e00ff */
[----:B------:R-:W-:-:S03]  /*7ce10*/  IADD3 RZ, P1, PT, R29, R32, RZ ;  /* 0x000000201dff7210 */ /* 0x000fc60007f3e0ff */
[----:B------:R-:W-:Y:S02]  /*7ce20*/  IMAD.X R45, R36, 0x1, R45, P6 ;  /* 0x00000001242d7824 */ /* 0x000fe400030e062d */
[----:B------:R-:W-:Y:S02]  /*7ce30*/  IMAD.X R20, R40, 0x1, R20, P5 ;  /* 0x0000000128147824 */ /* 0x000fe400028e0614 */
[----:B------:R-:W-:Y:S01]  /*7ce40*/  IMAD.WIDE.U32 R10, P5, R17, R9, R10 ;  /* 0x00000009110a7225 */ /* 0x000fe200078a000a */
[----:B------:R-:W-:-:S03]  /*7ce50*/  ISETP.GE.U32.AND.EX P2, PT, R45, R36, PT, P2 ;  /* 0x000000242d00720c */ /* 0x000fc60003f46120 */
[----:B------:R-:W-:-:S04]  /*7ce60*/  IMAD.WIDE.U32 R28, R9, R16, RZ ;  /* 0x00000010091c7225 */ /* 0x000fc800078e00ff */
[----:B------:R-:W-:Y:S01]  /*7ce70*/  IMAD.MOV.U32 R36, RZ, RZ, R25 ;  /* 0x000000ffff247224 */ /* 0x000fe200078e0019 */
[----:B------:R-:W-:Y:S01]  /*7ce80*/  IADD3 RZ, P6, PT, R29, R10, RZ ;  /* 0x0000000a1dff7210 */ /* 0x000fe20007fde0ff */
[----:B------:R-:W-:Y:S02]  /*7ce90*/  IMAD.X R29, RZ, RZ, RZ, P3 ;  /* 0x000000ffff1d7224 */ /* 0x000fe400018e06ff */
[----:B------:R-:W-:Y:S01]  /*7cea0*/  IMAD.WIDE.U32.X R24, R13, R41, R36, P0 ;  /* 0x000000290d187225 */ /* 0x000fe200000e0424 */
[----:B------:R-:W-:-:S03]  /*7ceb0*/  IADD3 R10, P0, PT, R31, R44, RZ ;  /* 0x0000002c1f0a7210 */ /* 0x000fc60007f1e0ff */
[----:B------:R-:W-:Y:S02]  /*7cec0*/  IMAD.MOV.U32 R28, RZ, RZ, R33 ;  /* 0x000000ffff1c7224 */ /* 0x000fe400078e0021 */
[----:B------:R-:W-:Y:S01]  /*7ced0*/  IMAD.X R43, R20, 0x1, R43, P0 ;  /* 0x00000001142b7824 */ /* 0x000fe200000e062b */
[----:B------:R-:W-:Y:S01]  /*7cee0*/  ISETP.GE.U32.AND P0, PT, R31, R30, PT ;  /* 0x0000001e1f00720c */ /* 0x000fe20003f06070 */
[----:B------:R-:W-:Y:S01]  /*7cef0*/  IMAD.WIDE.U32.X R28, R15, R41, R28, P1 ;  /* 0x000000290f1c7225 */ /* 0x000fe200008e041c */
[----:B------:R-:W-:Y:S02]  /*7cf00*/  ISETP.GE.U32.AND P1, PT, R10, R31, PT ;  /* 0x0000001f0a00720c */ /* 0x000fe40003f26070 */
[----:B------:R-:W-:Y:S01]  /*7cf10*/  ISETP.GE.U32.AND.EX P0, PT, R20, R40, PT, P0 ;  /* 0x000000281400720c */ /* 0x000fe20003f06100 */
[----:B------:R-:W-:Y:S01]  /*7cf20*/  IMAD R33, R19, R9, RZ ;  /* 0x0000000913217224 */ /* 0x000fe200078e02ff */
[----:B------:R-:W-:Y:S01]  /*7cf30*/  ISETP.GE.U32.AND.EX P1, PT, R43, R20, PT, P1 ;  /* 0x000000142b00720c */ /* 0x000fe20003f26110 */
[----:B------:R-:W-:-:S04]  /*7cf40*/  IMAD.WIDE.U32 R34, R42, R18, RZ ;  /* 0x000000122a227225 */ /* 0x000fc800078e00ff */
[----:B------:R-:W-:-:S04]  /*7cf50*/  IMAD.WIDE.U32 R30, R18, R9, RZ ;  /* 0x00000009121e7225 */ /* 0x000fc800078e00ff */
[----:B------:R-:W-:Y:S02]  /*7cf60*/  IMAD.X R37, RZ, RZ, RZ, P5 ;  /* 0x000000ffff257224 */ /* 0x000fe400028e06ff */
[----:B------:R-:W-:Y:S02]  /*7cf70*/  IMAD R33, R18, R42, R33 ;  /* 0x0000002a12217224 */ /* 0x000fe400078e0221 */
[----:B------:R-:W-:Y:S01]  /*7cf80*/  IMAD.MOV.U32 R36, RZ, RZ, R11 ;  /* 0x000000ffff247224 */ /* 0x000fe200078e000b */
[----:B------:R-:W-:Y:S01]  /*7cf90*/  IADD3 R11, P5, PT, R10, R30, RZ ;  /* 0x0000001e0a0b7210 */ /* 0x000fe20007fbe0ff */
[----:B------:R-:W-:-:S04]  /*7cfa0*/  IMAD.WIDE.U32 R34, P4, R19, R9, R34 ;  /* 0x0000000913227225 */ /* 0x000fc80007880022 */
[----:B------:R-:W-:-:S04]  /*7cfb0*/  IMAD.WIDE.U32 R38, R9, R18, RZ ;  /* 0x0000001209267225 */ /* 0x000fc800078e00ff */
[----:B------:R-:W-:Y:S01]  /*7cfc0*/  IMAD.IADD R10, R31, 0x1, R33 ;  /* 0x000000011f0a7824 */ /* 0x000fe200078e0221 */
[----:B------:R-:W-:Y:S01]  /*7cfd0*/  SEL R31, RZ, 0x1, P2 ;  /* 0x00000001ff1f7807 */ /* 0x000fe20001000000 */
[----:B------:R-:W-:Y:S01]  /*7cfe0*/  IMAD.WIDE.U32.X R36, R17, R42, R36, P6 ;  /* 0x0000002a11247225 */ /* 0x000fe200030e0424 */
[----:B------:R-:W-:Y:S02]  /*7cff0*/  IADD3 RZ, P3, PT, R39, R34, RZ ;  /* 0x0000002227ff7210 */ /* 0x000fe40007f7e0ff */
[C---:B------:R-:W-:Y:S01]  /*7d000*/  ISETP.GE.U32.AND P2, PT, R11.reuse, R30, PT ;  /* 0x0000001e0b00720c */ /* 0x040fe20003f46070 */
[----:B------:R-:W-:Y:S01]  /*7d010*/  IMAD.X R33, RZ, RZ, RZ, P4 ;  /* 0x000000ffff217224 */ /* 0x000fe200020e06ff */
[----:B------:R-:W-:Y:S01]  /*7d020*/  IADD3 R20, P4, P6, R11, R36, R31 ;  /* 0x000000240b147210 */ /* 0x000fe20007e9e01f */
[-C--:B------:R-:W-:Y:S02]  /*7d030*/  IMAD R32, R15, R23.reuse, RZ ;  /* 0x000000170f207224 */ /* 0x080fe400078e02ff */
[----:B------:R-:W-:-:S04]  /*7d040*/  IMAD.WIDE.U32 R38, R14, R23, RZ ;  /* 0x000000170e267225 */ /* 0x000fc800078e00ff */
[----:B------:R-:W-:Y:S01]  /*7d050*/  IMAD.X R23, R10, 0x1, R43, P5 ;  /* 0x000000010a177824 */ /* 0x000fe200028e062b */
[----:B------:R-:W-:Y:S01]  /*7d060*/  IADD3 R6, P5, PT, R6, R38, RZ ;  /* 0x0000002606067210 */ /* 0x000fe20007fbe0ff */
[----:B------:R-:W-:-:S03]  /*7d070*/  IMAD.WIDE.U32 R30, R42, R12, RZ ;  /* 0x0000000c2a1e7225 */ /* 0x000fc600078e00ff */
[C---:B------:R-:W-:Y:S01]  /*7d080*/  IADD3.X R43, PT, PT, R23.reuse, R37, RZ, P4, P6 ;  /* 0x00000025172b7210 */ /* 0x040fe200027ec4ff */
[----:B------:R-:W-:Y:S01]  /*7d090*/  IMAD R44, R14, R41, R32 ;  /* 0x000000290e2c7224 */ /* 0x000fe200078e0220 */
[----:B------:R-:W-:Y:S01]  /*7d0a0*/  ISETP.GE.U32.AND P4, PT, R6, R38, PT ;  /* 0x000000260600720c */ /* 0x000fe20003f86070 */
[----:B------:R-:W-:Y:S01]  /*7d0b0*/  IMAD.MOV.U32 R32, RZ, RZ, R35 ;  /* 0x000000ffff207224 */ /* 0x000fe200078e0023 */
[----:B------:R-:W-:Y:S01]  /*7d0c0*/  ISETP.GE.U32.AND.EX P2, PT, R23, R10, PT, P2 ;  /* 0x0000000a1700720c */ /* 0x000fe20003f46120 */
[----:B------:R-:W-:-:S04]  /*7d0d0*/  IMAD.WIDE.U32 R34, R9, R12, RZ ;  /* 0x0000000c09227225 */ /* 0x000fc800078e00ff */
[----:B------:R-:W-:-:S04]  /*7d0e0*/  IMAD.WIDE.U32 R30, P6, R13, R9, R30 ;  /* 0x000000090d1e7225 */ /* 0x000fc800078c001e */
[----:B------:R-:W-:-:S04]  /*7d0f0*/  IMAD.WIDE.U32 R36, R42, R14, RZ ;  /* 0x0000000e2a247225 */ /* 0x000fc800078e00ff */
[----:B------:R-:W-:Y:S01]  /*7d100*/  IMAD.WIDE.U32.X R32, R19, R42, R32, P3 ;  /* 0x0000002a13207225 */ /* 0x000fe200018e0420 */
[----:B------:R-:W-:-:S03]  /*7d110*/  IADD3 RZ, P3, PT, R35, R30, RZ ;  /* 0x0000001e23ff7210 */ /* 0x000fc60007f7e0ff */
[----:B------:R-:W-:Y:S02]  /*7d120*/  IMAD.IADD R44, R39, 0x1, R44 ;  /* 0x00000001272c7824 */ /* 0x000fe400078e022c */
        /* <DEDUP_REMOVED lines=8> */
[-C--:B------:R-:W-:Y:S02]  /*7d1b0*/  IMAD R31, R13, R9.reuse, RZ ;  /* 0x000000090d1f7224 */ /* 0x080fe400078e02ff */
[----:B------:R-:W-:Y:S02]  /*7d1c0*/  IMAD R37, R15, R9, RZ ;  /* 0x000000090f257224 */ /* 0x000fe400078e02ff */
[----:B------:R-:W-:Y:S01]  /*7d1d0*/  IMAD.WIDE.U32.X R34, R13, R42, R34, P3 ;  /* 0x0000002a0d227225 */ /* 0x000fe200018e0422 */
[----:B------:R-:W-:-:S02]  /*7d1e0*/  ISETP.GE.U32.AND P3, PT, R20, R11, PT ;  /* 0x0000000b1400720c */ /* 0x000fc40003f66070 */
[----:B------:R-:W-:Y:S01]  /*7d1f0*/  SEL R11, RZ, 0x1, P0 ;  /* 0x00000001ff0b7807 */ /* 0x000fe20000000000 */
[-C--:B------:R-:W-:Y:S01]  /*7d200*/  IMAD R31, R12, R42.reuse, R31 ;  /* 0x0000002a0c1f7224 */ /* 0x080fe200078e021f */
[----:B------:R-:W-:Y:S01]  /*7d210*/  ISETP.GE.U32.AND.EX P3, PT, R43, R23, PT, P3 ;  /* 0x000000172b00720c */ /* 0x000fe20003f66130 */
[----:B------:R-:W-:Y:S01]  /*7d220*/  IMAD.WIDE.U32.X R40, R15, R42, R40, P6 ;  /* 0x0000002a0f287225 */ /* 0x000fe200030e0428 */
[----:B------:R-:W-:Y:S02]  /*7d230*/  IADD3 R39, P0, P1, R39, R24, R11 ;  /* 0x0000001827277210 */ /* 0x000fe4000791e00b */
[----:B------:R-:W-:Y:S01]  /*7d240*/  SEL R23, RZ, 0x1, P3 ;  /* 0x00000001ff177807 */ /* 0x000fe20001800000 */
[----:B------:R-:W-:Y:S01]  /*7d250*/  IMAD R30, R14, R42, R37 ;  /* 0x0000002a0e1e7224 */ /* 0x000fe200078e0225 */
[----:B------:R-:W-:Y:S01]  /*7d260*/  SEL R37, RZ, 0x1, P2 ;  /* 0x00000001ff257807 */ /* 0x000fe20001000000 */
[----:B------:R-:W-:Y:S02]  /*7d270*/  IMAD R42, R17, R22, RZ ;  /* 0x00000016112a7224 */ /* 0x000fe400078e02ff */
[----:B------:R-:W-:Y:S01]  /*7d280*/  IMAD.X R46, R44, 0x1, R46, P5 ;  /* 0x000000012c2e7824 */ /* 0x000fe200028e062e */
[----:B------:R-:W-:Y:S01]  /*7d290*/  IADD3 R23, P5, P6, R23, R32, R37 ;  /* 0x0000002017177210 */ /* 0x000fe20007ebe025 */
[----:B------:R-:W-:Y:S01]  /*7d2a0*/  IMAD R42, R16, R21, R42 ;  /* 0x00000015102a7224 */ /* 0x000fe200078e022a */
[----:B------:R-:W-:Y:S01]  /*7d2b0*/  IADD3.X R21, PT, PT, RZ, R25, RZ, P0, P1 ;  /* 0x00000019ff157210 */ /* 0x000fe200007e24ff */
[----:B------:R-:W-:Y:S01]  /*7d2c0*/  IMAD.WIDE.U32 R24, R12, R9, RZ ;  /* 0x000000090c187225 */ /* 0x000fe200078e00ff */
[----:B------:R-:W-:-:S02]  /*7d2d0*/  IADD3 R39, P1, PT, R6, R39, RZ ;  /* 0x0000002706277210 */ /* 0x000fc40007f3e0ff */
[C---:B------:R-:W-:Y:S01]  /*7d2e0*/  ISETP.GE.U32.AND.EX P4, PT, R46.reuse, R44, PT, P4 ;  /* 0x0000002c2e00720c */ /* 0x040fe20003f86140 */
[----:B------:R-:W-:Y:S01]  /*7d2f0*/  IMAD.WIDE.U32 R10, R43, 0x3d1, RZ ;  /* 0x000003d12b0a7825 */ /* 0x000fe200078e00ff */
[C---:B------:R-:W-:Y:S02]  /*7d300*/  ISETP.GE.U32.AND P0, PT, R39.reuse, R6, PT ;  /* 0x000000062700720c */ /* 0x040fe40003f06070 */
[-C--:B------:R-:W-:Y:S01]  /*7d310*/  IADD3 R6, P2, PT, R39, R24.reuse, RZ ;  /* 0x0000001827067210 */ /* 0x080fe20007f5e0ff */
[----:B------:R-:W-:Y:S01]  /*7d320*/  IMAD.X R36, R46, 0x1, R21, P1 ;  /* 0x000000012e247824 */ /* 0x000fe200008e0615 */
[----:B------:R-:W-:Y:S01]  /*7d330*/  IADD3.X R33, PT, PT, RZ, R33, RZ, P5, P6 ;  /* 0x00000021ff217210 */ /* 0x000fe20002fec4ff */
[----:B------:R-:W-:Y:S01]  /*7d340*/  IMAD.IADD R31, R25, 0x1, R31 ;  /* 0x00000001191f7824 */ /* 0x000fe200078e021f */
[----:B------:R-:W-:Y:S01]  /*7d350*/  ISETP.GE.U32.AND P1, PT, R6, R24, PT ;  /* 0x000000180600720c */ /* 0x000fe20003f26070 */
[----:B------:R-:W-:Y:S01]  /*7d360*/  IMAD.WIDE.U32 R10, P3, R20, 0x1, R10 ;  /* 0x00000001140a7825 */ /* 0x000fe2000786000a */
[----:B------:R-:W-:-:S03]  /*7d370*/  ISETP.GE.U32.AND.EX P0, PT, R36, R46, PT, P0 ;  /* 0x0000002e2400720c */ /* 0x000fc60003f06100 */
[----:B------:R-:W-:-:S04]  /*7d380*/  IMAD.WIDE.U32 R24, R20, 0x3d1, RZ ;  /* 0x000003d114187825 */ /* 0x000fc800078e00ff */
[----:B------:R-:W-:Y:S01]  /*7d390*/  IMAD.X R32, R31, 0x1, R36, P2 ;  /* 0x000000011f207824 */ /* 0x000fe200010e0624 */
[----:B------:R-:W-:Y:S01]  /*7d3a0*/  IADD3 R25, P2, PT, R25, R10, RZ ;  /* 0x0000000a19197210 */ /* 0x000fe20007f5e0ff */
[----:B------:R-:W-:Y:S01]  /*7d3b0*/  IMAD.X R21, RZ, RZ, RZ, P3 ;  /* 0x000000ffff157224 */ /* 0x000fe200018e06ff */
[----:B------:R-:W-:Y:S01]  /*7d3c0*/  IADD3 R36, P3, PT, R6, R23, RZ ;  /* 0x0000001706247210 */ /* 0x000fe20007f7e0ff */
[----:B------:R-:W-:Y:S01]  /*7d3d0*/  IMAD.MOV.U32 R20, RZ, RZ, R11 ;  /* 0x000000ffff147224 */ /* 0x000fe200078e000b */
[----:B------:R-:W-:Y:S01]  /*7d3e0*/  SEL R10, RZ, 0x1, P4 ;  /* 0x00000001ff0a7807 */ /* 0x000fe20002000000 */
[----:B------:R-:W-:Y:S01]  /*7d3f0*/  IMAD.WIDE.U32 R22, R16, R22, R24 ;  /* 0x0000001610167225 */ /* 0x000fe200078e0018 */
[----:B------:R-:W-:Y:S02]  /*7d400*/  SEL R11, RZ, 0x1, P0 ;  /* 0x00000001ff0b7807 */ /* 0x000fe40000000000 */
[C---:B------:R-:W-:Y:S01]  /*7d410*/  ISETP.GE.U32.AND.EX P1, PT, R32.reuse, R31, PT, P1 ;  /* 0x0000001f2000720c */ /* 0x040fe20003f26110 */
[----:B------:R-:W-:Y:S01]  /*7d420*/  IMAD.X R31, R32, 0x1, R33, P3 ;  /* 0x00000001201f7824 */ /* 0x000fe200018e0621 */
[----:B------:R-:W-:Y:S01]  /*7d430*/  ISETP.GE.U32.AND P0, PT, R36, R6, PT ;  /* 0x000000062400720c */ /* 0x000fe20003f06070 */
[----:B------:R-:W-:Y:S01]  /*7d440*/  IMAD.WIDE.U32.X R20, R43, 0x1, R20, P2 ;  /* 0x000000012b147825 */ /* 0x000fe200010e0414 */
[----:B------:R-:W-:-:S02]  /*7d450*/  IADD3 R6, P3, P4, R11, R28, R10 ;  /* 0x0000001c0b067210 */ /* 0x000fc40007c7e00a */
[----:B------:R-:W-:Y:S01]  /*7d460*/  ISETP.GE.U32.AND P2, PT, R22, R24, PT ;  /* 0x000000181600720c */ /* 0x000fe20003f46070 */
[C---:B------:R-:W-:Y:S01]  /*7d470*/  IMAD.WIDE.U32 R10, R31.reuse, 0x3d1, RZ ;  /* 0x000003d11f0a7825 */ /* 0x040fe200078e00ff */
[----:B------:R-:W-:Y:S02]  /*7d480*/  IADD3.X R24, PT, PT, RZ, R29, RZ, P3, P4 ;  /* 0x0000001dff187210 */ /* 0x000fe40001fe84ff */
[----:B------:R-:W-:Y:S01]  /*7d490*/  ISETP.GE.U32.AND.EX P0, PT, R31, R32, PT, P0 ;  /* 0x000000201f00720c */ /* 0x000fe20003f06100 */
[----:B------:R-:W-:Y:S01]  /*7d4a0*/  IMAD.WIDE.U32 R28, R14, R9, RZ ;  /* 0x000000090e1c7225 */ /* 0x000fe200078e00ff */
[----:B------:R-:W-:-:S03]  /*7d4b0*/  SEL R37, RZ, 0x1, P1 ;  /* 0x00000001ff257807 */ /* 0x000fc60000800000 */
[----:B------:R-:W-:Y:S01]  /*7d4c0*/  IMAD.IADD R42, R23, 0x1, R42 ;  /* 0x00000001172a7824 */ /* 0x000fe200078e022a */
[----:B------:R-:W-:Y:S01]  /*7d4d0*/  SEL R23, RZ, 0x1, P0 ;  /* 0x00000001ff177807 */ /* 0x000fe20000000000 */
[----:B------:R-:W-:Y:S01]  /*7d4e0*/  IMAD.WIDE.U32 R32, R36, 0x3d1, RZ ;  /* 0x000003d124207825 */ /* 0x000fe200078e00ff */
[----:B------:R-:W-:Y:S02]  /*7d4f0*/  IADD3 R9, P3, PT, R6, R28, RZ ;  /* 0x0000001c06097210 */ /* 0x000fe40007f7e0ff */
[----:B------:R-:W-:Y:S01]  /*7d500*/  IADD3 R34, P0, P6, R23, R34, R37 ;  /* 0x0000002217227210 */ /* 0x000fe20007e1e025 */
[----:B------:R-:W-:Y:S01]  /*7d510*/  IMAD.WIDE.U32 R10, P4, R36, 0x1, R10 ;  /* 0x00000001240a7825 */ /* 0x000fe2000788000a */
[----:B------:R-:W-:Y:S02]  /*7d520*/  ISETP.GE.U32.AND.EX P2, PT, R42, R25, PT, P2 ;  /* 0x000000192a00720c */ /* 0x000fe40003f46120 */
[----:B------:R-:W-:Y:S01]  /*7d530*/  ISETP.GE.U32.AND P1, PT, R9, R28, PT ;  /* 0x0000001c0900720c */ /* 0x000fe20003f26070 */
[----:B------:R-:W-:Y:S01]  /*7d540*/  IMAD.IADD R29, R29, 0x1, R30 ;  /* 0x000000011d1d7824 */ /* 0x000fe200078e021e */
[----:B------:R-:W-:Y:S01]  /*7d550*/  IADD3 R37, P5, PT, R50, R32, RZ ;  /* 0x0000002032257210 */ /* 0x000fe20007fbe0ff */
[----:B------:R-:W-:Y:S01]  /*7d560*/  IMAD.X R25, RZ, RZ, RZ, P4 ;  /* 0x000000ffff197224 */ /* 0x000fe200020e06ff */
[----:B------:R-:W-:Y:S01]  /*7d570*/  IADD3.X R35, PT, PT, RZ, R35, RZ, P0, P6 ;  /* 0x00000023ff237210 */ /* 0x000fe200007ec4ff */
[----:B------:R-:W-:Y:S01]  /*7d580*/  IMAD.X R28, R29, 0x1, R24, P3 ;  /* 0x000000011d1c7824 */ /* 0x000fe200018e0618 */
[----:B------:R-:W-:Y:S01]  /*7d590*/  IADD3 R33, P3, PT, R33, R10, RZ ;  /* 0x0000000a21217210 */ /* 0x000fe20007f7e0ff */
[----:B------:R-:W-:Y:S01]  /*7d5a0*/  IMAD.MOV.U32 R24, RZ, RZ, R11 ;  /* 0x000000ffff187224 */ /* 0x000fe200078e000b */
[----:B------:R-:W-:-:S02]  /*7d5b0*/  IADD3 R23, P4, PT, R9, R34, RZ ;  /* 0x0000002209177210 */ /* 0x000fc40007f9e0ff */
[----:B------:R-:W-:Y:S01]  /*7d5c0*/  SEL R6, RZ, 0x1, P2 ;  /* 0x00000001ff067807 */ /* 0x000fe20001000000 */
[----:B------:R-:W-:Y:S01]  /*7d5d0*/  IMAD.X R48, R33, 0x1, R48, P5 ;  /* 0x0000000121307824 */ /* 0x000fe200028e0630 */
[----:B------:R-:W-:Y:S01]  /*7d5e0*/  ISETP.GE.U32.AND P2, PT, R23, R9, PT ;  /* 0x000000091700720c */ /* 0x000fe20003f46070 */
[----:B------:R-:W-:Y:S01]  /*7d5f0*/  IMAD.X R9, R28, 0x1, R35, P4 ;  /* 0x000000011c097824 */ /* 0x000fe200020e0623 */
[----:B------:R-:W-:Y:S01]  /*7d600*/  IADD3 R6, P5, P6, R37, R20, R6 ;  /* 0x0000001425067210 */ /* 0x000fe20007ebe006 */
[----:B------:R-:W-:Y:S01]  /*7d610*/  IMAD.WIDE.U32.X R24, R31, 0x1, R24, P3 ;  /* 0x000000011f187825 */ /* 0x000fe200018e0418 */
[----:B------:R-:W-:Y:S02]  /*7d620*/  ISETP.GE.U32.AND P0, PT, R37, R32, PT ;  /* 0x000000202500720c */ /* 0x000fe40003f06070 */
[----:B------:R-:W-:Y:S01]  /*7d630*/  IADD3.X R43, PT, PT, R48, R21, RZ, P5, P6 ;  /* 0x00000015302b7210 */ /* 0x000fe20002fec4ff */
[----:B------:R-:W-:Y:S01]  /*7d640*/  IMAD.WIDE.U32 R10, R9, 0x3d1, RZ ;  /* 0x000003d1090a7825 */ /* 0x000fe200078e00ff */
[----:B------:R-:W-:-:S02]  /*7d650*/  ISETP.GE.U32.AND P4, PT, R6, R37, PT ;  /* 0x000000250600720c */ /* 0x000fc40003f86070 */
[----:B------:R-:W-:Y:S01]  /*7d660*/  ISETP.GE.U32.AND.EX P1, PT, R28, R29, PT, P1 ;  /* 0x0000001d1c00720c */ /* 0x000fe20003f26110 */
[----:B------:R-:W-:Y:S01]  /*7d670*/  IMAD.WIDE.U32 R20, R23, 0x3d1, RZ ;  /* 0x000003d117147825 */ /* 0x000fe200078e00ff */
[----:B------:R-:W-:Y:S02]  /*7d680*/  ISETP.GE.U32.AND.EX P2, PT, R9, R28, PT, P2 ;  /* 0x0000001c0900720c */ /* 0x000fe40003f46120 */
        /* <DEDUP_REMOVED lines=9> */
[----:B------:R-:W-:Y:S02]  /*7d720*/  IADD3 R24, P0, PT, R5, R20, RZ ;  /* 0x0000001405187210 */ /* 0x000fe40007f1e0ff */
[----:B------:R-:W-:-:S02]  /*7d730*/  IADD3.X R41, PT, PT, RZ, R41, RZ, P2, P3 ;  /* 0x00000029ff297210 */ /* 0x000fc400017e64ff */
        /* <DEDUP_REMOVED lines=8> */
[----:B------:R-:W-:Y:S01]  /*7d7c0*/  IMAD.WIDE.U32 R24, R41, 0x3d1, RZ ;  /* 0x000003d129187825 */ /* 0x000fe200078e00ff */
[----:B------:R-:W-:-:S03]  /*7d7d0*/  ISETP.GE.U32.AND.EX P0, PT, R29, R10, PT, P0 ;  /* 0x0000000a1d00720c */ /* 0x000fc60003f06100 */
[----:B------:R-:W-:Y:S01]  /*7d7e0*/  IMAD.X R44, R29, 0x1, R44, P3 ;  /* 0x000000011d2c7824 */ /* 0x000fe200018e062c */
[----:B------:R-:W-:Y:S01]  /*7d7f0*/  SEL R4, RZ, 0x1, P0 ;  /* 0x00000001ff047807 */ /* 0x000fe20000000000 */
[----:B------:R-:W-:-:S03]  /*7d800*/  IMAD.WIDE.U32.X R20, R9, 0x1, R20, P2 ;  /* 0x0000000109147825 */ /* 0x000fc600010e0414 */
[----:B------:R-:W-:Y:S01]  /*7d810*/  ISETP.GE.U32.AND.EX P1, PT, R44, R29, PT, P1 ;  /* 0x0000001d2c00720c */ /* 0x000fe20003f26110 */
[----:B------:R-:W-:-:S04]  /*7d820*/  IMAD.WIDE.U32 R10, P2, R23, 0x1, R24 ;  /* 0x00000001170a7825 */ /* 0x000fc80007840018 */
[----:B------:R-:W-:Y:S01]  /*7d830*/  IMAD.WIDE.U32 R24, R23, 0x3d1, RZ ;  /* 0x000003d117187825 */ /* 0x000fe200078e00ff */
[----:B------:R-:W-:Y:S02]  /*7d840*/  SEL R23, RZ, 0x1, P1 ;  /* 0x00000001ff177807 */ /* 0x000fe40000800000 */
[----:B------:R-:W-:Y:S02]  /*7d850*/  IADD3 R9, P5, PT, R2, R24, RZ ;  /* 0x0000001802097210 */ /* 0x000fe40007fbe0ff */
        /* <DEDUP_REMOVED lines=61> */
.L_x_1830:
[----:B------:R-:W-:Y:S05]  /*7dc30*/  BSYNC.RECONVERGENT B2 ;  /* 0x0000000000027941 */ /* 0x000fea0003800200 */
.L_x_1829:
        /* <DEDUP_REMOVED lines=13> */
.L_x_1832:
[-C--:B------:R-:W-:Y:S02]  /*7dd10*/  IADD3 R6, P1, PT, R6, -R3.reuse, RZ ;  /* 0x8000000306067210 */ /* 0x080fe40007f3e0ff */
[----:B------:R-:W-:Y:S02]  /*7dd20*/  IADD3 R10, P3, PT, R5, -R3, RZ ;  /* 0x80000003050a7210 */ /* 0x000fe40007f7e0ff */
[----:B------:R-:W-:Y:S02]  /*7dd30*/  IADD3 R2, P0, PT, R2, -R8, RZ ;  /* 0x8000000802027210 */ /* 0x000fe40007f1e0ff */
[----:B------:R-:W-:Y:S02]  /*7dd40*/  IADD3 R4, P5, P6, R4, -R26, -R3 ;  /* 0x8000001a04047210 */ /* 0x000fe40007ebe803 */
[----:B------:R-:W-:Y:S01]  /*7dd50*/  IADD3 R6, P2, PT, R6, -R7, RZ ;  /* 0x8000000706067210 */ /* 0x000fe20007f5e0ff */
[----:B------:R-:W-:Y:S01]  /*7dd60*/  IMAD.X R42, R42, 0x1, ~R51, P0 ;  /* 0x000000012a2a7824 */ /* 0x000fe200000e0e33 */
[----:B------:R-:W-:-:S02]  /*7dd70*/  IADD3 R5, P4, PT, R10, -R49, RZ ;  /* 0x800000310a057210 */ /* 0x000fc40007f9e0ff */
[--C-:B------:R-:W-:Y:S02]  /*7dd80*/  IADD3.X R45, PT, PT, R45, ~R27, ~R0.reuse, P5, P6 ;  /* 0x8000001b2d2d7210 */ /* 0x100fe40002fecc00 */
[--C-:B------:R-:W-:Y:S02]  /*7dd90*/  IADD3.X R43, PT, PT, ~R52, R43, ~R0.reuse, P2, P1 ;  /* 0x0000002b342b7210 */ /* 0x100fe400017e2d00 */
[----:B------:R-:W-:-:S07]  /*7dda0*/  IADD3.X R44, PT, PT, ~R53, R44, ~R0, P4, P3 ;  /* 0x0000002c352c7210 */ /* 0x000fce00027e6d00 */
.L_x_1833:
[----:B------:R-:W-:Y:S05]  /*7ddb0*/  BSYNC.RECONVERGENT B2 ;  /* 0x0000000000027941 */ /* 0x000fea0003800200 */
.L_x_1831:
        /* <DEDUP_REMOVED lines=26> */
[----:B------:R-:W-:-:S04]  /*7df60*/  IMAD.WIDE.U32 R20, P2, R4, R45, R20 ;  /* 0x0000002d04147225 */ /* 0x000fc80007840014 */
[----:B------:R-:W-:Y:S01]  /*7df70*/  IMAD.WIDE.U32 R28, R44, R5, RZ ;  /* 0x000000052c1c7225 */ /* 0x000fe200078e00ff */
[----:B------:R-:W-:Y:S02]  /*7df80*/  IADD3 R40, P1, PT, R33, R20, RZ ;  /* 0x0000001421287210 */ /* 0x000fe40007f3e0ff */
[----:B------:R-:W-:Y:S01]  /*7df90*/  SEL R20, RZ, 0x1, P0 ;  /* 0x00000001ff147807 */ /* 0x000fe20000000000 */
[----:B------:R-:W-:-:S04]  /*7dfa0*/  IMAD.WIDE.U32 R24, R43, R6, RZ ;  /* 0x000000062b187225 */ /* 0x000fc800078e00ff */
[----:B------:R-:W-:-:S04]  /*7dfb0*/  IMAD.WIDE.U32.X R10, R42, R43, R10, P3 ;  /* 0x0000002b2a0a7225 */ /* 0x000fc800018e040a */
[----:B------:R-:W-:Y:S01]  /*7dfc0*/  IMAD.MOV.U32 R23, RZ, RZ, R32 ;  /* 0x000000ffff177224 */ /* 0x000fe200078e0020 */
[----:B------:R-:W-:Y:S01]  /*7dfd0*/  SHF.L.W.U32.HI R35, R9, 0x1, R10 ;  /* 0x0000000109237819 */ /* 0x000fe20000010e0a */
[----:B------:R-:W-:Y:S01]  /*7dfe0*/  IMAD.WIDE.U32 R32, R5, R5, RZ ;  /* 0x0000000505207225 */ /* 0x000fe200078e00ff */
[----:B------:R-:W-:-:S03]  /*7dff0*/  SHF.L.W.U32.HI R11, R10, 0x1, R11 ;  /* 0x000000010a0b7819 */ /* 0x000fc60000010e0b */
[----:B------:R-:W-:-:S04]  /*7e000*/  IMAD.WIDE.U32 R36, R6, R6, RZ ;  /* 0x0000000606247225 */ /* 0x000fc800078e00ff */
[----:B------:R-:W-:Y:S01]  /*7e010*/  IMAD.WIDE.U32 R28, P3, R5, R44, R28 ;  /* 0x0000002c051c7225 */ /* 0x000fe2000786001c */
[----:B------:R-:W-:-:S03]  /*7e020*/  IADD3 R20, P5, P6, R20, R36, R35 ;  /* 0x0000002414147210 */ /* 0x000fc60007ebe023 */
[----:B------:R-:W-:Y:S01]  /*7e030*/  IMAD.WIDE.U32 R24, P4, R6, R43, R24 ;  /* 0x0000002b06187225 */ /* 0x000fe20007880018 */
[----:B------:R-:W-:-:S03]  /*7e040*/  IADD3 R9, P0, PT, R33, R28, RZ ;  /* 0x0000001c21097210 */ /* 0x000fc60007f1e0ff */
[----:B------:R-:W-:Y:S02]  /*7e050*/  IMAD.MOV.U32 R34, RZ, RZ, R32 ;  /* 0x000000ffff227224 */ /* 0x000fe400078e0020 */
[----:B------:R-:W-:Y:S01]  /*7e060*/  IMAD.X R33, RZ, RZ, RZ, P4 ;  /* 0x000000ffff217224 */ /* 0x000fe200020e06ff */
[----:B------:R-:W-:Y:S01]  /*7e070*/  IADD3 R22, P4, PT, R37, R24, RZ ;  /* 0x0000001825167210 */ /* 0x000fe20007f9e0ff */
[----:B------:R-:W-:Y:S02]  /*7e080*/  IMAD.MOV.U32 R32, RZ, RZ, R25 ;  /* 0x000000ffff207224 */ /* 0x000fe400078e0019 */
[----:B------:R-:W-:Y:S01]  /*7e090*/  IMAD.X R25, RZ, RZ, RZ, P2 ;  /* 0x000000ffff197224 */ /* 0x000fe200010e06ff */
[----:B------:R-:W-:Y:S01]  /*7e0a0*/  ISETP.GE.U32.AND P2, PT, R20, R36, PT ;  /* 0x000000241400720c */ /* 0x000fe20003f46070 */
[----:B------:R-:W-:Y:S01]  /*7e0b0*/  IMAD.X R37, RZ, RZ, RZ, P3 ;  /* 0x000000ffff257224 */ /* 0x000fe200018e06ff */
[----:B------:R-:W-:Y:S01]  /*7e0c0*/  IADD3.X R11, PT, PT, RZ, R22, R11, P5, P6 ;  /* 0x00000016ff0b7210 */ /* 0x000fe20002fec40b */
[----:B------:R-:W-:-:S02]  /*7e0d0*/  IMAD.MOV.U32 R36, RZ, RZ, R29 ;  /* 0x000000ffff247224 */ /* 0x000fc400078e001d */
[----:B------:R-:W-:Y:S02]  /*7e0e0*/  IMAD.MOV.U32 R24, RZ, RZ, R21 ;  /* 0x000000ffff187224 */ /* 0x000fe400078e0015 */
        /* <DEDUP_REMOVED lines=8> */
[----:B------:R-:W-:-:S04]  /*7e170*/  IMAD.WIDE.U32 R24, R42, R5, RZ ;  /* 0x000000052a187225 */ /* 0x000fc800078e00ff */
        /* <DEDUP_REMOVED lines=14> */
.L_x_1835:
[----:B------:R-:W-:Y:S05]  /*7e260*/  BSYNC.RECONVERGENT B2 ;  /* 0x0000000000027941 */ /* 0x000fea0003800200 */
.L_x_1834:
[----:B------:R-:W-:Y:S01]  /*7e270*/  IMAD R32, R44, R2, RZ ;  /* 0x000000022c207224 */ /* 0x000fe200078e02ff */
[----:B------:R-:W-:Y:S01]  /*7e280*/  BSSY.RECONVERGENT B2, `(.L_x_1836) ;  /* 0x0000041000027945 */ /* 0x000fe20003800200 */
        /* <DEDUP_REMOVED lines=8> */
[----:B------:R-:W-:Y:S01]  /*7e310*/  IMAD.MOV.U32 R28, RZ, RZ, R25 ;  /* 0x000000ffff1c7224 */ /* 0x000fe200078e0019 */
[----:B------:R-:W-:Y:S01]  /*7e320*/  IADD3 RZ, P1, PT, R29, R24, RZ ;  /* 0x000000181dff7210 */ /* 0x000fe20007f3e0ff */
[----:B------:R-:W-:Y:S01]  /*7e330*/  IMAD.X R29, RZ, RZ, RZ, P0 ;  /* 0x000000ffff1d7224 */ /* 0x000fe200000e06ff */
[----:B------:R-:W-:Y:S01]  /*7e340*/  ISETP.GE.U32.AND P0, PT, R46, R37, PT ;  /* 0x000000252e00720c */ /* 0x000fe20003f06070 */
[----:B------:R-:W-:-:S02]  /*7e350*/  IMAD.X R47, R32, 0x1, R11, P2 ;  /* 0x00000001202f7824 */ /* 0x000fc400010e060b */
[----:B------:R-:W-:-:S03]  /*7e360*/  IMAD.WIDE.U32.X R28, R42, R44, R28, P1 ;  /* 0x0000002c2a1c7225 */ /* 0x000fc600008e041c */
[----:B------:R-:W-:Y:S01]  /*7e370*/  ISETP.GE.U32.AND.EX P0, PT, R47, R32, PT, P0 ;  /* 0x000000202f00720c */ /* 0x000fe20003f06100 */
[----:B------:R-:W-:Y:S01]  /*7e380*/  IMAD.WIDE.U32 R24, R42, R4, RZ ;  /* 0x000000042a187225 */ /* 0x000fe200078e00ff */
[----:B------:R-:W-:Y:S02]  /*7e390*/  SHF.L.W.U32.HI R33, R33, 0x1, R28 ;  /* 0x0000000121217819 */ /* 0x000fe40000010e1c */
[----:B------:R-:W-:Y:S01]  /*7e3a0*/  SEL R20, RZ, 0x1, P0 ;  /* 0x00000001ff147807 */ /* 0x000fe20000000000 */
[----:B------:R-:W-:Y:S01]  /*7e3b0*/  IMAD R41, R45, R2, RZ ;  /* 0x000000022d297224 */ /* 0x000fe200078e02ff */
[----:B------:R-:W-:Y:S01]  /*7e3c0*/  SHF.L.W.U32.HI R32, R28, 0x1, R29 ;  /* 0x000000011c207819 */ /* 0x000fe20000010e1d */
[----:B------:R-:W-:Y:S01]  /*7e3d0*/  IMAD.WIDE.U32 R24, P3, R2, R45, R24 ;  /* 0x0000002d02187225 */ /* 0x000fe20007860018 */
[----:B------:R-:W-:-:S03]  /*7e3e0*/  IADD3 R20, P1, P2, R20, R36, R33 ;  /* 0x0000002414147210 */ /* 0x000fc60007a3e021 */
[----:B------:R-:W-:Y:S01]  /*7e3f0*/  IMAD R41, R42, R4, R41 ;  /* 0x000000042a297224 */ /* 0x000fe200078e0229 */
[----:B------:R-:W-:Y:S01]  /*7e400*/  IADD3.X R11, PT, PT, RZ, R35, R32, P1, P2 ;  /* 0x00000023ff0b7210 */ /* 0x000fe20000fe4420 */
[----:B------:R-:W-:Y:S01]  /*7e410*/  IMAD.WIDE.U32 R32, R4, R2, RZ ;  /* 0x0000000204207225 */ /* 0x000fe200078e00ff */
[----:B------:R-:W-:-:S03]  /*7e420*/  ISETP.GE.U32.AND P0, PT, R20, R36, PT ;  /* 0x000000241400720c */ /* 0x000fc60003f06070 */
[----:B------:R-:W-:Y:S01]  /*7e430*/  IMAD.WIDE.U32 R28, R2, R4, RZ ;  /* 0x00000004021c7225 */ /* 0x000fe200078e00ff */
[----:B------:R-:W-:-:S03]  /*7e440*/  ISETP.GE.U32.AND.EX P0, PT, R11, R35, PT, P0 ;  /* 0x000000230b00720c */ /* 0x000fc60003f06100 */
[----:B------:R-:W-:Y:S01]  /*7e450*/  IMAD.MOV.U32 R28, RZ, RZ, R25 ;  /* 0x000000ffff1c7224 */ /* 0x000fe200078e0019 */
[----:B------:R-:W-:Y:S01]  /*7e460*/  IADD3 RZ, P2, PT, R29, R24, RZ ;  /* 0x000000181dff7210 */ /* 0x000fe20007f5e0ff */
        /* <DEDUP_REMOVED lines=10> */
[----:B------:R-:W-:Y:S01]  /*7e510*/  ISETP.GE.U32.AND.EX P1, PT, R36, R24, PT, P1 ;  /* 0x000000182400720c */ /* 0x000fe20003f26110 */
[----:B------:R-:W-:-:S03]  /*7e520*/  IMAD.WIDE.U32 R24, R43, R5, RZ ;  /* 0x000000052b187225 */ /* 0x000fc600078e00ff */
        /* <DEDUP_REMOVED lines=22> */
.L_x_1837:
[----:B------:R-:W-:Y:S05]  /*7e690*/  BSYNC.RECONVERGENT B2 ;  /* 0x0000000000027941 */ /* 0x000fea0003800200 */
.L_x_1836:
[----:B------:R-:W-:Y:S01]  /*7e6a0*/  IADD3 R39, P2, P4, R28, R34, R39 ;  /* 0x000000221c277210 */ /* 0x000fe20007c5e027 */
[C---:B------:R-:W-:Y:S01]  /*7e6b0*/  IMAD.WIDE.U32 R24, P0, R6.reuse, R44, R24 ;  /* 0x0000002c06187225 */ /* 0x040fe20007800018 */
[----:B------:R-:W-:Y:S02]  /*7e6c0*/  BSSY.RECONVERGENT B2, `(.L_x_1838) ;  /* 0x0000041000027945 */ /* 0x000fe40003800200 */
[----:B------:R-:W-:Y:S01]  /*7e6d0*/  ISETP.GE.U32.AND P1, PT, R39, R34, PT ;  /* 0x000000222700720c */ /* 0x000fe20003f26070 */
[----:B------:R-:W-:Y:S01]  /*7e6e0*/  IMAD.WIDE.U32 R28, R6, R5, RZ ;  /* 0x00000005061c7225 */ /* 0x000fe200078e00ff */
[----:B------:R-:W-:-:S03]  /*7e6f0*/  IADD3.X R37, PT, PT, RZ, R9, R37, P2, P4 ;  /* 0x00000009ff257210 */ /* 0x000fc600017e8425 */
[----:B------:R-:W-:Y:S01]  /*7e700*/  IMAD.MOV.U32 R34, RZ, RZ, R25 ;  /* 0x000000ffff227224 */ /* 0x000fe200078e0019 */
[----:B------:R-:W-:Y:S01]  /*7e710*/  IADD3 RZ, P5, PT, R29, R24, RZ ;  /* 0x000000181dff7210 */ /* 0x000fe20007fbe0ff */
[-C--:B------:R-:W-:Y:S01]  /*7e720*/  IMAD R24, R44, R6.reuse, RZ ;  /* 0x000000062c187224 */ /* 0x080fe200078e02ff */
[----:B------:R-:W-:Y:S01]  /*7e730*/  ISETP.GE.U32.AND.EX P1, PT, R37, R9, PT, P1 ;  /* 0x000000092500720c */ /* 0x000fe20003f26110 */
[----:B------:R-:W-:Y:S02]  /*7e740*/  IMAD.X R35, RZ, RZ, RZ, P0 ;  /* 0x000000ffff237224 */ /* 0x000fe400000e06ff */
[----:B------:R-:W-:Y:S02]  /*7e750*/  IMAD R29, R43, R5, R24 ;  /* 0x000000052b1d7224 */ /* 0x000fe400078e0218 */
[----:B------:R-:W-:-:S04]  /*7e760*/  IMAD.WIDE.U32 R24, R5, R6, RZ ;  /* 0x0000000605187225 */ /* 0x000fc800078e00ff */
[----:B------:R-:W-:Y:S02]  /*7e770*/  IMAD.IADD R25, R25, 0x1, R29 ;  /* 0x0000000119197824 */ /* 0x000fe400078e021d */
[----:B------:R-:W-:-:S04]  /*7e780*/  IMAD.WIDE.U32.X R34, R43, R44, R34, P5 ;  /* 0x0000002c2b227225 */ /* 0x000fc800028e0422 */
[----:B------:R-:W-:Y:S01]  /*7e790*/  IMAD.WIDE.U32 R28, R2, R4, R24 ;  /* 0x00000004021c7225 */ /* 0x000fe200078e0018 */
[----:B------:R-:W-:-:S03]  /*7e7a0*/  SHF.L.W.U32.HI R24, R25, 0x1, R34 ;  /* 0x0000000119187819 */ /* 0x000fc60000010e22 */
[----:B------:R-:W-:Y:S01]  /*7e7b0*/  IMAD.IADD R41, R41, 0x1, R29 ;  /* 0x0000000129297824 */ /* 0x000fe200078e021d */
[----:B------:R-:W-:Y:S01]  /*7e7c0*/  LEA R20, P0, R28, R20, 0x1 ;  /* 0x000000141c147211 */ /* 0x000fe200078008ff */
[----:B------:R-:W-:-:S03]  /*7e7d0*/  IMAD R9, R45, R6, RZ ;  /* 0x000000062d097224 */ /* 0x000fc600078e02ff */
[----:B------:R-:W-:Y:S01]  /*7e7e0*/  LEA.HI.X R11, R28, R11, R41, 0x1, P0 ;  /* 0x0000000b1c0b7211 */ /* 0x000fe200000f0c29 */
[----:B------:R-:W-:Y:S01]  /*7e7f0*/  IMAD.WIDE.U32 R28, R43, R4, RZ ;  /* 0x000000042b1c7225 */ /* 0x000fe200078e00ff */
[----:B------:R-:W-:-:S03]  /*7e800*/  ISETP.GE.U32.AND P0, PT, R20, R32, PT ;  /* 0x000000201400720c */ /* 0x000fc60003f06070 */
[----:B------:R-:W-:Y:S01]  /*7e810*/  IMAD.WIDE.U32 R32, R6, R4, RZ ;  /* 0x0000000406207225 */ /* 0x000fe200078e00ff */
[----:B------:R-:W-:Y:S02]  /*7e820*/  ISETP.GE.U32.AND.EX P0, PT, R11, R36, PT, P0 ;  /* 0x000000240b00720c */ /* 0x000fe40003f06100 */
[----:B------:R-:W-:Y:S01]  /*7e830*/  SHF.L.W.U32.HI R32, R34, 0x1, R35 ;  /* 0x0000000122207819 */ /* 0x000fe20000010e23 */
[----:B------:R-:W-:Y:S01]  /*7e840*/  IMAD.WIDE.U32 R28, P3, R6, R45, R28 ;  /* 0x0000002d061c7225 */ /* 0x000fe2000786001c */
[----:B------:R-:W-:-:S03]  /*7e850*/  SEL R34, RZ, 0x1, P0 ;  /* 0x00000001ff227807 */ /* 0x000fc60000000000 */
[----:B------:R-:W-:Y:S01]  /*7e860*/  IMAD R9, R43, R4, R9 ;  /* 0x000000042b097224 */ /* 0x000fe200078e0209 */
[-C--:B------:R-:W-:Y:S01]  /*7e870*/  IADD3 R34, P2, P4, R34, R39.reuse, R24 ;  /* 0x0000002722227210 */ /* 0x080fe20007c5e018 */
[----:B------:R-:W-:Y:S01]  /*7e880*/  IMAD.WIDE.U32 R24, R4, R6, RZ ;  /* 0x0000000604187225 */ /* 0x000fe200078e00ff */
[----:B------:R-:W-:Y:S02]  /*7e890*/  IADD3 RZ, P5, PT, R33, R28, RZ ;  /* 0x0000001c21ff7210 */ /* 0x000fe40007fbe0ff */
[----:B------:R-:W-:Y:S01]  /*7e8a0*/  ISETP.GE.U32.AND P0, PT, R34, R39, PT ;  /* 0x000000272200720c */ /* 0x000fe20003f06070 */
[----:B------:R-:W-:Y:S02]  /*7e8b0*/  IMAD.SHL.U32 R33, R24, 0x2, RZ ;  /* 0x0000000218217824 */ /* 0x000fe400078e00ff */
[----:B------:R-:W-:Y:S01]  /*7e8c0*/  IMAD.IADD R28, R25, 0x1, R9 ;  /* 0x00000001191c7824 */ /* 0x000fe200078e0209 */
[----:B------:R-:W-:Y:S01]  /*7e8d0*/  IADD3.X R9, PT, PT, RZ, R37, R32, P2, P4 ;  /* 0x00000025ff097210 */ /* 0x000fe200017e8420 */
[----:B------:R-:W-:Y:S01]  /*7e8e0*/  IMAD.MOV.U32 R32, RZ, RZ, R29 ;  /* 0x000000ffff207224 */ /* 0x000fe200078e001d */
[----:B------:R-:W-:-:S02]  /*7e8f0*/  IADD3 R34, P6, PT, R33, R34, RZ ;  /* 0x0000002221227210 */ /* 0x000fc40007fde0ff */
[----:B------:R-:W-:Y:S01]  /*7e900*/  SHF.L.U64.HI R35, R24, 0x1, R28 ;  /* 0x0000000118237819 */ /* 0x000fe2000001021c */
[----:B------:R-:W-:Y:S01]  /*7e910*/  IMAD.WIDE.U32 R24, R44, R4, RZ ;  /* 0x000000042c187225 */ /* 0x000fe200078e00ff */
[----:B------:R-:W-:Y:S02]  /*7e920*/  ISETP.GE.U32.AND P2, PT, R34, R33, PT ;  /* 0x000000212200720c */ /* 0x000fe40003f46070 */
[----:B------:R-:W-:Y:S01]  /*7e930*/  ISETP.GE.U32.AND.EX P0, PT, R9, R37, PT, P0 ;  /* 0x000000250900720c */ /* 0x000fe20003f06100 */
[----:B------:R-:W-:Y:S02]  /*7e940*/  IMAD.X R33, RZ, RZ, RZ, P3 ;  /* 0x000000ffff217224 */ /* 0x000fe400018e06ff */
[----:B------:R-:W-:Y:S02]  /*7e950*/  IMAD.X R9, R35, 0x1, R9, P6 ;  /* 0x0000000123097824 */ /* 0x000fe400030e0609 */
[----:B------:R-:W-:-:S03]  /*7e960*/  IMAD.WIDE.U32.X R32, R43, R45, R32, P5 ;  /* 0x0000002d2b207225 */ /* 0x000fc600028e0420 */
[----:B------:R-:W-:Y:S01]  /*7e970*/  ISETP.GE.U32.AND.EX P2, PT, R9, R35, PT, P2 ;  /* 0x000000230900720c */ /* 0x000fe20003f46120 */
[C---:B------:R-:W-:Y:S01]  /*7e980*/  IMAD.WIDE.U32 R24, P4, R5.reuse, R45, R24 ;  /* 0x0000002d05187225 */ /* 0x040fe20007880018 */
[----:B------:R-:W-:Y:S02]  /*7e990*/  SHF.L.W.U32.HI R29, R28, 0x1, R32 ;  /* 0x000000011c1d7819 */ /* 0x000fe40000010e20 */
[----:B------:R-:W-:Y:S01]  /*7e9a0*/  SHF.L.W.U32.HI R32, R32, 0x1, R33 ;  /* 0x0000000120207819 */ /* 0x000fe20000010e21 */
[----:B------:R-:W-:Y:S01]  /*7e9b0*/  IMAD.WIDE.U32 R36, R5, R4, RZ ;  /* 0x0000000405247225 */ /* 0x000fe200078e00ff */
[----:B------:R-:W-:-:S03]  /*7e9c0*/  SEL R33, RZ, 0x1, P2 ;  /* 0x00000001ff217807 */ /* 0x000fc60001000000 */
[----:B------:R-:W-:Y:S01]  /*7e9d0*/  IMAD R35, R45, R5, RZ ;  /* 0x000000052d237224 */ /* 0x000fe200078e02ff */
[----:B------:R-:W-:Y:S01]  /*7e9e0*/  IADD3 RZ, P3, PT, R37, R24, RZ ;  /* 0x0000001825ff7210 */ /* 0x000fe20007f7e0ff */
        /* <DEDUP_REMOVED lines=14> */
.L_x_1839:
[----:B------:R-:W-:Y:S05]  /*7ead0*/  BSYNC.RECONVERGENT B2 ;  /* 0x0000000000027941 */ /* 0x000fea0003800200 */
.L_x_1838:
        /* <DEDUP_REMOVED lines=15> */
.L_x_1841:
[----:B------:R-:W-:Y:S05]  /*7ebd0*/  BSYNC.RECONVERGENT B2 ;  /* 0x0000000000027941 */ /* 0x000fea0003800200 */
.L_x_1840:
[----:B------:R-:W-:Y:S01]  /*7ebe0*/  IADD3 R33, P1, P2, R33, R38, R29 ;  /* 0x0000002621217210 */ /* 0x000fe20007a3e01d */
[----:B------:R-:W-:Y:S01]  /*7ebf0*/  IMAD R35, R44, R4, R35 ;  /* 0x000000042c237224 */ /* 0x000fe200078e0223 */
[----:B------:R-:W-:Y:S01]  /*7ec00*/  BSSY.RECONVERGENT B2, `(.L_x_1842) ;  /* 0x0000091000027945 */ /* 0x000fe20003800200 */
[----:B------:R-:W-:Y:S01]  /*7ec10*/  IMAD.WIDE.U32 R28, R4, R5, RZ ;  /* 0x00000005041c7225 */ /* 0x000fe200078e00ff */
[----:B------:R-:W-:Y:S02]  /*7ec20*/  ISETP.GE.U32.AND P0, PT, R33, R38, PT ;  /* 0x000000262100720c */ /* 0x000fe40003f06070 */
[-C--:B------:R-:W-:Y:S01]  /*7ec30*/  IADD3.X R38, PT, PT, RZ, R21.reuse, R32, P1, P2 ;  /* 0x00000015ff267210 */ /* 0x080fe20000fe4420 */
[----:B------:R-:W-:Y:S02]  /*7ec40*/  IMAD.IADD R24, R29, 0x1, R35 ;  /* 0x000000011d187824 */ /* 0x000fe400078e0223 */
[----:B------:R-:W-:Y:S01]  /*7ec50*/  IMAD.SHL.U32 R32, R28, 0x2, RZ ;  /* 0x000000021c207824 */ /* 0x000fe200078e00ff */
[----:B------:R-:W-:Y:S01]  /*7ec60*/  ISETP.GE.U32.AND.EX P0, PT, R38, R21, PT, P0 ;  /* 0x000000152600720c */ /* 0x000fe20003f06100 */
[----:B------:R-:W-:Y:S01]  /*7ec70*/  IMAD.X R29, RZ, RZ, RZ, P4 ;  /* 0x000000ffff1d7224 */ /* 0x000fe200020e06ff */
[----:B------:R-:W-:Y:S01]  /*7ec80*/  SHF.L.U64.HI R31, R28, 0x1, R24 ;  /* 0x000000011c1f7819 */ /* 0x000fe20000010218 */
[----:B------:R-:W-:Y:S01]  /*7ec90*/  IMAD.MOV.U32 R28, RZ, RZ, R25 ;  /* 0x000000ffff1c7224 */ /* 0x000fe200078e0019 */
[----:B------:R-:W-:-:S03]  /*7eca0*/  IADD3 R21, P1, PT, R32, R33, RZ ;  /* 0x0000002120157210 */ /* 0x000fc60007f3e0ff */
[----:B------:R-:W-:-:S04]  /*7ecb0*/  IMAD.WIDE.U32.X R28, R44, R45, R28, P3 ;  /* 0x0000002d2c1c7225 */ /* 0x000fc800018e041c */
[----:B------:R-:W-:Y:S01]  /*7ecc0*/  IMAD.X R38, R31, 0x1, R38, P1 ;  /* 0x000000011f267824 */ /* 0x000fe200008e0626 */
[----:B------:R-:W-:Y:S02]  /*7ecd0*/  ISETP.GE.U32.AND P1, PT, R21, R32, PT ;  /* 0x000000201500720c */ /* 0x000fe40003f26070 */
[----:B------:R-:W-:Y:S01]  /*7ece0*/  SHF.L.W.U32.HI R36, R24, 0x1, R28 ;  /* 0x0000000118247819 */ /* 0x000fe20000010e1c */
[C---:B------:R-:W-:Y:S01]  /*7ecf0*/  IMAD.WIDE.U32 R32, R38.reuse, 0x3d1, RZ ;  /* 0x000003d126207825 */ /* 0x040fe200078e00ff */
[----:B------:R-:W-:Y:S02]  /*7ed00*/  @!P0 IADD3 R23, P4, PT, R23, 0x1, RZ ;  /* 0x0000000117178810 */ /* 0x000fe40007f9e0ff */
[----:B------:R-:W-:Y:S01]  /*7ed10*/  ISETP.GE.U32.AND.EX P1, PT, R38, R31, PT, P1 ;  /* 0x0000001f2600720c */ /* 0x000fe20003f26110 */
[----:B------:R-:W-:Y:S01]  /*7ed20*/  IMAD.WIDE.U32 R24, R21, 0x3d1, RZ ;  /* 0x000003d115187825 */ /* 0x000fe200078e00ff */
[----:B------:R-:W-:-:S03]  /*7ed30*/  SHF.L.W.U32.HI R28, R28, 0x1, R29 ;  /* 0x000000011c1c7819 */ /* 0x000fc60000010e1d */
[----:B------:R-:W-:Y:S01]  /*7ed40*/  IMAD.WIDE.U32 R32, P6, R21, 0x1, R32 ;  /* 0x0000000115207825 */ /* 0x000fe200078c0020 */
[-C--:B------:R-:W-:Y:S02]  /*7ed50*/  IADD3 R39, P3, PT, R48, R24.reuse, RZ ;  /* 0x0000001830277210 */ /* 0x080fe40007f7e0ff */
[----:B------:R-:W-:Y:S01]  /*7ed60*/  SEL R21, RZ, 0x1, P1 ;  /* 0x00000001ff157807 */ /* 0x000fe20000800000 */
[----:B------:R-:W-:Y:S01]  /*7ed70*/  @!P0 IMAD.X R40, RZ, RZ, R40, P4 ;  /* 0x000000ffff288224 */ /* 0x000fe200020e0628 */
[----:B------:R-:W-:Y:S01]  /*7ed80*/  ISETP.GE.U32.AND P1, PT, R39, R24, PT ;  /* 0x000000182700720c */ /* 0x000fe20003f26070 */
[----:B------:R-:W-:Y:S01]  /*7ed90*/  IMAD.X R31, RZ, RZ, RZ, P6 ;  /* 0x000000ffff1f7224 */ /* 0x000fe200030e06ff */
[----:B------:R-:W-:Y:S01]  /*7eda0*/  IADD3 R37, P4, PT, R25, R32, RZ ;  /* 0x0000002019257210 */ /* 0x000fe20007f9e0ff */
[----:B------:R-:W-:Y:S01]  /*7edb0*/  IMAD.WIDE.U32 R24, R9, 0x3d1, RZ ;  /* 0x000003d109187825 */ /* 0x000fe200078e00ff */
[----:B------:R-:W-:-:S04]  /*7edc0*/  IADD3 R36, P2, P5, R21, R23, R36 ;  /* 0x0000001715247210 */ /* 0x000fc80007d5e024 */
[-C--:B------:R-:W-:Y:S01]  /*7edd0*/  IADD3.X R21, PT, PT, RZ, R40.reuse, R28, P2, P5 ;  /* 0x00000028ff157210 */ /* 0x080fe200017ea41c */
[----:B------:R-:W-:Y:S01]  /*7ede0*/  IMAD.WIDE.U32 R24, P6, R34, 0x1, R24 ;  /* 0x0000000122187825 */ /* 0x000fe200078c0018 */
[----:B------:R-:W-:Y:S02]  /*7edf0*/  @!P0 ISETP.NE.U32.AND P5, PT, R23, RZ, PT ;  /* 0x000000ff1700820c */ /* 0x000fe40003fa5070 */
[----:B------:R-:W-:Y:S01]  /*7ee00*/  ISETP.GE.U32.AND P2, PT, R36, R23, PT ;  /* 0x000000172400720c */ /* 0x000fe20003f46070 */
[----:B------:R-:W-:Y:S01]  /*7ee10*/  IMAD.WIDE.U32 R34, R34, 0x3d1, RZ ;  /* 0x000003d122227825 */ /* 0x000fe200078e00ff */
[----:B------:R-:W-:Y:S02]  /*7ee20*/  @!P0 ISETP.NE.AND.EX P5, PT, R40, RZ, PT, P5 ;  /* 0x000000ff2800820c */ /* 0x000fe40003fa5350 */
[----:B------:R-:W-:Y:S01]  /*7ee30*/  ISETP.GE.U32.AND.EX P2, PT, R21, R40, PT, P2 ;  /* 0x000000281500720c */ /* 0x000fe20003f46120 */
[----:B------:R-:W-:Y:S01]  /*7ee40*/  IMAD.X R29, RZ, RZ, RZ, P6 ;  /* 0x000000ffff1d7224 */ /* 0x000fe200030e06ff */
[----:B------:R-:W-:Y:S01]  /*7ee50*/  IADD3 R35, P6, PT, R35, R24, RZ ;  /* 0x0000001823237210 */ /* 0x000fe20007fde0ff */
[----:B------:R-:W-:-:S04]  /*7ee60*/  IMAD.MOV.U32 R28, RZ, RZ, R25 ;  /* 0x000000ffff1c7224 */ /* 0x000fc800078e0019 */
[----:B------:R-:W-:-:S04]  /*7ee70*/  IMAD.WIDE.U32.X R24, R9, 0x1, R28, P6 ;  /* 0x0000000109187825 */ /* 0x000fc800030e041c */
[----:B------:R-:W-:-:S04]  /*7ee80*/  IMAD.WIDE.U32 R28, R2, R2, R34 ;  /* 0x00000002021c7225 */ /* 0x000fc800078e0022 */
[----:B------:R-:W-:Y:S01]  /*7ee90*/  IMAD.IADD R9, R30, 0x1, R29 ;  /* 0x000000011e097824 */ /* 0x000fe200078e021d */
[----:B------:R-:W-:Y:S01]  /*7eea0*/  ISETP.GE.U32.AND P6, PT, R28, R34, PT ;  /* 0x000000221c00720c */ /* 0x000fe20003fc6070 */
[----:B------:R-:W-:Y:S01]  /*7eeb0*/  IMAD.MOV.U32 R30, RZ, RZ, R33 ;  /* 0x000000ffff1e7224 */ /* 0x000fe200078e0021 */
[----:B------:R-:W-:Y:S01]  /*7eec0*/  @!P0 SEL R33, RZ, 0x1, P5 ;  /* 0x00000001ff218807 */ /* 0x000fe20002800000 */
[----:B------:R-:W-:Y:S01]  /*7eed0*/  IMAD.X R29, R37, 0x1, R50, P3 ;  /* 0x00000001251d7824 */ /* 0x000fe200018e0632 */
[----:B------:R-:W-:Y:S01]  /*7eee0*/  ISETP.GE.U32.AND.EX P6, PT, R9, R35, PT, P6 ;  /* 0x000000230900720c */ /* 0x000fe20003fc6160 */
[----:B------:R-:W-:Y:S01]  /*7eef0*/  IMAD.WIDE.U32.X R34, R38, 0x1, R30, P4 ;  /* 0x0000000126227825 */ /* 0x000fe200020e041e */
[----:B------:R-:W-:Y:S02]  /*7ef00*/  @!P0 IADD3 R10, P3, PT, R33, R10, RZ ;  /* 0x0000000a210a8210 */ /* 0x000fe40007f7e0ff */
[----:B------:R-:W-:Y:S01]  /*7ef10*/  SEL R23, RZ, 0x1, P6 ;  /* 0x00000001ff177807 */ /* 0x000fe20003000000 */
[----:B------:R-:W-:Y:S01]  /*7ef20*/  IMAD.WIDE.U32 R32, R21, 0x3d1, RZ ;  /* 0x000003d115207825 */ /* 0x000fe200078e00ff */
[----:B------:R-:W-:-:S02]  /*7ef30*/  ISETP.GE.U32.AND.EX P1, PT, R29, R37, PT, P1 ;  /* 0x000000251d00720c */ /* 0x000fc40003f26110 */
[----:B------:R-:W-:Y:S01]  /*7ef40*/  IADD3 R23, P5, P6, R39, R24, R23 ;  /* 0x0000001827177210 */ /* 0x000fe20007ebe017 */
[----:B------:R-:W-:-:S03]  /*7ef50*/  @!P0 IMAD.X R22, RZ, RZ, R22, P3 ;  /* 0x000000ffff168224 */ /* 0x000fc600018e0616 */
[----:B------:R-:W-:Y:S02]  /*7ef60*/  IADD3.X R24, PT, PT, R29, R25, RZ, P5, P6 ;  /* 0x000000191d187210 */ /* 0x000fe40002fec4ff */
[----:B------:R-:W-:Y:S02]  /*7ef70*/  ISETP.GE.U32.AND P5, PT, R23, R39, PT ;  /* 0x000000271700720c */ /* 0x000fe40003fa6070 */
[----:B------:R-:W-:Y:S01]  /*7ef80*/  SEL R25, RZ, 0x1, P2 ;  /* 0x00000001ff197807 */ /* 0x000fe20001000000 */
[----:B------:R-:W-:Y:S01]  /*7ef90*/  IMAD.WIDE.U32 R30, P2, R36, 0x1, R32 ;  /* 0x00000001241e7825 */ /* 0x000fe20007840020 */
[----:B------:R-:W-:Y:S02]  /*7efa0*/  ISETP.GE.U32.AND.EX P5, PT, R24, R29, PT, P5 ;  /* 0x0000001d1800720c */ /* 0x000fe40003fa6150 */
[----:B------:R-:W-:Y:S01]  /*7efb0*/  IADD3 R25, P4, PT, R10, R25, RZ ;  /* 0x000000190a197210 */ /* 0x000fe20007f9e0ff */
[----:B------:R-:W-:Y:S01]  /*7efc0*/  IMAD.WIDE.U32 R36, R36, 0x3d1, RZ ;  /* 0x000003d124247825 */ /* 0x000fe200078e00ff */
[----:B------:R-:W-:-:S02]  /*7efd0*/  SEL R29, RZ, 0x1, P5 ;  /* 0x00000001ff1d7807 */ /* 0x000fc40002800000 */
[----:B------:R-:W-:Y:S02]  /*7efe0*/  SEL R10, RZ, 0x1, P1 ;  /* 0x00000001ff0a7807 */ /* 0x000fe40000800000 */
[----:B------:R-:W-:Y:S02]  /*7eff0*/  IADD3 R33, P5, PT, R46, R36, RZ ;  /* 0x000000242e217210 */ /* 0x000fe40007fbe0ff */
[----:B------:R-:W-:Y:S01]  /*7f000*/  IADD3 R10, P6, P1, R29, R34, R10 ;  /* 0x000000221d0a7210 */ /* 0x000fe200079de00a */
[----:B------:R-:W-:Y:S01]  /*7f010*/  IMAD.X R29, RZ, RZ, R22, P4 ;  /* 0x000000ffff1d7224 */ /* 0x000fe200020e0616 */
[----:B------:R-:W-:Y:S02]  /*7f020*/  ISETP.GE.U32.AND P0, PT, R33, R36, PT ;  /* 0x000000242100720c */ /* 0x000fe40003f06070 */
        /* <DEDUP_REMOVED lines=78> */
.L_x_1843:
[----:B------:R-:W-:Y:S05]  /*7f510*/  BSYNC.RECONVERGENT B2 ;  /* 0x0000000000027941 */ /* 0x000fea0003800200 */
.L_x_1842:
        /* <DEDUP_REMOVED lines=13> */
.L_x_1845:
        /* <DEDUP_REMOVED lines=10> */
.L_x_1846:
[----:B------:R-:W-:Y:S05]  /*7f690*/  BSYNC.RECONVERGENT B2 ;  /* 0x0000000000027941 */ /* 0x000fea0003800200 */
.L_x_1844:
[C---:B------:R-:W-:Y:S01]  /*7f6a0*/  IMAD.WIDE.U32 R30, R9.reuse, R16, RZ ;  /* 0x00000010091e7225 */ /* 0x040fe200078e00ff */
[----:B------:R-:W-:Y:S03]  /*7f6b0*/  BSSY.RECONVERGENT B2, `(.L_x_1847) ;  /* 0x00001b3000027945 */ /* 0x000fe60003800200 */
[----:B------:R-:W-:-:S04]  /*7f6c0*/  IMAD.WIDE.U32 R28, R9, R18, RZ ;  /* 0x00000012091c7225 */ /* 0x000fc800078e00ff */
[----:B------:R-:W-:-:S04]  /*7f6d0*/  IMAD.WIDE.U32 R30, P1, R17, R11, R30 ;  /* 0x0000000b111e7225 */ /* 0x000fc8000782001e */
[----:B------:R-:W-:-:S04]  /*7f6e0*/  IMAD.WIDE.U32 R34, R11, R16, RZ ;  /* 0x000000100b227225 */ /* 0x000fc800078e00ff */
[----:B------:R-:W-:Y:S01]  /*7f6f0*/  IMAD.WIDE.U32 R32, R9, R12, RZ ;  /* 0x0000000c09207225 */ /* 0x000fe200078e00ff */
[----:B------:R-:W-:-:S03]  /*7f700*/  IADD3 RZ, P2, PT, R35, R30, RZ ;  /* 0x0000001e23ff7210 */ /* 0x000fc60007f5e0ff */
[----:B------:R-:W-:-:S04]  /*7f710*/  IMAD.WIDE.U32 R36, R11, R18, RZ ;  /* 0x000000120b247225 */ /* 0x000fc800078e00ff */
[----:B------:R-:W-:-:S04]  /*7f720*/  IMAD.WIDE.U32 R28, P0, R19, R11, R28 ;  /* 0x0000000b131c7225 */ /* 0x000fc8000780001c */
[----:B------:R-:W-:Y:S01]  /*7f730*/  IMAD.X R39, RZ, RZ, RZ, P1 ;  /* 0x000000ffff277224 */ /* 0x000fe200008e06ff */
[----:B------:R-:W-:Y:S01]  /*7f740*/  IADD3 RZ, P1, PT, R37, R28, RZ ;  /* 0x0000001c25ff7210 */ /* 0x000fe20007f3e0ff */
[----:B------:R-:W-:Y:S02]  /*7f750*/  IMAD.MOV.U32 R38, RZ, RZ, R31 ;  /* 0x000000ffff267224 */ /* 0x000fe400078e001f */
[----:B------:R-:W-:Y:S02]  /*7f760*/  IMAD R25, R19, R11, RZ ;  /* 0x0000000b13197224 */ /* 0x000fe400078e02ff */
[----:B------:R-:W-:-:S04]  /*7f770*/  IMAD.WIDE.U32 R30, R11, R12, RZ ;  /* 0x0000000c0b1e7225 */ /* 0x000fc800078e00ff */
[----:B------:R-:W-:-:S04]  /*7f780*/  IMAD.WIDE.U32 R32, P6, R13, R11, R32 ;  /* 0x0000000b0d207225 */ /* 0x000fc800078c0020 */
[----:B------:R-:W-:-:S04]  /*7f790*/  IMAD.WIDE.U32 R34, R24, R16, RZ ;  /* 0x0000001018227225 */ /* 0x000fc800078e00ff */
[----:B------:R-:W-:-:S04]  /*7f7a0*/  IMAD.WIDE.U32 R36, R18, R11, RZ ;  /* 0x0000000b12247225 */ /* 0x000fc800078e00ff */
[----:B------:R-:W-:Y:S01]  /*7f7b0*/  IMAD.WIDE.U32.X R38, R17, R9, R38, P2 ;  /* 0x0000000911267225 */ /* 0x000fe200010e0426 */
[----:B------:R-:W-:-:S03]  /*7f7c0*/  IADD3 RZ, P2, PT, R31, R32, RZ ;  /* 0x000000201fff7210 */ /* 0x000fc60007f5e0ff */
[----:B------:R-:W-:Y:S01]  /*7f7d0*/  IMAD R25, R18, R9, R25 ;  /* 0x0000000912197224 */ /* 0x000fe200078e0219 */
        /* <DEDUP_REMOVED lines=11> */
[----:B------:R-:W-:Y:S01]  /*7f890*/  IMAD R39, R16, R24, R39 ;  /* 0x0000001810277224 */ /* 0x000fe200078e0227 */
[-C--:B------:R-:W-:Y:S01]  /*7f8a0*/  IADD3 R50, P5, PT, R41, R36.reuse, RZ ;  /* 0x0000002429327210 */ /* 0x080fe20007fbe0ff */
[----:B------:R-:W-:Y:S02]  /*7f8b0*/  IMAD.MOV.U32 R30, RZ, RZ, R29 ;  /* 0x000000ffff1e7224 */ /* 0x000fe400078e001d */
[-C--:B------:R-:W-:Y:S02]  /*7f8c0*/  IMAD R32, R13, R11.reuse, RZ ;  /* 0x0000000b0d207224 */ /* 0x080fe400078e02ff */
[----:B------:R-:W-:Y:S01]  /*7f8d0*/  IMAD.IADD R25, R37, 0x1, R39 ;  /* 0x0000000125197824 */ /* 0x000fe200078e0227 */
[----:B------:R-:W-:Y:S01]  /*7f8e0*/  SEL R39, RZ, 0x1, P0 ;  /* 0x00000001ff277807 */ /* 0x000fe20000000000 */
[----:B------:R-:W-:Y:S01]  /*7f8f0*/  IMAD.WIDE.U32 R28, R12, R11, RZ ;  /* 0x0000000b0c1c7225 */ /* 0x000fe200078e00ff */
[----:B------:R-:W-:-:S03]  /*7f900*/  ISETP.GE.U32.AND P0, PT, R50, R36, PT ;  /* 0x000000243200720c */ /* 0x000fc60003f06070 */
[-C--:B------:R-:W-:Y:S02]  /*7f910*/  IMAD R41, R12, R9.reuse, R32 ;  /* 0x000000090c297224 */ /* 0x080fe400078e0220 */
[----:B------:R-:W-:-:S04]  /*7f920*/  IMAD.WIDE.U32.X R30, R19, R9, R30, P1 ;  /* 0x00000009131e7225 */ /* 0x000fc800008e041e */
[----:B------:R-:W-:Y:S01]  /*7f930*/  IMAD.X R37, RZ, RZ, RZ, P6 ;  /* 0x000000ffff257224 */ /* 0x000fe200030e06ff */
[----:B------:R-:W-:Y:S01]  /*7f940*/  IADD3 R32, P1, P6, R28, R30, R39 ;  /* 0x0000001e1c207210 */ /* 0x000fe20007e3e027 */
[----:B------:R-:W-:Y:S02]  /*7f950*/  IMAD.IADD R34, R29, 0x1, R41 ;  /* 0x000000011d227824 */ /* 0x000fe400078e0229 */
[----:B------:R-:W-:Y:S02]  /*7f960*/  IMAD.MOV.U32 R36, RZ, RZ, R33 ;  /* 0x000000ffff247224 */ /* 0x000fe400078e0021 */
[----:B------:R-:W-:Y:S01]  /*7f970*/  IMAD R39, R19, R23, RZ ;  /* 0x0000001713277224 */ /* 0x000fe200078e02ff */
[----:B------:R-:W-:Y:S01]  /*7f980*/  IADD3.X R33, PT, PT, R34, R31, RZ, P1, P6 ;  /* 0x0000001f22217210 */ /* 0x000fe20000fec4ff */
[----:B------:R-:W-:Y:S01]  /*7f990*/  IMAD.WIDE.U32 R30, R18, R23, RZ ;  /* 0x00000017121e7225 */ /* 0x000fe200078e00ff */
[----:B------:R-:W-:-:S03]  /*7f9a0*/  ISETP.GE.U32.AND P1, PT, R32, R28, PT ;  /* 0x0000001c2000720c */ /* 0x000fc60003f26070 */
[----:B------:R-:W-:Y:S01]  /*7f9b0*/  IMAD.X R48, R25, 0x1, R38, P5 ;  /* 0x0000000119307824 */ /* 0x000fe200028e0626 */
[----:B------:R-:W-:Y:S01]  /*7f9c0*/  ISETP.GE.U32.AND.EX P1, PT, R33, R34, PT, P1 ;  /* 0x000000222100720c */ /* 0x000fe20003f26110 */
[----:B------:R-:W-:Y:S02]  /*7f9d0*/  IMAD R39, R18, R24, R39 ;  /* 0x0000001812277224 */ /* 0x000fe400078e0227 */
[----:B------:R-:W-:Y:S01]  /*7f9e0*/  IMAD.X R29, RZ, RZ, RZ, P4 ;  /* 0x000000ffff1d7224 */ /* 0x000fe200020e06ff */
[-C--:B------:R-:W-:Y:S01]  /*7f9f0*/  IADD3 R32, P4, PT, R32, R30.reuse, RZ ;  /* 0x0000001e20207210 */ /* 0x080fe20007f9e0ff */
[----:B------:R-:W-:Y:S01]  /*7fa00*/  IMAD.MOV.U32 R28, RZ, RZ, R35 ;  /* 0x000000ffff1c7224 */ /* 0x000fe200078e0023 */
[----:B------:R-:W-:Y:S01]  /*7fa10*/  ISETP.GE.U32.AND.EX P0, PT, R48, R25, PT, P0 ;  /* 0x000000193000720c */ /* 0x000fe20003f06100 */
[----:B------:R-:W-:Y:S01]  /*7fa20*/  IMAD.IADD R25, R31, 0x1, R39 ;  /* 0x000000011f197824 */ /* 0x000fe200078e0227 */
[----:B------:R-:W-:Y:S01]  /*7fa30*/  ISETP.GE.U32.AND P5, PT, R32, R30, PT ;  /* 0x0000001e2000720c */ /* 0x000fe20003fa6070 */
[----:B------:R-:W-:-:S04]  /*7fa40*/  IMAD.WIDE.U32 R30, R14, R11, RZ ;  /* 0x0000000b0e1e7225 */ /* 0x000fc800078e00ff */
[----:B------:R-:W-:Y:S01]  /*7fa50*/  IMAD.X R34, R25, 0x1, R33, P4 ;  /* 0x0000000119227824 */ /* 0x000fe200020e0621 */
[----:B------:R-:W-:Y:S01]  /*7fa60*/  SEL R33, RZ, 0x1, P1 ;  /* 0x00000001ff217807 */ /* 0x000fe20000800000 */
[----:B------:R-:W-:-:S03]  /*7fa70*/  IMAD.WIDE.U32.X R36, R13, R9, R36, P2 ;  /* 0x000000090d247225 */ /* 0x000fc600010e0424 */
[----:B------:R-:W-:Y:S01]  /*7fa80*/  ISETP.GE.U32.AND.EX P2, PT, R34, R25, PT, P5 ;  /* 0x000000192200720c */ /* 0x000fe20003f46150 */
[----:B------:R-:W-:Y:S01]  /*7fa90*/  IMAD R35, R15, R11, RZ ;  /* 0x0000000b0f237224 */ /* 0x000fe200078e02ff */
[----:B------:R-:W-:Y:S01]  /*7faa0*/  SEL R25, RZ, 0x1, P0 ;  /* 0x00000001ff197807 */ /* 0x000fe20000000000 */
[----:B------:R-:W-:Y:S01]  /*7fab0*/  IMAD.WIDE.U32.X R28, R17, R24, R28, P3 ;  /* 0x00000018111c7225 */ /* 0x000fe200018e041c */
[----:B------:R-:W-:-:S03]  /*7fac0*/  IADD3 R33, P3, P6, R30, R36, R33 ;  /* 0x000000241e217210 */ /* 0x000fc60007e7e021 */
[----:B------:R-:W-:Y:S01]  /*7fad0*/  IMAD R35, R14, R9, R35 ;  /* 0x000000090e237224 */ /* 0x000fe200078e0223 */
[----:B------:R-:W-:Y:S02]  /*7fae0*/  ISETP.GE.U32.AND P1, PT, R33, R30, PT ;  /* 0x0000001e2100720c */ /* 0x000fe40003f26070 */
[----:B------:R-:W-:Y:S01]  /*7faf0*/  IADD3 R25, P0, P4, R32, R28, R25 ;  /* 0x0000001c20197210 */ /* 0x000fe20007c1e019 */
[----:B------:R-:W-:Y:S02]  /*7fb00*/  IMAD.IADD R38, R31, 0x1, R35 ;  /* 0x000000011f267824 */ /* 0x000fe400078e0223 */
[----:B------:R-:W-:Y:S01]  /*7fb10*/  IMAD.WIDE.U32 R30, R12, R23, RZ ;  /* 0x000000170c1e7225 */ /* 0x000fe200078e00ff */
[----:B------:R-:W-:Y:S02]  /*7fb20*/  IADD3.X R41, PT, PT, R34, R29, RZ, P0, P4 ;  /* 0x0000001d22297210 */ /* 0x000fe400007e84ff */
[----:B------:R-:W-:Y:S01]  /*7fb30*/  IADD3.X R39, PT, PT, R38, R37, RZ, P3, P6 ;  /* 0x0000002526277210 */ /* 0x000fe20001fec4ff */
[----:B------:R-:W-:Y:S01]  /*7fb40*/  IMAD R35, R13, R23, RZ ;  /* 0x000000170d237224 */ /* 0x000fe200078e02ff */
[----:B------:R-:W-:Y:S01]  /*7fb50*/  IADD3 R36, P4, PT, R33, R30, RZ ;  /* 0x0000001e21247210 */ /* 0x000fe20007f9e0ff */
[----:B------:R-:W-:Y:S01]  /*7fb60*/  IMAD.WIDE.U32 R28, R24, R18, RZ ;  /* 0x00000012181c7225 */ /* 0x000fe200078e00ff */
[----:B------:R-:W-:-:S02]  /*7fb70*/  ISETP.GE.U32.AND P5, PT, R25, R32, PT ;  /* 0x000000201900720c */ /* 0x000fc40003fa6070 */
[----:B------:R-:W-:Y:S01]  /*7fb80*/  ISETP.GE.U32.AND P0, PT, R36, R30, PT ;  /* 0x0000001e2400720c */ /* 0x000fe20003f06070 */
[----:B------:R-:W-:Y:S01]  /*7fb90*/  IMAD R35, R12, R24, R35 ;  /* 0x000000180c237224 */ /* 0x000fe200078e0223 */
[----:B------:R-:W-:Y:S01]  /*7fba0*/  ISETP.GE.U32.AND.EX P5, PT, R41, R34, PT, P5 ;  /* 0x000000222900720c */ /* 0x000fe20003fa6150 */
[----:B------:R-:W-:Y:S01]  /*7fbb0*/  IMAD.WIDE.U32 R32, R23, R18, RZ ;  /* 0x0000001217207225 */ /* 0x000fe200078e00ff */
[----:B------:R-:W-:-:S03]  /*7fbc0*/  ISETP.GE.U32.AND.EX P1, PT, R39, R38, PT, P1 ;  /* 0x000000262700720c */ /* 0x000fc60003f26110 */
[----:B------:R-:W-:Y:S02]  /*7fbd0*/  IMAD.IADD R37, R31, 0x1, R35 ;  /* 0x000000011f257824 */ /* 0x000fe400078e0223 */
[----:B------:R-:W-:-:S04]  /*7fbe0*/  IMAD.WIDE.U32 R30, P3, R19, R23, R28 ;  /* 0x00000017131e7225 */ /* 0x000fc8000786001c */
[----:B------:R-:W-:Y:S01]  /*7fbf0*/  IMAD.MOV.U32 R32, RZ, RZ, R31 ;  /* 0x000000ffff207224 */ /* 0x000fe200078e001f */
[----:B------:R-:W-:Y:S01]  /*7fc00*/  IADD3 RZ, P6, PT, R33, R30, RZ ;  /* 0x0000001e21ff7210 */ /* 0x000fe20007fde0ff */
[----:B------:R-:W-:Y:S01]  /*7fc10*/  IMAD.X R33, RZ, RZ, RZ, P3 ;  /* 0x000000ffff217224 */ /* 0x000fe200018e06ff */
[----:B------:R-:W-:Y:S01]  /*7fc20*/  SEL R30, RZ, 0x1, P2 ;  /* 0x00000001ff1e7807 */ /* 0x000fe20001000000 */
[----:B------:R-:W-:Y:S01]  /*7fc30*/  IMAD.WIDE.U32 R28, R24, R12, RZ ;  /* 0x0000000c181c7225 */ /* 0x000fe200078e00ff */
[----:B------:R-:W-:-:S03]  /*7fc40*/  SEL R31, RZ, 0x1, P5 ;  /* 0x00000001ff1f7807 */ /* 0x000fc60002800000 */
[----:B------:R-:W-:-:S04]  /*7fc50*/  IMAD.WIDE.U32.X R32, R19, R24, R32, P6 ;  /* 0x0000001813207225 */ /* 0x000fc800030e0420 */
[----:B------:R-:W-:Y:S01]  /*7fc60*/  IMAD.WIDE.U32 R34, R23, R12, RZ ;  /* 0x0000000c17227225 */ /* 0x000fe200078e00ff */
[----:B------:R-:W-:-:S03]  /*7fc70*/  IADD3 R34, P5, P6, R31, R32, R30 ;  /* 0x000000201f227210 */ /* 0x000fc60007ebe01e */
[----:B------:R-:W-:Y:S01]  /*7fc80*/  IMAD.WIDE.U32 R28, P2, R13, R23, R28 ;  /* 0x000000170d1c7225 */ /* 0x000fe2000784001c */
[----:B------:R-:W-:-:S03]  /*7fc90*/  IADD3.X R40, PT, PT, RZ, R33, RZ, P5, P6 ;  /* 0x00000021ff287210 */ /* 0x000fc60002fec4ff */
[----:B------:R-:W-:Y:S01]  /*7fca0*/  IMAD.WIDE.U32 R30, R24, R14, RZ ;  /* 0x0000000e181e7225 */ /* 0x000fe200078e00ff */
[----:B------:R-:W-:-:S03]  /*7fcb0*/  IADD3 RZ, P3, PT, R35, R28, RZ ;  /* 0x0000001c23ff7210 */ /* 0x000fc60007f7e0ff */
[----:B------:R-:W-:Y:S02]  /*7fcc0*/  IMAD.X R28, R37, 0x1, R39, P4 ;  /* 0x00000001251c7824 */ /* 0x000fe400020e0627 */
[----:B------:R-:W-:-:S03]  /*7fcd0*/  IMAD.WIDE.U32 R30, P5, R15, R23, R30 ;  /* 0x000000170f1e7225 */ /* 0x000fc600078a001e */
[----:B------:R-:W-:Y:S01]  /*7fce0*/  ISETP.GE.U32.AND.EX P6, PT, R28, R37, PT, P0 ;  /* 0x000000251c00720c */ /* 0x000fe20003fc6100 */
[----:B------:R-:W-:-:S04]  /*7fcf0*/  IMAD.WIDE.U32 R32, R23, R14, RZ ;  /* 0x0000000e17207225 */ /* 0x000fc800078e00ff */
[----:B------:R-:W-:Y:S01]  /*7fd00*/  IMAD.X R39, RZ, RZ, RZ, P5 ;  /* 0x000000ffff277224 */ /* 0x000fe200028e06ff */
[----:B------:R-:W-:Y:S01]  /*7fd10*/  IADD3 RZ, P4, PT, R33, R30, RZ ;  /* 0x0000001e21ff7210 */ /* 0x000fe20007f9e0ff */
[----:B------:R-:W-:Y:S01]  /*7fd20*/  IMAD.X R33, RZ, RZ, RZ, P2 ;  /* 0x000000ffff217224 */ /* 0x000fe200010e06ff */
[----:B------:R-:W-:Y:S01]  /*7fd30*/  IADD3 R30, P0, PT, R36, R34, RZ ;  /* 0x00000022241e7210 */ /* 0x000fe20007f1e0ff */
[----:B------:R-:W-:-:S04]  /*7fd40*/  IMAD.WIDE.U32 R34, R9, R14, RZ ;  /* 0x0000000e09227225 */ /* 0x000fc800078e00ff */
[----:B------:R-:W-:Y:S01]  /*7fd50*/  IMAD.X R40, R28, 0x1, R40, P0 ;  /* 0x000000011c287824 */ /* 0x000fe200000e0628 */
[----:B------:R-:W-:Y:S01]  /*7fd60*/  ISETP.GE.U32.AND P0, PT, R30, R36, PT ;  /* 0x000000241e00720c */ /* 0x000fe20003f06070 */
[----:B------:R-:W-:-:S03]  /*7fd70*/  IMAD.WIDE.U32 R34, P2, R15, R11, R34 ;  /* 0x0000000b0f227225 */ /* 0x000fc60007840022 */
[----:B------:R-:W-:Y:S01]  /*7fd80*/  ISETP.GE.U32.AND.EX P0, PT, R40, R28, PT, P0 ;  /* 0x0000001c2800720c */ /* 0x000fe20003f06100 */
[----:B------:R-:W-:-:S04]  /*7fd90*/  IMAD.WIDE.U32 R36, R11, R14, RZ ;  /* 0x0000000e0b247225 */ /* 0x000fc800078e00ff */
[----:B------:R-:W-:Y:S01]  /*7fda0*/  IMAD.MOV.U32 R32, RZ, RZ, R29 ;  /* 0x000000ffff207224 */ /* 0x000fe200078e001d */
[----:B------:R-:W-:Y:S01]  /*7fdb0*/  IADD3 RZ, P5, PT, R37, R34, RZ ;  /* 0x0000002225ff7210 */ /* 0x000fe20007fbe0ff */
[----:B------:R-:W-:Y:S02]  /*7fdc0*/  IMAD.X R29, RZ, RZ, RZ, P2 ;  /* 0x000000ffff1d7224 */ /* 0x000fe400010e06ff */
[----:B------:R-:W-:Y:S02]  /*7fdd0*/  IMAD.MOV.U32 R28, RZ, RZ, R35 ;  /* 0x000000ffff1c7224 */ /* 0x000fe400078e0023 */
[C---:B------:R-:W-:Y:S02]  /*7fde0*/  IMAD R37, R15.reuse, R23, RZ ;  /* 0x000000170f257224 */ /* 0x040fe400078e02ff */
[----:B------:R-:W-:Y:S01]  /*7fdf0*/  IMAD.MOV.U32 R38, RZ, RZ, R31 ;  /* 0x000000ffff267224 */ /* 0x000fe200078e001f */
[----:B------:R-:W-:Y:S01]  /*7fe00*/  SEL R31, RZ, 0x1, P0 ;  /* 0x00000001ff1f7807 */ /* 0x000fe20000000000 */
[----:B------:R-:W-:-:S04]  /*7fe10*/  IMAD.WIDE.U32.X R28, R15, R9, R28, P5 ;  /* 0x000000090f1c7225 */ /* 0x000fc800028e041c */
[----:B------:R-:W-:Y:S01]  /*7fe20*/  IMAD.WIDE.U32 R34, R14, R23, RZ ;  /* 0x000000170e227225 */ /* 0x000fe200078e00ff */
[----:B------:R-:W-:-:S03]  /*7fe30*/  SEL R23, RZ, 0x1, P1 ;  /* 0x00000001ff177807 */ /* 0x000fc60000800000 */
[-C--:B------:R-:W-:Y:S02]  /*7fe40*/  IMAD R37, R14, R24.reuse, R37 ;  /* 0x000000180e257224 */ /* 0x080fe400078e0225 */
[----:B------:R-:W-:-:S04]  /*7fe50*/  IMAD.WIDE.U32.X R32, R13, R24, R32, P3 ;  /* 0x000000180d207225 */ /* 0x000fc800018e0420 */
[----:B------:R-:W-:Y:S01]  /*7fe60*/  IMAD.WIDE.U32.X R38, R15, R24, R38, P4 ;  /* 0x000000180f267225 */ /* 0x000fe200020e0426 */
[----:B------:R-:W-:Y:S02]  /*7fe70*/  SEL R24, RZ, 0x1, P6 ;  /* 0x00000001ff187807 */ /* 0x000fe40003000000 */
[----:B------:R-:W-:Y:S01]  /*7fe80*/  IADD3 R36, P6, P5, R34, R28, R23 ;  /* 0x0000001c22247210 */ /* 0x000fe20007dde017 */
[----:B------:R-:W-:Y:S01]  /*7fe90*/  IMAD.IADD R23, R35, 0x1, R37 ;  /* 0x0000000123177824 */ /* 0x000fe200078e0225 */
[----:B------:R-:W-:Y:S01]  /*7fea0*/  IADD3 R31, P2, P3, R31, R32, R24 ;  /* 0x000000201f1f7210 */ /* 0x000fe20007b5e018 */
[----:B------:R-:W-:Y:S01]  /*7feb0*/  IMAD R35, R17, R22, RZ ;  /* 0x0000001611237224 */ /* 0x000fe200078e02ff */
[----:B------:R-:W-:-:S03]  /*7fec0*/  ISETP.GE.U32.AND P0, PT, R36, R34, PT ;  /* 0x000000222400720c */ /* 0x000fc60003f06070 */
[C---:B------:R-:W-:Y:S02]  /*7fed0*/  IMAD R37, R16.reuse, R10, R35 ;  /* 0x0000000a10257224 */ /* 0x040fe400078e0223 */
[----:B------:R-:W-:-:S04]  /*7fee0*/  IMAD.WIDE.U32 R34, R16, R22, RZ ;  /* 0x0000001610227225 */ /* 0x000fc800078e00ff */
[----:B------:R-:W-:Y:S01]  /*7fef0*/  IMAD.IADD R35, R35, 0x1, R37 ;  /* 0x0000000123237824 */ /* 0x000fe200078e0225 */
[----:B------:R-:W-:Y:S01]  /*7ff00*/  IADD3 R46, P4, PT, R25, R34, RZ ;  /* 0x00000022192e7210 */ /* 0x000fe20007f9e0ff */
[----:B------:R-:W-:-:S03]  /*7ff10*/  IMAD.WIDE.U32 R24, R10, R16, RZ ;  /* 0x000000100a187225 */ /* 0x000fc600078e00ff */
[----:B------:R-:W-:Y:S01]  /*7ff20*/  ISETP.GE.U32.AND P1, PT, R46, R34, PT ;  /* 0x000000222e00720c */ /* 0x000fe20003f26070 */
[----:B------:R-:W-:Y:S01]  /*7ff30*/  IMAD.X R41, R35, 0x1, R41, P4 ;  /* 0x0000000123297824 */ /* 0x000fe200020e0629 */
[----:B------:R-:W-:Y:S01]  /*7ff40*/  IADD3.X R34, PT, PT, RZ, R33, RZ, P2, P3 ;  /* 0x00000021ff227210 */ /* 0x000fe200017e64ff */
[----:B------:R-:W-:-:S03]  /*7ff50*/  IMAD.WIDE.U32 R24, P2, R17, R22, R24 ;  /* 0x0000001611187225 */ /* 0x000fc60007840018 */
[----:B------:R-:W-:Y:S01]  /*7ff60*/  ISETP.GE.U32.AND.EX P1, PT, R41, R35, PT, P1 ;  /* 0x000000232900720c */ /* 0x000fe20003f26110 */
[----:B------:R-:W-:Y:S01]  /*7ff70*/  IMAD.WIDE.U32 R32, R22, R16, RZ ;  /* 0x0000001016207225 */ /* 0x000fe200078e00ff */
[----:B------:R-:W-:-:S03]  /*7ff80*/  IADD3.X R32, PT, PT, R23, R29, RZ, P6, P5 ;  /* 0x0000001d17207210 */ /* 0x000fc600037ea4ff */
[----:B------:R-:W-:Y:S01]  /*7ff90*/  IMAD R29, R19, R22, RZ ;  /* 0x00000016131d7224 */ /* 0x000fe200078e02ff */
[----:B------:R-:W-:Y:S01]  /*7ffa0*/  IADD3 RZ, P3, PT, R33, R24, RZ ;  /* 0x0000001821ff7210 */ /* 0x000fe20007f7e0ff */
[----:B------:R-:W-:Y:S01]  /*7ffb0*/  IMAD R37, R13, R22, RZ ;  /* 0x000000160d257224 */ /* 0x000fe200078e02ff */
[----:B------:R-:W-:Y:S01]  /*7ffc0*/  ISETP.GE.U32.AND.EX P0, PT, R32, R23, PT, P0 ;  /* 0x000000172000720c */ /* 0x000fe20003f06100 */
[C---:B------:R-:W-:Y:S02]  /*7ffd0*/  IMAD R33, R18.reuse, R10, R29 ;  /* 0x0000000a12217224 */ /* 0x040fe400078e021d */
[----:B------:R-:W-:-:S04]  /*7ffe0*/  IMAD.WIDE.U32 R28, R18, R22, RZ ;  /* 0x00000016121c7225 */ /* 0x000fc800078e00ff */
[----:B------:R-:W-:Y:S01]  /*7fff0*/  IMAD.IADD R24, R29, 0x1, R33 ;  /* 0x000000011d187824 */ /* 0x000fe200078e0221 */
[----:B------:R-:W-:Y:S01]  /*80000*/  IADD3 R30, P6, PT, R30, R28, RZ ;  /* 0x0000001c1e1e7210 */ /* 0x000fe20007fde0ff */
[----:B------:R-:W-:Y:S01]  /*80010*/  IMAD.X R29, RZ, RZ, RZ, P2 ;  /* 0x000000ffff1d7224 */ /* 0x000fe200010e06ff */
[----:B------:R-:W-:Y:S01]  /*80020*/  SEL R33, RZ, 0x1, P1 ;  /* 0x00000001ff217807 */ /* 0x000fe20000800000 */
[----:B------:R-:W-:Y:S01]  /*80030*/  IMAD R47, R12, R10, R37 ;  /* 0x0000000a0c2f7224 */ /* 0x000fe200078e0225 */
[----:B------:R-:W-:Y:S01]  /*80040*/  ISETP.GE.U32.AND P5, PT, R30, R28, PT ;  /* 0x0000001c1e00720c */ /* 0x000fe20003fa6070 */
[----:B------:R-:W-:Y:S02]  /*80050*/  IMAD.MOV.U32 R28, RZ, RZ, R25 ;  /* 0x000000ffff1c7224 */ /* 0x000fe400078e0019 */
[----:B------:R-:W-:Y:S01]  /*80060*/  IMAD.X R40, R24, 0x1, R40, P6 ;  /* 0x0000000118287824 */ /* 0x000fe200030e0628 */
[----:B------:R-:W-:Y:S01]  /*80070*/  IADD3 R31, P6, PT, R36, R31, RZ ;  /* 0x0000001f241f7210 */ /* 0x000fe20007fde0ff */
[----:B------:R-:W-:-:S03]  /*80080*/  IMAD.WIDE.U32.X R28, R17, R10, R28, P3 ;  /* 0x0000000a111c7225 */ /* 0x000fc600018e041c */
[----:B------:R-:W-:Y:S01]  /*80090*/  ISETP.GE.U32.AND.EX P5, PT, R40, R24, PT, P5 ;  /* 0x000000182800720c */ /* 0x000fe20003fa6150 */
[----:B------:R-:W-:Y:S01]  /*800a0*/  IMAD.WIDE.U32 R24, R10, R18, RZ ;  /* 0x000000120a187225 */ /* 0x000fe200078e00ff */
[----:B------:R-:W-:Y:S02]  /*800b0*/  IADD3 R33, P1, P2, R30, R28, R33 ;  /* 0x0000001c1e217210 */ /* 0x000fe40007a3e021 */
[----:B------:R-:W-:Y:S01]  /*800c0*/  ISETP.GE.U32.AND P3, PT, R31, R36, PT ;  /* 0x000000241f00720c */ /* 0x000fe20003f66070 */
[----:B------:R-:W-:Y:S01]  /*800d0*/  IMAD.X R34, R32, 0x1, R34, P6 ;  /* 0x0000000120227824 */ /* 0x000fe200030e0622 */
[----:B------:R-:W-:Y:S01]  /*800e0*/  IADD3.X R35, PT, PT, R40, R29, RZ, P1, P2 ;  /* 0x0000001d28237210 */ /* 0x000fe20000fe44ff */
[----:B------:R-:W-:Y:S01]  /*800f0*/  IMAD.WIDE.U32 R24, P1, R19, R22, R24 ;  /* 0x0000001613187225 */ /* 0x000fe20007820018 */
[----:B------:R-:W-:Y:S02]  /*80100*/  ISETP.GE.U32.AND P2, PT, R33, R30, PT ;  /* 0x0000001e2100720c */ /* 0x000fe40003f46070 */
[----:B------:R-:W-:Y:S01]  /*80110*/  ISETP.GE.U32.AND.EX P3, PT, R34, R32, PT, P3 ;  /* 0x000000202200720c */ /* 0x000fe20003f66130 */
[----:B------:R-:W-:Y:S01]  /*80120*/  IMAD.WIDE.U32 R28, R22, R18, RZ ;  /* 0x00000012161c7225 */ /* 0x000fe200078e00ff */
[----:B------:R-:W-:-:S02]  /*80130*/  ISETP.GE.U32.AND.EX P2, PT, R35, R40, PT, P2 ;  /* 0x000000282300720c */ /* 0x000fc40003f46120 */
[----:B------:R-:W-:Y:S01]  /*80140*/  SEL R40, RZ, 0x1, P5 ;  /* 0x00000001ff287807 */ /* 0x000fe20002800000 */
[----:B------:R-:W-:Y:S01]  /*80150*/  IMAD.MOV.U32 R30, RZ, RZ, R25 ;  /* 0x000000ffff1e7224 */ /* 0x000fe200078e0019 */
[----:B------:R-:W-:Y:S01]  /*80160*/  IADD3 RZ, P4, PT, R29, R24, RZ ;  /* 0x000000181dff7210 */ /* 0x000fe20007f9e0ff */
[----:B------:R-:W-:Y:S01]  /*80170*/  IMAD.WIDE.U32 R28, R12, R22, RZ ;  /* 0x000000160c1c7225 */ /* 0x000fe200078e00ff */
[----:B------:R-:W-:Y:S02]  /*80180*/  SEL R25, RZ, 0x1, P2 ;  /* 0x00000001ff197807 */ /* 0x000fe40001000000 */
[----:B------:R-:W-:Y:S01]  /*80190*/  SEL R32, RZ, 0x1, P0 ;  /* 0x00000001ff207807 */ /* 0x000fe20000000000 */
[----:B------:R-:W-:Y:S01]  /*801a0*/  IMAD.IADD R36, R29, 0x1, R47 ;  /* 0x000000011d247824 */ /* 0x000fe200078e022f */
[----:B------:R-:W-:Y:S01]  /*801b0*/  IADD3 R37, P5, PT, R31, R28, RZ ;  /* 0x0000001c1f257210 */ /* 0x000fe20007fbe0ff */
[----:B------:R-:W-:Y:S01]  /*801c0*/  IMAD.X R31, RZ, RZ, RZ, P1 ;  /* 0x000000ffff1f7224 */ /* 0x000fe200008e06ff */
[----:B------:R-:W-:-:S02]  /*801d0*/  SEL R23, RZ, 0x1, P3 ;  /* 0x00000001ff177807 */ /* 0x000fc40001800000 */
[----:B------:R-:W-:Y:S01]  /*801e0*/  ISETP.GE.U32.AND P1, PT, R37, R28, PT ;  /* 0x0000001c2500720c */ /* 0x000fe20003f26070 */
[----:B------:R-:W-:-:S04]  /*801f0*/  IMAD.WIDE.U32.X R30, R19, R10, R30, P4 ;  /* 0x0000000a131e7225 */ /* 0x000fc800020e041e */
[----:B------:R-:W-:Y:S01]  /*80200*/  IMAD.WIDE.U32 R28, R22, R12, RZ ;  /* 0x0000000c161c7225 */ /* 0x000fe200078e00ff */
[----:B------:R-:W-:-:S03]  /*80210*/  IADD3 R40, P4, P2, R25, R30, R40 ;  /* 0x0000001e19287210 */ /* 0x000fc60007a9e028 */
[----:B------:R-:W-:Y:S01]  /*80220*/  IMAD.WIDE.U32 R24, R10, R12, RZ ;  /* 0x0000000c0a187225 */ /* 0x000fe200078e00ff */
[----:B------:R-:W-:Y:S02]  /*80230*/  IADD3.X R47, PT, PT, RZ, R31, RZ, P4, P2 ;  /* 0x0000001fff2f7210 */ /* 0x000fe400027e44ff */
[----:B------:R-:W-:Y:S01]  /*80240*/  IADD3 R32, P2, P3, R23, R38, R32 ;  /* 0x0000002617207210 */ /* 0x000fe20007b5e020 */
[----:B------:R-:W-:-:S03]  /*80250*/  IMAD.WIDE.U32 R30, R22, R14, RZ ;  /* 0x0000000e161e7225 */ /* 0x000fc600078e00ff */
[----:B------:R-:W-:Y:S01]  /*80260*/  IADD3.X R38, PT, PT, RZ, R39, RZ, P2, P3 ;  /* 0x00000027ff267210 */ /* 0x000fe200017e64ff */
[----:B------:R-:W-:Y:S01]  /*80270*/  IMAD.WIDE.U32 R24, P0, R13, R22, R24 ;  /* 0x000000160d187225 */ /* 0x000fe20007800018 */
[----:B------:R-:W-:Y:S02]  /*80280*/  IADD3 R23, P2, PT, R37, R40, RZ ;  /* 0x0000002825177210 */ /* 0x000fe40007f5e0ff */
[----:B------:R-:W-:Y:S01]  /*80290*/  IADD3 RZ, P6, PT, R29, R24, RZ ;  /* 0x000000181dff7210 */ /* 0x000fe20007fde0ff */
[----:B------:R-:W-:-:S04]  /*802a0*/  IMAD.WIDE.U32 R28, R10, R14, RZ ;  /* 0x0000000e0a1c7225 */ /* 0x000fc800078e00ff */
[----:B------:R-:W-:Y:S01]  /*802b0*/  IMAD.X R24, R36, 0x1, R34, P5 ;  /* 0x0000000124187824 */ /* 0x000fe200028e0622 */
[----:B------:R-:W-:Y:S01]  /*802c0*/  ISETP.GE.U32.AND P5, PT, R23, R37, PT ;  /* 0x000000251700720c */ /* 0x000fe20003fa6070 */
[----:B------:R-:W-:-:S03]  /*802d0*/  IMAD.WIDE.U32 R28, P3, R15, R22, R28 ;  /* 0x000000160f1c7225 */ /* 0x000fc6000786001c */
[----:B------:R-:W-:Y:S02]  /*802e0*/  ISETP.GE.U32.AND.EX P1, PT, R24, R36, PT, P1 ;  /* 0x000000241800720c */ /* 0x000fe40003f26110 */
[----:B------:R-:W-:Y:S01]  /*802f0*/  IADD3 RZ, P4, PT, R31, R28, RZ ;  /* 0x0000001c1fff7210 */ /* 0x000fe20007f9e0ff */
[----:B------:R-:W-:-:S04]  /*80300*/  IMAD R31, R15, R22, RZ ;  /* 0x000000160f1f7224 */ /* 0x000fc800078e02ff */
[C---:B------:R-:W-:Y:S02]  /*80310*/  IMAD R37, R14.reuse, R10, R31 ;  /* 0x0000000a0e257224 */ /* 0x040fe400078e021f */
[----:B------:R-:W-:-:S04]  /*80320*/  IMAD.WIDE.U32 R30, R14, R22, RZ ;  /* 0x000000160e1e7225 */ /* 0x000fc800078e00ff */
[----:B------:R-:W-:Y:S01]  /*80330*/  IMAD.X R22, R24, 0x1, R47, P2 ;  /* 0x0000000118167824 */ /* 0x000fe200010e062f */
[-C--:B------:R-:W-:Y:S01]  /*80340*/  IADD3 R34, P2, PT, R32, R30.reuse, RZ ;  /* 0x0000001e20227210 */ /* 0x080fe20007f5e0ff */
[----:B------:R-:W-:Y:S02]  /*80350*/  IMAD.IADD R32, R31, 0x1, R37 ;  /* 0x000000011f207824 */ /* 0x000fe400078e0225 */
[----:B------:R-:W-:Y:S01]  /*80360*/  IMAD.X R31, RZ, RZ, RZ, P0 ;  /* 0x000000ffff1f7224 */ /* 0x000fe200000e06ff */
[----:B------:R-:W-:Y:S01]  /*80370*/  ISETP.GE.U32.AND P0, PT, R34, R30, PT ;  /* 0x0000001e2200720c */ /* 0x000fe20003f06070 */
[----:B------:R-:W-:Y:S01]  /*80380*/  IMAD.MOV.U32 R30, RZ, RZ, R25 ;  /* 0x000000ffff1e7224 */ /* 0x000fe200078e0019 */
[----:B------:R-:W-:Y:S01]  /*80390*/  ISETP.GE.U32.AND.EX P5, PT, R22, R24, PT, P5 ;  /* 0x000000181600720c */ /* 0x000fe20003fa6150 */
[----:B------:R-:W-:Y:S01]  /*803a0*/  IMAD.X R38, R32, 0x1, R38, P2 ;  /* 0x0000000120267824 */ /* 0x000fe200010e0626 */
[----:B------:R-:W-:Y:S01]  /*803b0*/  SEL R24, RZ, 0x1, P1 ;  /* 0x00000001ff187807 */ /* 0x000fe20000800000 */
[----:B------:R-:W-:Y:S01]  /*803c0*/  IMAD.WIDE.U32.X R30, R13, R10, R30, P6 ;  /* 0x0000000a0d1e7225 */ /* 0x000fe200030e041e */
[----:B------:R-:W-:-:S02]  /*803d0*/  SEL R37, RZ, 0x1, P5 ;  /* 0x00000001ff257807 */ /* 0x000fc40002800000 */
[----:B------:R-:W-:Y:S02]  /*803e0*/  ISETP.GE.U32.AND.EX P0, PT, R38, R32, PT, P0 ;  /* 0x000000202600720c */ /* 0x000fe40003f06100 */
        /* <DEDUP_REMOVED lines=8> */
[----:B------:R-:W-:Y:S02]  /*80470*/  IMAD R24, R17, R20, RZ ;  /* 0x0000001411187224 */ /* 0x000fe400078e02ff */
[----:B------:R-:W-:Y:S01]  /*80480*/  IMAD.X R31, RZ, RZ, RZ, P3 ;  /* 0x000000ffff1f7224 */ /* 0x000fe200018e06ff */
[----:B------:R-:W-:Y:S01]  /*80490*/  IADD3 R33, P3, PT, R33, R28, RZ ;  /* 0x0000001c21217210 */ /* 0x000fe20007f7e0ff */
[----:B------:R-:W-:Y:S02]  /*804a0*/  IMAD R39, R16, R21, R24 ;  /* 0x0000001510277224 */ /* 0x000fe400078e0218 */
[----:B------:R-:W-:Y:S01]  /*804b0*/  IMAD.WIDE.U32.X R30, R15, R10, R30, P4 ;  /* 0x0000000a0f1e7225 */ /* 0x000fe200020e041e */
[----:B------:R-:W-:Y:S02]  /*804c0*/  ISETP.GE.U32.AND P1, PT, R33, R28, PT ;  /* 0x0000001c2100720c */ /* 0x000fe40003f26070 */
[----:B------:R-:W-:Y:S01]  /*804d0*/  IADD3 R10, P4, PT, R34, R37, RZ ;  /* 0x00000025220a7210 */ /* 0x000fe20007f9e0ff */
[----:B------:R-:W-:-:S02]  /*804e0*/  IMAD.IADD R24, R29, 0x1, R39 ;  /* 0x000000011d187824 */ /* 0x000fc400078e0227 */
[----:B------:R-:W-:Y:S01]  /*804f0*/  IMAD.WIDE.U32 R28, R21, R16, RZ ;  /* 0x00000010151c7225 */ /* 0x000fe200078e00ff */
[----:B------:R-:W-:-:S03]  /*80500*/  ISETP.GE.U32.AND P2, PT, R10, R34, PT ;  /* 0x000000220a00720c */ /* 0x000fc60003f46070 */
[----:B------:R-:W-:Y:S02]  /*80510*/  IMAD.X R36, R38, 0x1, R36, P4 ;  /* 0x0000000126247824 */ /* 0x000fe400020e0624 */
[----:B------:R-:W-:Y:S02]  /*80520*/  IMAD.X R37, R24, 0x1, R35, P3 ;  /* 0x0000000118257824 */ /* 0x000fe400018e0623 */
[----:B------:R-:W-:Y:S01]  /*80530*/  IMAD.WIDE.U32 R28, P4, R17, R20, R28 ;  /* 0x00000014111c7225 */ /* 0x000fe2000788001c */
[----:B------:R-:W-:Y:S02]  /*80540*/  ISETP.GE.U32.AND.EX P2, PT, R36, R38, PT, P2 ;  /* 0x000000262400720c */ /* 0x000fe40003f46120 */
[----:B------:R-:W-:Y:S01]  /*80550*/  ISETP.GE.U32.AND.EX P1, PT, R37, R24, PT, P1 ;  /* 0x000000182500720c */ /* 0x000fe20003f26110 */
[----:B------:R-:W-:-:S03]  /*80560*/  IMAD.WIDE.U32 R34, R20, R16, RZ ;  /* 0x0000001014227225 */ /* 0x000fc600078e00ff */
[----:B------:R-:W-:Y:S01]  /*80570*/  SEL R32, RZ, 0x1, P1 ;  /* 0x00000001ff207807 */ /* 0x000fe20000800000 */
[----:B------:R-:W-:Y:S01]  /*80580*/  IMAD.MOV.U32 R34, RZ, RZ, R25 ;  /* 0x000000ffff227224 */ /* 0x000fe200078e0019 */
[----:B------:R-:W-:Y:S01]  /*80590*/  IADD3 RZ, P3, PT, R35, R28, RZ ;  /* 0x0000001c23ff7210 */ /* 0x000fe20007f7e0ff */
[----:B------:R-:W-:Y:S02]  /*805a0*/  IMAD.X R35, RZ, RZ, RZ, P6 ;  /* 0x000000ffff237224 */ /* 0x000fe400030e06ff */
[C---:B------:R-:W-:Y:S02]  /*805b0*/  IMAD R28, R19.reuse, R20, RZ ;  /* 0x00000014131c7224 */ /* 0x040fe400078e02ff */
[----:B------:R-:W-:-:S04]  /*805c0*/  IMAD.WIDE.U32.X R34, R19, R21, R34, P5 ;  /* 0x0000001513227225 */ /* 0x000fc800028e0422 */
[C---:B------:R-:W-:Y:S02]  /*805d0*/  IMAD R28, R18.reuse, R21, R28 ;  /* 0x00000015121c7224 */ /* 0x040fe400078e021c */
[----:B------:R-:W-:-:S04]  /*805e0*/  IMAD.WIDE.U32 R18, R18, R20, RZ ;  /* 0x0000001412127225 */ /* 0x000fc800078e00ff */
[----:B------:R-:W-:Y:S01]  /*805f0*/  IMAD.X R25, RZ, RZ, RZ, P4 ;  /* 0x000000ffff197224 */ /* 0x000fe200020e06ff */
[-C--:B------:R-:W-:Y:S01]  /*80600*/  IADD3 R39, P5, PT, R23, R18.reuse, RZ ;  /* 0x0000001217277210 */ /* 0x080fe20007fbe0ff */
[----:B------:R-:W-:Y:S01]  /*80610*/  IMAD.IADD R23, R19, 0x1, R28 ;  /* 0x0000000113177824 */ /* 0x000fe200078e021c */
[----:B------:R-:W-:Y:S01]  /*80620*/  SEL R28, RZ, 0x1, P0 ;  /* 0x00000001ff1c7807 */ /* 0x000fe20000000000 */
[----:B------:R-:W-:Y:S01]  /*80630*/  IMAD.MOV.U32 R24, RZ, RZ, R29 ;  /* 0x000000ffff187224 */ /* 0x000fe200078e001d */
[----:B------:R-:W-:Y:S01]  /*80640*/  ISETP.GE.U32.AND P4, PT, R39, R18, PT ;  /* 0x000000122700720c */ /* 0x000fe20003f86070 */
[----:B------:R-:W-:Y:S01]  /*80650*/  IMAD.WIDE.U32 R18, R21, R12, RZ ;  /* 0x0000000c15127225 */ /* 0x000fe200078e00ff */
[----:B------:R-:W-:-:S03]  /*80660*/  SEL R29, RZ, 0x1, P2 ;  /* 0x00000001ff1d7807 */ /* 0x000fc60001000000 */
[----:B------:R-:W-:Y:S01]  /*80670*/  IMAD.WIDE.U32.X R24, R17, R21, R24, P3 ;  /* 0x0000001511187225 */ /* 0x000fe200018e0418 */
[----:B------:R-:W-:-:S03]  /*80680*/  IADD3 R30, P6, P0, R29, R30, R28 ;  /* 0x0000001e1d1e7210 */ /* 0x000fc600078de01c */
[----:B------:R-:W-:Y:S01]  /*80690*/  IMAD.WIDE.U32 R18, P2, R13, R20, R18 ;  /* 0x000000140d127225 */ /* 0x000fe20007840012 */
[----:B------:R-:W-:-:S03]  /*806a0*/  IADD3.X R31, PT, PT, RZ, R31, RZ, P6, P0 ;  /* 0x0000001fff1f7210 */ /* 0x000fc600037e04ff */
[----:B------:R-:W-:-:S04]  /*806b0*/  IMAD.WIDE.U32 R28, R20, R12, RZ ;  /* 0x0000000c141c7225 */ /* 0x000fc800078e00ff */
[----:B------:R-:W-:Y:S01]  /*806c0*/  IMAD.MOV.U32 R28, RZ, RZ, R19 ;  /* 0x000000ffff1c7224 */ /* 0x000fe200078e0013 */
[----:B------:R-:W-:Y:S01]  /*806d0*/  IADD3 RZ, P1, PT, R29, R18, RZ ;  /* 0x000000121dff7210 */ /* 0x000fe20007f3e0ff */
[----:B------:R-:W-:Y:S01]  /*806e0*/  IMAD.X R18, R23, 0x1, R22, P5 ;  /* 0x0000000117127824 */ /* 0x000fe200028e0616 */
[----:B------:R-:W-:Y:S01]  /*806f0*/  IADD3 R32, P3, P5, R39, R24, R32 ;  /* 0x0000001827207210 */ /* 0x000fe20007d7e020 */
[----:B------:R-:W-:-:S03]  /*80700*/  IMAD.X R29, RZ, RZ, RZ, P2 ;  /* 0x000000ffff1d7224 */ /* 0x000fc600010e06ff */
[C---:B------:R-:W-:Y:S01]  /*80710*/  ISETP.GE.U32.AND.EX P4, PT, R18.reuse, R23, PT, P4 ;  /* 0x000000171200720c */ /* 0x040fe20003f86140 */
[-C--:B------:R-:W-:Y:S01]  /*80720*/  IMAD.WIDE.U32 R22, R21, R14.reuse, RZ ;  /* 0x0000000e15167225 */ /* 0x080fe200078e00ff */
[----:B------:R-:W-:Y:S02]  /*80730*/  IADD3.X R38, PT, PT, R18, R25, RZ, P3, P5 ;  /* 0x0000001912267210 */ /* 0x000fe40001fea4ff */
[----:B------:R-:W-:Y:S01]  /*80740*/  ISETP.GE.U32.AND P3, PT, R32, R39, PT ;  /* 0x000000272000720c */ /* 0x000fe20003f66070 */
[----:B------:R-:W-:-:S03]  /*80750*/  IMAD.WIDE.U32 R24, R20, R14, RZ ;  /* 0x0000000e14187225 */ /* 0x000fc600078e00ff */
[----:B------:R-:W-:Y:S01]  /*80760*/  ISETP.GE.U32.AND.EX P3, PT, R38, R18, PT, P3 ;  /* 0x000000122600720c */ /* 0x000fe20003f66130 */
[----:B------:R-:W-:-:S04]  /*80770*/  IMAD.WIDE.U32 R22, P5, R15, R20, R22 ;  /* 0x000000140f167225 */ /* 0x000fc800078a0016 */
[----:B------:R-:W-:Y:S01]  /*80780*/  IMAD.WIDE.U32.X R28, R13, R21, R28, P1 ;  /* 0x000000150d1c7225 */ /* 0x000fe200008e041c */
[----:B------:R-:W-:-:S03]  /*80790*/  IADD3 RZ, P2, PT, R25, R22, RZ ;  /* 0x0000001619ff7210 */ /* 0x000fc60007f5e0ff */
[-C--:B------:R-:W-:Y:S02]  /*807a0*/  IMAD R25, R13, R20.reuse, RZ ;  /* 0x000000140d197224 */ /* 0x080fe400078e02ff */
[----:B------:R-:W-:Y:S02]  /*807b0*/  IMAD.X R19, RZ, RZ, RZ, P5 ;  /* 0x000000ffff137224 */ /* 0x000fe400028e06ff */
[C---:B------:R-:W-:Y:S02]  /*807c0*/  IMAD R25, R12.reuse, R21, R25 ;  /* 0x000000150c197224 */ /* 0x040fe400078e0219 */
[----:B------:R-:W-:Y:S02]  /*807d0*/  IMAD.MOV.U32 R18, RZ, RZ, R23 ;  /* 0x000000ffff127224 */ /* 0x000fe400078e0017 */
[----:B------:R-:W-:-:S04]  /*807e0*/  IMAD.WIDE.U32 R12, R12, R20, RZ ;  /* 0x000000140c0c7225 */ /* 0x000fc800078e00ff */
[----:B------:R-:W-:Y:S01]  /*807f0*/  IMAD.WIDE.U32.X R18, R15, R21, R18, P2 ;  /* 0x000000150f127225 */ /* 0x000fe200010e0412 */
[----:B------:R-:W-:-:S03]  /*80800*/  IADD3 R10, P2, PT, R10, R12, RZ ;  /* 0x0000000c0a0a7210 */ /* 0x000fc60007f5e0ff */
[----:B------:R-:W-:Y:S01]  /*80810*/  IMAD R24, R15, R20, RZ ;  /* 0x000000140f187224 */ /* 0x000fe200078e02ff */
[----:B------:R-:W-:Y:S01]  /*80820*/  ISETP.GE.U32.AND P1, PT, R10, R12, PT ;  /* 0x0000000c0a00720c */ /* 0x000fe20003f26070 */
[----:B------:R-:W-:Y:S02]  /*80830*/  IMAD.IADD R25, R13, 0x1, R25 ;  /* 0x000000010d197824 */ /* 0x000fe400078e0219 */
[C---:B------:R-:W-:Y:S01]  /*80840*/  IMAD R24, R14.reuse, R21, R24 ;  /* 0x000000150e187224 */ /* 0x040fe200078e0218 */
[----:B------:R-:W-:Y:S01]  /*80850*/  SEL R21, RZ, 0x1, P3 ;  /* 0x00000001ff157807 */ /* 0x000fe20001800000 */
[----:B------:R-:W-:Y:S01]  /*80860*/  IMAD.WIDE.U32 R14, R14, R20, RZ ;  /* 0x000000140e0e7225 */ /* 0x000fe200078e00ff */
[----:B------:R-:W-:-:S03]  /*80870*/  SEL R20, RZ, 0x1, P4 ;  /* 0x00000001ff147807 */ /* 0x000fc60002000000 */
[----:B------:R-:W-:Y:S01]  /*80880*/  IMAD.WIDE.U32 R12, R38, 0x3d1, RZ ;  /* 0x000003d1260c7825 */ /* 0x000fe200078e00ff */
[----:B------:R-:W-:-:S03]  /*80890*/  IADD3 R34, P3, P5, R21, R34, R20 ;  /* 0x0000002215227210 */ /* 0x000fc60007d7e014 */
[----:B------:R-:W-:Y:S01]  /*808a0*/  IMAD.WIDE.U32 R20, R32, 0x3d1, RZ ;  /* 0x000003d120147825 */ /* 0x000fe200078e00ff */
[----:B------:R-:W-:Y:S02]  /*808b0*/  IADD3.X R35, PT, PT, RZ, R35, RZ, P3, P5 ;  /* 0x00000023ff237210 */ /* 0x000fe40001fea4ff */
[----:B------:R-:W-:Y:S01]  /*808c0*/  IADD3 R34, P5, PT, R10, R34, RZ ;  /* 0x000000220a227210 */ /* 0x000fe20007fbe0ff */
[----:B------:R-:W-:-:S04]  /*808d0*/  IMAD.WIDE.U32 R12, P4, R32, 0x1, R12 ;  /* 0x00000001200c7825 */ /* 0x000fc8000788000c */
[----:B------:R-:W-:Y:S01]  /*808e0*/  IMAD.X R36, R25, 0x1, R36, P2 ;  /* 0x0000000119247824 */ /* 0x000fe200010e0624 */
[----:B------:R-:W-:Y:S01]  /*808f0*/  IADD3 R21, P3, PT, R21, R12, RZ ;  /* 0x0000000c15157210 */ /* 0x000fe20007f7e0ff */
[----:B------:R-:W-:Y:S01]  /*80900*/  IMAD R12, R17, R11, RZ ;  /* 0x0000000b110c7224 */ /* 0x000fe200078e02ff */
[----:B------:R-:W-:Y:S01]  /*80910*/  ISETP.GE.U32.AND P2, PT, R34, R10, PT ;  /* 0x0000000a2200720c */ /* 0x000fe20003f46070 */
[----:B------:R-:W-:Y:S01]  /*80920*/  IMAD.MOV.U32 R10, RZ, RZ, R13 ;  /* 0x000000ffff0a7224 */ /* 0x000fe200078e000d */
[----:B------:R-:W-:Y:S01]  /*80930*/  ISETP.GE.U32.AND.EX P1, PT, R36, R25, PT, P1 ;  /* 0x000000192400720c */ /* 0x000fe20003f26110 */
[C---:B------:R-:W-:Y:S02]  /*80940*/  IMAD R12, R16.reuse, R9, R12 ;  /* 0x00000009100c7224 */ /* 0x040fe400078e020c */
[----:B------:R-:W-:-:S04]  /*80950*/  IMAD.WIDE.U32 R22, R16, R11, R20 ;  /* 0x0000000b10167225 */ /* 0x000fc800078e0014 */
[----:B------:R-:W-:Y:S02]  /*80960*/  IMAD.X R9, R36, 0x1, R35, P5 ;  /* 0x0000000124097824 */ /* 0x000fe400028e0623 */
[----:B------:R-:W-:Y:S02]  /*80970*/  IMAD.X R11, RZ, RZ, RZ, P4 ;  /* 0x000000ffff0b7224 */ /* 0x000fe400020e06ff */
[----:B------:R-:W-:Y:S01]  /*80980*/  IMAD.IADD R54, R23, 0x1, R12 ;  /* 0x0000000117367824 */ /* 0x000fe200078e020c */
[C---:B------:R-:W-:Y:S01]  /*80990*/  ISETP.GE.U32.AND.EX P2, PT, R9.reuse, R36, PT, P2 ;  /* 0x000000240900720c */ /* 0x040fe20003f46120 */
[----:B------:R-:W-:Y:S01]  /*809a0*/  IMAD.WIDE.U32.X R10, R38, 0x1, R10, P3 ;  /* 0x00000001260a7825 */ /* 0x000fe200018e040a */
[----:B------:R-:W-:Y:S02]  /*809b0*/  ISETP.GE.U32.AND P3, PT, R22, R20, PT ;  /* 0x000000141600720c */ /* 0x000fe40003f66070 */
[----:B------:R-:W-:Y:S01]  /*809c0*/  SEL R23, RZ, 0x1, P2 ;  /* 0x00000001ff177807 */ /* 0x000fe20001000000 */
[----:B------:R-:W-:Y:S01]  /*809d0*/  IMAD.WIDE.U32 R16, R9, 0x3d1, RZ ;  /* 0x000003d109107825 */ /* 0x000fe200078e00ff */
[----:B------:R-:W-:Y:S01]  /*809e0*/  ISETP.GE.U32.AND.EX P2, PT, R54, R21, PT, P3 ;  /* 0x000000153600720c */ /* 0x000fe20003f46130 */
[----:B------:R0:W-:Y:S01]  /*809f0*/  STL [R1+0xa12c], R54 ;  /* 0x00a12c3601007387 */ /* 0x0001e20000100800 */
[----:B------:R-:W-:Y:S01]  /*80a00*/  SEL R20, RZ, 0x1, P1 ;  /* 0x00000001ff147807 */ /* 0x000fe20000800000 */
[----:B------:R-:W-:Y:S01]  /*80a10*/  IMAD.WIDE.U32 R12, R34, 0x3d1, RZ ;  /* 0x000003d1220c7825 */ /* 0x000fe200078e00ff */
[----:B------:R-:W-:-:S02]  /*80a20*/  IADD3 R30, P3, PT, R30, R14, RZ ;  /* 0x0000000e1e1e7210 */ /* 0x000fc40007f7e0ff */
[----:B------:R-:W-:Y:S01]  /*80a30*/  IADD3 R21, P0, P6, R23, R28, R20 ;  /* 0x0000001c17157210 */ /* 0x000fe20007e1e014 */
[----:B------:R-:W-:Y:S01]  /*80a40*/  IMAD.WIDE.U32 R16, P4, R34, 0x1, R16 ;  /* 0x0000000122107825 */ /* 0x000fe20007880010 */
[----:B------:R-:W-:Y:S02]  /*80a50*/  IADD3 R23, P5, PT, R50, R12, RZ ;  /* 0x0000000c32177210 */ /* 0x000fe40007fbe0ff */
[----:B------:R-:W-:Y:S01]  /*80a60*/  SEL R56, RZ, 0x1, P2 ;  /* 0x00000001ff387807 */ /* 0x000fe20001000000 */
[----:B------:R-:W-:Y:S01]  /*80a70*/  IMAD.IADD R24, R15, 0x1, R24 ;  /* 0x000000010f187824 */ /* 0x000fe200078e0218 */
[----:B------:R-:W-:Y:S01]  /*80a80*/  IADD3.X R29, PT, PT, RZ, R29, RZ, P0, P6 ;  /* 0x0000001dff1d7210 */ /* 0x000fe200007ec4ff */
[----:B------:R-:W-:Y:S01]  /*80a90*/  IMAD.MOV.U32 R57, RZ, RZ, R22 ;  /* 0x000000ffff397224 */ /* 0x000fe200078e0016 */
[----:B------:R-:W-:Y:S01]  /*80aa0*/  ISETP.GE.U32.AND P1, PT, R30, R14, PT ;  /* 0x0000000e1e00720c */ /* 0x000fe20003f26070 */
[----:B------:R-:W-:Y:S01]  /*80ab0*/  IMAD.X R20, R24, 0x1, R31, P3 ;  /* 0x0000000118147824 */ /* 0x000fe200018e061f */
[----:B------:R-:W-:Y:S01]  /*80ac0*/  IADD3 R16, P3, PT, R13, R16, RZ ;  /* 0x000000100d107210 */ /* 0x000fe20007f7e0ff */
[----:B------:R-:W-:Y:S01]  /*80ad0*/  IMAD.X R13, RZ, RZ, RZ, P4 ;  /* 0x000000ffff0d7224 */ /* 0x000fe200020e06ff */
[----:B------:R-:W-:-:S02]  /*80ae0*/  IADD3 R21, P4, PT, R30, R21, RZ ;  /* 0x000000151e157210 */ /* 0x000fc40007f9e0ff */
[C---:B------:R-:W-:Y:S01]  /*80af0*/  ISETP.GE.U32.AND P0, PT, R23.reuse, R12, PT ;  /* 0x0000000c1700720c */ /* 0x040fe20003f06070 */
[----:B------:R-:W-:Y:S01]  /*80b00*/  IMAD.X R25, R16, 0x1, R48, P5 ;  /* 0x0000000110197824 */ /* 0x000fe200028e0630 */
[----:B------:R-:W-:Y:S01]  /*80b10*/  IADD3 R56, P5, P6, R23, R10, R56 ;  /* 0x0000000a17387210 */ /* 0x000fe20007ebe038 */
[----:B------:R-:W-:Y:S01]  /*80b20*/  IMAD.MOV.U32 R12, RZ, RZ, R17 ;  /* 0x000000ffff0c7224 */ /* 0x000fe200078e0011 */
[----:B------:R-:W-:Y:S01]  /*80b30*/  ISETP.GE.U32.AND P2, PT, R21, R30, PT ;  /* 0x0000001e1500720c */ /* 0x000fe20003f46070 */
[C---:B------:R-:W-:Y:S01]  /*80b40*/  IMAD.X R17, R20.reuse, 0x1, R29, P4 ;  /* 0x0000000114117824 */ /* 0x040fe200020e061d */
[----:B------:R-:W-:Y:S01]  /*80b50*/  IADD3.X R55, PT, PT, R25, R11, RZ, P5, P6 ;  /* 0x0000000b19377210 */ /* 0x000fe20002fec4ff */
[----:B------:R-:W-:Y:S01]  /*80b60*/  IMAD.WIDE.U32.X R14, R9, 0x1, R12, P3 ;  /* 0x00000001090e7825 */ /* 0x000fe200018e040c */
[----:B------:R-:W-:Y:S02]  /*80b70*/  ISETP.GE.U32.AND.EX P1, PT, R20, R24, PT, P1 ;  /* 0x000000181400720c */ /* 0x000fe40003f26110 */
[----:B------:R-:W-:Y:S01]  /*80b80*/  ISETP.GE.U32.AND P4, PT, R56, R23, PT ;  /* 0x000000173800720c */ /* 0x000fe20003f86070 */
[----:B------:R-:W-:Y:S01]  /*80b90*/  IMAD.MOV.U32 R24, RZ, RZ, R55 ;  /* 0x000000ffff187224 */ /* 0x000fe200078e0037 */
[C---:B------:R-:W-:Y:S01]  /*80ba0*/  ISETP.GE.U32.AND.EX P2, PT, R17.reuse, R20, PT, P2 ;  /* 0x000000141100720c */ /* 0x040fe20003f46120 */
[----:B------:R-:W-:Y:S01]  /*80bb0*/  IMAD.WIDE.U32 R12, R17, 0x3d1, RZ ;  /* 0x000003d1110c7825 */ /* 0x000fe200078e00ff */
[----:B------:R-:W-:Y:S01]  /*80bc0*/  ISETP.GE.U32.AND.EX P0, PT, R25, R16, PT, P0 ;  /* 0x000000101900720c */ /* 0x000fe20003f06100 */
[----:B------:R0:W-:Y:S01]  /*80bd0*/  STL [R1+0xa130], R55 ;  /* 0x00a1303701007387 */ /* 0x0001e20000100800 */
[----:B------:R-:W-:Y:S01]  /*80be0*/  ISETP.GE.U32.AND.EX P3, PT, R24, R25, PT, P4 ;  /* 0x000000191800720c */ /* 0x000fe20003f66140 */
[----:B------:R-:W-:Y:S01]  /*80bf0*/  IMAD.WIDE.U32 R10, R21, 0x3d1, RZ ;  /* 0x000003d1150a7825 */ /* 0x000fe200078e00ff */
[----:B------:R-:W-:-:S02]  /*80c00*/  SEL R16, RZ, 0x1, P1 ;  /* 0x00000001ff107807 */ /* 0x000fc40000800000 */
[----:B------:R-:W-:Y:S01]  /*80c10*/  SEL R9, RZ, 0x1, P2 ;  /* 0x00000001ff097807 */ /* 0x000fe20001000000 */
[----:B------:R-:W-:Y:S01]  /*80c20*/  IMAD.WIDE.U32 R12, P1, R21, 0x1, R12 ;  /* 0x00000001150c7825 */ /* 0x000fe2000782000c */
        /* <DEDUP_REMOVED lines=18> */
[----:B------:R-:W-:Y:S01]  /*80d50*/  SEL R60, RZ, 0x1, P0 ;  /* 0x00000001ff3c7807 */ /* 0x000fe20000000000 */
[----:B------:R-:W-:Y:S01]  /*80d60*/  IMAD.MOV.U32 R18, RZ, RZ, R28 ;  /* 0x000000ffff127224 */ /* 0x000fe200078e001c */
[----:B------:R0:W-:Y:S01]  /*80d70*/  STL [R1+0xa134], R28 ;  /* 0x00a1341c01007387 */ /* 0x0001e20000100800 */
[----:B------:R-:W-:-:S03]  /*80d80*/  IMAD.WIDE.U32 R14, P2, R9, 0x1, R14 ;  /* 0x00000001090e7825 */ /* 0x000fc6000784000e */
[----:B------:R-:W-:Y:S01]  /*80d90*/  ISETP.GE.U32.AND.EX P1, PT, R18, R41, PT, P1 ;  /* 0x000000291200720c */ /* 0x000fe20003f26110 */
[----:B------:R-:W-:-:S03]  /*80da0*/  IMAD.WIDE.U32 R12, R9, 0x3d1, RZ ;  /* 0x000003d1090c7825 */ /* 0x000fc600078e00ff */
        /* <DEDUP_REMOVED lines=15> */
[----:B------:R-:W-:Y:S01]  /*80ea0*/  SEL R12, RZ, 0x1, P0 ;  /* 0x00000001ff0c7807 */ /* 0x000fe20000000000 */
[----:B------:R0:W-:Y:S01]  /*80eb0*/  STL [R1+0xa138], R20 ;  /* 0x00a1381401007387 */ /* 0x0001e20000100800 */
        /* <DEDUP_REMOVED lines=18> */
[----:B------:R0:W-:Y:S01]  /*80fe0*/  STL [R1+0xa12c], R14 ;  /* 0x00a12c0e01007387 */ /* 0x0001e20000100800 */
[----:B------:R-:W-:Y:S02]  /*80ff0*/  IMAD.MOV.U32 R57, RZ, RZ, R10 ;  /* 0x000000ffff397224 */ /* 0x000fe400078e000a */
[----:B------:R-:W-:Y:S01]  /*81000*/  IMAD.WIDE.U32.X R16, R19, 0x1, R16, P1 ;  /* 0x0000000113107825 */ /* 0x000fe200008e0410 */
        /* <DEDUP_REMOVED lines=19> */
[----:B------:R0:W-:Y:S01]  /*81140*/  STL [R1+0xa12c], R12 ;  /* 0x00a12c0c01007387 */ /* 0x0001e20000100800 */
[----:B------:R-:W-:Y:S02]  /*81150*/  @!P0 IMAD.MOV.U32 R57, RZ, RZ, R10 ;  /* 0x000000ffff398224 */ /* 0x000fe400078e000a */
[----:B------:R-:W-:Y:S01]  /*81160*/  @!P0 ISETP.NE.AND.EX P1, PT, R18, RZ, PT, P1 ;  /* 0x000000ff1200820c */ /* 0x000fe20003f25310 */
[----:B------:R0:W-:Y:S01]  /*81170*/  @!P0 STL [R1+0xa134], R18 ;  /* 0x00a1341201008387 */ /* 0x0001e20000100800 */
[----:B------:R-:W-:-:S02]  /*81180*/  @!P0 IMAD.MOV.U32 R56, RZ, RZ, R11 ;  /* 0x000000ffff388224 */ /* 0x000fc400078e000b */
[----:B------:R-:W-:Y:S01]  /*81190*/  @!P0 SEL R9, RZ, 0x1, P1 ;  /* 0x00000001ff098807 */ /* 0x000fe20000800000 */
[----:B------:R0:W-:Y:S03]  /*811a0*/  STL [R1+0xa130], R24 ;  /* 0x00a1301801007387 */ /* 0x0001e60000100800 */
[----:B------:R-:W-:-:S05]  /*811b0*/  @!P0 IADD3 R60, P1, PT, R9, R60, RZ ;  /* 0x0000003c093c8210 */ /* 0x000fca0007f3e0ff */
[----:B------:R-:W-:-:S05]  /*811c0*/  @!P0 IMAD.X R20, RZ, RZ, R20, P1 ;  /* 0x000000ffff148224 */ /* 0x000fca00008e0614 */
[----:B------:R0:W-:Y:S03]  /*811d0*/  @!P0 STL [R1+0xa138], R20 ;  /* 0x00a1381401008387 */ /* 0x0001e60000100800 */
.L_x_1848:
[----:B------:R-:W-:Y:S05]  /*811e0*/  BSYNC.RECONVERGENT B2 ;  /* 0x0000000000027941 */ /* 0x000fea0003800200 */
.L_x_1847:
[----:B------:R1:W5:Y:S01]  /*811f0*/  LDL R9, [R1+0xa12c] ;  /* 0x00a12c0001097983 */ /* 0x0003620000100800 */
[----:B0-----:R-:W-:Y:S01]  /*81200*/  IMAD.MOV.U32 R12, RZ, RZ, R20 ;  /* 0x000000ffff0c7224 */ /* 0x001fe200078e0014 */
[----:B------:R-:W-:Y:S01]  /*81210*/  ISETP.GT.U32.AND P0, PT, R60, R26, PT ;  /* 0x0000001a3c00720c */ /* 0x000fe20003f04070 */
[----:B------:R-:W-:Y:S02]  /*81220*/  IMAD.MOV.U32 R11, RZ, RZ, R18 ;  /* 0x000000ffff0b7224 */ /* 0x000fe400078e0012 */
[----:B------:R-:W-:Y:S01]  /*81230*/  IMAD.MOV.U32 R10, RZ, RZ, R24 ;  /* 0x000000ffff0a7224 */ /* 0x000fe200078e0018 */
[----:B------:R-:W-:Y:S01]  /*81240*/  ISETP.GT.U32.AND.EX P0, PT, R12, R27, PT, P0 ;  /* 0x0000001b0c00720c */ /* 0x000fe20003f04100 */
[----:B------:R-:W-:-:S12]  /*81250*/  BSSY.RECONVERGENT B2, `(.L_x_1849) ;  /* 0x0000019000027945 */ /* 0x000fd80003800200 */
[----:B-1----:R-:W-:Y:S05]  /*81260*/  @P0 BRA `(.L_x_1850) ;  /* 0x0000000000240947 */ /* 0x002fea0003800000 */
[----:B------:R-:W-:Y:S02]  /*81270*/  ISETP.NE.U32.AND P0, PT, R58, R49, PT ;  /* 0x000000313a00720c */ /* 0x000fe40003f05070 */
[----:B------:R-:W-:Y:S02]  /*81280*/  ISETP.NE.U32.AND P1, PT, R60, R26, PT ;  /* 0x0000001a3c00720c */ /* 0x000fe40003f25070 */
[----:B------:R-:W-:Y:S02]  /*81290*/  ISETP.NE.AND.EX P0, PT, R11, R53, PT, P0 ;  /* 0x000000350b00720c */ /* 0x000fe40003f05300 */
[----:B------:R-:W-:Y:S02]  /*812a0*/  ISETP.NE.U32.AND P2, PT, R56, R7, PT ;  /* 0x000000073800720c */ /* 0x000fe40003f45070 */
[----:B------:R-:W-:Y:S02]  /*812b0*/  ISETP.NE.OR.EX P0, PT, R12, R27, P0, P1 ;  /* 0x0000001b0c00720c */ /* 0x000fe40000705710 */
[----:B------:R-:W-:-:S02]  /*812c0*/  ISETP.LT.U32.AND P1, PT, R57, R8, PT ;  /* 0x000000083900720c */ /* 0x000fc40003f21070 */
[----:B------:R-:W-:-:S04]  /*812d0*/  ISETP.NE.OR.EX P0, PT, R10, R52, P0, P2 ;  /* 0x000000340a00720c */ /* 0x000fc80000705720 */
[----:B-----5:R-:W-:-:S13]  /*812e0*/  ISETP.LT.U32.OR.EX P0, PT, R9, R51, P0, P1 ;  /* 0x000000330900720c */ /* 0x020fda0000701510 */
[----:B------:R-:W-:Y:S05]  /*812f0*/  @P0 BRA `(.L_x_1851) ;  /* 0x0000000000380947 */ /* 0x000fea0003800000 */
.L_x_1850:
[-C--:B------:R-:W-:Y:S02]  /*81300*/  IADD3 R56, P1, PT, R56, -R3.reuse, RZ ;  /* 0x8000000338387210 */ /* 0x080fe40007f3e0ff */
[----:B------:R-:W-:Y:S02]  /*81310*/  IADD3 R58, P3, PT, R58, -R3, RZ ;  /* 0x800000033a3a7210 */ /* 0x000fe40007f7e0ff */
[----:B------:R-:W-:Y:S02]  /*81320*/  IADD3 R57, P0, PT, R57, -R8, RZ ;  /* 0x8000000839397210 */ /* 0x000fe40007f1e0ff */
[----:B------:R-:W-:Y:S02]  /*81330*/  IADD3 R60, P5, P6, R60, -R26, -R3 ;  /* 0x8000001a3c3c7210 */ /* 0x000fe40007ebe803 */
[----:B------:R-:W-:Y:S01]  /*81340*/  IADD3 R56, P2, PT, R56, -R7, RZ ;  /* 0x8000000738387210 */ /* 0x000fe20007f5e0ff */
[----:B-----5:R-:W-:Y:S01]  /*81350*/  IMAD.X R9, R9, 0x1, ~R51, P0 ;  /* 0x0000000109097824 */ /* 0x020fe200000e0e33 */
[----:B------:R-:W-:-:S02]  /*81360*/  IADD3 R58, P4, PT, R58, -R49, RZ ;  /* 0x800000313a3a7210 */ /* 0x000fc40007f9e0ff */
[--C-:B------:R-:W-:Y:S02]  /*81370*/  IADD3.X R12, PT, PT, R12, ~R27, ~R0.reuse, P5, P6 ;  /* 0x8000001b0c0c7210 */ /* 0x100fe40002fecc00 */
[--C-:B------:R-:W-:Y:S01]  /*81380*/  IADD3.X R10, PT, PT, ~R52, R10, ~R0.reuse, P2, P1 ;  /* 0x0000000a340a7210 */ /* 0x100fe200017e2d00 */
[----:B------:R0:W-:Y:S01]  /*81390*/  STL [R1+0xa12c], R9 ;  /* 0x00a12c0901007387 */ /* 0x0001e20000100800 */
[----:B------:R-:W-:-:S03]  /*813a0*/  IADD3.X R11, PT, PT, ~R53, R11, ~R0, P4, P3 ;  /* 0x0000000b350b7210 */ /* 0x000fc600027e6d00 */
[----:B------:R0:W-:Y:S04]  /*813b0*/  STL [R1+0xa138], R12 ;  /* 0x00a1380c01007387 */ /* 0x0001e80000100800 */
[----:B------:R0:W-:Y:S04]  /*813c0*/  STL [R1+0xa130], R10 ;  /* 0x00a1300a01007387 */ /* 0x0001e80000100800 */
[----:B------:R0:W-:Y:S02]  /*813d0*/  STL [R1+0xa134], R11 ;  /* 0x00a1340b01007387 */ /* 0x0001e40000100800 */
.L_x_1851:
[----:B------:R-:W-:Y:S05]  /*813e0*/  BSYNC.RECONVERGENT B2 ;  /* 0x0000000000027941 */ /* 0x000fea0003800200 */
.L_x_1849:
[----:B------:R-:W-:Y:S02]  /*813f0*/  IMAD.MOV.U32 R35, RZ, RZ, RZ ;  /* 0x000000ffff237224 */ /* 0x000fe400078e00ff */
[----:B------:R-:W-:Y:S02]  /*81400*/  IMAD.MOV.U32 R34, RZ, RZ, R60 ;  /* 0x000000ffff227224 */ /* 0x000fe400078e003c */
[----:B------:R-:W-:Y:S02]  /*81410*/  IMAD.MOV.U32 R25, RZ, RZ, R12 ;  /* 0x000000ffff197224 */ /* 0x000fe400078e000c */
[----:B------:R-:W-:Y:S02]  /*81420*/  IMAD.MOV.U32 R24, RZ, RZ, R58 ;  /* 0x000000ffff187224 */ /* 0x000fe400078e003a */
[----:B------:R-:W-:Y:S02]  /*81430*/  IMAD.MOV.U32 R23, RZ, RZ, R11 ;  /* 0x000000ffff177224 */ /* 0x000fe400078e000b */
[----:B------:R-:W-:-:S02]  /*81440*/  IMAD.MOV.U32 R22, RZ, RZ, R56 ;  /* 0x000000ffff167224 */ /* 0x000fc400078e0038 */
[----:B------:R-:W-:Y:S02]  /*81450*/  IMAD.MOV.U32 R21, RZ, RZ, R10 ;  /* 0x000000ffff157224 */ /* 0x000fe400078e000a */
[----:B------:R-:W-:Y:S02]  /*81460*/  IMAD.MOV.U32 R20, RZ, RZ, R57 ;  /* 0x000000ffff147224 */ /* 0x000fe400078e0039 */
[----:B------:R-:W-:-:S07]  /*81470*/  IMAD.MOV.U32 R19, RZ, RZ, R9 ;  /* 0x000000ffff137224 */ /* 0x000fce00078e0009 */
.L_x_1866:
[-C--:B------:R-:W-:Y:S01]  /*81480*/  IMAD.WIDE.U32 R26, R19, R20.reuse, RZ ;  /* 0x00000014131a7225 */ /* 0x080fe200078e00ff */
[----:B------:R-:W-:Y:S03]  /*81490*/  BSSY.RECONVERGENT B2, `(.L_x_1852) ;  /* 0x0000047000027945 */ /* 0x000fe60003800200 */
[----:B0-----:R-:W-:-:S04]  /*814a0*/  IMAD.WIDE.U32 R8, R20, R20, RZ ;  /* 0x0000001414087225 */ /* 0x001fc800078e00ff */
        /* <DEDUP_REMOVED lines=15> */
[----:B------:R-:W-:Y:S01]  /*815a0*/  IMAD.X R17, R16, 0x1, R15, P1 ;  /* 0x0000000110117824 */ /* 0x000fe200008e060f */
[----:B------:R-:W-:Y:S01]  /*815b0*/  IADD3 RZ, P1, PT, R11, R8, RZ ;  /* 0x000000080bff7210 */ /* 0x000fe20007f3e0ff */
[----:B------:R-:W-:Y:S01]  /*815c0*/  IMAD.X R13, RZ, RZ, RZ, P0 ;  /* 0x000000ffff0d7224 */ /* 0x000fe200000e06ff */
[----:B------:R-:W-:Y:S01]  /*815d0*/  ISETP.GE.U32.AND P0, PT, R18, R29, PT ;  /* 0x0000001d1200720c */ /* 0x000fe20003f06070 */
[----:B------:R-:W-:Y:S02]  /*815e0*/  IMAD.MOV.U32 R12, RZ, RZ, R9 ;  /* 0x000000ffff0c7224 */ /* 0x000fe400078e0009 */
[----:B------:R-:W-:Y:S01]  /*815f0*/  IMAD.WIDE.U32 R38, R21, R22, RZ ;  /* 0x0000001615267225 */ /* 0x000fe200078e00ff */
[----:B------:R-:W-:-:S03]  /*81600*/  ISETP.GE.U32.AND.EX P0, PT, R17, R16, PT, P0 ;  /* 0x000000101100720c */ /* 0x000fc60003f06100 */
        /* <DEDUP_REMOVED lines=11> */
[----:B------:R-:W-:Y:S01]  /*816c0*/  IMAD.X R33, RZ, RZ, RZ, P0 ;  /* 0x000000ffff217224 */ /* 0x000fe200000e06ff */
[----:B------:R-:W-:Y:S01]  /*816d0*/  ISETP.GE.U32.AND P0, PT, R37, R10, PT ;  /* 0x0000000a2500720c */ /* 0x000fe20003f06070 */
[----:B------:R-:W-:-:S03]  /*816e0*/  IMAD.WIDE.U32 R14, R24, R24, RZ ;  /* 0x00000018180e7225 */ /* 0x000fc600078e00ff */
[----:B------:R-:W-:Y:S01]  /*816f0*/  ISETP.GE.U32.AND.EX P0, PT, R36, R7, PT, P0 ;  /* 0x000000072400720c */ /* 0x000fe20003f06100 */
[----:B------:R-:W-:-:S04]  /*81700*/  IMAD.WIDE.U32 R30, P1, R24, R23, R30 ;  /* 0x00000017181e7225 */ /* 0x000fc8000782001e */
[----:B------:R-:W-:Y:S01]  /*81710*/  IMAD.WIDE.U32 R12, R34, R34, RZ ;  /* 0x00000022220c7225 */ /* 0x000fe200078e00ff */
[----:B------:R-:W-:-:S03]  /*81720*/  IADD3 R15, P3, PT, R15, R30, RZ ;  /* 0x0000001e0f0f7210 */ /* 0x000fc60007f7e0ff */
[----:B------:R-:W-:-:S04]  /*81730*/  IMAD.WIDE.U32 R8, P6, R34, R25, R8 ;  /* 0x0000001922087225 */ /* 0x000fc800078c0008 */
        /* <DEDUP_REMOVED lines=8> */
[----:B------:R-:W-:Y:S02]  /*817c0*/  IMAD.MOV.U32 R16, RZ, RZ, R14 ;  /* 0x000000ffff107224 */ /* 0x000fe400078e000e */
[----:B------:R-:W-:-:S04]  /*817d0*/  IMAD.WIDE.U32.X R32, R21, R21, R32, P2 ;  /* 0x0000001515207225 */ /* 0x000fc800010e0420 */
        /* <DEDUP_REMOVED lines=18> */
.L_x_1853:
[----:B------:R-:W-:Y:S05]  /*81900*/  BSYNC.RECONVERGENT B2 ;  /* 0x0000000000027941 */ /* 0x000fea0003800200 */
.L_x_1852:
[----:B------:R-:W-:Y:S01]  /*81910*/  IMAD.WIDE.U32 R30, R20, R24, RZ ;  /* 0x00000018141e7225 */ /* 0x000fe200078e00ff */
[----:B------:R-:W-:Y:S03]  /*81920*/  BSSY.RECONVERGENT B2, `(.L_x_1854) ;  /* 0x0000041000027945 */ /* 0x000fe60003800200 */
[----:B------:R-:W-:-:S03]  /*81930*/  IMAD.WIDE.U32 R28, P1, R23, R20, R28 ;  /* 0x00000014171c7225 */ /* 0x000fc6000782001c */
[----:B------:R-:W-:Y:S01]  /*81940*/  IADD3 RZ, P2, PT, R31, R28, RZ ;  /* 0x0000001c1fff7210 */ /* 0x000fe20007f5e0ff */
[-C--:B------:R-:W-:Y:S02]  /*81950*/  IMAD R28, R23, R20.reuse, RZ ;  /* 0x00000014171c7224 */ /* 0x080fe400078e02ff */
[----:B------:R-:W-:-:S04]  /*81960*/  IMAD.WIDE.U32 R30, R24, R20, RZ ;  /* 0x00000014181e7225 */ /* 0x000fc800078e00ff */
[----:B------:R-:W-:Y:S02]  /*81970*/  IMAD R33, R24, R19, R28 ;  /* 0x0000001318217224 */ /* 0x000fe400078e021c */
[----:B------:R-:W-:Y:S02]  /*81980*/  IMAD.SHL.U32 R28, R30, 0x2, RZ ;  /* 0x000000021e1c7824 */ /* 0x000fe400078e00ff */
[----:B------:R-:W-:Y:S02]  /*81990*/  IMAD.IADD R38, R31, 0x1, R33 ;  /* 0x000000011f267824 */ /* 0x000fe400078e0221 */
[----:B------:R-:W-:Y:S01]  /*819a0*/  IMAD.X R31, RZ, RZ, RZ, P1 ;  /* 0x000000ffff1f7224 */ /* 0x000fe200008e06ff */
[----:B------:R-:W-:Y:S01]  /*819b0*/  IADD3 R37, P3, PT, R28, R37, RZ ;  /* 0x000000251c257210 */ /* 0x000fe20007f7e0ff */
[----:B------:R-:W-:Y:S01]  /*819c0*/  IMAD.WIDE.U32 R32, R19, R34, RZ ;  /* 0x0000002213207225 */ /* 0x000fe200078e00ff */
[----:B------:R-:W-:Y:S02]  /*819d0*/  SHF.L.U64.HI R39, R30, 0x1, R38 ;  /* 0x000000011e277819 */ /* 0x000fe40000010226 */
[----:B------:R-:W-:Y:S01]  /*819e0*/  ISETP.GE.U32.AND P0, PT, R37, R28, PT ;  /* 0x0000001c2500720c */ /* 0x000fe20003f06070 */
[----:B------:R-:W-:-:S02]  /*819f0*/  IMAD.MOV.U32 R30, RZ, RZ, R29 ;  /* 0x000000ffff1e7224 */ /* 0x000fc400078e001d */
[----:B------:R-:W-:Y:S02]  /*81a00*/  IMAD.X R36, R39, 0x1, R36, P3 ;  /* 0x0000000127247824 */ /* 0x000fe400018e0624 */
[----:B------:R-:W-:-:S03]  /*81a10*/  IMAD.WIDE.U32.X R30, R23, R19, R30, P2 ;  /* 0x00000013171e7225 */ /* 0x000fc600010e041e */
[----:B------:R-:W-:Y:S01]  /*81a20*/  ISETP.GE.U32.AND.EX P0, PT, R36, R39, PT, P0 ;  /* 0x000000272400720c */ /* 0x000fe20003f06100 */
[C---:B------:R-:W-:Y:S01]  /*81a30*/  IMAD.WIDE.U32 R32, P4, R25.reuse, R20, R32 ;  /* 0x0000001419207225 */ /* 0x040fe20007880020 */
[----:B------:R-:W-:Y:S02]  /*81a40*/  SHF.L.W.U32.HI R39, R38, 0x1, R30 ;  /* 0x0000000126277819 */ /* 0x000fe40000010e1e */
[----:B------:R-:W-:Y:S01]  /*81a50*/  SEL R38, RZ, 0x1, P0 ;  /* 0x00000001ff267807 */ /* 0x000fe20000000000 */
[----:B------:R-:W-:Y:S01]  /*81a60*/  IMAD.WIDE.U32 R28, R20, R34, RZ ;  /* 0x00000022141c7225 */ /* 0x000fe200078e00ff */
[----:B------:R-:W-:Y:S02]  /*81a70*/  SHF.L.W.U32.HI R30, R30, 0x1, R31 ;  /* 0x000000011e1e7819 */ /* 0x000fe40000010e1f */
[----:B------:R-:W-:Y:S01]  /*81a80*/  IADD3 R38, P2, P3, R38, R8, R39 ;  /* 0x0000000826267210 */ /* 0x000fe20007b5e027 */
[----:B------:R-:W-:Y:S01]  /*81a90*/  IMAD R39, R25, R20, RZ ;  /* 0x0000001419277224 */ /* 0x000fe200078e02ff */
[----:B------:R-:W-:Y:S01]  /*81aa0*/  IADD3 RZ, P1, PT, R29, R32, RZ ;  /* 0x000000201dff7210 */ /* 0x000fe20007f3e0ff */
[----:B------:R-:W-:Y:S01]  /*81ab0*/  IMAD.X R29, RZ, RZ, RZ, P4 ;  /* 0x000000ffff1d7224 */ /* 0x000fe200020e06ff */
[----:B------:R-:W-:Y:S01]  /*81ac0*/  ISETP.GE.U32.AND P0, PT, R38, R8, PT ;  /* 0x000000082600720c */ /* 0x000fe20003f06070 */
[----:B------:R-:W-:Y:S01]  /*81ad0*/  IMAD.MOV.U32 R28, RZ, RZ, R33 ;  /* 0x000000ffff1c7224 */ /* 0x000fe200078e0021 */
[----:B------:R-:W-:Y:S01]  /*81ae0*/  IADD3.X R41, PT, PT, RZ, R7, R30, P2, P3 ;  /* 0x00000007ff297210 */ /* 0x000fe200017e641e */
[----:B------:R-:W-:-:S02]  /*81af0*/  IMAD R39, R34, R19, R39 ;  /* 0x0000001322277224 */ /* 0x000fc400078e0227 */
[----:B------:R-:W-:Y:S01]  /*81b00*/  IMAD.WIDE.U32 R30, R34, R20, RZ ;  /* 0x00000014221e7225 */ /* 0x000fe200078e00ff */
[----:B------:R-:W-:-:S03]  /*81b10*/  ISETP.GE.U32.AND.EX P0, PT, R41, R7, PT, P0 ;  /* 0x000000072900720c */ /* 0x000fc60003f06100 */
[----:B------:R-:W-:-:S04]  /*81b20*/  IMAD.WIDE.U32.X R28, R25, R19, R28, P1 ;  /* 0x00000013191c7225 */ /* 0x000fc800008e041c */
[----:B------:R-:W-:Y:S02]  /*81b30*/  IMAD.IADD R19, R31, 0x1, R39 ;  /* 0x000000011f137824 */ /* 0x000fe400078e0227 */
[----:B------:R-:W-:-:S03]  /*81b40*/  IMAD.SHL.U32 R7, R30, 0x2, RZ ;  /* 0x000000021e077824 */ /* 0x000fc600078e00ff */
[----:B------:R-:W-:Y:S02]  /*81b50*/  SHF.L.U64.HI R30, R30, 0x1, R19 ;  /* 0x000000011e1e7819 */ /* 0x000fe40000010213 */
[----:B------:R-:W-:-:S04]  /*81b60*/  IADD3 R46, P2, PT, R7, R38, RZ ;  /* 0x00000026072e7210 */ /* 0x000fc80007f5e0ff */
        /* <DEDUP_REMOVED lines=28> */
.L_x_1855:
[----:B------:R-:W-:Y:S05]  /*81d30*/  BSYNC.RECONVERGENT B2 ;  /* 0x0000000000027941 */ /* 0x000fea0003800200 */
.L_x_1854:
[----:B------:R-:W-:Y:S01]  /*81d40*/  IMAD.WIDE.U32 R30, P0, R23, R22, R30 ;  /* 0x00000016171e7225 */ /* 0x000fe2000780001e */
[----:B------:R-:W-:Y:S01]  /*81d50*/  IADD3 R7, P3, P4, R8, R16, R7 ;  /* 0x0000001008077210 */ /* 0x000fe20007c7e007 */
[----:B------:R-:W-:Y:S02]  /*81d60*/  BSSY.RECONVERGENT B2, `(.L_x_1856) ;  /* 0x0000047000027945 */ /* 0x000fe40003800200 */
[----:B------:R-:W-:Y:S01]  /*81d70*/  IMAD.WIDE.U32 R28, R22, R24, RZ ;  /* 0x00000018161c7225 */ /* 0x000fe200078e00ff */
[----:B------:R-:W-:Y:S02]  /*81d80*/  ISETP.GE.U32.AND P1, PT, R7, R16, PT ;  /* 0x000000100700720c */ /* 0x000fe40003f26070 */
[-C--:B------:R-:W-:Y:S01]  /*81d90*/  IADD3.X R19, PT, PT, RZ, R15.reuse, R19, P3, P4 ;  /* 0x0000000fff137210 */ /* 0x080fe20001fe8413 */
[----:B------:R-:W-:Y:S01]  /*81da0*/  IMAD R8, R23, R22, RZ ;  /* 0x0000001617087224 */ /* 0x000fe200078e02ff */
[----:B------:R-:W-:Y:S01]  /*81db0*/  IADD3 RZ, P2, PT, R29, R30, RZ ;  /* 0x0000001e1dff7210 */ /* 0x000fe20007f5e0ff */
[----:B------:R-:W-:Y:S01]  /*81dc0*/  IMAD.MOV.U32 R28, RZ, RZ, R31 ;  /* 0x000000ffff1c7224 */ /* 0x000fe200078e001f */
[----:B------:R-:W-:Y:S01]  /*81dd0*/  ISETP.GE.U32.AND.EX P1, PT, R19, R15, PT, P1 ;  /* 0x0000000f1300720c */ /* 0x000fe20003f26110 */
[----:B------:R-:W-:-:S02]  /*81de0*/  IMAD R33, R24, R21, R8 ;  /* 0x0000001518217224 */ /* 0x000fc400078e0208 */
[----:B------:R-:W-:-:S04]  /*81df0*/  IMAD.WIDE.U32 R30, R24, R22, RZ ;  /* 0x00000016181e7225 */ /* 0x000fc800078e00ff */
[----:B------:R-:W-:Y:S02]  /*81e00*/  IMAD.IADD R31, R31, 0x1, R33 ;  /* 0x000000011f1f7824 */ /* 0x000fe400078e0221 */
[----:B------:R-:W-:Y:S02]  /*81e10*/  IMAD.X R29, RZ, RZ, RZ, P0 ;  /* 0x000000ffff1d7224 */ /* 0x000fe400000e06ff */
[----:B------:R-:W-:-:S04]  /*81e20*/  IMAD.WIDE.U32 R32, R34, R20, R30 ;  /* 0x0000001422207225 */ /* 0x000fc800078e001e */
[----:B------:R-:W-:Y:S01]  /*81e30*/  IMAD.IADD R16, R39, 0x1, R33 ;  /* 0x0000000127107824 */ /* 0x000fe200078e0221 */
[----:B------:R-:W-:Y:S01]  /*81e40*/  LEA R8, P0, R32, R38, 0x1 ;  /* 0x0000002620087211 */ /* 0x000fe200078008ff */
[----:B------:R-:W-:-:S03]  /*81e50*/  IMAD.WIDE.U32 R38, R22, R34, RZ ;  /* 0x0000002216267225 */ /* 0x000fc600078e00ff */
[----:B------:R-:W-:Y:S01]  /*81e60*/  LEA.HI.X R16, R32, R41, R16, 0x1, P0 ;  /* 0x0000002920107211 */ /* 0x000fe200000f0c10 */
[----:B------:R-:W-:Y:S01]  /*81e70*/  IMAD.WIDE.U32 R32, R21, R34, RZ ;  /* 0x0000002215207225 */ /* 0x000fe200078e00ff */
[----:B------:R-:W-:-:S03]  /*81e80*/  ISETP.GE.U32.AND P0, PT, R8, R46, PT ;  /* 0x0000002e0800720c */ /* 0x000fc60003f06070 */
[C---:B------:R-:W-:Y:S01]  /*81e90*/  IMAD R30, R25.reuse, R22, RZ ;  /* 0x00000016191e7224 */ /* 0x040fe200078e02ff */
[----:B------:R-:W-:Y:S01]  /*81ea0*/  ISETP.GE.U32.AND.EX P0, PT, R16, R40, PT, P0 ;  /* 0x000000281000720c */ /* 0x000fe20003f06100 */
[----:B------:R-:W-:-:S03]  /*81eb0*/  IMAD.WIDE.U32 R32, P5, R25, R22, R32 ;  /* 0x0000001619207225 */ /* 0x000fc600078a0020 */
[----:B------:R-:W-:Y:S01]  /*81ec0*/  SEL R15, RZ, 0x1, P0 ;  /* 0x00000001ff0f7807 */ /* 0x000fe20000000000 */
[C---:B------:R-:W-:Y:S01]  /*81ed0*/  IMAD R30, R34.reuse, R21, R30 ;  /* 0x00000015221e7224 */ /* 0x040fe200078e021e */
[----:B------:R-:W-:Y:S01]  /*81ee0*/  IADD3 RZ, P6, PT, R39, R32, RZ ;  /* 0x0000002027ff7210 */ /* 0x000fe20007fde0ff */
[----:B------:R-:W-:-:S04]  /*81ef0*/  IMAD.WIDE.U32 R38, R34, R22, RZ ;  /* 0x0000001622267225 */ /* 0x000fc800078e00ff */
[----:B------:R-:W-:Y:S02]  /*81f00*/  IMAD.X R41, RZ, RZ, RZ, P5 ;  /* 0x000000ffff297224 */ /* 0x000fe400028e06ff */
[----:B------:R-:W-:Y:S02]  /*81f10*/  IMAD.MOV.U32 R40, RZ, RZ, R33 ;  /* 0x000000ffff287224 */ /* 0x000fe400078e0021 */
[----:B------:R-:W-:-:S04]  /*81f20*/  IMAD.WIDE.U32.X R28, R23, R21, R28, P2 ;  /* 0x00000015171c7225 */ /* 0x000fc800010e041c */
[----:B------:R-:W-:Y:S01]  /*81f30*/  IMAD.IADD R22, R39, 0x1, R30 ;  /* 0x0000000127167824 */ /* 0x000fe200078e021e */
[----:B------:R-:W-:Y:S01]  /*81f40*/  SHF.L.W.U32.HI R30, R31, 0x1, R28 ;  /* 0x000000011f1e7819 */ /* 0x000fe20000010e1c */
[----:B------:R-:W-:Y:S01]  /*81f50*/  IMAD.WIDE.U32.X R40, R25, R21, R40, P6 ;  /* 0x0000001519287225 */ /* 0x000fe200030e0428 */
[----:B------:R-:W-:Y:S02]  /*81f60*/  SHF.L.W.U32.HI R21, R28, 0x1, R29 ;  /* 0x000000011c157819 */ /* 0x000fe40000010e1d */
[----:B------:R-:W-:Y:S01]  /*81f70*/  IADD3 R15, P4, P3, R15, R7, R30 ;  /* 0x000000070f0f7210 */ /* 0x000fe20007b9e01e */
[----:B------:R-:W-:-:S03]  /*81f80*/  IMAD.WIDE.U32 R28, R23, R34, RZ ;  /* 0x00000022171c7225 */ /* 0x000fc600078e00ff */
[----:B------:R-:W-:Y:S01]  /*81f90*/  ISETP.GE.U32.AND P0, PT, R15, R7, PT ;  /* 0x000000070f00720c */ /* 0x000fe20003f06070 */
[C---:B------:R-:W-:Y:S01]  /*81fa0*/  IMAD.SHL.U32 R32, R38.reuse, 0x2, RZ ;  /* 0x0000000226207824 */ /* 0x040fe200078e00ff */
[----:B------:R-:W-:Y:S01]  /*81fb0*/  SHF.L.U64.HI R38, R38, 0x1, R22 ;  /* 0x0000000126267819 */ /* 0x000fe20000010216 */
[----:B------:R-:W-:Y:S01]  /*81fc0*/  IMAD.WIDE.U32 R28, P2, R25, R24, R28 ;  /* 0x00000018191c7225 */ /* 0x000fe2000784001c */
[----:B------:R-:W-:Y:S02]  /*81fd0*/  IADD3.X R21, PT, PT, RZ, R19, R21, P4, P3 ;  /* 0x00000013ff157210 */ /* 0x000fe400027e6415 */
[----:B------:R-:W-:Y:S01]  /*81fe0*/  IADD3 R15, P6, PT, R32, R15, RZ ;  /* 0x0000000f200f7210 */ /* 0x000fe20007fde0ff */
[----:B------:R-:W-:Y:S01]  /*81ff0*/  IMAD.WIDE.U32 R30, R24, R34, RZ ;  /* 0x00000022181e7225 */ /* 0x000fe200078e00ff */
[----:B------:R-:W-:-:S03]  /*82000*/  ISETP.GE.U32.AND.EX P0, PT, R21, R19, PT, P0 ;  /* 0x000000131500720c */ /* 0x000fc60003f06100 */
[----:B------:R-:W-:Y:S01]  /*82010*/  IMAD.MOV.U32 R30, RZ, RZ, R29 ;  /* 0x000000ffff1e7224 */ /* 0x000fe200078e001d */
[----:B------:R-:W-:Y:S01]  /*82020*/  IADD3 RZ, P5, PT, R31, R28, RZ ;  /* 0x0000001c1fff7210 */ /* 0x000fe20007fbe0ff */
[----:B------:R-:W-:Y:S01]  /*82030*/  IMAD.X R31, RZ, RZ, RZ, P2 ;  /* 0x000000ffff1f7224 */ /* 0x000fe200010e06ff */
[----:B------:R-:W-:Y:S01]  /*82040*/  ISETP.GE.U32.AND P2, PT, R15, R32, PT ;  /* 0x000000200f00720c */ /* 0x000fe20003f46070 */
[----:B------:R-:W-:Y:S01]  /*82050*/  IMAD.X R7, R38, 0x1, R21, P6 ;  /* 0x0000000126077824 */ /* 0x000fe200030e0615 */
[----:B------:R-:W-:Y:S01]  /*82060*/  SHF.L.W.U32.HI R21, R22, 0x1, R40 ;  /* 0x0000000116157819 */ /* 0x000fe20000010e28 */
[----:B------:R-:W-:Y:S01]  /*82070*/  IMAD.WIDE.U32.X R30, R25, R23, R30, P5 ;  /* 0x00000017191e7225 */ /* 0x000fe200028e041e */
[----:B------:R-:W-:Y:S02]  /*82080*/  SHF.L.W.U32.HI R40, R40, 0x1, R41 ;  /* 0x0000000128287819 */ /* 0x000fe40000010e29 */
[----:B------:R-:W-:Y:S01]  /*82090*/  ISETP.GE.U32.AND.EX P2, PT, R7, R38, PT, P2 ;  /* 0x000000260700720c */ /* 0x000fe20003f46120 */
[----:B------:R-:W-:-:S02]  /*820a0*/  IMAD R25, R25, R24, RZ ;  /* 0x0000001819197224 */ /* 0x000fc400078e02ff */
[----:B------:R-:W-:Y:S01]  /*820b0*/  IMAD.WIDE.U32 R28, R34, R24, RZ ;  /* 0x00000018221c7225 */ /* 0x000fe200078e00ff */
[----:B------:R-:W-:-:S03]  /*820c0*/  SEL R19, RZ, 0x1, P2 ;  /* 0x00000001ff137807 */ /* 0x000fc60001000000 */
[----:B------:R-:W-:Y:S02]  /*820d0*/  IMAD R25, R34, R23, R25 ;  /* 0x0000001722197224 */ /* 0x000fe400078e0219 */
[----:B------:R-:W-:Y:S01]  /*820e0*/  IMAD.WIDE.U32 R22, R7, 0x3d1, RZ ;  /* 0x000003d107167825 */ /* 0x000fe200078e00ff */
        /* <DEDUP_REMOVED lines=14> */
.L_x_1857:
[----:B------:R-:W-:Y:S05]  /*821d0*/  BSYNC.RECONVERGENT B2 ;  /* 0x0000000000027941 */ /* 0x000fea0003800200 */
.L_x_1856:
        /* <DEDUP_REMOVED lines=15> */
.L_x_1859:
[----:B------:R-:W-:Y:S05]  /*822d0*/  BSYNC.RECONVERGENT B2 ;  /* 0x0000000000027941 */ /* 0x000fea0003800200 */
.L_x_1858:
[-C--:B------:R-:W-:Y:S01]  /*822e0*/  IADD3 R21, P1, P2, R19, R12.reuse, R21 ;  /* 0x0000000c13157210 */ /* 0x080fe20007a3e015 */
[----:B------:R-:W-:Y:S01]  /*822f0*/  IMAD.IADD R29, R29, 0x1, R25 ;  /* 0x000000011d1d7824 */ /* 0x000fe200078e0219 */
[----:B------:R-:W-:Y:S01]  /*82300*/  BSSY.RECONVERGENT B2, `(.L_x_1860) ;  /* 0x000008c000027945 */ /* 0x000fe20003800200 */
[C---:B------:R-:W-:Y:S01]  /*82310*/  IMAD.SHL.U32 R19, R28.reuse, 0x2, RZ ;  /* 0x000000021c137824 */ /* 0x040fe200078e00ff */
[----:B------:R-:W-:Y:S01]  /*82320*/  ISETP.GE.U32.AND P0, PT, R21, R12, PT ;  /* 0x0000000c1500720c */ /* 0x000fe20003f06070 */
[C---:B------:R-:W-:Y:S01]  /*82330*/  IMAD.WIDE.U32 R22, P3, R15.reuse, 0x1, R22 ;  /* 0x000000010f167825 */ /* 0x040fe20007860016 */
[-C--:B------:R-:W-:Y:S02]  /*82340*/  IADD3.X R40, PT, PT, RZ, R11.reuse, R40, P1, P2 ;  /* 0x0000000bff287210 */ /* 0x080fe40000fe4428 */
[----:B------:R-:W-:Y:S01]  /*82350*/  SHF.L.U64.HI R27, R28, 0x1, R29 ;  /* 0x000000011c1b7819 */ /* 0x000fe2000001021d */
[----:B------:R-:W-:Y:S01]  /*82360*/  IMAD.WIDE.U32 R24, R15, 0x3d1, RZ ;  /* 0x000003d10f187825 */ /* 0x000fe200078e00ff */
[----:B------:R-:W-:-:S02]  /*82370*/  ISETP.GE.U32.AND.EX P0, PT, R40, R11, PT, P0 ;  /* 0x0000000b2800720c */ /* 0x000fc40003f06100 */
[----:B------:R-:W-:Y:S01]  /*82380*/  IADD3 R15, P2, PT, R19, R21, RZ ;  /* 0x00000015130f7210 */ /* 0x000fe20007f5e0ff */
[----:B------:R-:W-:Y:S01]  /*82390*/  IMAD.MOV.U32 R28, RZ, RZ, R23 ;  /* 0x000000ffff1c7224 */ /* 0x000fe200078e0017 */
[----:B------:R-:W-:Y:S01]  /*823a0*/  IADD3 R25, P4, PT, R25, R22, RZ ;  /* 0x0000001619197210 */ /* 0x000fe20007f9e0ff */
[----:B------:R-:W-:Y:S01]  /*823b0*/  VIADD R35, R35, 0x1 ;  /* 0x0000000123237836 */ /* 0x000fe20000000000 */
[----:B------:R-:W-:Y:S01]  /*823c0*/  ISETP.GE.U32.AND P1, PT, R15, R19, PT ;  /* 0x000000130f00720c */ /* 0x000fe20003f26070 */
[----:B------:R-:W-:Y:S01]  /*823d0*/  IMAD.X R11, R27, 0x1, R40, P2 ;  /* 0x000000011b0b7824 */ /* 0x000fe200010e0628 */
[----:B------:R-:W-:Y:S01]  /*823e0*/  SHF.L.W.U32.HI R12, R29, 0x1, R30 ;  /* 0x000000011d0c7819 */ /* 0x000fe20000010e1e */
[----:B------:R-:W-:Y:S01]  /*823f0*/  IMAD.WIDE.U32 R20, R20, R20, R24 ;  /* 0x0000001414147225 */ /* 0x000fe200078e0018 */
[----:B------:R-:W-:Y:S02]  /*82400*/  SHF.L.W.U32.HI R30, R30, 0x1, R31 ;  /* 0x000000011e1e7819 */ /* 0x000fe40000010e1f */
[----:B------:R-:W-:Y:S01]  /*82410*/  ISETP.GE.U32.AND.EX P1, PT, R11, R27, PT, P1 ;  /* 0x0000001b0b00720c */ /* 0x000fe20003f26110 */
[----:B------:R-:W-:Y:S01]  /*82420*/  IMAD.X R29, RZ, RZ, RZ, P3 ;  /* 0x000000ffff1d7224 */ /* 0x000fe200018e06ff */
[----:B------:R-:W-:Y:S01]  /*82430*/  ISETP.GE.U32.AND P2, PT, R20, R24, PT ;  /* 0x000000181400720c */ /* 0x000fe20003f46070 */
[----:B------:R-:W-:Y:S01]  /*82440*/  IMAD.IADD R19, R26, 0x1, R21 ;  /* 0x000000011a137824 */ /* 0x000fe200078e0215 */
[----:B------:R-:W-:Y:S01]  /*82450*/  @!P0 IADD3 R14, P5, PT, R14, 0x1, RZ ;  /* 0x000000010e0e8810 */ /* 0x000fe20007fbe0ff */
[----:B------:R-:W-:Y:S01]  /*82460*/  IMAD.WIDE.U32.X R22, R7, 0x1, R28, P4 ;  /* 0x0000000107167825 */ /* 0x000fe200020e041c */
[----:B------:R-:W-:-:S02]  /*82470*/  SEL R31, RZ, 0x1, P1 ;  /* 0x00000001ff1f7807 */ /* 0x000fc40000800000 */
[----:B------:R-:W-:Y:S01]  /*82480*/  ISETP.GE.U32.AND.EX P2, PT, R19, R25, PT, P2 ;  /* 0x000000191300720c */ /* 0x000fe20003f46120 */
[----:B------:R-:W-:Y:S01]  /*82490*/  IMAD.WIDE.U32 R28, R11, 0x3d1, RZ ;  /* 0x000003d10b1c7825 */ /* 0x000fe200078e00ff */
[----:B------:R-:W-:Y:S02]  /*824a0*/  IADD3 R31, P3, P4, R31, R14, R12 ;  /* 0x0000000e1f1f7210 */ /* 0x000fe40007c7e00c */
[----:B------:R-:W-:Y:S01]  /*824b0*/  SEL R12, RZ, 0x1, P2 ;  /* 0x00000001ff0c7807 */ /* 0x000fe20001000000 */
[----:B------:R-:W-:Y:S01]  /*824c0*/  IMAD.WIDE.U32 R26, R15, 0x3d1, RZ ;  /* 0x000003d10f1a7825 */ /* 0x000fe200078e00ff */
[----:B------:R-:W-:-:S03]  /*824d0*/  @!P0 ISETP.NE.U32.AND P2, PT, R14, RZ, PT ;  /* 0x000000ff0e00820c */ /* 0x000fc60003f45070 */
[----:B------:R-:W-:Y:S01]  /*824e0*/  @!P0 IMAD.X R13, RZ, RZ, R13, P5 ;  /* 0x000000ffff0d8224 */ /* 0x000fe200028e060d */
[----:B------:R-:W-:Y:S01]  /*824f0*/  IADD3 R21, P6, PT, R18, R26, RZ ;  /* 0x0000001a12157210 */ /* 0x000fe20007fde0ff */
[----:B------:R-:W-:-:S03]  /*82500*/  IMAD.WIDE.U32 R28, P1, R15, 0x1, R28 ;  /* 0x000000010f1c7825 */ /* 0x000fc6000782001c */
[----:B------:R-:W-:Y:S01]  /*82510*/  IADD3.X R7, PT, PT, RZ, R13, R30, P3, P4 ;  /* 0x0000000dff077210 */ /* 0x000fe20001fe841e */
[----:B------:R-:W-:Y:S01]  /*82520*/  IMAD.X R15, RZ, RZ, RZ, P1 ;  /* 0x000000ffff0f7224 */ /* 0x000fe200008e06ff */
[----:B------:R-:W-:Y:S02]  /*82530*/  IADD3 R22, P4, P5, R21, R22, R12 ;  /* 0x0000001615167210 */ /* 0x000fe40007d9e00c */
[----:B------:R-:W-:Y:S02]  /*82540*/  IADD3 R12, P3, PT, R27, R28, RZ ;  /* 0x0000001c1b0c7210 */ /* 0x000fe40007f7e0ff */
[----:B------:R-:W-:Y:S02]  /*82550*/  @!P0 ISETP.NE.AND.EX P2, PT, R13, RZ, PT, P2 ;  /* 0x000000ff0d00820c */ /* 0x000fe40003f45320 */
[----:B------:R-:W-:Y:S01]  /*82560*/  ISETP.GE.U32.AND P1, PT, R21, R26, PT ;  /* 0x0000001a1500720c */ /* 0x000fe20003f26070 */
[----:B------:R-:W-:Y:S01]  /*82570*/  IMAD.X R17, R12, 0x1, R17, P6 ;  /* 0x000000010c117824 */ /* 0x000fe200030e0611 */
[----:B------:R-:W-:-:S02]  /*82580*/  @!P0 SEL R25, RZ, 0x1, P2 ;  /* 0x00000001ff198807 */ /* 0x000fc40001000000 */
[----:B------:R-:W-:Y:S02]  /*82590*/  ISETP.GE.U32.AND P2, PT, R22, R21, PT ;  /* 0x000000151600720c */ /* 0x000fe40003f46070 */
[----:B------:R-:W-:Y:S02]  /*825a0*/  IADD3.X R21, PT, PT, R17, R23, RZ, P4, P5 ;  /* 0x0000001711157210 */ /* 0x000fe400027ea4ff */
[----:B------:R-:W-:Y:S01]  /*825b0*/  ISETP.GE.U32.AND P6, PT, R31, R14, PT ;  /* 0x0000000e1f00720c */ /* 0x000fe20003fc6070 */
[----:B------:R-:W-:Y:S01]  /*825c0*/  IMAD.MOV.U32 R14, RZ, RZ, R29 ;  /* 0x000000ffff0e7224 */ /* 0x000fe200078e001d */
[----:B------:R-:W-:Y:S02]  /*825d0*/  ISETP.GE.U32.AND.EX P1, PT, R17, R12, PT, P1 ;  /* 0x0000000c1100720c */ /* 0x000fe40003f26110 */
[----:B------:R-:W-:Y:S02]  /*825e0*/  ISETP.GE.U32.AND.EX P2, PT, R21, R17, PT, P2 ;  /* 0x000000111500720c */ /* 0x000fe40003f46120 */
[C---:B------:R-:W-:Y:S01]  /*825f0*/  ISETP.GE.U32.AND.EX P6, PT, R7.reuse, R13, PT, P6 ;  /* 0x0000000d0700720c */ /* 0x040fe20003fc6160 */
[----:B------:R-:W-:Y:S01]  /*82600*/  IMAD.WIDE.U32 R12, R7, 0x3d1, RZ ;  /* 0x000003d1070c7825 */ /* 0x000fe200078e00ff */
[----:B------:R-:W-:-:S02]  /*82610*/  @!P0 IADD3 R10, P4, PT, R25, R10, RZ ;  /* 0x0000000a190a8210 */ /* 0x000fc40007f9e0ff */
[----:B------:R-:W-:Y:S01]  /*82620*/  SEL R17, RZ, 0x1, P1 ;  /* 0x00000001ff117807 */ /* 0x000fe20000800000 */
[----:B------:R-:W-:Y:S01]  /*82630*/  IMAD.WIDE.U32.X R24, R11, 0x1, R14, P3 ;  /* 0x000000010b187825 */ /* 0x000fe200018e040e */
[----:B------:R-:W-:Y:S02]  /*82640*/  SEL R11, RZ, 0x1, P2 ;  /* 0x00000001ff0b7807 */ /* 0x000fe40001000000 */
[----:B------:R-:W-:Y:S01]  /*82650*/  SEL R27, RZ, 0x1, P6 ;  /* 0x00000001ff1b7807 */ /* 0x000fe20003000000 */
[----:B------:R-:W-:Y:S01]  /*82660*/  IMAD.WIDE.U32 R14, R31, 0x3d1, RZ ;  /* 0x000003d11f0e7825 */ /* 0x000fe200078e00ff */
[----:B------:R-:W-:Y:S02]  /*82670*/  IADD3 R24, P3, P5, R11, R24, R17 ;  /* 0x000000180b187210 */ /* 0x000fe40007d7e011 */
[----:B------:R-:W-:Y:S01]  /*82680*/  IADD3 R27, P2, PT, R10, R27, RZ ;  /* 0x0000001b0a1b7210 */ /* 0x000fe20007f5e0ff */
[----:B------:R-:W-:Y:S01]  /*82690*/  IMAD.WIDE.U32 R12, P1, R31, 0x1, R12 ;  /* 0x000000011f0c7825 */ /* 0x000fe2000782000c */
[----:B------:R-:W-:-:S03]  /*826a0*/  IADD3.X R23, PT, PT, RZ, R25, RZ, P3, P5 ;  /* 0x00000019ff177210 */ /* 0x000fc60001fea4ff */
[----:B------:R-:W-:Y:S01]  /*826b0*/  @!P0 IMAD.X R9, RZ, RZ, R9, P4 ;  /* 0x000000ffff098224 */ /* 0x000fe200020e0609 */
[----:B------:R-:W-:Y:S01]  /*826c0*/  IADD3 R37, P0, PT, R37, R14, RZ ;  /* 0x0000000e25257210 */ /* 0x000fe20007f1e0ff */
[----:B------:R-:W-:Y:S01]  /*826d0*/  IMAD.X R11, RZ, RZ, RZ, P1 ;  /* 0x000000ffff0b7224 */ /* 0x000fe200008e06ff */
[----:B------:R-:W-:Y:S01]  /*826e0*/  IADD3 R25, P3, PT, R15, R12, RZ ;  /* 0x0000000c0f197210 */ /* 0x000fe20007f7e0ff */
[----:B------:R-:W-:Y:S01]  /*826f0*/  IMAD.X R17, RZ, RZ, R9, P2 ;  /* 0x000000ffff117224 */ /* 0x000fe200010e0609 */
[----:B------:R-:W-:Y:S01]  /*82700*/  IADD3 R24, P2, PT, R37, R24, RZ ;  /* 0x0000001825187210 */ /* 0x000fe20007f5e0ff */
        /* <DEDUP_REMOVED lines=14> */
[----:B------:R-:W-:Y:S01]  /*827f0*/  IMAD.X R9, RZ, RZ, RZ, P2 ;  /* 0x000000ffff097224 */ /* 0x000fe200010e06ff */
[----:B------:R-:W-:Y:S01]  /*82800*/  IADD3 R7, P5, PT, R8, R14, RZ ;  /* 0x0000000e08077210 */ /* 0x000fe20007fbe0ff */
[----:B------:R-:W-:Y:S01]  /*82810*/  IMAD.MOV.U32 R8, RZ, RZ, R11 ;  /* 0x000000ffff087224 */ /* 0x000fe200078e000b */
[----:B------:R-:W-:Y:S02]  /*82820*/  IADD3 R15, P3, PT, R15, R10, RZ ;  /* 0x0000000a0f0f7210 */ /* 0x000fe40007f7e0ff */
[----:B------:R-:W-:Y:S01]  /*82830*/  IADD3 R34, P4, PT, R7, R34, RZ ;  /* 0x0000002207227210 */ /* 0x000fe20007f9e0ff */
[----:B------:R-:W0:Y:S01]  /*82840*/  LDC.64 R10, c[0x3][0x640] ;  /* 0x00c19000ff0a7b82 */ /* 0x000e220000000a00 */
[----:B------:R-:W-:Y:S01]  /*82850*/  IADD3.X R13, PT, PT, RZ, R13, RZ, P0, P1 ;  /* 0x0000000dff0d7210 */ /* 0x000fe200007e24ff */
[----:B------:R-:W-:Y:S01]  /*82860*/  IMAD.X R16, R15, 0x1, R16, P5 ;  /* 0x000000010f107824 */ /* 0x000fe200028e0610 */
[----:B------:R-:W-:Y:S01]  /*82870*/  ISETP.GE.U32.AND P0, PT, R7, R14, PT ;  /* 0x0000000e0700720c */ /* 0x000fe20003f06070 */
[----:B------:R-:W-:Y:S01]  /*82880*/  IMAD.WIDE.U32.X R8, R17, 0x1, R8, P3 ;  /* 0x0000000111087825 */ /* 0x000fe200018e0408 */
[----:B------:R-:W-:-:S02]  /*82890*/  ISETP.GE.U32.AND P1, PT, R34, R7, PT ;  /* 0x000000072200720c */ /* 0x000fc40003f26070 */
        /* <DEDUP_REMOVED lines=50> */
.L_x_1861:
[----:B------:R-:W-:Y:S05]  /*82bc0*/  BSYNC.RECONVERGENT B2 ;  /* 0x0000000000027941 */ /* 0x000fea0003800200 */
.L_x_1860:
[----:B0-----:R-:W-:Y:S01]  /*82bd0*/  ISETP.GT.U32.AND P0, PT, R34, R10, PT ;  /* 0x0000000a2200720c */ /* 0x001fe20003f04070 */
[----:B------:R-:W-:Y:S04]  /*82be0*/  BSSY.RECONVERGENT B2, `(.L_x_1862) ;  /* 0x000002a000027945 */ /* 0x000fe80003800200 */
[----:B------:R-:W-:Y:S01]  /*82bf0*/  BSSY.RELIABLE B3, `(.L_x_1863) ;  /* 0x0000016000037945 */ /* 0x000fe20003800100 */
[----:B------:R-:W-:Y:S02]  /*82c00*/  ISETP.NE.AND P1, PT, R35, 0x3, PT ;  /* 0x000000032300780c */ /* 0x000fe40003f25270 */
        /* <DEDUP_REMOVED lines=20> */
.L_x_1864:
[----:B------:R-:W-:Y:S05]  /*82d50*/  BSYNC.RELIABLE B3 ;  /* 0x0000000000037941 */ /* 0x000fea0003800100 */
.L_x_1863:
[----:B------:R-:W0:Y:S01]  /*82d60*/  LDCU.64 UR20, c[0x3][0x628] ;  /* 0x00c0c500ff1477ac */ /* 0x000e220008000a00 */
[----:B------:R-:W-:Y:S02]  /*82d70*/  IADD3 R34, P3, P4, R34, -R10, -R3 ;  /* 0x8000000a22227210 */ /* 0x000fe40007c7e803 */
[-C--:B------:R-:W-:Y:S01]  /*82d80*/  IADD3 R22, P0, PT, R22, -R3.reuse, RZ ;  /* 0x8000000316167210 */ /* 0x080fe20007f1e0ff */
[----:B------:R-:W1:Y:S01]  /*82d90*/  LDCU.128 UR40, c[0x3][0x630] ;  /* 0x00c0c600ff2877ac */ /* 0x000e620008000c00 */
[----:B------:R-:W-:Y:S02]  /*82da0*/  IADD3 R24, P2, PT, R24, -R3, RZ ;  /* 0x8000000318187210 */ /* 0x000fe40007f5e0ff */
[----:B------:R-:W-:Y:S01]  /*82db0*/  IADD3.X R25, PT, PT, R25, ~R11, ~R0, P3, P4 ;  /* 0x8000000b19197210 */ /* 0x000fe20001fe8c00 */
[----:B0-----:R-:W-:Y:S02]  /*82dc0*/  IMAD.U32 R13, RZ, RZ, UR20 ;  /* 0x00000014ff0d7e24 */ /* 0x001fe4000f8e00ff */
[----:B------:R-:W-:-:S02]  /*82dd0*/  IMAD.U32 R14, RZ, RZ, UR21 ;  /* 0x00000015ff0e7e24 */ /* 0x000fc4000f8e00ff */
        /* <DEDUP_REMOVED lines=8> */
[--C-:B------:R-:W-:Y:S02]  /*82e60*/  IADD3.X R21, PT, PT, ~R12, R21, ~R0.reuse, P4, P0 ;  /* 0x000000150c157210 */ /* 0x100fe400027e0d00 */
[----:B------:R-:W-:-:S09]  /*82e70*/  IADD3.X R23, PT, PT, ~R8, R23, ~R0, P5, P2 ;  /* 0x0000001708177210 */ /* 0x000fd20002fe4d00 */
.L_x_1865:
[----:B------:R-:W-:Y:S05]  /*82e80*/  BSYNC.RECONVERGENT B2 ;  /* 0x0000000000027941 */ /* 0x000fea0003800200 */
.L_x_1862:
[----:B------:R-:W-:Y:S05]  /*82e90*/  @P1 BRA `(.L_x_1866) ;  /* 0xffffffe400781947 */ /* 0x000fea000383ffff */
[----:B------:R-:W2:Y:S04]  /*82ea0*/  LDL R46, [R1+0xa12c] ;  /* 0x00a12c00012e7983 */ /* 0x000ea80000100800 */
[----:B------:R-:W3:Y:S04]  /*82eb0*/  LDL R49, [R1+0xa130] ;  /* 0x00a1300001317983 */ /* 0x000ee80000100800 */
[----:B------:R-:W4:Y:S04]  /*82ec0*/  LDL R48, [R1+0xa134] ;  /* 0x00a1340001307983 */ /* 0x000f280000100800 */
[----:B------:R-:W5:Y:S01]  /*82ed0*/  LDL R47, [R1+0xa138] ;  /* 0x00a13800012f7983 */ /* 0x000f620000100800 */
[----:B------:R-:W-:-:S04]  /*82ee0*/  IMAD.WIDE.U32 R26, R19, R57, RZ ;  /* 0x00000039131a7225 */ /* 0x000fc800078e00ff */
[----:B------:R-:W-:-:S04]  /*82ef0*/  IMAD.WIDE.U32 R16, R19, R56, RZ ;  /* 0x0000003813107225 */ /* 0x000fc800078e00ff */
[----:B------:R-:W-:-:S04]  /*82f00*/  IMAD.WIDE.U32 R30, R20, R57, RZ ;  /* 0x00000039141e7225 */ /* 0x000fc800078e00ff */
[----:B------:R-:W-:-:S04]  /*82f10*/  IMAD.WIDE.U32 R28, R19, R58, RZ ;  /* 0x0000003a131c7225 */ /* 0x000fc800078e00ff */
[----:B------:R-:W-:-:S04]  /*82f20*/  IMAD.WIDE.U32 R32, R20, R56, RZ ;  /* 0x0000003814207225 */ /* 0x000fc800078e00ff */
[----:B--2---:R-:W-:-:S04]  /*82f30*/  IMAD.WIDE.U32 R26, P1, R46, R20, R26 ;  /* 0x000000142e1a7225 */ /* 0x004fc8000782001a */
[----:B---3--:R-:W-:Y:S01]  /*82f40*/  IMAD.WIDE.U32 R16, P0, R49, R20, R16 ;  /* 0x0000001431107225 */ /* 0x008fe20007800010 */
[----:B------:R-:W-:-:S03]  /*82f50*/  IADD3 RZ, P2, PT, R31, R26, RZ ;  /* 0x0000001a1fff7210 */ /* 0x000fc60007f5e0ff */
[----:B------:R-:W-:Y:S02]  /*82f60*/  IMAD.X R37, RZ, RZ, RZ, P1 ;  /* 0x000000ffff257224 */ /* 0x000fe400008e06ff */
[----:B------:R-:W-:Y:S01]  /*82f70*/  IMAD.MOV.U32 R36, RZ, RZ, R27 ;  /* 0x000000ffff247224 */ /* 0x000fe200078e001b */
[----:B------:R-:W-:Y:S01]  /*82f80*/  IADD3 RZ, P1, PT, R33, R16, RZ ;  /* 0x0000001021ff7210 */ /* 0x000fe20007f3e0ff */
[----:B------:R-:W-:Y:S02]  /*82f90*/  IMAD R15, R49, R20, RZ ;  /* 0x00000014310f7224 */ /* 0x000fe400078e02ff */
[----:B------:R-:W-:-:S04]  /*82fa0*/  IMAD.WIDE.U32 R26, R20, R58, RZ ;  /* 0x0000003a141a7225 */ /* 0x000fc800078e00ff */
[----:B----4-:R-:W-:-:S04]  /*82fb0*/  IMAD.WIDE.U32 R28, P6, R48, R20, R28 ;  /* 0x00000014301c7225 */ /* 0x010fc800078c001c */
        /* <DEDUP_REMOVED lines=10> */
[----:B------:R-:W-:Y:S02]  /*83060*/  IMAD R16, R46, R22, RZ ;  /* 0x000000162e107224 */ /* 0x000fe400078e02ff */
[----:B------:R-:W-:Y:S02]  /*83070*/  IMAD.X R36, R15, 0x1, R37, P5 ;  /* 0x000000010f247824 */ /* 0x000fe400028e0625 */
[----:B------:R-:W-:Y:S01]  /*83080*/  IMAD.X R27, RZ, RZ, RZ, P0 ;  /* 0x000000ffff1b7224 */ /* 0x000fe200000e06ff */
[----:B------:R-:W-:Y:S01]  /*83090*/  ISETP.GE.U32.AND P0, PT, R39, R32, PT ;  /* 0x000000202700720c */ /* 0x000fe20003f06070 */
[----:B------:R-:W-:-:S03]  /*830a0*/  IMAD.WIDE.U32 R32, R57, R22, RZ ;  /* 0x0000001639207225 */ /* 0x000fc600078e00ff */
[----:B------:R-:W-:Y:S01]  /*830b0*/  ISETP.GE.U32.AND.EX P0, PT, R36, R15, PT, P0 ;  /* 0x0000000f2400720c */ /* 0x000fe20003f06100 */
[----:B------:R-:W-:Y:S02]  /*830c0*/  IMAD R35, R57, R21, R16 ;  /* 0x0000001539237224 */ /* 0x000fe400078e0210 */
[----:B------:R-:W-:Y:S02]  /*830d0*/  IMAD.MOV.U32 R26, RZ, RZ, R17 ;  /* 0x000000ffff1a7224 */ /* 0x000fe400078e0011 */
[-C--:B------:R-:W-:Y:S02]  /*830e0*/  IMAD R18, R48, R20.reuse, RZ ;  /* 0x0000001430127224 */ /* 0x080fe400078e02ff */
[----:B------:R-:W-:Y:S01]  /*830f0*/  IMAD.IADD R15, R33, 0x1, R35 ;  /* 0x00000001210f7824 */ /* 0x000fe200078e0223 */
[----:B------:R-:W-:Y:S01]  /*83100*/  SEL R35, RZ, 0x1, P0 ;  /* 0x00000001ff237807 */ /* 0x000fe20000000000 */
[----:B------:R-:W-:Y:S01]  /*83110*/  IMAD.WIDE.U32 R16, R58, R20, RZ ;  /* 0x000000143a107225 */ /* 0x000fe200078e00ff */
[----:B------:R-:W-:-:S03]  /*83120*/  IADD3 R39, P5, PT, R39, R32, RZ ;  /* 0x0000002027277210 */ /* 0x000fc60007fbe0ff */
[-C--:B------:R-:W-:Y:S02]  /*83130*/  IMAD R37, R58, R19.reuse, R18 ;  /* 0x000000133a257224 */ /* 0x080fe400078e0212 */
[----:B------:R-:W-:Y:S01]  /*83140*/  IMAD.WIDE.U32.X R26, R49, R19, R26, P1 ;  /* 0x00000013311a7225 */ /* 0x000fe200008e041a */
[----:B------:R-:W-:-:S03]  /*83150*/  ISETP.GE.U32.AND P0, PT, R39, R32, PT ;  /* 0x000000202700720c */ /* 0x000fc60003f06070 */
[----:B------:R-:W-:Y:S01]  /*83160*/  IMAD.X R33, RZ, RZ, RZ, P6 ;  /* 0x000000ffff217224 */ /* 0x000fe200030e06ff */
[----:B------:R-:W-:Y:S01]  /*83170*/  IADD3 R28, P1, P6, R16, R26, R35 ;  /* 0x0000001a101c7210 */ /* 0x000fe20007e3e023 */
[----:B------:R-:W-:Y:S02]  /*83180*/  IMAD.IADD R18, R17, 0x1, R37 ;  /* 0x0000000111127824 */ /* 0x000fe400078e0225 */
[----:B------:R-:W-:Y:S02]  /*83190*/  IMAD.MOV.U32 R32, RZ, RZ, R29 ;  /* 0x000000ffff207224 */ /* 0x000fe400078e001d */
[-C--:B------:R-:W-:Y:S01]  /*831a0*/  IMAD R30, R49, R22.reuse, RZ ;  /* 0x00000016311e7224 */ /* 0x080fe200078e02ff */
[----:B------:R-:W-:Y:S01]  /*831b0*/  IADD3.X R29, PT, PT, R18, R27, RZ, P1, P6 ;  /* 0x0000001b121d7210 */ /* 0x000fe20000fec4ff */
[----:B------:R-:W-:-:S04]  /*831c0*/  IMAD.WIDE.U32 R26, R56, R22, RZ ;  /* 0x00000016381a7225 */ /* 0x000fc800078e00ff */
[----:B------:R-:W-:Y:S02]  /*831d0*/  IMAD.X R41, R15, 0x1, R36, P5 ;  /* 0x000000010f297824 */ /* 0x000fe400028e0624 */
[----:B------:R-:W-:Y:S01]  /*831e0*/  IMAD R35, R56, R21, R30 ;  /* 0x0000001538237224 */ /* 0x000fe200078e021e */
[C---:B------:R-:W-:Y:S01]  /*831f0*/  ISETP.GE.U32.AND P1, PT, R28.reuse, R16, PT ;  /* 0x000000101c00720c */ /* 0x040fe20003f26070 */
[----:B------:R-:W-:Y:S01]  /*83200*/  IMAD.X R17, RZ, RZ, RZ, P4 ;  /* 0x000000ffff117224 */ /* 0x000fe200020e06ff */
[----:B------:R-:W-:Y:S02]  /*83210*/  IADD3 R36, P4, PT, R28, R26, RZ ;  /* 0x0000001a1c247210 */ /* 0x000fe40007f9e0ff */
[----:B------:R-:W-:Y:S01]  /*83220*/  ISETP.GE.U32.AND.EX P0, PT, R41, R15, PT, P0 ;  /* 0x0000000f2900720c */ /* 0x000fe20003f06100 */
[----:B------:R-:W-:Y:S01]  /*83230*/  IMAD.IADD R15, R27, 0x1, R35 ;  /* 0x000000011b0f7824 */ /* 0x000fe200078e0223 */
[----:B------:R-:W-:Y:S01]  /*83240*/  ISETP.GE.U32.AND.EX P1, PT, R29, R18, PT, P1 ;  /* 0x000000121d00720c */ /* 0x000fe20003f26110 */
[----:B------:R-:W-:Y:S01]  /*83250*/  IMAD.MOV.U32 R16, RZ, RZ, R31 ;  /* 0x000000ffff107224 */ /* 0x000fe200078e001f */
[----:B------:R-:W-:Y:S01]  /*83260*/  ISETP.GE.U32.AND P5, PT, R36, R26, PT ;  /* 0x0000001a2400720c */ /* 0x000fe20003fa6070 */
[----:B------:R-:W-:Y:S01]  /*83270*/  IMAD.X R30, R15, 0x1, R29, P4 ;  /* 0x000000010f1e7824 */ /* 0x000fe200020e061d */
[----:B------:R-:W-:Y:S01]  /*83280*/  SEL R31, RZ, 0x1, P1 ;  /* 0x00000001ff1f7807 */ /* 0x000fe20000800000 */
[----:B------:R-:W-:-:S04]  /*83290*/  IMAD.WIDE.U32 R26, R60, R20, RZ ;  /* 0x000000143c1a7225 */ /* 0x000fc800078e00ff */
[----:B------:R-:W-:Y:S01]  /*832a0*/  IMAD.WIDE.U32.X R32, R48, R19, R32, P2 ;  /* 0x0000001330207225 */ /* 0x000fe200010e0420 */
[----:B------:R-:W-:Y:S02]  /*832b0*/  ISETP.GE.U32.AND.EX P2, PT, R30, R15, PT, P5 ;  /* 0x0000000f1e00720c */ /* 0x000fe40003f46150 */
[----:B------:R-:W-:Y:S01]  /*832c0*/  SEL R15, RZ, 0x1, P0 ;  /* 0x00000001ff0f7807 */ /* 0x000fe20000000000 */
[----:B-----5:R-:W-:Y:S02]  /*832d0*/  IMAD R18, R47, R20, RZ ;  /* 0x000000142f127224 */ /* 0x020fe400078e02ff */
[----:B------:R-:W-:Y:S01]  /*832e0*/  IMAD.WIDE.U32.X R28, R46, R21, R16, P3 ;  /* 0x000000152e1c7225 */ /* 0x000fe200018e0410 */
[----:B------:R-:W-:-:S03]  /*832f0*/  IADD3 R31, P3, P6, R26, R32, R31 ;  /* 0x000000201a1f7210 */ /* 0x000fc60007e7e01f */
[----:B------:R-:W-:Y:S01]  /*83300*/  IMAD R35, R60, R19, R18 ;  /* 0x000000133c237224 */ /* 0x000fe200078e0212 */
[----:B------:R-:W-:Y:S01]  /*83310*/  ISETP.GE.U32.AND P1, PT, R31, R26, PT ;  /* 0x0000001a1f00720c */ /* 0x000fe20003f26070 */
[----:B------:R-:W-:Y:S01]  /*83320*/  IMAD R26, R48, R22, RZ ;  /* 0x00000016301a7224 */ /* 0x000fe200078e02ff */
[----:B------:R-:W-:Y:S01]  /*83330*/  IADD3 R18, P0, P4, R36, R28, R15 ;  /* 0x0000001c24127210 */ /* 0x000fe20007c1e00f */
[----:B------:R-:W-:-:S03]  /*83340*/  IMAD.WIDE.U32 R16, R58, R22, RZ ;  /* 0x000000163a107225 */ /* 0x000fc600078e00ff */
[----:B------:R-:W-:Y:S01]  /*83350*/  IADD3.X R15, PT, PT, R30, R29, RZ, P0, P4 ;  /* 0x0000001d1e0f7210 */ /* 0x000fe200007e84ff */
[----:B------:R-:W-:Y:S02]  /*83360*/  IMAD.IADD R35, R27, 0x1, R35 ;  /* 0x000000011b237824 */ /* 0x000fe400078e0223 */
[----:B------:R-:W-:Y:S01]  /*83370*/  IMAD R29, R58, R21, R26 ;  /* 0x000000153a1d7224 */ /* 0x000fe200078e021a */
[----:B------:R-:W-:Y:S01]  /*83380*/  IADD3 R32, P4, PT, R31, R16, RZ ;  /* 0x000000101f207210 */ /* 0x000fe20007f9e0ff */
[----:B------:R-:W-:Y:S01]  /*83390*/  IMAD.WIDE.U32 R26, R21, R56, RZ ;  /* 0x00000038151a7225 */ /* 0x000fe200078e00ff */
[----:B------:R-:W-:Y:S02]  /*833a0*/  ISETP.GE.U32.AND P5, PT, R18, R36, PT ;  /* 0x000000241200720c */ /* 0x000fe40003fa6070 */
[----:B------:R-:W-:Y:S01]  /*833b0*/  IADD3.X R36, PT, PT, R35, R33, RZ, P3, P6 ;  /* 0x0000002123247210 */ /* 0x000fe20001fec4ff */
[----:B------:R-:W-:Y:S01]  /*833c0*/  IMAD.IADD R33, R17, 0x1, R29 ;  /* 0x0000000111217824 */ /* 0x000fe200078e021d */
[----:B------:R-:W-:Y:S01]  /*833d0*/  ISETP.GE.U32.AND P0, PT, R32, R16, PT ;  /* 0x000000102000720c */ /* 0x000fe20003f06070 */
[----:B------:R-:W-:-:S04]  /*833e0*/  IMAD.WIDE.U32 R16, R22, R56, RZ ;  /* 0x0000003816107225 */ /* 0x000fc800078e00ff */
[----:B------:R-:W-:-:S04]  /*833f0*/  IMAD.WIDE.U32 R26, P3, R49, R22, R26 ;  /* 0x00000016311a7225 */ /* 0x000fc8000786001a */
[----:B------:R-:W-:Y:S01]  /*83400*/  IMAD.WIDE.U32 R28, R21, R58, RZ ;  /* 0x0000003a151c7225 */ /* 0x000fe200078e00ff */
[----:B------:R-:W-:Y:S02]  /*83410*/  IADD3 RZ, P6, PT, R17, R26, RZ ;  /* 0x0000001a11ff7210 */ /* 0x000fe40007fde0ff */
[----:B------:R-:W-:Y:S01]  /*83420*/  SEL R26, RZ, 0x1, P2 ;  /* 0x00000001ff1a7807 */ /* 0x000fe20001000000 */
[----:B------:R-:W-:Y:S01]  /*83430*/  IMAD.WIDE.U32 R16, P2, R48, R22, R28 ;  /* 0x0000001630107225 */ /* 0x000fe2000784001c */
[----:B------:R-:W-:-:S03]  /*83440*/  ISETP.GE.U32.AND.EX P5, PT, R15, R30, PT, P5 ;  /* 0x0000001e0f00720c */ /* 0x000fc60003fa6150 */
[----:B------:R-:W-:Y:S02]  /*83450*/  IMAD.X R29, RZ, RZ, RZ, P3 ;  /* 0x000000ffff1d7224 */ /* 0x000fe400018e06ff */
[----:B------:R-:W-:Y:S01]  /*83460*/  IMAD.MOV.U32 R28, RZ, RZ, R27 ;  /* 0x000000ffff1c7224 */ /* 0x000fe200078e001b */
[----:B------:R-:W-:-:S03]  /*83470*/  SEL R27, RZ, 0x1, P5 ;  /* 0x00000001ff1b7807 */ /* 0x000fc60002800000 */
[----:B------:R-:W-:Y:S01]  /*83480*/  IMAD.WIDE.U32.X R28, R49, R21, R28, P6 ;  /* 0x00000015311c7225 */ /* 0x000fe200030e041c */
[----:B------:R-:W-:-:S03]  /*83490*/  ISETP.GE.U32.AND.EX P1, PT, R36, R35, PT, P1 ;  /* 0x000000232400720c */ /* 0x000fc60003f26110 */
[----:B------:R-:W-:Y:S01]  /*834a0*/  IMAD.X R36, R33, 0x1, R36, P4 ;  /* 0x0000000121247824 */ /* 0x000fe200020e0624 */
[----:B------:R-:W-:Y:S01]  /*834b0*/  IADD3 R38, P5, P6, R27, R28, R26 ;  /* 0x0000001c1b267210 */ /* 0x000fe20007ebe01a */
[----:B------:R-:W-:-:S03]  /*834c0*/  IMAD.WIDE.U32 R26, R21, R60, RZ ;  /* 0x0000003c151a7225 */ /* 0x000fc600078e00ff */
[----:B------:R-:W-:Y:S01]  /*834d0*/  IADD3.X R35, PT, PT, RZ, R29, RZ, P5, P6 ;  /* 0x0000001dff237210 */ /* 0x000fe20002fec4ff */
[----:B------:R-:W-:Y:S01]  /*834e0*/  IMAD.WIDE.U32 R30, R22, R58, RZ ;  /* 0x0000003a161e7225 */ /* 0x000fe200078e00ff */
[----:B------:R-:W-:Y:S02]  /*834f0*/  ISETP.GE.U32.AND.EX P6, PT, R36, R33, PT, P0 ;  /* 0x000000212400720c */ /* 0x000fe40003fc6100 */
[----:B------:R-:W-:Y:S01]  /*83500*/  IADD3 R38, P0, PT, R32, R38, RZ ;  /* 0x0000002620267210 */ /* 0x000fe20007f1e0ff */
[----:B------:R-:W-:Y:S01]  /*83510*/  IMAD.WIDE.U32 R26, P5, R47, R22, R26 ;  /* 0x000000162f1a7225 */ /* 0x000fe200078a001a */
[----:B------:R-:W-:-:S03]  /*83520*/  IADD3 RZ, P3, PT, R31, R16, RZ ;  /* 0x000000101fff7210 */ /* 0x000fc60007f7e0ff */
[----:B------:R-:W-:-:S04]  /*83530*/  IMAD.WIDE.U32 R28, R22, R60, RZ ;  /* 0x0000003c161c7225 */ /* 0x000fc800078e00ff */
[----:B------:R-:W-:-:S04]  /*83540*/  IMAD.WIDE.U32 R30, R19, R60, RZ ;  /* 0x0000003c131e7225 */ /* 0x000fc800078e00ff */
[----:B------:R-:W-:Y:S01]  /*83550*/  IMAD.X R35, R36, 0x1, R35, P0 ;  /* 0x0000000124237824 */ /* 0x000fe200000e0623 */
[----:B------:R-:W-:Y:S01]  /*83560*/  ISETP.GE.U32.AND P0, PT, R38, R32, PT ;  /* 0x000000202600720c */ /* 0x000fe20003f06070 */
[----:B------:R-:W-:Y:S01]  /*83570*/  IMAD.WIDE.U32 R32, R20, R60, RZ ;  /* 0x0000003c14207225 */ /* 0x000fe200078e00ff */
[----:B------:R-:W-:Y:S02]  /*83580*/  IADD3 RZ, P4, PT, R29, R26, RZ ;  /* 0x0000001a1dff7210 */ /* 0x000fe40007f9e0ff */
[----:B------:R-:W-:Y:S01]  /*83590*/  ISETP.GE.U32.AND.EX P0, PT, R35, R36, PT, P0 ;  /* 0x000000242300720c */ /* 0x000fe20003f06100 */
[----:B------:R-:W-:Y:S02]  /*835a0*/  IMAD.X R29, RZ, RZ, RZ, P2 ;  /* 0x000000ffff1d7224 */ /* 0x000fe400010e06ff */
[----:B------:R-:W-:-:S04]  /*835b0*/  IMAD.WIDE.U32 R30, P2, R47, R20, R30 ;  /* 0x000000142f1e7225 */ /* 0x000fc8000784001e */
[----:B------:R-:W-:Y:S02]  /*835c0*/  IMAD.X R37, RZ, RZ, RZ, P5 ;  /* 0x000000ffff257224 */ /* 0x000fe400028e06ff */
[----:B------:R-:W-:Y:S02]  /*835d0*/  IMAD.MOV.U32 R28, RZ, RZ, R17 ;  /* 0x000000ffff1c7224 */ /* 0x000fe400078e0011 */
[----:B------:R-:W-:Y:S02]  /*835e0*/  IMAD R32, R47, R22, RZ ;  /* 0x000000162f207224 */ /* 0x000fe400078e02ff */
[----:B------:R-:W-:Y:S01]  /*835f0*/  IMAD.MOV.U32 R36, RZ, RZ, R27 ;  /* 0x000000ffff247224 */ /* 0x000fe200078e001b */
[----:B------:R-:W-:Y:S01]  /*83600*/  IADD3 RZ, P5, PT, R33, R30, RZ ;  /* 0x0000001e21ff7210 */ /* 0x000fe20007fbe0ff */
[-C--:B------:R-:W-:Y:S01]  /*83610*/  IMAD R32, R60, R21.reuse, R32 ;  /* 0x000000153c207224 */ /* 0x080fe200078e0220 */
[----:B------:R-:W-:Y:S01]  /*83620*/  SEL R26, RZ, 0x1, P6 ;  /* 0x00000001ff1a7807 */ /* 0x000fe20003000000 */
[----:B------:R-:W-:-:S04]  /*83630*/  IMAD.WIDE.U32.X R28, R48, R21, R28, P3 ;  /* 0x00000015301c7225 */ /* 0x000fc800018e041c */
[----:B------:R-:W-:Y:S01]  /*83640*/  IMAD.WIDE.U32.X R36, R47, R21, R36, P4 ;  /* 0x000000152f247225 */ /* 0x000fe200020e0424 */
[----:B------:R-:W-:-:S03]  /*83650*/  SEL R21, RZ, 0x1, P0 ;  /* 0x00000001ff157807 */ /* 0x000fc60000000000 */
[----:B------:R-:W-:Y:S02]  /*83660*/  IMAD.X R17, RZ, RZ, RZ, P2 ;  /* 0x000000ffff117224 */ /* 0x000fe400010e06ff */
[----:B------:R-:W-:Y:S01]  /*83670*/  IMAD.MOV.U32 R16, RZ, RZ, R31 ;  /* 0x000000ffff107224 */ /* 0x000fe200078e001f */
[----:B------:R-:W-:Y:S01]  /*83680*/  IADD3 R21, P2, P3, R21, R28, R26 ;  /* 0x0000001c15157210 */ /* 0x000fe20007b5e01a */
[----:B------:R-:W-:Y:S01]  /*83690*/  IMAD.WIDE.U32 R26, R60, R22, RZ ;  /* 0x000000163c1a7225 */ /* 0x000fe200078e00ff */
[----:B------:R-:W-:-:S03]  /*836a0*/  SEL R31, RZ, 0x1, P1 ;  /* 0x00000001ff1f7807 */ /* 0x000fc60000800000 */
[----:B------:R-:W-:-:S03]  /*836b0*/  IMAD.WIDE.U32.X R16, R47, R19, R16, P5 ;  /* 0x000000132f107225 */ /* 0x000fc600028e0410 */
[----:B------:R-:W-:Y:S01]  /*836c0*/  IADD3 R30, P6, P5, R26, R16, R31 ;  /* 0x000000101a1e7210 */ /* 0x000fe20007dde01f */
[----:B------:R-:W-:-:S03]  /*836d0*/  IMAD.IADD R22, R27, 0x1, R32 ;  /* 0x000000011b167824 */ /* 0x000fc600078e0220 */
[----:B------:R-:W-:Y:S01]  /*836e0*/  ISETP.GE.U32.AND P4, PT, R30, R26, PT ;  /* 0x0000001a1e00720c */ /* 0x000fe20003f86070 */
[----:B------:R-:W-:-:S04]  /*836f0*/  IMAD.WIDE.U32 R26, R57, R24, RZ ;  /* 0x00000018391a7225 */ /* 0x000fc800078e00ff */
[----:B------:R-:W-:Y:S01]  /*83700*/  IMAD R16, R46, R24, RZ ;  /* 0x000000182e107224 */ /* 0x000fe200078e02ff */
[----:B------:R-:W-:-:S03]  /*83710*/  IADD3 R40, P1, PT, R18, R26, RZ ;  /* 0x0000001a12287210 */ /* 0x000fc60007f3e0ff */
[----:B------:R-:W-:Y:S01]  /*83720*/  IMAD R31, R57, R23, R16 ;  /* 0x00000017391f7224 */ /* 0x000fe200078e0210 */
[----:B------:R-:W-:-:S03]  /*83730*/  ISETP.GE.U32.AND P0, PT, R40, R26, PT ;  /* 0x0000001a2800720c */ /* 0x000fc60003f06070 */
[----:B------:R-:W-:Y:S02]  /*83740*/  IMAD.IADD R31, R27, 0x1, R31 ;  /* 0x000000011b1f7824 */ /* 0x000fe400078e021f */
[----:B------:R-:W-:Y:S01]  /*83750*/  IMAD.WIDE.U32 R26, R23, R57, RZ ;  /* 0x00000039171a7225 */ /* 0x000fe200078e00ff */
[----:B------:R-:W-:-:S03]  /*83760*/  IADD3.X R18, PT, PT, RZ, R29, RZ, P2, P3 ;  /* 0x0000001dff127210 */ /* 0x000fc600017e64ff */
[----:B------:R-:W-:-:S04]  /*83770*/  IMAD.WIDE.U32 R28, R24, R57, RZ ;  /* 0x00000039181c7225 */ /* 0x000fc800078e00ff */
[----:B------:R-:W-:-:S04]  /*83780*/  IMAD.WIDE.U32 R26, P2, R46, R24, R26 ;  /* 0x000000182e1a7225 */ /* 0x000fc8000784001a */
[----:B------:R-:W-:Y:S01]  /*83790*/  IMAD R16, R49, R24, RZ ;  /* 0x0000001831107224 */ /* 0x000fe200078e02ff */
[----:B------:R-:W-:Y:S02]  /*837a0*/  IADD3 RZ, P3, PT, R29, R26, RZ ;  /* 0x0000001a1dff7210 */ /* 0x000fe40007f7e0ff */
[----:B------:R-:W-:Y:S01]  /*837b0*/  IADD3.X R28, PT, PT, R22, R17, RZ, P6, P5 ;  /* 0x00000011161c7210 */ /* 0x000fe200037ea4ff */
[C---:B------:R-:W-:Y:S02]  /*837c0*/  IMAD R29, R56.reuse, R23, R16 ;  /* 0x00000017381d7224 */ /* 0x040fe400078e0210 */
[----:B------:R-:W-:-:S03]  /*837d0*/  IMAD.WIDE.U32 R16, R56, R24, RZ ;  /* 0x0000001838107225 */ /* 0x000fc600078e00ff */
[-C--:B------:R-:W-:Y:S01]  /*837e0*/  IADD3 R26, P6, PT, R38, R16.reuse, RZ ;  /* 0x00000010261a7210 */ /* 0x080fe20007fde0ff */
[----:B------:R-:W-:Y:S02]  /*837f0*/  IMAD.X R38, R31, 0x1, R15, P1 ;  /* 0x000000011f267824 */ /* 0x000fe400008e060f */
[----:B------:R-:W-:Y:S01]  /*83800*/  IMAD.IADD R29, R17, 0x1, R29 ;  /* 0x00000001111d7824 */ /* 0x000fe200078e021d */
[----:B------:R-:W-:Y:S01]  /*83810*/  ISETP.GE.U32.AND P5, PT, R26, R16, PT ;  /* 0x000000101a00720c */ /* 0x000fe20003fa6070 */
[----:B------:R-:W-:Y:S01]  /*83820*/  IMAD.X R17, RZ, RZ, RZ, P2 ;  /* 0x000000ffff117224 */ /* 0x000fe200010e06ff */
[----:B------:R-:W-:Y:S01]  /*83830*/  ISETP.GE.U32.AND.EX P0, PT, R38, R31, PT, P0 ;  /* 0x0000001f2600720c */ /* 0x000fe20003f06100 */
[----:B------:R-:W-:-:S03]  /*83840*/  IMAD.MOV.U32 R16, RZ, RZ, R27 ;  /* 0x000000ffff107224 */ /* 0x000fc600078e001b */
[----:B------:R-:W-:Y:S01]  /*83850*/  SEL R15, RZ, 0x1, P0 ;  /* 0x00000001ff0f7807 */ /* 0x000fe20000000000 */
[----:B------:R-:W-:-:S04]  /*83860*/  IMAD.WIDE.U32.X R16, R46, R23, R16, P3 ;  /* 0x000000172e107225 */ /* 0x000fc800018e0410 */
[----:B------:R-:W-:Y:S01]  /*83870*/  IMAD.X R35, R29, 0x1, R35, P6 ;  /* 0x000000011d237824 */ /* 0x000fe200030e0623 */
[----:B------:R-:W-:-:S04]  /*83880*/  IADD3 R15, P0, P1, R26, R16, R15 ;  /* 0x000000101a0f7210 */ /* 0x000fc8000791e00f */
[----:B------:R-:W-:Y:S01]  /*83890*/  IADD3.X R32, PT, PT, R35, R17, RZ, P0, P1 ;  /* 0x0000001123207210 */ /* 0x000fe200007e24ff */
[----:B------:R-:W-:Y:S01]  /*838a0*/  IMAD.WIDE.U32 R16, R23, R56, RZ ;  /* 0x0000003817107225 */ /* 0x000fe200078e00ff */
[----:B------:R-:W-:-:S03]  /*838b0*/  ISETP.GE.U32.AND P0, PT, R15, R26, PT ;  /* 0x0000001a0f00720c */ /* 0x000fc60003f06070 */
[----:B------:R-:W-:-:S04]  /*838c0*/  IMAD.WIDE.U32 R26, R24, R56, RZ ;  /* 0x00000038181a7225 */ /* 0x000fc800078e00ff */
[----:B------:R-:W-:Y:S01]  /*838d0*/  IMAD.WIDE.U32 R16, P2, R49, R24, R16 ;  /* 0x0000001831107225 */ /* 0x000fe20007840010 */
[----:B------:R-:W-:Y:S02]  /*838e0*/  ISETP.GE.U32.AND.EX P5, PT, R35, R29, PT, P5 ;  /* 0x0000001d2300720c */ /* 0x000fe40003fa6150 */
[----:B------:R-:W-:Y:S01]  /*838f0*/  IADD3 RZ, P1, PT, R27, R16, RZ ;  /* 0x000000101bff7210 */ /* 0x000fe20007f3e0ff */
[----:B------:R-:W-:Y:S01]  /*83900*/  IMAD.X R27, RZ, RZ, RZ, P2 ;  /* 0x000000ffff1b7224 */ /* 0x000fe200010e06ff */
[----:B------:R-:W-:Y:S01]  /*83910*/  IADD3 R21, P2, PT, R30, R21, RZ ;  /* 0x000000151e157210 */ /* 0x000fe20007f5e0ff */
[----:B------:R-:W-:Y:S01]  /*83920*/  IMAD.MOV.U32 R26, RZ, RZ, R17 ;  /* 0x000000ffff1a7224 */ /* 0x000fe200078e0011 */
[----:B------:R-:W-:Y:S01]  /*83930*/  ISETP.GE.U32.AND.EX P0, PT, R32, R35, PT, P0 ;  /* 0x000000232000720c */ /* 0x000fe20003f06100 */
[----:B------:R-:W-:Y:S01]  /*83940*/  IMAD R16, R48, R24, RZ ;  /* 0x0000001830107224 */ /* 0x000fe200078e02ff */
[----:B------:R-:W-:Y:S01]  /*83950*/  ISETP.GE.U32.AND P6, PT, R21, R30, PT ;  /* 0x0000001e1500720c */ /* 0x000fe20003fc6070 */
[----:B------:R-:W-:Y:S01]  /*83960*/  IMAD.WIDE.U32.X R26, R49, R23, R26, P1 ;  /* 0x00000017311a7225 */ /* 0x000fe200008e041a */
[----:B------:R-:W-:-:S02]  /*83970*/  SEL R30, RZ, 0x1, P5 ;  /* 0x00000001ff1e7807 */ /* 0x000fc40002800000 */
[----:B------:R-:W-:Y:S01]  /*83980*/  SEL R17, RZ, 0x1, P0 ;  /* 0x00000001ff117807 */ /* 0x000fe20000000000 */
[----:B------:R-:W-:-:S03]  /*83990*/  IMAD R31, R58, R23, R16 ;  /* 0x000000173a1f7224 */ /* 0x000fc600078e0210 */
[----:B------:R-:W-:Y:S01]  /*839a0*/  IADD3 R30, P3, P5, R17, R26, R30 ;  /* 0x0000001a111e7210 */ /* 0x000fe20007d7e01e */
[----:B------:R-:W-:-:S03]  /*839b0*/  IMAD.WIDE.U32 R16, R58, R24, RZ ;  /* 0x000000183a107225 */ /* 0x000fc600078e00ff */
[----:B------:R-:W-:Y:S01]  /*839c0*/  IADD3 R29, P1, PT, R21, R16, RZ ;  /* 0x00000010151d7210 */ /* 0x000fe20007f3e0ff */
[----:B------:R-:W-:-:S03]  /*839d0*/  IMAD.IADD R21, R17, 0x1, R31 ;  /* 0x0000000111157824 */ /* 0x000fc600078e021f */
[----:B------:R-:W-:Y:S01]  /*839e0*/  ISETP.GE.U32.AND P0, PT, R29, R16, PT ;  /* 0x000000101d00720c */ /* 0x000fe20003f06070 */
[----:B------:R-:W-:Y:S01]  /*839f0*/  IMAD.WIDE.U32 R16, R23, R58, RZ ;  /* 0x0000003a17107225 */ /* 0x000fe200078e00ff */
[----:B------:R-:W-:-:S03]  /*83a00*/  IADD3.X R31, PT, PT, RZ, R27, RZ, P3, P5 ;  /* 0x0000001bff1f7210 */ /* 0x000fc60001fea4ff */
[----:B------:R-:W-:Y:S02]  /*83a10*/  IMAD.X R18, R28, 0x1, R18, P2 ;  /* 0x000000011c127824 */ /* 0x000fe400010e0612 */
[----:B------:R-:W-:Y:S01]  /*83a20*/  IMAD.WIDE.U32 R16, P5, R48, R24, R16 ;  /* 0x0000001830107225 */ /* 0x000fe200078a0010 */
[----:B------:R-:W-:-:S03]  /*83a30*/  ISETP.GE.U32.AND.EX P4, PT, R28, R22, PT, P4 ;  /* 0x000000161c00720c */ /* 0x000fc60003f86140 */
[----:B------:R-:W-:Y:S01]  /*83a40*/  IMAD.WIDE.U32 R26, R24, R58, RZ ;  /* 0x0000003a181a7225 */ /* 0x000fe200078e00ff */
[----:B------:R-:W-:-:S03]  /*83a50*/  ISETP.GE.U32.AND.EX P6, PT, R18, R28, PT, P6 ;  /* 0x0000001c1200720c */ /* 0x000fc60003fc6160 */
[----:B------:R-:W-:Y:S01]  /*83a60*/  IMAD.X R22, R21, 0x1, R18, P1 ;  /* 0x0000000115167824 */ /* 0x000fe200008e0612 */
[----:B------:R-:W-:Y:S01]  /*83a70*/  IADD3 RZ, P3, PT, R27, R16, RZ ;  /* 0x000000101bff7210 */ /* 0x000fe20007f7e0ff */
[----:B------:R-:W-:Y:S01]  /*83a80*/  IMAD.WIDE.U32 R26, R23, R60, RZ ;  /* 0x0000003c171a7225 */ /* 0x000fe200078e00ff */
[----:B------:R-:W-:Y:S02]  /*83a90*/  IADD3 R16, P2, PT, R29, R30, RZ ;  /* 0x0000001e1d107210 */ /* 0x000fe40007f5e0ff */
[----:B------:R-:W-:Y:S02]  /*83aa0*/  SEL R18, RZ, 0x1, P4 ;  /* 0x00000001ff127807 */ /* 0x000fe40002000000 */
[----:B------:R-:W-:Y:S02]  /*83ab0*/  SEL R33, RZ, 0x1, P6 ;  /* 0x00000001ff217807 */ /* 0x000fe40003000000 */
[----:B------:R-:W-:Y:S02]  /*83ac0*/  ISETP.GE.U32.AND P1, PT, R16, R29, PT ;  /* 0x0000001d1000720c */ /* 0x000fe40003f26070 */
[----:B------:R-:W-:Y:S01]  /*83ad0*/  IADD3 R33, P4, P6, R33, R36, R18 ;  /* 0x0000002421217210 */ /* 0x000fe20007e9e012 */
[----:B------:R-:W-:-:S02]  /*83ae0*/  IMAD.X R18, R22, 0x1, R31, P2 ;  /* 0x0000000116127824 */ /* 0x000fc400010e061f */
[----:B------:R-:W-:Y:S01]  /*83af0*/  IMAD.WIDE.U32 R26, P2, R47, R24, R26 ;  /* 0x000000182f1a7225 */ /* 0x000fe2000784001a */
[----:B------:R-:W-:-:S03]  /*83b00*/  ISETP.GE.U32.AND.EX P0, PT, R22, R21, PT, P0 ;  /* 0x000000151600720c */ /* 0x000fc60003f06100 */
[----:B------:R-:W-:Y:S01]  /*83b10*/  IMAD.WIDE.U32 R28, R24, R60, RZ ;  /* 0x0000003c181c7225 */ /* 0x000fe200078e00ff */
[----:B------:R-:W-:-:S03]  /*83b20*/  ISETP.GE.U32.AND.EX P1, PT, R18, R22, PT, P1 ;  /* 0x000000161200720c */ /* 0x000fc60003f26110 */
[----:B------:R-:W-:Y:S02]  /*83b30*/  IMAD.X R31, RZ, RZ, RZ, P5 ;  /* 0x000000ffff1f7224 */ /* 0x000fe400028e06ff */
[----:B------:R-:W-:Y:S01]  /*83b40*/  IMAD.MOV.U32 R30, RZ, RZ, R17 ;  /* 0x000000ffff1e7224 */ /* 0x000fe200078e0011 */
[----:B------:R-:W-:Y:S01]  /*83b50*/  IADD3 RZ, P5, PT, R29, R26, RZ ;  /* 0x0000001a1dff7210 */ /* 0x000fe20007fbe0ff */
[----:B------:R-:W-:Y:S01]  /*83b60*/  IMAD.WIDE.U32 R28, R57, R34, RZ ;  /* 0x00000022391c7225 */ /* 0x000fe200078e00ff */
[----:B------:R-:W-:Y:S02]  /*83b70*/  SEL R21, RZ, 0x1, P0 ;  /* 0x00000001ff157807 */ /* 0x000fe40000000000 */
[----:B------:R-:W-:Y:S01]  /*83b80*/  SEL R17, RZ, 0x1, P1 ;  /* 0x00000001ff117807 */ /* 0x000fe20000800000 */
[----:B------:R-:W-:Y:S01]  /*83b90*/  IMAD.WIDE.U32.X R30, R48, R23, R30, P3 ;  /* 0x00000017301e7225 */ /* 0x000fe200018e041e */
[----:B------:R-:W-:-:S03]  /*83ba0*/  IADD3.X R36, PT, PT, RZ, R37, RZ, P4, P6 ;  /* 0x00000025ff247210 */ /* 0x000fc600027ec4ff */
[----:B------:R-:W-:Y:S01]  /*83bb0*/  IMAD R22, R46, R34, RZ ;  /* 0x000000222e167224 */ /* 0x000fe200078e02ff */
[----:B------:R-:W-:Y:S02]  /*83bc0*/  IADD3 R17, P3, P4, R17, R30, R21 ;  /* 0x0000001e11117210 */ /* 0x000fe40007c7e015 */
[----:B------:R-:W-:Y:S01]  /*83bd0*/  IADD3 R15, P1, PT, R15, R28, RZ ;  /* 0x0000001c0f0f7210 */ /* 0x000fe20007f3e0ff */
[----:B------:R-:W-:Y:S02]  /*83be0*/  IMAD R35, R57, R25, R22 ;  /* 0x0000001939237224 */ /* 0x000fe400078e0216 */
[----:B------:R-:W-:Y:S01]  /*83bf0*/  IMAD R22, R47, R24, RZ ;  /* 0x000000182f167224 */ /* 0x000fe200078e02ff */
[----:B------:R-:W-:Y:S01]  /*83c00*/  ISETP.GE.U32.AND P0, PT, R15, R28, PT ;  /* 0x0000001c0f00720c */ /* 0x000fe20003f06070 */
[----:B------:R-:W-:Y:S01]  /*83c10*/  IMAD.IADD R35, R29, 0x1, R35 ;  /* 0x000000011d237824 */ /* 0x000fe200078e0223 */
[----:B------:R-:W-:Y:S01]  /*83c20*/  IADD3.X R21, PT, PT, RZ, R31, RZ, P3, P4 ;  /* 0x0000001fff157210 */ /* 0x000fe20001fe84ff */
[----:B------:R-:W-:-:S04]  /*83c30*/  IMAD.WIDE.U32 R28, R60, R24, RZ ;  /* 0x000000183c1c7225 */ /* 0x000fc800078e00ff */
[----:B------:R-:W-:Y:S01]  /*83c40*/  IMAD R31, R60, R23, R22 ;  /* 0x000000173c1f7224 */ /* 0x000fe200078e0216 */
[----:B------:R-:W-:-:S03]  /*83c50*/  IADD3 R33, P3, PT, R33, R28, RZ ;  /* 0x0000001c21217210 */ /* 0x000fc60007f7e0ff */
[----:B------:R-:W-:Y:S02]  /*83c60*/  IMAD.IADD R24, R29, 0x1, R31 ;  /* 0x000000011d187824 */ /* 0x000fe400078e021f */
[----:B------:R-:W-:Y:S01]  /*83c70*/  IMAD.WIDE.U32 R30, R25, R57, RZ ;  /* 0x00000039191e7225 */ /* 0x000fe200078e00ff */
[----:B------:R-:W-:-:S03]  /*83c80*/  ISETP.GE.U32.AND P4, PT, R33, R28, PT ;  /* 0x0000001c2100720c */ /* 0x000fc60003f86070 */
[----:B------:R-:W-:Y:S02]  /*83c90*/  IMAD.X R29, RZ, RZ, RZ, P2 ;  /* 0x000000ffff1d7224 */ /* 0x000fe400010e06ff */
[----:B------:R-:W-:Y:S02]  /*83ca0*/  IMAD.MOV.U32 R28, RZ, RZ, R27 ;  /* 0x000000ffff1c7224 */ /* 0x000fe400078e001b */
[----:B------:R-:W-:-:S04]  /*83cb0*/  IMAD.WIDE.U32 R30, P2, R46, R34, R30 ;  /* 0x000000222e1e7225 */ /* 0x000fc8000784001e */
[----:B------:R-:W-:-:S04]  /*83cc0*/  IMAD.WIDE.U32 R26, R34, R57, RZ ;  /* 0x00000039221a7225 */ /* 0x000fc800078e00ff */
[----:B------:R-:W-:Y:S01]  /*83cd0*/  IMAD R22, R49, R34, RZ ;  /* 0x0000002231167224 */ /* 0x000fe200078e02ff */
[----:B------:R-:W-:Y:S01]  /*83ce0*/  IADD3 RZ, P6, PT, R27, R30, RZ ;  /* 0x0000001e1bff7210 */ /* 0x000fe20007fde0ff */
[----:B------:R-:W-:-:S04]  /*83cf0*/  IMAD.WIDE.U32.X R28, R47, R23, R28, P5 ;  /* 0x000000172f1c7225 */ /* 0x000fc800028e041c */
        /* <DEDUP_REMOVED lines=8> */
[----:B------:R-:W-:-:S03]  /*83d80*/  ISETP.GE.U32.AND.EX P0, PT, R32, R35, PT, P0 ;  /* 0x000000232000720c */ /* 0x000fc60003f06100 */
[----:B------:R-:W-:Y:S01]  /*83d90*/  IMAD.WIDE.U32.X R22, R46, R25, R22, P6 ;  /* 0x000000192e167225 */ /* 0x000fe200030e0416 */
[----:B------:R-:W-:-:S03]  /*83da0*/  SEL R27, RZ, 0x1, P0 ;  /* 0x00000001ff1b7807 */ /* 0x000fc60000000000 */
[----:B------:R-:W-:Y:S01]  /*83db0*/  IMAD.X R35, R26, 0x1, R18, P5 ;  /* 0x000000011a237824 */ /* 0x000fe200028e0612 */
[----:B------:R-:W-:-:S04]  /*83dc0*/  IADD3 R16, P0, P5, R30, R22, R27 ;  /* 0x000000161e107210 */ /* 0x000fc80007d1e01b */
[----:B------:R-:W-:Y:S01]  /*83dd0*/  IADD3.X R18, PT, PT, R35, R23, RZ, P0, P5 ;  /* 0x0000001723127210 */ /* 0x000fe200007ea4ff */
[----:B------:R-:W-:Y:S01]  /*83de0*/  IMAD.WIDE.U32 R22, R25, R56, RZ ;  /* 0x0000003819167225 */ /* 0x000fe200078e00ff */
[----:B------:R-:W-:-:S03]  /*83df0*/  ISETP.GE.U32.AND.EX P2, PT, R35, R26, PT, P1 ;  /* 0x0000001a2300720c */ /* 0x000fc60003f46110 */
[----:B------:R-:W-:-:S04]  /*83e00*/  IMAD.WIDE.U32 R26, R34, R56, RZ ;  /* 0x00000038221a7225 */ /* 0x000fc800078e00ff */
[----:B------:R-:W-:Y:S01]  /*83e10*/  IMAD.WIDE.U32 R22, P0, R49, R34, R22 ;  /* 0x0000002231167225 */ /* 0x000fe20007800016 */
[----:B------:R-:W-:-:S03]  /*83e20*/  ISETP.GE.U32.AND P1, PT, R16, R30, PT ;  /* 0x0000001e1000720c */ /* 0x000fc60003f26070 */
[----:B------:R-:W-:Y:S01]  /*83e30*/  IMAD R37, R48, R34, RZ ;  /* 0x0000002230257224 */ /* 0x000fe200078e02ff */
[----:B------:R-:W-:Y:S01]  /*83e40*/  IADD3 RZ, P6, PT, R27, R22, RZ ;  /* 0x000000161bff7210 */ /* 0x000fe20007fde0ff */
[----:B------:R-:W-:Y:S01]  /*83e50*/  IMAD.X R36, R24, 0x1, R36, P3 ;  /* 0x0000000118247824 */ /* 0x000fe200018e0624 */
[----:B------:R-:W-:Y:S01]  /*83e60*/  IADD3 R22, P5, PT, R33, R17, RZ ;  /* 0x0000001121167210 */ /* 0x000fe20007fbe0ff */
[----:B------:R-:W-:Y:S01]  /*83e70*/  IMAD.WIDE.U32 R26, R58, R34, RZ ;  /* 0x000000223a1a7225 */ /* 0x000fe200078e00ff */
[----:B------:R-:W-:-:S03]  /*83e80*/  ISETP.GE.U32.AND.EX P1, PT, R18, R35, PT, P1 ;  /* 0x000000231200720c */ /* 0x000fc60003f26110 */
[----:B------:R-:W-:Y:S02]  /*83e90*/  IMAD R37, R58, R25, R37 ;  /* 0x000000193a257224 */ /* 0x000fe400078e0225 */
[----:B------:R-:W-:Y:S02]  /*83ea0*/  IMAD.X R31, RZ, RZ, RZ, P0 ;  /* 0x000000ffff1f7224 */ /* 0x000fe400000e06ff */
[----:B------:R-:W-:Y:S01]  /*83eb0*/  IMAD.MOV.U32 R30, RZ, RZ, R23 ;  /* 0x000000ffff1e7224 */ /* 0x000fe200078e0017 */
[----:B------:R-:W-:Y:S01]  /*83ec0*/  ISETP.GE.U32.AND P3, PT, R22, R33, PT ;  /* 0x000000211600720c */ /* 0x000fe20003f66070 */
[----:B------:R-:W-:Y:S01]  /*83ed0*/  IMAD.X R17, R36, 0x1, R21, P5 ;  /* 0x0000000124117824 */ /* 0x000fe200028e0615 */
[----:B------:R-:W-:Y:S01]  /*83ee0*/  IADD3 R33, P5, PT, R22, R26, RZ ;  /* 0x0000001a16217210 */ /* 0x000fe20007fbe0ff */
[----:B------:R-:W-:Y:S01]  /*83ef0*/  IMAD.IADD R21, R27, 0x1, R37 ;  /* 0x000000011b157824 */ /* 0x000fe200078e0225 */
[----:B------:R-:W-:Y:S01]  /*83f00*/  ISETP.GE.U32.AND.EX P4, PT, R36, R24, PT, P4 ;  /* 0x000000182400720c */ /* 0x000fe20003f86140 */
[----:B------:R-:W-:Y:S01]  /*83f10*/  IMAD.WIDE.U32 R22, R25, R58, RZ ;  /* 0x0000003a19167225 */ /* 0x000fe200078e00ff */
[----:B------:R-:W-:-:S02]  /*83f20*/  SEL R24, RZ, 0x1, P2 ;  /* 0x00000001ff187807 */ /* 0x000fc40001000000 */
[----:B------:R-:W-:Y:S01]  /*83f30*/  SEL R27, RZ, 0x1, P1 ;  /* 0x00000001ff1b7807 */ /* 0x000fe20000800000 */
[----:B------:R-:W-:Y:S01]  /*83f40*/  IMAD.WIDE.U32.X R30, R49, R25, R30, P6 ;  /* 0x00000019311e7225 */ /* 0x000fe200030e041e */
[----:B------:R-:W-:-:S03]  /*83f50*/  ISETP.GE.U32.AND P0, PT, R33, R26, PT ;  /* 0x0000001a2100720c */ /* 0x000fc60003f06070 */
[----:B------:R-:W-:Y:S01]  /*83f60*/  IMAD.WIDE.U32 R22, P1, R48, R34, R22 ;  /* 0x0000002230167225 */ /* 0x000fe20007820016 */
[----:B------:R-:W-:-:S03]  /*83f70*/  IADD3 R24, P2, P6, R27, R30, R24 ;  /* 0x0000001e1b187210 */ /* 0x000fc60007e5e018 */
[----:B------:R-:W-:Y:S01]  /*83f80*/  IMAD.WIDE.U32 R26, R34, R58, RZ ;  /* 0x0000003a221a7225 */ /* 0x000fe200078e00ff */
[----:B------:R-:W-:-:S03]  /*83f90*/  ISETP.GE.U32.AND.EX P3, PT, R17, R36, PT, P3 ;  /* 0x000000241100720c */ /* 0x000fc60003f66130 */
[----:B------:R-:W-:Y:S01]  /*83fa0*/  IMAD.X R17, R21, 0x1, R17, P5 ;  /* 0x0000000115117824 */ /* 0x000fe200028e0611 */
[----:B------:R-:W-:Y:S01]  /*83fb0*/  IADD3 RZ, P5, PT, R27, R22, RZ ;  /* 0x000000161bff7210 */ /* 0x000fe20007fbe0ff */
[----:B------:R-:W-:Y:S01]  /*83fc0*/  IMAD.WIDE.U32 R26, R25, R60, RZ ;  /* 0x0000003c191a7225 */ /* 0x000fe200078e00ff */
[----:B------:R-:W-:Y:S02]  /*83fd0*/  IADD3.X R22, PT, PT, RZ, R31, RZ, P2, P6 ;  /* 0x0000001fff167210 */ /* 0x000fe400017ec4ff */
[----:B------:R-:W-:Y:S02]  /*83fe0*/  ISETP.GE.U32.AND.EX P0, PT, R17, R21, PT, P0 ;  /* 0x000000151100720c */ /* 0x000fe40003f06100 */
[----:B------:R-:W-:Y:S01]  /*83ff0*/  IADD3 R21, P6, PT, R33, R24, RZ ;  /* 0x0000001821157210 */ /* 0x000fe20007fde0ff */
[----:B------:R-:W-:Y:S01]  /*84000*/  IMAD.WIDE.U32 R36, R34, R60, RZ ;  /* 0x0000003c22247225 */ /* 0x000fe200078e00ff */
[----:B------:R-:W-:-:S03]  /*84010*/  SEL R24, RZ, 0x1, P4 ;  /* 0x00000001ff187807 */ /* 0x000fc60002000000 */
[----:B------:R-:W-:Y:S01]  /*84020*/  IMAD.WIDE.U32 R26, P4, R47, R34, R26 ;  /* 0x000000222f1a7225 */ /* 0x000fe2000788001a */
[----:B------:R-:W-:Y:S02]  /*84030*/  SEL R35, RZ, 0x1, P3 ;  /* 0x00000001ff237807 */ /* 0x000fe40001800000 */
[----:B------:R-:W-:Y:S01]  /*84040*/  ISETP.GE.U32.AND P2, PT, R21, R33, PT ;  /* 0x000000211500720c */ /* 0x000fe20003f46070 */
[----:B------:R-:W-:Y:S01]  /*84050*/  IMAD.X R31, RZ, RZ, RZ, P1 ;  /* 0x000000ffff1f7224 */ /* 0x000fe200008e06ff */
[----:B------:R-:W-:Y:S01]  /*84060*/  IADD3 RZ, P1, PT, R37, R26, RZ ;  /* 0x0000001a25ff7210 */ /* 0x000fe20007f3e0ff */
[----:B------:R-:W-:Y:S02]  /*84070*/  IMAD.MOV.U32 R30, RZ, RZ, R23 ;  /* 0x000000ffff1e7224 */ /* 0x000fe400078e0017 */
[----:B------:R-:W-:Y:S01]  /*84080*/  IMAD.X R33, R17, 0x1, R22, P6 ;  /* 0x0000000111217824 */ /* 0x000fe200030e0616 */
[----:B------:R-:W-:Y:S01]  /*84090*/  IADD3 R35, P6, P3, R35, R28, R24 ;  /* 0x0000001c23237210 */ /* 0x000fe20007bde018 */
[----:B------:R-:W-:-:S04]  /*840a0*/  IMAD.WIDE.U32 R22, R60, R34, RZ ;  /* 0x000000223c167225 */ /* 0x000fc800078e00ff */
[----:B------:R-:W-:Y:S02]  /*840b0*/  IMAD R37, R47, R34, RZ ;  /* 0x000000222f257224 */ /* 0x000fe400078e02ff */
[----:B------:R-:W-:Y:S01]  /*840c0*/  IMAD.WIDE.U32.X R30, R48, R25, R30, P5 ;  /* 0x00000019301e7225 */ /* 0x000fe200028e041e */
[----:B------:R-:W-:-:S03]  /*840d0*/  IADD3 R36, P5, PT, R35, R22, RZ ;  /* 0x0000001623247210 */ /* 0x000fc60007fbe0ff */
[-C--:B------:R-:W-:Y:S02]  /*840e0*/  IMAD R37, R60, R25.reuse, R37 ;  /* 0x000000193c257224 */ /* 0x080fe400078e0225 */
[----:B------:R-:W-:Y:S02]  /*840f0*/  IMAD.X R35, RZ, RZ, RZ, P4 ;  /* 0x000000ffff237224 */ /* 0x000fe400020e06ff */
[----:B------:R-:W-:Y:S01]  /*84100*/  IMAD.MOV.U32 R34, RZ, RZ, R27 ;  /* 0x000000ffff227224 */ /* 0x000fe200078e001b */
[----:B------:R-:W-:Y:S01]  /*84110*/  ISETP.GE.U32.AND P4, PT, R36, R22, PT ;  /* 0x000000162400720c */ /* 0x000fe20003f86070 */
[----:B------:R-:W-:Y:S02]  /*84120*/  IMAD.IADD R37, R23, 0x1, R37 ;  /* 0x0000000117257824 */ /* 0x000fe400078e0225 */
[----:B------:R-:W-:Y:S01]  /*84130*/  IMAD.WIDE.U32.X R22, R47, R25, R34, P1 ;  /* 0x000000192f167225 */ /* 0x000fe200008e0422 */
[----:B------:R-:W-:Y:S02]  /*84140*/  ISETP.GE.U32.AND.EX P1, PT, R33, R17, PT, P2 ;  /* 0x000000112100720c */ /* 0x000fe40003f26120 */
[----:B------:R-:W-:-:S02]  /*84150*/  SEL R34, RZ, 0x1, P0 ;  /* 0x00000001ff227807 */ /* 0x000fc40000000000 */
[----:B------:R-:W-:Y:S01]  /*84160*/  SEL R17, RZ, 0x1, P1 ;  /* 0x00000001ff117807 */ /* 0x000fe20000800000 */
[----:B------:R-:W-:Y:S01]  /*84170*/  IMAD.WIDE.U32 R26, R21, 0x3d1, RZ ;  /* 0x000003d1151a7825 */ /* 0x000fe200078e00ff */
[----:B------:R-:W-:Y:S02]  /*84180*/  IADD3.X R28, PT, PT, RZ, R29, RZ, P6, P3 ;  /* 0x0000001dff1c7210 */ /* 0x000fe400037e64ff */
[----:B------:R-:W-:Y:S01]  /*84190*/  IADD3 R34, P0, P3, R17, R30, R34 ;  /* 0x0000001e11227210 */ /* 0x000fe20007b1e022 */
[----:B------:R-:W-:Y:S01]  /*841a0*/  IMAD.WIDE.U32 R24, R33, 0x3d1, RZ ;  /* 0x000003d121187825 */ /* 0x000fe200078e00ff */
[----:B------:R-:W-:Y:S02]  /*841b0*/  IADD3 R30, P1, PT, R39, R26, RZ ;  /* 0x0000001a271e7210 */ /* 0x000fe40007f3e0ff */
[----:B------:R-:W-:Y:S01]  /*841c0*/  IADD3.X R39, PT, PT, RZ, R31, RZ, P0, P3 ;  /* 0x0000001fff277210 */ /* 0x000fe200007e64ff */
[----:B------:R-:W-:Y:S02]  /*841d0*/  IMAD.X R31, R37, 0x1, R28, P5 ;  /* 0x00000001251f7824 */ /* 0x000fe400028e061c */
[----:B------:R-:W-:-:S04]  /*841e0*/  IMAD.WIDE.U32 R24, P2, R21, 0x1, R24 ;  /* 0x0000000115187825 */ /* 0x000fc80007840018 */
[----:B------:R-:W-:Y:S01]  /*841f0*/  IMAD.WIDE.U32 R28, R18, 0x3d1, RZ ;  /* 0x000003d1121c7825 */ /* 0x000fe200078e00ff */
[----:B------:R-:W-:Y:S02]  /*84200*/  ISETP.GE.U32.AND P0, PT, R30, R26, PT ;  /* 0x0000001a1e00720c */ /* 0x000fe40003f06070 */
[----:B------:R-:W-:Y:S01]  /*84210*/  IADD3 R24, P3, PT, R27, R24, RZ ;  /* 0x000000181b187210 */ /* 0x000fe20007f7e0ff */
[----:B------:R-:W-:-:S04]  /*84220*/  IMAD.WIDE.U32 R26, R16, 0x3d1, RZ ;  /* 0x000003d1101a7825 */ /* 0x000fc800078e00ff */
[----:B------:R-:W-:-:S04]  /*84230*/  IMAD.WIDE.U32 R28, P5, R16, 0x1, R28 ;  /* 0x00000001101c7825 */ /* 0x000fc800078a001c */
        /* <DEDUP_REMOVED lines=8> */
[----:B------:R-:W-:Y:S01]  /*842c0*/  IMAD.IADD R35, R21, 0x1, R35 ;  /* 0x0000000115237824 */ /* 0x000fe200078e0223 */
[----:B------:R-:W-:-:S04]  /*842d0*/  IADD3 R26, P6, PT, R36, R34, RZ ;  /* 0x00000022241a7210 */ /* 0x000fc80007fde0ff */
[----:B------:R-:W-:Y:S01]  /*842e0*/  ISETP.GE.U32.AND.EX P5, PT, R35, R27, PT, P5 ;  /* 0x0000001b2300720c */ /* 0x000fe20003fa6150 */
[----:B------:R-:W-:-:S03]  /*842f0*/  IMAD.X R41, R24, 0x1, R41, P1 ;  /* 0x0000000118297824 */ /* 0x000fc600008e0629 */
[----:B------:R-:W-:Y:S01]  /*84300*/  SEL R21, RZ, 0x1, P5 ;  /* 0x00000001ff157807 */ /* 0x000fe20002800000 */
[----:B------:R-:W-:Y:S01]  /*84310*/  IMAD.X R19, RZ, RZ, RZ, P2 ;  /* 0x000000ffff137224 */ /* 0x000fe200010e06ff */
[----:B------:R-:W-:Y:S01]  /*84320*/  ISETP.GE.U32.AND P1, PT, R26, R36, PT ;  /* 0x000000241a00720c */ /* 0x000fe20003f26070 */
[C---:B------:R-:W-:Y:S01]  /*84330*/  IMAD.X R39, R31.reuse, 0x1, R39, P6 ;  /* 0x000000011f277824 */ /* 0x040fe200030e0627 */
[----:B------:R-:W-:Y:S01]  /*84340*/  IADD3 R34, P2, P5, R30, R16, R21 ;  /* 0x000000101e227210 */ /* 0x000fe20007d5e015 */
[----:B------:R-:W-:Y:S01]  /*84350*/  IMAD.MOV.U32 R18, RZ, RZ, R25 ;  /* 0x000000ffff127224 */ /* 0x000fe200078e0019 */
[----:B------:R-:W-:Y:S02]  /*84360*/  ISETP.GE.U32.AND.EX P4, PT, R31, R37, PT, P4 ;  /* 0x000000251f00720c */ /* 0x000fe40003f86140 */
[----:B------:R-:W-:Y:S02]  /*84370*/  IADD3.X R25, PT, PT, R41, R17, RZ, P2, P5 ;  /* 0x0000001129197210 */ /* 0x000fe400017ea4ff */
[----:B------:R-:W-:Y:S01]  /*84380*/  ISETP.GE.U32.AND P2, PT, R34, R30, PT ;  /* 0x0000001e2200720c */ /* 0x000fe20003f46070 */
[C---:B------:R-:W-:Y:S01]  /*84390*/  IMAD.WIDE.U32 R16, R39.reuse, 0x3d1, RZ ;  /* 0x000003d127107825 */ /* 0x040fe200078e00ff */
[----:B------:R-:W-:-:S02]  /*843a0*/  ISETP.GE.U32.AND.EX P1, PT, R39, R31, PT, P1 ;  /* 0x0000001f2700720c */ /* 0x000fc40003f26110 */
[----:B------:R-:W-:Y:S02]  /*843b0*/  ISETP.GE.U32.AND.EX P2, PT, R25, R41, PT, P2 ;  /* 0x000000291900720c */ /* 0x000fe40003f46120 */
[----:B------:R-:W-:Y:S02]  /*843c0*/  ISETP.GE.U32.AND.EX P0, PT, R41, R24, PT, P0 ;  /* 0x000000182900720c */ /* 0x000fe40003f06100 */
[----:B------:R-:W-:Y:S02]  /*843d0*/  SEL R28, RZ, 0x1, P4 ;  /* 0x00000001ff1c7807 */ /* 0x000fe40002000000 */
[----:B------:R-:W-:Y:S01]  /*843e0*/  SEL R21, RZ, 0x1, P1 ;  /* 0x00000001ff157807 */ /* 0x000fe20000800000 */
[----:B------:R-:W-:Y:S01]  /*843f0*/  IMAD.WIDE.U32.X R18, R33, 0x1, R18, P3 ;  /* 0x0000000121127825 */ /* 0x000fe200018e0412 */
[----:B------:R-:W-:Y:S02]  /*84400*/  SEL R29, RZ, 0x1, P2 ;  /* 0x00000001ff1d7807 */ /* 0x000fe40001000000 */
[----:B------:R-:W-:Y:S01]  /*84410*/  SEL R24, RZ, 0x1, P0 ;  /* 0x00000001ff187807 */ /* 0x000fe20000000000 */
[----:B------:R-:W-:Y:S01]  /*84420*/  IMAD.WIDE.U32 R16, P3, R26, 0x1, R16 ;  /* 0x000000011a107825 */ /* 0x000fe20007860010 */
[----:B------:R-:W-:-:S03]  /*84430*/  IADD3 R21, P1, P2, R21, R22, R28 ;  /* 0x0000001615157210 */ /* 0x000fc60007a3e01c */
[----:B------:R-:W-:Y:S01]  /*84440*/  IMAD.WIDE.U32 R26, R26, 0x3d1, RZ ;  /* 0x000003d11a1a7825 */ /* 0x000fe200078e00ff */
[----:B------:R-:W-:Y:S02]  /*84450*/  IADD3 R24, P4, P5, R29, R18, R24 ;  /* 0x000000121d187210 */ /* 0x000fe40007d9e018 */
        /* <DEDUP_REMOVED lines=8> */
[----:B------:R-:W-:-:S03]  /*844e0*/  ISETP.GE.U32.AND P1, PT, R24, R31, PT ;  /* 0x0000001f1800720c */ /* 0x000fc60003f26070 */
[C---:B------:R-:W-:Y:S02]  /*844f0*/  IMAD.X R23, R38.reuse, 0x1, R23, P4 ;  /* 0x0000000126177824 */ /* 0x040fe400020e0617 */
[----:B------:R-:W-:Y:S02]  /*84500*/  IMAD.X R19, RZ, RZ, RZ, P3 ;  /* 0x000000ffff137224 */ /* 0x000fe400018e06ff */
[----:B------:R-:W-:Y:S01]  /*84510*/  IMAD.MOV.U32 R18, RZ, RZ, R17 ;  /* 0x000000ffff127224 */ /* 0x000fe200078e0011 */
[----:B------:R-:W-:Y:S02]  /*84520*/  ISETP.GE.U32.AND.EX P0, PT, R38, R29, PT, P0 ;  /* 0x0000001d2600720c */ /* 0x000fe40003f06100 */
        /* <DEDUP_REMOVED lines=68> */
.L_x_1868:
[----:B------:R-:W-:Y:S05]  /*84970*/  BSYNC.RECONVERGENT B2 ;  /* 0x0000000000027941 */ /* 0x000fea0003800200 */
.L_x_1867:
        /* <DEDUP_REMOVED lines=13> */
.L_x_1870:
        /* <DEDUP_REMOVED lines=10> */
.L_x_1871:
[----:B------:R-:W-:Y:S05]  /*84af0*/  BSYNC.RECONVERGENT B2 ;  /* 0x0000000000027941 */ /* 0x000fea0003800200 */
.L_x_1869:
[----:B------:R-:W-:-:S07]  /*84b00*/  IMAD.MOV.U32 R19, RZ, RZ, RZ ;  /* 0x000000ffff137224 */ /* 0x000fce00078e00ff */
.L_x_1886:
        /* <DEDUP_REMOVED lines=72> */
.L_x_1873:
[----:B------:R-:W-:Y:S05]  /*84f90*/  BSYNC.RECONVERGENT B2 ;  /* 0x0000000000027941 */ /* 0x000fea0003800200 */
.L_x_1872:
[C---:B------:R-:W-:Y:S01]  /*84fa0*/  IMAD.WIDE.U32 R30, R20.reuse, R24, RZ ;  /* 0x00000018141e7225 */ /* 0x040fe200078e00ff */
        /* <DEDUP_REMOVED lines=17> */
[----:B------:R-:W-:Y:S01]  /*850c0*/  IMAD.WIDE.U32 R32, P4, R20, R21, R32 ;  /* 0x0000001514207225 */ /* 0x000fe20007880020 */
        /* <DEDUP_REMOVED lines=9> */
[----:B------:R-:W-:Y:S01]  /*85160*/  IMAD R39, R35, R22, R39 ;  /* 0x0000001623277224 */ /* 0x000fe200078e0227 */
[----:B------:R-:W-:Y:S01]  /*85170*/  IADD3.X R41, PT, PT, RZ, R7, R30, P2, P3 ;  /* 0x00000007ff297210 */ /* 0x000fe200017e641e */
[----:B------:R-:W-:-:S03]  /*85180*/  IMAD.WIDE.U32 R30, R22, R20, RZ ;  /* 0x00000014161e7225 */ /* 0x000fc600078e00ff */
[----:B------:R-:W-:Y:S01]  /*85190*/  ISETP.GE.U32.AND.EX P0, PT, R41, R7, PT, P0 ;  /* 0x000000072900720c */ /* 0x000fe20003f06100 */
[----:B------:R-:W-:Y:S02]  /*851a0*/  IMAD.IADD R31, R31, 0x1, R39 ;  /* 0x000000011f1f7824 */ /* 0x000fe400078e0227 */
[C---:B------:R-:W-:Y:S02]  /*851b0*/  IMAD.SHL.U32 R7, R30.reuse, 0x2, RZ ;  /* 0x000000021e077824 */ /* 0x040fe400078e00ff */
[----:B------:R-:W-:Y:S01]  /*851c0*/  IMAD.MOV.U32 R28, RZ, RZ, R33 ;  /* 0x000000ffff1c7224 */ /* 0x000fe200078e0021 */
        /* <DEDUP_REMOVED lines=31> */
.L_x_1875:
[----:B------:R-:W-:Y:S05]  /*853c0*/  BSYNC.RECONVERGENT B2 ;  /* 0x0000000000027941 */ /* 0x000fea0003800200 */
.L_x_1874:
        /* <DEDUP_REMOVED lines=21> */
[----:B------:R-:W-:Y:S01]  /*85520*/  IMAD.WIDE.U32.X R28, R25, R23, R28, P2 ;  /* 0x00000017191c7225 */ /* 0x000fe200010e041c */
[----:B------:R-:W-:-:S03]  /*85530*/  ISETP.GE.U32.AND.EX P0, PT, R16, R35, PT, P0 ;  /* 0x000000231000720c */ /* 0x000fc60003f06100 */
[----:B------:R-:W-:Y:S01]  /*85540*/  IMAD.WIDE.U32 R32, P5, R34, R21, R32 ;  /* 0x0000001522207225 */ /* 0x000fe200078a0020 */
[----:B------:R-:W-:Y:S02]  /*85550*/  SHF.L.W.U32.HI R30, R31, 0x1, R28 ;  /* 0x000000011f1e7819 */ /* 0x000fe40000010e1c */
[----:B------:R-:W-:Y:S01]  /*85560*/  SHF.L.W.U32.HI R15, R28, 0x1, R29 ;  /* 0x000000011c0f7819 */ /* 0x000fe20000010e1d */
[----:B------:R-:W-:Y:S01]  /*85570*/  IMAD.MOV.U32 R38, RZ, RZ, R33 ;  /* 0x000000ffff267224 */ /* 0x000fe200078e0021 */
[----:B------:R-:W-:Y:S01]  /*85580*/  IADD3 RZ, P6, PT, R39, R32, RZ ;  /* 0x0000002027ff7210 */ /* 0x000fe20007fde0ff */
[----:B------:R-:W-:Y:S02]  /*85590*/  IMAD R32, R21, R34, RZ ;  /* 0x0000002215207224 */ /* 0x000fe400078e02ff */
[----:B------:R-:W-:Y:S02]  /*855a0*/  IMAD.X R39, RZ, RZ, RZ, P5 ;  /* 0x000000ffff277224 */ /* 0x000fe400028e06ff */
[----:B------:R-:W-:-:S04]  /*855b0*/  IMAD.WIDE.U32 R28, R23, R22, RZ ;  /* 0x00000016171c7225 */ /* 0x000fc800078e00ff */
[----:B------:R-:W-:Y:S02]  /*855c0*/  IMAD R32, R25, R22, R32 ;  /* 0x0000001619207224 */ /* 0x000fe400078e0220 */
[----:B------:R-:W-:-:S04]  /*855d0*/  IMAD.WIDE.U32 R34, R22, R34, RZ ;  /* 0x0000002216227225 */ /* 0x000fc800078e00ff */
[----:B------:R-:W-:Y:S01]  /*855e0*/  IMAD.WIDE.U32.X R38, R25, R21, R38, P6 ;  /* 0x0000001519267225 */ /* 0x000fe200030e0426 */
[----:B------:R-:W-:-:S03]  /*855f0*/  SEL R25, RZ, 0x1, P0 ;  /* 0x00000001ff197807 */ /* 0x000fc60000000000 */
[----:B------:R-:W-:Y:S01]  /*85600*/  IMAD.IADD R32, R35, 0x1, R32 ;  /* 0x0000000123207824 */ /* 0x000fe200078e0220 */
[----:B------:R-:W-:Y:S01]  /*85610*/  IADD3 R46, P4, P3, R25, R7, R30 ;  /* 0x00000007192e7210 */ /* 0x000fe20007b9e01e */
[----:B------:R-:W-:Y:S02]  /*85620*/  IMAD.SHL.U32 R33, R34, 0x2, RZ ;  /* 0x0000000222217824 */ /* 0x000fe400078e00ff */
[----:B------:R-:W-:Y:S01]  /*85630*/  IMAD.WIDE.U32 R28, P2, R24, R21, R28 ;  /* 0x00000015181c7225 */ /* 0x000fe2000784001c */
[----:B------:R-:W-:Y:S02]  /*85640*/  SHF.L.U64.HI R34, R34, 0x1, R32 ;  /* 0x0000000122227819 */ /* 0x000fe40000010220 */
[----:B------:R-:W-:Y:S01]  /*85650*/  IADD3 R25, P6, PT, R33, R46, RZ ;  /* 0x0000002e21197210 */ /* 0x000fe20007fde0ff */
[----:B------:R-:W-:Y:S01]  /*85660*/  IMAD.WIDE.U32 R30, R24, R22, RZ ;  /* 0x00000016181e7225 */ /* 0x000fe200078e00ff */
[----:B------:R-:W-:-:S03]  /*85670*/  ISETP.GE.U32.AND P0, PT, R46, R7, PT ;  /* 0x000000072e00720c */ /* 0x000fc60003f06070 */
[----:B------:R-:W-:Y:S01]  /*85680*/  IMAD.MOV.U32 R30, RZ, RZ, R29 ;  /* 0x000000ffff1e7224 */ /* 0x000fe200078e001d */
[----:B------:R-:W-:Y:S01]  /*85690*/  IADD3.X R29, PT, PT, RZ, R40, R15, P4, P3 ;  /* 0x00000028ff1d7210 */ /* 0x000fe200027e640f */
[----:B------:R-:W-:Y:S01]  /*856a0*/  IMAD R15, R21, R24, RZ ;  /* 0x00000018150f7224 */ /* 0x000fe200078e02ff */
[----:B------:R-:W-:Y:S01]  /*856b0*/  IADD3 RZ, P5, PT, R31, R28, RZ ;  /* 0x0000001c1fff7210 */ /* 0x000fe20007fbe0ff */
[----:B------:R-:W-:Y:S01]  /*856c0*/  IMAD.X R31, RZ, RZ, RZ, P2 ;  /* 0x000000ffff1f7224 */ /* 0x000fe200010e06ff */
[----:B------:R-:W-:Y:S01]  /*856d0*/  ISETP.GE.U32.AND P2, PT, R25, R33, PT ;  /* 0x000000211900720c */ /* 0x000fe20003f46070 */
[----:B------:R-:W-:Y:S01]  /*856e0*/  IMAD.X R7, R34, 0x1, R29, P6 ;  /* 0x0000000122077824 */ /* 0x000fe200030e061d */
[----:B------:R-:W-:Y:S01]  /*856f0*/  ISETP.GE.U32.AND.EX P0, PT, R29, R40, PT, P0 ;  /* 0x000000281d00720c */ /* 0x000fe20003f06100 */
[----:B------:R-:W-:Y:S01]  /*85700*/  IMAD.WIDE.U32.X R30, R23, R21, R30, P5 ;  /* 0x00000015171e7225 */ /* 0x000fe200028e041e */
[----:B------:R-:W-:Y:S02]  /*85710*/  SHF.L.W.U32.HI R21, R32, 0x1, R38 ;  /* 0x0000000120157819 */ /* 0x000fe40000010e26 */
[----:B------:R-:W-:Y:S01]  /*85720*/  ISETP.GE.U32.AND.EX P2, PT, R7, R34, PT, P2 ;  /* 0x000000220700720c */ /* 0x000fe20003f46120 */
[----:B------:R-:W-:Y:S01]  /*85730*/  IMAD R15, R23, R22, R15 ;  /* 0x00000016170f7224 */ /* 0x000fe200078e020f */
[----:B------:R-:W-:Y:S01]  /*85740*/  SHF.L.W.U32.HI R38, R38, 0x1, R39 ;  /* 0x0000000126267819 */ /* 0x000fe20000010e27 */
[----:B------:R-:W-:Y:S01]  /*85750*/  IMAD.WIDE.U32 R28, R22, R24, RZ ;  /* 0x00000018161c7225 */ /* 0x000fe200078e00ff */
[----:B------:R-:W-:-:S03]  /*85760*/  SEL R24, RZ, 0x1, P2 ;  /* 0x00000001ff187807 */ /* 0x000fc60001000000 */
        /* <DEDUP_REMOVED lines=15> */
.L_x_1877:
[----:B------:R-:W-:Y:S05]  /*85860*/  BSYNC.RECONVERGENT B2 ;  /* 0x0000000000027941 */ /* 0x000fea0003800200 */
.L_x_1876:
        /* <DEDUP_REMOVED lines=15> */
.L_x_1879:
[----:B------:R-:W-:Y:S05]  /*85960*/  BSYNC.RECONVERGENT B2 ;  /* 0x0000000000027941 */ /* 0x000fea0003800200 */
.L_x_1878:
[-C--:B------:R-:W-:Y:S01]  /*85970*/  IADD3 R21, P1, P2, R24, R12.reuse, R21 ;  /* 0x0000000c18157210 */ /* 0x080fe20007a3e015 */
[----:B------:R-:W-:Y:S01]  /*85980*/  IMAD.IADD R29, R29, 0x1, R15 ;  /* 0x000000011d1d7824 */ /* 0x000fe200078e020f */
[----:B------:R-:W-:Y:S01]  /*85990*/  BSSY.RECONVERGENT B2, `(.L_x_1880) ;  /* 0x000008c000027945 */ /* 0x000fe20003800200 */
[----:B------:R-:W-:Y:S01]  /*859a0*/  IMAD.SHL.U32 R15, R28, 0x2, RZ ;  /* 0x000000021c0f7824 */ /* 0x000fe200078e00ff */
[----:B------:R-:W-:Y:S01]  /*859b0*/  ISETP.GE.U32.AND P0, PT, R21, R12, PT ;  /* 0x0000000c1500720c */ /* 0x000fe20003f06070 */
[----:B------:R-:W-:Y:S01]  /*859c0*/  IMAD.WIDE.U32 R22, P3, R25, 0x1, R22 ;  /* 0x0000000119167825 */ /* 0x000fe20007860016 */
[----:B------:R-:W-:Y:S02]  /*859d0*/  IADD3.X R38, PT, PT, RZ, R11, R38, P1, P2 ;  /* 0x0000000bff267210 */ /* 0x000fe40000fe4426 */
[----:B------:R-:W-:Y:S01]  /*859e0*/  SHF.L.W.U32.HI R12, R29, 0x1, R30 ;  /* 0x000000011d0c7819 */ /* 0x000fe20000010e1e */
[----:B------:R-:W-:Y:S01]  /*859f0*/  IMAD.WIDE.U32 R24, R25, 0x3d1, RZ ;  /* 0x000003d119187825 */ /* 0x000fe200078e00ff */
[----:B------:R-:W-:-:S02]  /*85a00*/  SHF.L.W.U32.HI R30, R30, 0x1, R31 ;  /* 0x000000011e1e7819 */ /* 0x000fc40000010e1f */
[----:B------:R-:W-:Y:S01]  /*85a10*/  ISETP.GE.U32.AND.EX P0, PT, R38, R11, PT, P0 ;  /* 0x0000000b2600720c */ /* 0x000fe20003f06100 */
[----:B------:R-:W-:Y:S01]  /*85a20*/  VIADD R19, R19, 0x1 ;  /* 0x0000000113137836 */ /* 0x000fe20000000000 */
[----:B------:R-:W-:Y:S01]  /*85a30*/  SHF.L.U64.HI R27, R28, 0x1, R29 ;  /* 0x000000011c1b7819 */ /* 0x000fe2000001021d */
[----:B------:R-:W-:Y:S01]  /*85a40*/  IMAD.X R29, RZ, RZ, RZ, P3 ;  /* 0x000000ffff1d7224 */ /* 0x000fe200018e06ff */
[----:B------:R-:W-:Y:S01]  /*85a50*/  IADD3 R31, P2, PT, R15, R21, RZ ;  /* 0x000000150f1f7210 */ /* 0x000fe20007f5e0ff */
[----:B------:R-:W-:Y:S01]  /*85a60*/  IMAD.MOV.U32 R28, RZ, RZ, R23 ;  /* 0x000000ffff1c7224 */ /* 0x000fe200078e0017 */
[----:B------:R-:W-:Y:S02]  /*85a70*/  IADD3 R25, P4, PT, R25, R22, RZ ;  /* 0x0000001619197210 */ /* 0x000fe40007f9e0ff */
[----:B------:R-:W-:Y:S01]  /*85a80*/  ISETP.GE.U32.AND P1, PT, R31, R15, PT ;  /* 0x0000000f1f00720c */ /* 0x000fe20003f26070 */
[----:B------:R-:W-:Y:S02]  /*85a90*/  IMAD.X R11, R27, 0x1, R38, P2 ;  /* 0x000000011b0b7824 */ /* 0x000fe400010e0626 */
[----:B------:R-:W-:-:S02]  /*85aa0*/  IMAD.WIDE.U32 R20, R20, R20, R24 ;  /* 0x0000001414147225 */ /* 0x000fc400078e0018 */
[----:B------:R-:W-:Y:S02]  /*85ab0*/  @!P0 IADD3 R14, P5, PT, R14, 0x1, RZ ;  /* 0x000000010e0e8810 */ /* 0x000fe40007fbe0ff */
[----:B------:R-:W-:Y:S01]  /*85ac0*/  ISETP.GE.U32.AND.EX P1, PT, R11, R27, PT, P1 ;  /* 0x0000001b0b00720c */ /* 0x000fe20003f26110 */
[----:B------:R-:W-:Y:S01]  /*85ad0*/  IMAD.WIDE.U32.X R22, R7, 0x1, R28, P4 ;  /* 0x0000000107167825 */ /* 0x000fe200020e041c */
[----:B------:R-:W-:-:S03]  /*85ae0*/  ISETP.GE.U32.AND P2, PT, R20, R24, PT ;  /* 0x000000181400720c */ /* 0x000fc60003f46070 */
[----:B------:R-:W-:-:S04]  /*85af0*/  IMAD.WIDE.U32 R28, R11, 0x3d1, RZ ;  /* 0x000003d10b1c7825 */ /* 0x000fc800078e00ff */
[----:B------:R-:W-:Y:S01]  /*85b00*/  IMAD.IADD R35, R26, 0x1, R21 ;  /* 0x000000011a237824 */ /* 0x000fe200078e0215 */
[----:B------:R-:W-:Y:S01]  /*85b10*/  SEL R21, RZ, 0x1, P1 ;  /* 0x00000001ff157807 */ /* 0x000fe20000800000 */
[----:B------:R-:W-:Y:S02]  /*85b20*/  @!P0 IMAD.X R13, RZ, RZ, R13, P5 ;  /* 0x000000ffff0d8224 */ /* 0x000fe400028e060d */
[----:B------:R-:W-:Y:S01]  /*85b30*/  IMAD.WIDE.U32 R26, R31, 0x3d1, RZ ;  /* 0x000003d11f1a7825 */ /* 0x000fe200078e00ff */
[----:B------:R-:W-:Y:S02]  /*85b40*/  ISETP.GE.U32.AND.EX P2, PT, R35, R25, PT, P2 ;  /* 0x000000192300720c */ /* 0x000fe40003f46120 */
[----:B------:R-:W-:Y:S01]  /*85b50*/  IADD3 R21, P3, P4, R21, R14, R12 ;  /* 0x0000000e15157210 */ /* 0x000fe20007c7e00c */
[----:B------:R-:W-:Y:S01]  /*85b60*/  IMAD.WIDE.U32 R28, P1, R31, 0x1, R28 ;  /* 0x000000011f1c7825 */ /* 0x000fe2000782001c */
[----:B------:R-:W-:Y:S02]  /*85b70*/  SEL R34, RZ, 0x1, P2 ;  /* 0x00000001ff227807 */ /* 0x000fe40001000000 */
[----:B------:R-:W-:Y:S01]  /*85b80*/  IADD3.X R7, PT, PT, RZ, R13, R30, P3, P4 ;  /* 0x0000000dff077210 */ /* 0x000fe20001fe841e */
[----:B------:R-:W-:Y:S01]  /*85b90*/  IMAD.X R15, RZ, RZ, RZ, P1 ;  /* 0x000000ffff0f7224 */ /* 0x000fe200008e06ff */
[----:B------:R-:W-:-:S02]  /*85ba0*/  IADD3 R25, P6, PT, R18, R26, RZ ;  /* 0x0000001a12197210 */ /* 0x000fc40007fde0ff */
[----:B------:R-:W-:Y:S02]  /*85bb0*/  @!P0 ISETP.NE.U32.AND P2, PT, R14, RZ, PT ;  /* 0x000000ff0e00820c */ /* 0x000fe40003f45070 */
[----:B------:R-:W-:Y:S02]  /*85bc0*/  IADD3 R12, P3, PT, R27, R28, RZ ;  /* 0x0000001c1b0c7210 */ /* 0x000fe40007f7e0ff */
[----:B------:R-:W-:Y:S02]  /*85bd0*/  IADD3 R34, P4, P5, R25, R22, R34 ;  /* 0x0000001619227210 */ /* 0x000fe40007d9e022 */
[----:B------:R-:W-:Y:S01]  /*85be0*/  @!P0 ISETP.NE.AND.EX P2, PT, R13, RZ, PT, P2 ;  /* 0x000000ff0d00820c */ /* 0x000fe20003f45320 */
[----:B------:R-:W-:Y:S01]  /*85bf0*/  IMAD.X R22, R12, 0x1, R17, P6 ;  /* 0x000000010c167824 */ /* 0x000fe200030e0611 */
[----:B------:R-:W-:Y:S02]  /*85c00*/  ISETP.GE.U32.AND P1, PT, R25, R26, PT ;  /* 0x0000001a1900720c */ /* 0x000fe40003f26070 */
[----:B------:R-:W-:-:S02]  /*85c10*/  @!P0 SEL R17, RZ, 0x1, P2 ;  /* 0x00000001ff118807 */ /* 0x000fc40001000000 */
[----:B------:R-:W-:Y:S02]  /*85c20*/  ISETP.GE.U32.AND P2, PT, R34, R25, PT ;  /* 0x000000192200720c */ /* 0x000fe40003f46070 */
[C---:B------:R-:W-:Y:S02]  /*85c30*/  IADD3.X R25, PT, PT, R22.reuse, R23, RZ, P4, P5 ;  /* 0x0000001716197210 */ /* 0x040fe400027ea4ff */
[----:B------:R-:W-:Y:S01]  /*85c40*/  ISETP.GE.U32.AND P6, PT, R21, R14, PT ;  /* 0x0000000e1500720c */ /* 0x000fe20003fc6070 */
[----:B------:R-:W-:Y:S01]  /*85c50*/  IMAD.MOV.U32 R14, RZ, RZ, R29 ;  /* 0x000000ffff0e7224 */ /* 0x000fe200078e001d */
[----:B------:R-:W-:Y:S02]  /*85c60*/  ISETP.GE.U32.AND.EX P1, PT, R22, R12, PT, P1 ;  /* 0x0000000c1600720c */ /* 0x000fe40003f26110 */
[----:B------:R-:W-:Y:S01]  /*85c70*/  ISETP.GE.U32.AND.EX P2, PT, R25, R22, PT, P2 ;  /* 0x000000161900720c */ /* 0x000fe20003f46120 */
[----:B------:R-:W-:Y:S01]  /*85c80*/  IMAD.WIDE.U32.X R22, R11, 0x1, R14, P3 ;  /* 0x000000010b167825 */ /* 0x000fe200018e040e */
[----:B------:R-:W-:-:S02]  /*85c90*/  ISETP.GE.U32.AND.EX P6, PT, R7, R13, PT, P6 ;  /* 0x0000000d0700720c */ /* 0x000fc40003fc6160 */
[----:B------:R-:W-:Y:S01]  /*85ca0*/  SEL R24, RZ, 0x1, P1 ;  /* 0x00000001ff187807 */ /* 0x000fe20000800000 */
[----:B------:R-:W-:Y:S01]  /*85cb0*/  IMAD.WIDE.U32 R12, R7, 0x3d1, RZ ;  /* 0x000003d1070c7825 */ /* 0x000fe200078e00ff */
[----:B------:R-:W-:Y:S02]  /*85cc0*/  SEL R11, RZ, 0x1, P2 ;  /* 0x00000001ff0b7807 */ /* 0x000fe40001000000 */
[----:B------:R-:W-:Y:S01]  /*85cd0*/  @!P0 IADD3 R10, P4, PT, R17, R10, RZ ;  /* 0x0000000a110a8210 */ /* 0x000fe20007f9e0ff */
[----:B------:R-:W-:Y:S01]  /*85ce0*/  IMAD.WIDE.U32 R14, R21, 0x3d1, RZ ;  /* 0x000003d1150e7825 */ /* 0x000fe200078e00ff */
[----:B------:R-:W-:Y:S02]  /*85cf0*/  SEL R27, RZ, 0x1, P6 ;  /* 0x00000001ff1b7807 */ /* 0x000fe40003000000 */
[----:B------:R-:W-:Y:S01]  /*85d00*/  IADD3 R24, P3, P5, R11, R22, R24 ;  /* 0x000000160b187210 */ /* 0x000fe20007d7e018 */
[----:B------:R-:W-:Y:S01]  /*85d10*/  IMAD.WIDE.U32 R12, P1, R21, 0x1, R12 ;  /* 0x00000001150c7825 */ /* 0x000fe2000782000c */
[----:B------:R-:W-:-:S02]  /*85d20*/  IADD3 R27, P2, PT, R10, R27, RZ ;  /* 0x0000001b0a1b7210 */ /* 0x000fc40007f5e0ff */
[----:B------:R-:W-:Y:S01]  /*85d30*/  IADD3.X R23, PT, PT, RZ, R23, RZ, P3, P5 ;  /* 0x00000017ff177210 */ /* 0x000fe20001fea4ff */
        /* <DEDUP_REMOVED lines=18> */
[----:B------:R-:W-:Y:S02]  /*85e60*/  IMAD.WIDE.U32 R14, R27, 0x3d1, RZ ;  /* 0x000003d11b0e7825 */ /* 0x000fe400078e00ff */
[----:B------:R-:W0:Y:S01]  /*85e70*/  LDC.64 R26, c[0x3][0x640] ;  /* 0x00c19000ff1a7b82 */ /* 0x000e220000000a00 */
[----:B------:R-:W-:Y:S01]  /*85e80*/  IADD3 R22, P0, P1, R9, R12, R22 ;  /* 0x0000000c09167210 */ /* 0x000fe2000791e016 */
[----:B------:R-:W-:Y:S01]  /*85e90*/  IMAD.X R9, RZ, RZ, RZ, P2 ;  /* 0x000000ffff097224 */ /* 0x000fe200010e06ff */
[----:B------:R-:W-:Y:S01]  /*85ea0*/  IADD3 R7, P5, PT, R8, R14, RZ ;  /* 0x0000000e08077210 */ /* 0x000fe20007fbe0ff */
[----:B------:R-:W-:Y:S01]  /*85eb0*/  IMAD.MOV.U32 R8, RZ, RZ, R11 ;  /* 0x000000ffff087224 */ /* 0x000fe200078e000b */
[----:B------:R-:W-:Y:S02]  /*85ec0*/  IADD3 R15, P3, PT, R15, R10, RZ ;  /* 0x0000000a0f0f7210 */ /* 0x000fe40007f7e0ff */
[----:B------:R-:W-:-:S02]  /*85ed0*/  IADD3 R22, P4, PT, R7, R22, RZ ;  /* 0x0000001607167210 */ /* 0x000fc40007f9e0ff */
[----:B------:R-:W-:Y:S01]  /*85ee0*/  IADD3.X R13, PT, PT, RZ, R13, RZ, P0, P1 ;  /* 0x0000000dff0d7210 */ /* 0x000fe200007e24ff */
[----:B------:R-:W-:Y:S01]  /*85ef0*/  IMAD.X R16, R15, 0x1, R16, P5 ;  /* 0x000000010f107824 */ /* 0x000fe200028e0610 */
        /* <DEDUP_REMOVED lines=53> */
.L_x_1881:
[----:B------:R-:W-:Y:S05]  /*86250*/  BSYNC.RECONVERGENT B2 ;  /* 0x0000000000027941 */ /* 0x000fea0003800200 */
.L_x_1880:
[----:B------:R-:W-:Y:S01]  /*86260*/  ISETP.GT.U32.AND P0, PT, R22, R26, PT ;  /* 0x0000001a1600720c */ /* 0x000fe20003f04070 */
        /* <DEDUP_REMOVED lines=23> */
.L_x_1884:
[----:B------:R-:W-:Y:S05]  /*863e0*/  BSYNC.RELIABLE B3 ;  /* 0x0000000000037941 */ /* 0x000fea0003800100 */
.L_x_1883:
        /* <DEDUP_REMOVED lines=18> */
.L_x_1885:
[----:B------:R-:W-:Y:S05]  /*86510*/  BSYNC.RECONVERGENT B2 ;  /* 0x0000000000027941 */ /* 0x000fea0003800200 */
.L_x_1882:
        /* <DEDUP_REMOVED lines=33> */
[----:B------:R-:W-:-:S04]  /*86730*/  IMAD.WIDE.U32 R32, R57, R34, RZ ;  /* 0x0000002239207225 */ /* 0x000fc800078e00ff */
[----:B------:R-:W-:Y:S01]  /*86740*/  IMAD R37, R57, R25, R12 ;  /* 0x0000001939257224 */ /* 0x000fe200078e020c */
[----:B------:R-:W-:Y:S01]  /*86750*/  ISETP.GE.U32.AND.EX P0, PT, R36, R11, PT, P0 ;  /* 0x0000000b2400720c */ /* 0x000fe20003f06100 */
[----:B------:R-:W-:Y:S02]  /*86760*/  IMAD.MOV.U32 R14, RZ, RZ, R13 ;  /* 0x000000ffff0e7224 */ /* 0x000fe400078e000d */
[----:B------:R-:W-:Y:S01]  /*86770*/  IMAD R16, R48, R20, RZ ;  /* 0x0000001430107224 */ /* 0x000fe200078e02ff */
[----:B------:R-:W-:Y:S01]  /*86780*/  IADD3 R40, P5, PT, R19, R32, RZ ;  /* 0x0000002013287210 */ /* 0x000fe20007fbe0ff */
[----:B------:R-:W-:Y:S01]  /*86790*/  IMAD.IADD R11, R33, 0x1, R37 ;  /* 0x00000001210b7824 */ /* 0x000fe200078e0225 */
[----:B------:R-:W-:Y:S01]  /*867a0*/  SEL R19, RZ, 0x1, P0 ;  /* 0x00000001ff137807 */ /* 0x000fe20000000000 */
[----:B------:R-:W-:-:S04]  /*867b0*/  IMAD.WIDE.U32 R12, R58, R20, RZ ;  /* 0x000000143a0c7225 */ /* 0x000fc800078e00ff */
        /* <DEDUP_REMOVED lines=57> */
[----:B------:R-:W-:-:S04]  /*86b50*/  IMAD.WIDE.U32 R14, R25, R60, RZ ;  /* 0x0000003c190e7225 */ /* 0x000fc800078e00ff */
[----:B------:R-:W-:Y:S01]  /*86b60*/  IMAD.WIDE.U32 R30, R34, R58, RZ ;  /* 0x0000003a221e7225 */ /* 0x000fe200078e00ff */
[----:B------:R-:W-:Y:S02]  /*86b70*/  IADD3.X R19, PT, PT, RZ, R29, RZ, P5, P6 ;  /* 0x0000001dff137210 */ /* 0x000fe40002fec4ff */
[----:B------:R-:W-:Y:S01]  /*86b80*/  ISETP.GE.U32.AND.EX P6, PT, R36, R33, PT, P0 ;  /* 0x000000212400720c */ /* 0x000fe20003fc6100 */
[----:B------:R-:W-:Y:S01]  /*86b90*/  IMAD.WIDE.U32 R14, P5, R47, R34, R14 ;  /* 0x000000222f0e7225 */ /* 0x000fe200078a000e */
[----:B------:R-:W-:Y:S02]  /*86ba0*/  IADD3 RZ, P3, PT, R31, R12, RZ ;  /* 0x0000000c1fff7210 */ /* 0x000fe40007f7e0ff */
[----:B------:R-:W-:Y:S01]  /*86bb0*/  IADD3 R38, P0, PT, R32, R38, RZ ;  /* 0x0000002620267210 */ /* 0x000fe20007f1e0ff */
[----:B------:R-:W-:-:S04]  /*86bc0*/  IMAD.WIDE.U32 R28, R34, R60, RZ ;  /* 0x0000003c221c7225 */ /* 0x000fc800078e00ff */
[----:B------:R-:W-:Y:S01]  /*86bd0*/  IMAD.WIDE.U32 R30, R35, R60, RZ ;  /* 0x0000003c231e7225 */ /* 0x000fe200078e00ff */
[----:B------:R-:W-:-:S03]  /*86be0*/  IADD3 RZ, P4, PT, R29, R14, RZ ;  /* 0x0000000e1dff7210 */ /* 0x000fc60007f9e0ff */
[----:B------:R-:W-:Y:S01]  /*86bf0*/  IMAD.X R19, R36, 0x1, R19, P0 ;  /* 0x0000000124137824 */ /* 0x000fe200000e0613 */
[----:B------:R-:W-:Y:S01]  /*86c00*/  ISETP.GE.U32.AND P0, PT, R38, R32, PT ;  /* 0x000000202600720c */ /* 0x000fe20003f06070 */
[----:B------:R-:W-:Y:S02]  /*86c10*/  IMAD.X R29, RZ, RZ, RZ, P2 ;  /* 0x000000ffff1d7224 */ /* 0x000fe400010e06ff */
[----:B------:R-:W-:-:S04]  /*86c20*/  IMAD.WIDE.U32 R30, P2, R47, R20, R30 ;  /* 0x000000142f1e7225 */ /* 0x000fc8000784001e */
[----:B------:R-:W-:Y:S01]  /*86c30*/  IMAD.WIDE.U32 R32, R20, R60, RZ ;  /* 0x0000003c14207225 */ /* 0x000fe200078e00ff */
[----:B------:R-:W-:-:S03]  /*86c40*/  ISETP.GE.U32.AND.EX P0, PT, R19, R36, PT, P0 ;  /* 0x000000241300720c */ /* 0x000fc60003f06100 */
[----:B------:R-:W-:Y:S01]  /*86c50*/  IMAD.X R37, RZ, RZ, RZ, P5 ;  /* 0x000000ffff257224 */ /* 0x000fe200028e06ff */
[----:B------:R-:W-:Y:S01]  /*86c60*/  IADD3 RZ, P5, PT, R33, R30, RZ ;  /* 0x0000001e21ff7210 */ /* 0x000fe20007fbe0ff */
[----:B------:R-:W-:Y:S02]  /*86c70*/  IMAD.MOV.U32 R28, RZ, RZ, R13 ;  /* 0x000000ffff1c7224 */ /* 0x000fe400078e000d */
[----:B------:R-:W-:Y:S02]  /*86c80*/  IMAD R30, R47, R34, RZ ;  /* 0x000000222f1e7224 */ /* 0x000fe400078e02ff */
[----:B------:R-:W-:Y:S01]  /*86c90*/  IMAD.MOV.U32 R36, RZ, RZ, R15 ;  /* 0x000000ffff247224 */ /* 0x000fe200078e000f */
[----:B------:R-:W-:Y:S01]  /*86ca0*/  SEL R14, RZ, 0x1, P6 ;  /* 0x00000001ff0e7807 */ /* 0x000fe20003000000 */
[-C--:B------:R-:W-:Y:S02]  /*86cb0*/  IMAD R30, R60, R25.reuse, R30 ;  /* 0x000000193c1e7224 */ /* 0x080fe400078e021e */
        /* <DEDUP_REMOVED lines=64> */
[----:B------:R-:W-:-:S03]  /*870c0*/  ISETP.GE.U32.AND.EX P4, PT, R28, R30, PT, P4 ;  /* 0x0000001e1c00720c */ /* 0x000fc60003f86140 */
[----:B------:R-:W-:Y:S01]  /*870d0*/  IMAD.X R16, R28, 0x1, R16, P2 ;  /* 0x000000011c107824 */ /* 0x000fe200010e0610 */
[----:B------:R-:W-:Y:S02]  /*870e0*/  IADD3 RZ, P3, PT, R15, R12, RZ ;  /* 0x0000000c0fff7210 */ /* 0x000fe40007f7e0ff */
[----:B------:R-:W-:Y:S01]  /*870f0*/  IADD3 R12, P2, PT, R29, R31, RZ ;  /* 0x0000001f1d0c7210 */ /* 0x000fe20007f5e0ff */
[----:B------:R-:W-:Y:S01]  /*87100*/  IMAD.X R30, R25, 0x1, R16, P1 ;  /* 0x00000001191e7824 */ /* 0x000fe200008e0610 */
[----:B------:R-:W-:Y:S01]  /*87110*/  ISETP.GE.U32.AND.EX P6, PT, R16, R28, PT, P6 ;  /* 0x0000001c1000720c */ /* 0x000fe20003fc6160 */
[----:B------:R-:W-:Y:S01]  /*87120*/  IMAD.WIDE.U32 R14, R23, R60, RZ ;  /* 0x0000003c170e7225 */ /* 0x000fe200078e00ff */
[----:B------:R-:W-:-:S03]  /*87130*/  ISETP.GE.U32.AND P1, PT, R12, R29, PT ;  /* 0x0000001d0c00720c */ /* 0x000fc60003f26070 */
[C---:B------:R-:W-:Y:S01]  /*87140*/  IMAD.X R16, R30.reuse, 0x1, R33, P2 ;  /* 0x000000011e107824 */ /* 0x040fe200010e0621 */
[----:B------:R-:W-:Y:S01]  /*87150*/  ISETP.GE.U32.AND.EX P0, PT, R30, R25, PT, P0 ;  /* 0x000000191e00720c */ /* 0x000fe20003f06100 */
[----:B------:R-:W-:Y:S01]  /*87160*/  IMAD.WIDE.U32 R14, P2, R47, R24, R14 ;  /* 0x000000182f0e7225 */ /* 0x000fe2000784000e */
[----:B------:R-:W-:Y:S02]  /*87170*/  SEL R32, RZ, 0x1, P4 ;  /* 0x00000001ff207807 */ /* 0x000fe40002000000 */
[----:B------:R-:W-:Y:S01]  /*87180*/  ISETP.GE.U32.AND.EX P1, PT, R16, R30, PT, P1 ;  /* 0x0000001e1000720c */ /* 0x000fe20003f26110 */
[----:B------:R-:W-:Y:S01]  /*87190*/  IMAD.WIDE.U32 R28, R24, R60, RZ ;  /* 0x0000003c181c7225 */ /* 0x000fe200078e00ff */
[----:B------:R-:W-:-:S03]  /*871a0*/  SEL R25, RZ, 0x1, P6 ;  /* 0x00000001ff197807 */ /* 0x000fc60003000000 */
[----:B------:R-:W-:Y:S02]  /*871b0*/  IMAD.X R31, RZ, RZ, RZ, P5 ;  /* 0x000000ffff1f7224 */ /* 0x000fe400028e06ff */
[----:B------:R-:W-:Y:S02]  /*871c0*/  IMAD.MOV.U32 R30, RZ, RZ, R13 ;  /* 0x000000ffff1e7224 */ /* 0x000fe400078e000d */
[----:B------:R-:W-:Y:S01]  /*871d0*/  IMAD R28, R46, R22, RZ ;  /* 0x000000162e1c7224 */ /* 0x000fe200078e02ff */
[----:B------:R-:W-:Y:S01]  /*871e0*/  IADD3 R32, P4, P6, R25, R36, R32 ;  /* 0x0000002419207210 */ /* 0x000fe20007e9e020 */
[----:B------:R-:W-:Y:S01]  /*871f0*/  IMAD.WIDE.U32.X R30, R48, R23, R30, P3 ;  /* 0x00000017301e7225 */ /* 0x000fe200018e041e */
[----:B------:R-:W-:Y:S02]  /*87200*/  IADD3 RZ, P5, PT, R29, R14, RZ ;  /* 0x0000000e1dff7210 */ /* 0x000fe40007fbe0ff */
[----:B------:R-:W-:Y:S01]  /*87210*/  SEL R14, RZ, 0x1, P0 ;  /* 0x00000001ff0e7807 */ /* 0x000fe20000000000 */
[C---:B------:R-:W-:Y:S01]  /*87220*/  IMAD R33, R57.reuse, R21, R28 ;  /* 0x0000001539217224 */ /* 0x040fe200078e021c */
[----:B------:R-:W-:Y:S01]  /*87230*/  SEL R13, RZ, 0x1, P1 ;  /* 0x00000001ff0d7807 */ /* 0x000fe20000800000 */
[----:B------:R-:W-:Y:S01]  /*87240*/  IMAD.WIDE.U32 R28, R57, R22, RZ ;  /* 0x00000016391c7225 */ /* 0x000fe200078e00ff */
[----:B------:R-:W-:-:S02]  /*87250*/  IADD3.X R36, PT, PT, RZ, R37, RZ, P4, P6 ;  /* 0x00000025ff247210 */ /* 0x000fc400027ec4ff */
[----:B------:R-:W-:Y:S01]  /*87260*/  IADD3 R13, P3, P4, R13, R30, R14 ;  /* 0x0000001e0d0d7210 */ /* 0x000fe20007c7e00e */
[----:B------:R-:W-:Y:S01]  /*87270*/  IMAD R14, R47, R24, RZ ;  /* 0x000000182f0e7224 */ /* 0x000fe200078e02ff */
[----:B------:R-:W-:Y:S01]  /*87280*/  IADD3 R11, P1, PT, R11, R28, RZ ;  /* 0x0000001c0b0b7210 */ /* 0x000fe20007f3e0ff */
[----:B------:R-:W-:Y:S01]  /*87290*/  IMAD.WIDE.U32 R24, R60, R24, RZ ;  /* 0x000000183c187225 */ /* 0x000fe200078e00ff */
[----:B------:R-:W-:Y:S02]  /*872a0*/  IADD3.X R30, PT, PT, RZ, R31, RZ, P3, P4 ;  /* 0x0000001fff1e7210 */ /* 0x000fe40001fe84ff */
[----:B------:R-:W-:Y:S01]  /*872b0*/  ISETP.GE.U32.AND P0, PT, R11, R28, PT ;  /* 0x0000001c0b00720c */ /* 0x000fe20003f06070 */
[----:B------:R-:W-:Y:S01]  /*872c0*/  IMAD.IADD R33, R29, 0x1, R33 ;  /* 0x000000011d217824 */ /* 0x000fe200078e0221 */
[-C--:B------:R-:W-:Y:S01]  /*872d0*/  IADD3 R32, P3, PT, R32, R24.reuse, RZ ;  /* 0x0000001820207210 */ /* 0x080fe20007f7e0ff */
[----:B------:R-:W-:Y:S02]  /*872e0*/  IMAD R31, R60, R23, R14 ;  /* 0x000000173c1f7224 */ /* 0x000fe400078e020e */
[----:B------:R-:W-:Y:S01]  /*872f0*/  IMAD.WIDE.U32 R28, R21, R57, RZ ;  /* 0x00000039151c7225 */ /* 0x000fe200078e00ff */
[----:B------:R-:W-:-:S03]  /*87300*/  ISETP.GE.U32.AND P4, PT, R32, R24, PT ;  /* 0x000000182000720c */ /* 0x000fc60003f86070 */
[----:B------:R-:W-:Y:S02]  /*87310*/  IMAD.IADD R31, R25, 0x1, R31 ;  /* 0x00000001191f7824 */ /* 0x000fe400078e021f */
[----:B------:R-:W-:Y:S02]  /*87320*/  IMAD.MOV.U32 R24, RZ, RZ, R15 ;  /* 0x000000ffff187224 */ /* 0x000fe400078e000f */
[----:B------:R-:W-:Y:S02]  /*87330*/  IMAD.X R25, RZ, RZ, RZ, P2 ;  /* 0x000000ffff197224 */ /* 0x000fe400010e06ff */
[----:B------:R-:W-:-:S04]  /*87340*/  IMAD.WIDE.U32 R14, R22, R57, RZ ;  /* 0x00000039160e7225 */ /* 0x000fc800078e00ff */
[----:B------:R-:W-:-:S04]  /*87350*/  IMAD.WIDE.U32 R28, P2, R46, R22, R28 ;  /* 0x000000162e1c7225 */ /* 0x000fc8000784001c */
[----:B------:R-:W-:Y:S01]  /*87360*/  IMAD R14, R49, R22, RZ ;  /* 0x00000016310e7224 */ /* 0x000fe200078e02ff */
[----:B------:R-:W-:-:S03]  /*87370*/  IADD3 RZ, P6, PT, R15, R28, RZ ;  /* 0x0000001c0fff7210 */ /* 0x000fc60007fde0ff */
[C---:B------:R-:W-:Y:S02]  /*87380*/  IMAD R37, R56.reuse, R21, R14 ;  /* 0x0000001538257224 */ /* 0x040fe400078e020e */
[----:B------:R-:W-:-:S04]  /*87390*/  IMAD.WIDE.U32 R14, R56, R22, RZ ;  /* 0x00000016380e7225 */ /* 0x000fc800078e00ff */
[----:B------:R-:W-:Y:S01]  /*873a0*/  IMAD.WIDE.U32.X R24, R47, R23, R24, P5 ;  /* 0x000000172f187225 */ /* 0x000fe200028e0418 */
[----:B------:R-:W-:-:S03]  /*873b0*/  IADD3 R23, P5, PT, R12, R14, RZ ;  /* 0x0000000e0c177210 */ /* 0x000fc60007fbe0ff */
[----:B------:R-:W-:Y:S01]  /*873c0*/  IMAD.X R19, R33, 0x1, R19, P1 ;  /* 0x0000000121137824 */ /* 0x000fe200008e0613 */
[----:B------:R-:W-:Y:S01]  /*873d0*/  ISETP.GE.U32.AND P1, PT, R23, R14, PT ;  /* 0x0000000e1700720c */ /* 0x000fe20003f26070 */
[----:B------:R-:W-:Y:S02]  /*873e0*/  IMAD.IADD R28, R15, 0x1, R37 ;  /* 0x000000010f1c7824 */ /* 0x000fe400078e0225 */
[----:B------:R-:W-:Y:S01]  /*873f0*/  IMAD.X R15, RZ, RZ, RZ, P2 ;  /* 0x000000ffff0f7224 */ /* 0x000fe200010e06ff */
[----:B------:R-:W-:Y:S01]  /*87400*/  ISETP.GE.U32.AND.EX P0, PT, R19, R33, PT, P0 ;  /* 0x000000211300720c */ /* 0x000fe20003f06100 */
[----:B------:R-:W-:-:S03]  /*87410*/  IMAD.MOV.U32 R14, RZ, RZ, R29 ;  /* 0x000000ffff0e7224 */ /* 0x000fc600078e001d */
[----:B------:R-:W-:Y:S01]  /*87420*/  SEL R12, RZ, 0x1, P0 ;  /* 0x00000001ff0c7807 */ /* 0x000fe20000000000 */
[----:B------:R-:W-:-:S04]  /*87430*/  IMAD.WIDE.U32.X R14, R46, R21, R14, P6 ;  /* 0x000000152e0e7225 */ /* 0x000fc800030e040e */
[----:B------:R-:W-:Y:S01]  /*87440*/  IMAD.X R34, R28, 0x1, R16, P5 ;  /* 0x000000011c227824 */ /* 0x000fe200028e0610 */
[----:B------:R-:W-:-:S04]  /*87450*/  IADD3 R12, P0, P5, R23, R14, R12 ;  /* 0x0000000e170c7210 */ /* 0x000fc80007d1e00c */
[C---:B------:R-:W-:Y:S01]  /*87460*/  IADD3.X R16, PT, PT, R34.reuse, R15, RZ, P0, P5 ;  /* 0x0000000f22107210 */ /* 0x040fe200007ea4ff */
[----:B------:R-:W-:Y:S01]  /*87470*/  IMAD.WIDE.U32 R14, R21, R56, RZ ;  /* 0x00000038150e7225 */ /* 0x000fe200078e00ff */
[----:B------:R-:W-:Y:S02]  /*87480*/  ISETP.GE.U32.AND.EX P2, PT, R34, R28, PT, P1 ;  /* 0x0000001c2200720c */ /* 0x000fe40003f46110 */
[----:B------:R-:W-:Y:S01]  /*87490*/  ISETP.GE.U32.AND P1, PT, R12, R23, PT ;  /* 0x000000170c00720c */ /* 0x000fe20003f26070 */
[----:B------:R-:W-:Y:S01]  /*874a0*/  IMAD.WIDE.U32 R28, R22, R56, RZ ;  /* 0x00000038161c7225 */ /* 0x000fe200078e00ff */
[----:B------:R-:W-:-:S03]  /*874b0*/  IADD3 R23, P5, PT, R32, R13, RZ ;  /* 0x0000000d20177210 */ /* 0x000fc60007fbe0ff */
[----:B------:R-:W-:-:S04]  /*874c0*/  IMAD.WIDE.U32 R14, P0, R49, R22, R14 ;  /* 0x00000016310e7225 */ /* 0x000fc8000780000e */
[----:B------:R-:W-:Y:S02]  /*874d0*/  IMAD.X R36, R31, 0x1, R36, P3 ;  /* 0x000000011f247824 */ /* 0x000fe400018e0624 */
[----:B------:R-:W-:Y:S01]  /*874e0*/  IMAD R37, R48, R22, RZ ;  /* 0x0000001630257224 */ /* 0x000fe200078e02ff */
[----:B------:R-:W-:Y:S01]  /*874f0*/  IADD3 RZ, P6, PT, R29, R14, RZ ;  /* 0x0000000e1dff7210 */ /* 0x000fe20007fde0ff */
[----:B------:R-:W-:Y:S01]  /*87500*/  IMAD.X R13, R36, 0x1, R30, P5 ;  /* 0x00000001240d7824 */ /* 0x000fe200028e061e */
[----:B------:R-:W-:Y:S01]  /*87510*/  ISETP.GE.U32.AND P3, PT, R23, R32, PT ;  /* 0x000000201700720c */ /* 0x000fe20003f66070 */
[----:B------:R-:W-:Y:S01]  /*87520*/  IMAD R37, R58, R21, R37 ;  /* 0x000000153a257224 */ /* 0x000fe200078e0225 */
[----:B------:R-:W-:Y:S01]  /*87530*/  ISETP.GE.U32.AND.EX P1, PT, R16, R34, PT, P1 ;  /* 0x000000221000720c */ /* 0x000fe20003f26110 */
[----:B------:R-:W-:-:S04]  /*87540*/  IMAD.WIDE.U32 R28, R58, R22, RZ ;  /* 0x000000163a1c7225 */ /* 0x000fc800078e00ff */
[----:B------:R-:W-:Y:S02]  /*87550*/  IMAD.X R33, RZ, RZ, RZ, P0 ;  /* 0x000000ffff217224 */ /* 0x000fe400000e06ff */
[----:B------:R-:W-:Y:S01]  /*87560*/  IMAD.MOV.U32 R32, RZ, RZ, R15 ;  /* 0x000000ffff207224 */ /* 0x000fe200078e000f */
[----:B------:R-:W-:Y:S01]  /*87570*/  ISETP.GE.U32.AND.EX P4, PT, R36, R31, PT, P4 ;  /* 0x0000001f2400720c */ /* 0x000fe20003f86140 */
[----:B------:R-:W-:Y:S01]  /*87580*/  IMAD.IADD R30, R29, 0x1, R37 ;  /* 0x000000011d1e7824 */ /* 0x000fe200078e0225 */
[----:B------:R-:W-:Y:S01]  /*87590*/  ISETP.GE.U32.AND.EX P3, PT, R13, R36, PT, P3 ;  /* 0x000000240d00720c */ /* 0x000fe20003f66130 */
[----:B------:R-:W-:Y:S01]  /*875a0*/  IMAD.WIDE.U32 R14, R21, R58, RZ ;  /* 0x0000003a150e7225 */ /* 0x000fe200078e00ff */
[----:B------:R-:W-:Y:S02]  /*875b0*/  IADD3 R23, P5, PT, R23, R28, RZ ;  /* 0x0000001c17177210 */ /* 0x000fe40007fbe0ff */
[----:B------:R-:W-:Y:S01]  /*875c0*/  SEL R36, RZ, 0x1, P2 ;  /* 0x00000001ff247807 */ /* 0x000fe20001000000 */
[----:B------:R-:W-:Y:S01]  /*875d0*/  IMAD.WIDE.U32.X R32, R49, R21, R32, P6 ;  /* 0x0000001531207225 */ /* 0x000fe200030e0420 */
[----:B------:R-:W-:-:S02]  /*875e0*/  SEL R29, RZ, 0x1, P1 ;  /* 0x00000001ff1d7807 */ /* 0x000fc40000800000 */
[----:B------:R-:W-:Y:S01]  /*875f0*/  ISETP.GE.U32.AND P0, PT, R23, R28, PT ;  /* 0x0000001c1700720c */ /* 0x000fe20003f06070 */
[----:B------:R-:W-:Y:S01]  /*87600*/  IMAD.WIDE.U32 R14, P1, R48, R22, R14 ;  /* 0x00000016300e7225 */ /* 0x000fe2000782000e */
[----:B------:R-:W-:-:S03]  /*87610*/  IADD3 R36, P2, P6, R29, R32, R36 ;  /* 0x000000201d247210 */ /* 0x000fc60007e5e024 */
[----:B------:R-:W-:-:S04]  /*87620*/  IMAD.WIDE.U32 R28, R22, R58, RZ ;  /* 0x0000003a161c7225 */ /* 0x000fc800078e00ff */
[----:B------:R-:W-:Y:S01]  /*87630*/  IMAD.X R13, R30, 0x1, R13, P5 ;  /* 0x000000011e0d7824 */ /* 0x000fe200028e060d */
[----:B------:R-:W-:Y:S01]  /*87640*/  IADD3 RZ, P5, PT, R29, R14, RZ ;  /* 0x0000000e1dff7210 */ /* 0x000fe20007fbe0ff */
[----:B------:R-:W-:Y:S01]  /*87650*/  IMAD.WIDE.U32 R28, R21, R60, RZ ;  /* 0x0000003c151c7225 */ /* 0x000fe200078e00ff */
[----:B------:R-:W-:Y:S02]  /*87660*/  IADD3.X R14, PT, PT, RZ, R33, RZ, P2, P6 ;  /* 0x00000021ff0e7210 */ /* 0x000fe400017ec4ff */
[----:B------:R-:W-:Y:S01]  /*87670*/  IADD3 R36, P6, PT, R23, R36, RZ ;  /* 0x0000002417247210 */ /* 0x000fe20007fde0ff */
[----:B------:R-:W-:-:S03]  /*87680*/  IMAD.WIDE.U32 R32, R22, R60, RZ ;  /* 0x0000003c16207225 */ /* 0x000fc600078e00ff */
[----:B------:R-:W-:Y:S02]  /*87690*/  ISETP.GE.U32.AND P2, PT, R36, R23, PT ;  /* 0x000000172400720c */ /* 0x000fe40003f46070 */
[----:B------:R-:W-:Y:S01]  /*876a0*/  SEL R23, RZ, 0x1, P4 ;  /* 0x00000001ff177807 */ /* 0x000fe20002000000 */
[----:B------:R-:W-:Y:S01]  /*876b0*/  IMAD.WIDE.U32 R28, P4, R47, R22, R28 ;  /* 0x000000162f1c7225 */ /* 0x000fe2000788001c */
[----:B------:R-:W-:-:S03]  /*876c0*/  ISETP.GE.U32.AND.EX P0, PT, R13, R30, PT, P0 ;  /* 0x0000001e0d00720c */ /* 0x000fc60003f06100 */
[----:B------:R-:W-:Y:S01]  /*876d0*/  IMAD.MOV.U32 R30, RZ, RZ, R15 ;  /* 0x000000ffff1e7224 */ /* 0x000fe200078e000f */
[----:B------:R-:W-:Y:S01]  /*876e0*/  SEL R15, RZ, 0x1, P3 ;  /* 0x00000001ff0f7807 */ /* 0x000fe20001800000 */
[----:B------:R-:W-:Y:S01]  /*876f0*/  IMAD.X R31, RZ, RZ, RZ, P1 ;  /* 0x000000ffff1f7224 */ /* 0x000fe200008e06ff */
[----:B------:R-:W-:Y:S01]  /*87700*/  IADD3 RZ, P1, PT, R33, R28, RZ ;  /* 0x0000001c21ff7210 */ /* 0x000fe20007f3e0ff */
[----:B------:R-:W-:Y:S01]  /*87710*/  IMAD.X R33, R13, 0x1, R14, P6 ;  /* 0x000000010d217824 */ /* 0x000fe200030e060e */
[----:B------:R-:W-:Y:S01]  /*87720*/  IADD3 R15, P6, P3, R15, R24, R23 ;  /* 0x000000180f0f7210 */ /* 0x000fe20007bde017 */
[-C--:B------:R-:W-:Y:S02]  /*87730*/  IMAD R32, R47, R22.reuse, RZ ;  /* 0x000000162f207224 */ /* 0x080fe400078e02ff */
[----:B------:R-:W-:-:S04]  /*87740*/  IMAD.WIDE.U32 R22, R60, R22, RZ ;  /* 0x000000163c167225 */ /* 0x000fc800078e00ff */
[----:B------:R-:W-:Y:S01]  /*87750*/  IMAD.WIDE.U32.X R30, R48, R21, R30, P5 ;  /* 0x00000015301e7225 */ /* 0x000fe200028e041e */
[----:B------:R-:W-:-:S03]  /*87760*/  IADD3 R34, P5, PT, R15, R22, RZ ;  /* 0x000000160f227210 */ /* 0x000fc60007fbe0ff */
[----:B------:R-:W-:Y:S02]  /*87770*/  IMAD R32, R60, R21, R32 ;  /* 0x000000153c207224 */ /* 0x000fe400078e0220 */
[----:B------:R-:W-:Y:S01]  /*87780*/  IMAD.X R15, RZ, RZ, RZ, P4 ;  /* 0x000000ffff0f7224 */ /* 0x000fe200020e06ff */
[----:B------:R-:W-:Y:S01]  /*87790*/  ISETP.GE.U32.AND P4, PT, R34, R22, PT ;  /* 0x000000162200720c */ /* 0x000fe20003f86070 */
[----:B------:R-:W-:Y:S02]  /*877a0*/  IMAD.MOV.U32 R14, RZ, RZ, R29 ;  /* 0x000000ffff0e7224 */ /* 0x000fe400078e001d */
[----:B------:R-:W-:Y:S02]  /*877b0*/  IMAD.IADD R32, R23, 0x1, R32 ;  /* 0x0000000117207824 */ /* 0x000fe400078e0220 */
[----:B------:R-:W-:-:S04]  /*877c0*/  IMAD.WIDE.U32 R22, R33, 0x3d1, RZ ;  /* 0x000003d121167825 */ /* 0x000fc800078e00ff */
[----:B------:R-:W-:Y:S01]  /*877d0*/  IMAD.WIDE.U32.X R14, R47, R21, R14, P1 ;  /* 0x000000152f0e7225 */ /* 0x000fe200008e040e */
[----:B------:R-:W-:Y:S02]  /*877e0*/  ISETP.GE.U32.AND.EX P1, PT, R33, R13, PT, P2 ;  /* 0x0000000d2100720c */ /* 0x000fe40003f26120 */
[----:B------:R-:W-:Y:S01]  /*877f0*/  IADD3.X R13, PT, PT, RZ, R25, RZ, P6, P3 ;  /* 0x00000019ff0d7210 */ /* 0x000fe200037e64ff */
[----:B------:R-:W-:Y:S01]  /*87800*/  IMAD.WIDE.U32 R22, P2, R36, 0x1, R22 ;  /* 0x0000000124167825 */ /* 0x000fe20007840016 */
[----:B------:R-:W-:-:S03]  /*87810*/  SEL R21, RZ, 0x1, P1 ;  /* 0x00000001ff157807 */ /* 0x000fc60000800000 */
[----:B------:R-:W-:Y:S01]  /*87820*/  IMAD.WIDE.U32 R24, R36, 0x3d1, RZ ;  /* 0x000003d124187825 */ /* 0x000fe200078e00ff */
[----:B------:R-:W-:-:S03]  /*87830*/  SEL R36, RZ, 0x1, P0 ;  /* 0x00000001ff247807 */ /* 0x000fc60000000000 */
[----:B------:R-:W-:Y:S01]  /*87840*/  IMAD.WIDE.U32 R28, R16, 0x3d1, RZ ;  /* 0x000003d1101c7825 */ /* 0x000fe200078e00ff */
[----:B------:R-:W-:Y:S02]  /*87850*/  IADD3 R36, P0, P3, R21, R30, R36 ;  /* 0x0000001e15247210 */ /* 0x000fe40007b1e024 */
[-C--:B------:R-:W-:Y:S02]  /*87860*/  IADD3 R30, P1, PT, R40, R24.reuse, RZ ;  /* 0x00000018281e7210 */ /* 0x080fe40007f3e0ff */
[----:B------:R-:W-:Y:S01]  /*87870*/  IADD3.X R37, PT, PT, RZ, R31, RZ, P0, P3 ;  /* 0x0000001fff257210 */ /* 0x000fe200007e64ff */
[----:B------:R-:W-:Y:S01]  /*87880*/  IMAD.X R31, R32, 0x1, R13, P5 ;  /* 0x00000001201f7824 */ /* 0x000fe200028e060d */
[----:B------:R-:W-:Y:S01]  /*87890*/  ISETP.GE.U32.AND P0, PT, R30, R24, PT ;  /* 0x000000181e00720c */ /* 0x000fe20003f06070 */
[----:B------:R-:W-:Y:S01]  /*878a0*/  IMAD.WIDE.U32 R28, P5, R12, 0x1, R28 ;  /* 0x000000010c1c7825 */ /* 0x000fe200078a001c */
[----:B------:R-:W-:-:S03]  /*878b0*/  IADD3 R22, P3, PT, R25, R22, RZ ;  /* 0x0000001619167210 */ /* 0x000fc60007f7e0ff */
[----:B------:R-:W-:-:S04]  /*878c0*/  IMAD.WIDE.U32 R24, R12, 0x3d1, RZ ;  /* 0x000003d10c187825 */ /* 0x000fc800078e00ff */
[----:B------:R-:W-:Y:S01]  /*878d0*/  IMAD.X R13, RZ, RZ, RZ, P5 ;  /* 0x000000ffff0d7224 */ /* 0x000fe200028e06ff */
[----:B------:R-:W-:Y:S01]  /*878e0*/  IADD3 R25, P5, PT, R25, R28, RZ ;  /* 0x0000001c19197210 */ /* 0x000fe20007fbe0ff */
[----:B------:R-:W-:-:S04]  /*878f0*/  IMAD.MOV.U32 R12, RZ, RZ, R29 ;  /* 0x000000ffff0c7224 */ /* 0x000fc800078e001d */
[----:B------:R-:W-:-:S04]  /*87900*/  IMAD.WIDE.U32.X R12, R16, 0x1, R12, P5 ;  /* 0x00000001100c7825 */ /* 0x000fc800028e040c */
[-C--:B------:R-:W-:Y:S02]  /*87910*/  IMAD R16, R46, R20.reuse, RZ ;  /* 0x000000142e107224 */ /* 0x080fe400078e02ff */
[----:B------:R-:W-:Y:S01]  /*87920*/  IMAD.WIDE.U32 R20, R57, R20, R24 ;  /* 0x0000001439147225 */ /* 0x000fe200078e0018 */
[----:B------:R-:W-:-:S03]  /*87930*/  ISETP.GE.U32.AND.EX P4, PT, R31, R32, PT, P4 ;  /* 0x000000201f00720c */ /* 0x000fc60003f86140 */
        /* <DEDUP_REMOVED lines=9> */
[----:B------:R-:W-:Y:S01]  /*879d0*/  IMAD.X R37, R31, 0x1, R37, P6 ;  /* 0x000000011f257824 */ /* 0x000fe200030e0625 */
[----:B------:R-:W-:-:S04]  /*879e0*/  IADD3 R34, P2, P5, R30, R12, R21 ;  /* 0x0000000c1e227210 */ /* 0x000fc80007d5e015 */
[----:B------:R-:W-:Y:S02]  /*879f0*/  IADD3.X R16, PT, PT, R41, R13, RZ, P2, P5 ;  /* 0x0000000d29107210 */ /* 0x000fe400017ea4ff */
[----:B------:R-:W-:Y:S02]  /*87a00*/  ISETP.GE.U32.AND P2, PT, R34, R30, PT ;  /* 0x0000001e2200720c */ /* 0x000fe40003f46070 */
[----:B------:R-:W-:Y:S01]  /*87a10*/  ISETP.GE.U32.AND.EX P1, PT, R37, R31, PT, P1 ;  /* 0x0000001f2500720c */ /* 0x000fe20003f26110 */
[----:B------:R-:W-:Y:S01]  /*87a20*/  IMAD.MOV.U32 R24, RZ, RZ, R23 ;  /* 0x000000ffff187224 */ /* 0x000fe200078e0017 */
[----:B------:R-:W-:Y:S01]  /*87a30*/  ISETP.GE.U32.AND.EX P0, PT, R41, R22, PT, P0 ;  /* 0x000000162900720c */ /* 0x000fe20003f06100 */
[----:B------:R-:W-:Y:S01]  /*87a40*/  IMAD.WIDE.U32 R12, R37, 0x3d1, RZ ;  /* 0x000003d1250c7825 */ /* 0x000fe200078e00ff */
[----:B------:R-:W-:Y:S02]  /*87a50*/  ISETP.GE.U32.AND.EX P2, PT, R16, R41, PT, P2 ;  /* 0x000000291000720c */ /* 0x000fe40003f46120 */
[----:B------:R-:W-:-:S02]  /*87a60*/  SEL R28, RZ, 0x1, P4 ;  /* 0x00000001ff1c7807 */ /* 0x000fc40002000000 */
        /* <DEDUP_REMOVED lines=90> */
.L_x_1888:
[----:B------:R-:W-:Y:S05]  /*88010*/  BSYNC.RECONVERGENT B2 ;  /* 0x0000000000027941 */ /* 0x000fea0003800200 */
.L_x_1887:
        /* <DEDUP_REMOVED lines=13> */
.L_x_1890:
        /* <DEDUP_REMOVED lines=10> */
.L_x_1891:
[----:B------:R-:W-:Y:S05]  /*88190*/  BSYNC.RECONVERGENT B2 ;  /* 0x0000000000027941 */ /* 0x000fea0003800200 */
.L_x_1889:
[----:B------:R-:W-:-:S13]  /*881a0*/  PLOP3.LUT P0, PT, PT, PT, PT, 0x80, 0x8 ;  /* 0x000000000008781c */ /* 0x000fda0003f0f070 */
.L_x_1906:
        /* <DEDUP_REMOVED lines=28> */
[----:B------:R-:W-:-:S04]  /*88370*/  IMAD.WIDE.U32.X R20, R32, R16, R20, P4 ;  /* 0x0000001020147225 */ /* 0x000fc800020e0414 */
[C---:B------:R-:W-:Y:S01]  /*88380*/  IMAD.WIDE.U32 R28, R13.reuse, R13, RZ ;  /* 0x0000000d0d1c7225 */ /* 0x040fe200078e00ff */
[----:B------:R-:W-:Y:S02]  /*88390*/  SHF.L.W.U32.HI R31, R30, 0x1, R20 ;  /* 0x000000011e1f7819 */ /* 0x000fe40000010e14 */
[----:B------:R-:W-:Y:S01]  /*883a0*/  SHF.L.W.U32.HI R33, R20, 0x1, R21 ;  /* 0x0000000114217819 */ /* 0x000fe20000010e15 */
[----:B------:R-:W-:-:S04]  /*883b0*/  IMAD.WIDE.U32 R18, P2, R13, R12, R18 ;  /* 0x0000000c0d127225 */ /* 0x000fc80007840012 */
[----:B------:R-:W-:Y:S01]  /*883c0*/  IMAD.WIDE.U32 R26, P4, R15, R14, R26 ;  /* 0x0000000e0f1a7225 */ /* 0x000fe2000788001a */
[----:B------:R-:W-:-:S03]  /*883d0*/  IADD3 R8, P3, PT, R29, R18, RZ ;  /* 0x000000121d087210 */ /* 0x000fc60007f7e0ff */
[----:B------:R-:W-:Y:S01]  /*883e0*/  IMAD.WIDE.U32 R36, R34, R34, RZ ;  /* 0x0000002222247225 */ /* 0x000fe200078e00ff */
[----:B------:R-:W-:-:S03]  /*883f0*/  IADD3 R18, P5, PT, R23, R26, RZ ;  /* 0x0000001a17127210 */ /* 0x000fc60007fbe0ff */
[----:B------:R-:W-:-:S04]  /*88400*/  IMAD.WIDE.U32 R38, P6, R34, R16, R38 ;  /* 0x0000001022267225 */ /* 0x000fc800078c0026 */
[----:B------:R-:W-:Y:S01]  /*88410*/  IMAD.MOV.U32 R17, RZ, RZ, R22 ;  /* 0x000000ffff117224 */ /* 0x000fe200078e0016 */
[----:B------:R-:W-:Y:S01]  /*88420*/  SEL R22, RZ, 0x1, P1 ;  /* 0x00000001ff167807 */ /* 0x000fe20000800000 */
[----:B------:R-:W-:Y:S02]  /*88430*/  IMAD.X R29, RZ, RZ, RZ, P6 ;  /* 0x000000ffff1d7224 */ /* 0x000fe400030e06ff */
[----:B------:R-:W-:Y:S01]  /*88440*/  IMAD.X R21, RZ, RZ, RZ, P4 ;  /* 0x000000ffff157224 */ /* 0x000fe200020e06ff */
[----:B------:R-:W-:Y:S01]  /*88450*/  IADD3 R23, P6, P1, R22, R36, R31 ;  /* 0x0000002416177210 */ /* 0x000fe200079de01f */
[----:B------:R-:W-:Y:S01]  /*88460*/  IMAD.X R31, RZ, RZ, RZ, P2 ;  /* 0x000000ffff1f7224 */ /* 0x000fe200010e06ff */
[----:B------:R-:W-:Y:S01]  /*88470*/  IADD3 R22, P2, PT, R37, R38, RZ ;  /* 0x0000002625167210 */ /* 0x000fe20007f5e0ff */
[----:B------:R-:W-:Y:S01]  /*88480*/  IMAD.MOV.U32 R20, RZ, RZ, R27 ;  /* 0x000000ffff147224 */ /* 0x000fe200078e001b */
[----:B------:R-:W-:Y:S01]  /*88490*/  ISETP.GE.U32.AND P4, PT, R23, R36, PT ;  /* 0x000000241700720c */ /* 0x000fe20003f86070 */
[----:B------:R-:W-:Y:S01]  /*884a0*/  IMAD.MOV.U32 R9, RZ, RZ, R28 ;  /* 0x000000ffff097224 */ /* 0x000fe200078e001c */
        /* <DEDUP_REMOVED lines=11> */
[----:B------:R-:W-:Y:S02]  /*88560*/  IMAD R30, R14, R11, RZ ;  /* 0x0000000b0e1e7224 */ /* 0x000fe400078e02ff */
        /* <DEDUP_REMOVED lines=14> */
.L_x_1893:
[----:B------:R-:W-:Y:S05]  /*88650*/  BSYNC.RECONVERGENT B2 ;  /* 0x0000000000027941 */ /* 0x000fea0003800200 */
.L_x_1892:
[----:B------:R-:W-:Y:S01]  /*88660*/  IMAD.WIDE.U32 R26, R15, R11, RZ ;  /* 0x0000000b0f1a7225 */ /* 0x000fe200078e00ff */
[----:B------:R-:W-:Y:S03]  /*88670*/  BSSY.RECONVERGENT B2, `(.L_x_1894) ;  /* 0x0000044000027945 */ /* 0x000fe60003800200 */
[CC--:B------:R-:W-:Y:S02]  /*88680*/  IMAD R37, R32.reuse, R15.reuse, R30 ;  /* 0x0000000f20257224 */ /* 0x0c0fe400078e021e */
[----:B------:R-:W-:-:S04]  /*88690*/  IMAD.WIDE.U32 R28, R32, R15, RZ ;  /* 0x0000000f201c7225 */ /* 0x000fc800078e00ff */
[----:B------:R-:W-:Y:S02]  /*886a0*/  IMAD.IADD R37, R27, 0x1, R37 ;  /* 0x000000011b257824 */ /* 0x000fe400078e0225 */
[C---:B------:R-:W-:Y:S02]  /*886b0*/  IMAD.SHL.U32 R30, R26.reuse, 0x2, RZ ;  /* 0x000000021a1e7824 */ /* 0x040fe400078e00ff */
[C---:B------:R-:W-:Y:S01]  /*886c0*/  IMAD.WIDE.U32 R28, P2, R11.reuse, R14, R28 ;  /* 0x0000000e0b1c7225 */ /* 0x040fe2000784001c */
[----:B------:R-:W-:Y:S02]  /*886d0*/  SHF.L.U64.HI R38, R26, 0x1, R37 ;  /* 0x000000011a267819 */ /* 0x000fe40000010225 */
[----:B------:R-:W-:Y:S01]  /*886e0*/  IADD3 R23, P4, PT, R30, R23, RZ ;  /* 0x000000171e177210 */ /* 0x000fe20007f9e0ff */
[----:B------:R-:W-:-:S03]  /*886f0*/  IMAD.WIDE.U32 R26, R11, R15, RZ ;  /* 0x0000000f0b1a7225 */ /* 0x000fc600078e00ff */
[----:B------:R-:W-:Y:S01]  /*88700*/  ISETP.GE.U32.AND P1, PT, R23, R30, PT ;  /* 0x0000001e1700720c */ /* 0x000fe20003f26070 */
        /* <DEDUP_REMOVED lines=8> */
[----:B------:R-:W-:Y:S01]  /*88790*/  IMAD.WIDE.U32 R30, P2, R11, R12, R30 ;  /* 0x0000000c0b1e7225 */ /* 0x000fe2000784001e */
[----:B------:R-:W-:-:S03]  /*887a0*/  SHF.L.W.U32.HI R40, R26, 0x1, R27 ;  /* 0x000000011a287819 */ /* 0x000fc60000010e1b */
[----:B------:R-:W-:Y:S01]  /*887b0*/  IMAD.WIDE.U32 R28, R11, R13, RZ ;  /* 0x0000000d0b1c7225 */ /* 0x000fe200078e00ff */
[----:B------:R-:W-:-:S03]  /*887c0*/  SHF.L.W.U32.HI R28, R37, 0x1, R26 ;  /* 0x00000001251c7819 */ /* 0x000fc60000010e1a */
[----:B------:R-:W-:Y:S01]  /*887d0*/  IMAD.X R27, RZ, RZ, RZ, P2 ;  /* 0x000000ffff1b7224 */ /* 0x000fe200010e06ff */
[----:B------:R-:W-:Y:S01]  /*887e0*/  IADD3 R39, P2, P3, R39, R35, R28 ;  /* 0x0000002327277210 */ /* 0x000fe20007b5e01c */
[-C--:B------:R-:W-:Y:S01]  /*887f0*/  IMAD R41, R12, R11.reuse, RZ ;  /* 0x0000000b0c297224 */ /* 0x080fe200078e02ff */
[----:B------:R-:W-:Y:S01]  /*88800*/  IADD3 RZ, P4, PT, R29, R30, RZ ;  /* 0x0000001e1dff7210 */ /* 0x000fe20007f9e0ff */
[----:B------:R-:W-:Y:S01]  /*88810*/  IMAD.WIDE.U32 R28, R13, R11, RZ ;  /* 0x0000000b0d1c7225 */ /* 0x000fe200078e00ff */
[----:B------:R-:W-:Y:S02]  /*88820*/  ISETP.GE.U32.AND P1, PT, R39, R35, PT ;  /* 0x000000232700720c */ /* 0x000fe40003f26070 */
[----:B------:R-:W-:Y:S01]  /*88830*/  IADD3.X R40, PT, PT, RZ, R33, R40, P2, P3 ;  /* 0x00000021ff287210 */ /* 0x000fe200017e6428 */
[----:B------:R-:W-:Y:S02]  /*88840*/  IMAD R41, R32, R13, R41 ;  /* 0x0000000d20297224 */ /* 0x000fe400078e0229 */
[----:B------:R-:W-:Y:S01]  /*88850*/  IMAD.MOV.U32 R26, RZ, RZ, R31 ;  /* 0x000000ffff1a7224 */ /* 0x000fe200078e001f */
[----:B------:R-:W-:Y:S01]  /*88860*/  ISETP.GE.U32.AND.EX P1, PT, R40, R33, PT, P1 ;  /* 0x000000212800720c */ /* 0x000fe20003f26110 */
[----:B------:R-:W-:-:S02]  /*88870*/  IMAD.IADD R33, R29, 0x1, R41 ;  /* 0x000000011d217824 */ /* 0x000fc400078e0229 */
[----:B------:R-:W-:Y:S02]  /*88880*/  IMAD.SHL.U32 R29, R28, 0x2, RZ ;  /* 0x000000021c1d7824 */ /* 0x000fe400078e00ff */
[----:B------:R-:W-:Y:S01]  /*88890*/  IMAD.WIDE.U32.X R26, R32, R12, R26, P4 ;  /* 0x0000000c201a7225 */ /* 0x000fe200020e041a */
[----:B------:R-:W-:Y:S02]  /*888a0*/  SHF.L.U64.HI R30, R28, 0x1, R33 ;  /* 0x000000011c1e7819 */ /* 0x000fe40000010221 */
[----:B------:R-:W-:Y:S02]  /*888b0*/  IADD3 R32, P2, PT, R29, R39, RZ ;  /* 0x000000271d207210 */ /* 0x000fe40007f5e0ff */
[----:B------:R-:W-:Y:S02]  /*888c0*/  SHF.L.W.U32.HI R38, R26, 0x1, R27 ;  /* 0x000000011a267819 */ /* 0x000fe40000010e1b */
[----:B------:R-:W-:Y:S01]  /*888d0*/  ISETP.GE.U32.AND P4, PT, R32, R29, PT ;  /* 0x0000001d2000720c */ /* 0x000fe20003f86070 */
[----:B------:R-:W-:-:S02]  /*888e0*/  IMAD.X R35, R30, 0x1, R40, P2 ;  /* 0x000000011e237824 */ /* 0x000fc400010e0628 */
[----:B------:R-:W-:-:S03]  /*888f0*/  IMAD.WIDE.U32 R28, R16, R15, RZ ;  /* 0x0000000f101c7225 */ /* 0x000fc600078e00ff */
[----:B------:R-:W-:Y:S01]  /*88900*/  ISETP.GE.U32.AND.EX P4, PT, R35, R30, PT, P4 ;  /* 0x0000001e2300720c */ /* 0x000fe20003f86140 */
[C---:B------:R-:W-:Y:S01]  /*88910*/  IMAD.WIDE.U32 R30, R34.reuse, R15, RZ ;  /* 0x0000000f221e7225 */ /* 0x040fe200078e00ff */
[----:B------:R-:W-:Y:S02]  /*88920*/  SHF.L.W.U32.HI R30, R33, 0x1, R26 ;  /* 0x00000001211e7819 */ /* 0x000fe40000010e1a */
[----:B------:R-:W-:Y:S01]  /*88930*/  SEL R37, RZ, 0x1, P4 ;  /* 0x00000001ff257807 */ /* 0x000fe20002000000 */
[----:B------:R-:W-:-:S03]  /*88940*/  IMAD.WIDE.U32 R28, P3, R34, R14, R28 ;  /* 0x0000000e221c7225 */ /* 0x000fc6000786001c */
[----:B------:R-:W-:Y:S01]  /*88950*/  IADD3 RZ, P2, PT, R31, R28, RZ ;  /* 0x0000001c1fff7210 */ /* 0x000fe20007f5e0ff */
        /* <DEDUP_REMOVED lines=21> */
.L_x_1895:
[----:B------:R-:W-:Y:S05]  /*88ab0*/  BSYNC.RECONVERGENT B2 ;  /* 0x0000000000027941 */ /* 0x000fea0003800200 */
.L_x_1894:
[----:B------:R-:W-:Y:S01]  /*88ac0*/  IMAD R28, R14, R34, RZ ;  /* 0x000000220e1c7224 */ /* 0x000fe200078e02ff */
[----:B------:R-:W-:Y:S01]  /*88ad0*/  IADD3 R37, P4, P1, R37, R17, R30 ;  /* 0x0000001125257210 */ /* 0x000fe2000799e01e */
[----:B------:R-:W-:Y:S01]  /*88ae0*/  IMAD.MOV.U32 R26, RZ, RZ, R29 ;  /* 0x000000ffff1a7224 */ /* 0x000fe200078e001d */
[----:B------:R-:W-:Y:S01]  /*88af0*/  BSSY.RECONVERGENT B2, `(.L_x_1896) ;  /* 0x000003c000027945 */ /* 0x000fe20003800200 */
[----:B------:R-:W-:Y:S01]  /*88b00*/  IMAD R31, R16, R15, R28 ;  /* 0x0000000f101f7224 */ /* 0x000fe200078e021c */
[----:B------:R-:W-:Y:S01]  /*88b10*/  IADD3.X R38, PT, PT, RZ, R18, R38, P4, P1 ;  /* 0x00000012ff267210 */ /* 0x000fe200027e2426 */
[----:B------:R-:W-:-:S04]  /*88b20*/  IMAD.WIDE.U32 R28, R15, R34, RZ ;  /* 0x000000220f1c7225 */ /* 0x000fc800078e00ff */
[----:B------:R-:W-:Y:S02]  /*88b30*/  IMAD.IADD R29, R29, 0x1, R31 ;  /* 0x000000011d1d7824 */ /* 0x000fe400078e021f */
[----:B------:R-:W-:Y:S02]  /*88b40*/  IMAD.X R27, RZ, RZ, RZ, P3 ;  /* 0x000000ffff1b7224 */ /* 0x000fe400018e06ff */
[----:B------:R-:W-:-:S04]  /*88b50*/  IMAD.WIDE.U32 R30, R11, R13, R28 ;  /* 0x0000000d0b1e7225 */ /* 0x000fc800078e001c */
[----:B------:R-:W-:Y:S01]  /*88b60*/  IMAD.IADD R41, R41, 0x1, R31 ;  /* 0x0000000129297824 */ /* 0x000fe200078e021f */
[----:B------:R-:W-:Y:S01]  /*88b70*/  LEA R28, P3, R30, R39, 0x1 ;  /* 0x000000271e1c7211 */ /* 0x000fe200078608ff */
[----:B------:R-:W-:Y:S01]  /*88b80*/  IMAD.WIDE.U32.X R26, R16, R14, R26, P2 ;  /* 0x0000000e101a7225 */ /* 0x000fe200010e041a */
[----:B------:R-:W-:Y:S02]  /*88b90*/  ISETP.GE.U32.AND P2, PT, R37, R17, PT ;  /* 0x000000112500720c */ /* 0x000fe40003f46070 */
[----:B------:R-:W-:Y:S01]  /*88ba0*/  LEA.HI.X R39, R30, R40, R41, 0x1, P3 ;  /* 0x000000281e277211 */ /* 0x000fe200018f0c29 */
[-C--:B------:R-:W-:Y:S01]  /*88bb0*/  IMAD.WIDE.U32 R30, R16, R13.reuse, RZ ;  /* 0x0000000d101e7225 */ /* 0x080fe200078e00ff */
[----:B------:R-:W-:Y:S02]  /*88bc0*/  ISETP.GE.U32.AND P3, PT, R28, R32, PT ;  /* 0x000000201c00720c */ /* 0x000fe40003f66070 */
[----:B------:R-:W-:Y:S01]  /*88bd0*/  SHF.L.W.U32.HI R40, R29, 0x1, R26 ;  /* 0x000000011d287819 */ /* 0x000fe20000010e1a */
[----:B------:R-:W-:Y:S01]  /*88be0*/  IMAD.WIDE.U32 R32, R34, R13, RZ ;  /* 0x0000000d22207225 */ /* 0x000fe200078e00ff */
[----:B------:R-:W-:-:S02]  /*88bf0*/  ISETP.GE.U32.AND.EX P3, PT, R39, R35, PT, P3 ;  /* 0x000000232700720c */ /* 0x000fc40003f66130 */
[----:B------:R-:W-:Y:S01]  /*88c00*/  SHF.L.W.U32.HI R29, R26, 0x1, R27 ;  /* 0x000000011a1d7819 */ /* 0x000fe20000010e1b */
[----:B------:R-:W-:Y:S01]  /*88c10*/  IMAD.WIDE.U32 R30, P5, R34, R12, R30 ;  /* 0x0000000c221e7225 */ /* 0x000fe200078a001e */
[----:B------:R-:W-:Y:S02]  /*88c20*/  SEL R26, RZ, 0x1, P3 ;  /* 0x00000001ff1a7807 */ /* 0x000fe40001800000 */
[----:B------:R-:W-:Y:S01]  /*88c30*/  ISETP.GE.U32.AND.EX P2, PT, R38, R18, PT, P2 ;  /* 0x000000122600720c */ /* 0x000fe20003f46120 */
[----:B------:R-:W-:Y:S01]  /*88c40*/  IMAD.X R35, RZ, RZ, RZ, P5 ;  /* 0x000000ffff237224 */ /* 0x000fe200028e06ff */
[----:B------:R-:W-:Y:S01]  /*88c50*/  IADD3 RZ, P6, PT, R33, R30, RZ ;  /* 0x0000001e21ff7210 */ /* 0x000fe20007fde0ff */
[-C--:B------:R-:W-:Y:S02]  /*88c60*/  IMAD R30, R12, R34.reuse, RZ ;  /* 0x000000220c1e7224 */ /* 0x080fe400078e02ff */
[----:B------:R-:W-:-:S04]  /*88c70*/  IMAD.WIDE.U32 R32, R13, R34, RZ ;  /* 0x000000220d207225 */ /* 0x000fc800078e00ff */
[----:B------:R-:W-:Y:S02]  /*88c80*/  IMAD.MOV.U32 R34, RZ, RZ, R31 ;  /* 0x000000ffff227224 */ /* 0x000fe400078e001f */
[C---:B------:R-:W-:Y:S02]  /*88c90*/  IMAD R30, R16.reuse, R13, R30 ;  /* 0x0000000d101e7224 */ /* 0x040fe400078e021e */
[----:B------:R-:W-:Y:S01]  /*88ca0*/  IMAD.WIDE.U32.X R34, R16, R12, R34, P6 ;  /* 0x0000000c10227225 */ /* 0x000fe200030e0422 */
[----:B------:R-:W-:-:S03]  /*88cb0*/  IADD3 R40, P3, P6, R26, R37, R40 ;  /* 0x000000251a287210 */ /* 0x000fc60007e7e028 */
[----:B------:R-:W-:Y:S01]  /*88cc0*/  IMAD.WIDE.U32 R16, R14, R13, RZ ;  /* 0x0000000d0e107225 */ /* 0x000fe200078e00ff */
[----:B------:R-:W-:-:S03]  /*88cd0*/  ISETP.GE.U32.AND P1, PT, R40, R37, PT ;  /* 0x000000252800720c */ /* 0x000fc60003f26070 */
[----:B------:R-:W-:-:S04]  /*88ce0*/  IMAD.WIDE.U32 R26, R15, R13, RZ ;  /* 0x0000000d0f1a7225 */ /* 0x000fc800078e00ff */
[----:B------:R-:W-:-:S04]  /*88cf0*/  IMAD.WIDE.U32 R16, P5, R15, R12, R16 ;  /* 0x0000000c0f107225 */ /* 0x000fc800078a0010 */
[----:B------:R-:W-:Y:S01]  /*88d00*/  IMAD.IADD R30, R33, 0x1, R30 ;  /* 0x00000001211e7824 */ /* 0x000fe200078e021e */
[----:B------:R-:W-:Y:S01]  /*88d10*/  IADD3 RZ, P4, PT, R27, R16, RZ ;  /* 0x000000101bff7210 */ /* 0x000fe20007f9e0ff */
[C---:B------:R-:W-:Y:S01]  /*88d20*/  IMAD.SHL.U32 R31, R32.reuse, 0x2, RZ ;  /* 0x00000002201f7824 */ /* 0x040fe200078e00ff */
[----:B------:R-:W-:Y:S02]  /*88d30*/  IADD3.X R27, PT, PT, RZ, R38, R29, P3, P6 ;  /* 0x00000026ff1b7210 */ /* 0x000fe40001fec41d */
[----:B------:R-:W-:Y:S02]  /*88d40*/  SHF.L.U64.HI R32, R32, 0x1, R30 ;  /* 0x0000000120207819 */ /* 0x000fe4000001021e */
[----:B------:R-:W-:Y:S02]  /*88d50*/  IADD3 R37, P6, PT, R31, R40, RZ ;  /* 0x000000281f257210 */ /* 0x000fe40007fde0ff */
[----:B------:R-:W-:Y:S02]  /*88d60*/  ISETP.GE.U32.AND.EX P1, PT, R27, R38, PT, P1 ;  /* 0x000000261b00720c */ /* 0x000fe40003f26110 */
[----:B------:R-:W-:Y:S01]  /*88d70*/  ISETP.GE.U32.AND P3, PT, R37, R31, PT ;  /* 0x0000001f2500720c */ /* 0x000fe20003f66070 */
[----:B------:R-:W-:Y:S01]  /*88d80*/  IMAD.X R29, R32, 0x1, R27, P6 ;  /* 0x00000001201d7824 */ /* 0x000fe200030e061b */
[----:B------:R-:W-:Y:S01]  /*88d90*/  SHF.L.W.U32.HI R18, R30, 0x1, R34 ;  /* 0x000000011e127819 */ /* 0x000fe20000010e22 */
[----:B------:R-:W-:-:S03]  /*88da0*/  IMAD R31, R12, R15, RZ ;  /* 0x0000000f0c1f7224 */ /* 0x000fc600078e02ff */
        /* <DEDUP_REMOVED lines=16> */
.L_x_1897:
[----:B------:R-:W-:Y:S05]  /*88eb0*/  BSYNC.RECONVERGENT B2 ;  /* 0x0000000000027941 */ /* 0x000fea0003800200 */
.L_x_1896:
        /* <DEDUP_REMOVED lines=15> */
.L_x_1899:
[----:B------:R-:W-:Y:S05]  /*88fb0*/  BSYNC.RECONVERGENT B2 ;  /* 0x0000000000027941 */ /* 0x000fea0003800200 */
.L_x_1898:
[----:B------:R-:W-:Y:S01]  /*88fc0*/  IADD3 R18, P3, P6, R26, R19, R18 ;  /* 0x000000131a127210 */ /* 0x000fe20007e7e012 */
[----:B------:R-:W-:Y:S01]  /*88fd0*/  IMAD R25, R14, R13, R31 ;  /* 0x0000000d0e197224 */ /* 0x000fe200078e021f */
[----:B------:R-:W-:Y:S01]  /*88fe0*/  SHF.L.W.U32.HI R35, R34, 0x1, R35 ;  /* 0x0000000122237819 */ /* 0x000fe20000010e23 */
[----:B------:R-:W-:Y:S01]  /*88ff0*/  IMAD.WIDE.U32 R32, R29, 0x3d1, RZ ;  /* 0x000003d11d207825 */ /* 0x000fe200078e00ff */
[----:B------:R-:W-:Y:S01]  /*89000*/  ISETP.GE.U32.AND P1, PT, R18, R19, PT ;  /* 0x000000131200720c */ /* 0x000fe20003f26070 */
[----:B------:R-:W-:Y:S01]  /*89010*/  BSSY.RECONVERGENT B2, `(.L_x_1900) ;  /* 0x0000091000027945 */ /* 0x000fe20003800200 */
[----:B------:R-:W-:Y:S01]  /*89020*/  IADD3.X R34, PT, PT, RZ, R20, R35, P3, P6 ;  /* 0x00000014ff227210 */ /* 0x000fe20001fec423 */
[----:B------:R-:W-:-:S03]  /*89030*/  IMAD.WIDE.U32 R30, R13, R15, RZ ;  /* 0x0000000f0d1e7225 */ /* 0x000fc600078e00ff */
[----:B------:R-:W-:Y:S01]  /*89040*/  ISETP.GE.U32.AND.EX P1, PT, R34, R20, PT, P1 ;  /* 0x000000142200720c */ /* 0x000fe20003f26110 */
[----:B------:R-:W-:Y:S02]  /*89050*/  IMAD.MOV.U32 R26, RZ, RZ, R17 ;  /* 0x000000ffff1a7224 */ /* 0x000fe400078e0011 */
[----:B------:R-:W-:Y:S02]  /*89060*/  IMAD.IADD R19, R31, 0x1, R25 ;  /* 0x000000011f137824 */ /* 0x000fe400078e0219 */
[----:B------:R-:W-:Y:S02]  /*89070*/  IMAD.X R27, RZ, RZ, RZ, P5 ;  /* 0x000000ffff1b7224 */ /* 0x000fe400028e06ff */
[----:B------:R-:W-:Y:S01]  /*89080*/  IMAD.WIDE.U32 R32, P2, R37, 0x1, R32 ;  /* 0x0000000125207825 */ /* 0x000fe20007840020 */
[----:B------:R-:W-:-:S03]  /*89090*/  SHF.L.U64.HI R31, R30, 0x1, R19 ;  /* 0x000000011e1f7819 */ /* 0x000fc60000010213 */
[----:B------:R-:W-:-:S04]  /*890a0*/  IMAD.WIDE.U32 R16, R37, 0x3d1, RZ ;  /* 0x000003d125107825 */ /* 0x000fc800078e00ff */
[----:B------:R-:W-:Y:S02]  /*890b0*/  IMAD.SHL.U32 R35, R30, 0x2, RZ ;  /* 0x000000021e237824 */ /* 0x000fe400078e00ff */
[----:B------:R-:W-:Y:S01]  /*890c0*/  IMAD.WIDE.U32.X R12, R14, R12, R26, P4 ;  /* 0x0000000c0e0c7225 */ /* 0x000fe200020e041a */
[----:B------:R-:W-:Y:S02]  /*890d0*/  IADD3 R15, P4, PT, R17, R32, RZ ;  /* 0x00000020110f7210 */ /* 0x000fe40007f9e0ff */
[----:B------:R-:W-:Y:S01]  /*890e0*/  IADD3 R30, P3, PT, R35, R18, RZ ;  /* 0x00000012231e7210 */ /* 0x000fe20007f7e0ff */
[----:B------:R-:W-:Y:S01]  /*890f0*/  IMAD.MOV.U32 R14, RZ, RZ, R16 ;  /* 0x000000ffff0e7224 */ /* 0x000fe200078e0010 */
[----:B------:R-:W-:Y:S01]  /*89100*/  SHF.L.W.U32.HI R20, R19, 0x1, R12 ;  /* 0x0000000113147819 */ /* 0x000fe20000010e0c */
[----:B------:R-:W-:Y:S01]  /*89110*/  IMAD.X R19, RZ, RZ, RZ, P2 ;  /* 0x000000ffff137224 */ /* 0x000fe200010e06ff */
[----:B------:R-:W-:Y:S01]  /*89120*/  ISETP.GE.U32.AND P2, PT, R30, R35, PT ;  /* 0x000000231e00720c */ /* 0x000fe20003f46070 */
[----:B------:R-:W-:Y:S01]  /*89130*/  IMAD.X R17, R31, 0x1, R34, P3 ;  /* 0x000000011f117824 */ /* 0x000fe200018e0622 */
[----:B------:R-:W-:Y:S01]  /*89140*/  SHF.L.W.U32.HI R25, R12, 0x1, R13 ;  /* 0x000000010c197819 */ /* 0x000fe20000010e0d */
[----:B------:R-:W-:-:S03]  /*89150*/  IMAD.WIDE.U32 R26, R11, R11, R14 ;  /* 0x0000000b0b1a7225 */ /* 0x000fc600078e000e */
[C---:B------:R-:W-:Y:S01]  /*89160*/  ISETP.GE.U32.AND.EX P2, PT, R17.reuse, R31, PT, P2 ;  /* 0x0000001f1100720c */ /* 0x040fe20003f46120 */
[----:B------:R-:W-:Y:S01]  /*89170*/  IMAD.MOV.U32 R18, RZ, RZ, R33 ;  /* 0x000000ffff127224 */ /* 0x000fe200078e0021 */
[----:B------:R-:W-:Y:S01]  /*89180*/  ISETP.GE.U32.AND P5, PT, R26, R16, PT ;  /* 0x000000101a00720c */ /* 0x000fe20003fa6070 */
[----:B------:R-:W-:Y:S01]  /*89190*/  IMAD.WIDE.U32 R12, R17, 0x3d1, RZ ;  /* 0x000003d1110c7825 */ /* 0x000fe200078e00ff */
[----:B------:R-:W-:-:S03]  /*891a0*/  SEL R11, RZ, 0x1, P2 ;  /* 0x00000001ff0b7807 */ /* 0x000fc60001000000 */
[----:B------:R-:W-:Y:S02]  /*891b0*/  IMAD.IADD R32, R24, 0x1, R27 ;  /* 0x0000000118207824 */ /* 0x000fe400078e021b */
[----:B------:R-:W-:Y:S01]  /*891c0*/  IMAD.WIDE.U32.X R18, R29, 0x1, R18, P4 ;  /* 0x000000011d127825 */ /* 0x000fe200020e0412 */
[----:B------:R-:W-:Y:S02]  /*891d0*/  @!P1 IADD3 R9, P4, PT, R9, 0x1, RZ ;  /* 0x0000000109099810 */ /* 0x000fe40007f9e0ff */
[----:B------:R-:W-:Y:S01]  /*891e0*/  ISETP.GE.U32.AND.EX P5, PT, R32, R15, PT, P5 ;  /* 0x0000000f2000720c */ /* 0x000fe20003fa6150 */
[C---:B------:R-:W-:Y:S01]  /*891f0*/  IMAD.WIDE.U32 R12, P3, R30.reuse, 0x1, R12 ;  /* 0x000000011e0c7825 */ /* 0x040fe2000786000c */
[----:B------:R-:W-:Y:S02]  /*89200*/  @!P1 ISETP.NE.U32.AND P2, PT, R9, RZ, PT ;  /* 0x000000ff0900920c */ /* 0x000fe40003f45070 */
[----:B------:R-:W-:Y:S01]  /*89210*/  SEL R34, RZ, 0x1, P5 ;  /* 0x00000001ff227807 */ /* 0x000fe20002800000 */
[----:B------:R-:W-:-:S04]  /*89220*/  IMAD.WIDE.U32 R14, R30, 0x3d1, RZ ;  /* 0x000003d11e0e7825 */ /* 0x000fc800078e00ff */
[----:B------:R-:W-:Y:S01]  /*89230*/  @!P1 IMAD.X R8, RZ, RZ, R8, P4 ;  /* 0x000000ffff089224 */ /* 0x000fe200020e0608 */
[----:B------:R-:W-:Y:S01]  /*89240*/  IADD3 R20, P6, P4, R11, R9, R20 ;  /* 0x000000090b147210 */ /* 0x000fe20007cde014 */
[----:B------:R-:W-:Y:S01]  /*89250*/  IMAD.X R11, RZ, RZ, RZ, P3 ;  /* 0x000000ffff0b7224 */ /* 0x000fe200018e06ff */
[----:B------:R-:W-:Y:S01]  /*89260*/  IADD3 R27, P3, PT, R10, R14, RZ ;  /* 0x0000000e0a1b7210 */ /* 0x000fe20007f7e0ff */
[----:B------:R-:W-:Y:S01]  /*89270*/  IMAD.MOV.U32 R10, RZ, RZ, R13 ;  /* 0x000000ffff0a7224 */ /* 0x000fe200078e000d */
[----:B------:R-:W-:Y:S02]  /*89280*/  IADD3 R12, P5, PT, R15, R12, RZ ;  /* 0x0000000c0f0c7210 */ /* 0x000fe40007fbe0ff */
[----:B------:R-:W-:Y:S02]  /*89290*/  IADD3.X R25, PT, PT, RZ, R8, R25, P6, P4 ;  /* 0x00000008ff197210 */ /* 0x000fe400037e8419 */
[----:B------:R-:W-:Y:S01]  /*892a0*/  @!P1 ISETP.NE.AND.EX P2, PT, R8, RZ, PT, P2 ;  /* 0x000000ff0800920c */ /* 0x000fe20003f45320 */
[----:B------:R-:W-:Y:S01]  /*892b0*/  IMAD.X R7, R12, 0x1, R7, P3 ;  /* 0x000000010c077824 */ /* 0x000fe200018e0607 */
[----:B------:R-:W-:-:S02]  /*892c0*/  IADD3 R34, P4, P6, R27, R18, R34 ;  /* 0x000000121b227210 */ /* 0x000fc40007e9e022 */
[----:B------:R-:W-:Y:S02]  /*892d0*/  @!P1 SEL R18, RZ, 0x1, P2 ;  /* 0x00000001ff129807 */ /* 0x000fe40001000000 */
[----:B------:R-:W-:Y:S02]  /*892e0*/  IADD3.X R16, PT, PT, R7, R19, RZ, P4, P6 ;  /* 0x0000001307107210 */ /* 0x000fe400027ec4ff */
[----:B------:R-:W-:Y:S02]  /*892f0*/  ISETP.GE.U32.AND P2, PT, R27, R14, PT ;  /* 0x0000000e1b00720c */ /* 0x000fe40003f46070 */
[----:B------:R-:W-:Y:S02]  /*89300*/  ISETP.GE.U32.AND P4, PT, R34, R27, PT ;  /* 0x0000001b2200720c */ /* 0x000fe40003f86070 */
[----:B------:R-:W-:Y:S02]  /*89310*/  ISETP.GE.U32.AND P3, PT, R20, R9, PT ;  /* 0x000000091400720c */ /* 0x000fe40003f66070 */
[----:B------:R-:W-:Y:S01]  /*89320*/  ISETP.GE.U32.AND.EX P2, PT, R7, R12, PT, P2 ;  /* 0x0000000c0700720c */ /* 0x000fe20003f46120 */
[----:B------:R-:W-:Y:S01]  /*89330*/  IMAD.WIDE.U32.X R12, R17, 0x1, R10, P5 ;  /* 0x00000001110c7825 */ /* 0x000fe200028e040a */
[----:B------:R-:W-:-:S02]  /*89340*/  ISETP.GE.U32.AND.EX P4, PT, R16, R7, PT, P4 ;  /* 0x000000071000720c */ /* 0x000fc40003f86140 */
[C---:B------:R-:W-:Y:S01]  /*89350*/  ISETP.GE.U32.AND.EX P3, PT, R25.reuse, R8, PT, P3 ;  /* 0x000000081900720c */ /* 0x040fe20003f66130 */
[----:B------:R-:W-:Y:S01]  /*89360*/  IMAD.WIDE.U32 R8, R25, 0x3d1, RZ ;  /* 0x000003d119087825 */ /* 0x000fe200078e00ff */
[----:B------:R-:W-:Y:S02]  /*89370*/  SEL R14, RZ, 0x1, P2 ;  /* 0x00000001ff0e7807 */ /* 0x000fe40001000000 */
[----:B------:R-:W-:Y:S01]  /*89380*/  SEL R7, RZ, 0x1, P4 ;  /* 0x00000001ff077807 */ /* 0x000fe20002000000 */
[----:B------:R-:W-:Y:S01]  /*89390*/  IMAD.WIDE.U32 R10, R20, 0x3d1, RZ ;  /* 0x000003d1140a7825 */ /* 0x000fe200078e00ff */
[----:B------:R-:W-:Y:S02]  /*893a0*/  @!P1 IADD3 R21, P6, PT, R18, R21, RZ ;  /* 0x0000001512159210 */ /* 0x000fe40007fde0ff */
[----:B------:R-:W-:Y:S01]  /*893b0*/  SEL R18, RZ, 0x1, P3 ;  /* 0x00000001ff127807 */ /* 0x000fe20001800000 */
[----:B------:R-:W-:Y:S01]  /*893c0*/  IMAD.WIDE.U32 R8, P2, R20, 0x1, R8 ;  /* 0x0000000114087825 */ /* 0x000fe20007840008 */
[----:B------:R-:W-:-:S02]  /*893d0*/  IADD3 R12, P4, P5, R7, R12, R14 ;  /* 0x0000000c070c7210 */ /* 0x000fc40007d9e00e */
[----:B------:R-:W-:Y:S01]  /*893e0*/  IADD3 R21, P3, PT, R21, R18, RZ ;  /* 0x0000001215157210 */ /* 0x000fe20007f7e0ff */
[----:B------:R-:W-:Y:S01]  /*893f0*/  @!P1 IMAD.X R22, RZ, RZ, R22, P6 ;  /* 0x000000ffff169224 */ /* 0x000fe200030e0616 */
[----:B------:R-:W-:Y:S02]  /*89400*/  IADD3.X R14, PT, PT, RZ, R13, RZ, P4, P5 ;  /* 0x0000000dff0e7210 */ /* 0x000fe400027ea4ff */
[----:B------:R-:W-:Y:S01]  /*89410*/  IADD3 R23, P1, PT, R23, R10, RZ ;  /* 0x0000000a17177210 */ /* 0x000fe20007f3e0ff */
[----:B------:R-:W-:Y:S01]  /*89420*/  IMAD.X R7, RZ, RZ, R22, P3 ;  /* 0x000000ffff077224 */ /* 0x000fe200018e0616 */
[----:B------:R-:W-:Y:S01]  /*89430*/  IADD3 R8, P4, PT, R11, R8, RZ ;  /* 0x000000080b087210 */ /* 0x000fe20007f9e0ff */
[----:B------:R-:W-:Y:S01]  /*89440*/  IMAD.X R11, RZ, RZ, RZ, P2 ;  /* 0x000000ffff0b7224 */ /* 0x000fe200010e06ff */
[----:B------:R-:W-:Y:S01]  /*89450*/  IADD3 R15, P3, PT, R23, R12, RZ ;  /* 0x0000000c170f7210 */ /* 0x000fe20007f7e0ff */
[----:B------:R-:W-:-:S03]  /*89460*/  IMAD.WIDE.U32 R12, R7, 0x3d1, RZ ;  /* 0x000003d1070c7825 */ /* 0x000fc600078e00ff */
[----:B------:R-:W-:Y:S01]  /*89470*/  ISETP.GE.U32.AND P2, PT, R15, R23, PT ;  /* 0x000000170f00720c */ /* 0x000fe20003f46070 */
[----:B------:R-:W-:Y:S01]  /*89480*/  IMAD.X R17, R8, 0x1, R36, P1 ;  /* 0x0000000108117824 */ /* 0x000fe200008e0624 */
[----:B------:R-:W-:Y:S01]  /*89490*/  ISETP.GE.U32.AND P1, PT, R23, R10, PT ;  /* 0x0000000a1700720c */ /* 0x000fe20003f26070 */
[----:B------:R-:W-:Y:S02]  /*894a0*/  IMAD.MOV.U32 R10, RZ, RZ, R9 ;  /* 0x000000ffff0a7224 */ /* 0x000fe400078e0009 */
        /* <DEDUP_REMOVED lines=10> */
[----:B------:R-:W0:Y:S01]  /*89550*/  LDC.64 R18, c[0x3][0x640] ;  /* 0x00c19000ff127b82 */ /* 0x000e220000000a00 */
        /* <DEDUP_REMOVED lines=60> */
.L_x_1901:
[----:B------:R-:W-:Y:S05]  /*89920*/  BSYNC.RECONVERGENT B2 ;  /* 0x0000000000027941 */ /* 0x000fea0003800200 */
.L_x_1900:
[----:B0-----:R-:W-:Y:S01]  /*89930*/  ISETP.GT.U32.AND P2, PT, R13, R18, PT ;  /* 0x000000120d00720c */ /* 0x001fe20003f44070 */
[----:B------:R-:W-:Y:S04]  /*89940*/  BSSY.RECONVERGENT B2, `(.L_x_1902) ;  /* 0x000002a000027945 */ /* 0x000fe80003800200 */
[----:B------:R-:W-:Y:S01]  /*89950*/  BSSY.RELIABLE B3, `(.L_x_1903) ;  /* 0x0000016000037945 */ /* 0x000fe20003800100 */
[----:B------:R-:W-:Y:S02]  /*89960*/  PLOP3.LUT P1, PT, P0, PT, PT, 0x80, 0x8 ;  /* 0x000000000008781c */ /* 0x000fe4000072f070 */
        /* <DEDUP_REMOVED lines=20> */
.L_x_1904:
[----:B------:R-:W-:Y:S05]  /*89ab0*/  BSYNC.RELIABLE B3 ;  /* 0x0000000000037941 */ /* 0x000fea0003800100 */
.L_x_1903:
[----:B------:R-:W0:Y:S01]  /*89ac0*/  LDCU.128 UR40, c[0x3][0x630] ;  /* 0x00c0c600ff2877ac */ /* 0x000e220008000c00 */
[----:B------:R-:W-:Y:S02]  /*89ad0*/  IADD3 R13, P3, P4, R13, -R18, -R3 ;  /* 0x800000120d0d7210 */ /* 0x000fe40007c7e803 */
[-C--:B------:R-:W-:Y:S01]  /*89ae0*/  IADD3 R8, P2, PT, R15, -R3.reuse, RZ ;  /* 0x800000030f087210 */ /* 0x080fe20007f5e0ff */
[----:B------:R-:W1:Y:S01]  /*89af0*/  LDCU.64 UR20, c[0x3][0x628] ;  /* 0x00c0c500ff1477ac */ /* 0x000e620008000a00 */
[----:B------:R-:W-:Y:S02]  /*89b00*/  IADD3 R34, P0, PT, R34, -R3, RZ ;  /* 0x8000000322227210 */ /* 0x000fe40007f1e0ff */
[----:B------:R-:W-:Y:S01]  /*89b10*/  IADD3.X R12, PT, PT, R12, ~R19, ~R0, P3, P4 ;  /* 0x800000130c0c7210 */ /* 0x000fe20001fe8c00 */
[----:B0-----:R-:W-:Y:S02]  /*89b20*/  IMAD.U32 R7, RZ, RZ, UR42 ;  /* 0x0000002aff077e24 */ /* 0x001fe4000f8e00ff */
[----:B------:R-:W-:-:S02]  /*89b30*/  IMAD.U32 R9, RZ, RZ, UR40 ;  /* 0x00000028ff097e24 */ /* 0x000fc4000f8e00ff */
[----:B-1----:R-:W-:Y:S01]  /*89b40*/  IMAD.U32 R17, RZ, RZ, UR20 ;  /* 0x00000014ff117e24 */ /* 0x002fe2000f8e00ff */
[----:B------:R-:W-:Y:S01]  /*89b50*/  IADD3 R15, P5, PT, R8, -R7, RZ ;  /* 0x80000007080f7210 */ /* 0x000fe20007fbe0ff */
[----:B------:R-:W-:Y:S01]  /*89b60*/  IMAD.U32 R10, RZ, RZ, UR41 ;  /* 0x00000029ff0a7e24 */ /* 0x000fe2000f8e00ff */
[----:B------:R-:W-:Y:S01]  /*89b70*/  IADD3 R34, P4, PT, R34, -R9, RZ ;  /* 0x8000000922227210 */ /* 0x000fe20007f9e0ff */
[----:B------:R-:W-:Y:S01]  /*89b80*/  IMAD.U32 R8, RZ, RZ, UR43 ;  /* 0x0000002bff087e24 */ /* 0x000fe2000f8e00ff */
[----:B------:R-:W-:Y:S01]  /*89b90*/  IADD3 R11, P3, PT, R11, -R17, RZ ;  /* 0x800000110b0b7210 */ /* 0x000fe20007f7e0ff */
[----:B------:R-:W-:Y:S01]  /*89ba0*/  IMAD.U32 R20, RZ, RZ, UR21 ;  /* 0x00000015ff147e24 */ /* 0x000fe2000f8e00ff */
[--C-:B------:R-:W-:Y:S02]  /*89bb0*/  IADD3.X R16, PT, PT, ~R10, R16, ~R0.reuse, P4, P0 ;  /* 0x000000100a107210 */ /* 0x100fe400027e0d00 */
[----:B------:R-:W-:Y:S01]  /*89bc0*/  IADD3.X R14, PT, PT, ~R8, R14, ~R0, P5, P2 ;  /* 0x0000000e080e7210 */ /* 0x000fe20002fe4d00 */
[----:B------:R-:W-:-:S08]  /*89bd0*/  IMAD.X R32, R32, 0x1, ~R20, P3 ;  /* 0x0000000120207824 */ /* 0x000fd000018e0e14 */
.L_x_1905:
[----:B------:R-:W-:Y:S05]  /*89be0*/  BSYNC.RECONVERGENT B2 ;  /* 0x0000000000027941 */ /* 0x000fea0003800200 */
.L_x_1902:
[----:B------:R-:W-:Y:S01]  /*89bf0*/  PLOP3.LUT P0, PT, PT, PT, PT, 0x8, 0x80 ;  /* 0x000000000080781c */ /* 0x000fe20003f0e170 */
[----:B------:R-:W-:-:S12]  /*89c00*/  @P1 BRA `(.L_x_1906) ;  /* 0xffffffe400681947 */ /* 0x000fd8000383ffff */
        /* <DEDUP_REMOVED lines=45> */
[-C--:B------:R-:W-:Y:S01]  /*89ee0*/  IMAD R33, R43, R34.reuse, RZ ;  /* 0x000000222b217224 */ /* 0x080fe200078e02ff */
[----:B------:R-:W-:Y:S01]  /*89ef0*/  IADD3.X R27, PT, PT, R26, R25, RZ, P1, P6 ;  /* 0x000000191a1b7210 */ /* 0x000fe20000fec4ff */
[----:B------:R-:W-:Y:S01]  /*89f00*/  IMAD.WIDE.U32 R24, R6, R34, RZ ;  /* 0x0000002206187225 */ /* 0x000fe200078e00ff */
[----:B------:R-:W-:-:S03]  /*89f10*/  ISETP.GE.U32.AND P1, PT, R28, R22, PT ;  /* 0x000000161c00720c */ /* 0x000fc60003f26070 */
[----:B------:R-:W-:Y:S01]  /*89f20*/  IMAD.X R46, R21, 0x1, R36, P5 ;  /* 0x00000001152e7824 */ /* 0x000fe200028e0624 */
[----:B------:R-:W-:Y:S01]  /*89f30*/  ISETP.GE.U32.AND.EX P1, PT, R27, R26, PT, P1 ;  /* 0x0000001a1b00720c */ /* 0x000fe20003f26110 */
        /* <DEDUP_REMOVED lines=8> */
[----:B------:R-:W-:-:S02]  /*89fc0*/  IMAD R33, R45, R11, RZ ;  /* 0x0000000b2d217224 */ /* 0x000fc400078e02ff */
[----:B------:R-:W-:-:S04]  /*89fd0*/  IMAD.WIDE.U32 R24, R4, R11, RZ ;  /* 0x0000000b04187225 */ /* 0x000fc800078e00ff */
[----:B------:R-:W-:-:S04]  /*89fe0*/  IMAD.WIDE.U32.X R30, R44, R32, R30, P2 ;  /* 0x000000202c1e7225 */ /* 0x000fc800010e041e */
[----:B------:R-:W-:Y:S02]  /*89ff0*/  IMAD.X R28, R21, 0x1, R27, P4 ;  /* 0x00000001151c7824 */ /* 0x000fe400020e061b */
[----:B------:R-:W-:Y:S01]  /*8a000*/  IMAD R35, R4, R32, R33 ;  /* 0x0000002004237224 */ /* 0x000fe200078e0221 */
[----:B------:R-:W-:Y:S01]  /*8a010*/  SEL R33, RZ, 0x1, P0 ;  /* 0x00000001ff217807 */ /* 0x000fe20000000000 */
[----:B------:R-:W-:Y:S01]  /*8a020*/  IMAD.WIDE.U32.X R26, R42, R16, R22, P3 ;  /* 0x000000102a1a7225 */ /* 0x000fe200018e0416 */
[----:B------:R-:W-:Y:S02]  /*8a030*/  IADD3 R29, P3, P6, R24, R30, R29 ;  /* 0x0000001e181d7210 */ /* 0x000fe40007e7e01d */
[----:B------:R-:W-:Y:S01]  /*8a040*/  ISETP.GE.U32.AND.EX P2, PT, R28, R21, PT, P5 ;  /* 0x000000151c00720c */ /* 0x000fe20003f46150 */
[----:B------:R-:W-:Y:S01]  /*8a050*/  IMAD.WIDE.U32 R22, R5, R34, RZ ;  /* 0x0000002205167225 */ /* 0x000fe200078e00ff */
[----:B------:R-:W-:Y:S02]  /*8a060*/  ISETP.GE.U32.AND P1, PT, R29, R24, PT ;  /* 0x000000181d00720c */ /* 0x000fe40003f26070 */
[----:B------:R-:W-:Y:S01]  /*8a070*/  IADD3 R33, P0, P4, R36, R26, R33 ;  /* 0x0000001a24217210 */ /* 0x000fe20007c1e021 */
[----:B------:R-:W-:-:S02]  /*8a080*/  IMAD R24, R44, R34, RZ ;  /* 0x000000222c187224 */ /* 0x000fc400078e02ff */
[----:B------:R-:W-:Y:S01]  /*8a090*/  IMAD.IADD R35, R25, 0x1, R35 ;  /* 0x0000000119237824 */ /* 0x000fe200078e0223 */
[----:B------:R-:W-:Y:S01]  /*8a0a0*/  IADD3.X R21, PT, PT, R28, R27, RZ, P0, P4 ;  /* 0x0000001b1c157210 */ /* 0x000fe200007e84ff */
[----:B------:R-:W-:Y:S01]  /*8a0b0*/  IMAD R27, R5, R16, R24 ;  /* 0x00000010051b7224 */ /* 0x000fe200078e0218 */
[----:B------:R-:W-:Y:S01]  /*8a0c0*/  IADD3 R30, P4, PT, R29, R22, RZ ;  /* 0x000000161d1e7210 */ /* 0x000fe20007f9e0ff */
[----:B------:R-:W-:Y:S01]  /*8a0d0*/  IMAD.WIDE.U32 R24, R16, R6, RZ ;  /* 0x0000000610187225 */ /* 0x000fe200078e00ff */
[----:B------:R-:W-:Y:S02]  /*8a0e0*/  ISETP.GE.U32.AND P5, PT, R33, R36, PT ;  /* 0x000000242100720c */ /* 0x000fe40003fa6070 */
[----:B------:R-:W-:Y:S01]  /*8a0f0*/  IADD3.X R36, PT, PT, R35, R31, RZ, P3, P6 ;  /* 0x0000001f23247210 */ /* 0x000fe20001fec4ff */
[----:B------:R-:W-:Y:S01]  /*8a100*/  IMAD.IADD R31, R23, 0x1, R27 ;  /* 0x00000001171f7824 */ /* 0x000fe200078e021b */
[----:B------:R-:W-:Y:S01]  /*8a110*/  ISETP.GE.U32.AND P0, PT, R30, R22, PT ;  /* 0x000000161e00720c */ /* 0x000fe20003f06070 */
[----:B------:R-:W-:Y:S01]  /*8a120*/  IMAD.WIDE.U32 R22, R34, R6, RZ ;  /* 0x0000000622167225 */ /* 0x000fe200078e00ff */
[----:B------:R-:W-:-:S02]  /*8a130*/  ISETP.GE.U32.AND.EX P5, PT, R21, R28, PT, P5 ;  /* 0x0000001c1500720c */ /* 0x000fc40003fa6150 */
[----:B------:R-:W-:Y:S01]  /*8a140*/  ISETP.GE.U32.AND.EX P1, PT, R36, R35, PT, P1 ;  /* 0x000000232400720c */ /* 0x000fe20003f26110 */
[----:B------:R-:W-:Y:S01]  /*8a150*/  IMAD.WIDE.U32 R24, P3, R43, R34, R24 ;  /* 0x000000222b187225 */ /* 0x000fe20007860018 */
[----:B------:R-:W-:-:S03]  /*8a160*/  SEL R39, RZ, 0x1, P5 ;  /* 0x00000001ff277807 */ /* 0x000fc60002800000 */
[----:B------:R-:W-:Y:S01]  /*8a170*/  IMAD.WIDE.U32 R26, R16, R5, RZ ;  /* 0x00000005101a7225 */ /* 0x000fe200078e00ff */
[----:B------:R-:W-:Y:S02]  /*8a180*/  IADD3 RZ, P6, PT, R23, R24, RZ ;  /* 0x0000001817ff7210 */ /* 0x000fe40007fde0ff */
[----:B------:R-:W-:Y:S01]  /*8a190*/  SEL R24, RZ, 0x1, P2 ;  /* 0x00000001ff187807 */ /* 0x000fe20001000000 */
[----:B------:R-:W-:Y:S02]  /*8a1a0*/  IMAD.X R36, R31, 0x1, R36, P4 ;  /* 0x000000011f247824 */ /* 0x000fe400020e0624 */
[----:B------:R-:W-:-:S04]  /*8a1b0*/  IMAD.WIDE.U32 R22, P2, R44, R34, R26 ;  /* 0x000000222c167225 */ /* 0x000fc8000784001a */
[----:B------:R-:W-:Y:S02]  /*8a1c0*/  IMAD.X R27, RZ, RZ, RZ, P3 ;  /* 0x000000ffff1b7224 */ /* 0x000fe400018e06ff */
[----:B------:R-:W-:Y:S02]  /*8a1d0*/  IMAD.MOV.U32 R26, RZ, RZ, R25 ;  /* 0x000000ffff1a7224 */ /* 0x000fe400078e0019 */
[----:B------:R-:W-:-:S04]  /*8a1e0*/  IMAD.WIDE.U32 R28, R34, R5, RZ ;  /* 0x00000005221c7225 */ /* 0x000fc800078e00ff */
[----:B------:R-:W-:Y:S01]  /*8a1f0*/  IMAD.WIDE.U32.X R26, R43, R16, R26, P6 ;  /* 0x000000102b1a7225 */ /* 0x000fe200030e041a */
[----:B------:R-:W-:-:S03]  /*8a200*/  IADD3 RZ, P3, PT, R29, R22, RZ ;  /* 0x000000161dff7210 */ /* 0x000fc60007f7e0ff */
[----:B------:R-:W-:Y:S01]  /*8a210*/  IMAD.WIDE.U32 R28, R32, R4, RZ ;  /* 0x00000004201c7225 */ /* 0x000fe200078e00ff */
[----:B------:R-:W-:-:S03]  /*8a220*/  IADD3 R39, P5, P6, R39, R26, R24 ;  /* 0x0000001a27277210 */ /* 0x000fc60007ebe018 */
[-C--:B------:R-:W-:Y:S01]  /*8a230*/  IMAD.WIDE.U32 R24, R16, R4.reuse, RZ ;  /* 0x0000000410187225 */ /* 0x080fe200078e00ff */
[----:B------:R-:W-:Y:S02]  /*8a240*/  IADD3.X R38, PT, PT, RZ, R27, RZ, P5, P6 ;  /* 0x0000001bff267210 */ /* 0x000fe40002fec4ff */
[----:B------:R-:W-:Y:S01]  /*8a250*/  ISETP.GE.U32.AND.EX P6, PT, R36, R31, PT, P0 ;  /* 0x0000001f2400720c */ /* 0x000fe20003fc6100 */
[----:B------:R-:W-:Y:S01]  /*8a260*/  IMAD.WIDE.U32 R26, R34, R4, RZ ;  /* 0x00000004221a7225 */ /* 0x000fe200078e00ff */
[----:B------:R-:W-:-:S03]  /*8a270*/  IADD3 R39, P0, PT, R30, R39, RZ ;  /* 0x000000271e277210 */ /* 0x000fc60007f1e0ff */
[----:B------:R-:W-:-:S04]  /*8a280*/  IMAD.WIDE.U32 R24, P5, R45, R34, R24 ;  /* 0x000000222d187225 */ /* 0x000fc800078a0018 */
[----:B------:R-:W-:Y:S01]  /*8a290*/  IMAD.X R38, R36, 0x1, R38, P0 ;  /* 0x0000000124267824 */ /* 0x000fe200000e0626 */
[----:B------:R-:W-:Y:S01]  /*8a2a0*/  ISETP.GE.U32.AND P0, PT, R39, R30, PT ;  /* 0x0000001e2700720c */ /* 0x000fe20003f06070 */
[----:B------:R-:W-:Y:S01]  /*8a2b0*/  IMAD.WIDE.U32 R30, R11, R4, RZ ;  /* 0x000000040b1e7225 */ /* 0x000fe200078e00ff */
[----:B------:R-:W-:Y:S02]  /*8a2c0*/  IADD3 RZ, P4, PT, R27, R24, RZ ;  /* 0x000000181bff7210 */ /* 0x000fe40007f9e0ff */
[----:B------:R-:W-:Y:S01]  /*8a2d0*/  ISETP.GE.U32.AND.EX P0, PT, R38, R36, PT, P0 ;  /* 0x000000242600720c */ /* 0x000fe20003f06100 */
[----:B------:R-:W-:Y:S02]  /*8a2e0*/  IMAD.X R27, RZ, RZ, RZ, P2 ;  /* 0x000000ffff1b7224 */ /* 0x000fe400010e06ff */
[----:B------:R-:W-:-:S04]  /*8a2f0*/  IMAD.WIDE.U32 R28, P2, R45, R11, R28 ;  /* 0x0000000b2d1c7225 */ /* 0x000fc8000784001c */
[----:B------:R-:W-:Y:S02]  /*8a300*/  IMAD.MOV.U32 R26, RZ, RZ, R23 ;  /* 0x000000ffff1a7224 */ /* 0x000fe400078e0017 */
[----:B------:R-:W-:Y:S01]  /*8a310*/  IMAD.X R37, RZ, RZ, RZ, P5 ;  /* 0x000000ffff257224 */ /* 0x000fe200028e06ff */
[----:B------:R-:W-:Y:S01]  /*8a320*/  IADD3 RZ, P5, PT, R31, R28, RZ ;  /* 0x0000001c1fff7210 */ /* 0x000fe20007fbe0ff */
[----:B------:R-:W-:Y:S02]  /*8a330*/  IMAD R23, R45, R34, RZ ;  /* 0x000000222d177224 */ /* 0x000fe400078e02ff */
[----:B------:R-:W-:Y:S01]  /*8a340*/  IMAD.MOV.U32 R36, RZ, RZ, R25 ;  /* 0x000000ffff247224 */ /* 0x000fe200078e0019 */
[----:B------:R-:W-:Y:S01]  /*8a350*/  SEL R25, RZ, 0x1, P0 ;  /* 0x00000001ff197807 */ /* 0x000fe20000000000 */
[-C--:B------:R-:W-:Y:S02]  /*8a360*/  IMAD R28, R4, R16.reuse, R23 ;  /* 0x00000010041c7224 */ /* 0x080fe400078e0217 */
[----:B------:R-:W-:-:S04]  /*8a370*/  IMAD.WIDE.U32.X R26, R44, R16, R26, P3 ;  /* 0x000000102c1a7225 */ /* 0x000fc800018e041a */
[----:B------:R-:W-:Y:S01]  /*8a380*/  IMAD.WIDE.U32.X R36, R45, R16, R36, P4 ;  /* 0x000000102d247225 */ /* 0x000fe200020e0424 */
[----:B------:R-:W-:-:S03]  /*8a390*/  SEL R16, RZ, 0x1, P6 ;  /* 0x00000001ff107807 */ /* 0x000fc60003000000 */
[----:B------:R-:W-:Y:S01]  /*8a3a0*/  IMAD.X R23, RZ, RZ, RZ, P2 ;  /* 0x000000ffff177224 */ /* 0x000fe200010e06ff */
[----:B------:R-:W-:Y:S01]  /*8a3b0*/  IADD3 R16, P2, P3, R25, R26, R16 ;  /* 0x0000001a19107210 */ /* 0x000fe20007b5e010 */
[----:B------:R-:W-:Y:S02]  /*8a3c0*/  IMAD R25, R42, R15, RZ ;  /* 0x0000000f2a197224 */ /* 0x000fe400078e02ff */
[----:B------:R-:W-:Y:S01]  /*8a3d0*/  IMAD.MOV.U32 R22, RZ, RZ, R29 ;  /* 0x000000ffff167224 */ /* 0x000fe200078e001d */
[----:B------:R-:W-:Y:S01]  /*8a3e0*/  SEL R29, RZ, 0x1, P1 ;  /* 0x00000001ff1d7807 */ /* 0x000fe20000800000 */
[C---:B------:R-:W-:Y:S01]  /*8a3f0*/  IMAD R31, R2.reuse, R14, R25 ;  /* 0x0000000e021f7224 */ /* 0x040fe200078e0219 */
[----:B------:R-:W-:Y:S01]  /*8a400*/  IADD3.X R30, PT, PT, RZ, R27, RZ, P2, P3 ;  /* 0x0000001bff1e7210 */ /* 0x000fe200017e64ff */
[----:B------:R-:W-:-:S04]  /*8a410*/  IMAD.WIDE.U32 R24, R2, R15, RZ ;  /* 0x0000000f02187225 */ /* 0x000fc800078e00ff */
[----:B------:R-:W-:Y:S01]  /*8a420*/  IMAD.WIDE.U32.X R22, R45, R32, R22, P5 ;  /* 0x000000202d167225 */ /* 0x000fe200028e0416 */
[----:B------:R-:W-:-:S03]  /*8a430*/  IADD3 R41, P1, PT, R33, R24, RZ ;  /* 0x0000001821297210 */ /* 0x000fc60007f3e0ff */
[----:B------:R-:W-:Y:S01]  /*8a440*/  IMAD.WIDE.U32 R34, R4, R34, RZ ;  /* 0x0000002204227225 */ /* 0x000fe200078e00ff */
[----:B------:R-:W-:-:S03]  /*8a450*/  ISETP.GE.U32.AND P0, PT, R41, R24, PT ;  /* 0x000000182900720c */ /* 0x000fc60003f06070 */
[----:B------:R-:W-:Y:S01]  /*8a460*/  IMAD.IADD R31, R25, 0x1, R31 ;  /* 0x00000001191f7824 */ /* 0x000fe200078e021f */
[----:B------:R-:W-:Y:S01]  /*8a470*/  IADD3 R29, P6, P5, R34, R22, R29 ;  /* 0x00000016221d7210 */ /* 0x000fe20007dde01d */
[----:B------:R-:W-:-:S03]  /*8a480*/  IMAD.WIDE.U32 R24, R14, R2, RZ ;  /* 0x000000020e187225 */ /* 0x000fc600078e00ff */
[----:B------:R-:W-:Y:S01]  /*8a490*/  ISETP.GE.U32.AND P4, PT, R29, R34, PT ;  /* 0x000000221d00720c */ /* 0x000fe20003f86070 */
[----:B------:R-:W-:Y:S02]  /*8a4a0*/  IMAD.IADD R28, R35, 0x1, R28 ;  /* 0x00000001231c7824 */ /* 0x000fe400078e021c */
[----:B------:R-:W-:-:S04]  /*8a4b0*/  IMAD.WIDE.U32 R24, P2, R42, R15, R24 ;  /* 0x0000000f2a187225 */ /* 0x000fc80007840018 */
[----:B------:R-:W-:Y:S01]  /*8a4c0*/  IMAD.WIDE.U32 R26, R15, R2, RZ ;  /* 0x000000020f1a7225 */ /* 0x000fe200078e00ff */
[----:B------:R-:W-:-:S03]  /*8a4d0*/  IADD3.X R26, PT, PT, R28, R23, RZ, P6, P5 ;  /* 0x000000171c1a7210 */ /* 0x000fc600037ea4ff */
[-C--:B------:R-:W-:Y:S01]  /*8a4e0*/  IMAD R23, R43, R15.reuse, RZ ;  /* 0x0000000f2b177224 */ /* 0x080fe200078e02ff */
[----:B------:R-:W-:Y:S01]  /*8a4f0*/  IADD3 RZ, P3, PT, R27, R24, RZ ;  /* 0x000000181bff7210 */ /* 0x000fe20007f7e0ff */
[----:B------:R-:W-:Y:S01]  /*8a500*/  IMAD.X R40, R31, 0x1, R21, P1 ;  /* 0x000000011f287824 */ /* 0x000fe200008e0615 */
[----:B------:R-:W-:Y:S01]  /*8a510*/  ISETP.GE.U32.AND.EX P4, PT, R26, R28, PT, P4 ;  /* 0x0000001c1a00720c */ /* 0x000fe20003f86140 */
[C---:B------:R-:W-:Y:S02]  /*8a520*/  IMAD R27, R6.reuse, R14, R23 ;  /* 0x0000000e061b7224 */ /* 0x040fe400078e0217 */
[----:B------:R-:W-:Y:S01]  /*8a530*/  IMAD.WIDE.U32 R22, R6, R15, RZ ;  /* 0x0000000f06167225 */ /* 0x000fe200078e00ff */
[----:B------:R-:W-:-:S03]  /*8a540*/  ISETP.GE.U32.AND.EX P0, PT, R40, R31, PT, P0 ;  /* 0x0000001f2800720c */ /* 0x000fc60003f06100 */
[----:B------:R-:W-:Y:S01]  /*8a550*/  IMAD.IADD R27, R23, 0x1, R27 ;  /* 0x00000001171b7824 */ /* 0x000fe200078e021b */
[-C--:B------:R-:W-:Y:S01]  /*8a560*/  IADD3 R39, P6, PT, R39, R22.reuse, RZ ;  /* 0x0000001627277210 */ /* 0x080fe20007fde0ff */
[----:B------:R-:W-:Y:S01]  /*8a570*/  IMAD.X R23, RZ, RZ, RZ, P2 ;  /* 0x000000ffff177224 */ /* 0x000fe200010e06ff */
[----:B------:R-:W-:Y:S02]  /*8a580*/  SEL R21, RZ, 0x1, P0 ;  /* 0x00000001ff157807 */ /* 0x000fe40000000000 */
[----:B------:R-:W-:Y:S01]  /*8a590*/  ISETP.GE.U32.AND P5, PT, R39, R22, PT ;  /* 0x000000162700720c */ /* 0x000fe20003fa6070 */
[----:B------:R-:W-:Y:S02]  /*8a5a0*/  IMAD.MOV.U32 R22, RZ, RZ, R25 ;  /* 0x000000ffff167224 */ /* 0x000fe400078e0019 */
[----:B------:R-:W-:Y:S02]  /*8a5b0*/  IMAD.X R38, R27, 0x1, R38, P6 ;  /* 0x000000011b267824 */ /* 0x000fe400030e0626 */
[----:B------:R-:W-:-:S04]  /*8a5c0*/  IMAD.WIDE.U32.X R22, R42, R14, R22, P3 ;  /* 0x0000000e2a167225 */ /* 0x000fc800018e0416 */
[----:B------:R-:W-:Y:S01]  /*8a5d0*/  IMAD.WIDE.U32 R24, R15, R6, RZ ;  /* 0x000000060f187225 */ /* 0x000fe200078e00ff */
[----:B------:R-:W-:-:S04]  /*8a5e0*/  IADD3 R21, P0, P1, R39, R22, R21 ;  /* 0x0000001627157210 */ /* 0x000fc8000791e015 */
[----:B------:R-:W-:Y:S01]  /*8a5f0*/  IADD3.X R31, PT, PT, R38, R23, RZ, P0, P1 ;  /* 0x00000017261f7210 */ /* 0x000fe200007e24ff */
[----:B------:R-:W-:Y:S01]  /*8a600*/  IMAD.WIDE.U32 R22, R14, R6, RZ ;  /* 0x000000060e167225 */ /* 0x000fe200078e00ff */
[----:B------:R-:W-:Y:S02]  /*8a610*/  ISETP.GE.U32.AND P1, PT, R21, R39, PT ;  /* 0x000000271500720c */ /* 0x000fe40003f26070 */
[----:B------:R-:W-:Y:S01]  /*8a620*/  ISETP.GE.U32.AND.EX P0, PT, R38, R27, PT, P5 ;  /* 0x0000001b2600720c */ /* 0x000fe20003f06150 */
[----:B------:R-:W-:Y:S01]  /*8a630*/  IMAD R39, R42, R11, RZ ;  /* 0x0000000b2a277224 */ /* 0x000fe200078e02ff */
[----:B------:R-:W-:Y:S01]  /*8a640*/  ISETP.GE.U32.AND.EX P1, PT, R31, R38, PT, P1 ;  /* 0x000000261f00720c */ /* 0x000fe20003f26110 */
[----:B------:R-:W-:-:S04]  /*8a650*/  IMAD.WIDE.U32 R22, P3, R43, R15, R22 ;  /* 0x0000000f2b167225 */ /* 0x000fc80007860016 */
[----:B------:R-:W-:Y:S01]  /*8a660*/  IMAD.MOV.U32 R24, RZ, RZ, R23 ;  /* 0x000000ffff187224 */ /* 0x000fe200078e0017 */
[----:B------:R-:W-:Y:S01]  /*8a670*/  IADD3 RZ, P2, PT, R25, R22, RZ ;  /* 0x0000001619ff7210 */ /* 0x000fe20007f5e0ff */
[----:B------:R-:W-:Y:S01]  /*8a680*/  IMAD.X R25, RZ, RZ, RZ, P3 ;  /* 0x000000ffff197224 */ /* 0x000fe200018e06ff */
[----:B------:R-:W-:Y:S01]  /*8a690*/  IADD3 R27, P3, PT, R29, R16, RZ ;  /* 0x000000101d1b7210 */ /* 0x000fe20007f7e0ff */
[----:B------:R-:W-:Y:S01]  /*8a6a0*/  IMAD R22, R44, R15, RZ ;  /* 0x0000000f2c167224 */ /* 0x000fe200078e02ff */
[----:B------:R-:W-:Y:S01]  /*8a6b0*/  SEL R16, RZ, 0x1, P0 ;  /* 0x00000001ff107807 */ /* 0x000fe20000000000 */
[-C--:B------:R-:W-:Y:S01]  /*8a6c0*/  IMAD.WIDE.U32.X R24, R43, R14.reuse, R24, P2 ;  /* 0x0000000e2b187225 */ /* 0x080fe200010e0418 */
[----:B------:R-:W-:Y:S02]  /*8a6d0*/  SEL R23, RZ, 0x1, P1 ;  /* 0x00000001ff177807 */ /* 0x000fe40000800000 */
[----:B------:R-:W-:Y:S01]  /*8a6e0*/  ISETP.GE.U32.AND P5, PT, R27, R29, PT ;  /* 0x0000001d1b00720c */ /* 0x000fe20003fa6070 */
        /* <DEDUP_REMOVED lines=13> */
[----:B------:R-:W-:Y:S01]  /*8a7c0*/  IMAD.MOV.U32 R28, RZ, RZ, R23 ;  /* 0x000000ffff1c7224 */ /* 0x000fe200078e0017 */
[----:B------:R-:W-:Y:S01]  /*8a7d0*/  IADD3 RZ, P2, PT, R25, R22, RZ ;  /* 0x0000001619ff7210 */ /* 0x000fe20007f5e0ff */
[----:B------:R-:W-:Y:S01]  /*8a7e0*/  IMAD.X R22, R27, 0x1, R30, P1 ;  /* 0x000000011b167824 */ /* 0x000fe200008e061e */
[----:B------:R-:W-:Y:S01]  /*8a7f0*/  ISETP.GE.U32.AND P1, PT, R16, R29, PT ;  /* 0x0000001d1000720c */ /* 0x000fe20003f26070 */
[----:B------:R-:W-:Y:S01]  /*8a800*/  IMAD.WIDE.U32 R24, R14, R4, RZ ;  /* 0x000000040e187225 */ /* 0x000fe200078e00ff */
[----:B------:R-:W-:Y:S02]  /*8a810*/  SEL R26, RZ, 0x1, P4 ;  /* 0x00000001ff1a7807 */ /* 0x000fe40002000000 */
[----:B------:R-:W-:Y:S01]  /*8a820*/  SEL R33, RZ, 0x1, P5 ;  /* 0x00000001ff217807 */ /* 0x000fe20002800000 */
[C---:B------:R-:W-:Y:S01]  /*8a830*/  IMAD.X R30, R22.reuse, 0x1, R34, P3 ;  /* 0x00000001161e7824 */ /* 0x040fe200018e0622 */
[----:B------:R-:W-:Y:S01]  /*8a840*/  ISETP.GE.U32.AND.EX P0, PT, R22, R27, PT, P0 ;  /* 0x0000001b1600720c */ /* 0x000fe20003f06100 */
[----:B------:R-:W-:Y:S01]  /*8a850*/  IMAD.X R29, RZ, RZ, RZ, P6 ;  /* 0x000000ffff1d7224 */ /* 0x000fe200030e06ff */
[----:B------:R-:W-:Y:S01]  /*8a860*/  IADD3 R33, P4, P5, R33, R36, R26 ;  /* 0x0000002421217210 */ /* 0x000fe20007d9e01a */
[----:B------:R-:W-:Y:S01]  /*8a870*/  IMAD.WIDE.U32 R24, P3, R45, R15, R24 ;  /* 0x0000000f2d187225 */ /* 0x000fe20007860018 */
[----:B------:R-:W-:-:S02]  /*8a880*/  ISETP.GE.U32.AND.EX P1, PT, R30, R22, PT, P1 ;  /* 0x000000161e00720c */ /* 0x000fc40003f26110 */
[----:B------:R-:W-:Y:S01]  /*8a890*/  SEL R22, RZ, 0x1, P0 ;  /* 0x00000001ff167807 */ /* 0x000fe20000000000 */
[----:B------:R-:W-:Y:S01]  /*8a8a0*/  IMAD.WIDE.U32 R26, R15, R4, RZ ;  /* 0x000000040f1a7225 */ /* 0x000fe200078e00ff */
[----:B------:R-:W-:Y:S02]  /*8a8b0*/  SEL R23, RZ, 0x1, P1 ;  /* 0x00000001ff177807 */ /* 0x000fe40000800000 */
[----:B------:R-:W-:Y:S01]  /*8a8c0*/  IADD3.X R36, PT, PT, RZ, R37, RZ, P4, P5 ;  /* 0x00000025ff247210 */ /* 0x000fe200027ea4ff */
[----:B------:R-:W-:Y:S01]  /*8a8d0*/  IMAD.WIDE.U32.X R28, R44, R14, R28, P2 ;  /* 0x0000000e2c1c7225 */ /* 0x000fe200010e041c */
[----:B------:R-:W-:-:S03]  /*8a8e0*/  IADD3 RZ, P6, PT, R27, R24, RZ ;  /* 0x000000181bff7210 */ /* 0x000fc60007fde0ff */
[-C--:B------:R-:W-:Y:S01]  /*8a8f0*/  IMAD R27, R42, R13.reuse, RZ ;  /* 0x0000000d2a1b7224 */ /* 0x080fe200078e02ff */
[----:B------:R-:W-:Y:S01]  /*8a900*/  IADD3 R28, P0, P4, R23, R28, R22 ;  /* 0x0000001c171c7210 */ /* 0x000fe20007c1e016 */
[----:B------:R-:W-:-:S03]  /*8a910*/  IMAD.WIDE.U32 R22, R2, R13, RZ ;  /* 0x0000000d02167225 */ /* 0x000fc600078e00ff */
[----:B------:R-:W-:Y:S01]  /*8a920*/  IADD3.X R29, PT, PT, RZ, R29, RZ, P0, P4 ;  /* 0x0000001dff1d7210 */ /* 0x000fe200007e84ff */
[C---:B------:R-:W-:Y:S01]  /*8a930*/  IMAD R27, R2.reuse, R12, R27 ;  /* 0x0000000c021b7224 */ /* 0x040fe200078e021b */
[----:B------:R-:W-:Y:S01]  /*8a940*/  IADD3 R21, P1, PT, R21, R22, RZ ;  /* 0x0000001615157210 */ /* 0x000fe20007f3e0ff */
[----:B------:R-:W-:Y:S02]  /*8a950*/  IMAD R39, R2, R32, R39 ;  /* 0x0000002002277224 */ /* 0x000fe400078e0227 */
[----:B------:R-:W-:Y:S01]  /*8a960*/  IMAD.IADD R35, R23, 0x1, R27 ;  /* 0x0000000117237824 */ /* 0x000fe200078e021b */
[----:B------:R-:W-:Y:S01]  /*8a970*/  ISETP.GE.U32.AND P2, PT, R21, R22, PT ;  /* 0x000000161500720c */ /* 0x000fe20003f46070 */
[-C--:B------:R-:W-:Y:S02]  /*8a980*/  IMAD R27, R45, R15.reuse, RZ ;  /* 0x0000000f2d1b7224 */ /* 0x080fe400078e02ff */
[----:B------:R-:W-:-:S04]  /*8a990*/  IMAD.WIDE.U32 R22, R4, R15, RZ ;  /* 0x0000000f04167225 */ /* 0x000fc800078e00ff */
[----:B------:R-:W-:Y:S01]  /*8a9a0*/  IMAD R27, R4, R14, R27 ;  /* 0x0000000e041b7224 */ /* 0x000fe200078e021b */
[----:B------:R-:W-:-:S03]  /*8a9b0*/  IADD3 R33, P5, PT, R33, R22, RZ ;  /* 0x0000001621217210 */ /* 0x000fc60007fbe0ff */
[----:B------:R-:W-:Y:S01]  /*8a9c0*/  IMAD.IADD R34, R23, 0x1, R27 ;  /* 0x0000000117227824 */ /* 0x000fe200078e021b */
[----:B------:R-:W-:Y:S01]  /*8a9d0*/  ISETP.GE.U32.AND P0, PT, R33, R22, PT ;  /* 0x000000162100720c */ /* 0x000fe20003f06070 */
[----:B------:R-:W-:-:S04]  /*8a9e0*/  IMAD.WIDE.U32 R26, R12, R2, RZ ;  /* 0x000000020c1a7225 */ /* 0x000fc800078e00ff */
[----:B------:R-:W-:Y:S02]  /*8a9f0*/  IMAD.X R23, RZ, RZ, RZ, P3 ;  /* 0x000000ffff177224 */ /* 0x000fe400018e06ff */
[----:B------:R-:W-:Y:S02]  /*8aa00*/  IMAD.MOV.U32 R22, RZ, RZ, R25 ;  /* 0x000000ffff167224 */ /* 0x000fe400078e0019 */
[----:B------:R-:W-:-:S04]  /*8aa10*/  IMAD.WIDE.U32 R26, P3, R42, R13, R26 ;  /* 0x0000000d2a1a7225 */ /* 0x000fc8000786001a */
[----:B------:R-:W-:-:S04]  /*8aa20*/  IMAD.WIDE.U32 R24, R13, R2, RZ ;  /* 0x000000020d187225 */ /* 0x000fc800078e00ff */
[----:B------:R-:W-:Y:S01]  /*8aa30*/  IMAD.WIDE.U32.X R14, R45, R14, R22, P6 ;  /* 0x0000000e2d0e7225 */ /* 0x000fe200030e0416 */
[----:B------:R-:W-:-:S03]  /*8aa40*/  IADD3 RZ, P4, PT, R25, R26, RZ ;  /* 0x0000001a19ff7210 */ /* 0x000fc60007f9e0ff */
[-C--:B------:R-:W-:Y:S02]  /*8aa50*/  IMAD R23, R43, R13.reuse, RZ ;  /* 0x0000000d2b177224 */ /* 0x080fe400078e02ff */
[----:B------:R-:W-:Y:S02]  /*8aa60*/  IMAD.X R36, R34, 0x1, R36, P5 ;  /* 0x0000000122247824 */ /* 0x000fe400028e0624 */
[C---:B------:R-:W-:Y:S02]  /*8aa70*/  IMAD R25, R6.reuse, R12, R23 ;  /* 0x0000000c06197224 */ /* 0x040fe400078e0217 */
[----:B------:R-:W-:Y:S01]  /*8aa80*/  IMAD.WIDE.U32 R22, R6, R13, RZ ;  /* 0x0000000d06167225 */ /* 0x000fe200078e00ff */
[----:B------:R-:W-:-:S03]  /*8aa90*/  ISETP.GE.U32.AND.EX P0, PT, R36, R34, PT, P0 ;  /* 0x000000222400720c */ /* 0x000fc60003f06100 */
[----:B------:R-:W-:Y:S01]  /*8aaa0*/  IMAD.IADD R23, R23, 0x1, R25 ;  /* 0x0000000117177824 */ /* 0x000fe200078e0219 */
[----:B------:R-:W-:Y:S01]  /*8aab0*/  IADD3 R26, P6, PT, R16, R22, RZ ;  /* 0x00000016101a7210 */ /* 0x000fe20007fde0ff */
[----:B------:R-:W-:Y:S02]  /*8aac0*/  IMAD.X R16, R35, 0x1, R31, P1 ;  /* 0x0000000123107824 */ /* 0x000fe400008e061f */
[----:B------:R-:W-:Y:S01]  /*8aad0*/  IMAD.WIDE.U32 R24, R13, R6, RZ ;  /* 0x000000060d187225 */ /* 0x000fe200078e00ff */
[----:B------:R-:W-:Y:S02]  /*8aae0*/  ISETP.GE.U32.AND P1, PT, R26, R22, PT ;  /* 0x000000161a00720c */ /* 0x000fe40003f26070 */
[----:B------:R-:W-:Y:S01]  /*8aaf0*/  ISETP.GE.U32.AND.EX P2, PT, R16, R35, PT, P2 ;  /* 0x000000231000720c */ /* 0x000fe20003f46120 */
[----:B------:R-:W-:Y:S02]  /*8ab00*/  IMAD.X R37, R23, 0x1, R30, P6 ;  /* 0x0000000117257824 */ /* 0x000fe400030e061e */
[----:B------:R-:W-:-:S02]  /*8ab10*/  IMAD.X R31, RZ, RZ, RZ, P3 ;  /* 0x000000ffff1f7224 */ /* 0x000fc400018e06ff */
[----:B------:R-:W-:Y:S01]  /*8ab20*/  IMAD.MOV.U32 R30, RZ, RZ, R27 ;  /* 0x000000ffff1e7224 */ /* 0x000fe200078e001b */
[----:B------:R-:W-:Y:S01]  /*8ab30*/  ISETP.GE.U32.AND.EX P1, PT, R37, R23, PT, P1 ;  /* 0x000000172500720c */ /* 0x000fe20003f26110 */
[----:B------:R-:W-:-:S04]  /*8ab40*/  IMAD.WIDE.U32 R22, R12, R6, RZ ;  /* 0x000000060c167225 */ /* 0x000fc800078e00ff */
[----:B------:R-:W-:-:S04]  /*8ab50*/  IMAD.WIDE.U32.X R30, R42, R12, R30, P4 ;  /* 0x0000000c2a1e7225 */ /* 0x000fc800020e041e */
[----:B------:R-:W-:-:S04]  /*8ab60*/  IMAD.WIDE.U32 R22, P6, R43, R13, R22 ;  /* 0x0000000d2b167225 */ /* 0x000fc800078c0016 */
[----:B------:R-:W-:Y:S01]  /*8ab70*/  IMAD.X R27, RZ, RZ, RZ, P6 ;  /* 0x000000ffff1b7224 */ /* 0x000fe200030e06ff */
[----:B------:R-:W-:Y:S02]  /*8ab80*/  IADD3 RZ, P3, PT, R25, R22, RZ ;  /* 0x0000001619ff7210 */ /* 0x000fe40007f7e0ff */
[----:B------:R-:W-:Y:S02]  /*8ab90*/  SEL R25, RZ, 0x1, P2 ;  /* 0x00000001ff197807 */ /* 0x000fe40001000000 */
[----:B------:R-:W-:Y:S02]  /*8aba0*/  SEL R22, RZ, 0x1, P1 ;  /* 0x00000001ff167807 */ /* 0x000fe40000800000 */
[----:B------:R-:W-:Y:S01]  /*8abb0*/  IADD3 R6, P2, P4, R26, R30, R25 ;  /* 0x0000001e1a067210 */ /* 0x000fe20007c5e019 */
[----:B------:R-:W-:Y:S01]  /*8abc0*/  IMAD.WIDE.U32 R24, R12, R5, RZ ;  /* 0x000000050c187225 */ /* 0x000fe200078e00ff */
[----:B------:R-:W-:Y:S02]  /*8abd0*/  IADD3 R28, P1, PT, R33, R28, RZ ;  /* 0x0000001c211c7210 */ /* 0x000fe40007f3e0ff */
[----:B------:R-:W-:Y:S01]  /*8abe0*/  IADD3.X R35, PT, PT, R37, R31, RZ, P2, P4 ;  /* 0x0000001f25237210 */ /* 0x000fe200017e84ff */
[----:B------:R-:W-:Y:S01]  /*8abf0*/  IMAD.WIDE.U32 R30, R13, R5, RZ ;  /* 0x000000050d1e7225 */ /* 0x000fe200078e00ff */
[----:B------:R-:W-:-:S03]  /*8ac00*/  ISETP.GE.U32.AND P2, PT, R6, R26, PT ;  /* 0x0000001a0600720c */ /* 0x000fc60003f46070 */
[----:B------:R-:W-:Y:S01]  /*8ac10*/  IMAD.MOV.U32 R26, RZ, RZ, R23 ;  /* 0x000000ffff1a7224 */ /* 0x000fe200078e0017 */
[----:B------:R-:W-:Y:S01]  /*8ac20*/  ISETP.GE.U32.AND.EX P2, PT, R35, R37, PT, P2 ;  /* 0x000000252300720c */ /* 0x000fe20003f46120 */
[----:B------:R-:W-:-:S04]  /*8ac30*/  IMAD.WIDE.U32 R24, P4, R44, R13, R24 ;  /* 0x0000000d2c187225 */ /* 0x000fc80007880018 */
[----:B------:R-:W-:Y:S01]  /*8ac40*/  IMAD.WIDE.U32.X R26, R43, R12, R26, P3 ;  /* 0x0000000c2b1a7225 */ /* 0x000fe200018e041a */
[----:B------:R-:W-:Y:S02]  /*8ac50*/  ISETP.GE.U32.AND P3, PT, R28, R33, PT ;  /* 0x000000211c00720c */ /* 0x000fe40003f66070 */
[----:B------:R-:W-:Y:S01]  /*8ac60*/  SEL R33, RZ, 0x1, P2 ;  /* 0x00000001ff217807 */ /* 0x000fe20001000000 */
[----:B------:R-:W-:Y:S01]  /*8ac70*/  IMAD.X R23, RZ, RZ, RZ, P4 ;  /* 0x000000ffff177224 */ /* 0x000fe200020e06ff */
[----:B------:R-:W-:Y:S01]  /*8ac80*/  IADD3 RZ, P6, PT, R31, R24, RZ ;  /* 0x000000181fff7210 */ /* 0x000fe20007fde0ff */
[----:B------:R-:W-:Y:S01]  /*8ac90*/  IMAD.X R43, R36, 0x1, R29, P1 ;  /* 0x00000001242b7824 */ /* 0x000fe200008e061d */
[----:B------:R-:W-:Y:S01]  /*8aca0*/  IADD3 R33, P2, P4, R33, R26, R22 ;  /* 0x0000001a21217210 */ /* 0x000fe20007c5e016 */
[----:B------:R-:W-:Y:S02]  /*8acb0*/  IMAD R26, R44, R13, RZ ;  /* 0x0000000d2c1a7224 */ /* 0x000fe400078e02ff */
[----:B------:R-:W-:Y:S01]  /*8acc0*/  IMAD.MOV.U32 R22, RZ, RZ, R25 ;  /* 0x000000ffff167224 */ /* 0x000fe200078e0019 */
[----:B------:R-:W-:Y:S01]  /*8acd0*/  IADD3.X R37, PT, PT, RZ, R27, RZ, P2, P4 ;  /* 0x0000001bff257210 */ /* 0x000fe200017e84ff */
[----:B------:R-:W-:Y:S01]  /*8ace0*/  IMAD.WIDE.U32 R24, R12, R4, RZ ;  /* 0x000000040c187225 */ /* 0x000fe200078e00ff */
[----:B------:R-:W-:-:S03]  /*8acf0*/  ISETP.GE.U32.AND.EX P3, PT, R43, R36, PT, P3 ;  /* 0x000000242b00720c */ /* 0x000fc60003f66130 */
[C---:B------:R-:W-:Y:S02]  /*8ad00*/  IMAD R31, R5.reuse, R12, R26 ;  /* 0x0000000c051f7224 */ /* 0x040fe400078e021a */
[----:B------:R-:W-:-:S04]  /*8ad10*/  IMAD.WIDE.U32 R26, R5, R13, RZ ;  /* 0x0000000d051a7225 */ /* 0x000fc800078e00ff */
[----:B------:R-:W-:Y:S01]  /*8ad20*/  IMAD.WIDE.U32.X R22, R44, R12, R22, P6 ;  /* 0x0000000c2c167225 */ /* 0x000fe200030e0416 */
[----:B------:R-:W-:-:S03]  /*8ad30*/  IADD3 R5, P4, PT, R28, R26, RZ ;  /* 0x0000001a1c057210 */ /* 0x000fc60007f9e0ff */
[----:B------:R-:W-:Y:S01]  /*8ad40*/  IMAD.IADD R38, R27, 0x1, R31 ;  /* 0x000000011b267824 */ /* 0x000fe200078e021f */
[----:B------:R-:W-:Y:S01]  /*8ad50*/  ISETP.GE.U32.AND P2, PT, R5, R26, PT ;  /* 0x0000001a0500720c */ /* 0x000fe20003f46070 */
[----:B------:R-:W-:-:S04]  /*8ad60*/  IMAD.WIDE.U32 R24, P6, R45, R13, R24 ;  /* 0x0000000d2d187225 */ /* 0x000fc800078c0018 */
[----:B------:R-:W-:-:S04]  /*8ad70*/  IMAD.WIDE.U32 R30, R13, R4, RZ ;  /* 0x000000040d1e7225 */ /* 0x000fc800078e00ff */
[----:B------:R-:W-:Y:S01]  /*8ad80*/  IMAD.X R27, RZ, RZ, RZ, P6 ;  /* 0x000000ffff1b7224 */ /* 0x000fe200030e06ff */
[----:B------:R-:W-:Y:S01]  /*8ad90*/  IADD3 RZ, P6, PT, R31, R24, RZ ;  /* 0x000000181fff7210 */ /* 0x000fe20007fde0ff */
[----:B------:R-:W-:Y:S02]  /*8ada0*/  IMAD.MOV.U32 R26, RZ, RZ, R25 ;  /* 0x000000ffff1a7224 */ /* 0x000fe400078e0019 */
[C---:B------:R-:W-:Y:S02]  /*8adb0*/  IMAD R31, R45.reuse, R13, RZ ;  /* 0x0000000d2d1f7224 */ /* 0x040fe400078e02ff */
[----:B------:R-:W-:-:S04]  /*8adc0*/  IMAD.WIDE.U32.X R24, R45, R12, R26, P6 ;  /* 0x0000000c2d187225 */ /* 0x000fc800030e041a */
[----:B------:R-:W-:-:S04]  /*8add0*/  IMAD.WIDE.U32 R26, R35, 0x3d1, RZ ;  /* 0x000003d1231a7825 */ /* 0x000fc800078e00ff */
[----:B------:R-:W-:Y:S02]  /*8ade0*/  IMAD R12, R4, R12, R31 ;  /* 0x0000000c040c7224 */ /* 0x000fe400078e021f */
[----:B------:R-:W-:-:S04]  /*8adf0*/  IMAD.WIDE.U32 R26, P5, R6, 0x1, R26 ;  /* 0x00000001061a7825 */ /* 0x000fc800078a001a */
[----:B------:R-:W-:Y:S01]  /*8ae00*/  IMAD.WIDE.U32 R30, R6, 0x3d1, RZ ;  /* 0x000003d1061e7825 */ /* 0x000fe200078e00ff */
[----:B------:R-:W-:-:S03]  /*8ae10*/  SEL R6, RZ, 0x1, P0 ;  /* 0x00000001ff067807 */ /* 0x000fc60000000000 */
[----:B------:R-:W-:Y:S01]  /*8ae20*/  IMAD.MOV.U32 R32, RZ, RZ, R27 ;  /* 0x000000ffff207224 */ /* 0x000fe200078e001b */
[----:B------:R-:W-:-:S03]  /*8ae30*/  IADD3 R31, P1, PT, R31, R26, RZ ;  /* 0x0000001a1f1f7210 */ /* 0x000fc60007f3e0ff */
[----:B------:R-:W-:-:S04]  /*8ae40*/  IMAD.WIDE.U32 R28, R2, R11, R30 ;  /* 0x0000000b021c7225 */ /* 0x000fc800078e001e */
[----:B------:R-:W-:Y:S01]  /*8ae50*/  IMAD.X R11, R38, 0x1, R43, P4 ;  /* 0x00000001260b7824 */ /* 0x000fe200020e062b */
[----:B------:R-:W-:Y:S01]  /*8ae60*/  IADD3 R2, P4, PT, R5, R33, RZ ;  /* 0x0000002105027210 */ /* 0x000fe20007f9e0ff */
[----:B------:R-:W-:Y:S01]  /*8ae70*/  IMAD.X R33, RZ, RZ, RZ, P5 ;  /* 0x000000ffff217224 */ /* 0x000fe200028e06ff */
[----:B------:R-:W-:Y:S01]  /*8ae80*/  ISETP.GE.U32.AND P0, PT, R28, R30, PT ;  /* 0x0000001e1c00720c */ /* 0x000fe20003f06070 */
[----:B------:R-:W-:Y:S01]  /*8ae90*/  IMAD.IADD R36, R29, 0x1, R39 ;  /* 0x000000011d247824 */ /* 0x000fe200078e0227 */
[----:B------:R-:W-:Y:S01]  /*8aea0*/  ISETP.GE.U32.AND P5, PT, R2, R5, PT ;  /* 0x000000050200720c */ /* 0x000fe20003fa6070 */
[----:B------:R-:W-:Y:S01]  /*8aeb0*/  IMAD.X R37, R11, 0x1, R37, P4 ;  /* 0x000000010b257824 */ /* 0x000fe200020e0625 */
[----:B------:R-:W-:Y:S01]  /*8aec0*/  SEL R5, RZ, 0x1, P3 ;  /* 0x00000001ff057807 */ /* 0x000fe20001800000 */
[----:B------:R-:W-:Y:S01]  /*8aed0*/  IMAD.WIDE.U32.X R32, R35, 0x1, R32, P1 ;  /* 0x0000000123207825 */ /* 0x000fe200008e0420 */
[----:B------:R-:W-:Y:S02]  /*8aee0*/  ISETP.GE.U32.AND.EX P2, PT, R11, R38, PT, P2 ;  /* 0x000000260b00720c */ /* 0x000fe40003f46120 */
[----:B------:R-:W-:Y:S01]  /*8aef0*/  IADD3 R6, P3, P4, R5, R14, R6 ;  /* 0x0000000e05067210 */ /* 0x000fe20007c7e006 */
[----:B------:R-:W-:Y:S01]  /*8af00*/  IMAD.WIDE.U32 R4, R4, R13, RZ ;  /* 0x0000000d04047225 */ /* 0x000fe200078e00ff */
[----:B------:R-:W-:-:S02]  /*8af10*/  ISETP.GE.U32.AND.EX P5, PT, R37, R11, PT, P5 ;  /* 0x0000000b2500720c */ /* 0x000fc40003fa6150 */
[----:B------:R-:W-:Y:S01]  /*8af20*/  IADD3.X R11, PT, PT, RZ, R15, RZ, P3, P4 ;  /* 0x0000000fff0b7210 */ /* 0x000fe20001fe84ff */
[----:B------:R-:W-:Y:S01]  /*8af30*/  IMAD.WIDE.U32 R26, R37, 0x3d1, RZ ;  /* 0x000003d1251a7825 */ /* 0x000fe200078e00ff */
[----:B------:R-:W-:Y:S02]  /*8af40*/  SEL R13, RZ, 0x1, P2 ;  /* 0x00000001ff0d7807 */ /* 0x000fe40001000000 */
[----:B------:R-:W-:Y:S01]  /*8af50*/  SEL R29, RZ, 0x1, P5 ;  /* 0x00000001ff1d7807 */ /* 0x000fe20002800000 */
[----:B------:R-:W-:Y:S01]  /*8af60*/  IMAD.WIDE.U32 R14, R2, 0x3d1, RZ ;  /* 0x000003d1020e7825 */ /* 0x000fe200078e00ff */
[----:B------:R-:W-:Y:S02]  /*8af70*/  ISETP.GE.U32.AND.EX P2, PT, R36, R31, PT, P0 ;  /* 0x0000001f2400720c */ /* 0x000fe40003f46100 */
[----:B------:R-:W-:Y:S01]  /*8af80*/  IADD3 R6, P3, PT, R6, R4, RZ ;  /* 0x0000000406067210 */ /* 0x000fe20007f7e0ff */
[----:B------:R-:W-:Y:S01]  /*8af90*/  IMAD.WIDE.U32 R30, P4, R2, 0x1, R26 ;  /* 0x00000001021e7825 */ /* 0x000fe2000788001a */
[----:B------:R-:W-:-:S02]  /*8afa0*/  IADD3 R29, P0, P6, R29, R22, R13 ;  /* 0x000000161d1d7210 */ /* 0x000fc40007e1e00d */
[----:B------:R-:W-:Y:S01]  /*8afb0*/  IADD3 R47, P5, PT, R47, R14, RZ ;  /* 0x0000000e2f2f7210 */ /* 0x000fe20007fbe0ff */
[----:B------:R-:W-:Y:S01]  /*8afc0*/  IMAD.IADD R12, R5, 0x1, R12 ;  /* 0x00000001050c7824 */ /* 0x000fe200078e020c */
[----:B------:R-:W-:Y:S01]  /*8afd0*/  IADD3.X R23, PT, PT, RZ, R23, RZ, P0, P6 ;  /* 0x00000017ff177210 */ /* 0x000fe200007ec4ff */
[----:B------:R-:W-:Y:S01]  /*8afe0*/  IMAD.X R5, RZ, RZ, RZ, P4 ;  /* 0x000000ffff057224 */ /* 0x000fe200020e06ff */
[----:B------:R-:W-:Y:S01]  /*8aff0*/  SEL R27, RZ, 0x1, P2 ;  /* 0x00000001ff1b7807 */ /* 0x000fe20001000000 */
[----:B------:R-:W-:Y:S01]  /*8b000*/  IMAD.X R2, R12, 0x1, R11, P3 ;  /* 0x000000010c027824 */ /* 0x000fe200018e060b */
[----:B------:R-:W-:Y:S02]  /*8b010*/  IADD3 R13, P3, PT, R15, R30, RZ ;  /* 0x0000001e0f0d7210 */ /* 0x000fe40007f7e0ff */
[C---:B------:R-:W-:Y:S02]  /*8b020*/  IADD3 R11, P4, PT, R6.reuse, R29, RZ ;  /* 0x0000001d060b7210 */ /* 0x040fe40007f9e0ff */
[----:B------:R-:W-:Y:S01]  /*8b030*/  ISETP.GE.U32.AND P1, PT, R6, R4, PT ;  /* 0x000000040600720c */ /* 0x000fe20003f26070 */
[----:B------:R-:W-:Y:S01]  /*8b040*/  IMAD.X R46, R13, 0x1, R46, P5 ;  /* 0x000000010d2e7824 */ /* 0x000fe200028e062e */
[----:B------:R-:W-:Y:S01]  /*8b050*/  IADD3 R27, P5, P6, R47, R32, R27 ;  /* 0x000000202f1b7210 */ /* 0x000fe20007ebe01b */
[----:B------:R-:W-:Y:S01]  /*8b060*/  IMAD.X R23, R2, 0x1, R23, P4 ;  /* 0x0000000102177824 */ /* 0x000fe200020e0617 */
[----:B------:R-:W-:Y:S01]  /*8b070*/  ISETP.GE.U32.AND P2, PT, R11, R6, PT ;  /* 0x000000060b00720c */ /* 0x000fe20003f46070 */
[----:B------:R-:W-:Y:S01]  /*8b080*/  IMAD.MOV.U32 R4, RZ, RZ, R31 ;  /* 0x000000ffff047224 */ /* 0x000fe200078e001f */
[----:B------:R-:W-:-:S02]  /*8b090*/  IADD3.X R39, PT, PT, R46, R33, RZ, P5, P6 ;  /* 0x000000212e277210 */ /* 0x000fc40002fec4ff */
[----:B------:R-:W-:Y:S02]  /*8b0a0*/  ISETP.GE.U32.AND P4, PT, R27, R47, PT ;  /* 0x0000002f1b00720c */ /* 0x000fe40003f86070 */
[----:B------:R-:W-:Y:S01]  /*8b0b0*/  ISETP.GE.U32.AND P0, PT, R47, R14, PT ;  /* 0x0000000e2f00720c */ /* 0x000fe20003f06070 */
[----:B------:R-:W-:Y:S01]  /*8b0c0*/  IMAD.WIDE.U32.X R14, R37, 0x1, R4, P3 ;  /* 0x00000001250e7825 */ /* 0x000fe200018e0404 */
[----:B------:R-:W-:Y:S02]  /*8b0d0*/  ISETP.GE.U32.AND.EX P1, PT, R2, R12, PT, P1 ;  /* 0x0000000c0200720c */ /* 0x000fe40003f26110 */
[C---:B------:R-:W-:Y:S01]  /*8b0e0*/  ISETP.GE.U32.AND.EX P2, PT, R23.reuse, R2, PT, P2 ;  /* 0x000000021700720c */ /* 0x040fe20003f46120 */
[----:B------:R-:W-:Y:S01]  /*8b0f0*/  IMAD.WIDE.U32 R4, R23, 0x3d1, RZ ;  /* 0x000003d117047825 */ /* 0x000fe200078e00ff */
[----:B------:R-:W-:Y:S02]  /*8b100*/  ISETP.GE.U32.AND.EX P3, PT, R39, R46, PT, P4 ;  /* 0x0000002e2700720c */ /* 0x000fe40003f66140 */
[----:B------:R-:W-:-:S02]  /*8b110*/  SEL R2, RZ, 0x1, P1 ;  /* 0x00000001ff027807 */ /* 0x000fc40000800000 */
[----:B------:R-:W-:Y:S01]  /*8b120*/  SEL R29, RZ, 0x1, P2 ;  /* 0x00000001ff1d7807 */ /* 0x000fe20001000000 */
[C---:B------:R-:W-:Y:S01]  /*8b130*/  IMAD.WIDE.U32 R4, P1, R11.reuse, 0x1, R4 ;  /* 0x000000010b047825 */ /* 0x040fe20007820004 */
[----:B------:R-:W-:Y:S02]  /*8b140*/  ISETP.GE.U32.AND.EX P0, PT, R46, R13, PT, P0 ;  /* 0x0000000d2e00720c */ /* 0x000fe40003f06100 */
[----:B------:R-:W-:Y:S01]  /*8b150*/  SEL R31, RZ, 0x1, P3 ;  /* 0x00000001ff1f7807 */ /* 0x000fe20001800000 */
[----:B------:R-:W-:Y:S01]  /*8b160*/  IMAD.WIDE.U32 R12, R11, 0x3d1, RZ ;  /* 0x000003d10b0c7825 */ /* 0x000fe200078e00ff */
[----:B------:R-:W-:Y:S02]  /*8b170*/  IADD3 R29, P2, P3, R29, R24, R2 ;  /* 0x000000181d1d7210 */ /* 0x000fe40007b5e002 */
[----:B------:R-:W-:Y:S01]  /*8b180*/  SEL R26, RZ, 0x1, P0 ;  /* 0x00000001ff1a7807 */ /* 0x000fe20000000000 */
[----:B------:R-:W-:Y:S01]  /*8b190*/  IMAD.MOV.U32 R24, RZ, RZ, R28 ;  /* 0x000000ffff187224 */ /* 0x000fe200078e001c */
[----:B------:R-:W-:-:S02]  /*8b1a0*/  IADD3.X R11, PT, PT, RZ, R25, RZ, P2, P3 ;  /* 0x00000019ff0b7210 */ /* 0x000fc400017e64ff */
[----:B------:R-:W-:Y:S02]  /*8b1b0*/  IADD3 R26, P4, P5, R31, R14, R26 ;  /* 0x0000000e1f1a7210 */ /* 0x000fe40007d9e01a */
        /* <DEDUP_REMOVED lines=79> */
.L_x_1908:
[----:B------:R-:W-:Y:S05]  /*8b6b0*/  BSYNC.RECONVERGENT B2 ;  /* 0x0000000000027941 */ /* 0x000fea0003800200 */
.L_x_1907:
        /* <DEDUP_REMOVED lines=13> */
.L_x_1910:
        /* <DEDUP_REMOVED lines=10> */
.L_x_1911:
[----:B------:R-:W-:Y:S05]  /*8b830*/  BSYNC.RECONVERGENT B2 ;  /* 0x0000000000027941 */ /* 0x000fea0003800200 */
.L_x_1909:
        /* <DEDUP_REMOVED lines=9> */
.L_x_1926:
        /* <DEDUP_REMOVED lines=72> */
.L_x_1913:
[----:B------:R-:W-:Y:S05]  /*8bd50*/  BSYNC.RECONVERGENT B2 ;  /* 0x0000000000027941 */ /* 0x000fea0003800200 */
.L_x_1912:
[----:B------:R-:W-:Y:S01]  /*8bd60*/  IMAD.WIDE.U32 R32, R16, R20, RZ ;  /* 0x0000001410207225 */ /* 0x000fe200078e00ff */
[----:B------:R-:W-:Y:S03]  /*8bd70*/  BSSY.RECONVERGENT B2, `(.L_x_1914) ;  /* 0x0000041000027945 */ /* 0x000fe60003800200 */
[----:B------:R-:W-:-:S03]  /*8bd80*/  IMAD.WIDE.U32 R30, P1, R19, R16, R30 ;  /* 0x00000010131e7225 */ /* 0x000fc6000782001e */
[----:B------:R-:W-:Y:S01]  /*8bd90*/  IADD3 RZ, P2, PT, R33, R30, RZ ;  /* 0x0000001e21ff7210 */ /* 0x000fe20007f5e0ff */
[-C--:B------:R-:W-:Y:S02]  /*8bda0*/  IMAD R30, R19, R16.reuse, RZ ;  /* 0x00000010131e7224 */ /* 0x080fe400078e02ff */
[----:B------:R-:W-:-:S04]  /*8bdb0*/  IMAD.WIDE.U32 R32, R20, R16, RZ ;  /* 0x0000001014207225 */ /* 0x000fc800078e00ff */
[----:B------:R-:W-:Y:S02]  /*8bdc0*/  IMAD R41, R20, R15, R30 ;  /* 0x0000000f14297224 */ /* 0x000fe400078e021e */
[C---:B------:R-:W-:Y:S02]  /*8bdd0*/  IMAD.SHL.U32 R35, R32.reuse, 0x2, RZ ;  /* 0x0000000220237824 */ /* 0x040fe400078e00ff */
[----:B------:R-:W-:Y:S02]  /*8bde0*/  IMAD.IADD R40, R33, 0x1, R41 ;  /* 0x0000000121287824 */ /* 0x000fe400078e0229 */
[----:B------:R-:W-:Y:S01]  /*8bdf0*/  IMAD.X R33, RZ, RZ, RZ, P1 ;  /* 0x000000ffff217224 */ /* 0x000fe200008e06ff */
[----:B------:R-:W-:Y:S02]  /*8be00*/  IADD3 R38, P3, PT, R35, R38, RZ ;  /* 0x0000002623267210 */ /* 0x000fe40007f7e0ff */
[----:B------:R-:W-:Y:S01]  /*8be10*/  SHF.L.U64.HI R41, R32, 0x1, R40 ;  /* 0x0000000120297819 */ /* 0x000fe20000010228 */
[----:B------:R-:W-:Y:S01]  /*8be20*/  IMAD.MOV.U32 R32, RZ, RZ, R31 ;  /* 0x000000ffff207224 */ /* 0x000fe200078e001f */
[----:B------:R-:W-:Y:S01]  /*8be30*/  ISETP.GE.U32.AND P0, PT, R38, R35, PT ;  /* 0x000000232600720c */ /* 0x000fe20003f06070 */
[----:B------:R-:W-:-:S04]  /*8be40*/  IMAD.WIDE.U32 R34, R15, R22, RZ ;  /* 0x000000160f227225 */ /* 0x000fc800078e00ff */
        /* <DEDUP_REMOVED lines=22> */
[----:B------:R-:W-:Y:S02]  /*8bfb0*/  IADD3 R46, P2, PT, R15, R40, RZ ;  /* 0x000000280f2e7210 */ /* 0x000fe40007f5e0ff */
[----:B------:R-:W-:Y:S02]  /*8bfc0*/  SHF.L.W.U32.HI R35, R35, 0x1, R30 ;  /* 0x0000000123237819 */ /* 0x000fe40000010e1e */
[----:B------:R-:W-:Y:S01]  /*8bfd0*/  ISETP.GE.U32.AND P1, PT, R46, R15, PT ;  /* 0x0000000f2e00720c */ /* 0x000fe20003f26070 */
[----:B------:R-:W-:Y:S01]  /*8bfe0*/  IMAD.X R42, R32, 0x1, R43, P2 ;  /* 0x00000001202a7824 */ /* 0x000fe200010e062b */
[----:B------:R-:W-:-:S04]  /*8bff0*/  SHF.L.W.U32.HI R15, R30, 0x1, R31 ;  /* 0x000000011e0f7819 */ /* 0x000fc80000010e1f */
        /* <DEDUP_REMOVED lines=24> */
.L_x_1915:
[----:B------:R-:W-:Y:S05]  /*8c180*/  BSYNC.RECONVERGENT B2 ;  /* 0x0000000000027941 */ /* 0x000fea0003800200 */
.L_x_1914:
[C---:B------:R-:W-:Y:S01]  /*8c190*/  IMAD.WIDE.U32 R32, P0, R19.reuse, R18, R32 ;  /* 0x0000001213207225 */ /* 0x040fe20007800020 */
        /* <DEDUP_REMOVED lines=24> */
[----:B------:R-:W-:Y:S01]  /*8c320*/  IMAD.X R43, RZ, RZ, RZ, P5 ;  /* 0x000000ffff2b7224 */ /* 0x000fe200028e06ff */
[----:B------:R-:W-:Y:S01]  /*8c330*/  IADD3 RZ, P6, PT, R41, R34, RZ ;  /* 0x0000002229ff7210 */ /* 0x000fe20007fde0ff */
[----:B------:R-:W-:Y:S02]  /*8c340*/  IMAD.MOV.U32 R42, RZ, RZ, R35 ;  /* 0x000000ffff2a7224 */ /* 0x000fe400078e0023 */
[----:B------:R-:W-:-:S04]  /*8c350*/  IMAD.WIDE.U32.X R30, R19, R17, R30, P2 ;  /* 0x00000011131e7225 */ /* 0x000fc800010e041e */
[-C--:B------:R-:W-:Y:S01]  /*8c360*/  IMAD R32, R22, R17.reuse, R32 ;  /* 0x0000001116207224 */ /* 0x080fe200078e0220 */
[----:B------:R-:W-:Y:S01]  /*8c370*/  SHF.L.W.U32.HI R33, R33, 0x1, R30 ;  /* 0x0000000121217819 */ /* 0x000fe20000010e1e */
[----:B------:R-:W-:Y:S01]  /*8c380*/  IMAD.WIDE.U32.X R42, R21, R17, R42, P6 ;  /* 0x00000011152a7225 */ /* 0x000fe200030e042a */
[----:B------:R-:W-:Y:S02]  /*8c390*/  SHF.L.W.U32.HI R17, R30, 0x1, R31 ;  /* 0x000000011e117819 */ /* 0x000fe40000010e1f */
[----:B------:R-:W-:Y:S01]  /*8c3a0*/  IADD3 R11, P4, P3, R11, R2, R33 ;  /* 0x000000020b0b7210 */ /* 0x000fe20007b9e021 */
[----:B------:R-:W-:-:S03]  /*8c3b0*/  IMAD.WIDE.U32 R40, R22, R18, RZ ;  /* 0x0000001216287225 */ /* 0x000fc600078e00ff */
[----:B------:R-:W-:Y:S01]  /*8c3c0*/  ISETP.GE.U32.AND P0, PT, R11, R2, PT ;  /* 0x000000020b00720c */ /* 0x000fe20003f06070 */
[----:B------:R-:W-:Y:S01]  /*8c3d0*/  IMAD.WIDE.U32 R30, R19, R22, RZ ;  /* 0x00000016131e7225 */ /* 0x000fe200078e00ff */
[----:B------:R-:W-:-:S03]  /*8c3e0*/  IADD3.X R17, PT, PT, RZ, R15, R17, P4, P3 ;  /* 0x0000000fff117210 */ /* 0x000fc600027e6411 */
[----:B------:R-:W-:Y:S01]  /*8c3f0*/  IMAD.IADD R18, R41, 0x1, R32 ;  /* 0x0000000129127824 */ /* 0x000fe200078e0220 */
[----:B------:R-:W-:Y:S01]  /*8c400*/  ISETP.GE.U32.AND.EX P0, PT, R17, R15, PT, P0 ;  /* 0x0000000f1100720c */ /* 0x000fe20003f06100 */
[C---:B------:R-:W-:Y:S02]  /*8c410*/  IMAD.SHL.U32 R34, R40.reuse, 0x2, RZ ;  /* 0x0000000228227824 */ /* 0x040fe400078e00ff */
[----:B------:R-:W-:Y:S01]  /*8c420*/  IMAD.WIDE.U32 R30, P2, R21, R20, R30 ;  /* 0x00000014151e7225 */ /* 0x000fe2000784001e */
[----:B------:R-:W-:Y:S02]  /*8c430*/  SHF.L.U64.HI R40, R40, 0x1, R18 ;  /* 0x0000000128287819 */ /* 0x000fe40000010212 */
[----:B------:R-:W-:Y:S01]  /*8c440*/  IADD3 R11, P6, PT, R34, R11, RZ ;  /* 0x0000000b220b7210 */ /* 0x000fe20007fde0ff */
[----:B------:R-:W-:-:S04]  /*8c450*/  IMAD.WIDE.U32 R32, R20, R22, RZ ;  /* 0x0000001614207225 */ /* 0x000fc800078e00ff */
[----:B------:R-:W-:Y:S01]  /*8c460*/  IMAD.MOV.U32 R32, RZ, RZ, R31 ;  /* 0x000000ffff207224 */ /* 0x000fe200078e001f */
[----:B------:R-:W-:Y:S01]  /*8c470*/  IADD3 RZ, P5, PT, R33, R30, RZ ;  /* 0x0000001e21ff7210 */ /* 0x000fe20007fbe0ff */
[----:B------:R-:W-:Y:S01]  /*8c480*/  IMAD.X R33, RZ, RZ, RZ, P2 ;  /* 0x000000ffff217224 */ /* 0x000fe200010e06ff */
[----:B------:R-:W-:Y:S01]  /*8c490*/  ISETP.GE.U32.AND P2, PT, R11, R34, PT ;  /* 0x000000220b00720c */ /* 0x000fe20003f46070 */
[----:B------:R-:W-:Y:S01]  /*8c4a0*/  IMAD.X R2, R40, 0x1, R17, P6 ;  /* 0x0000000128027824 */ /* 0x000fe200030e0611 */
[----:B------:R-:W-:Y:S01]  /*8c4b0*/  SHF.L.W.U32.HI R17, R18, 0x1, R42 ;  /* 0x0000000112117819 */ /* 0x000fe20000010e2a */
[C---:B------:R-:W-:Y:S01]  /*8c4c0*/  IMAD.WIDE.U32.X R32, R21.reuse, R19, R32, P5 ;  /* 0x0000001315207225 */ /* 0x040fe200028e0420 */
        /* <DEDUP_REMOVED lines=21> */
.L_x_1917:
[----:B------:R-:W-:Y:S05]  /*8c620*/  BSYNC.RECONVERGENT B2 ;  /* 0x0000000000027941 */ /* 0x000fea0003800200 */
.L_x_1916:
        /* <DEDUP_REMOVED lines=15> */
.L_x_1919:
[----:B------:R-:W-:Y:S05]  /*8c720*/  BSYNC.RECONVERGENT B2 ;  /* 0x0000000000027941 */ /* 0x000fea0003800200 */
.L_x_1918:
        /* <DEDUP_REMOVED lines=11> */
[----:B------:R-:W-:Y:S01]  /*8c7e0*/  IMAD.X R31, RZ, RZ, RZ, P3 ;  /* 0x000000ffff1f7224 */ /* 0x000fe200018e06ff */
[----:B------:R-:W-:Y:S01]  /*8c7f0*/  IADD3 R21, P4, PT, R21, R18, RZ ;  /* 0x0000001215157210 */ /* 0x000fe20007f9e0ff */
[----:B------:R-:W-:Y:S01]  /*8c800*/  IMAD.MOV.U32 R30, RZ, RZ, R19 ;  /* 0x000000ffff1e7224 */ /* 0x000fe200078e0013 */
[----:B------:R-:W-:Y:S01]  /*8c810*/  ISETP.GE.U32.AND P1, PT, R11, R15, PT ;  /* 0x0000000f0b00720c */ /* 0x000fe20003f26070 */
[----:B------:R-:W-:Y:S01]  /*8c820*/  IMAD.X R7, R22, 0x1, R42, P2 ;  /* 0x0000000116077824 */ /* 0x000fe200010e062a */
[----:B------:R-:W-:Y:S01]  /*8c830*/  SHF.L.W.U32.HI R8, R29, 0x1, R32 ;  /* 0x000000011d087819 */ /* 0x000fe20000010e20 */
[----:B------:R-:W-:Y:S01]  /*8c840*/  IMAD.WIDE.U32 R16, R16, R16, R20 ;  /* 0x0000001010107225 */ /* 0x000fe200078e0014 */
[----:B------:R-:W-:Y:S02]  /*8c850*/  SHF.L.W.U32.HI R32, R32, 0x1, R33 ;  /* 0x0000000120207819 */ /* 0x000fe40000010e21 */
[----:B------:R-:W-:Y:S01]  /*8c860*/  ISETP.GE.U32.AND.EX P1, PT, R7, R22, PT, P1 ;  /* 0x000000160700720c */ /* 0x000fe20003f26110 */
[----:B------:R-:W-:Y:S01]  /*8c870*/  IMAD.IADD R15, R28, 0x1, R17 ;  /* 0x000000011c0f7824 */ /* 0x000fe200078e0211 */
[----:B------:R-:W-:Y:S01]  /*8c880*/  ISETP.GE.U32.AND P2, PT, R16, R20, PT ;  /* 0x000000141000720c */ /* 0x000fe20003f46070 */
[----:B------:R-:W-:Y:S01]  /*8c890*/  IMAD.WIDE.U32.X R18, R2, 0x1, R30, P4 ;  /* 0x0000000102127825 */ /* 0x000fe200020e041e */
[----:B------:R-:W-:-:S02]  /*8c8a0*/  @!P0 IADD3 R10, P5, PT, R10, 0x1, RZ ;  /* 0x000000010a0a8810 */ /* 0x000fc40007fbe0ff */
[----:B------:R-:W-:Y:S01]  /*8c8b0*/  SEL R33, RZ, 0x1, P1 ;  /* 0x00000001ff217807 */ /* 0x000fe20000800000 */
[----:B------:R-:W-:Y:S01]  /*8c8c0*/  IMAD.WIDE.U32 R30, R7, 0x3d1, RZ ;  /* 0x000003d1071e7825 */ /* 0x000fe200078e00ff */
[----:B------:R-:W-:Y:S02]  /*8c8d0*/  ISETP.GE.U32.AND.EX P2, PT, R15, R21, PT, P2 ;  /* 0x000000150f00720c */ /* 0x000fe40003f46120 */
[----:B------:R-:W-:Y:S01]  /*8c8e0*/  IADD3 R33, P3, P4, R33, R10, R8 ;  /* 0x0000000a21217210 */ /* 0x000fe20007c7e008 */
[C---:B------:R-:W-:Y:S01]  /*8c8f0*/  IMAD.WIDE.U32 R28, R11.reuse, 0x3d1, RZ ;  /* 0x000003d10b1c7825 */ /* 0x040fe200078e00ff */
[----:B------:R-:W-:Y:S02]  /*8c900*/  SEL R8, RZ, 0x1, P2 ;  /* 0x00000001ff087807 */ /* 0x000fe40001000000 */
[----:B------:R-:W-:Y:S01]  /*8c910*/  @!P0 ISETP.NE.U32.AND P2, PT, R10, RZ, PT ;  /* 0x000000ff0a00820c */ /* 0x000fe20003f45070 */
[----:B------:R-:W-:Y:S01]  /*8c920*/  @!P0 IMAD.X R9, RZ, RZ, R9, P5 ;  /* 0x000000ffff098224 */ /* 0x000fe200028e0609 */
[----:B------:R-:W-:Y:S01]  /*8c930*/  IADD3 R17, P6, PT, R14, R28, RZ ;  /* 0x0000001c0e117210 */ /* 0x000fe20007fde0ff */
[----:B------:R-:W-:-:S03]  /*8c940*/  IMAD.WIDE.U32 R30, P1, R11, 0x1, R30 ;  /* 0x000000010b1e7825 */ /* 0x000fc6000782001e */
[----:B------:R-:W-:Y:S01]  /*8c950*/  IADD3.X R2, PT, PT, RZ, R9, R32, P3, P4 ;  /* 0x00000009ff027210 */ /* 0x000fe20001fe8420 */
[----:B------:R-:W-:Y:S01]  /*8c960*/  IMAD.X R11, RZ, RZ, RZ, P1 ;  /* 0x000000ffff0b7224 */ /* 0x000fe200008e06ff */
[----:B------:R-:W-:Y:S01]  /*8c970*/  IADD3 R18, P4, P5, R17, R18, R8 ;  /* 0x0000001211127210 */ /* 0x000fe20007d9e008 */
[----:B------:R-:W-:Y:S01]  /*8c980*/  VIADD R23, R23, 0x1 ;  /* 0x0000000117177836 */ /* 0x000fe20000000000 */
        /* <DEDUP_REMOVED lines=56> */
[----:B------:R-:W-:Y:S01]  /*8cd10*/  SEL R2, RZ, 0x1, P0 ;  /* 0x00000001ff027807 */ /* 0x000fe20000000000 */
[----:B------:R-:W0:Y:S01]  /*8cd20*/  LDC.64 R4, c[0x3][0x640] ;  /* 0x00c19000ff047b82 */ /* 0x000e220000000a00 */
        /* <DEDUP_REMOVED lines=46> */
.L_x_1921:
[----:B------:R-:W-:Y:S05]  /*8d010*/  BSYNC.RECONVERGENT B2 ;  /* 0x0000000000027941 */ /* 0x000fea0003800200 */
.L_x_1920:
        /* <DEDUP_REMOVED lines=24> */
.L_x_1924:
[----:B------:R-:W-:Y:S05]  /*8d1a0*/  BSYNC.RELIABLE B3 ;  /* 0x0000000000037941 */ /* 0x000fea0003800100 */
.L_x_1923:
        /* <DEDUP_REMOVED lines=18> */
.L_x_1925:
[----:B------:R-:W-:Y:S05]  /*8d2d0*/  BSYNC.RECONVERGENT B2 ;  /* 0x0000000000027941 */ /* 0x000fea0003800200 */
.L_x_1922:
[----:B------:R-:W-:Y:S05]  /*8d2e0*/  @P1 BRA `(.L_x_1926) ;  /* 0xffffffe400781947 */ /* 0x000fea000383ffff */
[-C--:B------:R-:W-:Y:S01]  /*8d2f0*/  IMAD.WIDE.U32 R10, R15, R24.reuse, RZ ;  /* 0x000000180f0a7225 */ /* 0x080fe200078e00ff */
[----:B------:R-:W-:Y:S03]  /*8d300*/  BSSY.RECONVERGENT B2, `(.L_x_1927) ;  /* 0x00001b2000027945 */ /* 0x000fe60003800200 */
[----:B------:R-:W-:-:S04]  /*8d310*/  IMAD.WIDE.U32 R40, R16, R24, RZ ;  /* 0x0000001810287225 */ /* 0x000fc800078e00ff */
[----:B------:R-:W-:-:S04]  /*8d320*/  IMAD.WIDE.U32 R10, P1, R36, R16, R10 ;  /* 0x00000010240a7225 */ /* 0x000fc8000782000a */
[----:B------:R-:W-:Y:S01]  /*8d330*/  IMAD.WIDE.U32 R12, R15, R26, RZ ;  /* 0x0000001a0f0c7225 */ /* 0x000fe200078e00ff */
[----:B------:R-:W-:-:S03]  /*8d340*/  IADD3 RZ, P2, PT, R41, R10, RZ ;  /* 0x0000000a29ff7210 */ /* 0x000fc60007f5e0ff */
[----:B------:R-:W-:Y:S02]  /*8d350*/  IMAD.X R31, RZ, RZ, RZ, P1 ;  /* 0x000000ffff1f7224 */ /* 0x000fe400008e06ff */
[----:B------:R-:W-:Y:S02]  /*8d360*/  IMAD.MOV.U32 R30, RZ, RZ, R11 ;  /* 0x000000ffff1e7224 */ /* 0x000fe400078e000b */
[----:B------:R-:W-:-:S04]  /*8d370*/  IMAD.WIDE.U32 R28, R15, R27, RZ ;  /* 0x0000001b0f1c7225 */ /* 0x000fc800078e00ff */
[-C--:B------:R-:W-:Y:S02]  /*8d380*/  IMAD R2, R39, R16.reuse, RZ ;  /* 0x0000001027027224 */ /* 0x080fe400078e02ff */
[----:B------:R-:W-:-:S04]  /*8d390*/  IMAD.WIDE.U32 R10, P6, R44, R16, R12 ;  /* 0x000000102c0a7225 */ /* 0x000fc800078c000c */
[----:B------:R-:W-:-:S04]  /*8d3a0*/  IMAD.WIDE.U32 R12, R27, R16, RZ ;  /* 0x000000101b0c7225 */ /* 0x000fc800078e00ff */
[----:B------:R-:W-:-:S04]  /*8d3b0*/  IMAD.WIDE.U32.X R30, R36, R15, R30, P2 ;  /* 0x0000000f241e7225 */ /* 0x000fc800010e041e */
[----:B------:R-:W-:Y:S01]  /*8d3c0*/  IMAD R23, R27, R15, R2 ;  /* 0x0000000f1b177224 */ /* 0x000fe200078e0202 */
[----:B------:R-:W-:Y:S01]  /*8d3d0*/  IADD3 R49, P5, PT, R30, R12, RZ ;  /* 0x0000000c1e317210 */ /* 0x000fe20007fbe0ff */
[----:B------:R-:W-:-:S04]  /*8d3e0*/  IMAD.WIDE.U32 R32, R16, R27, RZ ;  /* 0x0000001b10207225 */ /* 0x000fc800078e00ff */
[----:B------:R-:W-:-:S04]  /*8d3f0*/  IMAD.WIDE.U32 R28, P0, R39, R16, R28 ;  /* 0x00000010271c7225 */ /* 0x000fc8000780001c */
[----:B------:R-:W-:Y:S01]  /*8d400*/  IMAD.IADD R23, R13, 0x1, R23 ;  /* 0x000000010d177824 */ /* 0x000fe200078e0217 */
[----:B------:R-:W-:Y:S01]  /*8d410*/  IADD3 RZ, P1, PT, R33, R28, RZ ;  /* 0x0000001c21ff7210 */ /* 0x000fe20007f3e0ff */
[----:B------:R-:W-:-:S04]  /*8d420*/  IMAD.WIDE.U32 R40, R16, R26, RZ ;  /* 0x0000001a10287225 */ /* 0x000fc800078e00ff */
[----:B------:R-:W-:Y:S01]  /*8d430*/  IMAD.WIDE.U32 R32, R17, R24, RZ ;  /* 0x0000001811207225 */ /* 0x000fe200078e00ff */
[----:B------:R-:W-:-:S03]  /*8d440*/  IADD3 RZ, P2, PT, R41, R10, RZ ;  /* 0x0000000a29ff7210 */ /* 0x000fc60007f5e0ff */
[----:B------:R-:W-:Y:S02]  /*8d450*/  IMAD.X R48, R23, 0x1, R31, P5 ;  /* 0x0000000117307824 */ /* 0x000fe400028e061f */
[----:B------:R-:W-:Y:S02]  /*8d460*/  IMAD R2, R36, R18, RZ ;  /* 0x0000001224027224 */ /* 0x000fe400078e02ff */
[----:B------:R-:W-:Y:S01]  /*8d470*/  IMAD.X R13, RZ, RZ, RZ, P0 ;  /* 0x000000ffff0d7224 */ /* 0x000fe200000e06ff */
[----:B------:R-:W-:Y:S01]  /*8d480*/  ISETP.GE.U32.AND P0, PT, R49, R12, PT ;  /* 0x0000000c3100720c */ /* 0x000fe20003f06070 */
[----:B------:R-:W-:-:S03]  /*8d490*/  IMAD.WIDE.U32 R30, R24, R18, RZ ;  /* 0x00000012181e7225 */ /* 0x000fc600078e00ff */
[----:B------:R-:W-:Y:S01]  /*8d4a0*/  ISETP.GE.U32.AND.EX P0, PT, R48, R23, PT, P0 ;  /* 0x000000173000720c */ /* 0x000fe20003f06100 */
[----:B------:R-:W-:Y:S01]  /*8d4b0*/  IMAD R35, R24, R17, R2 ;  /* 0x0000001118237224 */ /* 0x000fe200078e0202 */
[----:B------:R-:W-:Y:S01]  /*8d4c0*/  IADD3 R49, P5, PT, R49, R30, RZ ;  /* 0x0000001e31317210 */ /* 0x000fe20007fbe0ff */
[----:B------:R-:W-:Y:S02]  /*8d4d0*/  IMAD.MOV.U32 R12, RZ, RZ, R29 ;  /* 0x000000ffff0c7224 */ /* 0x000fe400078e001d */
[----:B------:R-:W-:Y:S02]  /*8d4e0*/  IMAD R10, R44, R16, RZ ;  /* 0x000000102c0a7224 */ /* 0x000fe400078e02ff */
[----:B------:R-:W-:-:S04]  /*8d4f0*/  IMAD.WIDE.U32 R40, R18, R24, RZ ;  /* 0x0000001812287225 */ /* 0x000fc800078e00ff */
[----:B------:R-:W-:-:S04]  /*8d500*/  IMAD.WIDE.U32 R32, P4, R36, R18, R32 ;  /* 0x0000001224207225 */ /* 0x000fc80007880020 */
[----:B------:R-:W-:Y:S01]  /*8d510*/  IMAD.IADD R2, R31, 0x1, R35 ;  /* 0x000000011f027824 */ /* 0x000fe200078e0223 */
[----:B------:R-:W-:Y:S01]  /*8d520*/  SEL R35, RZ, 0x1, P0 ;  /* 0x00000001ff237807 */ /* 0x000fe20000000000 */
[C---:B------:R-:W-:Y:S01]  /*8d530*/  IMAD.WIDE.U32 R28, R26.reuse, R16, RZ ;  /* 0x000000101a1c7225 */ /* 0x040fe200078e00ff */
[----:B------:R-:W-:Y:S02]  /*8d540*/  IADD3 RZ, P3, PT, R41, R32, RZ ;  /* 0x0000002029ff7210 */ /* 0x000fe40007f7e0ff */
[----:B------:R-:W-:Y:S01]  /*8d550*/  ISETP.GE.U32.AND P0, PT, R49, R30, PT ;  /* 0x0000001e3100720c */ /* 0x000fe20003f06070 */
[-C--:B------:R-:W-:Y:S02]  /*8d560*/  IMAD R23, R26, R15.reuse, R10 ;  /* 0x0000000f1a177224 */ /* 0x080fe400078e020a */
[----:B------:R-:W-:-:S04]  /*8d570*/  IMAD.WIDE.U32.X R12, R39, R15, R12, P1 ;  /* 0x0000000f270c7225 */ /* 0x000fc800008e040c */
[----:B------:R-:W-:Y:S01]  /*8d580*/  IMAD.X R31, RZ, RZ, RZ, P6 ;  /* 0x000000ffff1f7224 */ /* 0x000fe200030e06ff */
[----:B------:R-:W-:Y:S01]  /*8d590*/  IADD3 R12, P1, P6, R28, R12, R35 ;  /* 0x0000000c1c0c7210 */ /* 0x000fe20007e3e023 */
[----:B------:R-:W-:Y:S02]  /*8d5a0*/  IMAD.IADD R23, R29, 0x1, R23 ;  /* 0x000000011d177824 */ /* 0x000fe400078e0217 */
[-C--:B------:R-:W-:Y:S02]  /*8d5b0*/  IMAD R32, R39, R18.reuse, RZ ;  /* 0x0000001227207224 */ /* 0x080fe400078e02ff */
[----:B------:R-:W-:Y:S01]  /*8d5c0*/  IMAD.MOV.U32 R30, RZ, RZ, R11 ;  /* 0x000000ffff1e7224 */ /* 0x000fe200078e000b */
[----:B------:R-:W-:Y:S01]  /*8d5d0*/  IADD3.X R38, PT, PT, R23, R13, RZ, P1, P6 ;  /* 0x0000000d17267210 */ /* 0x000fe20000fec4ff */
[----:B------:R-:W-:Y:S01]  /*8d5e0*/  IMAD.WIDE.U32 R10, R27, R18, RZ ;  /* 0x000000121b0a7225 */ /* 0x000fe200078e00ff */
[----:B------:R-:W-:-:S03]  /*8d5f0*/  ISETP.GE.U32.AND P1, PT, R12, R28, PT ;  /* 0x0000001c0c00720c */ /* 0x000fc60003f26070 */
[----:B------:R-:W-:Y:S01]  /*8d600*/  IMAD R29, R27, R17, R32 ;  /* 0x000000111b1d7224 */ /* 0x000fe200078e0220 */
[----:B------:R-:W-:Y:S01]  /*8d610*/  ISETP.GE.U32.AND.EX P1, PT, R38, R23, PT, P1 ;  /* 0x000000172600720c */ /* 0x000fe20003f26110 */
[----:B------:R-:W-:Y:S01]  /*8d620*/  IMAD.X R13, RZ, RZ, RZ, P4 ;  /* 0x000000ffff0d7224 */ /* 0x000fe200020e06ff */
[-C--:B------:R-:W-:Y:S01]  /*8d630*/  IADD3 R28, P4, PT, R12, R10.reuse, RZ ;  /* 0x0000000a0c1c7210 */ /* 0x080fe20007f9e0ff */
[----:B------:R-:W-:Y:S01]  /*8d640*/  IMAD.X R48, R2, 0x1, R48, P5 ;  /* 0x0000000102307824 */ /* 0x000fe200028e0630 */
[----:B------:R-:W-:Y:S01]  /*8d650*/  SEL R23, RZ, 0x1, P1 ;  /* 0x00000001ff177807 */ /* 0x000fe20000800000 */
[----:B------:R-:W-:Y:S01]  /*8d660*/  IMAD.IADD R29, R11, 0x1, R29 ;  /* 0x000000010b1d7824 */ /* 0x000fe200078e021d */
[----:B------:R-:W-:Y:S01]  /*8d670*/  ISETP.GE.U32.AND P5, PT, R28, R10, PT ;  /* 0x0000000a1c00720c */ /* 0x000fe20003fa6070 */
[----:B------:R-:W-:Y:S01]  /*8d680*/  IMAD.MOV.U32 R12, RZ, RZ, R33 ;  /* 0x000000ffff0c7224 */ /* 0x000fe200078e0021 */
[----:B------:R-:W-:Y:S01]  /*8d690*/  ISETP.GE.U32.AND.EX P0, PT, R48, R2, PT, P0 ;  /* 0x000000023000720c */ /* 0x000fe20003f06100 */
[----:B------:R-:W-:-:S02]  /*8d6a0*/  IMAD.X R38, R29, 0x1, R38, P4 ;  /* 0x000000011d267824 */ /* 0x000fc400020e0626 */
[----:B------:R-:W-:Y:S01]  /*8d6b0*/  IMAD.WIDE.U32 R10, R25, R16, RZ ;  /* 0x00000010190a7225 */ /* 0x000fe200078e00ff */
[----:B------:R-:W-:-:S03]  /*8d6c0*/  SEL R33, RZ, 0x1, P0 ;  /* 0x00000001ff217807 */ /* 0x000fc60000000000 */
[----:B------:R-:W-:Y:S01]  /*8d6d0*/  IMAD.WIDE.U32.X R30, R44, R15, R30, P2 ;  /* 0x0000000f2c1e7225 */ /* 0x000fe200010e041e */
[----:B------:R-:W-:-:S03]  /*8d6e0*/  ISETP.GE.U32.AND.EX P2, PT, R38, R29, PT, P5 ;  /* 0x0000001d2600720c */ /* 0x000fc60003f46150 */
[----:B------:R-:W-:Y:S02]  /*8d6f0*/  IMAD R2, R45, R16, RZ ;  /* 0x000000102d027224 */ /* 0x000fe400078e02ff */
[----:B------:R-:W-:Y:S01]  /*8d700*/  IMAD.WIDE.U32.X R12, R36, R17, R12, P3 ;  /* 0x00000011240c7225 */ /* 0x000fe200018e040c */
[----:B------:R-:W-:-:S03]  /*8d710*/  IADD3 R29, P3, P6, R10, R30, R23 ;  /* 0x0000001e0a1d7210 */ /* 0x000fc60007e7e017 */
[----:B------:R-:W-:Y:S01]  /*8d720*/  IMAD R35, R25, R15, R2 ;  /* 0x0000000f19237224 */ /* 0x000fe200078e0202 */
[----:B------:R-:W-:Y:S01]  /*8d730*/  IADD3 R2, P0, P4, R28, R12, R33 ;  /* 0x0000000c1c027210 */ /* 0x000fe20007c1e021 */
[----:B------:R-:W-:Y:S01]  /*8d740*/  IMAD R12, R44, R18, RZ ;  /* 0x000000122c0c7224 */ /* 0x000fe200078e02ff */
[----:B------:R-:W-:Y:S01]  /*8d750*/  ISETP.GE.U32.AND P1, PT, R29, R10, PT ;  /* 0x0000000a1d00720c */ /* 0x000fe20003f26070 */
[----:B------:R-:W-:Y:S01]  /*8d760*/  IMAD.IADD R23, R11, 0x1, R35 ;  /* 0x000000010b177824 */ /* 0x000fe200078e0223 */
[----:B------:R-:W-:Y:S01]  /*8d770*/  IADD3.X R37, PT, PT, R38, R13, RZ, P0, P4 ;  /* 0x0000000d26257210 */ /* 0x000fe200007e84ff */
[----:B------:R-:W-:Y:S01]  /*8d780*/  IMAD.WIDE.U32 R10, R26, R18, RZ ;  /* 0x000000121a0a7225 */ /* 0x000fe200078e00ff */
[----:B------:R-:W-:Y:S02]  /*8d790*/  ISETP.GE.U32.AND P5, PT, R2, R28, PT ;  /* 0x0000001c0200720c */ /* 0x000fe40003fa6070 */
[----:B------:R-:W-:Y:S01]  /*8d7a0*/  IADD3.X R35, PT, PT, R23, R31, RZ, P3, P6 ;  /* 0x0000001f17237210 */ /* 0x000fe20001fec4ff */
[----:B------:R-:W-:Y:S01]  /*8d7b0*/  IMAD R33, R26, R17, R12 ;  /* 0x000000111a217224 */ /* 0x000fe200078e020c */
[----:B------:R-:W-:Y:S01]  /*8d7c0*/  IADD3 R32, P4, PT, R29, R10, RZ ;  /* 0x0000000a1d207210 */ /* 0x000fe20007f9e0ff */
[----:B------:R-:W-:Y:S01]  /*8d7d0*/  IMAD.WIDE.U32 R12, R17, R27, RZ ;  /* 0x0000001b110c7225 */ /* 0x000fe200078e00ff */
[----:B------:R-:W-:-:S02]  /*8d7e0*/  ISETP.GE.U32.AND.EX P5, PT, R37, R38, PT, P5 ;  /* 0x000000262500720c */ /* 0x000fc40003fa6150 */
[----:B------:R-:W-:Y:S01]  /*8d7f0*/  ISETP.GE.U32.AND P0, PT, R32, R10, PT ;  /* 0x0000000a2000720c */ /* 0x000fe20003f06070 */
[----:B------:R-:W-:Y:S01]  /*8d800*/  IMAD.IADD R33, R11, 0x1, R33 ;  /* 0x000000010b217824 */ /* 0x000fe200078e0221 */
[----:B------:R-:W-:Y:S01]  /*8d810*/  ISETP.GE.U32.AND.EX P1, PT, R35, R23, PT, P1 ;  /* 0x000000172300720c */ /* 0x000fe20003f26110 */
[----:B------:R-:W-:-:S04]  /*8d820*/  IMAD.WIDE.U32 R10, R18, R27, RZ ;  /* 0x0000001b120a7225 */ /* 0x000fc800078e00ff */
[----:B------:R-:W-:-:S04]  /*8d830*/  IMAD.WIDE.U32 R12, P3, R39, R18, R12 ;  /* 0x00000012270c7225 */ /* 0x000fc8000786000c */
[----:B------:R-:W-:Y:S01]  /*8d840*/  IMAD.WIDE.U32 R28, R17, R26, RZ ;  /* 0x0000001a111c7225 */ /* 0x000fe200078e00ff */
[----:B------:R-:W-:Y:S02]  /*8d850*/  IADD3 RZ, P6, PT, R11, R12, RZ ;  /* 0x0000000c0bff7210 */ /* 0x000fe40007fde0ff */
[----:B------:R-:W-:Y:S01]  /*8d860*/  SEL R12, RZ, 0x1, P2 ;  /* 0x00000001ff0c7807 */ /* 0x000fe20001000000 */
[----:B------:R-:W-:-:S04]  /*8d870*/  IMAD.WIDE.U32 R30, R18, R26, RZ ;  /* 0x0000001a121e7225 */ /* 0x000fc800078e00ff */
[----:B------:R-:W-:-:S04]  /*8d880*/  IMAD.WIDE.U32 R10, P2, R44, R18, R28 ;  /* 0x000000122c0a7225 */ /* 0x000fc8000784001c */
[----:B------:R-:W-:Y:S01]  /*8d890*/  IMAD.X R29, RZ, RZ, RZ, P3 ;  /* 0x000000ffff1d7224 */ /* 0x000fe200018e06ff */
[----:B------:R-:W-:Y:S01]  /*8d8a0*/  IADD3 RZ, P3, PT, R31, R10, RZ ;  /* 0x0000000a1fff7210 */ /* 0x000fe20007f7e0ff */
[----:B------:R-:W-:Y:S01]  /*8d8b0*/  IMAD.MOV.U32 R28, RZ, RZ, R13 ;  /* 0x000000ffff1c7224 */ /* 0x000fe200078e000d */
[----:B------:R-:W-:Y:S01]  /*8d8c0*/  SEL R13, RZ, 0x1, P5 ;  /* 0x00000001ff0d7807 */ /* 0x000fe20002800000 */
[----:B------:R-:W-:Y:S02]  /*8d8d0*/  IMAD.X R10, R33, 0x1, R35, P4 ;  /* 0x00000001210a7824 */ /* 0x000fe400020e0623 */
[----:B------:R-:W-:-:S04]  /*8d8e0*/  IMAD.WIDE.U32.X R28, R39, R17, R28, P6 ;  /* 0x00000011271c7225 */ /* 0x000fc800030e041c */
[----:B------:R-:W-:Y:S01]  /*8d8f0*/  IMAD.WIDE.U32 R40, R16, R25, RZ ;  /* 0x0000001910287225 */ /* 0x000fe200078e00ff */
[----:B------:R-:W-:-:S03]  /*8d900*/  IADD3 R30, P5, P6, R13, R28, R12 ;  /* 0x0000001c0d1e7210 */ /* 0x000fc60007ebe00c */
[----:B------:R-:W-:Y:S01]  /*8d910*/  IMAD.WIDE.U32 R12, R17, R25, RZ ;  /* 0x00000019110c7225 */ /* 0x000fe200078e00ff */
[----:B------:R-:W-:Y:S02]  /*8d920*/  IADD3.X R23, PT, PT, RZ, R29, RZ, P5, P6 ;  /* 0x0000001dff177210 */ /* 0x000fe40002fec4ff */
[----:B------:R-:W-:Y:S01]  /*8d930*/  ISETP.GE.U32.AND.EX P6, PT, R10, R33, PT, P0 ;  /* 0x000000210a00720c */ /* 0x000fe20003fc6100 */
[----:B------:R-:W-:Y:S01]  /*8d940*/  IMAD.WIDE.U32 R28, R18, R25, RZ ;  /* 0x00000019121c7225 */ /* 0x000fe200078e00ff */
[----:B------:R-:W-:-:S03]  /*8d950*/  IADD3 R35, P0, PT, R32, R30, RZ ;  /* 0x0000001e20237210 */ /* 0x000fc60007f1e0ff */
[----:B------:R-:W-:-:S04]  /*8d960*/  IMAD.WIDE.U32 R12, P5, R45, R18, R12 ;  /* 0x000000122d0c7225 */ /* 0x000fc800078a000c */
[----:B------:R-:W-:Y:S01]  /*8d970*/  IMAD.WIDE.U32 R30, R15, R25, RZ ;  /* 0x000000190f1e7225 */ /* 0x000fe200078e00ff */
[----:B------:R-:W-:-:S03]  /*8d980*/  IADD3 RZ, P4, PT, R29, R12, RZ ;  /* 0x0000000c1dff7210 */ /* 0x000fc60007f9e0ff */
[----:B------:R-:W-:Y:S01]  /*8d990*/  IMAD.X R23, R10, 0x1, R23, P0 ;  /* 0x000000010a177824 */ /* 0x000fe200000e0617 */
[----:B------:R-:W-:Y:S01]  /*8d9a0*/  ISETP.GE.U32.AND P0, PT, R35, R32, PT ;  /* 0x000000202300720c */ /* 0x000fe20003f06070 */
[----:B------:R-:W-:Y:S02]  /*8d9b0*/  IMAD.X R29, RZ, RZ, RZ, P2 ;  /* 0x000000ffff1d7224 */ /* 0x000fe400010e06ff */
[----:B------:R-:W-:Y:S01]  /*8d9c0*/  IMAD.WIDE.U32 R30, P2, R45, R16, R30 ;  /* 0x000000102d1e7225 */ /* 0x000fe2000784001e */
[----:B------:R-:W-:-:S03]  /*8d9d0*/  ISETP.GE.U32.AND.EX P0, PT, R23, R10, PT, P0 ;  /* 0x0000000a1700720c */ /* 0x000fc60003f06100 */
[----:B------:R-:W-:Y:S02]  /*8d9e0*/  IMAD.MOV.U32 R28, RZ, RZ, R11 ;  /* 0x000000ffff1c7224 */ /* 0x000fe400078e000b */
[----:B------:R-:W-:Y:S01]  /*8d9f0*/  IMAD.X R33, RZ, RZ, RZ, P5 ;  /* 0x000000ffff217224 */ /* 0x000fe200028e06ff */
[----:B------:R-:W-:Y:S01]  /*8da00*/  IADD3 RZ, P5, PT, R41, R30, RZ ;  /* 0x0000001e29ff7210 */ /* 0x000fe20007fbe0ff */
[----:B------:R-:W-:Y:S01]  /*8da10*/  IMAD.MOV.U32 R32, RZ, RZ, R13 ;  /* 0x000000ffff207224 */ /* 0x000fe200078e000d */
[----:B------:R-:W-:Y:S01]  /*8da20*/  SEL R30, RZ, 0x1, P6 ;  /* 0x00000001ff1e7807 */ /* 0x000fe20003000000 */
[----:B------:R-:W-:Y:S01]  /*8da30*/  IMAD.WIDE.U32.X R28, R44, R17, R28, P3 ;  /* 0x000000112c1c7225 */ /* 0x000fe200018e041c */
[----:B------:R-:W-:-:S03]  /*8da40*/  SEL R13, RZ, 0x1, P0 ;  /* 0x00000001ff0d7807 */ /* 0x000fc60000000000 */
[----:B------:R-:W-:Y:S02]  /*8da50*/  IMAD R38, R45, R18, RZ ;  /* 0x000000122d267224 */ /* 0x000fe400078e02ff */
[----:B------:R-:W-:Y:S01]  /*8da60*/  IMAD.X R11, RZ, RZ, RZ, P2 ;  /* 0x000000ffff0b7224 */ /* 0x000fe200010e06ff */
[----:B------:R-:W-:Y:S01]  /*8da70*/  IADD3 R30, P2, P3, R13, R28, R30 ;  /* 0x0000001c0d1e7210 */ /* 0x000fe20007b5e01e */
[----:B------:R-:W-:Y:S02]  /*8da80*/  IMAD.MOV.U32 R10, RZ, RZ, R31 ;  /* 0x000000ffff0a7224 */ /* 0x000fe400078e001f */
[-C--:B------:R-:W-:Y:S02]  /*8da90*/  IMAD R38, R25, R17.reuse, R38 ;  /* 0x0000001119267224 */ /* 0x080fe400078e0226 */
[----:B------:R-:W-:Y:S01]  /*8daa0*/  IMAD.WIDE.U32.X R32, R45, R17, R32, P4 ;  /* 0x000000112d207225 */ /* 0x000fe200020e0420 */
[----:B------:R-:W-:-:S03]  /*8dab0*/  SEL R17, RZ, 0x1, P1 ;  /* 0x00000001ff117807 */ /* 0x000fc60000800000 */
[----:B------:R-:W-:-:S04]  /*8dac0*/  IMAD.WIDE.U32.X R10, R45, R15, R10, P5 ;  /* 0x0000000f2d0a7225 */ /* 0x000fc800028e040a */
[----:B------:R-:W-:-:S03]  /*8dad0*/  IMAD.WIDE.U32 R12, R25, R18, RZ ;  /* 0x00000012190c7225 */ /* 0x000fc600078e00ff */
[----:B------:R-:W-:Y:S01]  /*8dae0*/  IADD3 R18, P6, P5, R12, R10, R17 ;  /* 0x0000000a0c127210 */ /* 0x000fe20007dde011 */
[----:B------:R-:W-:Y:S02]  /*8daf0*/  IMAD.IADD R17, R13, 0x1, R38 ;  /* 0x000000010d117824 */ /* 0x000fe400078e0226 */
[----:B------:R-:W-:Y:S01]  /*8db00*/  IMAD R10, R36, R20, RZ ;  /* 0x00000014240a7224 */ /* 0x000fe200078e02ff */
[----:B------:R-:W-:Y:S01]  /*8db10*/  ISETP.GE.U32.AND P4, PT, R18, R12, PT ;  /* 0x0000000c1200720c */ /* 0x000fe20003f86070 */
[----:B------:R-:W-:-:S04]  /*8db20*/  IMAD.WIDE.U32 R12, R24, R20, RZ ;  /* 0x00000014180c7225 */ /* 0x000fc800078e00ff */
[----:B------:R-:W-:Y:S01]  /*8db30*/  IMAD R31, R24, R19, R10 ;  /* 0x00000013181f7224 */ /* 0x000fe200078e020a */
[----:B------:R-:W-:Y:S01]  /*8db40*/  IADD3 R43, P1, PT, R2, R12, RZ ;  /* 0x0000000c022b7210 */ /* 0x000fe20007f3e0ff */
[----:B------:R-:W-:Y:S01]  /*8db50*/  IMAD R10, R39, R20, RZ ;  /* 0x00000014270a7224 */ /* 0x000fe200078e02ff */
[----:B------:R-:W-:Y:S01]  /*8db60*/  IADD3.X R2, PT, PT, RZ, R29, RZ, P2, P3 ;  /* 0x0000001dff027210 */ /* 0x000fe200017e64ff */
[----:B------:R-:W-:Y:S01]  /*8db70*/  IMAD.IADD R31, R13, 0x1, R31 ;  /* 0x000000010d1f7824 */ /* 0x000fe200078e021f */
[----:B------:R-:W-:Y:S01]  /*8db80*/  ISETP.GE.U32.AND P0, PT, R43, R12, PT ;  /* 0x0000000c2b00720c */ /* 0x000fe20003f06070 */
[----:B------:R-:W-:-:S04]  /*8db90*/  IMAD.WIDE.U32 R12, R19, R24, RZ ;  /* 0x00000018130c7225 */ /* 0x000fc800078e00ff */
[----:B------:R-:W-:Y:S01]  /*8dba0*/  IMAD.WIDE.U32 R28, R20, R24, RZ ;  /* 0x00000018141c7225 */ /* 0x000fe200078e00ff */
[----:B------:R-:W-:-:S03]  /*8dbb0*/  IADD3.X R28, PT, PT, R17, R11, RZ, P6, P5 ;  /* 0x0000000b111c7210 */ /* 0x000fc600037ea4ff */
[----:B------:R-:W-:Y:S01]  /*8dbc0*/  IMAD.WIDE.U32 R12, P2, R36, R20, R12 ;  /* 0x00000014240c7225 */ /* 0x000fe2000784000c */
[----:B------:R-:W-:-:S03]  /*8dbd0*/  ISETP.GE.U32.AND.EX P4, PT, R28, R17, PT, P4 ;  /* 0x000000111c00720c */ /* 0x000fc60003f86140 */
[----:B------:R-:W-:Y:S01]  /*8dbe0*/  IMAD.X R38, R31, 0x1, R37, P1 ;  /* 0x000000011f267824 */ /* 0x000fe200008e0625 */
[----:B------:R-:W-:Y:S01]  /*8dbf0*/  IADD3 RZ, P3, PT, R29, R12, RZ ;  /* 0x0000000c1dff7210 */ /* 0x000fe20007f7e0ff */
[C---:B------:R-:W-:Y:S02]  /*8dc00*/  IMAD R29, R27.reuse, R19, R10 ;  /* 0x000000131b1d7224 */ /* 0x040fe400078e020a */
[----:B------:R-:W-:Y:S01]  /*8dc10*/  IMAD.WIDE.U32 R10, R27, R20, RZ ;  /* 0x000000141b0a7225 */ /* 0x000fe200078e00ff */
[----:B------:R-:W-:-:S03]  /*8dc20*/  ISETP.GE.U32.AND.EX P0, PT, R38, R31, PT, P0 ;  /* 0x0000001f2600720c */ /* 0x000fc60003f06100 */
[----:B------:R-:W-:Y:S01]  /*8dc30*/  IMAD.IADD R29, R11, 0x1, R29 ;  /* 0x000000010b1d7824 */ /* 0x000fe200078e021d */
[----:B------:R-:W-:Y:S01]  /*8dc40*/  IADD3 R12, P6, PT, R35, R10, RZ ;  /* 0x0000000a230c7210 */ /* 0x000fe20007fde0ff */
[----:B------:R-:W-:-:S03]  /*8dc50*/  IMAD.X R11, RZ, RZ, RZ, P2 ;  /* 0x000000ffff0b7224 */ /* 0x000fc600010e06ff */
[----:B------:R-:W-:Y:S01]  /*8dc60*/  ISETP.GE.U32.AND P5, PT, R12, R10, PT ;  /* 0x0000000a0c00720c */ /* 0x000fe20003fa6070 */
[----:B------:R-:W-:Y:S01]  /*8dc70*/  IMAD.MOV.U32 R10, RZ, RZ, R13 ;  /* 0x000000ffff0a7224 */ /* 0x000fe200078e000d */
[----:B------:R-:W-:Y:S01]  /*8dc80*/  SEL R13, RZ, 0x1, P0 ;  /* 0x00000001ff0d7807 */ /* 0x000fe20000000000 */
[----:B------:R-:W-:Y:S02]  /*8dc90*/  IMAD.X R31, R29, 0x1, R23, P6 ;  /* 0x000000011d1f7824 */ /* 0x000fe400030e0617 */
[----:B------:R-:W-:-:S03]  /*8dca0*/  IMAD.WIDE.U32.X R10, R36, R19, R10, P3 ;  /* 0x00000013240a7225 */ /* 0x000fc600018e040a */
[----:B------:R-:W-:-:S04]  /*8dcb0*/  IADD3 R23, P0, P1, R12, R10, R13 ;  /* 0x0000000a0c177210 */ /* 0x000fc8000791e00d */
[----:B------:R-:W-:Y:S01]  /*8dcc0*/  IADD3.X R35, PT, PT, R31, R11, RZ, P0, P1 ;  /* 0x0000000b1f237210 */ /* 0x000fe200007e24ff */
[----:B------:R-:W-:Y:S01]  /*8dcd0*/  IMAD.WIDE.U32 R10, R19, R27, RZ ;  /* 0x0000001b130a7225 */ /* 0x000fe200078e00ff */
[----:B------:R-:W-:Y:S02]  /*8dce0*/  ISETP.GE.U32.AND P1, PT, R23, R12, PT ;  /* 0x0000000c1700720c */ /* 0x000fe40003f26070 */
[----:B------:R-:W-:Y:S01]  /*8dcf0*/  ISETP.GE.U32.AND.EX P0, PT, R31, R29, PT, P5 ;  /* 0x0000001d1f00720c */ /* 0x000fe20003f06150 */
[----:B------:R-:W-:Y:S01]  /*8dd00*/  IMAD.WIDE.U32 R12, R20, R27, RZ ;  /* 0x0000001b140c7225 */ /* 0x000fe200078e00ff */
[----:B------:R-:W-:-:S03]  /*8dd10*/  ISETP.GE.U32.AND.EX P1, PT, R35, R31, PT, P1 ;  /* 0x0000001f2300720c */ /* 0x000fc60003f26110 */
        /* <DEDUP_REMOVED lines=10> */
[C---:B------:R-:W-:Y:S01]  /*8ddc0*/  IMAD R31, R26.reuse, R19, R10 ;  /* 0x000000131a1f7224 */ /* 0x040fe200078e020a */
[----:B------:R-:W-:Y:S01]  /*8ddd0*/  IADD3 R30, P2, P6, R11, R12, R30 ;  /* 0x0000000c0b1e7210 */ /* 0x000fe20007e5e01e */
[----:B------:R-:W-:-:S04]  /*8dde0*/  IMAD.WIDE.U32 R10, R26, R20, RZ ;  /* 0x000000141a0a7225 */ /* 0x000fc800078e00ff */
[----:B------:R-:W-:Y:S01]  /*8ddf0*/  IMAD.IADD R18, R11, 0x1, R31 ;  /* 0x000000010b127824 */ /* 0x000fe200078e021f */
[----:B------:R-:W-:Y:S02]  /*8de00*/  IADD3 R29, P1, PT, R29, R10, RZ ;  /* 0x0000000a1d1d7210 */ /* 0x000fe40007f3e0ff */
[----:B------:R-:W-:Y:S01]  /*8de10*/  IADD3.X R31, PT, PT, RZ, R13, RZ, P2, P6 ;  /* 0x0000000dff1f7210 */ /* 0x000fe200017ec4ff */
[----:B------:R-:W-:Y:S01]  /*8de20*/  IMAD.WIDE.U32 R12, R20, R26, RZ ;  /* 0x0000001a140c7225 */ /* 0x000fe200078e00ff */
[----:B------:R-:W-:-:S03]  /*8de30*/  ISETP.GE.U32.AND P0, PT, R29, R10, PT ;  /* 0x0000000a1d00720c */ /* 0x000fc60003f06070 */
[----:B------:R-:W-:-:S04]  /*8de40*/  IMAD.WIDE.U32 R10, R19, R26, RZ ;  /* 0x0000001a130a7225 */ /* 0x000fc800078e00ff */
[----:B------:R-:W-:-:S03]  /*8de50*/  IMAD.WIDE.U32 R10, P6, R44, R20, R10 ;  /* 0x000000142c0a7225 */ /* 0x000fc600078c000a */
[----:B------:R-:W-:Y:S01]  /*8de60*/  IADD3 RZ, P2, PT, R13, R10, RZ ;  /* 0x0000000a0dff7210 */ /* 0x000fe20007f5e0ff */
[----:B------:R-:W-:Y:S01]  /*8de70*/  IMAD.X R13, R28, 0x1, R2, P3 ;  /* 0x000000011c0d7824 */ /* 0x000fe200018e0602 */
[----:B------:R-:W-:Y:S01]  /*8de80*/  IADD3 R2, P3, PT, R29, R30, RZ ;  /* 0x0000001e1d027210 */ /* 0x000fe20007f7e0ff */
[----:B------:R-:W-:Y:S02]  /*8de90*/  IMAD.MOV.U32 R30, RZ, RZ, R11 ;  /* 0x000000ffff1e7224 */ /* 0x000fe400078e000b */
[----:B------:R-:W-:Y:S01]  /*8dea0*/  IMAD.X R10, R18, 0x1, R13, P1 ;  /* 0x00000001120a7824 */ /* 0x000fe200008e060d */
[----:B------:R-:W-:Y:S01]  /*8deb0*/  ISETP.GE.U32.AND.EX P5, PT, R13, R28, PT, P5 ;  /* 0x0000001c0d00720c */ /* 0x000fe20003fa6150 */
[----:B------:R-:W-:Y:S01]  /*8dec0*/  IMAD.WIDE.U32 R12, R19, R25, RZ ;  /* 0x00000019130c7225 */ /* 0x000fe200078e00ff */
[----:B------:R-:W-:Y:S02]  /*8ded0*/  ISETP.GE.U32.AND P1, PT, R2, R29, PT ;  /* 0x0000001d0200720c */ /* 0x000fe40003f26070 */
[----:B------:R-:W-:Y:S01]  /*8dee0*/  ISETP.GE.U32.AND.EX P0, PT, R10, R18, PT, P0 ;  /* 0x000000120a00720c */ /* 0x000fe20003f06100 */
[----:B------:R-:W-:Y:S01]  /*8def0*/  IMAD.WIDE.U32 R28, R20, R25, RZ ;  /* 0x00000019141c7225 */ /* 0x000fe200078e00ff */
[----:B------:R-:W-:-:S02]  /*8df00*/  SEL R18, RZ, 0x1, P4 ;  /* 0x00000001ff127807 */ /* 0x000fc40002000000 */
[----:B------:R-:W-:Y:S01]  /*8df10*/  SEL R17, RZ, 0x1, P5 ;  /* 0x00000001ff117807 */ /* 0x000fe20002800000 */
[----:B------:R-:W-:-:S03]  /*8df20*/  IMAD R11, R36, R22, RZ ;  /* 0x00000016240b7224 */ /* 0x000fc600078e02ff */
[----:B------:R-:W-:Y:S01]  /*8df30*/  IADD3 R18, P4, P5, R17, R32, R18 ;  /* 0x0000002011127210 */ /* 0x000fe20007d9e012 */
[----:B------:R-:W-:Y:S02]  /*8df40*/  IMAD.X R17, R10, 0x1, R31, P3 ;  /* 0x000000010a117824 */ /* 0x000fe400018e061f */
[----:B------:R-:W-:Y:S01]  /*8df50*/  IMAD.X R31, RZ, RZ, RZ, P6 ;  /* 0x000000ffff1f7224 */ /* 0x000fe200030e06ff */
[----:B------:R-:W-:Y:S01]  /*8df60*/  IADD3.X R42, PT, PT, RZ, R33, RZ, P4, P5 ;  /* 0x00000021ff2a7210 */ /* 0x000fe200027ea4ff */
[----:B------:R-:W-:Y:S01]  /*8df70*/  IMAD.WIDE.U32 R12, P3, R45, R20, R12 ;  /* 0x000000142d0c7225 */ /* 0x000fe2000786000c */
[----:B------:R-:W-:Y:S02]  /*8df80*/  ISETP.GE.U32.AND.EX P1, PT, R17, R10, PT, P1 ;  /* 0x0000000a1100720c */ /* 0x000fe40003f26110 */
[----:B------:R-:W-:Y:S01]  /*8df90*/  SEL R10, RZ, 0x1, P0 ;  /* 0x00000001ff0a7807 */ /* 0x000fe20000000000 */
[----:B------:R-:W-:Y:S01]  /*8dfa0*/  IMAD.WIDE.U32.X R30, R44, R19, R30, P2 ;  /* 0x000000132c1e7225 */ /* 0x000fe200010e041e */
[----:B------:R-:W-:-:S02]  /*8dfb0*/  SEL R37, RZ, 0x1, P1 ;  /* 0x00000001ff257807 */ /* 0x000fc40000800000 */
[----:B------:R-:W-:Y:S01]  /*8dfc0*/  IADD3 RZ, P6, PT, R29, R12, RZ ;  /* 0x0000000c1dff7210 */ /* 0x000fe20007fde0ff */
[C---:B------:R-:W-:Y:S01]  /*8dfd0*/  IMAD R29, R24.reuse, R21, R11 ;  /* 0x00000015181d7224 */ /* 0x040fe200078e020b */
[----:B------:R-:W-:Y:S01]  /*8dfe0*/  IADD3 R37, P0, P4, R37, R30, R10 ;  /* 0x0000001e25257210 */ /* 0x000fe20007c1e00a */
[----:B------:R-:W-:-:S03]  /*8dff0*/  IMAD.WIDE.U32 R10, R24, R22, RZ ;  /* 0x00000016180a7225 */ /* 0x000fc600078e00ff */
[----:B------:R-:W-:Y:S01]  /*8e000*/  IADD3.X R30, PT, PT, RZ, R31, RZ, P0, P4 ;  /* 0x0000001fff1e7210 */ /* 0x000fe200007e84ff */
[----:B------:R-:W-:Y:S01]  /*8e010*/  IMAD R12, R45, R20, RZ ;  /* 0x000000142d0c7224 */ /* 0x000fe200078e02ff */
[-C--:B------:R-:W-:Y:S01]  /*8e020*/  IADD3 R23, P1, PT, R23, R10.reuse, RZ ;  /* 0x0000000a17177210 */ /* 0x080fe20007f3e0ff */
[----:B------:R-:W-:Y:S02]  /*8e030*/  IMAD.IADD R32, R11, 0x1, R29 ;  /* 0x000000010b207824 */ /* 0x000fe400078e021d */
[----:B------:R-:W-:Y:S01]  /*8e040*/  IMAD R29, R25, R19, R12 ;  /* 0x00000013191d7224 */ /* 0x000fe200078e020c */
[----:B------:R-:W-:Y:S01]  /*8e050*/  ISETP.GE.U32.AND P2, PT, R23, R10, PT ;  /* 0x0000000a1700720c */ /* 0x000fe20003f46070 */
[----:B------:R-:W-:-:S04]  /*8e060*/  IMAD.WIDE.U32 R10, R25, R20, RZ ;  /* 0x00000014190a7225 */ /* 0x000fc800078e00ff */
[----:B------:R-:W-:Y:S01]  /*8e070*/  IMAD.IADD R20, R11, 0x1, R29 ;  /* 0x000000010b147824 */ /* 0x000fe200078e021d */
[----:B------:R-:W-:Y:S01]  /*8e080*/  IADD3 R18, P5, PT, R18, R10, RZ ;  /* 0x0000000a12127210 */ /* 0x000fe20007fbe0ff */
[----:B------:R-:W-:-:S03]  /*8e090*/  IMAD.WIDE.U32 R28, R21, R24, RZ ;  /* 0x00000018151c7225 */ /* 0x000fc600078e00ff */
[----:B------:R-:W-:Y:S01]  /*8e0a0*/  ISETP.GE.U32.AND P0, PT, R18, R10, PT ;  /* 0x0000000a1200720c */ /* 0x000fe20003f06070 */
[----:B------:R-:W-:Y:S02]  /*8e0b0*/  IMAD.MOV.U32 R10, RZ, RZ, R13 ;  /* 0x000000ffff0a7224 */ /* 0x000fe400078e000d */
[----:B------:R-:W-:Y:S02]  /*8e0c0*/  IMAD.X R11, RZ, RZ, RZ, P3 ;  /* 0x000000ffff0b7224 */ /* 0x000fe400018e06ff */
[----:B------:R-:W-:-:S04]  /*8e0d0*/  IMAD.WIDE.U32 R12, R22, R24, RZ ;  /* 0x00000018160c7225 */ /* 0x000fc800078e00ff */
[----:B------:R-:W-:-:S04]  /*8e0e0*/  IMAD.WIDE.U32 R28, P3, R36, R22, R28 ;  /* 0x00000016241c7225 */ /* 0x000fc8000786001c */
        /* <DEDUP_REMOVED lines=10> */
[----:B------:R-:W-:Y:S01]  /*8e190*/  IMAD.X R31, R2, 0x1, R17, P6 ;  /* 0x00000001021f7824 */ /* 0x000fe200030e0611 */
[----:B------:R-:W-:Y:S01]  /*8e1a0*/  ISETP.GE.U32.AND.EX P2, PT, R35, R32, PT, P2 ;  /* 0x000000202300720c */ /* 0x000fe20003f46120 */
[----:B------:R-:W-:Y:S02]  /*8e1b0*/  IMAD.MOV.U32 R40, RZ, RZ, R29 ;  /* 0x000000ffff287224 */ /* 0x000fe400078e001d */
[----:B------:R-:W-:Y:S01]  /*8e1c0*/  IMAD.WIDE.U32 R12, R21, R27, RZ ;  /* 0x0000001b150c7225 */ /* 0x000fe200078e00ff */
[----:B------:R-:W-:-:S02]  /*8e1d0*/  ISETP.GE.U32.AND.EX P1, PT, R31, R2, PT, P1 ;  /* 0x000000021f00720c */ /* 0x000fc40003f26110 */
[----:B------:R-:W-:Y:S01]  /*8e1e0*/  SEL R2, RZ, 0x1, P2 ;  /* 0x00000001ff027807 */ /* 0x000fe20001000000 */
[----:B------:R-:W-:-:S04]  /*8e1f0*/  IMAD.WIDE.U32.X R40, R36, R21, R40, P4 ;  /* 0x0000001524287225 */ /* 0x000fc800020e0428 */
[----:B------:R-:W-:Y:S01]  /*8e200*/  IMAD.WIDE.U32 R12, P6, R39, R22, R12 ;  /* 0x00000016270c7225 */ /* 0x000fe200078c000c */
[----:B------:R-:W-:-:S03]  /*8e210*/  IADD3 R2, P2, P4, R19, R40, R2 ;  /* 0x0000002813027210 */ /* 0x000fc60007c5e002 */
[----:B------:R-:W-:Y:S01]  /*8e220*/  IMAD.WIDE.U32 R32, R22, R27, RZ ;  /* 0x0000001b16207225 */ /* 0x000fe200078e00ff */
[----:B------:R-:W-:Y:S02]  /*8e230*/  IADD3.X R17, PT, PT, R31, R41, RZ, P2, P4 ;  /* 0x000000291f117210 */ /* 0x000fe400017e84ff */
[----:B------:R-:W-:Y:S01]  /*8e240*/  ISETP.GE.U32.AND P2, PT, R2, R19, PT ;  /* 0x000000130200720c */ /* 0x000fe20003f46070 */
[----:B------:R-:W-:Y:S01]  /*8e250*/  IMAD.WIDE.U32 R28, R21, R26, RZ ;  /* 0x0000001a151c7225 */ /* 0x000fe200078e00ff */
[----:B------:R-:W-:Y:S02]  /*8e260*/  IADD3 RZ, P3, PT, R33, R12, RZ ;  /* 0x0000000c21ff7210 */ /* 0x000fe40007f7e0ff */
[----:B------:R-:W-:Y:S01]  /*8e270*/  ISETP.GE.U32.AND.EX P2, PT, R17, R31, PT, P2 ;  /* 0x0000001f1100720c */ /* 0x000fe20003f46120 */
[----:B------:R-:W-:Y:S01]  /*8e280*/  IMAD.X R33, RZ, RZ, RZ, P6 ;  /* 0x000000ffff217224 */ /* 0x000fe200030e06ff */
[----:B------:R-:W-:Y:S01]  /*8e290*/  SEL R31, RZ, 0x1, P1 ;  /* 0x00000001ff1f7807 */ /* 0x000fe20000800000 */
[----:B------:R-:W-:Y:S01]  /*8e2a0*/  IMAD.MOV.U32 R32, RZ, RZ, R13 ;  /* 0x000000ffff207224 */ /* 0x000fe200078e000d */
[----:B------:R-:W-:Y:S01]  /*8e2b0*/  SEL R12, RZ, 0x1, P2 ;  /* 0x00000001ff0c7807 */ /* 0x000fe20001000000 */
[----:B------:R-:W-:Y:S01]  /*8e2c0*/  IMAD.WIDE.U32 R28, P4, R44, R22, R28 ;  /* 0x000000162c1c7225 */ /* 0x000fe2000788001c */
[----:B------:R-:W-:-:S03]  /*8e2d0*/  IADD3 R37, P1, PT, R18, R37, RZ ;  /* 0x0000002512257210 */ /* 0x000fc60007f3e0ff */
[----:B------:R-:W-:Y:S01]  /*8e2e0*/  IMAD.WIDE.U32.X R32, R39, R21, R32, P3 ;  /* 0x0000001527207225 */ /* 0x000fe200018e0420 */
[----:B------:R-:W-:-:S03]  /*8e2f0*/  ISETP.GE.U32.AND P3, PT, R37, R18, PT ;  /* 0x000000122500720c */ /* 0x000fc60003f66070 */
[----:B------:R-:W-:Y:S02]  /*8e300*/  IMAD R27, R44, R22, RZ ;  /* 0x000000162c1b7224 */ /* 0x000fe400078e02ff */
[----:B------:R-:W-:-:S04]  /*8e310*/  IMAD.WIDE.U32 R40, R22, R26, RZ ;  /* 0x0000001a16287225 */ /* 0x000fc800078e00ff */
[----:B------:R-:W-:Y:S01]  /*8e320*/  IMAD.X R13, RZ, RZ, RZ, P4 ;  /* 0x000000ffff0d7224 */ /* 0x000fe200020e06ff */
[----:B------:R-:W-:Y:S01]  /*8e330*/  IADD3 R31, P2, P4, R12, R32, R31 ;  /* 0x000000200c1f7210 */ /* 0x000fe20007c5e01f */
[----:B------:R-:W-:Y:S01]  /*8e340*/  IMAD.MOV.U32 R12, RZ, RZ, R29 ;  /* 0x000000ffff0c7224 */ /* 0x000fe200078e001d */
[----:B------:R-:W-:Y:S01]  /*8e350*/  IADD3 RZ, P6, PT, R41, R28, RZ ;  /* 0x0000001c29ff7210 */ /* 0x000fe20007fde0ff */
[C---:B------:R-:W-:Y:S01]  /*8e360*/  IMAD R29, R26.reuse, R21, R27 ;  /* 0x000000151a1d7224 */ /* 0x040fe200078e021b */
[----:B------:R-:W-:Y:S01]  /*8e370*/  IADD3.X R32, PT, PT, RZ, R33, RZ, P2, P4 ;  /* 0x00000021ff207210 */ /* 0x000fe200017e84ff */
[----:B------:R-:W-:-:S04]  /*8e380*/  IMAD.WIDE.U32 R26, R26, R22, RZ ;  /* 0x000000161a1a7225 */ /* 0x000fc800078e00ff */
[----:B------:R-:W-:Y:S01]  /*8e390*/  IMAD.WIDE.U32 R18, R21, R25, RZ ;  /* 0x0000001915127225 */ /* 0x000fe200078e00ff */
[----:B------:R-:W-:-:S03]  /*8e3a0*/  IADD3 R33, P4, PT, R37, R26, RZ ;  /* 0x0000001a25217210 */ /* 0x000fc60007f9e0ff */
[----:B------:R-:W-:Y:S01]  /*8e3b0*/  IMAD.WIDE.U32.X R12, R44, R21, R12, P6 ;  /* 0x000000152c0c7225 */ /* 0x000fe200030e040c */
[----:B------:R-:W-:-:S03]  /*8e3c0*/  ISETP.GE.U32.AND P2, PT, R33, R26, PT ;  /* 0x0000001a2100720c */ /* 0x000fc60003f46070 */
[----:B------:R-:W-:Y:S02]  /*8e3d0*/  IMAD.IADD R37, R27, 0x1, R29 ;  /* 0x000000011b257824 */ /* 0x000fe400078e021d */
[----:B------:R-:W-:-:S04]  /*8e3e0*/  IMAD.WIDE.U32 R18, P6, R45, R22, R18 ;  /* 0x000000162d127225 */ /* 0x000fc800078c0012 */
[----:B------:R-:W-:-:S04]  /*8e3f0*/  IMAD.WIDE.U32 R28, R22, R25, RZ ;  /* 0x00000019161c7225 */ /* 0x000fc800078e00ff */
[----:B------:R-:W-:Y:S01]  /*8e400*/  IMAD.X R27, RZ, RZ, RZ, P6 ;  /* 0x000000ffff1b7224 */ /* 0x000fe200030e06ff */
[----:B------:R-:W-:Y:S01]  /*8e410*/  IADD3 RZ, P6, PT, R29, R18, RZ ;  /* 0x000000121dff7210 */ /* 0x000fe20007fde0ff */
[----:B------:R-:W-:Y:S02]  /*8e420*/  IMAD R18, R45, R22, RZ ;  /* 0x000000162d127224 */ /* 0x000fe400078e02ff */
[----:B------:R-:W-:Y:S02]  /*8e430*/  IMAD.MOV.U32 R26, RZ, RZ, R19 ;  /* 0x000000ffff1a7224 */ /* 0x000fe400078e0013 */
[----:B------:R-:W-:Y:S02]  /*8e440*/  IMAD R39, R25, R21, R18 ;  /* 0x0000001519277224 */ /* 0x000fe400078e0212 */
[----:B------:R-:W-:-:S04]  /*8e450*/  IMAD.WIDE.U32 R18, R17, 0x3d1, RZ ;  /* 0x000003d111127825 */ /* 0x000fc800078e00ff */
[----:B------:R-:W-:-:S04]  /*8e460*/  IMAD.WIDE.U32.X R26, R45, R21, R26, P6 ;  /* 0x000000152d1a7225 */ /* 0x000fc800030e041a */
[----:B------:R-:W-:Y:S02]  /*8e470*/  IMAD.X R42, R20, 0x1, R42, P5 ;  /* 0x00000001142a7824 */ /* 0x000fe400028e062a */
[----:B------:R-:W-:Y:S02]  /*8e480*/  IMAD R21, R36, R16, RZ ;  /* 0x0000001024157224 */ /* 0x000fe400078e02ff */
[----:B------:R-:W-:Y:S01]  /*8e490*/  IMAD.WIDE.U32 R18, P5, R2, 0x1, R18 ;  /* 0x0000000102127825 */ /* 0x000fe200078a0012 */
[----:B------:R-:W-:-:S03]  /*8e4a0*/  ISETP.GE.U32.AND.EX P0, PT, R42, R20, PT, P0 ;  /* 0x000000142a00720c */ /* 0x000fc60003f06100 */
[----:B------:R-:W-:-:S04]  /*8e4b0*/  IMAD.WIDE.U32 R28, R2, 0x3d1, RZ ;  /* 0x000003d1021c7825 */ /* 0x000fc800078e00ff */
[----:B------:R-:W-:Y:S02]  /*8e4c0*/  IMAD R15, R24, R15, R21 ;  /* 0x0000000f180f7224 */ /* 0x000fe400078e0215 */
[----:B------:R-:W-:Y:S01]  /*8e4d0*/  IMAD.X R30, R42, 0x1, R30, P1 ;  /* 0x000000012a1e7824 */ /* 0x000fe200008e061e */
[----:B------:R-:W-:Y:S01]  /*8e4e0*/  IADD3 R21, P1, PT, R29, R18, RZ ;  /* 0x000000121d157210 */ /* 0x000fe20007f3e0ff */
[----:B------:R-:W-:-:S03]  /*8e4f0*/  IMAD.MOV.U32 R20, RZ, RZ, R28 ;  /* 0x000000ffff147224 */ /* 0x000fc600078e001c */
[----:B------:R-:W-:Y:S01]  /*8e500*/  ISETP.GE.U32.AND.EX P3, PT, R30, R42, PT, P3 ;  /* 0x0000002a1e00720c */ /* 0x000fe20003f66130 */
[----:B------:R-:W-:Y:S01]  /*8e510*/  IMAD.WIDE.U32 R46, R24, R16, R20 ;  /* 0x00000010182e7225 */ /* 0x000fe200078e0014 */
[----:B------:R-:W-:Y:S02]  /*8e520*/  SEL R20, RZ, 0x1, P0 ;  /* 0x00000001ff147807 */ /* 0x000fe40000000000 */
[----:B------:R-:W-:Y:S01]  /*8e530*/  SEL R29, RZ, 0x1, P3 ;  /* 0x00000001ff1d7807 */ /* 0x000fe20001800000 */
[----:B------:R-:W-:Y:S01]  /*8e540*/  IMAD.X R16, R37, 0x1, R30, P4 ;  /* 0x0000000125107824 */ /* 0x000fe200020e061e */
[----:B------:R-:W-:Y:S01]  /*8e550*/  IADD3 R2, P4, PT, R33, R31, RZ ;  /* 0x0000001f21027210 */ /* 0x000fe20007f9e0ff */
[----:B------:R-:W-:Y:S01]  /*8e560*/  IMAD.X R31, RZ, RZ, RZ, P5 ;  /* 0x000000ffff1f7224 */ /* 0x000fe200028e06ff */
[----:B------:R-:W-:Y:S01]  /*8e570*/  ISETP.GE.U32.AND P0, PT, R46, R28, PT ;  /* 0x0000001c2e00720c */ /* 0x000fe20003f06070 */
[----:B------:R-:W-:Y:S01]  /*8e580*/  IMAD.MOV.U32 R30, RZ, RZ, R19 ;  /* 0x000000ffff1e7224 */ /* 0x000fe200078e0013 */
[----:B------:R-:W-:Y:S01]  /*8e590*/  ISETP.GE.U32.AND P5, PT, R2, R33, PT ;  /* 0x000000210200720c */ /* 0x000fe20003fa6070 */
[C---:B------:R-:W-:Y:S01]  /*8e5a0*/  IMAD.X R32, R16.reuse, 0x1, R32, P4 ;  /* 0x0000000110207824 */ /* 0x040fe200020e0620 */
[----:B------:R-:W-:Y:S01]  /*8e5b0*/  IADD3 R20, P3, P4, R29, R10, R20 ;  /* 0x0000000a1d147210 */ /* 0x000fe20007c7e014 */
[----:B------:R-:W-:Y:S01]  /*8e5c0*/  IMAD.IADD R61, R47, 0x1, R15 ;  /* 0x000000012f3d7824 */ /* 0x000fe200078e020f */
[----:B------:R-:W-:Y:S01]  /*8e5d0*/  ISETP.GE.U32.AND.EX P2, PT, R16, R37, PT, P2 ;  /* 0x000000251000720c */ /* 0x000fe20003f46120 */
[----:B------:R-:W-:Y:S01]  /*8e5e0*/  IMAD.WIDE.U32 R18, R32, 0x3d1, RZ ;  /* 0x000003d120127825 */ /* 0x000fe200078e00ff */
[----:B------:R-:W-:-:S02]  /*8e5f0*/  IADD3.X R24, PT, PT, RZ, R11, RZ, P3, P4 ;  /* 0x0000000bff187210 */ /* 0x000fc40001fe84ff */
[----:B------:R-:W-:Y:S01]  /*8e600*/  ISETP.GE.U32.AND.EX P5, PT, R32, R16, PT, P5 ;  /* 0x000000102000720c */ /* 0x000fe20003fa6150 */
[----:B------:R-:W-:Y:S01]  /*8e610*/  IMAD.WIDE.U32 R10, R25, R22, RZ ;  /* 0x00000016190a7225 */ /* 0x000fe200078e00ff */
[----:B------:R-:W-:Y:S02]  /*8e620*/  SEL R22, RZ, 0x1, P2 ;  /* 0x00000001ff167807 */ /* 0x000fe40001000000 */
[----:B------:R-:W-:Y:S01]  /*8e630*/  SEL R15, RZ, 0x1, P5 ;  /* 0x00000001ff0f7807 */ /* 0x000fe20002800000 */
[----:B------:R-:W-:Y:S01]  /*8e640*/  IMAD.WIDE.U32.X R30, R17, 0x1, R30, P1 ;  /* 0x00000001111e7825 */ /* 0x000fe200008e041e */
[----:B------:R-:W-:Y:S02]  /*8e650*/  IADD3 R20, P3, PT, R20, R10, RZ ;  /* 0x0000000a14147210 */ /* 0x000fe40007f7e0ff */
[----:B------:R-:W-:Y:S01]  /*8e660*/  ISETP.GE.U32.AND.EX P2, PT, R61, R21, PT, P0 ;  /* 0x000000153d00720c */ /* 0x000fe20003f46100 */
[----:B------:R-:W-:Y:S01]  /*8e670*/  IMAD.WIDE.U32 R16, R2, 0x3d1, RZ ;  /* 0x000003d102107825 */ /* 0x000fe200078e00ff */
[----:B------:R-:W-:-:S02]  /*8e680*/  IADD3 R21, P0, P6, R15, R12, R22 ;  /* 0x0000000c0f157210 */ /* 0x000fc40007e1e016 */
[----:B------:R-:W-:Y:S01]  /*8e690*/  ISETP.GE.U32.AND P1, PT, R20, R10, PT ;  /* 0x0000000a1400720c */ /* 0x000fe20003f26070 */
[----:B------:R-:W-:Y:S01]  /*8e6a0*/  IMAD.WIDE.U32 R18, P4, R2, 0x1, R18 ;  /* 0x0000000102127825 */ /* 0x000fe20007880012 */
[----:B------:R-:W-:Y:S02]  /*8e6b0*/  IADD3 R49, P5, PT, R49, R16, RZ ;  /* 0x0000001031317210 */ /* 0x000fe40007fbe0ff */
[----:B------:R-:W-:Y:S01]  /*8e6c0*/  SEL R2, RZ, 0x1, P2 ;  /* 0x00000001ff027807 */ /* 0x000fe20001000000 */
[----:B------:R-:W-:Y:S01]  /*8e6d0*/  IMAD.IADD R39, R11, 0x1, R39 ;  /* 0x000000010b277824 */ /* 0x000fe200078e0227 */
[----:B------:R-:W-:Y:S01]  /*8e6e0*/  IADD3.X R15, PT, PT, RZ, R13, RZ, P0, P6 ;  /* 0x0000000dff0f7210 */ /* 0x000fe200007ec4ff */
[----:B------:R-:W-:Y:S01]  /*8e6f0*/  IMAD.X R11, RZ, RZ, RZ, P4 ;  /* 0x000000ffff0b7224 */ /* 0x000fe200020e06ff */
[----:B------:R-:W-:Y:S01]  /*8e700*/  IADD3 R21, P4, PT, R20, R21, RZ ;  /* 0x0000001514157210 */ /* 0x000fe20007f9e0ff */
[----:B------:R-:W-:Y:S01]  /*8e710*/  IMAD.X R24, R39, 0x1, R24, P3 ;  /* 0x0000000127187824 */ /* 0x000fe200018e0618 */
[----:B------:R-:W-:Y:S01]  /*8e720*/  IADD3 R12, P3, PT, R17, R18, RZ ;  /* 0x00000012110c7210 */ /* 0x000fe20007f7e0ff */
[----:B------:R-:W-:Y:S01]  /*8e730*/  IMAD.MOV.U32 R10, RZ, RZ, R19 ;  /* 0x000000ffff0a7224 */ /* 0x000fe200078e0013 */
[----:B------:R-:W-:Y:S01]  /*8e740*/  ISETP.GE.U32.AND P2, PT, R21, R20, PT ;  /* 0x000000141500720c */ /* 0x000fe20003f46070 */
[----:B------:R-:W-:Y:S01]  /*8e750*/  IMAD.X R15, R24, 0x1, R15, P4 ;  /* 0x00000001180f7824 */ /* 0x000fe200020e060f */
[C---:B------:R-:W-:Y:S01]  /*8e760*/  ISETP.GE.U32.AND P0, PT, R49.reuse, R16, PT ;  /* 0x000000103100720c */ /* 0x040fe20003f06070 */
[----:B------:R-:W-:Y:S01]  /*8e770*/  IMAD.X R13, R12, 0x1, R48, P5 ;  /* 0x000000010c0d7824 */ /* 0x000fe200028e0630 */
[----:B------:R-:W-:Y:S01]  /*8e780*/  IADD3 R2, P5, P6, R49, R30, R2 ;  /* 0x0000001e31027210 */ /* 0x000fe20007ebe002 */
[----:B------:R-:W-:Y:S01]  /*8e790*/  IMAD.WIDE.U32.X R16, R32, 0x1, R10, P3 ;  /* 0x0000000120107825 */ /* 0x000fe200018e040a */
[----:B------:R-:W-:-:S02]  /*8e7a0*/  ISETP.GE.U32.AND.EX P1, PT, R24, R39, PT, P1 ;  /* 0x000000271800720c */ /* 0x000fc40003f26110 */
[----:B------:R-:W-:Y:S01]  /*8e7b0*/  IADD3.X R50, PT, PT, R13, R31, RZ, P5, P6 ;  /* 0x0000001f0d327210 */ /* 0x000fe20002fec4ff */
[C---:B------:R-:W-:Y:S01]  /*8e7c0*/  IMAD.WIDE.U32 R10, R15.reuse, 0x3d1, RZ ;  /* 0x000003d10f0a7825 */ /* 0x040fe200078e00ff */
[----:B------:R-:W-:Y:S02]  /*8e7d0*/  ISETP.GE.U32.AND P4, PT, R2, R49, PT ;  /* 0x000000310200720c */ /* 0x000fe40003f86070 */
[----:B------:R-:W-:Y:S01]  /*8e7e0*/  ISETP.GE.U32.AND.EX P2, PT, R15, R24, PT, P2 ;  /* 0x000000180f00720c */ /* 0x000fe20003f46120 */
[----:B------:R-:W-:Y:S01]  /*8e7f0*/  IMAD.MOV.U32 R22, RZ, RZ, R50 ;  /* 0x000000ffff167224 */ /* 0x000fe200078e0032 */
[----:B------:R-:W-:Y:S01]  /*8e800*/  SEL R20, RZ, 0x1, P1 ;  /* 0x00000001ff147807 */ /* 0x000fe20000800000 */
[----:B------:R-:W-:Y:S01]  /*8e810*/  IMAD.WIDE.U32 R10, P1, R21, 0x1, R10 ;  /* 0x00000001150a7825 */ /* 0x000fe2000782000a */
[----:B------:R-:W-:Y:S01]  /*8e820*/  SEL R19, RZ, 0x1, P2 ;  /* 0x00000001ff137807 */ /* 0x000fe20001000000 */
[----:B------:R0:W-:Y:S01]  /*8e830*/  STL [R1+0xa120], R50 ;  /* 0x00a1203201007387 */ /* 0x0001e20000100800 */
[----:B------:R-:W-:-:S02]  /*8e840*/  ISETP.GE.U32.AND.EX P3, PT, R22, R13, PT, P4 ;  /* 0x0000000d1600720c */ /* 0x000fc40003f66140 */
        /* <DEDUP_REMOVED lines=19> */
[----:B------:R-:W-:Y:S01]  /*8e980*/  SEL R18, RZ, 0x1, P0 ;  /* 0x00000001ff127807 */ /* 0x000fe20000000000 */
[----:B------:R-:W-:Y:S01]  /*8e990*/  IMAD.MOV.U32 R20, RZ, RZ, R28 ;  /* 0x000000ffff147224 */ /* 0x000fe200078e001c */
[----:B------:R0:W-:Y:S01]  /*8e9a0*/  STL [R1+0xa124], R28 ;  /* 0x00a1241c01007387 */ /* 0x0001e20000100800 */
[----:B------:R-:W-:-:S03]  /*8e9b0*/  IMAD.WIDE.U32.X R12, R15, 0x1, R12, P2 ;  /* 0x000000010f0c7825 */ /* 0x000fc600010e040c */
        /* <DEDUP_REMOVED lines=15> */
[----:B------:R-:W-:-:S02]  /*8eab0*/  IMAD.MOV.U32 R12, RZ, RZ, R11 ;  /* 0x000000ffff0c7224 */ /* 0x000fc400078e000b */
[----:B------:R-:W-:Y:S01]  /*8eac0*/  IMAD.MOV.U32 R21, RZ, RZ, R24 ;  /* 0x000000ffff157224 */ /* 0x000fe200078e0018 */
[----:B------:R-:W-:Y:S01]  /*8ead0*/  SEL R10, RZ, 0x1, P0 ;  /* 0x00000001ff0a7807 */ /* 0x000fe20000000000 */
[----:B------:R-:W-:Y:S01]  /*8eae0*/  IMAD.WIDE.U32.X R12, R27, 0x1, R12, P3 ;  /* 0x000000011b0c7825 */ /* 0x000fe200018e040c */
[----:B------:R0:W-:Y:S02]  /*8eaf0*/  STL [R1+0xa128], R24 ;  /* 0x00a1281801007387 */ /* 0x0001e40000100800 */
        /* <DEDUP_REMOVED lines=43> */
[----:B------:R0:W-:Y:S03]  /*8edb0*/  @!P0 STL [R1+0xa124], R20 ;  /* 0x00a1241401008387 */ /* 0x0001e60000100800 */
[----:B------:R-:W-:-:S04]  /*8edc0*/  @!P0 SEL R2, RZ, 0x1, P1 ;  /* 0x00000001ff028807 */ /* 0x000fc80000800000 */
[----:B------:R-:W-:Y:S01]  /*8edd0*/  @!P0 IADD3 R55, P1, PT, R2, R55, RZ ;  /* 0x0000003702378210 */ /* 0x000fe20007f3e0ff */
[--C-:B------:R-:W-:Y:S02]  /*8ede0*/  IMAD.MOV.U32 R2, RZ, RZ, R13.reuse ;  /* 0x000000ffff027224 */ /* 0x100fe400078e000d */
[----:B------:R-:W-:Y:S02]  /*8edf0*/  @!P0 IMAD.MOV.U32 R2, RZ, RZ, R13 ;  /* 0x000000ffff028224 */ /* 0x000fe400078e000d */
[----:B------:R-:W-:-:S05]  /*8ee00*/  @!P0 IMAD.X R21, RZ, RZ, R21, P1 ;  /* 0x000000ffff158224 */ /* 0x000fca00008e0615 */
[----:B------:R0:W-:Y:S03]  /*8ee10*/  @!P0 STL [R1+0xa128], R21 ;  /* 0x00a1281501008387 */ /* 0x0001e60000100800 */
.L_x_1928:
[----:B------:R-:W-:Y:S05]  /*8ee20*/  BSYNC.RECONVERGENT B2 ;  /* 0x0000000000027941 */ /* 0x000fea0003800200 */
.L_x_1927:
[----:B------:R-:W-:Y:S01]  /*8ee30*/  IMAD.MOV.U32 R13, RZ, RZ, R21 ;  /* 0x000000ffff0d7224 */ /* 0x000fe200078e0015 */
[----:B------:R-:W-:Y:S01]  /*8ee40*/  ISETP.GT.U32.AND P0, PT, R55, R4, PT ;  /* 0x000000043700720c */ /* 0x000fe20003f04070 */
[----:B------:R-:W-:Y:S01]  /*8ee50*/  BSSY.RECONVERGENT B2, `(.L_x_1929) ;  /* 0x000001b000027945 */ /* 0x000fe20003800200 */
[----:B------:R-:W-:Y:S02]  /*8ee60*/  IMAD.MOV.U32 R12, RZ, RZ, R20 ;  /* 0x000000ffff0c7224 */ /* 0x000fe400078e0014 */
[----:B------:R-:W-:Y:S01]  /*8ee70*/  ISETP.GT.U32.AND.EX P0, PT, R13, R5, PT, P0 ;  /* 0x000000050d00720c */ /* 0x000fe20003f04100 */
[----:B------:R-:W-:-:S12]  /*8ee80*/  IMAD.MOV.U32 R10, RZ, RZ, R22 ;  /* 0x000000ffff0a7224 */ /* 0x000fd800078e0016 */
        /* <DEDUP_REMOVED lines=10> */
.L_x_1930:
[-C--:B------:R-:W-:Y:S02]  /*8ef30*/  IADD3 R11, P1, PT, R2, -R3.reuse, RZ ;  /* 0x80000003020b7210 */ /* 0x080fe40007f3e0ff */
[----:B------:R-:W-:Y:S02]  /*8ef40*/  IADD3 R47, P3, PT, R47, -R3, RZ ;  /* 0x800000032f2f7210 */ /* 0x000fe40007f7e0ff */
[----:B------:R-:W-:Y:S02]  /*8ef50*/  IADD3 R55, P5, P6, R55, -R4, -R3 ;  /* 0x8000000437377210 */ /* 0x000fe40007ebe803 */
[----:B------:R-:W-:Y:S02]  /*8ef60*/  IADD3 R2, P2, PT, R11, -R8, RZ ;  /* 0x800000080b027210 */ /* 0x000fe40007f5e0ff */
[----:B------:R-:W-:Y:S02]  /*8ef70*/  IADD3 R47, P4, PT, R47, -R6, RZ ;  /* 0x800000062f2f7210 */ /* 0x000fe40007f9e0ff */
[----:B------:R-:W-:-:S02]  /*8ef80*/  IADD3.X R13, PT, PT, R13, ~R5, ~R0, P5, P6 ;  /* 0x800000050d0d7210 */ /* 0x000fc40002fecc00 */
[--C-:B------:R-:W-:Y:S02]  /*8ef90*/  IADD3.X R10, PT, PT, ~R9, R10, ~R0.reuse, P2, P1 ;  /* 0x0000000a090a7210 */ /* 0x100fe400017e2d00 */
[----:B------:R-:W-:Y:S01]  /*8efa0*/  IADD3.X R12, PT, PT, ~R7, R12, ~R0, P4, P3 ;  /* 0x0000000c070c7210 */ /* 0x000fe200027e6d00 */
[----:B------:R1:W-:Y:S01]  /*8efb0*/  STL [R1+0xa128], R13 ;  /* 0x00a1280d01007387 */ /* 0x0003e20000100800 */
[----:B------:R-:W-:-:S03]  /*8efc0*/  IADD3 R46, P0, PT, R46, -R14, RZ ;  /* 0x8000000e2e2e7210 */ /* 0x000fc60007f1e0ff */
[----:B------:R1:W-:Y:S02]  /*8efd0*/  STL [R1+0xa120], R10 ;  /* 0x00a1200a01007387 */ /* 0x0003e40000100800 */
[----:B------:R-:W-:Y:S02]  /*8efe0*/  IMAD.X R61, R61, 0x1, ~R34, P0 ;  /* 0x000000013d3d7824 */ /* 0x000fe400000e0e22 */
[----:B------:R1:W-:Y:S06]  /*8eff0*/  STL [R1+0xa124], R12 ;  /* 0x00a1240c01007387 */ /* 0x0003ec0000100800 */
.L_x_1931:
[----:B------:R-:W-:Y:S05]  /*8f000*/  BSYNC.RECONVERGENT B2 ;  /* 0x0000000000027941 */ /* 0x000fea0003800200 */
.L_x_1929:
[----:B------:R-:W-:Y:S02]  /*8f010*/  IMAD.MOV.U32 R32, RZ, RZ, RZ ;  /* 0x000000ffff207224 */ /* 0x000fe400078e00ff */
[----:B------:R-:W-:Y:S02]  /*8f020*/  IMAD.MOV.U32 R23, RZ, RZ, R55 ;  /* 0x000000ffff177224 */ /* 0x000fe400078e0037 */
[----:B0-----:R-:W-:Y:S02]  /*8f030*/  IMAD.MOV.U32 R22, RZ, RZ, R13 ;  /* 0x000000ffff167224 */ /* 0x001fe400078e000d */
[----:B------:R-:W-:Y:S02]  /*8f040*/  IMAD.MOV.U32 R21, RZ, RZ, R47 ;  /* 0x000000ffff157224 */ /* 0x000fe400078e002f */
[----:B------:R-:W-:Y:S02]  /*8f050*/  IMAD.MOV.U32 R20, RZ, RZ, R12 ;  /* 0x000000ffff147224 */ /* 0x000fe400078e000c */
[----:B------:R-:W-:-:S02]  /*8f060*/  IMAD.MOV.U32 R19, RZ, RZ, R2 ;  /* 0x000000ffff137224 */ /* 0x000fc400078e0002 */
[----:B------:R-:W-:Y:S02]  /*8f070*/  IMAD.MOV.U32 R18, RZ, RZ, R10 ;  /* 0x000000ffff127224 */ /* 0x000fe400078e000a */
[----:B------:R-:W-:Y:S02]  /*8f080*/  IMAD.MOV.U32 R17, RZ, RZ, R46 ;  /* 0x000000ffff117224 */ /* 0x000fe400078e002e */
[----:B------:R-:W-:-:S07]  /*8f090*/  IMAD.MOV.U32 R16, RZ, RZ, R61 ;  /* 0x000000ffff107224 */ /* 0x000fce00078e003d */
.L_x_1946:
        /* <DEDUP_REMOVED lines=9> */
[----:B-1----:R-:W-:Y:S02]  /*8f130*/  IMAD.MOV.U32 R10, RZ, RZ, R25 ;  /* 0x000000ffff0a7224 */ /* 0x002fe400078e0019 */
        /* <DEDUP_REMOVED lines=63> */
.L_x_1933:
[----:B------:R-:W-:Y:S05]  /*8f530*/  BSYNC.RECONVERGENT B2 ;  /* 0x0000000000027941 */ /* 0x000fea0003800200 */
.L_x_1932:
[----:B------:R-:W-:Y:S01]  /*8f540*/  IMAD.WIDE.U32 R28, R17, R21, RZ ;  /* 0x00000015111c7225 */ /* 0x000fe200078e00ff */
[----:B------:R-:W-:Y:S03]  /*8f550*/  BSSY.RECONVERGENT B2, `(.L_x_1934) ;  /* 0x000003f000027945 */ /* 0x000fe60003800200 */
[----:B------:R-:W-:-:S03]  /*8f560*/  IMAD.WIDE.U32 R26, P1, R20, R17, R26 ;  /* 0x00000011141a7225 */ /* 0x000fc6000782001a */
[----:B------:R-:W-:Y:S01]  /*8f570*/  IADD3 RZ, P2, PT, R29, R26, RZ ;  /* 0x0000001a1dff7210 */ /* 0x000fe20007f5e0ff */
[----:B------:R-:W-:-:S04]  /*8f580*/  IMAD.WIDE.U32 R28, R21, R17, RZ ;  /* 0x00000011151c7225 */ /* 0x000fc800078e00ff */
[----:B------:R-:W-:Y:S02]  /*8f590*/  IMAD R26, R20, R17, RZ ;  /* 0x00000011141a7224 */ /* 0x000fe400078e02ff */
[----:B------:R-:W-:Y:S02]  /*8f5a0*/  IMAD.SHL.U32 R31, R28, 0x2, RZ ;  /* 0x000000021c1f7824 */ /* 0x000fe400078e00ff */
[----:B------:R-:W-:-:S03]  /*8f5b0*/  IMAD R35, R21, R16, R26 ;  /* 0x0000001015237224 */ /* 0x000fc600078e021a */
[----:B------:R-:W-:Y:S01]  /*8f5c0*/  IADD3 R34, P3, PT, R31, R34, RZ ;  /* 0x000000221f227210 */ /* 0x000fe20007f7e0ff */
[----:B------:R-:W-:Y:S02]  /*8f5d0*/  IMAD.IADD R35, R29, 0x1, R35 ;  /* 0x000000011d237824 */ /* 0x000fe400078e0223 */
[----:B------:R-:W-:Y:S01]  /*8f5e0*/  IMAD.X R29, RZ, RZ, RZ, P1 ;  /* 0x000000ffff1d7224 */ /* 0x000fe200008e06ff */
[----:B------:R-:W-:Y:S01]  /*8f5f0*/  ISETP.GE.U32.AND P0, PT, R34, R31, PT ;  /* 0x0000001f2200720c */ /* 0x000fe20003f06070 */
[----:B------:R-:W-:Y:S01]  /*8f600*/  IMAD.WIDE.U32 R30, R16, R23, RZ ;  /* 0x00000017101e7225 */ /* 0x000fe200078e00ff */
[----:B------:R-:W-:-:S03]  /*8f610*/  SHF.L.U64.HI R36, R28, 0x1, R35 ;  /* 0x000000011c247819 */ /* 0x000fc60000010223 */
[----:B------:R-:W-:Y:S02]  /*8f620*/  IMAD.MOV.U32 R28, RZ, RZ, R27 ;  /* 0x000000ffff1c7224 */ /* 0x000fe400078e001b */
[----:B------:R-:W-:Y:S02]  /*8f630*/  IMAD.X R33, R36, 0x1, R33, P3 ;  /* 0x0000000124217824 */ /* 0x000fe400018e0621 */
[----:B------:R-:W-:-:S03]  /*8f640*/  IMAD.WIDE.U32 R30, P4, R22, R17, R30 ;  /* 0x00000011161e7225 */ /* 0x000fc6000788001e */
[----:B------:R-:W-:Y:S01]  /*8f650*/  ISETP.GE.U32.AND.EX P0, PT, R33, R36, PT, P0 ;  /* 0x000000242100720c */ /* 0x000fe20003f06100 */
[----:B------:R-:W-:-:S04]  /*8f660*/  IMAD.WIDE.U32 R26, R17, R23, RZ ;  /* 0x00000017111a7225 */ /* 0x000fc800078e00ff */
[----:B------:R-:W-:Y:S01]  /*8f670*/  IMAD.WIDE.U32.X R28, R20, R16, R28, P2 ;  /* 0x00000010141c7225 */ /* 0x000fe200010e041c */
[----:B------:R-:W-:-:S03]  /*8f680*/  IADD3 RZ, P1, PT, R27, R30, RZ ;  /* 0x0000001e1bff7210 */ /* 0x000fc60007f3e0ff */
[----:B------:R-:W-:Y:S01]  /*8f690*/  IMAD.MOV.U32 R26, RZ, RZ, R31 ;  /* 0x000000ffff1a7224 */ /* 0x000fe200078e001f */
[----:B------:R-:W-:Y:S01]  /*8f6a0*/  SHF.L.W.U32.HI R30, R35, 0x1, R28 ;  /* 0x00000001231e7819 */ /* 0x000fe20000010e1c */
[----:B------:R-:W-:Y:S01]  /*8f6b0*/  IMAD R31, R22, R17, RZ ;  /* 0x00000011161f7224 */ /* 0x000fe200078e02ff */
[----:B------:R-:W-:Y:S01]  /*8f6c0*/  SHF.L.W.U32.HI R35, R28, 0x1, R29 ;  /* 0x000000011c237819 */ /* 0x000fe20000010e1d */
[----:B------:R-:W-:Y:S01]  /*8f6d0*/  IMAD.X R27, RZ, RZ, RZ, P4 ;  /* 0x000000ffff1b7224 */ /* 0x000fe200020e06ff */
[----:B------:R-:W-:Y:S01]  /*8f6e0*/  SEL R28, RZ, 0x1, P0 ;  /* 0x00000001ff1c7807 */ /* 0x000fe20000000000 */
[-C--:B------:R-:W-:Y:S02]  /*8f6f0*/  IMAD R31, R23, R16.reuse, R31 ;  /* 0x00000010171f7224 */ /* 0x080fe400078e021f */
[----:B------:R-:W-:Y:S01]  /*8f700*/  IMAD.WIDE.U32.X R26, R22, R16, R26, P1 ;  /* 0x00000010161a7225 */ /* 0x000fe200008e041a */
[----:B------:R-:W-:-:S03]  /*8f710*/  IADD3 R30, P2, P3, R28, R5, R30 ;  /* 0x000000051c1e7210 */ /* 0x000fc60007b5e01e */
[----:B------:R-:W-:Y:S01]  /*8f720*/  IMAD.WIDE.U32 R28, R23, R17, RZ ;  /* 0x00000011171c7225 */ /* 0x000fe200078e00ff */
[----:B------:R-:W-:Y:S02]  /*8f730*/  ISETP.GE.U32.AND P0, PT, R30, R5, PT ;  /* 0x000000051e00720c */ /* 0x000fe40003f06070 */
[-C--:B------:R-:W-:Y:S01]  /*8f740*/  IADD3.X R35, PT, PT, RZ, R4.reuse, R35, P2, P3 ;  /* 0x00000004ff237210 */ /* 0x080fe200017e6423 */
[----:B------:R-:W-:Y:S01]  /*8f750*/  IMAD.IADD R5, R29, 0x1, R31 ;  /* 0x000000011d057824 */ /* 0x000fe200078e021f */
[----:B------:R-:W-:Y:S02]  /*8f760*/  SHF.L.W.U32.HI R38, R26, 0x1, R27 ;  /* 0x000000011a267819 */ /* 0x000fe40000010e1b */
[----:B------:R-:W-:Y:S01]  /*8f770*/  ISETP.GE.U32.AND.EX P0, PT, R35, R4, PT, P0 ;  /* 0x000000042300720c */ /* 0x000fe20003f06100 */
[C---:B------:R-:W-:Y:S01]  /*8f780*/  IMAD.SHL.U32 R4, R28.reuse, 0x2, RZ ;  /* 0x000000021c047824 */ /* 0x040fe200078e00ff */
[----:B------:R-:W-:Y:S02]  /*8f790*/  SHF.L.U64.HI R28, R28, 0x1, R5 ;  /* 0x000000011c1c7819 */ /* 0x000fe40000010205 */
[----:B------:R-:W-:Y:S01]  /*8f7a0*/  SHF.L.W.U32.HI R16, R5, 0x1, R26 ;  /* 0x0000000105107819 */ /* 0x000fe20000010e1a */
[----:B------:R-:W-:Y:S01]  /*8f7b0*/  IMAD.WIDE.U32 R26, R18, R21, RZ ;  /* 0x00000015121a7225 */ /* 0x000fe200078e00ff */
        /* <DEDUP_REMOVED lines=24> */
.L_x_1935:
[----:B------:R-:W-:Y:S05]  /*8f940*/  BSYNC.RECONVERGENT B2 ;  /* 0x0000000000027941 */ /* 0x000fea0003800200 */
.L_x_1934:
[----:B------:R-:W-:Y:S01]  /*8f950*/  IADD3 R16, P3, P4, R5, R13, R16 ;  /* 0x0000000d05107210 */ /* 0x000fe20007c7e010 */
[----:B------:R-:W-:Y:S01]  /*8f960*/  IMAD.WIDE.U32 R26, P0, R20, R19, R26 ;  /* 0x00000013141a7225 */ /* 0x000fe2000780001a */
[----:B------:R-:W-:Y:S02]  /*8f970*/  BSSY.RECONVERGENT B2, `(.L_x_1936) ;  /* 0x0000046000027945 */ /* 0x000fe40003800200 */
[----:B------:R-:W-:Y:S01]  /*8f980*/  ISETP.GE.U32.AND P1, PT, R16, R13, PT ;  /* 0x0000000d1000720c */ /* 0x000fe20003f26070 */
[----:B------:R-:W-:Y:S01]  /*8f990*/  IMAD.WIDE.U32 R4, R19, R21, RZ ;  /* 0x0000001513047225 */ /* 0x000fe200078e00ff */
[----:B------:R-:W-:-:S03]  /*8f9a0*/  IADD3.X R38, PT, PT, RZ, R12, R38, P3, P4 ;  /* 0x0000000cff267210 */ /* 0x000fc60001fe8426 */
[-C--:B------:R-:W-:Y:S01]  /*8f9b0*/  IMAD R13, R20, R19.reuse, RZ ;  /* 0x00000013140d7224 */ /* 0x080fe200078e02ff */
[----:B------:R-:W-:Y:S01]  /*8f9c0*/  IADD3 RZ, P2, PT, R5, R26, RZ ;  /* 0x0000001a05ff7210 */ /* 0x000fe20007f5e0ff */
[----:B------:R-:W-:Y:S01]  /*8f9d0*/  IMAD.MOV.U32 R4, RZ, RZ, R27 ;  /* 0x000000ffff047224 */ /* 0x000fe200078e001b */
[----:B------:R-:W-:Y:S01]  /*8f9e0*/  ISETP.GE.U32.AND.EX P1, PT, R38, R12, PT, P1 ;  /* 0x0000000c2600720c */ /* 0x000fe20003f26110 */
[C---:B------:R-:W-:Y:S02]  /*8f9f0*/  IMAD R13, R21.reuse, R18, R13 ;  /* 0x00000012150d7224 */ /* 0x040fe400078e020d */
[----:B------:R-:W-:-:S04]  /*8fa00*/  IMAD.WIDE.U32 R26, R21, R19, RZ ;  /* 0x00000013151a7225 */ /* 0x000fc800078e00ff */
[----:B------:R-:W-:Y:S02]  /*8fa10*/  IMAD.IADD R27, R27, 0x1, R13 ;  /* 0x000000011b1b7824 */ /* 0x000fe400078e020d */
[----:B------:R-:W-:Y:S02]  /*8fa20*/  IMAD.X R5, RZ, RZ, RZ, P0 ;  /* 0x000000ffff057224 */ /* 0x000fe400000e06ff */
[----:B------:R-:W-:-:S04]  /*8fa30*/  IMAD.WIDE.U32 R28, R23, R17, R26 ;  /* 0x00000011171c7225 */ /* 0x000fc800078e001a */
[----:B------:R-:W-:Y:S01]  /*8fa40*/  IMAD.IADD R31, R31, 0x1, R29 ;  /* 0x000000011f1f7824 */ /* 0x000fe200078e021d */
[----:B------:R-:W-:Y:S01]  /*8fa50*/  LEA R26, P0, R28, R30, 0x1 ;  /* 0x0000001e1c1a7211 */ /* 0x000fe200078008ff */
[----:B------:R-:W-:Y:S02]  /*8fa60*/  IMAD R13, R22, R19, RZ ;  /* 0x00000013160d7224 */ /* 0x000fe400078e02ff */
[----:B------:R-:W-:Y:S01]  /*8fa70*/  IMAD.WIDE.U32.X R4, R20, R18, R4, P2 ;  /* 0x0000001214047225 */ /* 0x000fe200010e0404 */
[----:B------:R-:W-:Y:S02]  /*8fa80*/  LEA.HI.X R35, R28, R35, R31, 0x1, P0 ;  /* 0x000000231c237211 */ /* 0x000fe400000f0c1f */
[----:B------:R-:W-:Y:S01]  /*8fa90*/  ISETP.GE.U32.AND P0, PT, R26, R37, PT ;  /* 0x000000251a00720c */ /* 0x000fe20003f06070 */
[-C--:B------:R-:W-:Y:S01]  /*8faa0*/  IMAD.WIDE.U32 R28, R18, R23.reuse, RZ ;  /* 0x00000017121c7225 */ /* 0x080fe200078e00ff */
[----:B------:R-:W-:Y:S02]  /*8fab0*/  SHF.L.W.U32.HI R27, R27, 0x1, R4 ;  /* 0x000000011b1b7819 */ /* 0x000fe40000010e04 */
[----:B------:R-:W-:Y:S01]  /*8fac0*/  ISETP.GE.U32.AND.EX P0, PT, R35, R36, PT, P0 ;  /* 0x000000242300720c */ /* 0x000fe20003f06100 */
[----:B------:R-:W-:-:S03]  /*8fad0*/  IMAD.WIDE.U32 R30, R19, R23, RZ ;  /* 0x00000017131e7225 */ /* 0x000fc600078e00ff */
[----:B------:R-:W-:Y:S01]  /*8fae0*/  SEL R12, RZ, 0x1, P0 ;  /* 0x00000001ff0c7807 */ /* 0x000fe20000000000 */
[----:B------:R-:W-:-:S03]  /*8faf0*/  IMAD.WIDE.U32 R28, P5, R22, R19, R28 ;  /* 0x00000013161c7225 */ /* 0x000fc600078a001c */
[----:B------:R-:W-:Y:S01]  /*8fb00*/  IADD3 R27, P4, P3, R12, R16, R27 ;  /* 0x000000100c1b7210 */ /* 0x000fe20007b9e01b */
[----:B------:R-:W-:Y:S01]  /*8fb10*/  IMAD.X R37, RZ, RZ, RZ, P5 ;  /* 0x000000ffff257224 */ /* 0x000fe200028e06ff */
[----:B------:R-:W-:Y:S01]  /*8fb20*/  IADD3 RZ, P6, PT, R31, R28, RZ ;  /* 0x0000001c1fff7210 */ /* 0x000fe20007fde0ff */
[----:B------:R-:W-:Y:S01]  /*8fb30*/  IMAD.MOV.U32 R36, RZ, RZ, R29 ;  /* 0x000000ffff247224 */ /* 0x000fe200078e001d */
[----:B------:R-:W-:Y:S01]  /*8fb40*/  ISETP.GE.U32.AND P0, PT, R27, R16, PT ;  /* 0x000000101b00720c */ /* 0x000fe20003f06070 */
[-C--:B------:R-:W-:Y:S02]  /*8fb50*/  IMAD R13, R23, R18.reuse, R13 ;  /* 0x00000012170d7224 */ /* 0x080fe400078e020d */
[----:B------:R-:W-:Y:S01]  /*8fb60*/  IMAD.WIDE.U32.X R36, R22, R18, R36, P6 ;  /* 0x0000001216247225 */ /* 0x000fe200030e0424 */
[----:B------:R-:W-:-:S03]  /*8fb70*/  SHF.L.W.U32.HI R18, R4, 0x1, R5 ;  /* 0x0000000104127819 */ /* 0x000fc60000010e05 */
[----:B------:R-:W-:Y:S01]  /*8fb80*/  IMAD.WIDE.U32 R4, R20, R23, RZ ;  /* 0x0000001714047225 */ /* 0x000fe200078e00ff */
[----:B------:R-:W-:-:S03]  /*8fb90*/  SHF.L.W.U32.HI R37, R36, 0x1, R37 ;  /* 0x0000000124257819 */ /* 0x000fc60000010e25 */
[----:B------:R-:W-:-:S04]  /*8fba0*/  IMAD.WIDE.U32 R30, R23, R19, RZ ;  /* 0x00000013171e7225 */ /* 0x000fc800078e00ff */
[----:B------:R-:W-:Y:S02]  /*8fbb0*/  IMAD.IADD R19, R31, 0x1, R13 ;  /* 0x000000011f137824 */ /* 0x000fe400078e020d */
[----:B------:R-:W-:Y:S02]  /*8fbc0*/  IMAD.SHL.U32 R28, R30, 0x2, RZ ;  /* 0x000000021e1c7824 */ /* 0x000fe400078e00ff */
[----:B------:R-:W-:Y:S01]  /*8fbd0*/  IMAD.WIDE.U32 R4, P2, R22, R21, R4 ;  /* 0x0000001516047225 */ /* 0x000fe20007840004 */
[----:B------:R-:W-:Y:S02]  /*8fbe0*/  SHF.L.U64.HI R30, R30, 0x1, R19 ;  /* 0x000000011e1e7819 */ /* 0x000fe40000010213 */
[----:B------:R-:W-:Y:S01]  /*8fbf0*/  IADD3 R27, P6, PT, R28, R27, RZ ;  /* 0x0000001b1c1b7210 */ /* 0x000fe20007fde0ff */
[----:B------:R-:W-:-:S04]  /*8fc00*/  IMAD.WIDE.U32 R12, R21, R23, RZ ;  /* 0x00000017150c7225 */ /* 0x000fc800078e00ff */
        /* <DEDUP_REMOVED lines=8> */
[----:B------:R-:W-:-:S03]  /*8fc90*/  IMAD.WIDE.U32.X R12, R22, R20, R12, P5 ;  /* 0x00000014160c7225 */ /* 0x000fc600028e040c */
        /* <DEDUP_REMOVED lines=19> */
.L_x_1937:
[----:B------:R-:W-:Y:S05]  /*8fdd0*/  BSYNC.RECONVERGENT B2 ;  /* 0x0000000000027941 */ /* 0x000fea0003800200 */
.L_x_1936:
[----:B------:R-:W-:Y:S04]  /*8fde0*/  BSSY.RECONVERGENT B2, `(.L_x_1938) ;  /* 0x000000e000027945 */ /* 0x000fe80003800200 */
        /* <DEDUP_REMOVED lines=13> */
.L_x_1939:
[----:B------:R-:W-:Y:S05]  /*8fec0*/  BSYNC.RECONVERGENT B2 ;  /* 0x0000000000027941 */ /* 0x000fea0003800200 */
.L_x_1938:
[-C--:B------:R-:W-:Y:S01]  /*8fed0*/  IADD3 R30, P1, P2, R20, R9.reuse, R30 ;  /* 0x00000009141e7210 */ /* 0x080fe20007a3e01e */
[C---:B------:R-:W-:Y:S01]  /*8fee0*/  IMAD.WIDE.U32 R18, P3, R27.reuse, 0x1, R18 ;  /* 0x000000011b127825 */ /* 0x040fe20007860012 */
[----:B------:R-:W-:Y:S01]  /*8fef0*/  SHF.L.W.U32.HI R23, R12, 0x1, R13 ;  /* 0x000000010c177819 */ /* 0x000fe20000010e0d */
[----:B------:R-:W-:Y:S01]  /*8ff00*/  BSSY.RECONVERGENT B2, `(.L_x_1940) ;  /* 0x000008d000027945 */ /* 0x000fe20003800200 */
[----:B------:R-:W-:Y:S01]  /*8ff10*/  ISETP.GE.U32.AND P0, PT, R30, R9, PT ;  /* 0x000000091e00720c */ /* 0x000fe20003f06070 */
[----:B------:R-:W-:Y:S01]  /*8ff20*/  IMAD.WIDE.U32 R20, R27, 0x3d1, RZ ;  /* 0x000003d11b147825 */ /* 0x000fe200078e00ff */
[----:B------:R-:W-:-:S03]  /*8ff30*/  IADD3.X R37, PT, PT, RZ, R8, R37, P1, P2 ;  /* 0x00000008ff257210 */ /* 0x000fc60000fe4425 */
[----:B------:R-:W-:Y:S01]  /*8ff40*/  IMAD.IADD R29, R5, 0x1, R29 ;  /* 0x00000001051d7824 */ /* 0x000fe200078e021d */
[----:B------:R-:W-:Y:S01]  /*8ff50*/  IADD3 R9, P4, PT, R21, R18, RZ ;  /* 0x0000001215097210 */ /* 0x000fe20007f9e0ff */
[C---:B------:R-:W-:Y:S01]  /*8ff60*/  IMAD.SHL.U32 R25, R4.reuse, 0x2, RZ ;  /* 0x0000000204197824 */ /* 0x040fe200078e00ff */
[----:B------:R-:W-:Y:S01]  /*8ff70*/  ISETP.GE.U32.AND.EX P0, PT, R37, R8, PT, P0 ;  /* 0x000000082500720c */ /* 0x000fe20003f06100 */
[----:B------:R-:W-:Y:S01]  /*8ff80*/  IMAD.MOV.U32 R8, RZ, RZ, R20 ;  /* 0x000000ffff087224 */ /* 0x000fe200078e0014 */
[----:B------:R-:W-:Y:S01]  /*8ff90*/  SHF.L.U64.HI R28, R4, 0x1, R29 ;  /* 0x00000001041c7819 */ /* 0x000fe2000001021d */
[----:B------:R-:W-:Y:S01]  /*8ffa0*/  IMAD.X R13, RZ, RZ, RZ, P3 ;  /* 0x000000ffff0d7224 */ /* 0x000fe200018e06ff */
[----:B------:R-:W-:Y:S01]  /*8ffb0*/  IADD3 R27, P2, PT, R25, R30, RZ ;  /* 0x0000001e191b7210 */ /* 0x000fe20007f5e0ff */
[----:B------:R-:W-:Y:S01]  /*8ffc0*/  IMAD.WIDE.U32 R4, R17, R17, R8 ;  /* 0x0000001111047225 */ /* 0x000fe200078e0008 */
[----:B------:R-:W-:Y:S02]  /*8ffd0*/  SHF.L.W.U32.HI R22, R29, 0x1, R12 ;  /* 0x000000011d167819 */ /* 0x000fe40000010e0c */
[----:B------:R-:W-:Y:S01]  /*8ffe0*/  ISETP.GE.U32.AND P1, PT, R27, R25, PT ;  /* 0x000000191b00720c */ /* 0x000fe20003f26070 */
[----:B------:R-:W-:Y:S01]  /*8fff0*/  IMAD.X R17, R28, 0x1, R37, P2 ;  /* 0x000000011c117824 */ /* 0x000fe200010e0625 */
[----:B------:R-:W-:Y:S01]  /*90000*/  ISETP.GE.U32.AND P2, PT, R4, R20, PT ;  /* 0x000000140400720c */ /* 0x000fe20003f46070 */
[----:B------:R-:W-:-:S02]  /*90010*/  IMAD.MOV.U32 R12, RZ, RZ, R19 ;  /* 0x000000ffff0c7224 */ /* 0x000fc400078e0013 */
[C---:B------:R-:W-:Y:S01]  /*90020*/  IMAD.WIDE.U32 R18, R17.reuse, 0x3d1, RZ ;  /* 0x000003d111127825 */ /* 0x040fe200078e00ff */
[----:B------:R-:W-:Y:S02]  /*90030*/  ISETP.GE.U32.AND.EX P1, PT, R17, R28, PT, P1 ;  /* 0x0000001c1100720c */ /* 0x000fe40003f26110 */
[----:B------:R-:W-:Y:S01]  /*90040*/  @!P0 IADD3 R11, P5, PT, R11, 0x1, RZ ;  /* 0x000000010b0b8810 */ /* 0x000fe20007fbe0ff */
[----:B------:R-:W-:-:S04]  /*90050*/  IMAD.WIDE.U32.X R12, R16, 0x1, R12, P4 ;  /* 0x00000001100c7825 */ /* 0x000fc800020e040c */
[----:B------:R-:W-:Y:S01]  /*90060*/  IMAD.IADD R16, R24, 0x1, R5 ;  /* 0x0000000118107824 */ /* 0x000fe200078e0205 */
[----:B------:R-:W-:Y:S01]  /*90070*/  SEL R5, RZ, 0x1, P1 ;  /* 0x00000001ff057807 */ /* 0x000fe20000800000 */
[----:B------:R-:W-:Y:S02]  /*90080*/  @!P0 IMAD.X R10, RZ, RZ, R10, P5 ;  /* 0x000000ffff0a8224 */ /* 0x000fe400028e060a */
[----:B------:R-:W-:Y:S01]  /*90090*/  IMAD.WIDE.U32 R20, R27, 0x3d1, RZ ;  /* 0x000003d11b147825 */ /* 0x000fe200078e00ff */
[----:B------:R-:W-:Y:S02]  /*900a0*/  ISETP.GE.U32.AND.EX P2, PT, R16, R9, PT, P2 ;  /* 0x000000091000720c */ /* 0x000fe40003f46120 */
[----:B------:R-:W-:Y:S01]  /*900b0*/  IADD3 R22, P3, P4, R5, R11, R22 ;  /* 0x0000000b05167210 */ /* 0x000fe20007c7e016 */
[----:B------:R-:W-:Y:S01]  /*900c0*/  IMAD.WIDE.U32 R8, P1, R27, 0x1, R18 ;  /* 0x000000011b087825 */ /* 0x000fe20007820012 */
[----:B------:R-:W-:Y:S02]  /*900d0*/  IADD3 R25, P6, PT, R15, R20, RZ ;  /* 0x000000140f197210 */ /* 0x000fe40007fde0ff */
[----:B------:R-:W-:Y:S01]  /*900e0*/  IADD3.X R5, PT, PT, RZ, R10, R23, P3, P4 ;  /* 0x0000000aff057210 */ /* 0x000fe20001fe8417 */
[----:B------:R-:W-:Y:S01]  /*900f0*/  IMAD.X R15, RZ, RZ, RZ, P1 ;  /* 0x000000ffff0f7224 */ /* 0x000fe200008e06ff */
[----:B------:R-:W-:Y:S01]  /*90100*/  SEL R19, RZ, 0x1, P2 ;  /* 0x00000001ff137807 */ /* 0x000fe20001000000 */
[----:B------:R-:W-:Y:S01]  /*90110*/  VIADD R32, R32, 0x1 ;  /* 0x0000000120207836 */ /* 0x000fe20000000000 */
[----:B------:R-:W-:-:S02]  /*90120*/  IADD3 R8, P3, PT, R21, R8, RZ ;  /* 0x0000000815087210 */ /* 0x000fc40007f7e0ff */
[----:B------:R-:W-:Y:S02]  /*90130*/  @!P0 ISETP.NE.U32.AND P2, PT, R11, RZ, PT ;  /* 0x000000ff0b00820c */ /* 0x000fe40003f45070 */
[C---:B------:R-:W-:Y:S01]  /*90140*/  IADD3 R19, P4, P5, R25.reuse, R12, R19 ;  /* 0x0000000c19137210 */ /* 0x040fe20007d9e013 */
[----:B------:R-:W-:Y:S01]  /*90150*/  IMAD.X R21, R8, 0x1, R14, P6 ;  /* 0x0000000108157824 */ /* 0x000fe200030e060e */
[----:B------:R-:W-:Y:S01]  /*90160*/  @!P0 ISETP.NE.AND.EX P2, PT, R10, RZ, PT, P2 ;  /* 0x000000ff0a00820c */ /* 0x000fe20003f45320 */
[----:B------:R-:W-:Y:S01]  /*90170*/  IMAD.MOV.U32 R14, RZ, RZ, R9 ;  /* 0x000000ffff0e7224 */ /* 0x000fe200078e0009 */
[----:B------:R-:W-:Y:S02]  /*90180*/  ISETP.GE.U32.AND P1, PT, R25, R20, PT ;  /* 0x000000141900720c */ /* 0x000fe40003f26070 */
[----:B------:R-:W-:Y:S01]  /*90190*/  @!P0 SEL R12, RZ, 0x1, P2 ;  /* 0x00000001ff0c8807 */ /* 0x000fe20001000000 */
[----:B------:R-:W-:Y:S01]  /*901a0*/  IMAD.WIDE.U32.X R14, R17, 0x1, R14, P3 ;  /* 0x00000001110e7825 */ /* 0x000fe200018e040e */
[----:B------:R-:W-:-:S02]  /*901b0*/  ISETP.GE.U32.AND P2, PT, R19, R25, PT ;  /* 0x000000191300720c */ /* 0x000fc40003f46070 */
[C---:B------:R-:W-:Y:S02]  /*901c0*/  IADD3.X R18, PT, PT, R21.reuse, R13, RZ, P4, P5 ;  /* 0x0000000d15127210 */ /* 0x040fe400027ea4ff */
[----:B------:R-:W-:Y:S02]  /*901d0*/  ISETP.GE.U32.AND P6, PT, R22, R11, PT ;  /* 0x0000000b1600720c */ /* 0x000fe40003fc6070 */
[----:B------:R-:W-:Y:S01]  /*901e0*/  ISETP.GE.U32.AND.EX P1, PT, R21, R8, PT, P1 ;  /* 0x000000081500720c */ /* 0x000fe20003f26110 */
[C---:B------:R-:W-:Y:S01]  /*901f0*/  IMAD.WIDE.U32 R8, R5.reuse, 0x3d1, RZ ;  /* 0x000003d105087825 */ /* 0x040fe200078e00ff */
[----:B------:R-:W-:Y:S02]  /*90200*/  ISETP.GE.U32.AND.EX P2, PT, R18, R21, PT, P2 ;  /* 0x000000151200720c */ /* 0x000fe40003f46120 */
[----:B------:R-:W-:Y:S02]  /*90210*/  @!P0 IADD3 R7, P4, PT, R12, R7, RZ ;  /* 0x000000070c078210 */ /* 0x000fe40007f9e0ff */
[----:B------:R-:W-:Y:S01]  /*90220*/  ISETP.GE.U32.AND.EX P6, PT, R5, R10, PT, P6 ;  /* 0x0000000a0500720c */ /* 0x000fe20003fc6160 */
[----:B------:R-:W-:Y:S01]  /*90230*/  IMAD.WIDE.U32 R10, R22, 0x3d1, RZ ;  /* 0x000003d1160a7825 */ /* 0x000fe200078e00ff */
[----:B------:R-:W-:-:S02]  /*90240*/  SEL R12, RZ, 0x1, P1 ;  /* 0x00000001ff0c7807 */ /* 0x000fc40000800000 */
[----:B------:R-:W-:Y:S01]  /*90250*/  SEL R21, RZ, 0x1, P2 ;  /* 0x00000001ff157807 */ /* 0x000fe20001000000 */
[----:B------:R-:W-:Y:S01]  /*90260*/  IMAD.WIDE.U32 R8, P1, R22, 0x1, R8 ;  /* 0x0000000116087825 */ /* 0x000fe20007820008 */
[----:B------:R-:W-:Y:S02]  /*90270*/  SEL R20, RZ, 0x1, P6 ;  /* 0x00000001ff147807 */ /* 0x000fe40003000000 */
[----:B------:R-:W-:Y:S01]  /*90280*/  IADD3 R21, P3, P5, R21, R14, R12 ;  /* 0x0000000e15157210 */ /* 0x000fe20007d7e00c */
[----:B------:R-:W-:Y:S01]  /*90290*/  @!P0 IMAD.X R6, RZ, RZ, R6, P4 ;  /* 0x000000ffff068224 */ /* 0x000fe200020e0606 */
[----:B------:R-:W-:Y:S01]  /*902a0*/  IADD3 R17, P2, PT, R7, R20, RZ ;  /* 0x0000001407117210 */ /* 0x000fe20007f5e0ff */
[----:B------:R-:W-:Y:S01]  /*902b0*/  IMAD.X R7, RZ, RZ, RZ, P1 ;  /* 0x000000ffff077224 */ /* 0x000fe200008e06ff */
[----:B------:R-:W-:Y:S02]  /*902c0*/  IADD3.X R14, PT, PT, RZ, R15, RZ, P3, P5 ;  /* 0x0000000fff0e7210 */ /* 0x000fe40001fea4ff */
[----:B------:R-:W-:Y:S01]  /*902d0*/  IADD3 R34, P0, PT, R34, R10, RZ ;  /* 0x0000000a22227210 */ /* 0x000fe20007f1e0ff */
[----:B------:R-:W-:Y:S01]  /*902e0*/  IMAD.X R13, RZ, RZ, R6, P2 ;  /* 0x000000ffff0d7224 */ /* 0x000fe200010e0606 */
[----:B------:R-:W-:Y:S01]  /*902f0*/  IADD3 R12, P3, PT, R11, R8, RZ ;  /* 0x000000080b0c7210 */ /* 0x000fe20007f7e0ff */
[----:B------:R-:W-:Y:S01]  /*90300*/  IMAD.MOV.U32 R6, RZ, RZ, R9 ;  /* 0x000000ffff067224 */ /* 0x000fe200078e0009 */
[----:B------:R-:W-:-:S03]  /*90310*/  IADD3 R21, P2, PT, R34, R21, RZ ;  /* 0x0000001522157210 */ /* 0x000fc60007f5e0ff */
[----:B------:R-:W-:Y:S01]  /*90320*/  IMAD.X R33, R12, 0x1, R33, P0 ;  /* 0x000000010c217824 */ /* 0x000fe200000e0621 */
[----:B------:R-:W-:Y:S01]  /*90330*/  ISETP.GE.U32.AND P0, PT, R34, R10, PT ;  /* 0x0000000a2200720c */ /* 0x000fe20003f06070 */
[----:B------:R-:W-:Y:S01]  /*90340*/  IMAD.WIDE.U32 R10, R13, 0x3d1, RZ ;  /* 0x000003d10d0a7825 */ /* 0x000fe200078e00ff */
[----:B------:R-:W-:Y:S02]  /*90350*/  ISETP.GE.U32.AND P1, PT, R21, R34, PT ;  /* 0x000000221500720c */ /* 0x000fe40003f26070 */
        /* <DEDUP_REMOVED lines=71> */
.L_x_1941:
[----:B------:R-:W-:Y:S05]  /*907d0*/  BSYNC.RECONVERGENT B2 ;  /* 0x0000000000027941 */ /* 0x000fea0003800200 */
.L_x_1940:
        /* <DEDUP_REMOVED lines=24> */
.L_x_1944:
[----:B------:R-:W-:Y:S05]  /*90960*/  BSYNC.RELIABLE B3 ;  /* 0x0000000000037941 */ /* 0x000fea0003800100 */
.L_x_1943:
        /* <DEDUP_REMOVED lines=18> */
.L_x_1945:
[----:B------:R-:W-:Y:S05]  /*90a90*/  BSYNC.RECONVERGENT B2 ;  /* 0x0000000000027941 */ /* 0x000fea0003800200 */
.L_x_1942:
[----:B------:R-:W-:Y:S05]  /*90aa0*/  @P1 BRA `(.L_x_1946) ;  /* 0xffffffe4007c1947 */ /* 0x000fea000383ffff */
[----:B------:R-:W2:Y:S04]  /*90ab0*/  LDL R40, [R1+0xa120] ;  /* 0x00a1200001287983 */ /* 0x000ea80000100800 */
[----:B------:R-:W3:Y:S04]  /*90ac0*/  LDL R39, [R1+0xa124] ;  /* 0x00a1240001277983 */ /* 0x000ee80000100800 */
[----:B------:R-:W4:Y:S01]  /*90ad0*/  LDL R38, [R1+0xa128] ;  /* 0x00a1280001267983 */ /* 0x000f220000100800 */
        /* <DEDUP_REMOVED lines=8> */
[----:B------:R-:W-:Y:S02]  /*90b60*/  IMAD.X R31, RZ, RZ, RZ, P1 ;  /* 0x000000ffff1f7224 */ /* 0x000fe400008e06ff */
[----:B------:R-:W-:Y:S02]  /*90b70*/  IMAD.MOV.U32 R30, RZ, RZ, R7 ;  /* 0x000000ffff1e7224 */ /* 0x000fe400078e0007 */
[----:B------:R-:W-:-:S04]  /*90b80*/  IMAD.WIDE.U32 R6, R17, R47, RZ ;  /* 0x0000002f11067225 */ /* 0x000fc800078e00ff */
[----:B------:R-:W-:-:S04]  /*90b90*/  IMAD.WIDE.U32 R26, R18, R46, RZ ;  /* 0x0000002e121a7225 */ /* 0x000fc800078e00ff */
[----:B------:R-:W-:-:S04]  /*90ba0*/  IMAD.WIDE.U32.X R30, R61, R16, R30, P2 ;  /* 0x000000103d1e7225 */ /* 0x000fc800010e041e */
[----:B------:R-:W-:-:S04]  /*90bb0*/  IMAD.WIDE.U32 R26, P4, R61, R19, R26 ;  /* 0x000000133d1a7225 */ /* 0x000fc8000788001a */
[----:B--2---:R-:W-:-:S04]  /*90bc0*/  IMAD.WIDE.U32 R4, P0, R40, R17, R4 ;  /* 0x0000001128047225 */ /* 0x004fc80007800004 */
[----:B---3--:R-:W-:Y:S01]  /*90bd0*/  IMAD.WIDE.U32 R24, P6, R39, R17, R24 ;  /* 0x0000001127187225 */ /* 0x008fe200078c0018 */
[----:B------:R-:W-:-:S03]  /*90be0*/  IADD3 RZ, P1, PT, R29, R4, RZ ;  /* 0x000000041dff7210 */ /* 0x000fc60007f3e0ff */
[-C--:B------:R-:W-:Y:S01]  /*90bf0*/  IMAD R33, R40, R17.reuse, RZ ;  /* 0x0000001128217224 */ /* 0x080fe200078e02ff */
[----:B------:R-:W-:Y:S01]  /*90c00*/  IADD3 RZ, P2, PT, R7, R24, RZ ;  /* 0x0000001807ff7210 */ /* 0x000fe20007f5e0ff */
[----:B------:R-:W-:-:S04]  /*90c10*/  IMAD.WIDE.U32 R28, R2, R17, RZ ;  /* 0x00000011021c7225 */ /* 0x000fc800078e00ff */
[----:B------:R-:W-:Y:S01]  /*90c20*/  IMAD R33, R2, R16, R33 ;  /* 0x0000001002217224 */ /* 0x000fe200078e0221 */
[----:B------:R-:W-:Y:S01]  /*90c30*/  IADD3 R35, P5, PT, R30, R28, RZ ;  /* 0x0000001c1e237210 */ /* 0x000fe20007fbe0ff */
[----:B------:R-:W-:-:S04]  /*90c40*/  IMAD.WIDE.U32 R6, R19, R46, RZ ;  /* 0x0000002e13067225 */ /* 0x000fc800078e00ff */
[----:B------:R-:W-:Y:S01]  /*90c50*/  IMAD.IADD R33, R29, 0x1, R33 ;  /* 0x000000011d217824 */ /* 0x000fe200078e0221 */
[----:B------:R-:W-:Y:S01]  /*90c60*/  IADD3 RZ, P3, PT, R7, R26, RZ ;  /* 0x0000001a07ff7210 */ /* 0x000fe20007f7e0ff */
[----:B------:R-:W-:Y:S01]  /*90c70*/  IMAD.X R7, RZ, RZ, RZ, P0 ;  /* 0x000000ffff077224 */ /* 0x000fe200000e06ff */
[----:B------:R-:W-:Y:S01]  /*90c80*/  ISETP.GE.U32.AND P0, PT, R35, R28, PT ;  /* 0x0000001c2300720c */ /* 0x000fe20003f06070 */
[----:B------:R-:W-:Y:S02]  /*90c90*/  IMAD.X R30, R33, 0x1, R31, P5 ;  /* 0x00000001211e7824 */ /* 0x000fe400028e061f */
[----:B------:R-:W-:-:S03]  /*90ca0*/  IMAD.WIDE.U32 R28, R46, R19, RZ ;  /* 0x000000132e1c7225 */ /* 0x000fc600078e00ff */
[----:B------:R-:W-:Y:S01]  /*90cb0*/  ISETP.GE.U32.AND.EX P0, PT, R30, R33, PT, P0 ;  /* 0x000000211e00720c */ /* 0x000fe20003f06100 */
[----:B------:R-:W-:Y:S01]  /*90cc0*/  IMAD R31, R61, R19, RZ ;  /* 0x000000133d1f7224 */ /* 0x000fe200078e02ff */
[----:B------:R-:W-:Y:S01]  /*90cd0*/  IADD3 R35, P5, PT, R35, R28, RZ ;  /* 0x0000001c23237210 */ /* 0x000fe20007fbe0ff */
[----:B------:R-:W-:Y:S01]  /*90ce0*/  IMAD.MOV.U32 R6, RZ, RZ, R5 ;  /* 0x000000ffff067224 */ /* 0x000fe200078e0005 */
[----:B------:R-:W-:Y:S01]  /*90cf0*/  SEL R33, RZ, 0x1, P0 ;  /* 0x00000001ff217807 */ /* 0x000fe20000000000 */
[----:B------:R-:W-:Y:S01]  /*90d00*/  IMAD R31, R46, R18, R31 ;  /* 0x000000122e1f7224 */ /* 0x000fe200078e021f */
[----:B------:R-:W-:Y:S01]  /*90d10*/  ISETP.GE.U32.AND P0, PT, R35, R28, PT ;  /* 0x0000001c2300720c */ /* 0x000fe20003f06070 */
[-C--:B------:R-:W-:Y:S02]  /*90d20*/  IMAD R24, R39, R17.reuse, RZ ;  /* 0x0000001127187224 */ /* 0x080fe400078e02ff */
[----:B------:R-:W-:Y:S02]  /*90d30*/  IMAD.IADD R26, R29, 0x1, R31 ;  /* 0x000000011d1a7824 */ /* 0x000fe400078e021f */
[----:B------:R-:W-:-:S04]  /*90d40*/  IMAD.WIDE.U32 R4, R47, R17, RZ ;  /* 0x000000112f047225 */ /* 0x000fc800078e00ff */
[-C--:B------:R-:W-:Y:S02]  /*90d50*/  IMAD R31, R47, R16.reuse, R24 ;  /* 0x000000102f1f7224 */ /* 0x080fe400078e0218 */
[----:B------:R-:W-:-:S04]  /*90d60*/  IMAD.WIDE.U32.X R28, R40, R16, R6, P1 ;  /* 0x00000010281c7225 */ /* 0x000fc800008e0406 */
[----:B------:R-:W-:Y:S01]  /*90d70*/  IMAD.X R7, RZ, RZ, RZ, P6 ;  /* 0x000000ffff077224 */ /* 0x000fe200030e06ff */
[----:B------:R-:W-:Y:S01]  /*90d80*/  IADD3 R28, P1, P6, R4, R28, R33 ;  /* 0x0000001c041c7210 */ /* 0x000fe20007e3e021 */
[----:B------:R-:W-:Y:S02]  /*90d90*/  IMAD.IADD R31, R5, 0x1, R31 ;  /* 0x00000001051f7824 */ /* 0x000fe400078e021f */
[----:B------:R-:W-:Y:S02]  /*90da0*/  IMAD.MOV.U32 R6, RZ, RZ, R25 ;  /* 0x000000ffff067224 */ /* 0x000fe400078e0019 */
[----:B------:R-:W-:Y:S01]  /*90db0*/  IMAD.WIDE.U32 R24, R2, R19, RZ ;  /* 0x0000001302187225 */ /* 0x000fe200078e00ff */
[----:B------:R-:W-:Y:S02]  /*90dc0*/  IADD3.X R32, PT, PT, R31, R29, RZ, P1, P6 ;  /* 0x0000001d1f207210 */ /* 0x000fe40000fec4ff */
[----:B------:R-:W-:Y:S01]  /*90dd0*/  ISETP.GE.U32.AND P1, PT, R28, R4, PT ;  /* 0x000000041c00720c */ /* 0x000fe20003f26070 */
[----:B------:R-:W-:-:S02]  /*90de0*/  IMAD R29, R40, R19, RZ ;  /* 0x00000013281d7224 */ /* 0x000fc400078e02ff */
[----:B------:R-:W-:Y:S01]  /*90df0*/  IMAD.X R5, RZ, RZ, RZ, P4 ;  /* 0x000000ffff057224 */ /* 0x000fe200020e06ff */
[----:B------:R-:W-:Y:S01]  /*90e00*/  IADD3 R28, P4, PT, R28, R24, RZ ;  /* 0x000000181c1c7210 */ /* 0x000fe20007f9e0ff */
[----:B------:R-:W-:Y:S01]  /*90e10*/  IMAD R29, R2, R18, R29 ;  /* 0x00000012021d7224 */ /* 0x000fe200078e021d */
[----:B------:R-:W-:Y:S01]  /*90e20*/  ISETP.GE.U32.AND.EX P1, PT, R32, R31, PT, P1 ;  /* 0x0000001f2000720c */ /* 0x000fe20003f26110 */
[----:B------:R-:W-:Y:S01]  /*90e30*/  IMAD.X R36, R26, 0x1, R30, P5 ;  /* 0x000000011a247824 */ /* 0x000fe200028e061e */
[----:B------:R-:W-:Y:S01]  /*90e40*/  ISETP.GE.U32.AND P5, PT, R28, R24, PT ;  /* 0x000000181c00720c */ /* 0x000fe20003fa6070 */
[----:B------:R-:W-:Y:S02]  /*90e50*/  IMAD.MOV.U32 R4, RZ, RZ, R27 ;  /* 0x000000ffff047224 */ /* 0x000fe400078e001b */
[----:B------:R-:W-:Y:S01]  /*90e60*/  IMAD.IADD R27, R25, 0x1, R29 ;  /* 0x00000001191b7824 */ /* 0x000fe200078e021d */
[----:B------:R-:W-:Y:S01]  /*90e70*/  ISETP.GE.U32.AND.EX P0, PT, R36, R26, PT, P0 ;  /* 0x0000001a2400720c */ /* 0x000fe20003f06100 */
[----:B------:R-:W-:Y:S01]  /*90e80*/  IMAD.WIDE.U32 R24, R55, R17, RZ ;  /* 0x0000001137187225 */ /* 0x000fe200078e00ff */
[----:B------:R-:W-:-:S02]  /*90e90*/  SEL R29, RZ, 0x1, P1 ;  /* 0x00000001ff1d7807 */ /* 0x000fc40000800000 */
[----:B------:R-:W-:Y:S01]  /*90ea0*/  SEL R33, RZ, 0x1, P0 ;  /* 0x00000001ff217807 */ /* 0x000fe20000000000 */
[----:B------:R-:W-:Y:S02]  /*90eb0*/  IMAD.X R26, R27, 0x1, R32, P4 ;  /* 0x000000011b1a7824 */ /* 0x000fe400020e0620 */
[----:B------:R-:W-:-:S03]  /*90ec0*/  IMAD.WIDE.U32.X R6, R39, R16, R6, P2 ;  /* 0x0000001027067225 */ /* 0x000fc600010e0406 */
[----:B------:R-:W-:Y:S01]  /*90ed0*/  ISETP.GE.U32.AND.EX P2, PT, R26, R27, PT, P5 ;  /* 0x0000001b1a00720c */ /* 0x000fe20003f46150 */
[----:B----4-:R-:W-:Y:S02]  /*90ee0*/  IMAD R30, R38, R17, RZ ;  /* 0x00000011261e7224 */ /* 0x010fe400078e02ff */
        /* <DEDUP_REMOVED lines=20> */
[-C--:B------:R-:W-:Y:S01]  /*91030*/  IMAD.WIDE.U32 R24, R18, R47.reuse, RZ ;  /* 0x0000002f12187225 */ /* 0x080fe200078e00ff */
        /* <DEDUP_REMOVED lines=18> */
[----:B------:R-:W-:Y:S01]  /*91160*/  IMAD.X R31, RZ, RZ, RZ, P5 ;  /* 0x000000ffff1f7224 */ /* 0x000fe200028e06ff */
[----:B------:R-:W-:Y:S01]  /*91170*/  IADD3 RZ, P4, PT, R25, R4, RZ ;  /* 0x0000000419ff7210 */ /* 0x000fe20007f9e0ff */
[----:B------:R-:W-:Y:S01]  /*91180*/  IMAD.X R4, R34, 0x1, R29, P0 ;  /* 0x0000000122047824 */ /* 0x000fe200000e061d */
[----:B------:R-:W-:Y:S01]  /*91190*/  ISETP.GE.U32.AND P0, PT, R6, R28, PT ;  /* 0x0000001c0600720c */ /* 0x000fe20003f06070 */
[----:B------:R-:W-:Y:S02]  /*911a0*/  IMAD.X R25, RZ, RZ, RZ, P2 ;  /* 0x000000ffff197224 */ /* 0x000fe400010e06ff */
[----:B------:R-:W-:Y:S01]  /*911b0*/  IMAD.WIDE.U32 R26, P2, R38, R17, R26 ;  /* 0x00000011261a7225 */ /* 0x000fe2000784001a */
[----:B------:R-:W-:-:S03]  /*911c0*/  ISETP.GE.U32.AND.EX P0, PT, R4, R34, PT, P0 ;  /* 0x000000220400720c */ /* 0x000fc60003f06100 */
[----:B------:R-:W-:-:S04]  /*911d0*/  IMAD.WIDE.U32 R28, R17, R55, RZ ;  /* 0x00000037111c7225 */ /* 0x000fc800078e00ff */
[----:B------:R-:W-:Y:S01]  /*911e0*/  IMAD.MOV.U32 R24, RZ, RZ, R7 ;  /* 0x000000ffff187224 */ /* 0x000fe200078e0007 */
[----:B------:R-:W-:Y:S01]  /*911f0*/  IADD3 RZ, P5, PT, R29, R26, RZ ;  /* 0x0000001a1dff7210 */ /* 0x000fe20007fbe0ff */
[----:B------:R-:W-:Y:S01]  /*91200*/  IMAD R26, R38, R19, RZ ;  /* 0x00000013261a7224 */ /* 0x000fe200078e02ff */
[----:B------:R-:W-:Y:S01]  /*91210*/  SEL R7, RZ, 0x1, P6 ;  /* 0x00000001ff077807 */ /* 0x000fe20003000000 */
[----:B------:R-:W-:Y:S01]  /*91220*/  IMAD.MOV.U32 R30, RZ, RZ, R5 ;  /* 0x000000ffff1e7224 */ /* 0x000fe200078e0005 */
[----:B------:R-:W-:Y:S01]  /*91230*/  SEL R5, RZ, 0x1, P0 ;  /* 0x00000001ff057807 */ /* 0x000fe20000000000 */
[----:B------:R-:W-:Y:S02]  /*91240*/  IMAD.X R29, RZ, RZ, RZ, P2 ;  /* 0x000000ffff1d7224 */ /* 0x000fe400010e06ff */
[----:B------:R-:W-:Y:S01]  /*91250*/  IMAD.MOV.U32 R28, RZ, RZ, R27 ;  /* 0x000000ffff1c7224 */ /* 0x000fe200078e001b */
[----:B------:R-:W-:Y:S01]  /*91260*/  SEL R27, RZ, 0x1, P1 ;  /* 0x00000001ff1b7807 */ /* 0x000fe20000800000 */
[----:B------:R-:W-:-:S02]  /*91270*/  IMAD R26, R55, R18, R26 ;  /* 0x00000012371a7224 */ /* 0x000fc400078e021a */
[----:B------:R-:W-:-:S04]  /*91280*/  IMAD.WIDE.U32.X R24, R39, R18, R24, P3 ;  /* 0x0000001227187225 */ /* 0x000fc800018e0418 */
[----:B------:R-:W-:Y:S01]  /*91290*/  IMAD.WIDE.U32.X R30, R38, R18, R30, P4 ;  /* 0x00000012261e7225 */ /* 0x000fe200020e041e */
[----:B------:R-:W-:-:S03]  /*912a0*/  IADD3 R5, P2, P3, R5, R24, R7 ;  /* 0x0000001805057210 */ /* 0x000fc60007b5e007 */
[----:B------:R-:W-:-:S04]  /*912b0*/  IMAD.WIDE.U32.X R28, R38, R16, R28, P5 ;  /* 0x00000010261c7225 */ /* 0x000fc800028e041c */
[----:B------:R-:W-:-:S04]  /*912c0*/  IMAD.WIDE.U32 R18, R55, R19, RZ ;  /* 0x0000001337127225 */ /* 0x000fc800078e00ff */
[----:B------:R-:W-:Y:S01]  /*912d0*/  IMAD.IADD R26, R19, 0x1, R26 ;  /* 0x00000001131a7824 */ /* 0x000fe200078e021a */
[----:B------:R-:W-:Y:S01]  /*912e0*/  IADD3 R27, P6, P5, R18, R28, R27 ;  /* 0x0000001c121b7210 */ /* 0x000fe20007dde01b */
[----:B------:R-:W-:Y:S01]  /*912f0*/  IMAD R7, R61, R21, RZ ;  /* 0x000000153d077224 */ /* 0x000fe200078e02ff */
[----:B------:R-:W-:Y:S01]  /*91300*/  IADD3.X R28, PT, PT, RZ, R25, RZ, P2, P3 ;  /* 0x00000019ff1c7210 */ /* 0x000fe200017e64ff */
[----:B------:R-:W-:Y:S01]  /*91310*/  IMAD.WIDE.U32 R24, R21, R46, RZ ;  /* 0x0000002e15187225 */ /* 0x000fe200078e00ff */
[----:B------:R-:W-:Y:S02]  /*91320*/  ISETP.GE.U32.AND P4, PT, R27, R18, PT ;  /* 0x000000121b00720c */ /* 0x000fe40003f86070 */
[----:B------:R-:W-:Y:S01]  /*91330*/  IADD3.X R29, PT, PT, R26, R29, RZ, P6, P5 ;  /* 0x0000001d1a1d7210 */ /* 0x000fe200037ea4ff */
        /* <DEDUP_REMOVED lines=9> */
[----:B------:R-:W-:Y:S02]  /*913d0*/  ISETP.GE.U32.AND.EX P0, PT, R32, R33, PT, P0 ;  /* 0x000000212000720c */ /* 0x000fe40003f06100 */
[----:B------:R-:W-:Y:S01]  /*913e0*/  IADD3 RZ, P3, PT, R25, R18, RZ ;  /* 0x0000001219ff7210 */ /* 0x000fe20007f7e0ff */
[----:B------:R-:W-:-:S04]  /*913f0*/  IMAD R25, R40, R21, RZ ;  /* 0x0000001528197224 */ /* 0x000fc800078e02ff */
[C---:B------:R-:W-:Y:S02]  /*91400*/  IMAD R37, R2.reuse, R20, R25 ;  /* 0x0000001402257224 */ /* 0x040fe400078e0219 */
[----:B------:R-:W-:-:S04]  /*91410*/  IMAD.WIDE.U32 R24, R2, R21, RZ ;  /* 0x0000001502187225 */ /* 0x000fc800078e00ff */
        /* <DEDUP_REMOVED lines=8> */
[----:B------:R-:W-:Y:S02]  /*914a0*/  ISETP.GE.U32.AND.EX P5, PT, R4, R34, PT, P5 ;  /* 0x000000220400720c */ /* 0x000fe40003fa6150 */
[----:B------:R-:W-:Y:S02]  /*914b0*/  IADD3 R6, P0, P1, R18, R24, R19 ;  /* 0x0000001812067210 */ /* 0x000fe4000791e013 */
[----:B------:R-:W-:Y:S02]  /*914c0*/  SEL R34, RZ, 0x1, P5 ;  /* 0x00000001ff227807 */ /* 0x000fe40002800000 */
[----:B------:R-:W-:Y:S01]  /*914d0*/  IADD3.X R33, PT, PT, R4, R25, RZ, P0, P1 ;  /* 0x0000001904217210 */ /* 0x000fe200007e24ff */
[----:B------:R-:W-:Y:S01]  /*914e0*/  IMAD.WIDE.U32 R24, R21, R2, RZ ;  /* 0x0000000215187225 */ /* 0x000fe200078e00ff */
[----:B------:R-:W-:-:S03]  /*914f0*/  ISETP.GE.U32.AND P0, PT, R6, R18, PT ;  /* 0x000000120600720c */ /* 0x000fc60003f06070 */
[----:B------:R-:W-:Y:S01]  /*91500*/  IMAD.WIDE.U32 R18, R20, R2, RZ ;  /* 0x0000000214127225 */ /* 0x000fe200078e00ff */
[----:B------:R-:W-:-:S03]  /*91510*/  ISETP.GE.U32.AND.EX P0, PT, R33, R4, PT, P0 ;  /* 0x000000042100720c */ /* 0x000fc60003f06100 */
[-C--:B------:R-:W-:Y:S02]  /*91520*/  IMAD R4, R39, R21.reuse, RZ ;  /* 0x0000001527047224 */ /* 0x080fe400078e02ff */
[----:B------:R-:W-:-:S04]  /*91530*/  IMAD.WIDE.U32 R18, P2, R40, R21, R18 ;  /* 0x0000001528127225 */ /* 0x000fc80007840012 */
[----:B------:R-:W-:Y:S01]  /*91540*/  IMAD.MOV.U32 R24, RZ, RZ, R19 ;  /* 0x000000ffff187224 */ /* 0x000fe200078e0013 */
[----:B------:R-:W-:Y:S01]  /*91550*/  IADD3 RZ, P1, PT, R25, R18, RZ ;  /* 0x0000001219ff7210 */ /* 0x000fe20007f3e0ff */
[----:B------:R-:W-:Y:S01]  /*91560*/  IMAD.X R25, RZ, RZ, RZ, P2 ;  /* 0x000000ffff197224 */ /* 0x000fe200010e06ff */
[----:B------:R-:W-:Y:S01]  /*91570*/  IADD3 R18, P2, PT, R27, R5, RZ ;  /* 0x000000051b127210 */ /* 0x000fe20007f5e0ff */
[-C--:B------:R-:W-:Y:S01]  /*91580*/  IMAD R19, R47, R20.reuse, R4 ;  /* 0x000000142f137224 */ /* 0x080fe200078e0204 */
[----:B------:R-:W-:Y:S01]  /*91590*/  SEL R5, RZ, 0x1, P0 ;  /* 0x00000001ff057807 */ /* 0x000fe20000000000 */
[----:B------:R-:W-:Y:S01]  /*915a0*/  IMAD.WIDE.U32.X R24, R40, R20, R24, P1 ;  /* 0x0000001428187225 */ /* 0x000fe200008e0418 */
[----:B------:R-:W-:-:S03]  /*915b0*/  ISETP.GE.U32.AND P6, PT, R18, R27, PT ;  /* 0x0000001b1200720c */ /* 0x000fc60003fc6070 */
[----:B------:R-:W-:Y:S01]  /*915c0*/  IMAD.X R28, R29, 0x1, R28, P2 ;  /* 0x000000011d1c7824 */ /* 0x000fe200010e061c */
[----:B------:R-:W-:Y:S01]  /*915d0*/  IADD3 R34, P3, P5, R5, R24, R34 ;  /* 0x0000001805227210 */ /* 0x000fe20007d7e022 */
[----:B------:R-:W-:-:S03]  /*915e0*/  IMAD.WIDE.U32 R4, R47, R21, RZ ;  /* 0x000000152f047225 */ /* 0x000fc600078e00ff */
[----:B------:R-:W-:Y:S01]  /*915f0*/  IADD3.X R25, PT, PT, RZ, R25, RZ, P3, P5 ;  /* 0x00000019ff197210 */ /* 0x000fe20001fea4ff */
[----:B------:R-:W-:Y:S01]  /*91600*/  IMAD.IADD R24, R5, 0x1, R19 ;  /* 0x0000000105187824 */ /* 0x000fe200078e0213 */
[-C--:B------:R-:W-:Y:S01]  /*91610*/  IADD3 R27, P1, PT, R18, R4.reuse, RZ ;  /* 0x00000004121b7210 */ /* 0x080fe20007f3e0ff */
[----:B------:R-:W-:Y:S01]  /*91620*/  IMAD.WIDE.U32 R18, R21, R47, RZ ;  /* 0x0000002f15127225 */ /* 0x000fe200078e00ff */
[----:B------:R-:W-:Y:S02]  /*91630*/  ISETP.GE.U32.AND.EX P6, PT, R28, R29, PT, P6 ;  /* 0x0000001d1c00720c */ /* 0x000fe40003fc6160 */
[----:B------:R-:W-:Y:S01]  /*91640*/  ISETP.GE.U32.AND P0, PT, R27, R4, PT ;  /* 0x000000041b00720c */ /* 0x000fe20003f06070 */
[----:B------:R-:W-:Y:S01]  /*91650*/  IMAD.WIDE.U32 R4, R20, R47, RZ ;  /* 0x0000002f14047225 */ /* 0x000fe200078e00ff */
[----:B------:R-:W-:-:S03]  /*91660*/  SEL R37, RZ, 0x1, P6 ;  /* 0x00000001ff257807 */ /* 0x000fc60003000000 */
[----:B------:R-:W-:Y:S02]  /*91670*/  IMAD.X R26, R24, 0x1, R28, P1 ;  /* 0x00000001181a7824 */ /* 0x000fe400008e061c */
[----:B------:R-:W-:-:S03]  /*91680*/  IMAD.WIDE.U32 R4, P5, R39, R21, R4 ;  /* 0x0000001527047225 */ /* 0x000fc600078a0004 */
[----:B------:R-:W-:Y:S02]  /*91690*/  ISETP.GE.U32.AND.EX P0, PT, R26, R24, PT, P0 ;  /* 0x000000181a00720c */ /* 0x000fe40003f06100 */
[----:B------:R-:W-:Y:S01]  /*916a0*/  IADD3 RZ, P3, PT, R19, R4, RZ ;  /* 0x0000000413ff7210 */ /* 0x000fe20007f7e0ff */
[----:B------:R-:W-:Y:S01]  /*916b0*/  IMAD.WIDE.U32 R18, R20, R55, RZ ;  /* 0x0000003714127225 */ /* 0x000fe200078e00ff */
[----:B------:R-:W-:Y:S02]  /*916c0*/  IADD3 R4, P2, PT, R27, R34, RZ ;  /* 0x000000221b047210 */ /* 0x000fe40007f5e0ff */
[----:B------:R-:W-:Y:S02]  /*916d0*/  SEL R24, RZ, 0x1, P4 ;  /* 0x00000001ff187807 */ /* 0x000fe40002000000 */
[----:B------:R-:W-:Y:S01]  /*916e0*/  ISETP.GE.U32.AND P1, PT, R4, R27, PT ;  /* 0x0000001b0400720c */ /* 0x000fe20003f26070 */
[----:B------:R-:W-:Y:S01]  /*916f0*/  IMAD.X R28, R26, 0x1, R25, P2 ;  /* 0x000000011a1c7824 */ /* 0x000fe200010e0619 */
[----:B------:R-:W-:Y:S01]  /*91700*/  IADD3 R37, P4, P6, R37, R30, R24 ;  /* 0x0000001e25257210 */ /* 0x000fe20007e9e018 */
[----:B------:R-:W-:-:S03]  /*91710*/  IMAD.WIDE.U32 R18, P2, R38, R21, R18 ;  /* 0x0000001526127225 */ /* 0x000fc60007840012 */
[----:B------:R-:W-:Y:S01]  /*91720*/  ISETP.GE.U32.AND.EX P1, PT, R28, R26, PT, P1 ;  /* 0x0000001a1c00720c */ /* 0x000fe20003f26110 */
[----:B------:R-:W-:Y:S01]  /*91730*/  IMAD.WIDE.U32 R24, R21, R55, RZ ;  /* 0x0000003715187225 */ /* 0x000fe200078e00ff */
[----:B------:R-:W-:-:S03]  /*91740*/  IADD3.X R30, PT, PT, RZ, R31, RZ, P4, P6 ;  /* 0x0000001fff1e7210 */ /* 0x000fc600027ec4ff */
[----:B------:R-:W-:Y:S01]  /*91750*/  IMAD.X R27, RZ, RZ, RZ, P5 ;  /* 0x000000ffff1b7224 */ /* 0x000fe200028e06ff */
[----:B------:R-:W-:Y:S01]  /*91760*/  IADD3 RZ, P5, PT, R25, R18, RZ ;  /* 0x0000001219ff7210 */ /* 0x000fe20007fbe0ff */
[-C--:B------:R-:W-:Y:S01]  /*91770*/  IMAD R25, R61, R23.reuse, RZ ;  /* 0x000000173d197224 */ /* 0x080fe200078e02ff */
[----:B------:R-:W-:Y:S01]  /*91780*/  SEL R18, RZ, 0x1, P0 ;  /* 0x00000001ff127807 */ /* 0x000fe20000000000 */
[----:B------:R-:W-:Y:S01]  /*91790*/  IMAD.MOV.U32 R26, RZ, RZ, R5 ;  /* 0x000000ffff1a7224 */ /* 0x000fe200078e0005 */
[----:B------:R-:W-:Y:S01]  /*917a0*/  SEL R5, RZ, 0x1, P1 ;  /* 0x00000001ff057807 */ /* 0x000fe20000800000 */
[C---:B------:R-:W-:Y:S02]  /*917b0*/  IMAD R29, R46.reuse, R22, R25 ;  /* 0x000000162e1d7224 */ /* 0x040fe400078e0219 */
[----:B------:R-:W-:-:S04]  /*917c0*/  IMAD.WIDE.U32 R24, R46, R23, RZ ;  /* 0x000000172e187225 */ /* 0x000fc800078e00ff */
[----:B------:R-:W-:Y:S01]  /*917d0*/  IMAD.WIDE.U32.X R26, R39, R20, R26, P3 ;  /* 0x00000014271a7225 */ /* 0x000fe200018e041a */
[----:B------:R-:W-:-:S03]  /*917e0*/  IADD3 R6, P1, PT, R6, R24, RZ ;  /* 0x0000001806067210 */ /* 0x000fc60007f3e0ff */
[----:B------:R-:W-:Y:S01]  /*917f0*/  IMAD.IADD R34, R25, 0x1, R29 ;  /* 0x0000000119227824 */ /* 0x000fe200078e021d */
[----:B------:R-:W-:Y:S01]  /*91800*/  ISETP.GE.U32.AND P0, PT, R6, R24, PT ;  /* 0x000000180600720c */ /* 0x000fe20003f06070 */
[----:B------:R-:W-:Y:S01]  /*91810*/  IMAD.WIDE.U32 R24, R55, R21, RZ ;  /* 0x0000001537187225 */ /* 0x000fe200078e00ff */
[----:B------:R-:W-:-:S03]  /*91820*/  IADD3 R5, P3, P4, R5, R26, R18 ;  /* 0x0000001a05057210 */ /* 0x000fc60007c7e012 */
[----:B------:R-:W-:Y:S01]  /*91830*/  IMAD R18, R38, R21, RZ ;  /* 0x0000001526127224 */ /* 0x000fe200078e02ff */
[----:B------:R-:W-:Y:S01]  /*91840*/  IADD3.X R29, PT, PT, RZ, R27, RZ, P3, P4 ;  /* 0x0000001bff1d7210 */ /* 0x000fe20001fe84ff */
[----:B------:R-:W-:Y:S01]  /*91850*/  IMAD.WIDE.U32 R26, R22, R46, RZ ;  /* 0x0000002e161a7225 */ /* 0x000fe200078e00ff */
[----:B------:R-:W-:-:S03]  /*91860*/  IADD3 R31, P3, PT, R37, R24, RZ ;  /* 0x00000018251f7210 */ /* 0x000fc60007f7e0ff */
[----:B------:R-:W-:Y:S01]  /*91870*/  IMAD R21, R55, R20, R18 ;  /* 0x0000001437157224 */ /* 0x000fe200078e0212 */
[----:B------:R-:W-:Y:S01]  /*91880*/  ISETP.GE.U32.AND P4, PT, R31, R24, PT ;  /* 0x000000181f00720c */ /* 0x000fe20003f86070 */
[----:B------:R-:W-:Y:S02]  /*91890*/  IMAD.MOV.U32 R24, RZ, RZ, R19 ;  /* 0x000000ffff187224 */ /* 0x000fe400078e0013 */
[----:B------:R-:W-:Y:S02]  /*918a0*/  IMAD.IADD R21, R25, 0x1, R21 ;  /* 0x0000000119157824 */ /* 0x000fe400078e0215 */
[----:B------:R-:W-:Y:S02]  /*918b0*/  IMAD.X R25, RZ, RZ, RZ, P2 ;  /* 0x000000ffff197224 */ /* 0x000fe400010e06ff */
        /* <DEDUP_REMOVED lines=18> */
[----:B------:R-:W-:Y:S01]  /*919e0*/  IADD3 R4, P0, P5, R20, R18, R27 ;  /* 0x0000001214047210 */ /* 0x000fe20007d1e01b */
[----:B------:R-:W-:-:S03]  /*919f0*/  IMAD.WIDE.U32 R26, R23, R2, RZ ;  /* 0x00000002171a7225 */ /* 0x000fc600078e00ff */
[----:B------:R-:W-:Y:S01]  /*91a00*/  IADD3.X R34, PT, PT, R28, R19, RZ, P0, P5 ;  /* 0x000000131c227210 */ /* 0x000fe200007ea4ff */
[----:B------:R-:W-:Y:S01]  /*91a10*/  IMAD.WIDE.U32 R18, R22, R2, RZ ;  /* 0x0000000216127225 */ /* 0x000fe200078e00ff */
[----:B------:R-:W-:Y:S02]  /*91a20*/  ISETP.GE.U32.AND P1, PT, R4, R20, PT ;  /* 0x000000140400720c */ /* 0x000fe40003f26070 */
[----:B------:R-:W-:Y:S02]  /*91a30*/  IADD3 R20, P5, PT, R31, R5, RZ ;  /* 0x000000051f147210 */ /* 0x000fe40007fbe0ff */
[----:B------:R-:W-:Y:S01]  /*91a40*/  ISETP.GE.U32.AND.EX P1, PT, R34, R28, PT, P1 ;  /* 0x0000001c2200720c */ /* 0x000fe20003f26110 */
[----:B------:R-:W-:-:S03]  /*91a50*/  IMAD.WIDE.U32 R18, P0, R40, R23, R18 ;  /* 0x0000001728127225 */ /* 0x000fc60007800012 */
[----:B------:R-:W-:Y:S01]  /*91a60*/  SEL R37, RZ, 0x1, P1 ;  /* 0x00000001ff257807 */ /* 0x000fe20000800000 */
[----:B------:R-:W-:Y:S01]  /*91a70*/  IMAD.MOV.U32 R28, RZ, RZ, R19 ;  /* 0x000000ffff1c7224 */ /* 0x000fe200078e0013 */
[----:B------:R-:W-:Y:S01]  /*91a80*/  IADD3 RZ, P6, PT, R27, R18, RZ ;  /* 0x000000121bff7210 */ /* 0x000fe20007fde0ff */
[----:B------:R-:W-:Y:S01]  /*91a90*/  IMAD.X R18, R21, 0x1, R30, P3 ;  /* 0x0000000115127824 */ /* 0x000fe200018e061e */
[----:B------:R-:W-:Y:S01]  /*91aa0*/  ISETP.GE.U32.AND P3, PT, R20, R31, PT ;  /* 0x0000001f1400720c */ /* 0x000fe20003f66070 */
[----:B------:R-:W-:-:S03]  /*91ab0*/  IMAD.WIDE.U32 R26, R47, R23, RZ ;  /* 0x000000172f1a7225 */ /* 0x000fc600078e00ff */
[C---:B------:R-:W-:Y:S01]  /*91ac0*/  ISETP.GE.U32.AND.EX P4, PT, R18.reuse, R21, PT, P4 ;  /* 0x000000151200720c */ /* 0x040fe20003f86140 */
[----:B------:R-:W-:Y:S01]  /*91ad0*/  IMAD.X R5, R18, 0x1, R29, P5 ;  /* 0x0000000112057824 */ /* 0x000fe200028e061d */
[----:B------:R-:W-:Y:S01]  /*91ae0*/  IADD3 R30, P5, PT, R20, R26, RZ ;  /* 0x0000001a141e7210 */ /* 0x000fe20007fbe0ff */
[----:B------:R-:W-:Y:S01]  /*91af0*/  IMAD.X R29, RZ, RZ, RZ, P0 ;  /* 0x000000ffff1d7224 */ /* 0x000fe200000e06ff */
[----:B------:R-:W-:Y:S01]  /*91b00*/  SEL R20, RZ, 0x1, P2 ;  /* 0x00000001ff147807 */ /* 0x000fe20001000000 */
[----:B------:R-:W-:Y:S01]  /*91b10*/  IMAD R31, R39, R23, RZ ;  /* 0x00000017271f7224 */ /* 0x000fe200078e02ff */
[----:B------:R-:W-:Y:S01]  /*91b20*/  ISETP.GE.U32.AND.EX P3, PT, R5, R18, PT, P3 ;  /* 0x000000120500720c */ /* 0x000fe20003f66130 */
[----:B------:R-:W-:Y:S01]  /*91b30*/  IMAD.WIDE.U32 R18, R22, R47, RZ ;  /* 0x0000002f16127225 */ /* 0x000fe200078e00ff */
[----:B------:R-:W-:-:S03]  /*91b40*/  ISETP.GE.U32.AND P0, PT, R30, R26, PT ;  /* 0x0000001a1e00720c */ /* 0x000fc60003f06070 */
[----:B------:R-:W-:-:S04]  /*91b50*/  IMAD.WIDE.U32.X R28, R40, R22, R28, P6 ;  /* 0x00000016281c7225 */ /* 0x000fc800030e041c */
[----:B------:R-:W-:Y:S01]  /*91b60*/  IMAD R31, R47, R22, R31 ;  /* 0x000000162f1f7224 */ /* 0x000fe200078e021f */
[----:B------:R-:W-:Y:S01]  /*91b70*/  IADD3 R37, P2, P6, R37, R28, R20 ;  /* 0x0000001c25257210 */ /* 0x000fe20007e5e014 */
[----:B------:R-:W-:-:S04]  /*91b80*/  IMAD.WIDE.U32 R18, P1, R39, R23, R18 ;  /* 0x0000001727127225 */ /* 0x000fc80007820012 */
[----:B------:R-:W-:Y:S01]  /*91b90*/  IMAD.IADD R27, R27, 0x1, R31 ;  /* 0x000000011b1b7824 */ /* 0x000fe200078e021f */
[----:B------:R-:W-:Y:S01]  /*91ba0*/  SEL R31, RZ, 0x1, P4 ;  /* 0x00000001ff1f7807 */ /* 0x000fe20002000000 */
[----:B------:R-:W-:-:S04]  /*91bb0*/  IMAD.WIDE.U32 R20, R23, R47, RZ ;  /* 0x0000002f17147225 */ /* 0x000fc800078e00ff */
[----:B------:R-:W-:Y:S01]  /*91bc0*/  IMAD.X R5, R27, 0x1, R5, P5 ;  /* 0x000000011b057824 */ /* 0x000fe200028e0605 */
[----:B------:R-:W-:Y:S01]  /*91bd0*/  IADD3 RZ, P5, PT, R21, R18, RZ ;  /* 0x0000001215ff7210 */ /* 0x000fe20007fbe0ff */
[----:B------:R-:W-:Y:S01]  /*91be0*/  IMAD.WIDE.U32 R20, R22, R55, RZ ;  /* 0x0000003716147225 */ /* 0x000fe200078e00ff */
[----:B------:R-:W-:Y:S02]  /*91bf0*/  IADD3.X R18, PT, PT, RZ, R29, RZ, P2, P6 ;  /* 0x0000001dff127210 */ /* 0x000fe400017ec4ff */
[----:B------:R-:W-:Y:S01]  /*91c00*/  IADD3 R37, P6, PT, R30, R37, RZ ;  /* 0x000000251e257210 */ /* 0x000fe20007fde0ff */
[----:B------:R-:W-:Y:S01]  /*91c10*/  IMAD.MOV.U32 R26, RZ, RZ, R19 ;  /* 0x000000ffff1a7224 */ /* 0x000fe200078e0013 */
[----:B------:R-:W-:Y:S01]  /*91c20*/  SEL R19, RZ, 0x1, P3 ;  /* 0x00000001ff137807 */ /* 0x000fe20001800000 */
[----:B------:R-:W-:Y:S01]  /*91c30*/  IMAD.WIDE.U32 R20, P4, R38, R23, R20 ;  /* 0x0000001726147225 */ /* 0x000fe20007880014 */
[----:B------:R-:W-:Y:S02]  /*91c40*/  ISETP.GE.U32.AND P2, PT, R37, R30, PT ;  /* 0x0000001e2500720c */ /* 0x000fe40003f46070 */
[C---:B------:R-:W-:Y:S01]  /*91c50*/  ISETP.GE.U32.AND.EX P0, PT, R5.reuse, R27, PT, P0 ;  /* 0x0000001b0500720c */ /* 0x040fe20003f06100 */
[----:B------:R-:W-:Y:S01]  /*91c60*/  IMAD.X R30, R5, 0x1, R18, P6 ;  /* 0x00000001051e7824 */ /* 0x000fe200030e0612 */
[----:B------:R-:W-:Y:S01]  /*91c70*/  IADD3 R31, P6, P3, R19, R24, R31 ;  /* 0x00000018131f7210 */ /* 0x000fe20007bde01f */
[----:B------:R-:W-:-:S02]  /*91c80*/  IMAD.X R27, RZ, RZ, RZ, P1 ;  /* 0x000000ffff1b7224 */ /* 0x000fc400008e06ff */
[----:B------:R-:W-:-:S04]  /*91c90*/  IMAD.WIDE.U32 R28, R23, R55, RZ ;  /* 0x00000037171c7225 */ /* 0x000fc800078e00ff */
[----:B------:R-:W-:Y:S01]  /*91ca0*/  IMAD.WIDE.U32 R18, R55, R23, RZ ;  /* 0x0000001737127225 */ /* 0x000fe200078e00ff */
[----:B------:R-:W-:-:S03]  /*91cb0*/  IADD3 RZ, P1, PT, R29, R20, RZ ;  /* 0x000000141dff7210 */ /* 0x000fc60007f3e0ff */
[----:B------:R-:W-:Y:S02]  /*91cc0*/  IMAD R24, R38, R23, RZ ;  /* 0x0000001726187224 */ /* 0x000fe400078e02ff */
[----:B------:R-:W-:Y:S01]  /*91cd0*/  IMAD.WIDE.U32.X R26, R39, R22, R26, P5 ;  /* 0x00000016271a7225 */ /* 0x000fe200028e041a */
[----:B------:R-:W-:-:S03]  /*91ce0*/  IADD3 R31, P5, PT, R31, R18, RZ ;  /* 0x000000121f1f7210 */ /* 0x000fc60007fbe0ff */
[----:B------:R-:W-:Y:S02]  /*91cf0*/  IMAD R24, R55, R22, R24 ;  /* 0x0000001637187224 */ /* 0x000fe400078e0218 */
[----:B------:R-:W-:Y:S01]  /*91d00*/  IMAD.X R29, RZ, RZ, RZ, P4 ;  /* 0x000000ffff1d7224 */ /* 0x000fe200020e06ff */
[----:B------:R-:W-:Y:S01]  /*91d10*/  ISETP.GE.U32.AND P4, PT, R31, R18, PT ;  /* 0x000000121f00720c */ /* 0x000fe20003f86070 */
[----:B------:R-:W-:Y:S02]  /*91d20*/  IMAD.MOV.U32 R28, RZ, RZ, R21 ;  /* 0x000000ffff1c7224 */ /* 0x000fe400078e0015 */
[----:B------:R-:W-:Y:S02]  /*91d30*/  IMAD.IADD R24, R19, 0x1, R24 ;  /* 0x0000000113187824 */ /* 0x000fe400078e0218 */
[----:B------:R-:W-:Y:S01]  /*91d40*/  IMAD.WIDE.U32.X R18, R38, R22, R28, P1 ;  /* 0x0000001626127225 */ /* 0x000fe200008e041c */
[C---:B------:R-:W-:Y:S02]  /*91d50*/  ISETP.GE.U32.AND.EX P1, PT, R30.reuse, R5, PT, P2 ;  /* 0x000000051e00720c */ /* 0x040fe40003f26120 */
[----:B------:R-:W-:Y:S01]  /*91d60*/  SEL R5, RZ, 0x1, P0 ;  /* 0x00000001ff057807 */ /* 0x000fe20000000000 */
[----:B------:R-:W-:Y:S01]  /*91d70*/  IMAD.WIDE.U32 R20, R30, 0x3d1, RZ ;  /* 0x000003d11e147825 */ /* 0x000fe200078e00ff */
[----:B------:R-:W-:-:S02]  /*91d80*/  SEL R29, RZ, 0x1, P1 ;  /* 0x00000001ff1d7807 */ /* 0x000fc40000800000 */
[----:B------:R-:W-:Y:S01]  /*91d90*/  IADD3.X R28, PT, PT, RZ, R25, RZ, P6, P3 ;  /* 0x00000019ff1c7210 */ /* 0x000fe200037e64ff */
[----:B------:R-:W-:Y:S01]  /*91da0*/  IMAD.WIDE.U32 R22, R37, 0x3d1, RZ ;  /* 0x000003d125167825 */ /* 0x000fe200078e00ff */
[----:B------:R-:W-:-:S03]  /*91db0*/  IADD3 R29, P0, P3, R29, R26, R5 ;  /* 0x0000001a1d1d7210 */ /* 0x000fc60007b1e005 */
[----:B------:R-:W-:Y:S01]  /*91dc0*/  IMAD.WIDE.U32 R20, P2, R37, 0x1, R20 ;  /* 0x0000000125147825 */ /* 0x000fe20007840014 */
[-C--:B------:R-:W-:Y:S02]  /*91dd0*/  IADD3 R26, P1, PT, R35, R22.reuse, RZ ;  /* 0x00000016231a7210 */ /* 0x080fe40007f3e0ff */
[----:B------:R-:W-:Y:S01]  /*91de0*/  IADD3.X R37, PT, PT, RZ, R27, RZ, P0, P3 ;  /* 0x0000001bff257210 */ /* 0x000fe200007e64ff */
[----:B------:R-:W-:Y:S01]  /*91df0*/  IMAD.X R28, R24, 0x1, R28, P5 ;  /* 0x00000001181c7824 */ /* 0x000fe200028e061c */
[----:B------:R-:W-:Y:S02]  /*91e00*/  ISETP.GE.U32.AND P0, PT, R26, R22, PT ;  /* 0x000000161a00720c */ /* 0x000fe40003f06070 */
[----:B------:R-:W-:Y:S01]  /*91e10*/  IADD3 R27, P3, PT, R23, R20, RZ ;  /* 0x00000014171b7210 */ /* 0x000fe20007f7e0ff */
[----:B------:R-:W-:Y:S01]  /*91e20*/  IMAD.WIDE.U32 R22, R34, 0x3d1, RZ ;  /* 0x000003d122167825 */ /* 0x000fe200078e00ff */
[----:B------:R-:W-:Y:S02]  /*91e30*/  ISETP.GE.U32.AND.EX P4, PT, R28, R24, PT, P4 ;  /* 0x000000181c00720c */ /* 0x000fe40003f86140 */
[----:B------:R-:W-:Y:S01]  /*91e40*/  IADD3 R29, P6, PT, R31, R29, RZ ;  /* 0x0000001d1f1d7210 */ /* 0x000fe20007fde0ff */
[----:B------:R-:W-:-:S02]  /*91e50*/  IMAD.X R36, R27, 0x1, R36, P1 ;  /* 0x000000011b247824 */ /* 0x000fc400008e0624 */
[----:B------:R-:W-:Y:S01]  /*91e60*/  IMAD.WIDE.U32 R22, P5, R4, 0x1, R22 ;  /* 0x0000000104167825 */ /* 0x000fe200078a0016 */
[----:B------:R-:W-:Y:S02]  /*91e70*/  ISETP.GE.U32.AND P1, PT, R29, R31, PT ;  /* 0x0000001f1d00720c */ /* 0x000fe40003f26070 */
[----:B------:R-:W-:Y:S01]  /*91e80*/  ISETP.GE.U32.AND.EX P0, PT, R36, R27, PT, P0 ;  /* 0x0000001b2400720c */ /* 0x000fe20003f06100 */
[----:B------:R-:W-:Y:S01]  /*91e90*/  IMAD.WIDE.U32 R4, R4, 0x3d1, RZ ;  /* 0x000003d104047825 */ /* 0x000fe200078e00ff */
[----:B------:R-:W-:-:S03]  /*91ea0*/  SEL R27, RZ, 0x1, P4 ;  /* 0x00000001ff1b7807 */ /* 0x000fc60002000000 */
        /* <DEDUP_REMOVED lines=8> */
[----:B------:R-:W-:Y:S01]  /*91f30*/  ISETP.GE.U32.AND P5, PT, R16, R4, PT ;  /* 0x000000041000720c */ /* 0x000fe20003fa6070 */
[----:B------:R-:W-:Y:S02]  /*91f40*/  IMAD.X R23, RZ, RZ, RZ, P2 ;  /* 0x000000ffff177224 */ /* 0x000fe400010e06ff */
[----:B------:R-:W-:Y:S01]  /*91f50*/  IMAD.X R37, R28, 0x1, R37, P6 ;  /* 0x000000011c257824 */ /* 0x000fe200030e0625 */
[----:B------:R-:W-:Y:S01]  /*91f60*/  ISETP.GE.U32.AND.EX P5, PT, R48, R5, PT, P5 ;  /* 0x000000053000720c */ /* 0x000fe20003fa6150 */
[----:B------:R-:W-:Y:S02]  /*91f70*/  IMAD.MOV.U32 R22, RZ, RZ, R21 ;  /* 0x000000ffff167224 */ /* 0x000fe400078e0015 */
[C---:B------:R-:W-:Y:S01]  /*91f80*/  IMAD.WIDE.U32 R20, R37.reuse, 0x3d1, RZ ;  /* 0x000003d125147825 */ /* 0x040fe200078e00ff */
[----:B------:R-:W-:Y:S02]  /*91f90*/  SEL R5, RZ, 0x1, P5 ;  /* 0x00000001ff057807 */ /* 0x000fe40002800000 */
[----:B------:R-:W-:Y:S01]  /*91fa0*/  ISETP.GE.U32.AND.EX P1, PT, R37, R28, PT, P1 ;  /* 0x0000001c2500720c */ /* 0x000fe20003f26110 */
[----:B------:R-:W-:Y:S01]  /*91fb0*/  IMAD.WIDE.U32 R24, R29, 0x3d1, RZ ;  /* 0x000003d11d187825 */ /* 0x000fe200078e00ff */
[----:B------:R-:W-:-:S02]  /*91fc0*/  IADD3 R4, P2, P5, R26, R34, R5 ;  /* 0x000000221a047210 */ /* 0x000fc40007d5e005 */
[----:B------:R-:W-:Y:S01]  /*91fd0*/  SEL R17, RZ, 0x1, P1 ;  /* 0x00000001ff117807 */ /* 0x000fe20000800000 */
[----:B------:R-:W-:Y:S01]  /*91fe0*/  IMAD.WIDE.U32.X R22, R30, 0x1, R22, P3 ;  /* 0x000000011e167825 */ /* 0x000fe200018e0416 */
[----:B------:R-:W-:Y:S02]  /*91ff0*/  IADD3.X R51, PT, PT, R36, R35, RZ, P2, P5 ;  /* 0x0000002324337210 */ /* 0x000fe400017ea4ff */
[----:B------:R-:W-:Y:S01]  /*92000*/  ISETP.GE.U32.AND P2, PT, R4, R26, PT ;  /* 0x0000001a0400720c */ /* 0x000fe20003f46070 */
[----:B------:R-:W-:Y:S01]  /*92010*/  IMAD.WIDE.U32 R20, P3, R29, 0x1, R20 ;  /* 0x000000011d147825 */ /* 0x000fe20007860014 */
[----:B------:R-:W-:Y:S02]  /*92020*/  SEL R26, RZ, 0x1, P0 ;  /* 0x00000001ff1a7807 */ /* 0x000fe40000000000 */
[----:B------:R-:W-:-:S04]  /*92030*/  ISETP.GE.U32.AND.EX P2, PT, R51, R36, PT, P2 ;  /* 0x000000243300720c */ /* 0x000fc80003f46120 */
[----:B------:R-:W-:Y:S02]  /*92040*/  SEL R5, RZ, 0x1, P2 ;  /* 0x00000001ff057807 */ /* 0x000fe40001000000 */
[----:B------:R-:W-:Y:S02]  /*92050*/  IADD3 R17, P1, P2, R17, R18, R27 ;  /* 0x0000001211117210 */ /* 0x000fe40007a3e01b */
[----:B------:R-:W-:Y:S02]  /*92060*/  IADD3 R18, P0, PT, R7, R24, RZ ;  /* 0x0000001807127210 */ /* 0x000fe40007f1e0ff */
[----:B------:R-:W-:Y:S02]  /*92070*/  IADD3 R5, P4, P5, R5, R22, R26 ;  /* 0x0000001605057210 */ /* 0x000fe40007d9e01a */
[----:B------:R-:W-:Y:S01]  /*92080*/  IADD3.X R7, PT, PT, RZ, R19, RZ, P1, P2 ;  /* 0x00000013ff077210 */ /* 0x000fe20000fe44ff */
[----:B------:R-:W-:Y:S01]  /*92090*/  IMAD.X R19, RZ, RZ, RZ, P3 ;  /* 0x000000ffff137224 */ /* 0x000fe200018e06ff */
[----:B------:R-:W-:-:S02]  /*920a0*/  IADD3 R25, P2, PT, R25, R20, RZ ;  /* 0x0000001419197210 */ /* 0x000fc40007f5e0ff */
[----:B------:R-:W-:Y:S01]  /*920b0*/  IADD3.X R27, PT, PT, RZ, R23, RZ, P4, P5 ;  /* 0x00000017ff1b7210 */ /* 0x000fe200027ea4ff */
[----:B------:R-:W-:Y:S01]  /*920c0*/  IMAD.WIDE.U32 R22, R7, 0x3d1, RZ ;  /* 0x000003d107167825 */ /* 0x000fe200078e00ff */
        /* <DEDUP_REMOVED lines=10> */
[----:B------:R-:W-:Y:S01]  /*92170*/  SEL R25, RZ, 0x1, P1 ;  /* 0x00000001ff197807 */ /* 0x000fe20000800000 */
[----:B------:R-:W-:-:S04]  /*92180*/  IMAD.WIDE.U32 R18, P2, R17, 0x1, R22 ;  /* 0x0000000111127825 */ /* 0x000fc80007840016 */
[----:B------:R-:W-:-:S03]  /*92190*/  IMAD.WIDE.U32 R22, R17, 0x3d1, RZ ;  /* 0x000003d111167825 */ /* 0x000fc600078e00ff */
        /* <DEDUP_REMOVED lines=62> */
.L_x_1948:
[----:B------:R-:W-:Y:S05]  /*92580*/  BSYNC.RECONVERGENT B2 ;  /* 0x0000000000027941 */ /* 0x000fea0003800200 */
.L_x_1947:
        /* <DEDUP_REMOVED lines=13> */
.L_x_1950:
        /* <DEDUP_REMOVED lines=10> */
.L_x_1951:
[----:B------:R-:W-:Y:S05]  /*92700*/  BSYNC.RECONVERGENT B2 ;  /* 0x0000000000027941 */ /* 0x000fea0003800200 */
.L_x_1949:
        /* <DEDUP_REMOVED lines=9> */
.L_x_1966:
        /* <DEDUP_REMOVED lines=29> */
[----:B------:R-:W-:Y:S01]  /*92970*/  IMAD.WIDE.U32 R26, R12, R11, RZ ;  /* 0x0000000b0c1a7225 */ /* 0x000fe200078e00ff */
[----:B------:R-:W-:-:S03]  /*92980*/  IADD3 R34, P6, P5, R34, R28, R19 ;  /* 0x0000001c22227210 */ /* 0x000fc60007dde013 */
[----:B------:R-:W-:Y:S01]  /*92990*/  IMAD.WIDE.U32 R22, P1, R13, R14, R22 ;  /* 0x0000000e0d167225 */ /* 0x000fe20007820016 */
[----:B------:R-:W-:-:S03]  /*929a0*/  ISETP.GE.U32.AND P0, PT, R34, R28, PT ;  /* 0x0000001c2200720c */ /* 0x000fc60003f06070 */
[----:B------:R-:W-:Y:S01]  /*929b0*/  IMAD.WIDE.U32 R18, R11, R11, RZ ;  /* 0x0000000b0b127225 */ /* 0x000fe200078e00ff */
[----:B------:R-:W-:Y:S02]  /*929c0*/  IADD3 R32, P2, PT, R29, R22, RZ ;  /* 0x000000161d207210 */ /* 0x000fe40007f5e0ff */
[----:B------:R-:W-:Y:S01]  /*929d0*/  SHF.L.W.U32.HI R22, R20, 0x1, R21 ;  /* 0x0000000114167819 */ /* 0x000fe20000010e15 */
[----:B------:R-:W-:-:S04]  /*929e0*/  IMAD.WIDE.U32 R26, P3, R11, R12, R26 ;  /* 0x0000000c0b1a7225 */ /* 0x000fc8000786001a */
[----:B------:R-:W-:Y:S01]  /*929f0*/  IMAD.WIDE.U32 R28, R10, R9, RZ ;  /* 0x000000090a1c7225 */ /* 0x000fe200078e00ff */
[----:B------:R-:W-:-:S03]  /*92a00*/  IADD3 R19, P4, PT, R19, R26, RZ ;  /* 0x0000001a13137210 */ /* 0x000fc60007f9e0ff */
[----:B------:R-:W-:Y:S02]  /*92a10*/  IMAD.X R31, RZ, RZ, RZ, P3 ;  /* 0x000000ffff1f7224 */ /* 0x000fe400018e06ff */
[----:B------:R-:W-:-:S04]  /*92a20*/  IMAD.WIDE.U32 R28, P3, R9, R10, R28 ;  /* 0x0000000a091c7225 */ /* 0x000fc8000786001c */
[----:B------:R-:W-:-:S04]  /*92a30*/  IMAD.WIDE.U32 R20, R9, R9, RZ ;  /* 0x0000000909147225 */ /* 0x000fc800078e00ff */
[----:B------:R-:W-:Y:S02]  /*92a40*/  IMAD.MOV.U32 R30, RZ, RZ, R27 ;  /* 0x000000ffff1e7224 */ /* 0x000fe400078e001b */
[----:B------:R-:W-:Y:S02]  /*92a50*/  IMAD.X R33, RZ, RZ, RZ, P3 ;  /* 0x000000ffff217224 */ /* 0x000fe400018e06ff */
[----:B------:R-:W-:Y:S01]  /*92a60*/  IMAD.WIDE.U32.X R30, R12, R12, R30, P4 ;  /* 0x0000000c0c1e7225 */ /* 0x000fe200020e041e */
[----:B------:R-:W-:Y:S02]  /*92a70*/  IADD3 R21, P4, PT, R21, R28, RZ ;  /* 0x0000001c15157210 */ /* 0x000fe40007f9e0ff */
[-C--:B------:R-:W-:Y:S01]  /*92a80*/  IADD3.X R28, PT, PT, RZ, R32.reuse, R22, P6, P5 ;  /* 0x00000020ff1c7210 */ /* 0x080fe200037ea416 */
[----:B------:R-:W-:Y:S02]  /*92a90*/  IMAD.MOV.U32 R22, RZ, RZ, R30 ;  /* 0x000000ffff167224 */ /* 0x000fe400078e001e */
[----:B------:R-:W-:Y:S01]  /*92aa0*/  IMAD.MOV.U32 R36, RZ, RZ, R31 ;  /* 0x000000ffff247224 */ /* 0x000fe200078e001f */
[----:B------:R-:W-:Y:S01]  /*92ab0*/  ISETP.GE.U32.AND.EX P0, PT, R28, R32, PT, P0 ;  /* 0x000000201c00720c */ /* 0x000fe20003f06100 */
[----:B------:R-:W-:-:S02]  /*92ac0*/  IMAD.MOV.U32 R32, RZ, RZ, R29 ;  /* 0x000000ffff207224 */ /* 0x000fc400078e001d */
        /* <DEDUP_REMOVED lines=20> */
.L_x_1953:
[----:B------:R-:W-:Y:S05]  /*92c10*/  BSYNC.RECONVERGENT B2 ;  /* 0x0000000000027941 */ /* 0x000fea0003800200 */
.L_x_1952:
        /* <DEDUP_REMOVED lines=23> */
[----:B------:R-:W-:Y:S01]  /*92d90*/  ISETP.GE.U32.AND P0, PT, R31, R29, PT ;  /* 0x0000001d1f00720c */ /* 0x000fe20003f06070 */
[----:B------:R-:W-:Y:S01]  /*92da0*/  IMAD.WIDE.U32 R28, R15, R9, RZ ;  /* 0x000000090f1c7225 */ /* 0x000fe200078e00ff */
[----:B------:R-:W-:-:S03]  /*92db0*/  IADD3.X R37, PT, PT, RZ, R33, R37, P1, P2 ;  /* 0x00000021ff257210 */ /* 0x000fc60000fe4425 */
[----:B------:R-:W-:Y:S01]  /*92dc0*/  IMAD.WIDE.U32 R26, P3, R10, R15, R26 ;  /* 0x0000000f0a1a7225 */ /* 0x000fe2000786001a */
[----:B------:R-:W-:-:S03]  /*92dd0*/  ISETP.GE.U32.AND.EX P0, PT, R37, R33, PT, P0 ;  /* 0x000000212500720c */ /* 0x000fc60003f06100 */
[----:B------:R-:W-:Y:S01]  /*92de0*/  IMAD.MOV.U32 R28, RZ, RZ, R27 ;  /* 0x000000ffff1c7224 */ /* 0x000fe200078e001b */
[----:B------:R-:W-:Y:S01]  /*92df0*/  IADD3 RZ, P4, PT, R29, R26, RZ ;  /* 0x0000001a1dff7210 */ /* 0x000fe20007f9e0ff */
[----:B------:R-:W-:Y:S02]  /*92e00*/  IMAD.X R29, RZ, RZ, RZ, P3 ;  /* 0x000000ffff1d7224 */ /* 0x000fe400018e06ff */
[C---:B------:R-:W-:Y:S02]  /*92e10*/  IMAD R26, R10.reuse, R15, RZ ;  /* 0x0000000f0a1a7224 */ /* 0x040fe400078e02ff */
[----:B------:R-:W-:-:S04]  /*92e20*/  IMAD.WIDE.U32.X R28, R10, R35, R28, P4 ;  /* 0x000000230a1c7225 */ /* 0x000fc800020e041c */
[C---:B------:R-:W-:Y:S01]  /*92e30*/  IMAD R35, R9.reuse, R35, R26 ;  /* 0x0000002309237224 */ /* 0x040fe200078e021a */
        /* <DEDUP_REMOVED lines=31> */
.L_x_1955:
[----:B------:R-:W-:Y:S05]  /*93030*/  BSYNC.RECONVERGENT B2 ;  /* 0x0000000000027941 */ /* 0x000fea0003800200 */
.L_x_1954:
[-C--:B------:R-:W-:Y:S01]  /*93040*/  IADD3 R28, P0, P2, R28, R18.reuse, R27 ;  /* 0x000000121c1c7210 */ /* 0x080fe20007a1e01b */
[----:B------:R-:W-:Y:S01]  /*93050*/  IMAD.WIDE.U32 R26, R14, R11, RZ ;  /* 0x0000000b0e1a7225 */ /* 0x000fe200078e00ff */
[----:B------:R-:W-:Y:S02]  /*93060*/  BSSY.RECONVERGENT B2, `(.L_x_1956) ;  /* 0x000004a000027945 */ /* 0x000fe40003800200 */
[----:B------:R-:W-:Y:S01]  /*93070*/  ISETP.GE.U32.AND P1, PT, R28, R18, PT ;  /* 0x000000121c00720c */ /* 0x000fe20003f26070 */
[C---:B------:R-:W-:Y:S01]  /*93080*/  IMAD R39, R12.reuse, R13, RZ ;  /* 0x0000000d0c277224 */ /* 0x040fe200078e02ff */
[----:B------:R-:W-:Y:S01]  /*93090*/  IADD3.X R33, PT, PT, RZ, R19, R33, P0, P2 ;  /* 0x00000013ff217210 */ /* 0x000fe200007e4421 */
[----:B------:R-:W-:-:S03]  /*930a0*/  IMAD.WIDE.U32 R26, P0, R12, R13, R26 ;  /* 0x0000000d0c1a7225 */ /* 0x000fc6000780001a */
[----:B------:R-:W-:Y:S01]  /*930b0*/  ISETP.GE.U32.AND.EX P1, PT, R33, R19, PT, P1 ;  /* 0x000000132100720c */ /* 0x000fe20003f26110 */
[----:B------:R-:W-:-:S04]  /*930c0*/  IMAD.WIDE.U32 R18, R13, R11, RZ ;  /* 0x0000000b0d127225 */ /* 0x000fc800078e00ff */
        /* <DEDUP_REMOVED lines=25> */
[-C--:B------:R-:W-:Y:S02]  /*93260*/  IMAD R18, R10, R13.reuse, RZ ;  /* 0x0000000d0a127224 */ /* 0x080fe400078e02ff */
[----:B------:R-:W-:-:S04]  /*93270*/  IMAD.WIDE.U32 R26, R9, R13, RZ ;  /* 0x0000000d091a7225 */ /* 0x000fc800078e00ff */
[-C--:B------:R-:W-:Y:S02]  /*93280*/  IMAD R18, R9, R14.reuse, R18 ;  /* 0x0000000e09127224 */ /* 0x080fe400078e0212 */
[----:B------:R-:W-:Y:S02]  /*93290*/  IMAD.X R29, RZ, RZ, RZ, P4 ;  /* 0x000000ffff1d7224 */ /* 0x000fe400020e06ff */
[----:B------:R-:W-:Y:S02]  /*932a0*/  IMAD.IADD R13, R27, 0x1, R18 ;  /* 0x000000011b0d7824 */ /* 0x000fe400078e0212 */
[----:B------:R-:W-:Y:S02]  /*932b0*/  IMAD.SHL.U32 R18, R26, 0x2, RZ ;  /* 0x000000021a127824 */ /* 0x000fe400078e00ff */
[----:B------:R-:W-:Y:S01]  /*932c0*/  IMAD.WIDE.U32.X R28, R10, R14, R28, P5 ;  /* 0x0000000e0a1c7225 */ /* 0x000fe200028e041c */
[----:B------:R-:W-:Y:S02]  /*932d0*/  SHF.L.U64.HI R38, R26, 0x1, R13 ;  /* 0x000000011a267819 */ /* 0x000fe4000001020d */
[----:B------:R-:W-:Y:S01]  /*932e0*/  IADD3 R35, P3, PT, R18, R40, RZ ;  /* 0x0000002812237210 */ /* 0x000fe20007f7e0ff */
[----:B------:R-:W-:Y:S01]  /*932f0*/  IMAD.WIDE.U32 R26, R11, R9, RZ ;  /* 0x000000090b1a7225 */ /* 0x000fe200078e00ff */
[----:B------:R-:W-:-:S02]  /*93300*/  SHF.L.W.U32.HI R13, R13, 0x1, R28 ;  /* 0x000000010d0d7819 */ /* 0x000fc40000010e1c */
[----:B------:R-:W-:Y:S01]  /*93310*/  ISETP.GE.U32.AND P2, PT, R35, R18, PT ;  /* 0x000000122300720c */ /* 0x000fe20003f46070 */
[----:B------:R-:W-:-:S04]  /*93320*/  IMAD.WIDE.U32 R18, R12, R9, RZ ;  /* 0x000000090c127225 */ /* 0x000fc800078e00ff */
[----:B------:R-:W-:Y:S02]  /*93330*/  IMAD.X R14, R38, 0x1, R39, P3 ;  /* 0x00000001260e7824 */ /* 0x000fe400018e0627 */
[----:B------:R-:W-:-:S03]  /*93340*/  IMAD.WIDE.U32 R18, P4, R10, R11, R18 ;  /* 0x0000000b0a127225 */ /* 0x000fc60007880012 */
        /* <DEDUP_REMOVED lines=8> */
[----:B------:R-:W-:Y:S02]  /*933d0*/  IMAD.IADD R9, R11, 0x1, R18 ;  /* 0x000000010b097824 */ /* 0x000fe400078e0212 */
[----:B------:R-:W-:-:S03]  /*933e0*/  IMAD.SHL.U32 R33, R10, 0x2, RZ ;  /* 0x000000020a217824 */ /* 0x000fc600078e00ff */
[----:B------:R-:W-:Y:S02]  /*933f0*/  SHF.L.U64.HI R38, R10, 0x1, R9 ;  /* 0x000000010a267819 */ /* 0x000fe40000010209 */
[----:B------:R-:W-:Y:S02]  /*93400*/  SHF.L.W.U32.HI R10, R28, 0x1, R29 ;  /* 0x000000011c0a7819 */ /* 0x000fe40000010e1d */
        /* <DEDUP_REMOVED lines=15> */
.L_x_1957:
[----:B------:R-:W-:Y:S05]  /*93500*/  BSYNC.RECONVERGENT B2 ;  /* 0x0000000000027941 */ /* 0x000fea0003800200 */
.L_x_1956:
        /* <DEDUP_REMOVED lines=15> */
.L_x_1959:
[----:B------:R-:W-:Y:S05]  /*93600*/  BSYNC.RECONVERGENT B2 ;  /* 0x0000000000027941 */ /* 0x000fea0003800200 */
.L_x_1958:
[-C--:B------:R-:W-:Y:S01]  /*93610*/  IADD3 R29, P1, P2, R29, R22.reuse, R13 ;  /* 0x000000161d1d7210 */ /* 0x080fe20007a3e00d */
[----:B------:R-:W-:Y:S01]  /*93620*/  IMAD.WIDE.U32 R12, R14, 0x3d1, RZ ;  /* 0x000003d10e0c7825 */ /* 0x000fe200078e00ff */
[----:B------:R-:W-:Y:S01]  /*93630*/  SHF.L.W.U32.HI R9, R9, 0x1, R26 ;  /* 0x0000000109097819 */ /* 0x000fe20000010e1a */
[----:B------:R-:W-:Y:S01]  /*93640*/  BSSY.RECONVERGENT B2, `(.L_x_1960) ;  /* 0x000008a000027945 */ /* 0x000fe20003800200 */
[----:B------:R-:W-:Y:S01]  /*93650*/  ISETP.GE.U32.AND P0, PT, R29, R22, PT ;  /* 0x000000161d00720c */ /* 0x000fe20003f06070 */
[----:B------:R-:W-:Y:S01]  /*93660*/  VIADD R8, R8, 0x1 ;  /* 0x0000000108087836 */ /* 0x000fe20000000000 */
[-C--:B------:R-:W-:Y:S01]  /*93670*/  IADD3.X R22, PT, PT, RZ, R36.reuse, R10, P1, P2 ;  /* 0x00000024ff167210 */ /* 0x080fe20000fe440a */
[----:B------:R-:W-:Y:S01]  /*93680*/  IMAD.WIDE.U32 R12, P3, R35, 0x1, R12 ;  /* 0x00000001230c7825 */ /* 0x000fe2000786000c */
[----:B------:R-:W-:Y:S02]  /*93690*/  SHF.L.W.U32.HI R28, R26, 0x1, R27 ;  /* 0x000000011a1c7819 */ /* 0x000fe40000010e1b */
[----:B------:R-:W-:Y:S01]  /*936a0*/  IADD3 R29, P2, PT, R33, R29, RZ ;  /* 0x0000001d211d7210 */ /* 0x000fe20007f5e0ff */
[----:B------:R-:W-:Y:S01]  /*936b0*/  IMAD.WIDE.U32 R10, R35, 0x3d1, RZ ;  /* 0x000003d1230a7825 */ /* 0x000fe200078e00ff */
[----:B------:R-:W-:-:S03]  /*936c0*/  ISETP.GE.U32.AND.EX P0, PT, R22, R36, PT, P0 ;  /* 0x000000241600720c */ /* 0x000fc60003f06100 */
[----:B------:R-:W-:Y:S01]  /*936d0*/  IMAD.X R27, RZ, RZ, RZ, P3 ;  /* 0x000000ffff1b7224 */ /* 0x000fe200018e06ff */
[----:B------:R-:W-:Y:S01]  /*936e0*/  IADD3 R11, P1, PT, R11, R12, RZ ;  /* 0x0000000c0b0b7210 */ /* 0x000fe20007f3e0ff */
[----:B------:R-:W-:Y:S02]  /*936f0*/  IMAD.MOV.U32 R26, RZ, RZ, R13 ;  /* 0x000000ffff1a7224 */ /* 0x000fe400078e000d */
[----:B------:R-:W-:Y:S02]  /*93700*/  IMAD.X R22, R38, 0x1, R22, P2 ;  /* 0x0000000126167824 */ /* 0x000fe400010e0616 */
[----:B------:R-:W-:-:S04]  /*93710*/  IMAD.WIDE.U32 R18, R15, R15, R10 ;  /* 0x0000000f0f127225 */ /* 0x000fc800078e000a */
[----:B------:R-:W-:Y:S01]  /*93720*/  IMAD.WIDE.U32.X R14, R14, 0x1, R26, P1 ;  /* 0x000000010e0e7825 */ /* 0x000fe200008e041a */
[C---:B------:R-:W-:Y:S02]  /*93730*/  ISETP.GE.U32.AND P1, PT, R29.reuse, R33, PT ;  /* 0x000000211d00720c */ /* 0x040fe40003f26070 */
[----:B------:R-:W-:Y:S01]  /*93740*/  ISETP.GE.U32.AND P3, PT, R18, R10, PT ;  /* 0x0000000a1200720c */ /* 0x000fe20003f66070 */
[----:B------:R-:W-:Y:S01]  /*93750*/  IMAD.IADD R35, R24, 0x1, R19 ;  /* 0x0000000118237824 */ /* 0x000fe200078e0213 */
[C---:B------:R-:W-:Y:S01]  /*93760*/  ISETP.GE.U32.AND.EX P1, PT, R22.reuse, R38, PT, P1 ;  /* 0x000000261600720c */ /* 0x040fe20003f26110 */
[----:B------:R-:W-:Y:S01]  /*93770*/  IMAD.WIDE.U32 R24, R22, 0x3d1, RZ ;  /* 0x000003d116187825 */ /* 0x000fe200078e00ff */
[----:B------:R-:W-:Y:S02]  /*93780*/  @!P0 IADD3 R20, P2, PT, R20, 0x1, RZ ;  /* 0x0000000114148810 */ /* 0x000fe40007f5e0ff */
[----:B------:R-:W-:Y:S01]  /*93790*/  SEL R19, RZ, 0x1, P1 ;  /* 0x00000001ff137807 */ /* 0x000fe20000800000 */
[----:B------:R-:W-:Y:S01]  /*937a0*/  IMAD.WIDE.U32 R12, R29, 0x3d1, RZ ;  /* 0x000003d11d0c7825 */ /* 0x000fe200078e00ff */
[----:B------:R-:W-:-:S02]  /*937b0*/  ISETP.GE.U32.AND.EX P3, PT, R35, R11, PT, P3 ;  /* 0x0000000b2300720c */ /* 0x000fc40003f66130 */
[----:B------:R-:W-:Y:S01]  /*937c0*/  IADD3 R9, P5, P4, R19, R20, R9 ;  /* 0x0000001413097210 */ /* 0x000fe20007cbe009 */
[----:B------:R-:W-:Y:S01]  /*937d0*/  IMAD.WIDE.U32 R10, P1, R29, 0x1, R24 ;  /* 0x000000011d0a7825 */ /* 0x000fe20007820018 */
[-C--:B------:R-:W-:Y:S02]  /*937e0*/  IADD3 R16, P6, PT, R16, R12.reuse, RZ ;  /* 0x0000000c10107210 */ /* 0x080fe40007fde0ff */
[----:B------:R-:W-:Y:S01]  /*937f0*/  SEL R19, RZ, 0x1, P3 ;  /* 0x00000001ff137807 */ /* 0x000fe20001800000 */
[----:B------:R-:W-:Y:S01]  /*93800*/  IMAD.X R25, RZ, RZ, RZ, P1 ;  /* 0x000000ffff197224 */ /* 0x000fe200008e06ff */
[----:B------:R-:W-:Y:S01]  /*93810*/  ISETP.GE.U32.AND P1, PT, R16, R12, PT ;  /* 0x0000000c1000720c */ /* 0x000fe20003f26070 */
[----:B------:R-:W-:Y:S01]  /*93820*/  @!P0 IMAD.X R21, RZ, RZ, R21, P2 ;  /* 0x000000ffff158224 */ /* 0x000fe200010e0615 */
[----:B------:R-:W-:Y:S01]  /*93830*/  IADD3 R12, P3, PT, R13, R10, RZ ;  /* 0x0000000a0d0c7210 */ /* 0x000fe20007f7e0ff */
[----:B------:R-:W-:Y:S01]  /*93840*/  IMAD.MOV.U32 R24, RZ, RZ, R11 ;  /* 0x000000ffff187224 */ /* 0x000fe200078e000b */
[----:B------:R-:W-:-:S02]  /*93850*/  @!P0 ISETP.NE.U32.AND P2, PT, R20, RZ, PT ;  /* 0x000000ff1400820c */ /* 0x000fc40003f45070 */
[----:B------:R-:W-:Y:S01]  /*93860*/  IADD3.X R28, PT, PT, RZ, R21, R28, P5, P4 ;  /* 0x00000015ff1c7210 */ /* 0x000fe20002fe841c */
[----:B------:R-:W-:Y:S01]  /*93870*/  IMAD.X R17, R12, 0x1, R17, P6 ;  /* 0x000000010c117824 */ /* 0x000fe200030e0611 */
[----:B------:R-:W-:Y:S01]  /*93880*/  @!P0 ISETP.NE.AND.EX P2, PT, R21, RZ, PT, P2 ;  /* 0x000000ff1500820c */ /* 0x000fe20003f45320 */
[----:B------:R-:W-:Y:S01]  /*93890*/  IMAD.WIDE.U32.X R24, R22, 0x1, R24, P3 ;  /* 0x0000000116187825 */ /* 0x000fe200018e0418 */
[----:B------:R-:W-:Y:S02]  /*938a0*/  IADD3 R13, P4, P5, R16, R14, R19 ;  /* 0x0000000e100d7210 */ /* 0x000fe40007d9e013 */
[----:B------:R-:W-:Y:S02]  /*938b0*/  @!P0 SEL R10, RZ, 0x1, P2 ;  /* 0x00000001ff0a8807 */ /* 0x000fe40001000000 */
[----:B------:R-:W-:Y:S02]  /*938c0*/  ISETP.GE.U32.AND P2, PT, R13, R16, PT ;  /* 0x000000100d00720c */ /* 0x000fe40003f46070 */
[----:B------:R-:W-:-:S02]  /*938d0*/  IADD3.X R14, PT, PT, R17, R15, RZ, P4, P5 ;  /* 0x0000000f110e7210 */ /* 0x000fc400027ea4ff */
[----:B------:R-:W-:Y:S02]  /*938e0*/  ISETP.GE.U32.AND P6, PT, R9, R20, PT ;  /* 0x000000140900720c */ /* 0x000fe40003fc6070 */
[----:B------:R-:W-:Y:S02]  /*938f0*/  ISETP.GE.U32.AND.EX P1, PT, R17, R12, PT, P1 ;  /* 0x0000000c1100720c */ /* 0x000fe40003f26110 */
[----:B------:R-:W-:Y:S01]  /*93900*/  ISETP.GE.U32.AND.EX P2, PT, R14, R17, PT, P2 ;  /* 0x000000110e00720c */ /* 0x000fe20003f46120 */
[C---:B------:R-:W-:Y:S01]  /*93910*/  IMAD.WIDE.U32 R16, R28.reuse, 0x3d1, RZ ;  /* 0x000003d11c107825 */ /* 0x040fe200078e00ff */
[----:B------:R-:W-:Y:S02]  /*93920*/  ISETP.GE.U32.AND.EX P6, PT, R28, R21, PT, P6 ;  /* 0x000000151c00720c */ /* 0x000fe40003fc6160 */
[----:B------:R-:W-:Y:S02]  /*93930*/  SEL R12, RZ, 0x1, P1 ;  /* 0x00000001ff0c7807 */ /* 0x000fe40000800000 */
[----:B------:R-:W-:Y:S01]  /*93940*/  SEL R19, RZ, 0x1, P2 ;  /* 0x00000001ff137807 */ /* 0x000fe20001000000 */
[----:B------:R-:W-:Y:S01]  /*93950*/  IMAD.WIDE.U32 R16, P1, R9, 0x1, R16 ;  /* 0x0000000109107825 */ /* 0x000fe20007820010 */
[----:B------:R-:W-:-:S02]  /*93960*/  @!P0 IADD3 R23, P4, PT, R10, R23, RZ ;  /* 0x000000170a178210 */ /* 0x000fc40007f9e0ff */
[----:B------:R-:W-:Y:S01]  /*93970*/  SEL R20, RZ, 0x1, P6 ;  /* 0x00000001ff147807 */ /* 0x000fe20003000000 */
[----:B------:R-:W-:Y:S01]  /*93980*/  IMAD.WIDE.U32 R10, R9, 0x3d1, RZ ;  /* 0x000003d1090a7825 */ /* 0x000fe200078e00ff */
[----:B------:R-:W-:Y:S02]  /*93990*/  IADD3 R19, P3, P5, R19, R24, R12 ;  /* 0x0000001813137210 */ /* 0x000fe40007d7e00c */
[----:B------:R-:W-:Y:S01]  /*939a0*/  IADD3 R9, P2, PT, R23, R20, RZ ;  /* 0x0000001417097210 */ /* 0x000fe20007f5e0ff */
[----:B------:R-:W-:Y:S01]  /*939b0*/  @!P0 IMAD.X R32, RZ, RZ, R32, P4 ;  /* 0x000000ffff208224 */ /* 0x000fe200020e0620 */
[----:B------:R-:W-:Y:S01]  /*939c0*/  IADD3.X R25, PT, PT, RZ, R25, RZ, P3, P5 ;  /* 0x00000019ff197210 */ /* 0x000fe20001fea4ff */
[----:B------:R-:W-:Y:S01]  /*939d0*/  IMAD.X R21, RZ, RZ, RZ, P1 ;  /* 0x000000ffff157224 */ /* 0x000fe200008e06ff */
[----:B------:R-:W-:Y:S01]  /*939e0*/  IADD3 R34, P0, PT, R34, R10, RZ ;  /* 0x0000000a22227210 */ /* 0x000fe20007f1e0ff */
[----:B------:R-:W-:Y:S01]  /*939f0*/  IMAD.X R32, RZ, RZ, R32, P2 ;  /* 0x000000ffff207224 */ /* 0x000fe200010e0620 */
[----:B------:R-:W-:Y:S01]  /*93a00*/  IADD3 R15, P3, PT, R11, R16, RZ ;  /* 0x000000100b0f7210 */ /* 0x000fe20007f7e0ff */
[----:B------:R-:W-:Y:S01]  /*93a10*/  IMAD.MOV.U32 R20, RZ, RZ, R17 ;  /* 0x000000ffff147224 */ /* 0x000fe200078e0011 */
        /* <DEDUP_REMOVED lines=25> */
[----:B------:R-:W-:Y:S01]  /*93bb0*/  IMAD.WIDE.U32.X R20, R32, 0x1, R20, P3 ;  /* 0x0000000120147825 */ /* 0x000fe200018e0414 */
[----:B------:R-:W0:Y:S02]  /*93bc0*/  LDC.64 R16, c[0x3][0x640] ;  /* 0x00c19000ff107b82 */ /* 0x000e240000000a00 */
[----:B------:R-:W-:-:S02]  /*93bd0*/  ISETP.GE.U32.AND.EX P1, PT, R10, R37, PT, P1 ;  /* 0x000000250a00720c */ /* 0x000fc40003f26110 */
        /* <DEDUP_REMOVED lines=48> */
.L_x_1961:
[----:B------:R-:W-:Y:S05]  /*93ee0*/  BSYNC.RECONVERGENT B2 ;  /* 0x0000000000027941 */ /* 0x000fea0003800200 */
.L_x_1960:
        /* <DEDUP_REMOVED lines=24> */
.L_x_1964:
[----:B------:R-:W-:Y:S05]  /*94070*/  BSYNC.RELIABLE B3 ;  /* 0x0000000000037941 */ /* 0x000fea0003800100 */
.L_x_1963:
        /* <DEDUP_REMOVED lines=18> */
.L_x_1965:
[----:B------:R-:W-:Y:S05]  /*941a0*/  BSYNC.RECONVERGENT B2 ;  /* 0x0000000000027941 */ /* 0x000fea0003800200 */
.L_x_1962:
[----:B------:R-:W-:Y:S05]  /*941b0*/  @P1 BRA `(.L_x_1966) ;  /* 0xffffffe400781947 */ /* 0x000fea000383ffff */
[-C--:B------:R-:W-:Y:S01]  /*941c0*/  IMAD.WIDE.U32 R28, R35, R7.reuse, RZ ;  /* 0x00000007231c7225 */ /* 0x080fe200078e00ff */
[----:B------:R-:W-:Y:S03]  /*941d0*/  BSSY.RECONVERGENT B2, `(.L_x_1967) ;  /* 0x00001a9000027945 */ /* 0x000fe60003800200 */
[----:B------:R-:W-:-:S04]  /*941e0*/  IMAD.WIDE.U32 R30, R15, R7, RZ ;  /* 0x000000070f1e7225 */ /* 0x000fc800078e00ff */
[----:B------:R-:W-:-:S04]  /*941f0*/  IMAD.WIDE.U32 R28, P0, R48, R15, R28 ;  /* 0x0000000f301c7225 */ /* 0x000fc8000780001c */
[----:B------:R-:W-:Y:S01]  /*94200*/  IMAD.X R25, RZ, RZ, RZ, P0 ;  /* 0x000000ffff197224 */ /* 0x000fe200000e06ff */
[----:B------:R-:W-:Y:S01]  /*94210*/  IADD3 RZ, P0, PT, R31, R28, RZ ;  /* 0x0000001c1fff7210 */ /* 0x000fe20007f1e0ff */
[----:B------:R-:W-:-:S04]  /*94220*/  IMAD.WIDE.U32 R26, R35, R4, RZ ;  /* 0x00000004231a7225 */ /* 0x000fc800078e00ff */
[----:B------:R-:W-:Y:S02]  /*94230*/  IMAD.MOV.U32 R24, RZ, RZ, R29 ;  /* 0x000000ffff187224 */ /* 0x000fe400078e001d */
[----:B------:R-:W-:Y:S02]  /*94240*/  IMAD R8, R51, R15, RZ ;  /* 0x0000000f33087224 */ /* 0x000fe400078e02ff */
[----:B------:R-:W-:-:S04]  /*94250*/  IMAD.WIDE.U32 R28, R15, R4, RZ ;  /* 0x000000040f1c7225 */ /* 0x000fc800078e00ff */
[----:B------:R-:W-:-:S04]  /*94260*/  IMAD.WIDE.U32 R26, P2, R51, R15, R26 ;  /* 0x0000000f331a7225 */ /* 0x000fc8000784001a */
[----:B------:R-:W-:Y:S01]  /*94270*/  IMAD.WIDE.U32.X R24, R48, R35, R24, P0 ;  /* 0x0000002330187225 */ /* 0x000fe200000e0418 */
[----:B------:R-:W-:-:S03]  /*94280*/  IADD3 RZ, P4, PT, R29, R26, RZ ;  /* 0x0000001a1dff7210 */ /* 0x000fc60007f9e0ff */
[----:B------:R-:W-:-:S04]  /*94290*/  IMAD.WIDE.U32 R30, R4, R15, RZ ;  /* 0x0000000f041e7225 */ /* 0x000fc800078e00ff */
[----:B------:R-:W-:Y:S01]  /*942a0*/  IMAD R33, R4, R35, R8 ;  /* 0x0000002304217224 */ /* 0x000fe200078e0208 */
[-C--:B------:R-:W-:Y:S01]  /*942b0*/  IADD3 R39, P0, PT, R24, R30.reuse, RZ ;  /* 0x0000001e18277210 */ /* 0x080fe20007f1e0ff */
[-C--:B------:R-:W-:Y:S02]  /*942c0*/  IMAD R28, R48, R13.reuse, RZ ;  /* 0x0000000d301c7224 */ /* 0x080fe400078e02ff */
[----:B------:R-:W-:Y:S01]  /*942d0*/  IMAD.IADD R26, R31, 0x1, R33 ;  /* 0x000000011f1a7824 */ /* 0x000fe200078e0221 */
[----:B------:R-:W-:Y:S01]  /*942e0*/  ISETP.GE.U32.AND P1, PT, R39, R30, PT ;  /* 0x0000001e2700720c */ /* 0x000fe20003f26070 */
[C---:B------:R-:W-:Y:S02]  /*942f0*/  IMAD R31, R7.reuse, R14, R28 ;  /* 0x0000000e071f7224 */ /* 0x040fe400078e021c */
[----:B------:R-:W-:Y:S02]  /*94300*/  IMAD.X R8, R26, 0x1, R25, P0 ;  /* 0x000000011a087824 */ /* 0x000fe400000e0619 */
[----:B------:R-:W-:-:S03]  /*94310*/  IMAD.WIDE.U32 R24, R7, R13, RZ ;  /* 0x0000000d07187225 */ /* 0x000fc600078e00ff */
[----:B------:R-:W-:Y:S01]  /*94320*/  ISETP.GE.U32.AND.EX P1, PT, R8, R26, PT, P1 ;  /* 0x0000001a0800720c */ /* 0x000fe20003f26110 */
[----:B------:R-:W-:Y:S01]  /*94330*/  IMAD.X R29, RZ, RZ, RZ, P2 ;  /* 0x000000ffff1d7224 */ /* 0x000fe200010e06ff */
[-C--:B------:R-:W-:Y:S01]  /*94340*/  IADD3 R39, P3, PT, R39, R24.reuse, RZ ;  /* 0x0000001827277210 */ /* 0x080fe20007f7e0ff */
[----:B------:R-:W-:Y:S01]  /*94350*/  IMAD.MOV.U32 R28, RZ, RZ, R27 ;  /* 0x000000ffff1c7224 */ /* 0x000fe200078e001b */
[----:B------:R-:W-:Y:S01]  /*94360*/  SEL R27, RZ, 0x1, P1 ;  /* 0x00000001ff1b7807 */ /* 0x000fe20000800000 */
[----:B------:R-:W-:Y:S01]  /*94370*/  IMAD.IADD R31, R25, 0x1, R31 ;  /* 0x00000001191f7824 */ /* 0x000fe200078e021f */
[----:B------:R-:W-:Y:S01]  /*94380*/  ISETP.GE.U32.AND P0, PT, R39, R24, PT ;  /* 0x000000182700720c */ /* 0x000fe20003f06070 */
[----:B------:R-:W-:-:S04]  /*94390*/  IMAD.WIDE.U32 R24, R5, R15, RZ ;  /* 0x0000000f05187225 */ /* 0x000fc800078e00ff */
[----:B------:R-:W-:-:S04]  /*943a0*/  IMAD.WIDE.U32.X R28, R51, R35, R28, P4 ;  /* 0x00000023331c7225 */ /* 0x000fc800020e041c */
[----:B------:R-:W-:Y:S01]  /*943b0*/  IMAD R26, R52, R15, RZ ;  /* 0x0000000f341a7224 */ /* 0x000fe200078e02ff */
[----:B------:R-:W-:Y:S01]  /*943c0*/  IADD3 R32, P2, P4, R24, R28, R27 ;  /* 0x0000001c18207210 */ /* 0x000fe20007c5e01b */
[----:B------:R-:W-:Y:S02]  /*943d0*/  IMAD.X R38, R31, 0x1, R8, P3 ;  /* 0x000000011f267824 */ /* 0x000fe400018e0608 */
[----:B------:R-:W-:Y:S01]  /*943e0*/  IMAD R33, R5, R35, R26 ;  /* 0x0000002305217224 */ /* 0x000fe200078e021a */
[----:B------:R-:W-:Y:S01]  /*943f0*/  ISETP.GE.U32.AND P1, PT, R32, R24, PT ;  /* 0x000000182000720c */ /* 0x000fe20003f26070 */
[----:B------:R-:W-:Y:S01]  /*94400*/  IMAD.WIDE.U32 R26, R15, R5, RZ ;  /* 0x000000050f1a7225 */ /* 0x000fe200078e00ff */
[----:B------:R-:W-:-:S03]  /*94410*/  ISETP.GE.U32.AND.EX P0, PT, R38, R31, PT, P0 ;  /* 0x0000001f2600720c */ /* 0x000fc60003f06100 */
[----:B------:R-:W-:Y:S02]  /*94420*/  IMAD.IADD R28, R25, 0x1, R33 ;  /* 0x00000001191c7824 */ /* 0x000fe400078e0221 */
[----:B------:R-:W-:-:S03]  /*94430*/  IMAD.WIDE.U32 R24, R35, R5, RZ ;  /* 0x0000000523187225 */ /* 0x000fc600078e00ff */
[----:B------:R-:W-:Y:S01]  /*94440*/  IADD3.X R34, PT, PT, R28, R29, RZ, P2, P4 ;  /* 0x0000001d1c227210 */ /* 0x000fe200017e84ff */
[-C--:B------:R-:W-:Y:S02]  /*94450*/  IMAD R33, R54, R15.reuse, RZ ;  /* 0x0000000f36217224 */ /* 0x080fe400078e02ff */
[----:B------:R-:W-:Y:S01]  /*94460*/  IMAD.WIDE.U32 R24, P2, R52, R15, R24 ;  /* 0x0000000f34187225 */ /* 0x000fe20007840018 */
[----:B------:R-:W-:-:S03]  /*94470*/  ISETP.GE.U32.AND.EX P1, PT, R34, R28, PT, P1 ;  /* 0x0000001c2200720c */ /* 0x000fc60003f26110 */
[----:B------:R-:W-:Y:S01]  /*94480*/  IMAD.MOV.U32 R26, RZ, RZ, R25 ;  /* 0x000000ffff1a7224 */ /* 0x000fe200078e0019 */
[----:B------:R-:W-:Y:S01]  /*94490*/  IADD3 RZ, P4, PT, R27, R24, RZ ;  /* 0x000000181bff7210 */ /* 0x000fe20007f9e0ff */
[----:B------:R-:W-:Y:S01]  /*944a0*/  IMAD.X R27, RZ, RZ, RZ, P2 ;  /* 0x000000ffff1b7224 */ /* 0x000fe200010e06ff */
[----:B------:R-:W-:Y:S01]  /*944b0*/  SEL R29, RZ, 0x1, P1 ;  /* 0x00000001ff1d7807 */ /* 0x000fe20000800000 */
[-C--:B------:R-:W-:Y:S02]  /*944c0*/  IMAD R33, R6, R35.reuse, R33 ;  /* 0x0000002306217224 */ /* 0x080fe400078e0221 */
[----:B------:R-:W-:-:S04]  /*944d0*/  IMAD.WIDE.U32.X R24, R52, R35, R26, P4 ;  /* 0x0000002334187225 */ /* 0x000fc800020e041a */
[----:B------:R-:W-:-:S04]  /*944e0*/  IMAD.WIDE.U32 R26, R6, R15, RZ ;  /* 0x0000000f061a7225 */ /* 0x000fc800078e00ff */
[----:B------:R-:W-:Y:S01]  /*944f0*/  IMAD.IADD R33, R27, 0x1, R33 ;  /* 0x000000011b217824 */ /* 0x000fe200078e0221 */
[----:B------:R-:W-:Y:S01]  /*94500*/  IADD3 R30, P1, P4, R26, R24, R29 ;  /* 0x000000181a1e7210 */ /* 0x000fe20007c3e01d */
[----:B------:R-:W-:-:S03]  /*94510*/  IMAD.WIDE.U32 R28, R13, R7, RZ ;  /* 0x000000070d1c7225 */ /* 0x000fc600078e00ff */
[----:B------:R-:W-:Y:S01]  /*94520*/  ISETP.GE.U32.AND P2, PT, R30, R26, PT ;  /* 0x0000001a1e00720c */ /* 0x000fe20003f46070 */
[----:B------:R-:W-:Y:S01]  /*94530*/  IMAD.WIDE.U32 R26, R14, R7, RZ ;  /* 0x000000070e1a7225 */ /* 0x000fe200078e00ff */
[----:B------:R-:W-:-:S03]  /*94540*/  IADD3.X R28, PT, PT, R33, R25, RZ, P1, P4 ;  /* 0x00000019211c7210 */ /* 0x000fc60000fe84ff */
[----:B------:R-:W-:Y:S01]  /*94550*/  IMAD.WIDE.U32 R24, R4, R13, RZ ;  /* 0x0000000d04187225 */ /* 0x000fe200078e00ff */
[----:B------:R-:W-:-:S03]  /*94560*/  ISETP.GE.U32.AND.EX P2, PT, R28, R33, PT, P2 ;  /* 0x000000211c00720c */ /* 0x000fc60003f46120 */
[----:B------:R-:W-:Y:S01]  /*94570*/  IMAD.WIDE.U32 R26, P6, R48, R13, R26 ;  /* 0x0000000d301a7225 */ /* 0x000fe200078c001a */
[----:B------:R-:W-:-:S03]  /*94580*/  SEL R36, RZ, 0x1, P2 ;  /* 0x00000001ff247807 */ /* 0x000fc60001000000 */
[-C--:B------:R-:W-:Y:S01]  /*94590*/  IMAD R33, R52, R13.reuse, RZ ;  /* 0x0000000d34217224 */ /* 0x080fe200078e02ff */
[----:B------:R-:W-:Y:S01]  /*945a0*/  IADD3 RZ, P5, PT, R29, R26, RZ ;  /* 0x0000001a1dff7210 */ /* 0x000fe20007fbe0ff */
[----:B------:R-:W-:Y:S01]  /*945b0*/  IMAD R29, R51, R13, RZ ;  /* 0x0000000d331d7224 */ /* 0x000fe200078e02ff */
[----:B------:R-:W-:Y:S01]  /*945c0*/  IADD3 R26, P4, PT, R32, R24, RZ ;  /* 0x00000018201a7210 */ /* 0x000fe20007f9e0ff */
[-C--:B------:R-:W-:Y:S01]  /*945d0*/  IMAD R33, R5, R14.reuse, R33 ;  /* 0x0000000e05217224 */ /* 0x080fe200078e0221 */
[----:B------:R-:W-:Y:S01]  /*945e0*/  SEL R32, RZ, 0x1, P0 ;  /* 0x00000001ff207807 */ /* 0x000fe20000000000 */
[----:B------:R-:W-:Y:S01]  /*945f0*/  IMAD R29, R4, R14, R29 ;  /* 0x0000000e041d7224 */ /* 0x000fe200078e021d */
[----:B------:R-:W-:Y:S01]  /*94600*/  ISETP.GE.U32.AND P1, PT, R26, R24, PT ;  /* 0x000000181a00720c */ /* 0x000fe20003f26070 */
[----:B------:R-:W-:Y:S02]  /*94610*/  IMAD.MOV.U32 R24, RZ, RZ, R27 ;  /* 0x000000ffff187224 */ /* 0x000fe400078e001b */
[----:B------:R-:W-:-:S02]  /*94620*/  IMAD.IADD R29, R25, 0x1, R29 ;  /* 0x00000001191d7824 */ /* 0x000fc400078e021d */
[----:B------:R-:W-:Y:S02]  /*94630*/  IMAD.X R25, RZ, RZ, RZ, P6 ;  /* 0x000000ffff197224 */ /* 0x000fe400030e06ff */
[----:B------:R-:W-:Y:S02]  /*94640*/  IMAD.X R34, R29, 0x1, R34, P4 ;  /* 0x000000011d227824 */ /* 0x000fe400020e0622 */
[----:B------:R-:W-:-:S03]  /*94650*/  IMAD.WIDE.U32.X R24, R48, R14, R24, P5 ;  /* 0x0000000e30187225 */ /* 0x000fc600028e0418 */
[----:B------:R-:W-:Y:S01]  /*94660*/  ISETP.GE.U32.AND.EX P1, PT, R34, R29, PT, P1 ;  /* 0x0000001d2200720c */ /* 0x000fe20003f26110 */
[----:B------:R-:W-:Y:S01]  /*94670*/  IMAD R42, R48, R15, RZ ;  /* 0x0000000f302a7224 */ /* 0x000fe200078e02ff */
[----:B------:R-:W-:-:S03]  /*94680*/  IADD3 R32, P0, P3, R26, R24, R32 ;  /* 0x000000181a207210 */ /* 0x000fc60007b1e020 */
[----:B------:R-:W-:Y:S01]  /*94690*/  IMAD R42, R7, R35, R42 ;  /* 0x00000023072a7224 */ /* 0x000fe200078e022a */
[----:B------:R-:W-:Y:S01]  /*946a0*/  IADD3.X R8, PT, PT, R34, R25, RZ, P0, P3 ;  /* 0x0000001922087210 */ /* 0x000fe200007e64ff */
[----:B------:R-:W-:Y:S01]  /*946b0*/  IMAD.WIDE.U32 R24, R14, R4, RZ ;  /* 0x000000040e187225 */ /* 0x000fe200078e00ff */
[----:B------:R-:W-:-:S03]  /*946c0*/  ISETP.GE.U32.AND P0, PT, R32, R26, PT ;  /* 0x0000001a2000720c */ /* 0x000fc60003f06070 */
[----:B------:R-:W-:Y:S01]  /*946d0*/  IMAD.WIDE.U32 R26, R13, R4, RZ ;  /* 0x000000040d1a7225 */ /* 0x000fe200078e00ff */
[----:B------:R-:W-:-:S03]  /*946e0*/  ISETP.GE.U32.AND.EX P0, PT, R8, R34, PT, P0 ;  /* 0x000000220800720c */ /* 0x000fc60003f06100 */
[----:B------:R-:W-:Y:S01]  /*946f0*/  IMAD.WIDE.U32 R24, P4, R51, R13, R24 ;  /* 0x0000000d33187225 */ /* 0x000fe20007880018 */
        /* <DEDUP_REMOVED lines=17> */
[----:B------:R-:W-:Y:S01]  /*94810*/  ISETP.GE.U32.AND P1, PT, R30, R31, PT ;  /* 0x0000001f1e00720c */ /* 0x000fe20003f26070 */
[C---:B------:R-:W-:Y:S01]  /*94820*/  IMAD.X R31, R28.reuse, 0x1, R34, P5 ;  /* 0x000000011c1f7824 */ /* 0x040fe200028e0622 */
[----:B------:R-:W-:Y:S01]  /*94830*/  IADD3 RZ, P3, PT, R27, R24, RZ ;  /* 0x000000181bff7210 */ /* 0x000fe20007f7e0ff */
[----:B------:R-:W-:Y:S01]  /*94840*/  IMAD.X R27, RZ, RZ, RZ, P4 ;  /* 0x000000ffff1b7224 */ /* 0x000fe200020e06ff */
[----:B------:R-:W-:Y:S01]  /*94850*/  ISETP.GE.U32.AND.EX P0, PT, R28, R33, PT, P0 ;  /* 0x000000211c00720c */ /* 0x000fe20003f06100 */
[----:B------:R-:W-:Y:S01]  /*94860*/  IMAD.MOV.U32 R26, RZ, RZ, R25 ;  /* 0x000000ffff1a7224 */ /* 0x000fe200078e0019 */
[----:B------:R-:W-:Y:S01]  /*94870*/  ISETP.GE.U32.AND.EX P1, PT, R31, R28, PT, P1 ;  /* 0x0000001c1f00720c */ /* 0x000fe20003f26110 */
[----:B------:R-:W-:-:S03]  /*94880*/  IMAD.WIDE.U32 R28, R13, R6, RZ ;  /* 0x000000060d1c7225 */ /* 0x000fc600078e00ff */
[----:B------:R-:W-:Y:S01]  /*94890*/  SEL R33, RZ, 0x1, P1 ;  /* 0x00000001ff217807 */ /* 0x000fe20000800000 */
[----:B------:R-:W-:Y:S01]  /*948a0*/  IMAD.WIDE.U32.X R24, R52, R14, R26, P3 ;  /* 0x0000000e34187225 */ /* 0x000fe200018e041a */
[----:B------:R-:W-:-:S04]  /*948b0*/  SEL R26, RZ, 0x1, P0 ;  /* 0x00000001ff1a7807 */ /* 0x000fc80000000000 */
        /* <DEDUP_REMOVED lines=16> */
[----:B------:R-:W-:-:S04]  /*949c0*/  IMAD.WIDE.U32 R26, R6, R13, RZ ;  /* 0x0000000d061a7225 */ /* 0x000fc800078e00ff */
[----:B------:R-:W-:-:S03]  /*949d0*/  IMAD.WIDE.U32.X R28, R54, R35, R28, P1 ;  /* 0x00000023361c7225 */ /* 0x000fc600008e041c */
[----:B------:R-:W-:Y:S01]  /*949e0*/  IADD3 R36, P0, P2, R26, R28, R36 ;  /* 0x0000001c1a247210 */ /* 0x000fe20007a1e024 */
[----:B------:R-:W-:Y:S02]  /*949f0*/  IMAD.IADD R28, R27, 0x1, R14 ;  /* 0x000000011b1c7824 */ /* 0x000fe400078e020e */
[-C--:B------:R-:W-:Y:S01]  /*94a00*/  IMAD R14, R48, R11.reuse, RZ ;  /* 0x0000000b300e7224 */ /* 0x080fe200078e02ff */
[C---:B------:R-:W-:Y:S01]  /*94a10*/  ISETP.GE.U32.AND P1, PT, R36.reuse, R26, PT ;  /* 0x0000001a2400720c */ /* 0x040fe20003f26070 */
[C---:B------:R-:W-:Y:S01]  /*94a20*/  IMAD.WIDE.U32 R26, R7.reuse, R11, RZ ;  /* 0x0000000b071a7225 */ /* 0x040fe200078e00ff */
[----:B------:R-:W-:Y:S02]  /*94a30*/  IADD3 R13, P3, PT, R36, R33, RZ ;  /* 0x00000021240d7210 */ /* 0x000fe40007f7e0ff */
[----:B------:R-:W-:Y:S01]  /*94a40*/  IADD3.X R29, PT, PT, R28, R29, RZ, P0, P2 ;  /* 0x0000001d1c1d7210 */ /* 0x000fe200007e44ff */
[----:B------:R-:W-:Y:S01]  /*94a50*/  IMAD R14, R7, R12, R14 ;  /* 0x0000000c070e7224 */ /* 0x000fe200078e020e */
[----:B------:R-:W-:-:S02]  /*94a60*/  IADD3 R37, P4, PT, R32, R26, RZ ;  /* 0x0000001a20257210 */ /* 0x000fc40007f9e0ff */
[----:B------:R-:W-:Y:S01]  /*94a70*/  ISETP.GE.U32.AND P2, PT, R13, R36, PT ;  /* 0x000000240d00720c */ /* 0x000fe20003f46070 */
[----:B------:R-:W-:Y:S01]  /*94a80*/  IMAD.IADD R27, R27, 0x1, R14 ;  /* 0x000000011b1b7824 */ /* 0x000fe200078e020e */
[----:B------:R-:W-:Y:S01]  /*94a90*/  ISETP.GE.U32.AND P0, PT, R37, R26, PT ;  /* 0x0000001a2500720c */ /* 0x000fe20003f06070 */
[C---:B------:R-:W-:Y:S01]  /*94aa0*/  IMAD.X R14, R29.reuse, 0x1, R34, P3 ;  /* 0x000000011d0e7824 */ /* 0x040fe200018e0622 */
[----:B------:R-:W-:Y:S01]  /*94ab0*/  ISETP.GE.U32.AND.EX P1, PT, R29, R28, PT, P1 ;  /* 0x0000001c1d00720c */ /* 0x000fe20003f26110 */
[----:B------:R-:W-:-:S03]  /*94ac0*/  IMAD.X R36, R27, 0x1, R8, P4 ;  /* 0x000000011b247824 */ /* 0x000fc600020e0608 */
[----:B------:R-:W-:Y:S01]  /*94ad0*/  ISETP.GE.U32.AND.EX P2, PT, R14, R29, PT, P2 ;  /* 0x0000001d0e00720c */ /* 0x000fe20003f46120 */
[----:B------:R-:W-:Y:S01]  /*94ae0*/  IMAD.WIDE.U32 R28, R11, R7, RZ ;  /* 0x000000070b1c7225 */ /* 0x000fe200078e00ff */
[----:B------:R-:W-:Y:S02]  /*94af0*/  ISETP.GE.U32.AND.EX P0, PT, R36, R27, PT, P0 ;  /* 0x0000001b2400720c */ /* 0x000fe40003f06100 */
[----:B------:R-:W-:Y:S02]  /*94b00*/  SEL R32, RZ, 0x1, P1 ;  /* 0x00000001ff207807 */ /* 0x000fe40000800000 */
[----:B------:R-:W-:-:S04]  /*94b10*/  SEL R27, RZ, 0x1, P2 ;  /* 0x00000001ff1b7807 */ /* 0x000fc80001000000 */
[----:B------:R-:W-:Y:S01]  /*94b20*/  IADD3 R32, P1, P2, R27, R24, R32 ;  /* 0x000000181b207210 */ /* 0x000fe20007a3e020 */
[----:B------:R-:W-:-:S04]  /*94b30*/  IMAD.WIDE.U32 R26, R12, R7, RZ ;  /* 0x000000070c1a7225 */ /* 0x000fc800078e00ff */
[----:B------:R-:W-:-:S04]  /*94b40*/  IMAD.WIDE.U32 R26, P3, R48, R11, R26 ;  /* 0x0000000b301a7225 */ /* 0x000fc8000786001a */
[----:B------:R-:W-:Y:S01]  /*94b50*/  IMAD.MOV.U32 R24, RZ, RZ, R27 ;  /* 0x000000ffff187224 */ /* 0x000fe200078e001b */
[----:B------:R-:W-:Y:S01]  /*94b60*/  IADD3 RZ, P4, PT, R29, R26, RZ ;  /* 0x0000001a1dff7210 */ /* 0x000fe20007f9e0ff */
[----:B------:R-:W-:Y:S01]  /*94b70*/  IMAD R27, R51, R11, RZ ;  /* 0x0000000b331b7224 */ /* 0x000fe200078e02ff */
[----:B------:R-:W-:Y:S01]  /*94b80*/  IADD3.X R29, PT, PT, RZ, R25, RZ, P1, P2 ;  /* 0x00000019ff1d7210 */ /* 0x000fe20000fe44ff */
[----:B------:R-:W-:Y:S02]  /*94b90*/  IMAD.X R25, RZ, RZ, RZ, P3 ;  /* 0x000000ffff197224 */ /* 0x000fe400018e06ff */
[C---:B------:R-:W-:Y:S02]  /*94ba0*/  IMAD R8, R4.reuse, R12, R27 ;  /* 0x0000000c04087224 */ /* 0x040fe400078e021b */
[----:B------:R-:W-:-:S04]  /*94bb0*/  IMAD.WIDE.U32 R26, R4, R11, RZ ;  /* 0x0000000b041a7225 */ /* 0x000fc800078e00ff */
[----:B------:R-:W-:Y:S01]  /*94bc0*/  IMAD.IADD R27, R27, 0x1, R8 ;  /* 0x000000011b1b7824 */ /* 0x000fe200078e0208 */
[----:B------:R-:W-:Y:S01]  /*94bd0*/  IADD3 R30, P2, PT, R30, R26, RZ ;  /* 0x0000001a1e1e7210 */ /* 0x000fe20007f5e0ff */
[----:B------:R-:W-:Y:S01]  /*94be0*/  IMAD.WIDE.U32.X R24, R48, R12, R24, P4 ;  /* 0x0000000c30187225 */ /* 0x000fe200020e0418 */
[----:B------:R-:W-:Y:S02]  /*94bf0*/  SEL R8, RZ, 0x1, P0 ;  /* 0x00000001ff087807 */ /* 0x000fe40000000000 */
[C---:B------:R-:W-:Y:S01]  /*94c00*/  ISETP.GE.U32.AND P1, PT, R30.reuse, R26, PT ;  /* 0x0000001a1e00720c */ /* 0x040fe20003f26070 */
[----:B------:R-:W-:Y:S01]  /*94c10*/  IMAD.X R31, R27, 0x1, R31, P2 ;  /* 0x000000011b1f7824 */ /* 0x000fe200010e061f */
[----:B------:R-:W-:-:S04]  /*94c20*/  IADD3 R8, P2, P3, R30, R24, R8 ;  /* 0x000000181e087210 */ /* 0x000fc80007b5e008 */
[C---:B------:R-:W-:Y:S01]  /*94c30*/  IADD3.X R28, PT, PT, R31.reuse, R25, RZ, P2, P3 ;  /* 0x000000191f1c7210 */ /* 0x040fe200017e64ff */
[----:B------:R-:W-:Y:S01]  /*94c40*/  IMAD.WIDE.U32 R24, R12, R4, RZ ;  /* 0x000000040c187225 */ /* 0x000fe200078e00ff */
[----:B------:R-:W-:Y:S02]  /*94c50*/  ISETP.GE.U32.AND.EX P0, PT, R31, R27, PT, P1 ;  /* 0x0000001b1f00720c */ /* 0x000fe40003f06110 */
        /* <DEDUP_REMOVED lines=47> */
[----:B------:R-:W-:Y:S01]  /*94f50*/  IADD3 R11, P5, PT, R32, R31, RZ ;  /* 0x0000001f200b7210 */ /* 0x000fe20007fbe0ff */
        /* <DEDUP_REMOVED lines=15> */
[----:B------:R-:W-:Y:S01]  /*95050*/  IMAD.WIDE.U32 R28, R9, R7, RZ ;  /* 0x00000007091c7225 */ /* 0x000fe200078e00ff */
[----:B------:R-:W-:Y:S02]  /*95060*/  SEL R8, RZ, 0x1, P1 ;  /* 0x00000001ff087807 */ /* 0x000fe40000800000 */
[----:B------:R-:W-:Y:S01]  /*95070*/  SEL R31, RZ, 0x1, P2 ;  /* 0x00000001ff1f7807 */ /* 0x000fe20001000000 */
[-C--:B------:R-:W-:Y:S01]  /*95080*/  IMAD.WIDE.U32 R24, P3, R48, R9.reuse, R24 ;  /* 0x0000000930187225 */ /* 0x080fe20007860018 */
[----:B------:R-:W-:Y:S02]  /*95090*/  SEL R28, RZ, 0x1, P0 ;  /* 0x00000001ff1c7807 */ /* 0x000fe40000000000 */
[----:B------:R-:W-:Y:S01]  /*950a0*/  IADD3 R31, P1, P2, R31, R26, R8 ;  /* 0x0000001a1f1f7210 */ /* 0x000fe20007a3e008 */
[----:B------:R-:W-:Y:S01]  /*950b0*/  IMAD.MOV.U32 R26, RZ, RZ, R25 ;  /* 0x000000ffff1a7224 */ /* 0x000fe200078e0019 */
[----:B------:R-:W-:Y:S01]  /*950c0*/  IADD3 RZ, P4, PT, R29, R24, RZ ;  /* 0x000000181dff7210 */ /* 0x000fe20007f9e0ff */
[----:B------:R-:W-:Y:S01]  /*950d0*/  IMAD R25, R51, R9, RZ ;  /* 0x0000000933197224 */ /* 0x000fe200078e02ff */
[----:B------:R-:W-:Y:S01]  /*950e0*/  IADD3.X R29, PT, PT, RZ, R27, RZ, P1, P2 ;  /* 0x0000001bff1d7210 */ /* 0x000fe20000fe44ff */
[----:B------:R-:W-:-:S02]  /*950f0*/  IMAD.X R27, RZ, RZ, RZ, P3 ;  /* 0x000000ffff1b7224 */ /* 0x000fc400018e06ff */
[C---:B------:R-:W-:Y:S02]  /*95100*/  IMAD R8, R4.reuse, R10, R25 ;  /* 0x0000000a04087224 */ /* 0x040fe400078e0219 */
[----:B------:R-:W-:-:S04]  /*95110*/  IMAD.WIDE.U32 R24, R4, R9, RZ ;  /* 0x0000000904187225 */ /* 0x000fc800078e00ff */
[----:B------:R-:W-:Y:S01]  /*95120*/  IMAD.IADD R8, R25, 0x1, R8 ;  /* 0x0000000119087824 */ /* 0x000fe200078e0208 */
[----:B------:R-:W-:Y:S01]  /*95130*/  IADD3 R13, P2, PT, R13, R24, RZ ;  /* 0x000000180d0d7210 */ /* 0x000fe20007f5e0ff */
[----:B------:R-:W-:-:S03]  /*95140*/  IMAD.WIDE.U32.X R26, R48, R10, R26, P4 ;  /* 0x0000000a301a7225 */ /* 0x000fc600020e041a */
[C---:B------:R-:W-:Y:S01]  /*95150*/  ISETP.GE.U32.AND P1, PT, R13.reuse, R24, PT ;  /* 0x000000180d00720c */ /* 0x040fe20003f26070 */
[----:B------:R-:W-:Y:S01]  /*95160*/  IMAD.X R14, R8, 0x1, R14, P2 ;  /* 0x00000001080e7824 */ /* 0x000fe200010e060e */
[----:B------:R-:W-:Y:S01]  /*95170*/  IADD3 R28, P2, P3, R13, R26, R28 ;  /* 0x0000001a0d1c7210 */ /* 0x000fe20007b5e01c */
[----:B------:R-:W-:-:S03]  /*95180*/  IMAD.WIDE.U32 R24, R9, R4, RZ ;  /* 0x0000000409187225 */ /* 0x000fc600078e00ff */
[----:B------:R-:W-:Y:S02]  /*95190*/  ISETP.GE.U32.AND.EX P0, PT, R14, R8, PT, P1 ;  /* 0x000000080e00720c */ /* 0x000fe40003f06110 */
[----:B------:R-:W-:Y:S01]  /*951a0*/  ISETP.GE.U32.AND P1, PT, R28, R13, PT ;  /* 0x0000000d1c00720c */ /* 0x000fe20003f26070 */
[----:B------:R-:W-:Y:S01]  /*951b0*/  IMAD.WIDE.U32 R12, R10, R4, RZ ;  /* 0x000000040a0c7225 */ /* 0x000fe200078e00ff */
[----:B------:R-:W-:Y:S02]  /*951c0*/  IADD3.X R8, PT, PT, R14, R27, RZ, P2, P3 ;  /* 0x0000001b0e087210 */ /* 0x000fe400017e64ff */
        /* <DEDUP_REMOVED lines=22> */
[----:B------:R-:W-:-:S03]  /*95330*/  IMAD.WIDE.U32 R12, R10, R5, RZ ;  /* 0x000000050a0c7225 */ /* 0x000fc600078e00ff */
[----:B------:R-:W-:Y:S02]  /*95340*/  ISETP.GE.U32.AND.EX P1, PT, R14, R30, PT, P1 ;  /* 0x0000001e0e00720c */ /* 0x000fe40003f26110 */
[----:B------:R-:W-:Y:S01]  /*95350*/  SEL R30, RZ, 0x1, P0 ;  /* 0x00000001ff1e7807 */ /* 0x000fe20000000000 */
[----:B------:R-:W-:Y:S01]  /*95360*/  IMAD.WIDE.U32 R12, P2, R52, R9, R12 ;  /* 0x00000009340c7225 */ /* 0x000fe2000784000c */
[----:B------:R-:W-:-:S03]  /*95370*/  SEL R11, RZ, 0x1, P1 ;  /* 0x00000001ff0b7807 */ /* 0x000fc60000800000 */
[----:B------:R-:W-:Y:S01]  /*95380*/  IMAD.MOV.U32 R24, RZ, RZ, R13 ;  /* 0x000000ffff187224 */ /* 0x000fe200078e000d */
[----:B------:R-:W-:Y:S01]  /*95390*/  IADD3 RZ, P3, PT, R25, R12, RZ ;  /* 0x0000000c19ff7210 */ /* 0x000fe20007f7e0ff */
[----:B------:R-:W-:Y:S02]  /*953a0*/  IMAD.X R25, RZ, RZ, RZ, P2 ;  /* 0x000000ffff197224 */ /* 0x000fe400010e06ff */
        /* <DEDUP_REMOVED lines=9> */
[----:B------:R-:W-:-:S04]  /*95440*/  IMAD.X R25, RZ, RZ, RZ, P0 ;  /* 0x000000ffff197224 */ /* 0x000fc800000e06ff */
[----:B------:R-:W-:-:S04]  /*95450*/  IMAD.WIDE.U32.X R12, R54, R10, R24, P1 ;  /* 0x0000000a360c7225 */ /* 0x000fc800008e0418 */
[C---:B------:R-:W-:Y:S02]  /*95460*/  IMAD R24, R6.reuse, R10, R11 ;  /* 0x0000000a06187224 */ /* 0x040fe400078e020b */
[----:B------:R-:W-:-:S04]  /*95470*/  IMAD.WIDE.U32 R10, R6, R9, RZ ;  /* 0x00000009060a7225 */ /* 0x000fc800078e00ff */
[----:B------:R-:W-:Y:S01]  /*95480*/  IMAD.IADD R24, R11, 0x1, R24 ;  /* 0x000000010b187824 */ /* 0x000fe200078e0218 */
[----:B------:R-:W-:-:S04]  /*95490*/  IADD3 R31, P1, PT, R31, R10, RZ ;  /* 0x0000000a1f1f7210 */ /* 0x000fc80007f3e0ff */
[C---:B------:R-:W-:Y:S01]  /*954a0*/  ISETP.GE.U32.AND P0, PT, R31.reuse, R10, PT ;  /* 0x0000000a1f00720c */ /* 0x040fe20003f06070 */
[----:B------:R-:W-:Y:S01]  /*954b0*/  IMAD.X R29, R24, 0x1, R29, P1 ;  /* 0x00000001181d7824 */ /* 0x000fe200008e061d */
[----:B------:R-:W-:Y:S01]  /*954c0*/  IADD3 R30, P2, PT, R31, R30, RZ ;  /* 0x0000001e1f1e7210 */ /* 0x000fe20007f5e0ff */
[----:B------:R-:W-:-:S03]  /*954d0*/  IMAD.WIDE.U32 R10, R14, 0x3d1, RZ ;  /* 0x000003d10e0a7825 */ /* 0x000fc600078e00ff */
[C---:B------:R-:W-:Y:S01]  /*954e0*/  ISETP.GE.U32.AND.EX P0, PT, R29.reuse, R24, PT, P0 ;  /* 0x000000181d00720c */ /* 0x040fe20003f06100 */
[----:B------:R-:W-:Y:S01]  /*954f0*/  IMAD.X R27, R29, 0x1, R27, P2 ;  /* 0x000000011d1b7824 */ /* 0x000fe200010e061b */
[----:B------:R-:W-:Y:S01]  /*95500*/  ISETP.GE.U32.AND P1, PT, R30, R31, PT ;  /* 0x0000001f1e00720c */ /* 0x000fe20003f26070 */
[----:B------:R-:W-:-:S03]  /*95510*/  IMAD.WIDE.U32 R10, P2, R26, 0x1, R10 ;  /* 0x000000011a0a7825 */ /* 0x000fc6000784000a */
[----:B------:R-:W-:Y:S01]  /*95520*/  ISETP.GE.U32.AND.EX P1, PT, R27, R29, PT, P1 ;  /* 0x0000001d1b00720c */ /* 0x000fe20003f26110 */
[----:B------:R-:W-:Y:S01]  /*95530*/  IMAD.WIDE.U32 R24, R26, 0x3d1, RZ ;  /* 0x000003d11a187825 */ /* 0x000fe200078e00ff */
[----:B------:R-:W-:Y:S02]  /*95540*/  SEL R26, RZ, 0x1, P0 ;  /* 0x00000001ff1a7807 */ /* 0x000fe40000000000 */
[----:B------:R-:W-:Y:S02]  /*95550*/  SEL R9, RZ, 0x1, P1 ;  /* 0x00000001ff097807 */ /* 0x000fe40000800000 */
[----:B------:R-:W-:Y:S02]  /*95560*/  IADD3 R31, P4, PT, R39, R24, RZ ;  /* 0x00000018271f7210 */ /* 0x000fe40007f9e0ff */
[----:B------:R-:W-:Y:S02]  /*95570*/  IADD3 R10, P5, PT, R25, R10, RZ ;  /* 0x0000000a190a7210 */ /* 0x000fe40007fbe0ff */
[----:B------:R-:W-:-:S02]  /*95580*/  ISETP.GE.U32.AND P0, PT, R31, R24, PT ;  /* 0x000000181f00720c */ /* 0x000fc40003f06070 */
[----:B------:R-:W-:Y:S01]  /*95590*/  IADD3 R26, P1, P3, R9, R12, R26 ;  /* 0x0000000c091a7210 */ /* 0x000fe20007b3e01a */
[----:B------:R-:W-:Y:S02]  /*955a0*/  IMAD.X R33, R10, 0x1, R38, P4 ;  /* 0x000000010a217824 */ /* 0x000fe400020e0626 */
[----:B------:R-:W-:Y:S01]  /*955b0*/  IMAD.MOV.U32 R12, RZ, RZ, R11 ;  /* 0x000000ffff0c7224 */ /* 0x000fe200078e000b */
[----:B------:R-:W-:Y:S01]  /*955c0*/  IADD3.X R9, PT, PT, RZ, R13, RZ, P1, P3 ;  /* 0x0000000dff097210 */ /* 0x000fe20000fe64ff */
[----:B------:R-:W-:Y:S01]  /*955d0*/  IMAD.X R13, RZ, RZ, RZ, P2 ;  /* 0x000000ffff0d7224 */ /* 0x000fe200010e06ff */
[----:B------:R-:W-:Y:S01]  /*955e0*/  ISETP.GE.U32.AND.EX P0, PT, R33, R10, PT, P0 ;  /* 0x0000000a2100720c */ /* 0x000fe20003f06100 */
[----:B------:R-:W-:-:S03]  /*955f0*/  IMAD.WIDE.U32 R10, R8, 0x3d1, RZ ;  /* 0x000003d1080a7825 */ /* 0x000fc600078e00ff */
[----:B------:R-:W-:Y:S01]  /*95600*/  SEL R39, RZ, 0x1, P0 ;  /* 0x00000001ff277807 */ /* 0x000fe20000000000 */
        /* <DEDUP_REMOVED lines=15> */
[----:B------:R-:W-:Y:S01]  /*95700*/  IMAD.WIDE.U32 R24, R30, 0x3d1, RZ ;  /* 0x000003d11e187825 */ /* 0x000fe200078e00ff */
[----:B------:R-:W-:-:S03]  /*95710*/  ISETP.GE.U32.AND P1, PT, R8, R31, PT ;  /* 0x0000001f0800720c */ /* 0x000fc60003f26070 */
[----:B------:R-:W-:Y:S01]  /*95720*/  IMAD.WIDE.U32 R14, P2, R30, 0x1, R14 ;  /* 0x000000011e0e7825 */ /* 0x000fe2000784000e */
[----:B------:R-:W-:Y:S02]  /*95730*/  ISETP.GE.U32.AND.EX P1, PT, R45, R33, PT, P1 ;  /* 0x000000212d00720c */ /* 0x000fe40003f26110 */
[-C--:B------:R-:W-:Y:S02]  /*95740*/  IADD3 R37, P3, PT, R37, R24.reuse, RZ ;  /* 0x0000001825257210 */ /* 0x080fe40007f7e0ff */
[----:B------:R-:W-:Y:S02]  /*95750*/  SEL R11, RZ, 0x1, P1 ;  /* 0x00000001ff0b7807 */ /* 0x000fe40000800000 */
[----:B------:R-:W-:Y:S02]  /*95760*/  ISETP.GE.U32.AND P0, PT, R37, R24, PT ;  /* 0x000000182500720c */ /* 0x000fe40003f06070 */
[----:B------:R-:W-:Y:S01]  /*95770*/  IADD3 R39, P1, P6, R11, R12, R39 ;  /* 0x0000000c0b277210 */ /* 0x000fe20007e3e027 */
[----:B------:R-:W-:Y:S01]  /*95780*/  IMAD.MOV.U32 R12, RZ, RZ, R15 ;  /* 0x000000ffff0c7224 */ /* 0x000fe200078e000f */
[----:B------:R-:W-:-:S02]  /*95790*/  IADD3 R24, P4, PT, R25, R14, RZ ;  /* 0x0000000e19187210 */ /* 0x000fc40007f9e0ff */
[----:B------:R-:W-:Y:S02]  /*957a0*/  IADD3 R39, P5, PT, R37, R39, RZ ;  /* 0x0000002725277210 */ /* 0x000fe40007fbe0ff */
[----:B------:R-:W-:Y:S01]  /*957b0*/  IADD3.X R49, PT, PT, RZ, R13, RZ, P1, P6 ;  /* 0x0000000dff317210 */ /* 0x000fe20000fec4ff */
[----:B------:R-:W-:Y:S01]  /*957c0*/  IMAD.X R36, R24, 0x1, R36, P3 ;  /* 0x0000000118247824 */ /* 0x000fe200018e0624 */
[----:B------:R-:W-:Y:S01]  /*957d0*/  ISETP.GE.U32.AND P1, PT, R39, R37, PT ;  /* 0x000000252700720c */ /* 0x000fe20003f26070 */
[----:B------:R-:W-:Y:S02]  /*957e0*/  IMAD.X R13, RZ, RZ, RZ, P2 ;  /* 0x000000ffff0d7224 */ /* 0x000fe400010e06ff */
[C---:B------:R-:W-:Y:S01]  /*957f0*/  IMAD.X R49, R36.reuse, 0x1, R49, P5 ;  /* 0x0000000124317824 */ /* 0x040fe200028e0631 */
[----:B------:R-:W-:Y:S01]  /*95800*/  ISETP.GE.U32.AND.EX P0, PT, R36, R24, PT, P0 ;  /* 0x000000182400720c */ /* 0x000fe20003f06100 */
[----:B------:R-:W-:-:S03]  /*95810*/  IMAD.WIDE.U32.X R14, R27, 0x1, R12, P4 ;  /* 0x000000011b0e7825 */ /* 0x000fc600020e040c */
[----:B------:R-:W-:Y:S01]  /*95820*/  ISETP.GE.U32.AND.EX P1, PT, R49, R36, PT, P1 ;  /* 0x000000243100720c */ /* 0x000fe20003f26110 */
[----:B------:R-:W-:Y:S01]  /*95830*/  IMAD.WIDE.U32 R12, R9, 0x3d1, RZ ;  /* 0x000003d1090c7825 */ /* 0x000fe200078e00ff */
        /* <DEDUP_REMOVED lines=8> */
[----:B------:R-:W-:Y:S01]  /*958c0*/  IADD3 R25, P2, PT, R25, R12, RZ ;  /* 0x0000000c19197210 */ /* 0x000fe20007f5e0ff */
[----:B------:R-:W-:Y:S01]  /*958d0*/  IMAD.MOV.U32 R14, RZ, RZ, R13 ;  /* 0x000000ffff0e7224 */ /* 0x000fe200078e000d */
        /* <DEDUP_REMOVED lines=56> */
.L_x_1968:
[----:B------:R-:W-:Y:S05]  /*95c60*/  BSYNC.RECONVERGENT B2 ;  /* 0x0000000000027941 */ /* 0x000fea0003800200 */
.L_x_1967:
        /* <DEDUP_REMOVED lines=13> */
.L_x_1970:
        /* <DEDUP_REMOVED lines=10> */
.L_x_1971:
[----:B------:R-:W-:Y:S05]  /*95de0*/  BSYNC.RECONVERGENT B2 ;  /* 0x0000000000027941 */ /* 0x000fea0003800200 */
.L_x_1969:
        /* <DEDUP_REMOVED lines=9> */
.L_x_1986:
        /* <DEDUP_REMOVED lines=71> */
.L_x_1973:
[----:B------:R-:W-:Y:S05]  /*962f0*/  BSYNC.RECONVERGENT B2 ;  /* 0x0000000000027941 */ /* 0x000fea0003800200 */
.L_x_1972:
        /* <DEDUP_REMOVED lines=65> */
.L_x_1975:
[----:B------:R-:W-:Y:S05]  /*96710*/  BSYNC.RECONVERGENT B2 ;  /* 0x0000000000027941 */ /* 0x000fea0003800200 */
.L_x_1974:
        /* <DEDUP_REMOVED lines=76> */
.L_x_1977:
[----:B------:R-:W-:Y:S05]  /*96be0*/  BSYNC.RECONVERGENT B2 ;  /* 0x0000000000027941 */ /* 0x000fea0003800200 */
.L_x_1976:
        /* <DEDUP_REMOVED lines=15> */
.L_x_1979:
[----:B------:R-:W-:Y:S05]  /*96ce0*/  BSYNC.RECONVERGENT B2 ;  /* 0x0000000000027941 */ /* 0x000fea0003800200 */
.L_x_1978:
        /* <DEDUP_REMOVED lines=73> */
[----:B------:R-:W-:-:S03]  /*97180*/  IMAD.WIDE.U32 R18, P2, R11, 0x1, R24 ;  /* 0x000000010b127825 */ /* 0x000fc60007840018 */
[----:B------:R-:W-:Y:S01]  /*97190*/  ISETP.GE.U32.AND.EX P1, PT, R14, R32, PT, P1 ;  /* 0x000000200e00720c */ /* 0x000fe20003f26110 */
[----:B------:R-:W-:Y:S01]  /*971a0*/  IMAD.WIDE.U32 R24, R11, 0x3d1, RZ ;  /* 0x000003d10b187825 */ /* 0x000fe200078e00ff */
[----:B------:R-:W-:Y:S02]  /*971b0*/  SEL R11, RZ, 0x1, P0 ;  /* 0x00000001ff0b7807 */ /* 0x000fe40000000000 */
[----:B------:R-:W-:Y:S02]  /*971c0*/  SEL R12, RZ, 0x1, P1 ;  /* 0x00000001ff0c7807 */ /* 0x000fe40000800000 */
[----:B------:R-:W-:Y:S02]  /*971d0*/  IADD3 R33, P5, PT, R33, R24, RZ ;  /* 0x0000001821217210 */ /* 0x000fe40007fbe0ff */
[----:B------:R-:W-:Y:S01]  /*971e0*/  IADD3 R12, P0, P1, R12, R22, R11 ;  /* 0x000000160c0c7210 */ /* 0x000fe2000791e00b */
[----:B------:R-:W-:Y:S01]  /*971f0*/  IMAD.MOV.U32 R22, RZ, RZ, R19 ;  /* 0x000000ffff167224 */ /* 0x000fe200078e0013 */
[----:B------:R-:W-:-:S02]  /*97200*/  IADD3 R17, P3, PT, R25, R18, RZ ;  /* 0x0000001219117210 */ /* 0x000fc40007f7e0ff */
[----:B------:R-:W-:Y:S01]  /*97210*/  IADD3 R11, P4, PT, R33, R12, RZ ;  /* 0x0000000c210b7210 */ /* 0x000fe20007f9e0ff */
[----:B------:R-:W0:Y:S01]  /*97220*/  LDC.64 R18, c[0x3][0x640] ;  /* 0x00c19000ff127b82 */ /* 0x000e220000000a00 */
        /* <DEDUP_REMOVED lines=57> */
.L_x_1981:
[----:B------:R-:W-:Y:S05]  /*975c0*/  BSYNC.RECONVERGENT B2 ;  /* 0x0000000000027941 */ /* 0x000fea0003800200 */
.L_x_1980:
        /* <DEDUP_REMOVED lines=13> */
[----:B-1----:R-:W-:Y:S02]  /*976a0*/  IMAD.U32 R23, RZ, RZ, UR40 ;  /* 0x00000028ff177e24 */ /* 0x002fe4000f8e00ff */
        /* <DEDUP_REMOVED lines=10> */
.L_x_1984:
[----:B------:R-:W-:Y:S05]  /*97750*/  BSYNC.RELIABLE B3 ;  /* 0x0000000000037941 */ /* 0x000fea0003800100 */
.L_x_1983:
        /* <DEDUP_REMOVED lines=18> */
.L_x_1985:
[----:B------:R-:W-:Y:S05]  /*97880*/  BSYNC.RECONVERGENT B2 ;  /* 0x0000000000027941 */ /* 0x000fea0003800200 */
.L_x_1982:
        /* <DEDUP_REMOVED lines=17> */
[----:B------:R-:W-:Y:S02]  /*979a0*/  IMAD R33, R50, R17, RZ ;  /* 0x0000001132217224 */ /* 0x000fe400078e02ff */
[----:B------:R-:W-:Y:S01]  /*979b0*/  IMAD.IADD R10, R25, 0x1, R10 ;  /* 0x00000001190a7824 */ /* 0x000fe200078e020a */
[----:B------:R-:W-:Y:S01]  /*979c0*/  ISETP.GE.U32.AND P1, PT, R30, R24, PT ;  /* 0x000000181e00720c */ /* 0x000fe20003f26070 */
[-C--:B------:R-:W-:Y:S02]  /*979d0*/  IMAD R24, R42, R15.reuse, RZ ;  /* 0x0000000f2a187224 */ /* 0x080fe400078e02ff */
[----:B------:R-:W-:Y:S02]  /*979e0*/  IMAD.X R36, R10, 0x1, R27, P0 ;  /* 0x000000010a247824 */ /* 0x000fe400000e061b */
[----:B------:R-:W-:-:S03]  /*979f0*/  IMAD.WIDE.U32 R26, R9, R15, RZ ;  /* 0x0000000f091a7225 */ /* 0x000fc600078e00ff */
[----:B------:R-:W-:Y:S01]  /*97a00*/  ISETP.GE.U32.AND.EX P1, PT, R36, R10, PT, P1 ;  /* 0x0000000a2400720c */ /* 0x000fe20003f26110 */
[----:B------:R-:W-:Y:S01]  /*97a10*/  IMAD R35, R9, R16, R24 ;  /* 0x0000001009237224 */ /* 0x000fe200078e0218 */
[-C--:B------:R-:W-:Y:S01]  /*97a20*/  IADD3 R40, P3, PT, R30, R26.reuse, RZ ;  /* 0x0000001a1e287210 */ /* 0x080fe20007f7e0ff */
[----:B------:R-:W-:Y:S01]  /*97a30*/  IMAD.X R25, RZ, RZ, RZ, P2 ;  /* 0x000000ffff197224 */ /* 0x000fe200010e06ff */
[----:B------:R-:W-:Y:S01]  /*97a40*/  SEL R32, RZ, 0x1, P1 ;  /* 0x00000001ff207807 */ /* 0x000fe20000800000 */
[----:B------:R-:W-:Y:S01]  /*97a50*/  IMAD.MOV.U32 R24, RZ, RZ, R31 ;  /* 0x000000ffff187224 */ /* 0x000fe200078e001f */
[----:B------:R-:W-:Y:S01]  /*97a60*/  ISETP.GE.U32.AND P0, PT, R40, R26, PT ;  /* 0x0000001a2800720c */ /* 0x000fe20003f06070 */
[----:B------:R-:W-:Y:S02]  /*97a70*/  IMAD.IADD R35, R27, 0x1, R35 ;  /* 0x000000011b237824 */ /* 0x000fe400078e0223 */
[----:B------:R-:W-:-:S04]  /*97a80*/  IMAD.WIDE.U32 R26, R39, R17, RZ ;  /* 0x00000011271a7225 */ /* 0x000fc800078e00ff */
[----:B------:R-:W-:-:S04]  /*97a90*/  IMAD.WIDE.U32.X R24, R45, R37, R24, P4 ;  /* 0x000000252d187225 */ /* 0x000fc800020e0418 */
[----:B------:R-:W-:Y:S01]  /*97aa0*/  IMAD R10, R49, R17, RZ ;  /* 0x00000011310a7224 */ /* 0x000fe200078e02ff */
[----:B------:R-:W-:Y:S01]  /*97ab0*/  IADD3 R32, P2, P4, R26, R24, R32 ;  /* 0x000000181a207210 */ /* 0x000fe20007c5e020 */
[-C--:B------:R-:W-:Y:S02]  /*97ac0*/  IMAD R33, R41, R37.reuse, R33 ;  /* 0x0000002529217224 */ /* 0x080fe400078e0221 */
[----:B------:R-:W-:Y:S01]  /*97ad0*/  IMAD R10, R39, R37, R10 ;  /* 0x00000025270a7224 */ /* 0x000fe200078e020a */
[----:B------:R-:W-:Y:S01]  /*97ae0*/  ISETP.GE.U32.AND P1, PT, R32, R26, PT ;  /* 0x0000001a2000720c */ /* 0x000fe20003f26070 */
[----:B------:R-:W-:Y:S02]  /*97af0*/  IMAD.X R38, R35, 0x1, R36, P3 ;  /* 0x0000000123267824 */ /* 0x000fe400018e0624 */
[----:B------:R-:W-:Y:S02]  /*97b00*/  IMAD.IADD R30, R27, 0x1, R10 ;  /* 0x000000011b1e7824 */ /* 0x000fe400078e020a */
[----:B------:R-:W-:Y:S01]  /*97b10*/  IMAD.WIDE.U32 R26, R37, R39, RZ ;  /* 0x00000027251a7225 */ /* 0x000fe200078e00ff */
[----:B------:R-:W-:-:S02]  /*97b20*/  ISETP.GE.U32.AND.EX P0, PT, R38, R35, PT, P0 ;  /* 0x000000232600720c */ /* 0x000fc40003f06100 */
        /* <DEDUP_REMOVED lines=10> */
[----:B------:R-:W-:-:S04]  /*97bd0*/  IMAD.WIDE.U32 R24, R41, R17, RZ ;  /* 0x0000001129187225 */ /* 0x000fc800078e00ff */
[----:B------:R-:W-:Y:S01]  /*97be0*/  IMAD.IADD R33, R25, 0x1, R33 ;  /* 0x0000000119217824 */ /* 0x000fe200078e0221 */
[----:B------:R-:W-:Y:S01]  /*97bf0*/  IADD3 R34, P1, P4, R24, R26, R34 ;  /* 0x0000001a18227210 */ /* 0x000fe20007c3e022 */
[----:B------:R-:W-:-:S03]  /*97c00*/  IMAD.WIDE.U32 R30, P6, R42, R15, R30 ;  /* 0x0000000f2a1e7225 */ /* 0x000fc600078c001e */
[----:B------:R-:W-:Y:S01]  /*97c10*/  ISETP.GE.U32.AND P2, PT, R34, R24, PT ;  /* 0x000000182200720c */ /* 0x000fe20003f46070 */
[----:B------:R-:W-:-:S05]  /*97c20*/  IMAD.WIDE.U32 R24, R15, R9, RZ ;  /* 0x000000090f187225 */ /* 0x000fca00078e00ff */
[----:B------:R-:W-:Y:S01]  /*97c30*/  IADD3 RZ, P5, PT, R25, R30, RZ ;  /* 0x0000001e19ff7210 */ /* 0x000fe20007fbe0ff */
[----:B------:R-:W-:Y:S01]  /*97c40*/  IMAD.WIDE.U32 R24, R8, R15, RZ ;  /* 0x0000000f08187225 */ /* 0x000fe200078e00ff */
[----:B------:R-:W-:-:S03]  /*97c50*/  IADD3.X R30, PT, PT, R33, R27, RZ, P1, P4 ;  /* 0x0000001b211e7210 */ /* 0x000fc60000fe84ff */
[----:B------:R-:W-:Y:S01]  /*97c60*/  IMAD R27, R45, R15, RZ ;  /* 0x0000000f2d1b7224 */ /* 0x000fe200078e02ff */
[----:B------:R-:W-:Y:S02]  /*97c70*/  IADD3 R26, P4, PT, R32, R24, RZ ;  /* 0x00000018201a7210 */ /* 0x000fe40007f9e0ff */
[----:B------:R-:W-:Y:S01]  /*97c80*/  ISETP.GE.U32.AND.EX P2, PT, R30, R33, PT, P2 ;  /* 0x000000211e00720c */ /* 0x000fe20003f46120 */
[----:B------:R-:W-:Y:S01]  /*97c90*/  IMAD R27, R8, R16, R27 ;  /* 0x00000010081b7224 */ /* 0x000fe200078e021b */
[----:B------:R-:W-:Y:S01]  /*97ca0*/  ISETP.GE.U32.AND P1, PT, R26, R24, PT ;  /* 0x000000181a00720c */ /* 0x000fe20003f26070 */
[----:B------:R-:W-:Y:S02]  /*97cb0*/  IMAD.MOV.U32 R24, RZ, RZ, R31 ;  /* 0x000000ffff187224 */ /* 0x000fe400078e001f */
[----:B------:R-:W-:Y:S01]  /*97cc0*/  IMAD.IADD R32, R25, 0x1, R27 ;  /* 0x0000000119207824 */ /* 0x000fe200078e021b */
[----:B------:R-:W-:Y:S01]  /*97cd0*/  SEL R27, RZ, 0x1, P0 ;  /* 0x00000001ff1b7807 */ /* 0x000fe20000000000 */
[----:B------:R-:W-:-:S02]  /*97ce0*/  IMAD.X R25, RZ, RZ, RZ, P6 ;  /* 0x000000ffff197224 */ /* 0x000fc400030e06ff */
[----:B------:R-:W-:Y:S02]  /*97cf0*/  IMAD.X R31, R32, 0x1, R10, P4 ;  /* 0x00000001201f7824 */ /* 0x000fe400020e060a */
[----:B------:R-:W-:-:S03]  /*97d00*/  IMAD.WIDE.U32.X R24, R42, R16, R24, P5 ;  /* 0x000000102a187225 */ /* 0x000fc600028e0418 */
[C---:B------:R-:W-:Y:S02]  /*97d10*/  ISETP.GE.U32.AND.EX P1, PT, R31.reuse, R32, PT, P1 ;  /* 0x000000201f00720c */ /* 0x040fe40003f26110 */
        /* <DEDUP_REMOVED lines=24> */
[----:B------:R-:W-:-:S03]  /*97ea0*/  IMAD.WIDE.U32 R26, P4, R49, R15, R26 ;  /* 0x0000000f311a7225 */ /* 0x000fc6000788001a */
[----:B------:R-:W-:Y:S01]  /*97eb0*/  ISETP.GE.U32.AND P1, PT, R32, R34, PT ;  /* 0x000000222000720c */ /* 0x000fe20003f26070 */
[----:B------:R-:W-:Y:S01]  /*97ec0*/  IMAD.WIDE.U32 R24, R15, R39, RZ ;  /* 0x000000270f187225 */ /* 0x000fe200078e00ff */
[----:B------:R-:W-:-:S03]  /*97ed0*/  ISETP.GE.U32.AND.EX P0, PT, R30, R31, PT, P0 ;  /* 0x0000001f1e00720c */ /* 0x000fc60003f06100 */
        /* <DEDUP_REMOVED lines=27> */
[----:B------:R-:W-:-:S04]  /*98090*/  IMAD.WIDE.U32.X R24, R50, R37, R24, P1 ;  /* 0x0000002532187225 */ /* 0x000fc800008e0418 */
[----:B------:R-:W-:Y:S01]  /*980a0*/  IMAD.IADD R16, R27, 0x1, R16 ;  /* 0x000000011b107824 */ /* 0x000fe200078e0210 */
[----:B------:R-:W-:Y:S01]  /*980b0*/  IADD3 R24, P0, P2, R26, R24, R15 ;  /* 0x000000181a187210 */ /* 0x000fe20007a1e00f */
[----:B------:R-:W-:-:S03]  /*980c0*/  IMAD R27, R42, R13, RZ ;  /* 0x0000000d2a1b7224 */ /* 0x000fc600078e02ff */
[C---:B------:R-:W-:Y:S01]  /*980d0*/  IADD3 R15, P3, PT, R24.reuse, R36, RZ ;  /* 0x00000024180f7210 */ /* 0x040fe20007f7e0ff */
[----:B------:R-:W-:Y:S01]  /*980e0*/  IMAD R27, R9, R14, R27 ;  /* 0x0000000e091b7224 */ /* 0x000fe200078e021b */
[----:B------:R-:W-:Y:S01]  /*980f0*/  ISETP.GE.U32.AND P1, PT, R24, R26, PT ;  /* 0x0000001a1800720c */ /* 0x000fe20003f26070 */
[----:B------:R-:W-:Y:S01]  /*98100*/  IMAD.MOV.U32 R36, RZ, RZ, R40 ;  /* 0x000000ffff247224 */ /* 0x000fe200078e0028 */
[----:B------:R-:W-:Y:S02]  /*98110*/  IADD3.X R26, PT, PT, R16, R25, RZ, P0, P2 ;  /* 0x00000019101a7210 */ /* 0x000fe400007e44ff */
[----:B------:R-:W-:Y:S01]  /*98120*/  ISETP.GE.U32.AND P2, PT, R15, R24, PT ;  /* 0x000000180f00720c */ /* 0x000fe20003f46070 */
[----:B------:R-:W-:Y:S01]  /*98130*/  IMAD.WIDE.U32 R24, R9, R13, RZ ;  /* 0x0000000d09187225 */ /* 0x000fe200078e00ff */
[----:B------:R-:W-:-:S03]  /*98140*/  ISETP.GE.U32.AND.EX P1, PT, R26, R16, PT, P1 ;  /* 0x000000101a00720c */ /* 0x000fc60003f26110 */
[----:B------:R-:W-:Y:S01]  /*98150*/  IMAD.IADD R25, R25, 0x1, R27 ;  /* 0x0000000119197824 */ /* 0x000fe200078e021b */
[-C--:B------:R-:W-:Y:S01]  /*98160*/  IADD3 R59, P4, PT, R10, R24.reuse, RZ ;  /* 0x000000180a3b7210 */ /* 0x080fe20007f9e0ff */
[----:B------:R-:W-:Y:S01]  /*98170*/  IMAD.X R10, R26, 0x1, R34, P3 ;  /* 0x000000011a0a7824 */ /* 0x000fe200018e0622 */
[----:B------:R-:W-:Y:S02]  /*98180*/  SEL R16, RZ, 0x1, P1 ;  /* 0x00000001ff107807 */ /* 0x000fe40000800000 */
[----:B------:R-:W-:Y:S01]  /*98190*/  ISETP.GE.U32.AND P0, PT, R59, R24, PT ;  /* 0x000000183b00720c */ /* 0x000fe20003f06070 */
[----:B------:R-:W-:Y:S01]  /*981a0*/  IMAD.X R53, R25, 0x1, R35, P4 ;  /* 0x0000000119357824 */ /* 0x000fe200020e0623 */
[----:B------:R-:W-:Y:S01]  /*981b0*/  ISETP.GE.U32.AND.EX P2, PT, R10, R26, PT, P2 ;  /* 0x0000001a0a00720c */ /* 0x000fe20003f46120 */
[----:B------:R-:W-:-:S03]  /*981c0*/  IMAD.WIDE.U32 R26, R13, R9, RZ ;  /* 0x000000090d1a7225 */ /* 0x000fc600078e00ff */
[----:B------:R-:W-:Y:S02]  /*981d0*/  SEL R24, RZ, 0x1, P2 ;  /* 0x00000001ff187807 */ /* 0x000fe40001000000 */
[----:B------:R-:W-:Y:S02]  /*981e0*/  ISETP.GE.U32.AND.EX P0, PT, R53, R25, PT, P0 ;  /* 0x000000193500720c */ /* 0x000fe40003f06100 */
        /* <DEDUP_REMOVED lines=36> */
[C---:B------:R-:W-:Y:S02]  /*98430*/  ISETP.GE.U32.AND P0, PT, R26.reuse, R24, PT ;  /* 0x000000181a00720c */ /* 0x040fe40003f06070 */
[----:B------:R-:W-:Y:S01]  /*98440*/  IADD3 R16, P4, PT, R26, R16, RZ ;  /* 0x000000101a107210 */ /* 0x000fe20007f9e0ff */
[----:B------:R-:W-:-:S04]  /*98450*/  IMAD.IADD R25, R25, 0x1, R27 ;  /* 0x0000000119197824 */ /* 0x000fc800078e021b */
[----:B------:R-:W-:Y:S01]  /*98460*/  IMAD.X R15, R25, 0x1, R10, P1 ;  /* 0x00000001190f7824 */ /* 0x000fe200008e060a */
[----:B------:R-:W-:Y:S01]  /*98470*/  ISETP.GE.U32.AND P1, PT, R16, R26, PT ;  /* 0x0000001a1000720c */ /* 0x000fe20003f26070 */
[----:B------:R-:W-:-:S03]  /*98480*/  IMAD.WIDE.U32 R26, R13, R39, RZ ;  /* 0x000000270d1a7225 */ /* 0x000fc600078e00ff */
[----:B------:R-:W-:Y:S01]  /*98490*/  ISETP.GE.U32.AND.EX P0, PT, R15, R25, PT, P0 ;  /* 0x000000190f00720c */ /* 0x000fe20003f06100 */
[----:B------:R-:W-:-:S03]  /*984a0*/  IMAD.WIDE.U32 R24, R14, R39, RZ ;  /* 0x000000270e187225 */ /* 0x000fc600078e00ff */
[----:B------:R-:W-:Y:S01]  /*984b0*/  SEL R35, RZ, 0x1, P0 ;  /* 0x00000001ff237807 */ /* 0x000fe20000000000 */
[----:B------:R-:W-:Y:S02]  /*984c0*/  IMAD.X R10, R15, 0x1, R33, P4 ;  /* 0x000000010f0a7824 */ /* 0x000fe400020e0621 */
[----:B------:R-:W-:-:S03]  /*984d0*/  IMAD.WIDE.U32 R24, P2, R49, R13, R24 ;  /* 0x0000000d31187225 */ /* 0x000fc60007840018 */
[----:B------:R-:W-:Y:S01]  /*984e0*/  ISETP.GE.U32.AND.EX P1, PT, R10, R15, PT, P1 ;  /* 0x0000000f0a00720c */ /* 0x000fe20003f26110 */
[----:B------:R-:W-:Y:S01]  /*984f0*/  IMAD.MOV.U32 R26, RZ, RZ, R25 ;  /* 0x000000ffff1a7224 */ /* 0x000fe200078e0019 */
[----:B------:R-:W-:Y:S01]  /*98500*/  IADD3 RZ, P3, PT, R27, R24, RZ ;  /* 0x000000181bff7210 */ /* 0x000fe20007f7e0ff */
[----:B------:R-:W-:Y:S01]  /*98510*/  IMAD.X R27, RZ, RZ, RZ, P2 ;  /* 0x000000ffff1b7224 */ /* 0x000fe200010e06ff */
[----:B------:R-:W-:Y:S01]  /*98520*/  SEL R15, RZ, 0x1, P1 ;  /* 0x00000001ff0f7807 */ /* 0x000fe20000800000 */
        /* <DEDUP_REMOVED lines=9> */
[----:B------:R-:W-:Y:S02]  /*985c0*/  IMAD.X R27, RZ, RZ, RZ, P0 ;  /* 0x000000ffff1b7224 */ /* 0x000fe400000e06ff */
[-C--:B------:R-:W-:Y:S02]  /*985d0*/  IMAD R24, R41, R14.reuse, R15 ;  /* 0x0000000e29187224 */ /* 0x080fe400078e020f */
[----:B------:R-:W-:-:S04]  /*985e0*/  IMAD.WIDE.U32.X R26, R50, R14, R26, P1 ;  /* 0x0000000e321a7225 */ /* 0x000fc800008e041a */
[----:B------:R-:W-:-:S04]  /*985f0*/  IMAD.WIDE.U32 R14, R41, R13, RZ ;  /* 0x0000000d290e7225 */ /* 0x000fc800078e00ff */
[----:B------:R-:W-:Y:S01]  /*98600*/  IMAD.IADD R13, R15, 0x1, R24 ;  /* 0x000000010f0d7824 */ /* 0x000fe200078e0218 */
[----:B------:R-:W-:Y:S01]  /*98610*/  IADD3 R25, P4, PT, R30, R14, RZ ;  /* 0x0000000e1e197210 */ /* 0x000fe20007f9e0ff */
[----:B------:R-:W-:-:S03]  /*98620*/  IMAD R24, R42, R11, RZ ;  /* 0x0000000b2a187224 */ /* 0x000fc600078e02ff */
[----:B------:R-:W-:Y:S01]  /*98630*/  ISETP.GE.U32.AND P1, PT, R25, R14, PT ;  /* 0x0000000e1900720c */ /* 0x000fe20003f26070 */
[----:B------:R-:W-:Y:S01]  /*98640*/  IMAD.WIDE.U32 R14, R9, R11, RZ ;  /* 0x0000000b090e7225 */ /* 0x000fe200078e00ff */
[----:B------:R-:W-:-:S03]  /*98650*/  IADD3 R30, P5, PT, R25, R35, RZ ;  /* 0x00000023191e7210 */ /* 0x000fc60007fbe0ff */
[----:B------:R-:W-:Y:S01]  /*98660*/  IMAD R24, R9, R12, R24 ;  /* 0x0000000c09187224 */ /* 0x000fe200078e0218 */
[-C--:B------:R-:W-:Y:S01]  /*98670*/  IADD3 R40, P3, PT, R32, R14.reuse, RZ ;  /* 0x0000000e20287210 */ /* 0x080fe20007f7e0ff */
[----:B------:R-:W-:Y:S01]  /*98680*/  IMAD.MOV.U32 R35, RZ, RZ, R38 ;  /* 0x000000ffff237224 */ /* 0x000fe200078e0026 */
[----:B------:R-:W-:Y:S01]  /*98690*/  ISETP.GE.U32.AND P2, PT, R30, R25, PT ;  /* 0x000000191e00720c */ /* 0x000fe20003f46070 */
[----:B------:R-:W-:Y:S01]  /*986a0*/  IMAD.IADD R15, R15, 0x1, R24 ;  /* 0x000000010f0f7824 */ /* 0x000fe200078e0218 */
[----:B------:R-:W-:Y:S01]  /*986b0*/  ISETP.GE.U32.AND P0, PT, R40, R14, PT ;  /* 0x0000000e2800720c */ /* 0x000fe20003f06070 */
[----:B------:R-:W-:Y:S02]  /*986c0*/  IMAD.X R34, R13, 0x1, R34, P4 ;  /* 0x000000010d227824 */ /* 0x000fe400020e0622 */
[----:B------:R-:W-:Y:S02]  /*986d0*/  IMAD.X R38, R15, 0x1, R31, P3 ;  /* 0x000000010f267824 */ /* 0x000fe400018e061f */
[C---:B------:R-:W-:Y:S01]  /*986e0*/  IMAD.X R32, R34.reuse, 0x1, R33, P5 ;  /* 0x0000000122207824 */ /* 0x040fe200028e0621 */
[----:B------:R-:W-:Y:S01]  /*986f0*/  ISETP.GE.U32.AND.EX P1, PT, R34, R13, PT, P1 ;  /* 0x0000000d2200720c */ /* 0x000fe20003f26110 */
[----:B------:R-:W-:Y:S01]  /*98700*/  IMAD.WIDE.U32 R24, R11, R9, RZ ;  /* 0x000000090b187225 */ /* 0x000fe200078e00ff */
[----:B------:R-:W-:-:S02]  /*98710*/  ISETP.GE.U32.AND.EX P0, PT, R38, R15, PT, P0 ;  /* 0x0000000f2600720c */ /* 0x000fc40003f06100 */
[----:B------:R-:W-:Y:S01]  /*98720*/  ISETP.GE.U32.AND.EX P2, PT, R32, R34, PT, P2 ;  /* 0x000000222000720c */ /* 0x000fe20003f46120 */
[----:B------:R-:W-:Y:S01]  /*98730*/  IMAD.WIDE.U32 R14, R12, R9, RZ ;  /* 0x000000090c0e7225 */ /* 0x000fe200078e00ff */
[----:B------:R-:W-:Y:S02]  /*98740*/  SEL R43, RZ, 0x1, P1 ;  /* 0x00000001ff2b7807 */ /* 0x000fe40000800000 */
[----:B------:R-:W-:Y:S01]  /*98750*/  SEL R13, RZ, 0x1, P2 ;  /* 0x00000001ff0d7807 */ /* 0x000fe20001000000 */
[----:B------:R-:W-:-:S03]  /*98760*/  IMAD.WIDE.U32 R14, P3, R42, R11, R14 ;  /* 0x0000000b2a0e7225 */ /* 0x000fc6000786000e */
[----:B------:R-:W-:Y:S01]  /*98770*/  IADD3 R43, P1, P2, R13, R26, R43 ;  /* 0x0000001a0d2b7210 */ /* 0x000fe20007a3e02b */
[----:B------:R-:W-:Y:S01]  /*98780*/  IMAD.MOV.U32 R24, RZ, RZ, R15 ;  /* 0x000000ffff187224 */ /* 0x000fe200078e000f */
[----:B------:R-:W-:Y:S01]  /*98790*/  IADD3 RZ, P4, PT, R25, R14, RZ ;  /* 0x0000000e19ff7210 */ /* 0x000fe20007f9e0ff */
[----:B------:R-:W-:Y:S01]  /*987a0*/  IMAD.WIDE.U32 R14, R8, R11, RZ ;  /* 0x0000000b080e7225 */ /* 0x000fe200078e00ff */
[----:B------:R-:W-:-:S03]  /*987b0*/  IADD3.X R44, PT, PT, RZ, R27, RZ, P1, P2 ;  /* 0x0000001bff2c7210 */ /* 0x000fc60000fe44ff */
[----:B------:R-:W-:Y:S01]  /*987c0*/  IMAD R13, R45, R11, RZ ;  /* 0x0000000b2d0d7224 */ /* 0x000fe200078e02ff */
[----:B------:R-:W-:Y:S01]  /*987d0*/  IADD3 R16, P2, PT, R16, R14, RZ ;  /* 0x0000000e10107210 */ /* 0x000fe20007f5e0ff */
[----:B------:R-:W-:Y:S02]  /*987e0*/  IMAD.X R25, RZ, RZ, RZ, P3 ;  /* 0x000000ffff197224 */ /* 0x000fe400018e06ff */
[----:B------:R-:W-:Y:S01]  /*987f0*/  IMAD R13, R8, R12, R13 ;  /* 0x0000000c080d7224 */ /* 0x000fe200078e020d */
[----:B------:R-:W-:Y:S01]  /*98800*/  ISETP.GE.U32.AND P1, PT, R16, R14, PT ;  /* 0x0000000e1000720c */ /* 0x000fe20003f26070 */
[----:B------:R-:W-:Y:S01]  /*98810*/  IMAD.WIDE.U32.X R24, R42, R12, R24, P4 ;  /* 0x0000000c2a187225 */ /* 0x000fe200020e0418 */
[----:B------:R-:W-:-:S03]  /*98820*/  SEL R14, RZ, 0x1, P0 ;  /* 0x00000001ff0e7807 */ /* 0x000fc60000000000 */
[----:B------:R-:W-:-:S04]  /*98830*/  IMAD.IADD R13, R15, 0x1, R13 ;  /* 0x000000010f0d7824 */ /* 0x000fc800078e020d */
        /* <DEDUP_REMOVED lines=9> */
[-C--:B------:R-:W-:Y:S01]  /*988d0*/  IMAD R16, R49, R11.reuse, RZ ;  /* 0x0000000b31107224 */ /* 0x080fe200078e02ff */
[----:B------:R-:W-:Y:S01]  /*988e0*/  IADD3 RZ, P5, PT, R25, R14, RZ ;  /* 0x0000000e19ff7210 */ /* 0x000fe20007fbe0ff */
[----:B------:R-:W-:-:S04]  /*988f0*/  IMAD.WIDE.U32 R24, R39, R11, RZ ;  /* 0x0000000b27187225 */ /* 0x000fc800078e00ff */
[----:B------:R-:W-:Y:S01]  /*98900*/  IMAD R16, R39, R12, R16 ;  /* 0x0000000c27107224 */ /* 0x000fe200078e0210 */
[-C--:B------:R-:W-:Y:S01]  /*98910*/  IADD3 R8, P3, PT, R30, R24.reuse, RZ ;  /* 0x000000181e087210 */ /* 0x080fe20007f7e0ff */
[----:B------:R-:W-:Y:S01]  /*98920*/  IMAD.WIDE.U32 R26, R11, R39, RZ ;  /* 0x000000270b1a7225 */ /* 0x000fe200078e00ff */
[----:B------:R-:W-:Y:S02]  /*98930*/  SEL R30, RZ, 0x1, P0 ;  /* 0x00000001ff1e7807 */ /* 0x000fe40000000000 */
[----:B------:R-:W-:Y:S01]  /*98940*/  ISETP.GE.U32.AND P1, PT, R8, R24, PT ;  /* 0x000000180800720c */ /* 0x000fe20003f26070 */
[----:B------:R-:W-:Y:S02]  /*98950*/  IMAD.IADD R16, R25, 0x1, R16 ;  /* 0x0000000119107824 */ /* 0x000fe400078e0210 */
[----:B------:R-:W-:Y:S02]  /*98960*/  IMAD.X R25, RZ, RZ, RZ, P4 ;  /* 0x000000ffff197224 */ /* 0x000fe400020e06ff */
[----:B------:R-:W-:-:S04]  /*98970*/  IMAD.MOV.U32 R24, RZ, RZ, R15 ;  /* 0x000000ffff187224 */ /* 0x000fc800078e000f */
[----:B------:R-:W-:Y:S01]  /*98980*/  IMAD.WIDE.U32.X R14, R45, R12, R24, P5 ;  /* 0x0000000c2d0e7225 */ /* 0x000fe200028e0418 */
[----:B------:R-:W-:-:S03]  /*98990*/  SEL R24, RZ, 0x1, P2 ;  /* 0x00000001ff187807 */ /* 0x000fc60001000000 */
[----:B------:R-:W-:Y:S01]  /*989a0*/  IMAD.MOV.U32 R45, RZ, RZ, R35 ;  /* 0x000000ffff2d7224 */ /* 0x000fe200078e0023 */
        /* <DEDUP_REMOVED lines=9> */
[----:B------:R-:W-:-:S04]  /*98a40*/  IMAD.WIDE.U32.X R24, R49, R12, R26, P5 ;  /* 0x0000000c31187225 */ /* 0x000fc800028e041a */
[----:B------:R-:W-:-:S04]  /*98a50*/  IMAD.WIDE.U32 R26, R11, R41, RZ ;  /* 0x000000290b1a7225 */ /* 0x000fc800078e00ff */
[----:B------:R-:W-:Y:S01]  /*98a60*/  IMAD.MOV.U32 R49, RZ, RZ, R36 ;  /* 0x000000ffff317224 */ /* 0x000fe200078e0024 */
[----:B------:R-:W-:Y:S01]  /*98a70*/  IADD3 RZ, P4, PT, R27, R14, RZ ;  /* 0x0000000e1bff7210 */ /* 0x000fe20007f9e0ff */
[----:B------:R-:W-:Y:S01]  /*98a80*/  IMAD.X R27, RZ, RZ, RZ, P0 ;  /* 0x000000ffff1b7224 */ /* 0x000fe200000e06ff */
[----:B------:R-:W-:Y:S01]  /*98a90*/  IADD3 R36, P0, PT, R8, R30, RZ ;  /* 0x0000001e08247210 */ /* 0x000fe20007f1e0ff */
[----:B------:R-:W-:Y:S02]  /*98aa0*/  IMAD.X R35, R16, 0x1, R32, P3 ;  /* 0x0000000110237824 */ /* 0x000fe400018e0620 */
[----:B------:R-:W-:-:S03]  /*98ab0*/  IMAD.WIDE.U32 R30, R13, 0x3d1, RZ ;  /* 0x000003d10d1e7825 */ /* 0x000fc600078e00ff */
[----:B------:R-:W-:Y:S01]  /*98ac0*/  ISETP.GE.U32.AND.EX P2, PT, R35, R16, PT, P1 ;  /* 0x000000102300720c */ /* 0x000fe20003f46110 */
[----:B------:R-:W-:Y:S02]  /*98ad0*/  IMAD.MOV.U32 R26, RZ, RZ, R15 ;  /* 0x000000ffff1a7224 */ /* 0x000fe400078e000f */
[----:B------:R-:W-:-:S04]  /*98ae0*/  IMAD.WIDE.U32 R30, P1, R10, 0x1, R30 ;  /* 0x000000010a1e7825 */ /* 0x000fc8000782001e */
[----:B------:R-:W-:Y:S01]  /*98af0*/  IMAD.WIDE.U32.X R14, R50, R12, R26, P4 ;  /* 0x0000000c320e7225 */ /* 0x000fe200020e041a */
[----:B------:R-:W-:-:S03]  /*98b00*/  ISETP.GE.U32.AND P4, PT, R36, R8, PT ;  /* 0x000000082400720c */ /* 0x000fc60003f86070 */
[----:B------:R-:W-:-:S04]  /*98b10*/  IMAD.WIDE.U32 R26, R10, 0x3d1, RZ ;  /* 0x000003d10a1a7825 */ /* 0x000fc800078e00ff */
[----:B------:R-:W-:Y:S01]  /*98b20*/  IMAD.X R33, RZ, RZ, RZ, P1 ;  /* 0x000000ffff217224 */ /* 0x000fe200008e06ff */
[----:B------:R-:W-:Y:S01]  /*98b30*/  IADD3 R27, P1, PT, R27, R30, RZ ;  /* 0x0000001e1b1b7210 */ /* 0x000fe20007f3e0ff */
[----:B------:R-:W-:Y:S02]  /*98b40*/  IMAD R30, R42, R17, RZ ;  /* 0x000000112a1e7224 */ /* 0x000fe400078e02ff */
[----:B------:R-:W-:Y:S02]  /*98b50*/  IMAD R39, R50, R11, RZ ;  /* 0x0000000b32277224 */ /* 0x000fe400078e02ff */
[----:B------:R-:W-:-:S04]  /*98b60*/  IMAD.WIDE.U32 R16, R9, R17, R26 ;  /* 0x0000001109107225 */ /* 0x000fc800078e001a */
[----:B------:R-:W-:Y:S02]  /*98b70*/  IMAD R30, R9, R37, R30 ;  /* 0x00000025091e7224 */ /* 0x000fe400078e021e */
[----:B------:R-:W-:-:S04]  /*98b80*/  IMAD.WIDE.U32 R8, R41, R11, RZ ;  /* 0x0000000b29087225 */ /* 0x000fc800078e00ff */
[----:B------:R-:W-:Y:S01]  /*98b90*/  IMAD.X R34, R35, 0x1, R34, P0 ;  /* 0x0000000123227824 */ /* 0x000fe200000e0622 */
[----:B------:R-:W-:Y:S01]  /*98ba0*/  IADD3 R43, P3, PT, R43, R8, RZ ;  /* 0x000000082b2b7210 */ /* 0x000fe20007f7e0ff */
[----:B------:R-:W-:Y:S02]  /*98bb0*/  IMAD R39, R41, R12, R39 ;  /* 0x0000000c29277224 */ /* 0x000fe400078e0227 */
[C---:B------:R-:W-:Y:S01]  /*98bc0*/  IMAD.WIDE.U32 R10, R34.reuse, 0x3d1, RZ ;  /* 0x000003d1220a7825 */ /* 0x040fe200078e00ff */
[----:B------:R-:W-:Y:S02]  /*98bd0*/  ISETP.GE.U32.AND.EX P4, PT, R34, R35, PT, P4 ;  /* 0x000000232200720c */ /* 0x000fe40003f86140 */
[----:B------:R-:W-:Y:S01]  /*98be0*/  ISETP.GE.U32.AND P0, PT, R43, R8, PT ;  /* 0x000000082b00720c */ /* 0x000fe20003f06070 */
[----:B------:R-:W-:Y:S01]  /*98bf0*/  IMAD.IADD R39, R9, 0x1, R39 ;  /* 0x0000000109277824 */ /* 0x000fe200078e0227 */
[----:B------:R-:W-:Y:S01]  /*98c00*/  SEL R9, RZ, 0x1, P2 ;  /* 0x00000001ff097807 */ /* 0x000fe20001000000 */
[----:B------:R-:W-:Y:S01]  /*98c10*/  IMAD.MOV.U32 R32, RZ, RZ, R31 ;  /* 0x000000ffff207224 */ /* 0x000fe200078e001f */
[----:B------:R-:W-:Y:S01]  /*98c20*/  SEL R8, RZ, 0x1, P4 ;  /* 0x00000001ff087807 */ /* 0x000fe20002000000 */
[----:B------:R-:W-:-:S03]  /*98c30*/  IMAD.WIDE.U32 R10, P4, R36, 0x1, R10 ;  /* 0x00000001240a7825 */ /* 0x000fc6000788000a */
[----:B------:R-:W-:Y:S01]  /*98c40*/  IADD3 R9, P2, P6, R8, R24, R9 ;  /* 0x0000001808097210 */ /* 0x000fe20007e5e009 */
[----:B------:R-:W-:-:S04]  /*98c50*/  IMAD.WIDE.U32 R36, R36, 0x3d1, RZ ;  /* 0x000003d124247825 */ /* 0x000fc800078e00ff */
[----:B------:R-:W-:Y:S01]  /*98c60*/  IMAD.WIDE.U32.X R12, R13, 0x1, R32, P1 ;  /* 0x000000010d0c7825 */ /* 0x000fe200008e0420 */
[----:B------:R-:W-:-:S03]  /*98c70*/  ISETP.GE.U32.AND P1, PT, R16, R26, PT ;  /* 0x0000001a1000720c */ /* 0x000fc60003f26070 */
[----:B------:R-:W-:Y:S01]  /*98c80*/  IMAD.IADD R8, R17, 0x1, R30 ;  /* 0x0000000111087824 */ /* 0x000fe200078e021e */
[-C--:B------:R-:W-:Y:S01]  /*98c90*/  IADD3 R17, P5, PT, R49, R36.reuse, RZ ;  /* 0x0000002431117210 */ /* 0x080fe20007fbe0ff */
[----:B------:R-:W-:Y:S01]  /*98ca0*/  IMAD.X R44, R39, 0x1, R44, P3 ;  /* 0x00000001272c7824 */ /* 0x000fe200018e062c */
[----:B------:R-:W-:Y:S01]  /*98cb0*/  IADD3.X R30, PT, PT, RZ, R25, RZ, P2, P6 ;  /* 0x00000019ff1e7210 */ /* 0x000fe200017ec4ff */
[----:B------:R-:W-:Y:S01]  /*98cc0*/  IMAD.MOV.U32 R26, RZ, RZ, R11 ;  /* 0x000000ffff1a7224 */ /* 0x000fe200078e000b */
[----:B------:R-:W-:Y:S01]  /*98cd0*/  ISETP.GE.U32.AND.EX P1, PT, R8, R27, PT, P1 ;  /* 0x0000001b0800720c */ /* 0x000fe20003f26110 */
[----:B------:R-:W-:Y:S01]  /*98ce0*/  IMAD.X R27, RZ, RZ, RZ, P4 ;  /* 0x000000ffff1b7224 */ /* 0x000fe200020e06ff */
[----:B------:R-:W-:Y:S02]  /*98cf0*/  ISETP.GE.U32.AND P2, PT, R17, R36, PT ;  /* 0x000000241100720c */ /* 0x000fe40003f46070 */
[----:B------:R-:W-:Y:S02]  /*98d00*/  IADD3 R36, P3, PT, R37, R10, RZ ;  /* 0x0000000a25247210 */ /* 0x000fe40007f7e0ff */
[----:B------:R-:W-:-:S02]  /*98d10*/  SEL R10, RZ, 0x1, P1 ;  /* 0x00000001ff0a7807 */ /* 0x000fc40000800000 */
[----:B------:R-:W-:Y:S01]  /*98d20*/  IADD3 R31, P1, PT, R43, R9, RZ ;  /* 0x000000092b1f7210 */ /* 0x000fe20007f3e0ff */
[----:B------:R-:W-:Y:S01]  /*98d30*/  IMAD.X R24, R36, 0x1, R45, P5 ;  /* 0x0000000124187824 */ /* 0x000fe200028e062d */
[----:B------:R-:W-:Y:S01]  /*98d40*/  IADD3 R9, P4, P5, R17, R12, R10 ;  /* 0x0000000c11097210 */ /* 0x000fe20007d9e00a */
[----:B------:R-:W-:Y:S01]  /*98d50*/  IMAD.WIDE.U32.X R26, R34, 0x1, R26, P3 ;  /* 0x00000001221a7825 */ /* 0x000fe200018e041a */
[----:B------:R-:W-:Y:S02]  /*98d60*/  ISETP.GE.U32.AND P6, PT, R31, R43, PT ;  /* 0x0000002b1f00720c */ /* 0x000fe40003fc6070 */
[----:B------:R-:W-:Y:S01]  /*98d70*/  IADD3.X R10, PT, PT, R24, R13, RZ, P4, P5 ;  /* 0x0000000d180a7210 */ /* 0x000fe200027ea4ff */
[C---:B------:R-:W-:Y:S01]  /*98d80*/  IMAD.X R30, R44.reuse, 0x1, R30, P1 ;  /* 0x000000012c1e7824 */ /* 0x040fe200008e061e */
[----:B------:R-:W-:Y:S02]  /*98d90*/  ISETP.GE.U32.AND P1, PT, R9, R17, PT ;  /* 0x000000110900720c */ /* 0x000fe40003f26070 */
[----:B------:R-:W-:Y:S01]  /*98da0*/  ISETP.GE.U32.AND.EX P0, PT, R44, R39, PT, P0 ;  /* 0x000000272c00720c */ /* 0x000fe20003f06100 */
[C---:B------:R-:W-:Y:S01]  /*98db0*/  IMAD.WIDE.U32 R12, R30.reuse, 0x3d1, RZ ;  /* 0x000003d11e0c7825 */ /* 0x040fe200078e00ff */
[----:B------:R-:W-:-:S02]  /*98dc0*/  ISETP.GE.U32.AND.EX P6, PT, R30, R44, PT, P6 ;  /* 0x0000002c1e00720c */ /* 0x000fc40003fc6160 */
[----:B------:R-:W-:Y:S02]  /*98dd0*/  ISETP.GE.U32.AND.EX P1, PT, R10, R24, PT, P1 ;  /* 0x000000180a00720c */ /* 0x000fe40003f26110 */
[----:B------:R-:W-:Y:S01]  /*98de0*/  ISETP.GE.U32.AND.EX P2, PT, R24, R36, PT, P2 ;  /* 0x000000241800720c */ /* 0x000fe20003f46120 */
[C---:B------:R-:W-:Y:S01]  /*98df0*/  IMAD.WIDE.U32 R24, R31.reuse, 0x3d1, RZ ;  /* 0x000003d11f187825 */ /* 0x040fe200078e00ff */
[----:B------:R-:W-:Y:S02]  /*98e00*/  SEL R32, RZ, 0x1, P0 ;  /* 0x00000001ff207807 */ /* 0x000fe40000000000 */
[----:B------:R-:W-:Y:S02]  /*98e10*/  SEL R33, RZ, 0x1, P6 ;  /* 0x00000001ff217807 */ /* 0x000fe40003000000 */
[----:B------:R-:W-:Y:S01]  /*98e20*/  SEL R17, RZ, 0x1, P1 ;  /* 0x00000001ff117807 */ /* 0x000fe20000800000 */
[----:B------:R-:W-:Y:S01]  /*98e30*/  IMAD.WIDE.U32 R12, P1, R31, 0x1, R12 ;  /* 0x000000011f0c7825 */ /* 0x000fe2000782000c */
[----:B------:R-:W-:-:S02]  /*98e40*/  SEL R11, RZ, 0x1, P2 ;  /* 0x00000001ff0b7807 */ /* 0x000fc40001000000 */
        /* <DEDUP_REMOVED lines=83> */
.L_x_1988:
[----:B------:R-:W-:Y:S05]  /*99380*/  BSYNC.RECONVERGENT B2 ;  /* 0x0000000000027941 */ /* 0x000fea0003800200 */
.L_x_1987:
        /* <DEDUP_REMOVED lines=13> */
.L_x_1990:
        /* <DEDUP_REMOVED lines=10> */
.L_x_1991:
[----:B------:R-:W-:Y:S05]  /*99500*/  BSYNC.RECONVERGENT B2 ;  /* 0x0000000000027941 */ /* 0x000fea0003800200 */
.L_x_1989:
[----:B------:R-:W-:-:S07]  /*99510*/  IMAD.MOV.U32 R16, RZ, RZ, RZ ;  /* 0x000000ffff107224 */ /* 0x000fce00078e00ff */
.L_x_2006:
        /* <DEDUP_REMOVED lines=30> */
[----:B------:R-:W-:Y:S01]  /*99700*/  IMAD.WIDE.U32 R24, R12, R11, RZ ;  /* 0x0000000b0c187225 */ /* 0x000fe200078e00ff */
[----:B------:R-:W-:-:S03]  /*99710*/  IADD3 R34, P6, P5, R34, R28, R19 ;  /* 0x0000001c22227210 */ /* 0x000fc60007dde013 */
[----:B------:R-:W-:Y:S01]  /*99720*/  IMAD.WIDE.U32 R22, P1, R9, R10, R22 ;  /* 0x0000000a09167225 */ /* 0x000fe20007820016 */
[----:B------:R-:W-:-:S03]  /*99730*/  ISETP.GE.U32.AND P0, PT, R34, R28, PT ;  /* 0x0000001c2200720c */ /* 0x000fc60003f06070 */
[----:B------:R-:W-:Y:S01]  /*99740*/  IMAD.WIDE.U32 R20, R11, R11, RZ ;  /* 0x0000000b0b147225 */ /* 0x000fe200078e00ff */
[----:B------:R-:W-:-:S03]  /*99750*/  IADD3 R37, P2, PT, R29, R22, RZ ;  /* 0x000000161d257210 */ /* 0x000fc60007f5e0ff */
[----:B------:R-:W-:Y:S01]  /*99760*/  IMAD.WIDE.U32 R24, P3, R11, R12, R24 ;  /* 0x0000000c0b187225 */ /* 0x000fe20007860018 */
[----:B------:R-:W-:-:S03]  /*99770*/  IADD3.X R35, PT, PT, RZ, R37, R35, P6, P5 ;  /* 0x00000025ff237210 */ /* 0x000fc600037ea423 */
[----:B------:R-:W-:Y:S01]  /*99780*/  IMAD.WIDE.U32 R28, R14, R13, RZ ;  /* 0x0000000d0e1c7225 */ /* 0x000fe200078e00ff */
[----:B------:R-:W-:-:S03]  /*99790*/  ISETP.GE.U32.AND.EX P0, PT, R35, R37, PT, P0 ;  /* 0x000000252300720c */ /* 0x000fc60003f06100 */
[----:B------:R-:W-:Y:S01]  /*997a0*/  IMAD.MOV.U32 R19, RZ, RZ, R20 ;  /* 0x000000ffff137224 */ /* 0x000fe200078e0014 */
[----:B------:R-:W-:Y:S01]  /*997b0*/  IADD3 R20, P4, PT, R21, R24, RZ ;  /* 0x0000001815147210 */ /* 0x000fe20007f9e0ff */
[----:B------:R-:W-:Y:S02]  /*997c0*/  IMAD.X R31, RZ, RZ, RZ, P3 ;  /* 0x000000ffff1f7224 */ /* 0x000fe400018e06ff */
        /* <DEDUP_REMOVED lines=10> */
[----:B------:R-:W-:-:S02]  /*99870*/  IMAD.X R31, RZ, RZ, RZ, P1 ;  /* 0x000000ffff1f7224 */ /* 0x000fc400008e06ff */
        /* <DEDUP_REMOVED lines=19> */
.L_x_1993:
[----:B------:R-:W-:Y:S05]  /*999b0*/  BSYNC.RECONVERGENT B2 ;  /* 0x0000000000027941 */ /* 0x000fea0003800200 */
.L_x_1992:
        /* <DEDUP_REMOVED lines=66> */
.L_x_1995:
[----:B------:R-:W-:Y:S05]  /*99de0*/  BSYNC.RECONVERGENT B2 ;  /* 0x0000000000027941 */ /* 0x000fea0003800200 */
.L_x_1994:
[----:B------:R-:W-:Y:S01]  /*99df0*/  IADD3 R8, P0, P2, R24, R19, R8 ;  /* 0x0000001318087210 */ /* 0x000fe20007a1e008 */
[----:B------:R-:W-:Y:S01]  /*99e00*/  IMAD.WIDE.U32 R24, R9, R11, RZ ;  /* 0x0000000b09187225 */ /* 0x000fe200078e00ff */
[----:B------:R-:W-:Y:S02]  /*99e10*/  BSSY.RECONVERGENT B2, `(.L_x_1996) ;  /* 0x000004a000027945 */ /* 0x000fe40003800200 */
[----:B------:R-:W-:Y:S02]  /*99e20*/  ISETP.GE.U32.AND P1, PT, R8, R19, PT ;  /* 0x000000130800720c */ /* 0x000fe40003f26070 */
[----:B------:R-:W-:Y:S01]  /*99e30*/  IADD3.X R19, PT, PT, RZ, R20, R30, P0, P2 ;  /* 0x00000014ff137210 */ /* 0x000fe200007e441e */
[----:B------:R-:W-:-:S03]  /*99e40*/  IMAD.WIDE.U32 R30, R10, R11, RZ ;  /* 0x0000000b0a1e7225 */ /* 0x000fc600078e00ff */
[----:B------:R-:W-:Y:S01]  /*99e50*/  ISETP.GE.U32.AND.EX P1, PT, R19, R20, PT, P1 ;  /* 0x000000141300720c */ /* 0x000fe20003f26110 */
[----:B------:R-:W-:Y:S02]  /*99e60*/  IMAD R20, R12, R9, RZ ;  /* 0x000000090c147224 */ /* 0x000fe400078e02ff */
[----:B------:R-:W-:-:S04]  /*99e70*/  IMAD.WIDE.U32 R30, P0, R9, R12, R30 ;  /* 0x0000000c091e7225 */ /* 0x000fc8000780001e */
[----:B------:R-:W-:Y:S01]  /*99e80*/  IMAD.MOV.U32 R24, RZ, RZ, R31 ;  /* 0x000000ffff187224 */ /* 0x000fe200078e001f */
[----:B------:R-:W-:Y:S01]  /*99e90*/  IADD3 RZ, P2, PT, R25, R30, RZ ;  /* 0x0000001e19ff7210 */ /* 0x000fe20007f5e0ff */
        /* <DEDUP_REMOVED lines=11> */
[----:B------:R-:W-:Y:S01]  /*99f50*/  IMAD R32, R14, R9, RZ ;  /* 0x000000090e207224 */ /* 0x000fe200078e02ff */
[----:B------:R-:W-:Y:S01]  /*99f60*/  ISETP.GE.U32.AND P0, PT, R33, R38, PT ;  /* 0x000000262100720c */ /* 0x000fe20003f06070 */
[----:B------:R-:W-:-:S03]  /*99f70*/  IMAD.WIDE.U32 R30, R9, R13, RZ ;  /* 0x0000000d091e7225 */ /* 0x000fc600078e00ff */
[----:B------:R-:W-:Y:S01]  /*99f80*/  ISETP.GE.U32.AND.EX P0, PT, R37, R39, PT, P0 ;  /* 0x000000272500720c */ /* 0x000fe20003f06100 */
[----:B------:R-:W-:-:S03]  /*99f90*/  IMAD R32, R10, R13, R32 ;  /* 0x0000000d0a207224 */ /* 0x000fc600078e0220 */
[----:B------:R-:W-:-:S04]  /*99fa0*/  SEL R25, RZ, 0x1, P0 ;  /* 0x00000001ff197807 */ /* 0x000fc80000000000 */
[----:B------:R-:W-:Y:S01]  /*99fb0*/  IADD3 R40, P2, P3, R25, R8, R40 ;  /* 0x0000000819287210 */ /* 0x000fe20007b5e028 */
[----:B------:R-:W-:-:S03]  /*99fc0*/  IMAD.WIDE.U32 R24, R10, R13, RZ ;  /* 0x0000000d0a187225 */ /* 0x000fc600078e00ff */
[----:B------:R-:W-:Y:S01]  /*99fd0*/  ISETP.GE.U32.AND P0, PT, R40, R8, PT ;  /* 0x000000082800720c */ /* 0x000fe20003f06070 */
[----:B------:R-:W-:-:S04]  /*99fe0*/  IMAD.WIDE.U32 R24, P4, R9, R14, R24 ;  /* 0x0000000e09187225 */ /* 0x000fc80007880018 */
[----:B------:R-:W-:Y:S01]  /*99ff0*/  IMAD.WIDE.U32 R8, R13, R9, RZ ;  /* 0x000000090d087225 */ /* 0x000fe200078e00ff */
[----:B------:R-:W-:-:S03]  /*9a000*/  IADD3 RZ, P5, PT, R31, R24, RZ ;  /* 0x000000181fff7210 */ /* 0x000fc60007fbe0ff */
[----:B------:R-:W-:Y:S02]  /*9a010*/  IMAD.X R31, RZ, RZ, RZ, P4 ;  /* 0x000000ffff1f7224 */ /* 0x000fe400020e06ff */
[----:B------:R-:W-:Y:S02]  /*9a020*/  IMAD.IADD R32, R9, 0x1, R32 ;  /* 0x0000000109207824 */ /* 0x000fe400078e0220 */
[----:B------:R-:W-:Y:S02]  /*9a030*/  IMAD.MOV.U32 R30, RZ, RZ, R25 ;  /* 0x000000ffff1e7224 */ /* 0x000fe400078e0019 */
[C---:B------:R-:W-:Y:S01]  /*9a040*/  IMAD.SHL.U32 R9, R8.reuse, 0x2, RZ ;  /* 0x0000000208097824 */ /* 0x040fe200078e00ff */
[----:B------:R-:W-:Y:S01]  /*9a050*/  SHF.L.U64.HI R38, R8, 0x1, R32 ;  /* 0x0000000108267819 */ /* 0x000fe20000010220 */
[----:B------:R-:W-:Y:S01]  /*9a060*/  IMAD.WIDE.U32.X R30, R10, R14, R30, P5 ;  /* 0x0000000e0a1e7225 */ /* 0x000fe200028e041e */
[----:B------:R-:W-:Y:S02]  /*9a070*/  IADD3.X R10, PT, PT, RZ, R19, R20, P2, P3 ;  /* 0x00000013ff0a7210 */ /* 0x000fe400017e6414 */
[----:B------:R-:W-:Y:S01]  /*9a080*/  IADD3 R20, P3, PT, R9, R40, RZ ;  /* 0x0000002809147210 */ /* 0x000fe20007f7e0ff */
[----:B------:R-:W-:Y:S01]  /*9a090*/  IMAD.WIDE.U32 R24, R11, R13, RZ ;  /* 0x0000000d0b187225 */ /* 0x000fe200078e00ff */
[----:B------:R-:W-:-:S02]  /*9a0a0*/  ISETP.GE.U32.AND.EX P0, PT, R10, R19, PT, P0 ;  /* 0x000000130a00720c */ /* 0x000fc40003f06100 */
        /* <DEDUP_REMOVED lines=11> */
[----:B------:R-:W-:Y:S01]  /*9a160*/  IMAD.WIDE.U32 R8, R13, R11, RZ ;  /* 0x0000000b0d087225 */ /* 0x000fe200078e00ff */
[----:B------:R-:W-:Y:S02]  /*9a170*/  SHF.L.W.U32.HI R11, R32, 0x1, R30 ;  /* 0x00000001200b7819 */ /* 0x000fe40000010e1e */
[----:B------:R-:W-:Y:S01]  /*9a180*/  SHF.L.W.U32.HI R32, R30, 0x1, R31 ;  /* 0x000000011e207819 */ /* 0x000fe20000010e1f */
[----:B------:R-:W-:Y:S01]  /*9a190*/  IMAD.IADD R9, R9, 0x1, R12 ;  /* 0x0000000109097824 */ /* 0x000fe200078e020c */
[----:B------:R-:W-:Y:S01]  /*9a1a0*/  SEL R31, RZ, 0x1, P2 ;  /* 0x00000001ff1f7807 */ /* 0x000fe20001000000 */
[----:B------:R-:W-:-:S03]  /*9a1b0*/  IMAD.SHL.U32 R14, R8, 0x2, RZ ;  /* 0x00000002080e7824 */ /* 0x000fc600078e00ff */
        /* <DEDUP_REMOVED lines=15> */
.L_x_1997:
[----:B------:R-:W-:Y:S05]  /*9a2b0*/  BSYNC.RECONVERGENT B2 ;  /* 0x0000000000027941 */ /* 0x000fea0003800200 */
.L_x_1996:
        /* <DEDUP_REMOVED lines=15> */
.L_x_1999:
[----:B------:R-:W-:Y:S05]  /*9a3b0*/  BSYNC.RECONVERGENT B2 ;  /* 0x0000000000027941 */ /* 0x000fea0003800200 */
.L_x_1998:
[-C--:B------:R-:W-:Y:S01]  /*9a3c0*/  IADD3 R31, P1, P2, R31, R28.reuse, R11 ;  /* 0x0000001c1f1f7210 */ /* 0x080fe20007a3e00b */
[----:B------:R-:W-:Y:S01]  /*9a3d0*/  IMAD.WIDE.U32 R10, R19, 0x3d1, RZ ;  /* 0x000003d1130a7825 */ /* 0x000fe200078e00ff */
[----:B------:R-:W-:Y:S01]  /*9a3e0*/  SHF.L.W.U32.HI R27, R9, 0x1, R24 ;  /* 0x00000001091b7819 */ /* 0x000fe20000010e18 */
[----:B------:R-:W-:Y:S01]  /*9a3f0*/  BSSY.RECONVERGENT B2, `(.L_x_2000) ;  /* 0x000008a000027945 */ /* 0x000fe20003800200 */
[----:B------:R-:W-:Y:S01]  /*9a400*/  ISETP.GE.U32.AND P0, PT, R31, R28, PT ;  /* 0x0000001c1f00720c */ /* 0x000fe20003f06070 */
[----:B------:R-:W-:Y:S01]  /*9a410*/  IMAD.WIDE.U32 R8, R20, 0x3d1, RZ ;  /* 0x000003d114087825 */ /* 0x000fe200078e00ff */
[-C--:B------:R-:W-:Y:S02]  /*9a420*/  IADD3.X R32, PT, PT, RZ, R36.reuse, R32, P1, P2 ;  /* 0x00000024ff207210 */ /* 0x080fe40000fe4420 */
[----:B------:R-:W-:Y:S01]  /*9a430*/  IADD3 R28, P2, PT, R14, R31, RZ ;  /* 0x0000001f0e1c7210 */ /* 0x000fe20007f5e0ff */
[----:B------:R-:W-:Y:S01]  /*9a440*/  IMAD.WIDE.U32 R10, P3, R20, 0x1, R10 ;  /* 0x00000001140a7825 */ /* 0x000fe2000786000a */
[----:B------:R-:W-:-:S02]  /*9a450*/  ISETP.GE.U32.AND.EX P0, PT, R32, R36, PT, P0 ;  /* 0x000000242000720c */ /* 0x000fc40003f06100 */
[----:B------:R-:W-:Y:S01]  /*9a460*/  SHF.L.W.U32.HI R30, R24, 0x1, R25 ;  /* 0x00000001181e7819 */ /* 0x000fe20000010e19 */
[----:B------:R-:W-:Y:S01]  /*9a470*/  IMAD.X R13, RZ, RZ, RZ, P3 ;  /* 0x000000ffff0d7224 */ /* 0x000fe200018e06ff */
[----:B------:R-:W-:Y:S01]  /*9a480*/  IADD3 R9, P1, PT, R9, R10, RZ ;  /* 0x0000000a09097210 */ /* 0x000fe20007f3e0ff */
[----:B------:R-:W-:Y:S02]  /*9a490*/  IMAD.MOV.U32 R12, RZ, RZ, R11 ;  /* 0x000000ffff0c7224 */ /* 0x000fe400078e000b */
[----:B------:R-:W-:Y:S02]  /*9a4a0*/  IMAD.X R20, R38, 0x1, R32, P2 ;  /* 0x0000000126147824 */ /* 0x000fe400010e0620 */
[----:B------:R-:W-:-:S04]  /*9a4b0*/  IMAD.WIDE.U32 R24, R15, R15, R8 ;  /* 0x0000000f0f187225 */ /* 0x000fc800078e0008 */
[----:B------:R-:W-:Y:S01]  /*9a4c0*/  IMAD.WIDE.U32.X R10, R19, 0x1, R12, P1 ;  /* 0x00000001130a7825 */ /* 0x000fe200008e040c */
[----:B------:R-:W-:Y:S02]  /*9a4d0*/  ISETP.GE.U32.AND P1, PT, R28, R14, PT ;  /* 0x0000000e1c00720c */ /* 0x000fe40003f26070 */
[----:B------:R-:W-:Y:S01]  /*9a4e0*/  ISETP.GE.U32.AND P3, PT, R24, R8, PT ;  /* 0x000000081800720c */ /* 0x000fe20003f66070 */
[C---:B------:R-:W-:Y:S01]  /*9a4f0*/  IMAD.WIDE.U32 R14, R20.reuse, 0x3d1, RZ ;  /* 0x000003d1140e7825 */ /* 0x040fe200078e00ff */
[----:B------:R-:W-:Y:S02]  /*9a500*/  ISETP.GE.U32.AND.EX P1, PT, R20, R38, PT, P1 ;  /* 0x000000261400720c */ /* 0x000fe40003f26110 */
[----:B------:R-:W-:Y:S01]  /*9a510*/  @!P0 IADD3 R21, P2, PT, R21, 0x1, RZ ;  /* 0x0000000115158810 */ /* 0x000fe20007f5e0ff */
[----:B------:R-:W-:Y:S01]  /*9a520*/  IMAD.IADD R8, R26, 0x1, R25 ;  /* 0x000000011a087824 */ /* 0x000fe200078e0219 */
[----:B------:R-:W-:Y:S01]  /*9a530*/  SEL R19, RZ, 0x1, P1 ;  /* 0x00000001ff137807 */ /* 0x000fe20000800000 */
[----:B------:R-:W-:-:S03]  /*9a540*/  IMAD.WIDE.U32 R12, R28, 0x3d1, RZ ;  /* 0x000003d11c0c7825 */ /* 0x000fc600078e00ff */
[----:B------:R-:W-:Y:S01]  /*9a550*/  ISETP.GE.U32.AND.EX P3, PT, R8, R9, PT, P3 ;  /* 0x000000090800720c */ /* 0x000fe20003f66130 */
[----:B------:R-:W-:Y:S01]  /*9a560*/  IMAD.WIDE.U32 R14, P1, R28, 0x1, R14 ;  /* 0x000000011c0e7825 */ /* 0x000fe2000782000e */
[-C--:B------:R-:W-:Y:S02]  /*9a570*/  IADD3 R17, P6, PT, R17, R12.reuse, RZ ;  /* 0x0000000c11117210 */ /* 0x080fe40007fde0ff */
[----:B------:R-:W-:Y:S01]  /*9a580*/  IADD3 R27, P5, P4, R19, R21, R27 ;  /* 0x00000015131b7210 */ /* 0x000fe20007cbe01b */
[----:B------:R-:W-:Y:S01]  /*9a590*/  IMAD.X R19, RZ, RZ, RZ, P1 ;  /* 0x000000ffff137224 */ /* 0x000fe200008e06ff */
[----:B------:R-:W-:Y:S01]  /*9a5a0*/  SEL R9, RZ, 0x1, P3 ;  /* 0x00000001ff097807 */ /* 0x000fe20001800000 */
[----:B------:R-:W-:Y:S01]  /*9a5b0*/  @!P0 IMAD.X R22, RZ, RZ, R22, P2 ;  /* 0x000000ffff168224 */ /* 0x000fe200010e0616 */
[----:B------:R-:W-:Y:S01]  /*9a5c0*/  ISETP.GE.U32.AND P1, PT, R17, R12, PT ;  /* 0x0000000c1100720c */ /* 0x000fe20003f26070 */
[----:B------:R-:W-:Y:S01]  /*9a5d0*/  VIADD R16, R16, 0x1 ;  /* 0x0000000110107836 */ /* 0x000fe20000000000 */
[----:B------:R-:W-:-:S02]  /*9a5e0*/  IADD3 R12, P3, PT, R13, R14, RZ ;  /* 0x0000000e0d0c7210 */ /* 0x000fc40007f7e0ff */
[----:B------:R-:W-:Y:S02]  /*9a5f0*/  @!P0 ISETP.NE.U32.AND P2, PT, R21, RZ, PT ;  /* 0x000000ff1500820c */ /* 0x000fe40003f45070 */
[----:B------:R-:W-:Y:S01]  /*9a600*/  IADD3.X R30, PT, PT, RZ, R22, R30, P5, P4 ;  /* 0x00000016ff1e7210 */ /* 0x000fe20002fe841e */
[----:B------:R-:W-:Y:S01]  /*9a610*/  IMAD.X R13, R12, 0x1, R18, P6 ;  /* 0x000000010c0d7824 */ /* 0x000fe200030e0612 */
[----:B------:R-:W-:Y:S01]  /*9a620*/  @!P0 ISETP.NE.AND.EX P2, PT, R22, RZ, PT, P2 ;  /* 0x000000ff1600820c */ /* 0x000fe20003f45320 */
[----:B------:R-:W-:Y:S01]  /*9a630*/  IMAD.MOV.U32 R18, RZ, RZ, R15 ;  /* 0x000000ffff127224 */ /* 0x000fe200078e000f */
[----:B------:R-:W-:Y:S02]  /*9a640*/  IADD3 R9, P4, P5, R17, R10, R9 ;  /* 0x0000000a11097210 */ /* 0x000fe40007d9e009 */
[----:B------:R-:W-:Y:S01]  /*9a650*/  @!P0 SEL R14, RZ, 0x1, P2 ;  /* 0x00000001ff0e8807 */ /* 0x000fe20001000000 */
[----:B------:R-:W-:Y:S01]  /*9a660*/  IMAD.WIDE.U32.X R18, R20, 0x1, R18, P3 ;  /* 0x0000000114127825 */ /* 0x000fe200018e0412 */
[----:B------:R-:W-:-:S02]  /*9a670*/  ISETP.GE.U32.AND P2, PT, R9, R17, PT ;  /* 0x000000110900720c */ /* 0x000fc40003f46070 */
[----:B------:R-:W-:Y:S02]  /*9a680*/  IADD3.X R10, PT, PT, R13, R11, RZ, P4, P5 ;  /* 0x0000000b0d0a7210 */ /* 0x000fe400027ea4ff */
[----:B------:R-:W-:Y:S02]  /*9a690*/  ISETP.GE.U32.AND P6, PT, R27, R21, PT ;  /* 0x000000151b00720c */ /* 0x000fe40003fc6070 */
[----:B------:R-:W-:Y:S02]  /*9a6a0*/  ISETP.GE.U32.AND.EX P1, PT, R13, R12, PT, P1 ;  /* 0x0000000c0d00720c */ /* 0x000fe40003f26110 */
[----:B------:R-:W-:Y:S01]  /*9a6b0*/  ISETP.GE.U32.AND.EX P2, PT, R10, R13, PT, P2 ;  /* 0x0000000d0a00720c */ /* 0x000fe20003f46120 */
[C---:B------:R-:W-:Y:S01]  /*9a6c0*/  IMAD.WIDE.U32 R12, R30.reuse, 0x3d1, RZ ;  /* 0x000003d11e0c7825 */ /* 0x040fe200078e00ff */
[----:B------:R-:W-:Y:S02]  /*9a6d0*/  ISETP.GE.U32.AND.EX P6, PT, R30, R22, PT, P6 ;  /* 0x000000161e00720c */ /* 0x000fe40003fc6160 */
[----:B------:R-:W-:-:S02]  /*9a6e0*/  SEL R17, RZ, 0x1, P1 ;  /* 0x00000001ff117807 */ /* 0x000fc40000800000 */
[----:B------:R-:W-:Y:S01]  /*9a6f0*/  SEL R11, RZ, 0x1, P2 ;  /* 0x00000001ff0b7807 */ /* 0x000fe20001000000 */
[C---:B------:R-:W-:Y:S01]  /*9a700*/  IMAD.WIDE.U32 R12, P1, R27.reuse, 0x1, R12 ;  /* 0x000000011b0c7825 */ /* 0x040fe2000782000c */
[----:B------:R-:W-:Y:S02]  /*9a710*/  @!P0 IADD3 R23, P4, PT, R14, R23, RZ ;  /* 0x000000170e178210 */ /* 0x000fe40007f9e0ff */
        /* <DEDUP_REMOVED lines=9> */
[----:B------:R-:W-:-:S02]  /*9a7b0*/  IADD3 R22, P3, PT, R15, R12, RZ ;  /* 0x0000000c0f167210 */ /* 0x000fc40007f7e0ff */
[----:B------:R-:W-:-:S03]  /*9a7c0*/  IADD3 R11, P2, PT, R34, R11, RZ ;  /* 0x0000000b220b7210 */ /* 0x000fc60007f5e0ff */
        /* <DEDUP_REMOVED lines=8> */
[----:B------:R-:W-:Y:S01]  /*9a850*/  IMAD.WIDE.U32 R14, P2, R20, 0x1, R14 ;  /* 0x00000001140e7825 */ /* 0x000fe2000784000e */
[----:B------:R-:W-:-:S03]  /*9a860*/  ISETP.GE.U32.AND.EX P1, PT, R12, R35, PT, P1 ;  /* 0x000000230c00720c */ /* 0x000fc60003f26110 */
[----:B------:R-:W-:Y:S01]  /*9a870*/  IMAD.WIDE.U32.X R18, R30, 0x1, R18, P3 ;  /* 0x000000011e127825 */ /* 0x000fe200018e0412 */
[----:B------:R-:W-:-:S03]  /*9a880*/  SEL R13, RZ, 0x1, P1 ;  /* 0x00000001ff0d7807 */ /* 0x000fc60000800000 */
[----:B------:R-:W-:Y:S01]  /*9a890*/  IMAD.WIDE.U32 R20, R20, 0x3d1, RZ ;  /* 0x000003d114147825 */ /* 0x000fe200078e00ff */
        /* <DEDUP_REMOVED lines=63> */
.L_x_2001:
[----:B------:R-:W-:Y:S05]  /*9ac90*/  BSYNC.RECONVERGENT B2 ;  /* 0x0000000000027941 */ /* 0x000fea0003800200 */
.L_x_2000:
        /* <DEDUP_REMOVED lines=24> */
.L_x_2004:
[----:B------:R-:W-:Y:S05]  /*9ae20*/  BSYNC.RELIABLE B3 ;  /* 0x0000000000037941 */ /* 0x000fea0003800100 */
.L_x_2003:
        /* <DEDUP_REMOVED lines=18> */
.L_x_2005:
[----:B------:R-:W-:Y:S05]  /*9af50*/  BSYNC.RECONVERGENT B2 ;  /* 0x0000000000027941 */ /* 0x000fea0003800200 */
.L_x_2002:
        /* <DEDUP_REMOVED lines=36> */
[----:B------:R-:W-:Y:S02]  /*9b1a0*/  ISETP.GE.U32.AND P1, PT, R33, R24, PT ;  /* 0x000000182100720c */ /* 0x000fe40003f26070 */
[----:B------:R-:W-:Y:S01]  /*9b1b0*/  ISETP.GE.U32.AND.EX P0, PT, R40, R31, PT, P0 ;  /* 0x0000001f2800720c */ /* 0x000fe20003f06100 */
[----:B------:R-:W-:Y:S02]  /*9b1c0*/  IMAD.IADD R28, R25, 0x1, R27 ;  /* 0x00000001191c7824 */ /* 0x000fe400078e021b */
[----:B------:R-:W-:-:S03]  /*9b1d0*/  IMAD.WIDE.U32 R24, R8, R5, RZ ;  /* 0x0000000508187225 */ /* 0x000fc600078e00ff */
[----:B------:R-:W-:Y:S01]  /*9b1e0*/  IADD3.X R35, PT, PT, R28, R29, RZ, P2, P4 ;  /* 0x0000001d1c237210 */ /* 0x000fe200017e84ff */
[----:B------:R-:W-:-:S03]  /*9b1f0*/  IMAD.WIDE.U32 R26, R15, R5, RZ ;  /* 0x000000050f1a7225 */ /* 0x000fc600078e00ff */
[----:B------:R-:W-:Y:S01]  /*9b200*/  ISETP.GE.U32.AND.EX P1, PT, R35, R28, PT, P1 ;  /* 0x0000001c2300720c */ /* 0x000fe20003f26110 */
[----:B------:R-:W-:-:S04]  /*9b210*/  IMAD.WIDE.U32 R24, P2, R52, R15, R24 ;  /* 0x0000000f34187225 */ /* 0x000fc80007840018 */
[----:B------:R-:W-:Y:S01]  /*9b220*/  IMAD.MOV.U32 R26, RZ, RZ, R25 ;  /* 0x000000ffff1a7224 */ /* 0x000fe200078e0019 */
[----:B------:R-:W-:Y:S01]  /*9b230*/  IADD3 RZ, P4, PT, R27, R24, RZ ;  /* 0x000000181bff7210 */ /* 0x000fe20007f9e0ff */
[----:B------:R-:W-:Y:S02]  /*9b240*/  IMAD.X R27, RZ, RZ, RZ, P2 ;  /* 0x000000ffff1b7224 */ /* 0x000fe400010e06ff */
[----:B------:R-:W-:Y:S02]  /*9b250*/  IMAD R29, R54, R15, RZ ;  /* 0x0000000f361d7224 */ /* 0x000fe400078e02ff */
[----:B------:R-:W-:-:S04]  /*9b260*/  IMAD.WIDE.U32.X R24, R52, R8, R26, P4 ;  /* 0x0000000834187225 */ /* 0x000fc800020e041a */
[C---:B------:R-:W-:Y:S01]  /*9b270*/  IMAD R34, R6.reuse, R8, R29 ;  /* 0x0000000806227224 */ /* 0x040fe200078e021d */
[----:B------:R-:W-:Y:S01]  /*9b280*/  SEL R29, RZ, 0x1, P1 ;  /* 0x00000001ff1d7807 */ /* 0x000fe20000800000 */
        /* <DEDUP_REMOVED lines=24> */
[----:B------:R-:W-:Y:S02]  /*9b410*/  ISETP.GE.U32.AND.EX P1, PT, R35, R29, PT, P1 ;  /* 0x0000001d2300720c */ /* 0x000fe40003f26110 */
[----:B------:R-:W-:-:S04]  /*9b420*/  IADD3 R33, P0, P3, R26, R24, R33 ;  /* 0x000000181a217210 */ /* 0x000fc80007b1e021 */
        /* <DEDUP_REMOVED lines=30> */
[----:B------:R-:W-:Y:S01]  /*9b610*/  IMAD.WIDE.U32 R28, R9, R6, RZ ;  /* 0x00000006091c7225 */ /* 0x000fe200078e00ff */
[----:B------:R-:W-:-:S03]  /*9b620*/  SEL R34, RZ, 0x1, P0 ;  /* 0x00000001ff227807 */ /* 0x000fc60000000000 */
        /* <DEDUP_REMOVED lines=38> */
[----:B------:R-:W-:Y:S01]  /*9b890*/  SEL R16, RZ, 0x1, P1 ;  /* 0x00000001ff107807 */ /* 0x000fe20000800000 */
[----:B------:R-:W-:Y:S01]  /*9b8a0*/  IMAD.WIDE.U32 R26, R12, R7, RZ ;  /* 0x000000070c1a7225 */ /* 0x000fe200078e00ff */
[----:B------:R-:W-:-:S04]  /*9b8b0*/  SEL R33, RZ, 0x1, P2 ;  /* 0x00000001ff217807 */ /* 0x000fc80001000000 */
[----:B------:R-:W-:Y:S01]  /*9b8c0*/  IADD3 R33, P1, P2, R33, R24, R16 ;  /* 0x0000001821217210 */ /* 0x000fe20007a3e010 */
        /* <DEDUP_REMOVED lines=59> */
[C---:B------:R-:W-:Y:S02]  /*9bc80*/  IMAD R24, R6.reuse, R12, R10 ;  /* 0x0000000c06187224 */ /* 0x040fe400078e020a */
[----:B------:R-:W-:-:S04]  /*9bc90*/  IMAD.WIDE.U32 R10, R6, R11, RZ ;  /* 0x0000000b060a7225 */ /* 0x000fc800078e00ff */
[----:B------:R-:W-:Y:S01]  /*9bca0*/  IMAD.X R27, RZ, RZ, RZ, P0 ;  /* 0x000000ffff1b7224 */ /* 0x000fe200000e06ff */
[----:B------:R-:W-:Y:S01]  /*9bcb0*/  IADD3 R33, P4, PT, R33, R10, RZ ;  /* 0x0000000a21217210 */ /* 0x000fe20007f9e0ff */
[----:B------:R-:W-:Y:S02]  /*9bcc0*/  IMAD.IADD R24, R11, 0x1, R24 ;  /* 0x000000010b187824 */ /* 0x000fe400078e0218 */
[----:B------:R-:W-:Y:S01]  /*9bcd0*/  IMAD.WIDE.U32.X R26, R54, R12, R26, P1 ;  /* 0x0000000c361a7225 */ /* 0x000fe200008e041a */
[C---:B------:R-:W-:Y:S02]  /*9bce0*/  ISETP.GE.U32.AND P1, PT, R33.reuse, R10, PT ;  /* 0x0000000a2100720c */ /* 0x040fe40003f26070 */
[----:B------:R-:W-:Y:S01]  /*9bcf0*/  IADD3 R12, P5, PT, R33, R34, RZ ;  /* 0x00000022210c7210 */ /* 0x000fe20007fbe0ff */
[----:B------:R-:W-:-:S03]  /*9bd00*/  IMAD.WIDE.U32 R10, R7, R13, RZ ;  /* 0x0000000d070a7225 */ /* 0x000fc600078e00ff */
[----:B------:R-:W-:Y:S01]  /*9bd10*/  ISETP.GE.U32.AND P2, PT, R12, R33, PT ;  /* 0x000000210c00720c */ /* 0x000fe20003f46070 */
[----:B------:R-:W-:Y:S01]  /*9bd20*/  IMAD R25, R48, R13, RZ ;  /* 0x0000000d30197224 */ /* 0x000fe200078e02ff */
[----:B------:R-:W-:-:S03]  /*9bd30*/  IADD3 R16, P3, PT, R16, R10, RZ ;  /* 0x0000000a10107210 */ /* 0x000fc60007f7e0ff */
[----:B------:R-:W-:Y:S01]  /*9bd40*/  IMAD R25, R7, R14, R25 ;  /* 0x0000000e07197224 */ /* 0x000fe200078e0219 */
[----:B------:R-:W-:Y:S01]  /*9bd50*/  ISETP.GE.U32.AND P0, PT, R16, R10, PT ;  /* 0x0000000a1000720c */ /* 0x000fe20003f06070 */
[----:B------:R-:W-:Y:S02]  /*9bd60*/  IMAD.X R10, R24, 0x1, R29, P4 ;  /* 0x00000001180a7824 */ /* 0x000fe400020e061d */
[----:B------:R-:W-:Y:S02]  /*9bd70*/  IMAD.IADD R11, R11, 0x1, R25 ;  /* 0x000000010b0b7824 */ /* 0x000fe400078e0219 */
[C---:B------:R-:W-:Y:S01]  /*9bd80*/  IMAD.X R29, R10.reuse, 0x1, R31, P5 ;  /* 0x000000010a1d7824 */ /* 0x040fe200028e061f */
[----:B------:R-:W-:Y:S01]  /*9bd90*/  ISETP.GE.U32.AND.EX P1, PT, R10, R24, PT, P1 ;  /* 0x000000180a00720c */ /* 0x000fe20003f26110 */
[----:B------:R-:W-:Y:S02]  /*9bda0*/  IMAD.X R28, R11, 0x1, R28, P3 ;  /* 0x000000010b1c7824 */ /* 0x000fe400018e061c */
[----:B------:R-:W-:Y:S01]  /*9bdb0*/  IMAD.WIDE.U32 R24, R13, R7, RZ ;  /* 0x000000070d187225 */ /* 0x000fe200078e00ff */
[----:B------:R-:W-:-:S02]  /*9bdc0*/  ISETP.GE.U32.AND.EX P2, PT, R29, R10, PT, P2 ;  /* 0x0000000a1d00720c */ /* 0x000fc40003f46120 */
[----:B------:R-:W-:Y:S02]  /*9bdd0*/  SEL R10, RZ, 0x1, P1 ;  /* 0x00000001ff0a7807 */ /* 0x000fe40000800000 */
        /* <DEDUP_REMOVED lines=19> */
[----:B------:R-:W-:-:S03]  /*9bf10*/  IMAD R30, R52, R13, RZ ;  /* 0x0000000d341e7224 */ /* 0x000fc600078e02ff */
[----:B------:R-:W-:Y:S01]  /*9bf20*/  ISETP.GE.U32.AND.EX P0, PT, R34, R11, PT, P1 ;  /* 0x0000000b2200720c */ /* 0x000fe20003f06110 */
[-C--:B------:R-:W-:Y:S01]  /*9bf30*/  IMAD.WIDE.U32 R10, R14, R4.reuse, RZ ;  /* 0x000000040e0a7225 */ /* 0x080fe200078e00ff */
[----:B------:R-:W-:Y:S02]  /*9bf40*/  IADD3.X R27, PT, PT, R34, R25, RZ, P2, P3 ;  /* 0x00000019221b7210 */ /* 0x000fe400017e64ff */
[----:B------:R-:W-:Y:S01]  /*9bf50*/  ISETP.GE.U32.AND P2, PT, R9, R31, PT ;  /* 0x0000001f0900720c */ /* 0x000fe20003f46070 */
[----:B------:R-:W-:Y:S01]  /*9bf60*/  IMAD.WIDE.U32 R24, R13, R4, RZ ;  /* 0x000000040d187225 */ /* 0x000fe200078e00ff */
[----:B------:R-:W-:Y:S02]  /*9bf70*/  SEL R4, RZ, 0x1, P0 ;  /* 0x00000001ff047807 */ /* 0x000fe40000000000 */
[----:B------:R-:W-:Y:S01]  /*9bf80*/  ISETP.GE.U32.AND.EX P2, PT, R27, R34, PT, P2 ;  /* 0x000000221b00720c */ /* 0x000fe20003f46120 */
[----:B------:R-:W-:-:S03]  /*9bf90*/  IMAD.WIDE.U32 R10, P4, R51, R13, R10 ;  /* 0x0000000d330a7225 */ /* 0x000fc6000788000a */
[----:B------:R-:W-:Y:S01]  /*9bfa0*/  SEL R31, RZ, 0x1, P2 ;  /* 0x00000001ff1f7807 */ /* 0x000fe20001000000 */
[----:B------:R-:W-:Y:S01]  /*9bfb0*/  IMAD R30, R5, R14, R30 ;  /* 0x0000000e051e7224 */ /* 0x000fe200078e021e */
[----:B------:R-:W-:Y:S01]  /*9bfc0*/  IADD3 RZ, P5, PT, R25, R10, RZ ;  /* 0x0000000a19ff7210 */ /* 0x000fe20007fbe0ff */
[----:B------:R-:W-:-:S04]  /*9bfd0*/  IMAD.WIDE.U32 R24, R5, R13, RZ ;  /* 0x0000000d05187225 */ /* 0x000fc800078e00ff */
[----:B------:R-:W-:Y:S01]  /*9bfe0*/  IMAD.IADD R30, R25, 0x1, R30 ;  /* 0x00000001191e7824 */ /* 0x000fe200078e021e */
[-C--:B------:R-:W-:Y:S01]  /*9bff0*/  IADD3 R12, P3, PT, R12, R24.reuse, RZ ;  /* 0x000000180c0c7210 */ /* 0x080fe20007f7e0ff */
[----:B------:R-:W-:Y:S02]  /*9c000*/  IMAD.X R25, RZ, RZ, RZ, P4 ;  /* 0x000000ffff197224 */ /* 0x000fe400020e06ff */
[----:B------:R-:W-:Y:S01]  /*9c010*/  IMAD.WIDE.U32 R34, R9, 0x3d1, RZ ;  /* 0x000003d109227825 */ /* 0x000fe200078e00ff */
[----:B------:R-:W-:-:S03]  /*9c020*/  ISETP.GE.U32.AND P1, PT, R12, R24, PT ;  /* 0x000000180c00720c */ /* 0x000fc60003f26070 */
[----:B------:R-:W-:Y:S02]  /*9c030*/  IMAD.MOV.U32 R24, RZ, RZ, R11 ;  /* 0x000000ffff187224 */ /* 0x000fe400078e000b */
[----:B------:R-:W-:-:S04]  /*9c040*/  IMAD.WIDE.U32 R10, R14, R5, RZ ;  /* 0x000000050e0a7225 */ /* 0x000fc800078e00ff */
[----:B------:R-:W-:-:S04]  /*9c050*/  IMAD.WIDE.U32.X R24, R51, R14, R24, P5 ;  /* 0x0000000e33187225 */ /* 0x000fc800028e0418 */
[----:B------:R-:W-:Y:S01]  /*9c060*/  IMAD.WIDE.U32 R10, P4, R52, R13, R10 ;  /* 0x0000000d340a7225 */ /* 0x000fe2000788000a */
[----:B------:R-:W-:-:S03]  /*9c070*/  IADD3 R31, P0, P2, R31, R24, R4 ;  /* 0x000000181f1f7210 */ /* 0x000fc60007a1e004 */
[----:B------:R-:W-:Y:S01]  /*9c080*/  IMAD.WIDE.U32 R4, R13, R5, RZ ;  /* 0x000000050d047225 */ /* 0x000fe200078e00ff */
[----:B------:R-:W-:-:S03]  /*9c090*/  IADD3.X R37, PT, PT, RZ, R25, RZ, P0, P2 ;  /* 0x00000019ff257210 */ /* 0x000fc600007e44ff */
[----:B------:R-:W-:Y:S01]  /*9c0a0*/  IMAD.MOV.U32 R4, RZ, RZ, R11 ;  /* 0x000000ffff047224 */ /* 0x000fe200078e000b */
[----:B------:R-:W-:Y:S01]  /*9c0b0*/  IADD3 RZ, P5, PT, R5, R10, RZ ;  /* 0x0000000a05ff7210 */ /* 0x000fe20007fbe0ff */
[----:B------:R-:W-:-:S04]  /*9c0c0*/  IMAD.WIDE.U32 R10, R14, R6, RZ ;  /* 0x000000060e0a7225 */ /* 0x000fc800078e00ff */
[----:B------:R-:W-:-:S04]  /*9c0d0*/  IMAD.WIDE.U32 R24, R13, R6, RZ ;  /* 0x000000060d187225 */ /* 0x000fc800078e00ff */
[----:B------:R-:W-:-:S04]  /*9c0e0*/  IMAD.WIDE.U32 R10, P0, R54, R13, R10 ;  /* 0x0000000d360a7225 */ /* 0x000fc8000780000a */
[----:B------:R-:W-:Y:S01]  /*9c0f0*/  IMAD.X R5, RZ, RZ, RZ, P4 ;  /* 0x000000ffff057224 */ /* 0x000fe200020e06ff */
[----:B------:R-:W-:Y:S01]  /*9c100*/  IADD3 RZ, P4, PT, R25, R10, RZ ;  /* 0x0000000a19ff7210 */ /* 0x000fe20007f9e0ff */
[----:B------:R-:W-:Y:S01]  /*9c110*/  IMAD.X R25, RZ, RZ, RZ, P0 ;  /* 0x000000ffff197224 */ /* 0x000fe200000e06ff */
[----:B------:R-:W-:Y:S01]  /*9c120*/  IADD3 R39, P0, PT, R12, R31, RZ ;  /* 0x0000001f0c277210 */ /* 0x000fe20007f1e0ff */
[----:B------:R-:W-:Y:S02]  /*9c130*/  IMAD.MOV.U32 R24, RZ, RZ, R11 ;  /* 0x000000ffff187224 */ /* 0x000fe400078e000b */
[----:B------:R-:W-:Y:S02]  /*9c140*/  IMAD R10, R54, R13, RZ ;  /* 0x0000000d360a7224 */ /* 0x000fe400078e02ff */
[----:B------:R-:W-:-:S04]  /*9c150*/  IMAD.WIDE.U32.X R4, R52, R14, R4, P5 ;  /* 0x0000000e34047225 */ /* 0x000fc800028e0404 */
[----:B------:R-:W-:Y:S01]  /*9c160*/  IMAD.WIDE.U32.X R24, R54, R14, R24, P4 ;  /* 0x0000000e36187225 */ /* 0x000fe200020e0418 */
[----:B------:R-:W-:-:S03]  /*9c170*/  ISETP.GE.U32.AND P4, PT, R39, R12, PT ;  /* 0x0000000c2700720c */ /* 0x000fc60003f86070 */
[----:B------:R-:W-:Y:S02]  /*9c180*/  IMAD R14, R6, R14, R10 ;  /* 0x0000000e060e7224 */ /* 0x000fe400078e020a */
[----:B------:R-:W-:Y:S02]  /*9c190*/  IMAD.X R29, R30, 0x1, R29, P3 ;  /* 0x000000011e1d7824 */ /* 0x000fe400018e061d */
[----:B------:R-:W-:-:S03]  /*9c1a0*/  IMAD.WIDE.U32 R10, R27, 0x3d1, RZ ;  /* 0x000003d11b0a7825 */ /* 0x000fc600078e00ff */
[----:B------:R-:W-:Y:S01]  /*9c1b0*/  ISETP.GE.U32.AND.EX P2, PT, R29, R30, PT, P1 ;  /* 0x0000001e1d00720c */ /* 0x000fe20003f46110 */
[----:B------:R-:W-:Y:S02]  /*9c1c0*/  IMAD R12, R48, R15, RZ ;  /* 0x0000000f300c7224 */ /* 0x000fe400078e02ff */
[----:B------:R-:W-:-:S04]  /*9c1d0*/  IMAD.WIDE.U32 R10, P1, R9, 0x1, R10 ;  /* 0x00000001090a7825 */ /* 0x000fc8000782000a */
[----:B------:R-:W-:Y:S01]  /*9c1e0*/  IMAD.X R31, RZ, RZ, RZ, P1 ;  /* 0x000000ffff1f7224 */ /* 0x000fe200008e06ff */
[----:B------:R-:W-:Y:S01]  /*9c1f0*/  IADD3 R35, P1, PT, R35, R10, RZ ;  /* 0x0000000a23237210 */ /* 0x000fe20007f3e0ff */
[----:B------:R-:W-:Y:S02]  /*9c200*/  IMAD.X R37, R29, 0x1, R37, P0 ;  /* 0x000000011d257824 */ /* 0x000fe400000e0625 */
[----:B------:R-:W-:Y:S02]  /*9c210*/  IMAD.MOV.U32 R30, RZ, RZ, R11 ;  /* 0x000000ffff1e7224 */ /* 0x000fe400078e000b */
[----:B------:R-:W-:Y:S01]  /*9c220*/  IMAD.WIDE.U32 R10, R7, R15, R34 ;  /* 0x0000000f070a7225 */ /* 0x000fe200078e0022 */
[----:B------:R-:W-:-:S03]  /*9c230*/  ISETP.GE.U32.AND.EX P4, PT, R37, R29, PT, P4 ;  /* 0x0000001d2500720c */ /* 0x000fc60003f86140 */
[----:B------:R-:W-:Y:S01]  /*9c240*/  IMAD R12, R7, R8, R12 ;  /* 0x00000008070c7224 */ /* 0x000fe200078e020c */
[----:B------:R-:W-:Y:S01]  /*9c250*/  SEL R8, RZ, 0x1, P2 ;  /* 0x00000001ff087807 */ /* 0x000fe20001000000 */
[----:B------:R-:W-:Y:S01]  /*9c260*/  IMAD.WIDE.U32 R6, R6, R13, RZ ;  /* 0x0000000d06067225 */ /* 0x000fe200078e00ff */
[----:B------:R-:W-:-:S03]  /*9c270*/  SEL R13, RZ, 0x1, P4 ;  /* 0x00000001ff0d7807 */ /* 0x000fc60002000000 */
[----:B------:R-:W-:Y:S01]  /*9c280*/  IMAD.IADD R14, R7, 0x1, R14 ;  /* 0x00000001070e7824 */ /* 0x000fe200078e020e */
[----:B------:R-:W-:Y:S01]  /*9c290*/  IADD3 R33, P3, PT, R33, R6, RZ ;  /* 0x0000000621217210 */ /* 0x000fe20007f7e0ff */
[----:B------:R-:W-:Y:S01]  /*9c2a0*/  IMAD.WIDE.U32.X R30, R27, 0x1, R30, P1 ;  /* 0x000000011b1e7825 */ /* 0x000fe200008e041e */
[----:B------:R-:W-:Y:S02]  /*9c2b0*/  IADD3 R13, P2, P6, R13, R4, R8 ;  /* 0x000000040d0d7210 */ /* 0x000fe40007e5e008 */
[----:B------:R-:W-:Y:S01]  /*9c2c0*/  ISETP.GE.U32.AND P0, PT, R33, R6, PT ;  /* 0x000000062100720c */ /* 0x000fe20003f06070 */
[----:B------:R-:W-:Y:S01]  /*9c2d0*/  IMAD.WIDE.U32 R6, R37, 0x3d1, RZ ;  /* 0x000003d125067825 */ /* 0x000fe200078e00ff */
[----:B------:R-:W-:-:S03]  /*9c2e0*/  ISETP.GE.U32.AND P1, PT, R10, R34, PT ;  /* 0x000000220a00720c */ /* 0x000fc60003f26070 */
[----:B------:R-:W-:-:S04]  /*9c2f0*/  IMAD.WIDE.U32 R8, R39, 0x3d1, RZ ;  /* 0x000003d127087825 */ /* 0x000fc800078e00ff */
        /* <DEDUP_REMOVED lines=8> */
[----:B------:R-:W-:Y:S02]  /*9c380*/  IADD3 R9, P3, PT, R9, R6, RZ ;  /* 0x0000000609097210 */ /* 0x000fe40007f7e0ff */
[----:B------:R-:W-:-:S02]  /*9c390*/  SEL R5, RZ, 0x1, P1 ;  /* 0x00000001ff057807 */ /* 0x000fc40000800000 */
[----:B------:R-:W-:Y:S01]  /*9c3a0*/  IADD3 R26, P1, PT, R33, R13, RZ ;  /* 0x0000000d211a7210 */ /* 0x000fe20007f3e0ff */
[----:B------:R-:W-:Y:S01]  /*9c3b0*/  IMAD.X R40, R9, 0x1, R40, P5 ;  /* 0x0000000109287824 */ /* 0x000fe200028e0628 */
[----:B------:R-:W-:Y:S02]  /*9c3c0*/  IADD3 R5, P4, P5, R41, R30, R5 ;  /* 0x0000001e29057210 */ /* 0x000fe40007d9e005 */
[----:B------:R-:W-:Y:S01]  /*9c3d0*/  ISETP.GE.U32.AND P6, PT, R26, R33, PT ;  /* 0x000000211a00720c */ /* 0x000fe20003fc6070 */
[----:B------:R-:W-:Y:S01]  /*9c3e0*/  IMAD.X R11, R8, 0x1, R11, P1 ;  /* 0x00000001080b7824 */ /* 0x000fe200008e060b */
[----:B------:R-:W-:Y:S01]  /*9c3f0*/  IADD3.X R6, PT, PT, R40, R31, RZ, P4, P5 ;  /* 0x0000001f28067210 */ /* 0x000fe200027ea4ff */
[----:B------:R-:W-:Y:S01]  /*9c400*/  IMAD.WIDE.U32 R12, R26, 0x3d1, RZ ;  /* 0x000003d11a0c7825 */ /* 0x000fe200078e00ff */
[----:B------:R-:W-:Y:S02]  /*9c410*/  ISETP.GE.U32.AND P1, PT, R5, R41, PT ;  /* 0x000000290500720c */ /* 0x000fe40003f26070 */
[----:B------:R-:W-:Y:S01]  /*9c420*/  ISETP.GE.U32.AND.EX P0, PT, R8, R14, PT, P0 ;  /* 0x0000000e0800720c */ /* 0x000fe20003f06100 */
[----:B------:R-:W-:Y:S01]  /*9c430*/  IMAD.MOV.U32 R14, RZ, RZ, R7 ;  /* 0x000000ffff0e7224 */ /* 0x000fe200078e0007 */
[----:B------:R-:W-:-:S02]  /*9c440*/  ISETP.GE.U32.AND.EX P6, PT, R11, R8, PT, P6 ;  /* 0x000000080b00720c */ /* 0x000fc40003fc6160 */
[----:B------:R-:W-:Y:S01]  /*9c450*/  ISETP.GE.U32.AND.EX P2, PT, R40, R9, PT, P2 ;  /* 0x000000092800720c */ /* 0x000fe20003f46120 */
[----:B------:R-:W-:Y:S01]  /*9c460*/  IMAD.WIDE.U32 R8, R11, 0x3d1, RZ ;  /* 0x000003d10b087825 */ /* 0x000fe200078e00ff */
[----:B------:R-:W-:Y:S02]  /*9c470*/  ISETP.GE.U32.AND.EX P1, PT, R6, R40, PT, P1 ;  /* 0x000000280600720c */ /* 0x000fe40003f26110 */
[----:B------:R-:W-:Y:S01]  /*9c480*/  SEL R30, RZ, 0x1, P0 ;  /* 0x00000001ff1e7807 */ /* 0x000fe20000000000 */
[----:B------:R-:W-:Y:S01]  /*9c490*/  IMAD.WIDE.U32.X R14, R37, 0x1, R14, P3 ;  /* 0x00000001250e7825 */ /* 0x000fe200018e040e */
        /* <DEDUP_REMOVED lines=86> */
.L_x_2008:
[----:B------:R-:W-:Y:S05]  /*9ca00*/  BSYNC.RECONVERGENT B2 ;  /* 0x0000000000027941 */ /* 0x000fea0003800200 */
.L_x_2007:
        /* <DEDUP_REMOVED lines=13> */
.L_x_2010:
        /* <DEDUP_REMOVED lines=10> */
.L_x_2011:
[----:B------:R-:W-:Y:S05]  /*9cb80*/  BSYNC.RECONVERGENT B2 ;  /* 0x0000000000027941 */ /* 0x000fea0003800200 */
.L_x_2009:
[----:B------:R-:W-:-:S07]  /*9cb90*/  IMAD.MOV.U32 R12, RZ, RZ, RZ ;  /* 0x000000ffff0c7224 */ /* 0x000fce00078e00ff */
.L_x_2026:
        /* <DEDUP_REMOVED lines=72> */
.L_x_2013:
[----:B------:R-:W-:Y:S05]  /*9d020*/  BSYNC.RECONVERGENT B2 ;  /* 0x0000000000027941 */ /* 0x000fea0003800200 */
.L_x_2012:
[C---:B------:R-:W-:Y:S01]  /*9d030*/  IMAD.WIDE.U32 R28, R10.reuse, R7, RZ ;  /* 0x000000070a1c7225 */ /* 0x040fe200078e00ff */
[----:B------:R-:W-:Y:S03]  /*9d040*/  BSSY.RECONVERGENT B2, `(.L_x_2014) ;  /* 0x0000041000027945 */ /* 0x000fe60003800200 */
[----:B------:R-:W-:-:S04]  /*9d050*/  IMAD.WIDE.U32 R26, P1, R10, R8, R26 ;  /* 0x000000080a1a7225 */ /* 0x000fc8000782001a */
[----:B------:R-:W-:Y:S01]  /*9d060*/  IMAD R37, R11, R10, RZ ;  /* 0x0000000a0b257224 */ /* 0x000fe200078e02ff */
        /* <DEDUP_REMOVED lines=8> */
[----:B------:R-:W-:Y:S01]  /*9d0f0*/  IMAD R37, R4, R9, R37 ;  /* 0x0000000904257224 */ /* 0x000fe200078e0225 */
        /* <DEDUP_REMOVED lines=13> */
[----:B------:R-:W-:Y:S01]  /*9d1d0*/  IMAD.MOV.U32 R26, RZ, RZ, R31 ;  /* 0x000000ffff1a7224 */ /* 0x000fe200078e001f */
[----:B------:R-:W-:Y:S01]  /*9d1e0*/  IADD3 RZ, P1, PT, R27, R30, RZ ;  /* 0x0000001e1bff7210 */ /* 0x000fe20007f3e0ff */
[----:B------:R-:W-:Y:S01]  /*9d1f0*/  IMAD.X R27, RZ, RZ, RZ, P4 ;  /* 0x000000ffff1b7224 */ /* 0x000fe200020e06ff */
[----:B------:R-:W-:Y:S01]  /*9d200*/  ISETP.GE.U32.AND P0, PT, R36, R14, PT ;  /* 0x0000000e2400720c */ /* 0x000fe20003f06070 */
[----:B------:R-:W-:Y:S01]  /*9d210*/  IMAD.WIDE.U32 R28, R9, R10, RZ ;  /* 0x0000000a091c7225 */ /* 0x000fe200078e00ff */
[----:B------:R-:W-:-:S03]  /*9d220*/  IADD3.X R38, PT, PT, RZ, R13, R38, P2, P3 ;  /* 0x0000000dff267210 */ /* 0x000fc600017e6426 */
[----:B------:R-:W-:Y:S01]  /*9d230*/  IMAD.WIDE.U32.X R26, R4, R11, R26, P1 ;  /* 0x0000000b041a7225 */ /* 0x000fe200008e041a */
[----:B------:R-:W-:-:S03]  /*9d240*/  ISETP.GE.U32.AND.EX P0, PT, R38, R13, PT, P0 ;  /* 0x0000000d2600720c */ /* 0x000fc60003f06100 */
[----:B------:R-:W-:Y:S01]  /*9d250*/  IMAD.IADD R13, R29, 0x1, R37 ;  /* 0x000000011d0d7824 */ /* 0x000fe200078e0225 */
[----:B------:R-:W-:Y:S01]  /*9d260*/  SHF.L.W.U32.HI R35, R26, 0x1, R27 ;  /* 0x000000011a237819 */ /* 0x000fe20000010e1b */
[----:B------:R-:W-:-:S03]  /*9d270*/  IMAD.SHL.U32 R4, R28, 0x2, RZ ;  /* 0x000000021c047824 */ /* 0x000fc600078e00ff */
[----:B------:R-:W-:Y:S02]  /*9d280*/  SHF.L.U64.HI R29, R28, 0x1, R13 ;  /* 0x000000011c1d7819 */ /* 0x000fe4000001020d */
[----:B------:R-:W-:Y:S02]  /*9d290*/  IADD3 R39, P2, PT, R4, R36, RZ ;  /* 0x0000002404277210 */ /* 0x000fe40007f5e0ff */
[----:B------:R-:W-:Y:S02]  /*9d2a0*/  SHF.L.W.U32.HI R13, R13, 0x1, R26 ;  /* 0x000000010d0d7819 */ /* 0x000fe40000010e1a */
[----:B------:R-:W-:Y:S01]  /*9d2b0*/  ISETP.GE.U32.AND P1, PT, R39, R4, PT ;  /* 0x000000042700720c */ /* 0x000fe20003f26070 */
[----:B------:R-:W-:-:S05]  /*9d2c0*/  IMAD.X R4, R29, 0x1, R38, P2 ;  /* 0x000000011d047824 */ /* 0x000fca00010e0626 */
        /* <DEDUP_REMOVED lines=24> */
.L_x_2015:
[----:B------:R-:W-:Y:S05]  /*9d450*/  BSYNC.RECONVERGENT B2 ;  /* 0x0000000000027941 */ /* 0x000fea0003800200 */
.L_x_2014:
[C---:B------:R-:W-:Y:S01]  /*9d460*/  IMAD.WIDE.U32 R28, P0, R5.reuse, R8, R28 ;  /* 0x00000008051c7225 */ /* 0x040fe2000780001c */
[-C--:B------:R-:W-:Y:S01]  /*9d470*/  IADD3 R13, P3, P4, R14, R22.reuse, R13 ;  /* 0x000000160e0d7210 */ /* 0x080fe20007c7e00d */
[----:B------:R-:W-:Y:S02]  /*9d480*/  BSSY.RECONVERGENT B2, `(.L_x_2016) ;  /* 0x0000047000027945 */ /* 0x000fe40003800200 */
[----:B------:R-:W-:Y:S01]  /*9d490*/  IMAD.WIDE.U32 R26, R5, R7, RZ ;  /* 0x00000007051a7225 */ /* 0x000fe200078e00ff */
[----:B------:R-:W-:Y:S02]  /*9d4a0*/  ISETP.GE.U32.AND P1, PT, R13, R22, PT ;  /* 0x000000160d00720c */ /* 0x000fe40003f26070 */
[----:B------:R-:W-:Y:S01]  /*9d4b0*/  IADD3.X R35, PT, PT, RZ, R21, R35, P3, P4 ;  /* 0x00000015ff237210 */ /* 0x000fe20001fe8423 */
        /* <DEDUP_REMOVED lines=18> */
[----:B------:R-:W-:-:S04]  /*9d5e0*/  IMAD.WIDE.U32 R36, R5, R9, RZ ;  /* 0x0000000905247225 */ /* 0x000fc800078e00ff */
[----:B------:R-:W-:-:S04]  /*9d5f0*/  IMAD.WIDE.U32 R30, P5, R5, R11, R30 ;  /* 0x0000000b051e7225 */ /* 0x000fc800078a001e */
[----:B------:R-:W-:Y:S01]  /*9d600*/  IMAD R28, R6, R9, R28 ;  /* 0x00000009061c7224 */ /* 0x000fe200078e021c */
[----:B------:R-:W-:Y:S01]  /*9d610*/  IADD3 RZ, P6, PT, R37, R30, RZ ;  /* 0x0000001e25ff7210 */ /* 0x000fe20007fde0ff */
[----:B------:R-:W-:-:S04]  /*9d620*/  IMAD.WIDE.U32 R4, R9, R5, RZ ;  /* 0x0000000509047225 */ /* 0x000fc800078e00ff */
[----:B------:R-:W-:Y:S02]  /*9d630*/  IMAD.IADD R28, R5, 0x1, R28 ;  /* 0x00000001051c7824 */ /* 0x000fe400078e021c */
[----:B------:R-:W-:Y:S02]  /*9d640*/  IMAD.X R37, RZ, RZ, RZ, P5 ;  /* 0x000000ffff257224 */ /* 0x000fe400028e06ff */
[----:B------:R-:W-:Y:S01]  /*9d650*/  IMAD.MOV.U32 R36, RZ, RZ, R31 ;  /* 0x000000ffff247224 */ /* 0x000fe200078e001f */
[C---:B------:R-:W-:Y:S01]  /*9d660*/  SHF.L.U64.HI R31, R4.reuse, 0x1, R28 ;  /* 0x00000001041f7819 */ /* 0x040fe2000001021c */
[----:B------:R-:W-:Y:S02]  /*9d670*/  IMAD.SHL.U32 R30, R4, 0x2, RZ ;  /* 0x00000002041e7824 */ /* 0x000fe400078e00ff */
[----:B------:R-:W-:Y:S01]  /*9d680*/  IMAD.WIDE.U32.X R36, R6, R11, R36, P6 ;  /* 0x0000000b06247225 */ /* 0x000fe200030e0424 */
[----:B------:R-:W-:Y:S02]  /*9d690*/  SHF.L.W.U32.HI R6, R29, 0x1, R26 ;  /* 0x000000011d067819 */ /* 0x000fe40000010e1a */
[----:B------:R-:W-:Y:S01]  /*9d6a0*/  SEL R26, RZ, 0x1, P0 ;  /* 0x00000001ff1a7807 */ /* 0x000fe20000000000 */
[----:B------:R-:W-:-:S03]  /*9d6b0*/  IMAD.WIDE.U32 R4, R8, R9, RZ ;  /* 0x0000000908047225 */ /* 0x000fc600078e00ff */
[----:B------:R-:W-:Y:S01]  /*9d6c0*/  IADD3 R6, P4, P3, R26, R13, R6 ;  /* 0x0000000d1a067210 */ /* 0x000fe20007b9e006 */
[----:B------:R-:W-:-:S03]  /*9d6d0*/  IMAD.WIDE.U32 R26, R7, R9, RZ ;  /* 0x00000009071a7225 */ /* 0x000fc600078e00ff */
[----:B------:R-:W-:Y:S01]  /*9d6e0*/  ISETP.GE.U32.AND P0, PT, R6, R13, PT ;  /* 0x0000000d0600720c */ /* 0x000fe20003f06070 */
[----:B------:R-:W-:Y:S01]  /*9d6f0*/  IMAD.WIDE.U32 R4, P2, R7, R11, R4 ;  /* 0x0000000b07047225 */ /* 0x000fe20007840004 */
[----:B------:R-:W-:-:S03]  /*9d700*/  IADD3 R6, P6, PT, R30, R6, RZ ;  /* 0x000000061e067210 */ /* 0x000fc60007fde0ff */
[----:B------:R-:W-:Y:S01]  /*9d710*/  IMAD.MOV.U32 R26, RZ, RZ, R5 ;  /* 0x000000ffff1a7224 */ /* 0x000fe200078e0005 */
[----:B------:R-:W-:Y:S01]  /*9d720*/  IADD3 RZ, P5, PT, R27, R4, RZ ;  /* 0x000000041bff7210 */ /* 0x000fe20007fbe0ff */
[----:B------:R-:W-:Y:S01]  /*9d730*/  IMAD.X R27, RZ, RZ, RZ, P2 ;  /* 0x000000ffff1b7224 */ /* 0x000fe200010e06ff */
[----:B------:R-:W-:Y:S02]  /*9d740*/  IADD3.X R4, PT, PT, RZ, R35, R21, P4, P3 ;  /* 0x00000023ff047210 */ /* 0x000fe400027e6415 */
[----:B------:R-:W-:Y:S01]  /*9d750*/  ISETP.GE.U32.AND P2, PT, R6, R30, PT ;  /* 0x0000001e0600720c */ /* 0x000fe20003f46070 */
[----:B------:R-:W-:Y:S01]  /*9d760*/  IMAD.WIDE.U32.X R26, R8, R11, R26, P5 ;  /* 0x0000000b081a7225 */ /* 0x000fe200028e041a */
[----:B------:R-:W-:Y:S02]  /*9d770*/  ISETP.GE.U32.AND.EX P0, PT, R4, R35, PT, P0 ;  /* 0x000000230400720c */ /* 0x000fe40003f06100 */
[----:B------:R-:W-:Y:S01]  /*9d780*/  SHF.L.W.U32.HI R21, R28, 0x1, R36 ;  /* 0x000000011c157819 */ /* 0x000fe20000010e24 */
[----:B------:R-:W-:Y:S01]  /*9d790*/  IMAD.X R13, R31, 0x1, R4, P6 ;  /* 0x000000011f0d7824 */ /* 0x000fe200030e0604 */
[----:B------:R-:W-:Y:S01]  /*9d7a0*/  SHF.L.W.U32.HI R36, R36, 0x1, R37 ;  /* 0x0000000124247819 */ /* 0x000fe20000010e25 */
[----:B------:R-:W-:-:S02]  /*9d7b0*/  IMAD R11, R11, R7, RZ ;  /* 0x000000070b0b7224 */ /* 0x000fc400078e02ff */
[C---:B------:R-:W-:Y:S01]  /*9d7c0*/  IMAD.WIDE.U32 R4, R13.reuse, 0x3d1, RZ ;  /* 0x000003d10d047825 */ /* 0x040fe200078e00ff */
[----:B------:R-:W-:-:S03]  /*9d7d0*/  ISETP.GE.U32.AND.EX P2, PT, R13, R31, PT, P2 ;  /* 0x0000001f0d00720c */ /* 0x000fc60003f46120 */
[----:B------:R-:W-:Y:S01]  /*9d7e0*/  IMAD R11, R8, R9, R11 ;  /* 0x00000009080b7224 */ /* 0x000fe200078e020b */
[----:B------:R-:W-:Y:S01]  /*9d7f0*/  SEL R28, RZ, 0x1, P2 ;  /* 0x00000001ff1c7807 */ /* 0x000fe20001000000 */
[----:B------:R-:W-:Y:S01]  /*9d800*/  IMAD.WIDE.U32 R8, R9, R7, RZ ;  /* 0x0000000709087225 */ /* 0x000fe200078e00ff */
        /* <DEDUP_REMOVED lines=14> */
.L_x_2017:
[----:B------:R-:W-:Y:S05]  /*9d8f0*/  BSYNC.RECONVERGENT B2 ;  /* 0x0000000000027941 */ /* 0x000fea0003800200 */
.L_x_2016:
        /* <DEDUP_REMOVED lines=15> */
.L_x_2019:
[----:B------:R-:W-:Y:S05]  /*9d9f0*/  BSYNC.RECONVERGENT B2 ;  /* 0x0000000000027941 */ /* 0x000fea0003800200 */
.L_x_2018:
[-C--:B------:R-:W-:Y:S01]  /*9da00*/  IADD3 R28, P1, P2, R28, R18.reuse, R21 ;  /* 0x000000121c1c7210 */ /* 0x080fe20007a3e015 */
[----:B------:R-:W-:Y:S01]  /*9da10*/  IMAD.IADD R11, R9, 0x1, R11 ;  /* 0x00000001090b7824 */ /* 0x000fe200078e020b */
[----:B------:R-:W-:Y:S01]  /*9da20*/  SHF.L.W.U32.HI R21, R26, 0x1, R27 ;  /* 0x000000011a157819 */ /* 0x000fe20000010e1b */
[----:B------:R-:W-:Y:S01]  /*9da30*/  IMAD.SHL.U32 R25, R8, 0x2, RZ ;  /* 0x0000000208197824 */ /* 0x000fe200078e00ff */
[----:B------:R-:W-:Y:S01]  /*9da40*/  ISETP.GE.U32.AND P0, PT, R28, R18, PT ;  /* 0x000000121c00720c */ /* 0x000fe20003f06070 */
[----:B------:R-:W-:Y:S01]  /*9da50*/  IMAD.WIDE.U32 R4, P3, R6, 0x1, R4 ;  /* 0x0000000106047825 */ /* 0x000fe20007860004 */
[-C--:B------:R-:W-:Y:S01]  /*9da60*/  IADD3.X R36, PT, PT, RZ, R17.reuse, R36, P1, P2 ;  /* 0x00000011ff247210 */ /* 0x080fe20000fe4424 */
[----:B------:R-:W-:Y:S01]  /*9da70*/  BSSY.RECONVERGENT B2, `(.L_x_2020) ;  /* 0x0000087000027945 */ /* 0x000fe20003800200 */
[----:B------:R-:W-:Y:S01]  /*9da80*/  SHF.L.U64.HI R29, R8, 0x1, R11 ;  /* 0x00000001081d7819 */ /* 0x000fe2000001020b */
[----:B------:R-:W-:Y:S01]  /*9da90*/  IMAD.WIDE.U32 R6, R6, 0x3d1, RZ ;  /* 0x000003d106067825 */ /* 0x000fe200078e00ff */
[----:B------:R-:W-:-:S02]  /*9daa0*/  ISETP.GE.U32.AND.EX P0, PT, R36, R17, PT, P0 ;  /* 0x000000112400720c */ /* 0x000fc40003f06100 */
[----:B------:R-:W-:Y:S01]  /*9dab0*/  IADD3 R28, P2, PT, R25, R28, RZ ;  /* 0x0000001c191c7210 */ /* 0x000fe20007f5e0ff */
[----:B------:R-:W-:Y:S01]  /*9dac0*/  IMAD.X R9, RZ, RZ, RZ, P3 ;  /* 0x000000ffff097224 */ /* 0x000fe200018e06ff */
[----:B------:R-:W-:Y:S01]  /*9dad0*/  IADD3 R7, P4, PT, R7, R4, RZ ;  /* 0x0000000407077210 */ /* 0x000fe20007f9e0ff */
[----:B------:R-:W-:Y:S01]  /*9dae0*/  IMAD.MOV.U32 R8, RZ, RZ, R5 ;  /* 0x000000ffff087224 */ /* 0x000fe200078e0005 */
[----:B------:R-:W-:Y:S01]  /*9daf0*/  SHF.L.W.U32.HI R18, R11, 0x1, R26 ;  /* 0x000000010b127819 */ /* 0x000fe20000010e1a */
[----:B------:R-:W-:Y:S01]  /*9db00*/  IMAD.X R17, R29, 0x1, R36, P2 ;  /* 0x000000011d117824 */ /* 0x000fe200010e0624 */
[----:B------:R-:W-:Y:S01]  /*9db10*/  ISETP.GE.U32.AND P1, PT, R28, R25, PT ;  /* 0x000000191c00720c */ /* 0x000fe20003f26070 */
[----:B------:R-:W-:-:S03]  /*9db20*/  IMAD.WIDE.U32 R10, R10, R10, R6 ;  /* 0x0000000a0a0a7225 */ /* 0x000fc600078e0006 */
[C---:B------:R-:W-:Y:S01]  /*9db30*/  ISETP.GE.U32.AND.EX P1, PT, R17.reuse, R29, PT, P1 ;  /* 0x0000001d1100720c */ /* 0x040fe20003f26110 */
[----:B------:R-:W-:Y:S01]  /*9db40*/  IMAD.IADD R4, R24, 0x1, R11 ;  /* 0x0000000118047824 */ /* 0x000fe200078e020b */
[----:B------:R-:W-:Y:S01]  /*9db50*/  ISETP.GE.U32.AND P2, PT, R10, R6, PT ;  /* 0x000000060a00720c */ /* 0x000fe20003f46070 */
[----:B------:R-:W-:Y:S01]  /*9db60*/  IMAD.WIDE.U32 R26, R17, 0x3d1, RZ ;  /* 0x000003d1111a7825 */ /* 0x000fe200078e00ff */
[----:B------:R-:W-:Y:S02]  /*9db70*/  @!P0 IADD3 R20, P5, PT, R20, 0x1, RZ ;  /* 0x0000000114148810 */ /* 0x000fe40007fbe0ff */
[----:B------:R-:W-:Y:S01]  /*9db80*/  SEL R5, RZ, 0x1, P1 ;  /* 0x00000001ff057807 */ /* 0x000fe20000800000 */
[----:B------:R-:W-:Y:S01]  /*9db90*/  IMAD.WIDE.U32 R24, R28, 0x3d1, RZ ;  /* 0x000003d11c187825 */ /* 0x000fe200078e00ff */
[----:B------:R-:W-:-:S03]  /*9dba0*/  ISETP.GE.U32.AND.EX P2, PT, R4, R7, PT, P2 ;  /* 0x000000070400720c */ /* 0x000fc60003f46120 */
[----:B------:R-:W-:Y:S01]  /*9dbb0*/  IMAD.WIDE.U32.X R8, R13, 0x1, R8, P4 ;  /* 0x000000010d087825 */ /* 0x000fe200020e0408 */
[----:B------:R-:W-:Y:S02]  /*9dbc0*/  IADD3 R7, P3, P4, R5, R20, R18 ;  /* 0x0000001405077210 */ /* 0x000fe40007c7e012 */
[----:B------:R-:W-:Y:S01]  /*9dbd0*/  IADD3 R13, P6, PT, R32, R24, RZ ;  /* 0x00000018200d7210 */ /* 0x000fe20007fde0ff */
[----:B------:R-:W-:Y:S01]  /*9dbe0*/  @!P0 IMAD.X R19, RZ, RZ, R19, P5 ;  /* 0x000000ffff138224 */ /* 0x000fe200028e0613 */
[----:B------:R-:W-:Y:S01]  /*9dbf0*/  SEL R5, RZ, 0x1, P2 ;  /* 0x00000001ff057807 */ /* 0x000fe20001000000 */
[----:B------:R-:W-:Y:S01]  /*9dc00*/  IMAD.WIDE.U32 R26, P1, R28, 0x1, R26 ;  /* 0x000000011c1a7825 */ /* 0x000fe2000782001a */
[----:B------:R-:W-:Y:S02]  /*9dc10*/  @!P0 ISETP.NE.U32.AND P2, PT, R20, RZ, PT ;  /* 0x000000ff1400820c */ /* 0x000fe40003f45070 */
[----:B------:R-:W-:Y:S01]  /*9dc20*/  IADD3.X R11, PT, PT, RZ, R19, R21, P3, P4 ;  /* 0x00000013ff0b7210 */ /* 0x000fe20001fe8415 */
[----:B------:R-:W-:Y:S01]  /*9dc30*/  IMAD.X R21, RZ, RZ, RZ, P1 ;  /* 0x000000ffff157224 */ /* 0x000fe200008e06ff */
[----:B------:R-:W-:Y:S01]  /*9dc40*/  IADD3 R5, P4, P5, R13, R8, R5 ;  /* 0x000000080d057210 */ /* 0x000fe20007d9e005 */
[----:B------:R-:W-:Y:S01]  /*9dc50*/  VIADD R12, R12, 0x1 ;  /* 0x000000010c0c7836 */ /* 0x000fe20000000000 */
[----:B------:R-:W-:-:S02]  /*9dc60*/  IADD3 R8, P3, PT, R25, R26, RZ ;  /* 0x0000001a19087210 */ /* 0x000fc40007f7e0ff */
[----:B------:R-:W-:Y:S02]  /*9dc70*/  @!P0 ISETP.NE.AND.EX P2, PT, R19, RZ, PT, P2 ;  /* 0x000000ff1300820c */ /* 0x000fe40003f45320 */
[----:B------:R-:W-:Y:S01]  /*9dc80*/  ISETP.GE.U32.AND P1, PT, R13, R24, PT ;  /* 0x000000180d00720c */ /* 0x000fe20003f26070 */
[----:B------:R-:W-:Y:S01]  /*9dc90*/  IMAD.X R23, R8, 0x1, R23, P6 ;  /* 0x0000000108177824 */ /* 0x000fe200030e0617 */
[----:B------:R-:W-:Y:S02]  /*9dca0*/  @!P0 SEL R25, RZ, 0x1, P2 ;  /* 0x00000001ff198807 */ /* 0x000fe40001000000 */
[----:B------:R-:W-:Y:S02]  /*9dcb0*/  ISETP.GE.U32.AND P2, PT, R5, R13, PT ;  /* 0x0000000d0500720c */ /* 0x000fe40003f46070 */
[----:B------:R-:W-:Y:S02]  /*9dcc0*/  IADD3.X R6, PT, PT, R23, R9, RZ, P4, P5 ;  /* 0x0000000917067210 */ /* 0x000fe400027ea4ff */
[----:B------:R-:W-:Y:S01]  /*9dcd0*/  ISETP.GE.U32.AND P6, PT, R7, R20, PT ;  /* 0x000000140700720c */ /* 0x000fe20003fc6070 */
[----:B------:R-:W-:Y:S01]  /*9dce0*/  IMAD.MOV.U32 R20, RZ, RZ, R27 ;  /* 0x000000ffff147224 */ /* 0x000fe200078e001b */
[----:B------:R-:W-:Y:S01]  /*9dcf0*/  ISETP.GE.U32.AND.EX P1, PT, R23, R8, PT, P1 ;  /* 0x000000081700720c */ /* 0x000fe20003f26110 */
[----:B------:R-:W-:Y:S01]  /*9dd00*/  IMAD.WIDE.U32 R8, R11, 0x3d1, RZ ;  /* 0x000003d10b087825 */ /* 0x000fe200078e00ff */
[----:B------:R-:W-:-:S02]  /*9dd10*/  ISETP.GE.U32.AND.EX P2, PT, R6, R23, PT, P2 ;  /* 0x000000170600720c */ /* 0x000fc40003f46120 */
[----:B------:R-:W-:Y:S01]  /*9dd20*/  ISETP.GE.U32.AND.EX P6, PT, R11, R19, PT, P6 ;  /* 0x000000130b00720c */ /* 0x000fe20003fc6160 */
[----:B------:R-:W-:Y:S01]  /*9dd30*/  IMAD.WIDE.U32.X R20, R17, 0x1, R20, P3 ;  /* 0x0000000111147825 */ /* 0x000fe200018e0414 */
        /* <DEDUP_REMOVED lines=36> */
[----:B------:R-:W0:Y:S01]  /*9df80*/  LDC.64 R18, c[0x3][0x640] ;  /* 0x00c19000ff127b82 */ /* 0x000e220000000a00 */
        /* <DEDUP_REMOVED lines=53> */
.L_x_2021:
[----:B------:R-:W-:Y:S05]  /*9e2e0*/  BSYNC.RECONVERGENT B2 ;  /* 0x0000000000027941 */ /* 0x000fea0003800200 */
.L_x_2020:
        /* <DEDUP_REMOVED lines=24> */
.L_x_2024:
[----:B------:R-:W-:Y:S05]  /*9e470*/  BSYNC.RELIABLE B3 ;  /* 0x0000000000037941 */ /* 0x000fea0003800100 */
.L_x_2023:
        /* <DEDUP_REMOVED lines=18> */
.L_x_2025:
[----:B------:R-:W-:Y:S05]  /*9e5a0*/  BSYNC.RECONVERGENT B2 ;  /* 0x0000000000027941 */ /* 0x000fea0003800200 */
.L_x_2022:
[----:B------:R-:W-:Y:S05]  /*9e5b0*/  @P2 BRA `(.L_x_2026) ;  /* 0xffffffe400782947 */ /* 0x000fea000383ffff */
[----:B------:R-:W2:Y:S04]  /*9e5c0*/  LDL.LU R41, [R1+0xa12c] ;  /* 0x00a12c0001297983 */ /* 0x000ea80000300800 */
[----:B------:R-:W3:Y:S04]  /*9e5d0*/  LDL.LU R44, [R1+0xa130] ;  /* 0x00a13000012c7983 */ /* 0x000ee80000300800 */
[----:B------:R-:W4:Y:S04]  /*9e5e0*/  LDL.LU R39, [R1+0xa134] ;  /* 0x00a1340001277983 */ /* 0x000f280000300800 */
[----:B------:R-:W5:Y:S01]  /*9e5f0*/  LDL.LU R43, [R1+0xa138] ;  /* 0x00a13800012b7983 */ /* 0x000f620000300800 */
        /* <DEDUP_REMOVED lines=9> */
[----:B------:R-:W-:Y:S02]  /*9e690*/  IMAD.MOV.U32 R32, RZ, RZ, R25 ;  /* 0x000000ffff207224 */ /* 0x000fe400078e0019 */
[----:B------:R-:W-:Y:S01]  /*9e6a0*/  IMAD.WIDE.U32 R24, R10, R58, RZ ;  /* 0x0000003a0a187225 */ /* 0x000fe200078e00ff */
[----:B------:R-:W-:-:S03]  /*9e6b0*/  IADD3 RZ, P1, PT, R31, R22, RZ ;  /* 0x000000161fff7210 */ /* 0x000fc60007f3e0ff */
[----:B----4-:R-:W-:-:S04]  /*9e6c0*/  IMAD.WIDE.U32 R26, P6, R39, R10, R26 ;  /* 0x0000000a271a7225 */ /* 0x010fc800078c001a */
[----:B------:R-:W-:-:S04]  /*9e6d0*/  IMAD.WIDE.U32 R28, R6, R57, RZ ;  /* 0x00000039061c7225 */ /* 0x000fc800078e00ff */
[-C--:B------:R-:W-:Y:S02]  /*9e6e0*/  IMAD R21, R44, R10.reuse, RZ ;  /* 0x0000000a2c157224 */ /* 0x080fe400078e02ff */
[----:B------:R-:W-:-:S04]  /*9e6f0*/  IMAD.WIDE.U32 R30, R56, R10, RZ ;  /* 0x0000000a381e7225 */ /* 0x000fc800078e00ff */
[----:B------:R-:W-:Y:S01]  /*9e700*/  IMAD.WIDE.U32.X R32, R41, R4, R32, P2 ;  /* 0x0000000429207225 */ /* 0x000fe200010e0420 */
[----:B------:R-:W-:-:S03]  /*9e710*/  IADD3 RZ, P2, PT, R25, R26, RZ ;  /* 0x0000001a19ff7210 */ /* 0x000fc60007f5e0ff */
[----:B------:R-:W-:Y:S02]  /*9e720*/  IMAD R21, R56, R4, R21 ;  /* 0x0000000438157224 */ /* 0x000fe400078e0215 */
[----:B------:R-:W-:Y:S01]  /*9e730*/  IMAD.WIDE.U32 R24, R5, R57, RZ ;  /* 0x0000003905187225 */ /* 0x000fe200078e00ff */
[----:B------:R-:W-:-:S03]  /*9e740*/  IADD3 R35, P5, PT, R32, R30, RZ ;  /* 0x0000001e20237210 */ /* 0x000fc60007fbe0ff */
        /* <DEDUP_REMOVED lines=10> */
[----:B------:R-:W-:Y:S01]  /*9e7f0*/  IADD3 R42, P5, PT, R35, R30, RZ ;  /* 0x0000001e232a7210 */ /* 0x000fe20007fbe0ff */
        /* <DEDUP_REMOVED lines=10> */
[----:B------:R-:W-:-:S05]  /*9e8a0*/  IMAD.IADD R21, R23, 0x1, R21 ;  /* 0x0000000117157824 */ /* 0x000fca00078e0215 */
[----:B------:R-:W-:Y:S01]  /*9e8b0*/  IADD3.X R28, PT, PT, R21, R31, RZ, P1, P6 ;  /* 0x0000001f151c7210 */ /* 0x000fe20000fec4ff */
[-C--:B------:R-:W-:Y:S01]  /*9e8c0*/  IMAD R31, R44, R5.reuse, RZ ;  /* 0x000000052c1f7224 */ /* 0x080fe200078e02ff */
[----:B------:R-:W-:Y:S01]  /*9e8d0*/  ISETP.GE.U32.AND P1, PT, R30, R22, PT ;  /* 0x000000161e00720c */ /* 0x000fe20003f26070 */
[----:B------:R-:W-:-:S04]  /*9e8e0*/  IMAD.WIDE.U32 R22, R56, R5, RZ ;  /* 0x0000000538167225 */ /* 0x000fc800078e00ff */
[----:B------:R-:W-:Y:S02]  /*9e8f0*/  IMAD.X R40, R12, 0x1, R32, P5 ;  /* 0x000000010c287824 */ /* 0x000fe400028e0620 */
[----:B------:R-:W-:Y:S02]  /*9e900*/  IMAD.MOV.U32 R24, RZ, RZ, R27 ;  /* 0x000000ffff187224 */ /* 0x000fe400078e001b */
[----:B------:R-:W-:Y:S01]  /*9e910*/  IMAD.X R27, RZ, RZ, RZ, P4 ;  /* 0x000000ffff1b7224 */ /* 0x000fe200020e06ff */
[----:B------:R-:W-:Y:S01]  /*9e920*/  IADD3 R30, P4, PT, R30, R22, RZ ;  /* 0x000000161e1e7210 */ /* 0x000fe20007f9e0ff */
[----:B------:R-:W-:Y:S01]  /*9e930*/  IMAD R31, R56, R6, R31 ;  /* 0x00000006381f7224 */ /* 0x000fe200078e021f */
[----:B------:R-:W-:Y:S01]  /*9e940*/  ISETP.GE.U32.AND.EX P1, PT, R28, R21, PT, P1 ;  /* 0x000000151c00720c */ /* 0x000fe20003f26110 */
[----:B------:R-:W-:Y:S01]  /*9e950*/  IMAD.MOV.U32 R26, RZ, RZ, R29 ;  /* 0x000000ffff1a7224 */ /* 0x000fe200078e001d */
[----:B------:R-:W-:Y:S01]  /*9e960*/  ISETP.GE.U32.AND.EX P0, PT, R40, R12, PT, P0 ;  /* 0x0000000c2800720c */ /* 0x000fe20003f06100 */
[----:B-----5:R-:W-:Y:S01]  /*9e970*/  IMAD R21, R43, R10, RZ ;  /* 0x0000000a2b157224 */ /* 0x020fe200078e02ff */
[----:B------:R-:W-:Y:S01]  /*9e980*/  ISETP.GE.U32.AND P5, PT, R30, R22, PT ;  /* 0x000000161e00720c */ /* 0x000fe20003fa6070 */
[----:B------:R-:W-:-:S02]  /*9e990*/  IMAD.IADD R12, R23, 0x1, R31 ;  /* 0x00000001170c7824 */ /* 0x000fc400078e021f */
[----:B------:R-:W-:-:S04]  /*9e9a0*/  IMAD.WIDE.U32.X R22, R39, R4, R24, P2 ;  /* 0x0000000427167225 */ /* 0x000fc800010e0418 */
[----:B------:R-:W-:Y:S01]  /*9e9b0*/  IMAD R35, R60, R4, R21 ;  /* 0x000000043c237224 */ /* 0x000fe200078e0215 */
[----:B------:R-:W-:Y:S01]  /*9e9c0*/  SEL R21, RZ, 0x1, P0 ;  /* 0x00000001ff157807 */ /* 0x000fe20000000000 */
[----:B------:R-:W-:Y:S01]  /*9e9d0*/  IMAD.WIDE.U32.X R24, R41, R6, R26, P3 ;  /* 0x0000000629187225 */ /* 0x000fe200018e041a */
[----:B------:R-:W-:-:S03]  /*9e9e0*/  SEL R31, RZ, 0x1, P1 ;  /* 0x00000001ff1f7807 */ /* 0x000fc60000800000 */
[----:B------:R-:W-:Y:S02]  /*9e9f0*/  IMAD.X R33, R12, 0x1, R28, P4 ;  /* 0x000000010c217824 */ /* 0x000fe400020e061c */
[----:B------:R-:W-:Y:S01]  /*9ea00*/  IMAD.WIDE.U32 R28, R60, R10, RZ ;  /* 0x0000000a3c1c7225 */ /* 0x000fe200078e00ff */
[----:B------:R-:W-:Y:S02]  /*9ea10*/  IADD3 R34, P0, P4, R30, R24, R21 ;  /* 0x000000181e227210 */ /* 0x000fe40007c1e015 */
[----:B------:R-:W-:Y:S01]  /*9ea20*/  ISETP.GE.U32.AND.EX P2, PT, R33, R12, PT, P5 ;  /* 0x0000000c2100720c */ /* 0x000fe20003f46150 */
[----:B------:R-:W-:Y:S01]  /*9ea30*/  IMAD.IADD R12, R29, 0x1, R35 ;  /* 0x000000011d0c7824 */ /* 0x000fe200078e0223 */
[----:B------:R-:W-:Y:S01]  /*9ea40*/  IADD3 R31, P3, P6, R28, R22, R31 ;  /* 0x000000161c1f7210 */ /* 0x000fe20007e7e01f */
[----:B------:R-:W-:Y:S01]  /*9ea50*/  IMAD.WIDE.U32 R26, R58, R5, RZ ;  /* 0x000000053a1a7225 */ /* 0x000fe200078e00ff */
[----:B------:R-:W-:-:S03]  /*9ea60*/  IADD3.X R21, PT, PT, R33, R25, RZ, P0, P4 ;  /* 0x0000001921157210 */ /* 0x000fc600007e84ff */
[----:B------:R-:W-:Y:S01]  /*9ea70*/  IMAD R29, R39, R5, RZ ;  /* 0x00000005271d7224 */ /* 0x000fe200078e02ff */
[----:B------:R-:W-:Y:S01]  /*9ea80*/  ISETP.GE.U32.AND P5, PT, R34, R30, PT ;  /* 0x0000001e2200720c */ /* 0x000fe20003fa6070 */
[----:B------:R-:W-:Y:S01]  /*9ea90*/  IMAD.WIDE.U32 R24, R6, R56, RZ ;  /* 0x0000003806187225 */ /* 0x000fe200078e00ff */
[----:B------:R-:W-:-:S03]  /*9eaa0*/  IADD3 R30, P4, PT, R31, R26, RZ ;  /* 0x0000001a1f1e7210 */ /* 0x000fc60007f9e0ff */
[----:B------:R-:W-:Y:S01]  /*9eab0*/  IMAD R29, R58, R6, R29 ;  /* 0x000000063a1d7224 */ /* 0x000fe200078e021d */
        /* <DEDUP_REMOVED lines=12> */
[----:B------:R-:W-:Y:S02]  /*9eb80*/  IMAD.MOV.U32 R26, RZ, RZ, R25 ;  /* 0x000000ffff1a7224 */ /* 0x000fe400078e0019 */
[----:B------:R-:W-:Y:S01]  /*9eb90*/  IMAD.WIDE.U32 R28, R5, R58, RZ ;  /* 0x0000003a051c7225 */ /* 0x000fe200078e00ff */
[----:B------:R-:W-:-:S03]  /*9eba0*/  SEL R25, RZ, 0x1, P5 ;  /* 0x00000001ff197807 */ /* 0x000fc60002800000 */
[----:B------:R-:W-:Y:S01]  /*9ebb0*/  IMAD.WIDE.U32.X R26, R44, R6, R26, P6 ;  /* 0x000000062c1a7225 */ /* 0x000fe200030e041a */
[----:B------:R-:W-:Y:S02]  /*9ebc0*/  IADD3 RZ, P3, PT, R29, R22, RZ ;  /* 0x000000161dff7210 */ /* 0x000fe40007f7e0ff */
[----:B------:R-:W-:Y:S01]  /*9ebd0*/  IADD3 R22, P5, P6, R25, R26, R24 ;  /* 0x0000001a19167210 */ /* 0x000fe20007ebe018 */
[----:B------:R-:W-:Y:S01]  /*9ebe0*/  IMAD.WIDE.U32 R24, R6, R60, RZ ;  /* 0x0000003c06187225 */ /* 0x000fe200078e00ff */
[----:B------:R-:W-:Y:S02]  /*9ebf0*/  ISETP.GE.U32.AND.EX P1, PT, R32, R12, PT, P1 ;  /* 0x0000000c2000720c */ /* 0x000fe40003f26110 */
[----:B------:R-:W-:Y:S01]  /*9ec00*/  IADD3.X R12, PT, PT, RZ, R27, RZ, P5, P6 ;  /* 0x0000001bff0c7210 */ /* 0x000fe20002fec4ff */
[----:B------:R-:W-:Y:S02]  /*9ec10*/  IMAD.X R32, R31, 0x1, R32, P4 ;  /* 0x000000011f207824 */ /* 0x000fe400020e0620 */
[----:B------:R-:W-:-:S04]  /*9ec20*/  IMAD.WIDE.U32 R26, P5, R43, R5, R24 ;  /* 0x000000052b1a7225 */ /* 0x000fc800078a0018 */
[----:B------:R-:W-:Y:S01]  /*9ec30*/  IMAD.WIDE.U32 R24, R5, R60, RZ ;  /* 0x0000003c05187225 */ /* 0x000fe200078e00ff */
[----:B------:R-:W-:-:S04]  /*9ec40*/  ISETP.GE.U32.AND.EX P6, PT, R32, R31, PT, P0 ;  /* 0x0000001f2000720c */ /* 0x000fc80003fc6100 */
[----:B------:R-:W-:Y:S01]  /*9ec50*/  IADD3 RZ, P4, PT, R25, R26, RZ ;  /* 0x0000001a19ff7210 */ /* 0x000fe20007f9e0ff */
[----:B------:R-:W-:Y:S01]  /*9ec60*/  IMAD.WIDE.U32 R24, R4, R60, RZ ;  /* 0x0000003c04187225 */ /* 0x000fe200078e00ff */
[----:B------:R-:W-:-:S03]  /*9ec70*/  IADD3 R26, P0, PT, R30, R22, RZ ;  /* 0x000000161e1a7210 */ /* 0x000fc60007f1e0ff */
[----:B------:R-:W-:Y:S02]  /*9ec80*/  IMAD.X R29, RZ, RZ, RZ, P2 ;  /* 0x000000ffff1d7224 */ /* 0x000fe400010e06ff */
[----:B------:R-:W-:Y:S01]  /*9ec90*/  IMAD.X R12, R32, 0x1, R12, P0 ;  /* 0x00000001200c7824 */ /* 0x000fe200000e060c */
[----:B------:R-:W-:Y:S01]  /*9eca0*/  ISETP.GE.U32.AND P0, PT, R26, R30, PT ;  /* 0x0000001e1a00720c */ /* 0x000fe20003f06070 */
[----:B------:R-:W-:-:S04]  /*9ecb0*/  IMAD.WIDE.U32 R24, P2, R43, R10, R24 ;  /* 0x0000000a2b187225 */ /* 0x000fc80007840018 */
[----:B------:R-:W-:-:S04]  /*9ecc0*/  IMAD.WIDE.U32 R30, R10, R60, RZ ;  /* 0x0000003c0a1e7225 */ /* 0x000fc800078e00ff */
[----:B------:R-:W-:Y:S01]  /*9ecd0*/  IMAD.X R33, RZ, RZ, RZ, P5 ;  /* 0x000000ffff217224 */ /* 0x000fe200028e06ff */
[----:B------:R-:W-:Y:S01]  /*9ece0*/  IADD3 RZ, P5, PT, R31, R24, RZ ;  /* 0x000000181fff7210 */ /* 0x000fe20007fbe0ff */
[----:B------:R-:W-:Y:S02]  /*9ecf0*/  IMAD.X R31, RZ, RZ, RZ, P2 ;  /* 0x000000ffff1f7224 */ /* 0x000fe400010e06ff */
[----:B------:R-:W-:Y:S01]  /*9ed00*/  IMAD.MOV.U32 R30, RZ, RZ, R25 ;  /* 0x000000ffff1e7224 */ /* 0x000fe200078e0019 */
[----:B------:R-:W-:Y:S01]  /*9ed10*/  ISETP.GE.U32.AND.EX P0, PT, R12, R32, PT, P0 ;  /* 0x000000200c00720c */ /* 0x000fe20003f06100 */
[----:B------:R-:W-:Y:S02]  /*9ed20*/  IMAD.MOV.U32 R28, RZ, RZ, R23 ;  /* 0x000000ffff1c7224 */ /* 0x000fe400078e0017 */
[----:B------:R-:W-:Y:S02]  /*9ed30*/  IMAD R35, R43, R5, RZ ;  /* 0x000000052b237224 */ /* 0x000fe400078e02ff */
[----:B------:R-:W-:-:S02]  /*9ed40*/  IMAD.MOV.U32 R32, RZ, RZ, R27 ;  /* 0x000000ffff207224 */ /* 0x000fc400078e001b */
[----:B------:R-:W-:Y:S01]  /*9ed50*/  IMAD.WIDE.U32.X R24, R43, R4, R30, P5 ;  /* 0x000000042b187225 */ /* 0x000fe200028e041e */
[----:B------:R-:W-:-:S03]  /*9ed60*/  SEL R27, RZ, 0x1, P0 ;  /* 0x00000001ff1b7807 */ /* 0x000fc60000000000 */
[----:B------:R-:W-:Y:S01]  /*9ed70*/  IMAD.WIDE.U32 R30, R60, R5, RZ ;  /* 0x000000053c1e7225 */ /* 0x000fe200078e00ff */
[----:B------:R-:W-:-:S03]  /*9ed80*/  SEL R5, RZ, 0x1, P1 ;  /* 0x00000001ff057807 */ /* 0x000fc60000800000 */
[-C--:B------:R-:W-:Y:S02]  /*9ed90*/  IMAD R35, R60, R6.reuse, R35 ;  /* 0x000000063c237224 */ /* 0x080fe400078e0223 */
[----:B------:R-:W-:-:S04]  /*9eda0*/  IMAD.WIDE.U32.X R28, R39, R6, R28, P3 ;  /* 0x00000006271c7225 */ /* 0x000fc800018e041c */
[----:B------:R-:W-:Y:S01]  /*9edb0*/  IMAD.WIDE.U32.X R22, R43, R6, R32, P4 ;  /* 0x000000062b167225 */ /* 0x000fe200020e0420 */
[----:B------:R-:W-:Y:S02]  /*9edc0*/  SEL R6, RZ, 0x1, P6 ;  /* 0x00000001ff067807 */ /* 0x000fe40003000000 */
[----:B------:R-:W-:Y:S02]  /*9edd0*/  IADD3 R32, P6, P5, R30, R24, R5 ;  /* 0x000000181e207210 */ /* 0x000fe40007dde005 */
[----:B------:R-:W-:Y:S01]  /*9ede0*/  IADD3 R27, P2, P3, R27, R28, R6 ;  /* 0x0000001c1b1b7210 */ /* 0x000fe20007b5e006 */
[-C--:B------:R-:W-:Y:S01]  /*9edf0*/  IMAD R6, R41, R7.reuse, RZ ;  /* 0x0000000729067224 */ /* 0x080fe200078e02ff */
[----:B------:R-:W-:Y:S01]  /*9ee00*/  ISETP.GE.U32.AND P4, PT, R32, R30, PT ;  /* 0x0000001e2000720c */ /* 0x000fe20003f86070 */
[----:B------:R-:W-:Y:S02]  /*9ee10*/  IMAD.IADD R5, R31, 0x1, R35 ;  /* 0x000000011f057824 */ /* 0x000fe400078e0223 */
[----:B------:R-:W-:-:S04]  /*9ee20*/  IMAD.WIDE.U32 R30, R57, R7, RZ ;  /* 0x00000007391e7225 */ /* 0x000fc800078e00ff */
[----:B------:R-:W-:Y:S01]  /*9ee30*/  IMAD R33, R57, R8, R6 ;  /* 0x0000000839217224 */ /* 0x000fe200078e0206 */
[----:B------:R-:W-:-:S03]  /*9ee40*/  IADD3 R6, P1, PT, R34, R30, RZ ;  /* 0x0000001e22067210 */ /* 0x000fc60007f3e0ff */
[----:B------:R-:W-:Y:S01]  /*9ee50*/  IMAD.IADD R34, R31, 0x1, R33 ;  /* 0x000000011f227824 */ /* 0x000fe200078e0221 */
[----:B------:R-:W-:Y:S01]  /*9ee60*/  IADD3.X R33, PT, PT, RZ, R29, RZ, P2, P3 ;  /* 0x0000001dff217210 */ /* 0x000fe200017e64ff */
[----:B------:R-:W-:Y:S01]  /*9ee70*/  IMAD.WIDE.U32 R28, R8, R57, RZ ;  /* 0x00000039081c7225 */ /* 0x000fe200078e00ff */
[----:B------:R-:W-:-:S03]  /*9ee80*/  ISETP.GE.U32.AND P0, PT, R6, R30, PT ;  /* 0x0000001e0600720c */ /* 0x000fc60003f06070 */
[----:B------:R-:W-:Y:S01]  /*9ee90*/  IMAD.WIDE.U32 R30, R7, R57, RZ ;  /* 0x00000039071e7225 */ /* 0x000fe200078e00ff */
[----:B------:R-:W-:-:S03]  /*9eea0*/  IADD3.X R30, PT, PT, R5, R25, RZ, P6, P5 ;  /* 0x00000019051e7210 */ /* 0x000fc600037ea4ff */
[----:B------:R-:W-:-:S04]  /*9eeb0*/  IMAD.WIDE.U32 R28, P2, R41, R7, R28 ;  /* 0x00000007291c7225 */ /* 0x000fc8000784001c */
[----:B------:R-:W-:Y:S01]  /*9eec0*/  IMAD R25, R44, R7, RZ ;  /* 0x000000072c197224 */ /* 0x000fe200078e02ff */
[----:B------:R-:W-:-:S03]  /*9eed0*/  IADD3 RZ, P3, PT, R31, R28, RZ ;  /* 0x0000001c1fff7210 */ /* 0x000fc60007f7e0ff */
        /* <DEDUP_REMOVED lines=15> */
[----:B------:R-:W-:-:S03]  /*9efd0*/  ISETP.GE.U32.AND P1, PT, R12, R28, PT ;  /* 0x0000001c0c00720c */ /* 0x000fc60003f26070 */
[----:B------:R-:W-:-:S04]  /*9efe0*/  IMAD.WIDE.U32 R28, R7, R56, RZ ;  /* 0x00000038071c7225 */ /* 0x000fc800078e00ff */
[-C--:B------:R-:W-:Y:S01]  /*9eff0*/  IMAD.WIDE.U32 R24, P3, R44, R7.reuse, R24 ;  /* 0x000000072c187225 */ /* 0x080fe20007860018 */
        /* <DEDUP_REMOVED lines=8> */
[----:B------:R-:W-:Y:S01]  /*9f080*/  IMAD.WIDE.U32.X R28, R44, R8, R28, P2 ;  /* 0x000000082c1c7225 */ /* 0x000fe200010e041c */
[----:B------:R-:W-:-:S03]  /*9f090*/  IADD3 R27, P3, PT, R32, R27, RZ ;  /* 0x0000001b201b7210 */ /* 0x000fc60007f7e0ff */
[C---:B------:R-:W-:Y:S01]  /*9f0a0*/  IMAD R35, R58.reuse, R8, R25 ;  /* 0x000000083a237224 */ /* 0x040fe200078e0219 */
[----:B------:R-:W-:Y:S01]  /*9f0b0*/  IADD3 R37, P2, P6, R37, R28, R24 ;  /* 0x0000001c25257210 */ /* 0x000fe20007e5e018 */
[----:B------:R-:W-:Y:S01]  /*9f0c0*/  IMAD.WIDE.U32 R24, R58, R7, RZ ;  /* 0x000000073a187225 */ /* 0x000fe200078e00ff */
[----:B------:R-:W-:Y:S02]  /*9f0d0*/  ISETP.GE.U32.AND P5, PT, R27, R32, PT ;  /* 0x000000201b00720c */ /* 0x000fe40003fa6070 */
[----:B------:R-:W-:Y:S01]  /*9f0e0*/  IADD3.X R32, PT, PT, RZ, R29, RZ, P2, P6 ;  /* 0x0000001dff207210 */ /* 0x000fe200017ec4ff */
[----:B------:R-:W-:Y:S01]  /*9f0f0*/  IMAD.IADD R26, R25, 0x1, R35 ;  /* 0x00000001191a7824 */ /* 0x000fe200078e0223 */
[----:B------:R-:W-:Y:S01]  /*9f100*/  IADD3 R27, P1, PT, R27, R24, RZ ;  /* 0x000000181b1b7210 */ /* 0x000fe20007f3e0ff */
[C---:B------:R-:W-:Y:S01]  /*9f110*/  IMAD.X R33, R30.reuse, 0x1, R33, P3 ;  /* 0x000000011e217824 */ /* 0x040fe200018e0621 */
[----:B------:R-:W-:Y:S01]  /*9f120*/  ISETP.GE.U32.AND.EX P4, PT, R30, R5, PT, P4 ;  /* 0x000000051e00720c */ /* 0x000fe20003f86140 */
[----:B------:R-:W-:Y:S01]  /*9f130*/  IMAD.WIDE.U32 R28, R8, R58, RZ ;  /* 0x0000003a081c7225 */ /* 0x000fe200078e00ff */
[----:B------:R-:W-:-:S03]  /*9f140*/  ISETP.GE.U32.AND P0, PT, R27, R24, PT ;  /* 0x000000181b00720c */ /* 0x000fc60003f06070 */
[----:B------:R-:W-:Y:S01]  /*9f150*/  IMAD.X R5, R26, 0x1, R33, P1 ;  /* 0x000000011a057824 */ /* 0x000fe200008e0621 */
[----:B------:R-:W-:Y:S02]  /*9f160*/  ISETP.GE.U32.AND.EX P5, PT, R33, R30, PT, P5 ;  /* 0x0000001e2100720c */ /* 0x000fe40003fa6150 */
[----:B------:R-:W-:Y:S01]  /*9f170*/  IADD3 R37, P3, PT, R27, R37, RZ ;  /* 0x000000251b257210 */ /* 0x000fe20007f7e0ff */
[----:B------:R-:W-:Y:S01]  /*9f180*/  IMAD.WIDE.U32 R28, P6, R39, R7, R28 ;  /* 0x00000007271c7225 */ /* 0x000fe200078c001c */
[----:B------:R-:W-:-:S03]  /*9f190*/  ISETP.GE.U32.AND.EX P0, PT, R5, R26, PT, P0 ;  /* 0x0000001a0500720c */ /* 0x000fc60003f06100 */
[----:B------:R-:W-:Y:S01]  /*9f1a0*/  IMAD.WIDE.U32 R24, R7, R58, RZ ;  /* 0x0000003a07187225 */ /* 0x000fe200078e00ff */
[----:B------:R-:W-:Y:S02]  /*9f1b0*/  SEL R26, RZ, 0x1, P4 ;  /* 0x00000001ff1a7807 */ /* 0x000fe40002000000 */
[----:B------:R-:W-:Y:S01]  /*9f1c0*/  SEL R35, RZ, 0x1, P5 ;  /* 0x00000001ff237807 */ /* 0x000fe20002800000 */
[----:B------:R-:W-:Y:S01]  /*9f1d0*/  IMAD.X R30, R5, 0x1, R32, P3 ;  /* 0x00000001051e7824 */ /* 0x000fe200018e0620 */
[----:B------:R-:W-:Y:S02]  /*9f1e0*/  ISETP.GE.U32.AND P1, PT, R37, R27, PT ;  /* 0x0000001b2500720c */ /* 0x000fe40003f26070 */
[----:B------:R-:W-:Y:S01]  /*9f1f0*/  IADD3 RZ, P2, PT, R25, R28, RZ ;  /* 0x0000001c19ff7210 */ /* 0x000fe20007f5e0ff */
[----:B------:R-:W-:Y:S01]  /*9f200*/  IMAD.WIDE.U32 R24, R8, R60, RZ ;  /* 0x0000003c08187225 */ /* 0x000fe200078e00ff */
[----:B------:R-:W-:Y:S02]  /*9f210*/  IADD3 R35, P4, P5, R35, R22, R26 ;  /* 0x0000001623237210 */ /* 0x000fe40007d9e01a */
[----:B------:R-:W-:Y:S01]  /*9f220*/  ISETP.GE.U32.AND.EX P1, PT, R30, R5, PT, P1 ;  /* 0x000000051e00720c */ /* 0x000fe20003f26110 */
[----:B------:R-:W-:-:S02]  /*9f230*/  IMAD.X R27, RZ, RZ, RZ, P6 ;  /* 0x000000ffff1b7224 */ /* 0x000fc400030e06ff */
[----:B------:R-:W-:Y:S01]  /*9f240*/  IMAD.MOV.U32 R26, RZ, RZ, R29 ;  /* 0x000000ffff1a7224 */ /* 0x000fe200078e001d */
[----:B------:R-:W-:Y:S01]  /*9f250*/  IADD3.X R5, PT, PT, RZ, R23, RZ, P4, P5 ;  /* 0x00000017ff057210 */ /* 0x000fe200027ea4ff */
[----:B------:R-:W-:Y:S01]  /*9f260*/  IMAD.WIDE.U32 R24, P3, R43, R7, R24 ;  /* 0x000000072b187225 */ /* 0x000fe20007860018 */
[----:B------:R-:W-:-:S03]  /*9f270*/  SEL R36, RZ, 0x1, P0 ;  /* 0x00000001ff247807 */ /* 0x000fc60000000000 */
[----:B------:R-:W-:Y:S01]  /*9f280*/  IMAD.WIDE.U32.X R22, R39, R8, R26, P2 ;  /* 0x0000000827167225 */ /* 0x000fe200010e041a */
[----:B------:R-:W-:-:S03]  /*9f290*/  SEL R27, RZ, 0x1, P1 ;  /* 0x00000001ff1b7807 */ /* 0x000fc60000800000 */
[----:B------:R-:W-:Y:S01]  /*9f2a0*/  IMAD.WIDE.U32 R32, R7, R60, RZ ;  /* 0x0000003c07207225 */ /* 0x000fe200078e00ff */
[----:B------:R-:W-:-:S03]  /*9f2b0*/  IADD3 R36, P0, P4, R27, R22, R36 ;  /* 0x000000161b247210 */ /* 0x000fc60007c1e024 */
[----:B------:R-:W-:Y:S01]  /*9f2c0*/  IMAD.WIDE.U32 R26, R57, R9, RZ ;  /* 0x00000009391a7225 */ /* 0x000fe200078e00ff */
[----:B------:R-:W-:-:S03]  /*9f2d0*/  IADD3 RZ, P6, PT, R33, R24, RZ ;  /* 0x0000001821ff7210 */ /* 0x000fc60007fde0ff */
[----:B------:R-:W-:Y:S01]  /*9f2e0*/  IMAD R24, R41, R9, RZ ;  /* 0x0000000929187224 */ /* 0x000fe200078e02ff */
[----:B------:R-:W-:-:S03]  /*9f2f0*/  IADD3 R12, P1, PT, R12, R26, RZ ;  /* 0x0000001a0c0c7210 */ /* 0x000fc60007f3e0ff */
[----:B------:R-:W-:Y:S01]  /*9f300*/  IMAD R29, R57, R11, R24 ;  /* 0x0000000b391d7224 */ /* 0x000fe200078e0218 */
[----:B------:R-:W-:-:S03]  /*9f310*/  ISETP.GE.U32.AND P2, PT, R12, R26, PT ;  /* 0x0000001a0c00720c */ /* 0x000fc60003f46070 */
[----:B------:R-:W-:Y:S02]  /*9f320*/  IMAD.IADD R32, R27, 0x1, R29 ;  /* 0x000000011b207824 */ /* 0x000fe400078e021d */
        /* <DEDUP_REMOVED lines=8> */
[----:B------:R-:W-:Y:S02]  /*9f3b0*/  IMAD.X R29, RZ, RZ, RZ, P3 ;  /* 0x000000ffff1d7224 */ /* 0x000fe400018e06ff */
[----:B------:R-:W-:Y:S02]  /*9f3c0*/  IMAD.MOV.U32 R28, RZ, RZ, R25 ;  /* 0x000000ffff1c7224 */ /* 0x000fe400078e0019 */
[----:B------:R-:W-:-:S04]  /*9f3d0*/  IMAD.WIDE.U32 R26, P3, R41, R9, R26 ;  /* 0x00000009291a7225 */ /* 0x000fc8000786001a */
[----:B------:R-:W-:-:S04]  /*9f3e0*/  IMAD.WIDE.U32 R24, R9, R57, RZ ;  /* 0x0000003909187225 */ /* 0x000fc800078e00ff */
[----:B------:R-:W-:Y:S01]  /*9f3f0*/  IMAD.X R22, R32, 0x1, R31, P1 ;  /* 0x0000000120167824 */ /* 0x000fe200008e061f */
[----:B------:R-:W-:Y:S01]  /*9f400*/  IADD3 RZ, P4, PT, R25, R26, RZ ;  /* 0x0000001a19ff7210 */ /* 0x000fe20007f9e0ff */
[----:B------:R-:W-:-:S04]  /*9f410*/  IMAD.WIDE.U32 R24, R56, R9, RZ ;  /* 0x0000000938187225 */ /* 0x000fc800078e00ff */
[----:B------:R-:W-:Y:S01]  /*9f420*/  IMAD R7, R44, R9, RZ ;  /* 0x000000092c077224 */ /* 0x000fe200078e02ff */
[----:B------:R-:W-:Y:S01]  /*9f430*/  ISETP.GE.U32.AND.EX P2, PT, R22, R32, PT, P2 ;  /* 0x000000201600720c */ /* 0x000fe20003f46120 */
[----:B------:R-:W-:Y:S01]  /*9f440*/  IMAD.WIDE.U32.X R28, R43, R8, R28, P6 ;  /* 0x000000082b1c7225 */ /* 0x000fe200030e041c */
[----:B------:R-:W-:-:S03]  /*9f450*/  IADD3 R37, P6, PT, R37, R24, RZ ;  /* 0x0000001825257210 */ /* 0x000fc60007fde0ff */
[----:B------:R-:W-:Y:S02]  /*9f460*/  IMAD R7, R56, R11, R7 ;  /* 0x0000000b38077224 */ /* 0x000fe400078e0207 */
[----:B------:R-:W-:Y:S02]  /*9f470*/  IMAD.X R33, RZ, RZ, RZ, P3 ;  /* 0x000000ffff217224 */ /* 0x000fe400018e06ff */
[----:B------:R-:W-:Y:S01]  /*9f480*/  IMAD.MOV.U32 R32, RZ, RZ, R27 ;  /* 0x000000ffff207224 */ /* 0x000fe200078e001b */
[----:B------:R-:W-:Y:S01]  /*9f490*/  ISETP.GE.U32.AND P1, PT, R37, R24, PT ;  /* 0x000000182500720c */ /* 0x000fe20003f26070 */
[----:B------:R-:W-:Y:S01]  /*9f4a0*/  IMAD.IADD R7, R25, 0x1, R7 ;  /* 0x0000000119077824 */ /* 0x000fe200078e0207 */
[----:B------:R-:W-:Y:S01]  /*9f4b0*/  SEL R8, RZ, 0x1, P2 ;  /* 0x00000001ff087807 */ /* 0x000fe20001000000 */
[----:B------:R-:W-:-:S04]  /*9f4c0*/  IMAD.WIDE.U32 R24, R11, R56, RZ ;  /* 0x000000380b187225 */ /* 0x000fc800078e00ff */
[----:B------:R-:W-:-:S04]  /*9f4d0*/  IMAD.WIDE.U32.X R32, R41, R11, R32, P4 ;  /* 0x0000000b29207225 */ /* 0x000fc800020e0420 */
[----:B------:R-:W-:Y:S01]  /*9f4e0*/  IMAD.X R38, R7, 0x1, R30, P6 ;  /* 0x0000000107267824 */ /* 0x000fe200030e061e */
[----:B------:R-:W-:Y:S01]  /*9f4f0*/  IADD3 R8, P2, P4, R37, R32, R8 ;  /* 0x0000002025087210 */ /* 0x000fe20007c5e008 */
[----:B------:R-:W-:-:S04]  /*9f500*/  IMAD.WIDE.U32 R24, P6, R44, R9, R24 ;  /* 0x000000092c187225 */ /* 0x000fc800078c0018 */
[----:B------:R-:W-:Y:S01]  /*9f510*/  IMAD.WIDE.U32 R30, R9, R56, RZ ;  /* 0x00000038091e7225 */ /* 0x000fe200078e00ff */
[C---:B------:R-:W-:Y:S02]  /*9f520*/  ISETP.GE.U32.AND.EX P1, PT, R38.reuse, R7, PT, P1 ;  /* 0x000000072600720c */ /* 0x040fe40003f26110 */
[----:B------:R-:W-:Y:S01]  /*9f530*/  IADD3.X R7, PT, PT, R38, R33, RZ, P2, P4 ;  /* 0x0000002126077210 */ /* 0x000fe200017e84ff */
[----:B------:R-:W-:Y:S01]  /*9f540*/  IMAD.WIDE.U32 R26, R11, R58, RZ ;  /* 0x0000003a0b1a7225 */ /* 0x000fe200078e00ff */
[----:B------:R-:W-:Y:S02]  /*9f550*/  ISETP.GE.U32.AND P2, PT, R8, R37, PT ;  /* 0x000000250800720c */ /* 0x000fe40003f46070 */
[----:B------:R-:W-:Y:S01]  /*9f560*/  IADD3 RZ, P3, PT, R31, R24, RZ ;  /* 0x000000181fff7210 */ /* 0x000fe20007f7e0ff */
[----:B------:R-:W-:Y:S01]  /*9f570*/  IMAD.X R31, RZ, RZ, RZ, P6 ;  /* 0x000000ffff1f7224 */ /* 0x000fe200030e06ff */
[----:B------:R-:W-:Y:S01]  /*9f580*/  SEL R24, RZ, 0x1, P1 ;  /* 0x00000001ff187807 */ /* 0x000fe20000800000 */
[----:B------:R-:W-:Y:S01]  /*9f590*/  IMAD.MOV.U32 R30, RZ, RZ, R25 ;  /* 0x000000ffff1e7224 */ /* 0x000fe200078e0019 */
[----:B------:R-:W-:-:S02]  /*9f5a0*/  IADD3 R37, P1, PT, R35, R36, RZ ;  /* 0x0000002423257210 */ /* 0x000fc40007f3e0ff */
[----:B------:R-:W-:Y:S01]  /*9f5b0*/  ISETP.GE.U32.AND.EX P2, PT, R7, R38, PT, P2 ;  /* 0x000000260700720c */ /* 0x000fe20003f46120 */
[----:B------:R-:W-:Y:S01]  /*9f5c0*/  IMAD.WIDE.U32.X R30, R44, R11, R30, P3 ;  /* 0x0000000b2c1e7225 */ /* 0x000fe200018e041e */
[----:B------:R-:W-:Y:S02]  /*9f5d0*/  ISETP.GE.U32.AND P3, PT, R37, R35, PT ;  /* 0x000000232500720c */ /* 0x000fe40003f66070 */
[----:B------:R-:W-:Y:S01]  /*9f5e0*/  SEL R35, RZ, 0x1, P2 ;  /* 0x00000001ff237807 */ /* 0x000fe20001000000 */
[----:B------:R-:W-:-:S04]  /*9f5f0*/  IMAD.WIDE.U32 R26, P4, R39, R9, R26 ;  /* 0x00000009271a7225 */ /* 0x000fc8000788001a */
[----:B------:R-:W-:-:S04]  /*9f600*/  IMAD.WIDE.U32 R32, R9, R58, RZ ;  /* 0x0000003a09207225 */ /* 0x000fc800078e00ff */
[----:B------:R-:W-:Y:S01]  /*9f610*/  IMAD.X R25, RZ, RZ, RZ, P4 ;  /* 0x000000ffff197224 */ /* 0x000fe200020e06ff */
[----:B------:R-:W-:Y:S02]  /*9f620*/  IADD3 RZ, P6, PT, R33, R26, RZ ;  /* 0x0000001a21ff7210 */ /* 0x000fe40007fde0ff */
[----:B------:R-:W-:Y:S01]  /*9f630*/  IADD3 R35, P2, P4, R35, R30, R24 ;  /* 0x0000001e23237210 */ /* 0x000fe20007c5e018 */
[----:B------:R-:W-:Y:S02]  /*9f640*/  IMAD.MOV.U32 R24, RZ, RZ, R27 ;  /* 0x000000ffff187224 */ /* 0x000fe400078e001b */
[C---:B------:R-:W-:Y:S01]  /*9f650*/  IMAD R30, R39.reuse, R9, RZ ;  /* 0x00000009271e7224 */ /* 0x040fe200078e02ff */
[----:B------:R-:W-:Y:S01]  /*9f660*/  IADD3.X R36, PT, PT, RZ, R31, RZ, P2, P4 ;  /* 0x0000001fff247210 */ /* 0x000fe200017e84ff */
[----:B------:R-:W-:-:S04]  /*9f670*/  IMAD.WIDE.U32.X R26, R39, R11, R24, P6 ;  /* 0x0000000b271a7225 */ /* 0x000fc800030e0418 */
[----:B------:R-:W-:-:S04]  /*9f680*/  IMAD.WIDE.U32 R24, R11, R60, RZ ;  /* 0x0000003c0b187225 */ /* 0x000fc800078e00ff */
[C---:B------:R-:W-:Y:S02]  /*9f690*/  IMAD R33, R58.reuse, R11, R30 ;  /* 0x0000000b3a217224 */ /* 0x040fe400078e021e */
[----:B------:R-:W-:-:S04]  /*9f6a0*/  IMAD.WIDE.U32 R30, R58, R9, RZ ;  /* 0x000000093a1e7225 */ /* 0x000fc800078e00ff */
[----:B------:R-:W-:Y:S01]  /*9f6b0*/  IMAD.IADD R38, R31, 0x1, R33 ;  /* 0x000000011f267824 */ /* 0x000fe200078e0221 */
[----:B------:R-:W-:Y:S01]  /*9f6c0*/  IADD3 R37, P4, PT, R37, R30, RZ ;  /* 0x0000001e25257210 */ /* 0x000fe20007f9e0ff */
[----:B------:R-:W-:-:S04]  /*9f6d0*/  IMAD.WIDE.U32 R24, P6, R43, R9, R24 ;  /* 0x000000092b187225 */ /* 0x000fc800078c0018 */
[----:B------:R-:W-:Y:S01]  /*9f6e0*/  IMAD.WIDE.U32 R32, R9, R60, RZ ;  /* 0x0000003c09207225 */ /* 0x000fe200078e00ff */
[----:B------:R-:W-:-:S03]  /*9f6f0*/  ISETP.GE.U32.AND P2, PT, R37, R30, PT ;  /* 0x0000001e2500720c */ /* 0x000fc60003f46070 */
[----:B------:R-:W-:Y:S01]  /*9f700*/  IMAD.X R31, RZ, RZ, RZ, P6 ;  /* 0x000000ffff1f7224 */ /* 0x000fe200030e06ff */
[----:B------:R-:W-:Y:S01]  /*9f710*/  IADD3 RZ, P6, PT, R33, R24, RZ ;  /* 0x0000001821ff7210 */ /* 0x000fe20007fde0ff */
[----:B------:R-:W-:Y:S02]  /*9f720*/  IMAD.MOV.U32 R30, RZ, RZ, R25 ;  /* 0x000000ffff1e7224 */ /* 0x000fe400078e0019 */
[----:B------:R-:W-:Y:S02]  /*9f730*/  IMAD.X R32, R34, 0x1, R5, P5 ;  /* 0x0000000122207824 */ /* 0x000fe400028e0605 */
[----:B------:R-:W-:-:S04]  /*9f740*/  IMAD.WIDE.U32.X R24, R43, R11, R30, P6 ;  /* 0x0000000b2b187225 */ /* 0x000fc800030e041e */
[----:B------:R-:W-:-:S04]  /*9f750*/  IMAD.WIDE.U32 R30, R7, 0x3d1, RZ ;  /* 0x000003d1071e7825 */ /* 0x000fc800078e00ff */
[----:B------:R-:W-:Y:S02]  /*9f760*/  IMAD R41, R41, R10, RZ ;  /* 0x0000000a29297224 */ /* 0x000fe400078e02ff */
[----:B------:R-:W-:Y:S02]  /*9f770*/  IMAD.X R23, R32, 0x1, R23, P1 ;  /* 0x0000000120177824 */ /* 0x000fe400008e0617 */
[----:B------:R-:W-:Y:S02]  /*9f780*/  IMAD R41, R57, R4, R41 ;  /* 0x0000000439297224 */ /* 0x000fe400078e0229 */
[----:B------:R-:W-:-:S04]  /*9f790*/  IMAD.WIDE.U32 R30, P5, R8, 0x1, R30 ;  /* 0x00000001081e7825 */ /* 0x000fc800078a001e */
[----:B------:R-:W-:-:S04]  /*9f7a0*/  IMAD.WIDE.U32 R4, R8, 0x3d1, RZ ;  /* 0x000003d108047825 */ /* 0x000fc800078e00ff */
[----:B------:R-:W-:Y:S01]  /*9f7b0*/  IMAD.X R8, R38, 0x1, R23, P4 ;  /* 0x0000000126087824 */ /* 0x000fe200020e0617 */
[----:B------:R-:W-:Y:S01]  /*9f7c0*/  IADD3 R35, P4, PT, R37, R35, RZ ;  /* 0x0000002325237210 */ /* 0x000fe20007f9e0ff */
[----:B------:R-:W-:Y:S01]  /*9f7d0*/  IMAD R39, R43, R9, RZ ;  /* 0x000000092b277224 */ /* 0x000fe200078e02ff */
[----:B------:R-:W-:Y:S02]  /*9f7e0*/  IADD3 R5, P1, PT, R5, R30, RZ ;  /* 0x0000001e05057210 */ /* 0x000fe40007f3e0ff */
[----:B------:R-:W-:Y:S02]  /*9f7f0*/  ISETP.GE.U32.AND.EX P0, PT, R32, R34, PT, P0 ;  /* 0x000000222000720c */ /* 0x000fe40003f06100 */
[----:B------:R-:W-:Y:S01]  /*9f800*/  ISETP.GE.U32.AND.EX P3, PT, R23, R32, PT, P3 ;  /* 0x000000201700720c */ /* 0x000fe20003f66130 */
[----:B------:R-:W-:Y:S01]  /*9f810*/  IMAD.X R33, RZ, RZ, RZ, P5 ;  /* 0x000000ffff217224 */ /* 0x000fe200028e06ff */
[----:B------:R-:W-:Y:S01]  /*9f820*/  ISETP.GE.U32.AND P5, PT, R35, R37, PT ;  /* 0x000000252300720c */ /* 0x000fe20003fa6070 */
[----:B------:R-:W-:Y:S01]  /*9f830*/  IMAD.X R36, R8, 0x1, R36, P4 ;  /* 0x0000000108247824 */ /* 0x000fe200020e0624 */
[----:B------:R-:W-:Y:S01]  /*9f840*/  SEL R30, RZ, 0x1, P0 ;  /* 0x00000001ff1e7807 */ /* 0x000fe20000000000 */
[----:B------:R-:W-:Y:S01]  /*9f850*/  IMAD R39, R60, R11, R39 ;  /* 0x0000000b3c277224 */ /* 0x000fe200078e0227 */
[----:B------:R-:W-:Y:S01]  /*9f860*/  SEL R23, RZ, 0x1, P3 ;  /* 0x00000001ff177807 */ /* 0x000fe20001800000 */
[----:B------:R-:W-:Y:S01]  /*9f870*/  IMAD.WIDE.U32 R10, R57, R10, R4 ;  /* 0x0000000a390a7225 */ /* 0x000fe200078e0004 */
[----:B------:R-:W-:-:S02]  /*9f880*/  ISETP.GE.U32.AND.EX P2, PT, R8, R38, PT, P2 ;  /* 0x000000260800720c */ /* 0x000fc40003f46120 */
[----:B------:R-:W-:Y:S01]  /*9f890*/  ISETP.GE.U32.AND.EX P5, PT, R36, R8, PT, P5 ;  /* 0x000000082400720c */ /* 0x000fe20003fa6150 */
[----:B------:R-:W-:Y:S01]  /*9f8a0*/  IMAD.MOV.U32 R32, RZ, RZ, R31 ;  /* 0x000000ffff207224 */ /* 0x000fe200078e001f */
[----:B------:R-:W-:Y:S01]  /*9f8b0*/  IADD3 R23, P3, P4, R23, R28, R30 ;  /* 0x0000001c17177210 */ /* 0x000fe20007c7e01e */
[----:B------:R-:W-:Y:S01]  /*9f8c0*/  IMAD.WIDE.U32 R8, R60, R9, RZ ;  /* 0x000000093c087225 */ /* 0x000fe200078e00ff */
[----:B------:R-:W-:-:S03]  /*9f8d0*/  ISETP.GE.U32.AND P0, PT, R10, R4, PT ;  /* 0x000000040a00720c */ /* 0x000fc60003f06070 */
[----:B------:R-:W-:-:S04]  /*9f8e0*/  IMAD.WIDE.U32 R30, R36, 0x3d1, RZ ;  /* 0x000003d1241e7825 */ /* 0x000fc800078e00ff */
[----:B------:R-:W-:Y:S01]  /*9f8f0*/  IMAD.IADD R37, R11, 0x1, R41 ;  /* 0x000000010b257824 */ /* 0x000fe200078e0229 */
[----:B------:R-:W-:Y:S01]  /*9f900*/  SEL R11, RZ, 0x1, P2 ;  /* 0x00000001ff0b7807 */ /* 0x000fe20001000000 */
[----:B------:R-:W-:Y:S01]  /*9f910*/  IMAD.WIDE.U32.X R32, R7, 0x1, R32, P1 ;  /* 0x0000000107207825 */ /* 0x000fe200008e0420 */
[----:B------:R-:W-:Y:S02]  /*9f920*/  SEL R7, RZ, 0x1, P5 ;  /* 0x00000001ff077807 */ /* 0x000fe40002800000 */
[----:B------:R-:W-:Y:S01]  /*9f930*/  IADD3.X R4, PT, PT, RZ, R29, RZ, P3, P4 ;  /* 0x0000001dff047210 */ /* 0x000fe20001fe84ff */
[----:B------:R-:W-:Y:S01]  /*9f940*/  IMAD.WIDE.U32 R28, R35, 0x3d1, RZ ;  /* 0x000003d1231c7825 */ /* 0x000fe200078e00ff */
[----:B------:R-:W-:Y:S02]  /*9f950*/  ISETP.GE.U32.AND.EX P2, PT, R37, R5, PT, P0 ;  /* 0x000000052500720c */ /* 0x000fe40003f46100 */
[----:B------:R-:W-:Y:S01]  /*9f960*/  IADD3 R23, P3, PT, R23, R8, RZ ;  /* 0x0000000817177210 */ /* 0x000fe20007f7e0ff */
[----:B------:R-:W-:Y:S01]  /*9f970*/  IMAD.WIDE.U32 R30, P4, R35, 0x1, R30 ;  /* 0x00000001231e7825 */ /* 0x000fe2000788001e */
[----:B------:R-:W-:-:S03]  /*9f980*/  IADD3 R26, P0, P6, R7, R26, R11 ;  /* 0x0000001a071a7210 */ /* 0x000fc60007e1e00b */
[----:B------:R-:W-:Y:S01]  /*9f990*/  IMAD.IADD R39, R9, 0x1, R39 ;  /* 0x0000000109277824 */ /* 0x000fe200078e0227 */
[----:B------:R-:W-:Y:S01]  /*9f9a0*/  IADD3.X R35, PT, PT, RZ, R27, RZ, P0, P6 ;  /* 0x0000001bff237210 */ /* 0x000fe200007ec4ff */
[----:B------:R-:W-:Y:S01]  /*9f9b0*/  IMAD.X R9, RZ, RZ, RZ, P4 ;  /* 0x000000ffff097224 */ /* 0x000fe200020e06ff */
[----:B------:R-:W-:Y:S01]  /*9f9c0*/  IADD3 R11, P5, PT, R42, R28, RZ ;  /* 0x0000001c2a0b7210 */ /* 0x000fe20007fbe0ff */
[----:B------:R-:W-:Y:S01]  /*9f9d0*/  IMAD.X R4, R39, 0x1, R4, P3 ;  /* 0x0000000127047824 */ /* 0x000fe200018e0604 */
[----:B------:R-:W-:Y:S02]  /*9f9e0*/  IADD3 R27, P3, PT, R29, R30, RZ ;  /* 0x0000001e1d1b7210 */ /* 0x000fe40007f7e0ff */
[----:B------:R-:W-:Y:S02]  /*9f9f0*/  IADD3 R7, P4, PT, R23, R26, RZ ;  /* 0x0000001a17077210 */ /* 0x000fe40007f9e0ff */
[----:B------:R-:W-:Y:S01]  /*9fa00*/  SEL R38, RZ, 0x1, P2 ;  /* 0x00000001ff267807 */ /* 0x000fe20001000000 */
[----:B------:R-:W-:Y:S01]  /*9fa10*/  IMAD.X R40, R27, 0x1, R40, P5 ;  /* 0x000000011b287824 */ /* 0x000fe200028e0628 */
[----:B------:R-:W-:-:S02]  /*9fa20*/  ISETP.GE.U32.AND P1, PT, R23, R8, PT ;  /* 0x000000081700720c */ /* 0x000fc40003f26070 */
[----:B------:R-:W-:Y:S01]  /*9fa30*/  ISETP.GE.U32.AND P2, PT, R7, R23, PT ;  /* 0x000000170700720c */ /* 0x000fe20003f46070 */
[----:B------:R-:W-:Y:S01]  /*9fa40*/  IMAD.X R23, R4, 0x1, R35, P4 ;  /* 0x0000000104177824 */ /* 0x000fe200020e0623 */
[C---:B------:R-:W-:Y:S01]  /*9fa50*/  IADD3 R38, P5, P6, R11.reuse, R32, R38 ;  /* 0x000000200b267210 */ /* 0x040fe20007ebe026 */
[----:B------:R-:W-:Y:S01]  /*9fa60*/  IMAD.MOV.U32 R8, RZ, RZ, R31 ;  /* 0x000000ffff087224 */ /* 0x000fe200078e001f */
[----:B------:R-:W-:Y:S02]  /*9fa70*/  ISETP.GE.U32.AND P0, PT, R11, R28, PT ;  /* 0x0000001c0b00720c */ /* 0x000fe40003f06070 */
[----:B------:R-:W-:Y:S02]  /*9fa80*/  IADD3.X R5, PT, PT, R40, R33, RZ, P5, P6 ;  /* 0x0000002128057210 */ /* 0x000fe40002fec4ff */
[----:B------:R-:W-:Y:S01]  /*9fa90*/  ISETP.GE.U32.AND P4, PT, R38, R11, PT ;  /* 0x0000000b2600720c */ /* 0x000fe20003f86070 */
[----:B------:R-:W-:Y:S01]  /*9faa0*/  IMAD.WIDE.U32.X R28, R36, 0x1, R8, P3 ;  /* 0x00000001241c7825 */ /* 0x000fe200018e0408 */
[----:B------:R-:W-:-:S02]  /*9fab0*/  ISETP.GE.U32.AND.EX P1, PT, R4, R39, PT, P1 ;  /* 0x000000270400720c */ /* 0x000fc40003f26110 */
[C---:B------:R-:W-:Y:S01]  /*9fac0*/  ISETP.GE.U32.AND.EX P2, PT, R23.reuse, R4, PT, P2 ;  /* 0x000000041700720c */ /* 0x040fe20003f46120 */
[----:B------:R-:W-:Y:S01]  /*9fad0*/  IMAD.WIDE.U32 R8, R23, 0x3d1, RZ ;  /* 0x000003d117087825 */ /* 0x000fe200078e00ff */
[----:B------:R-:W-:Y:S02]  /*9fae0*/  ISETP.GE.U32.AND.EX P0, PT, R40, R27, PT, P0 ;  /* 0x0000001b2800720c */ /* 0x000fe40003f06100 */
[----:B------:R-:W-:Y:S02]  /*9faf0*/  ISETP.GE.U32.AND.EX P3, PT, R5, R40, PT, P4 ;  /* 0x000000280500720c */ /* 0x000fe40003f66140 */
[----:B------:R-:W-:Y:S02]  /*9fb00*/  SEL R30, RZ, 0x1, P1 ;  /* 0x00000001ff1e7807 */ /* 0x000fe40000800000 */
[----:B------:R-:W-:Y:S01]  /*9fb10*/  SEL R31, RZ, 0x1, P2 ;  /* 0x00000001ff1f7807 */ /* 0x000fe20001000000 */
[----:B------:R-:W-:Y:S01]  /*9fb20*/  IMAD.WIDE.U32 R26, R7, 0x3d1, RZ ;  /* 0x000003d1071a7825 */ /* 0x000fe200078e00ff */
[----:B------:R-:W-:-:S02]  /*9fb30*/  SEL R4, RZ, 0x1, P0 ;  /* 0x00000001ff047807 */ /* 0x000fc40000000000 */
[----:B------:R-:W-:Y:S01]  /*9fb40*/  SEL R11, RZ, 0x1, P3 ;  /* 0x00000001ff0b7807 */ /* 0x000fe20001800000 */
[----:B------:R-:W-:Y:S01]  /*9fb50*/  IMAD.WIDE.U32 R8, P1, R7, 0x1, R8 ;  /* 0x0000000107087825 */ /* 0x000fe20007820008 */
[----:B------:R-:W-:Y:S02]  /*9fb60*/  IADD3 R31, P2, P3, R31, R24, R30 ;  /* 0x000000181f1f7210 */ /* 0x000fe40007b5e01e */
[----:B------:R-:W-:Y:S02]  /*9fb70*/  IADD3 R4, P4, P5, R11, R28, R4 ;  /* 0x0000001c0b047210 */ /* 0x000fe40007d9e004 */
[----:B------:R-:W-:Y:S02]  /*9fb80*/  IADD3.X R11, PT, PT, RZ, R25, RZ, P2, P3 ;  /* 0x00000019ff0b7210 */ /* 0x000fe400017e64ff */
[----:B------:R-:W-:Y:S02]  /*9fb90*/  IADD3 R7, P0, PT, R6, R26, RZ ;  /* 0x0000001a06077210 */ /* 0x000fe40007f1e0ff */
[----:B------:R-:W-:-:S02]  /*9fba0*/  IADD3 R28, P2, PT, R27, R8, RZ ;  /* 0x000000081b1c7210 */ /* 0x000fc40007f5e0ff */
[----:B------:R-:W-:Y:S02]  /*9fbb0*/  IADD3.X R29, PT, PT, RZ, R29, RZ, P4, P5 ;  /* 0x0000001dff1d7210 */ /* 0x000fe400027ea4ff */
[C---:B------:R-:W-:Y:S01]  /*9fbc0*/  IADD3 R6, P3, PT, R7.reuse, R4, RZ ;  /* 0x0000000407067210 */ /* 0x040fe20007f7e0ff */
[----:B------:R-:W-:Y:S01]  /*9fbd0*/  IMAD.X R4, R28, 0x1, R21, P0 ;  /* 0x000000011c047824 */ /* 0x000fe200000e0615 */
[----:B------:R-:W-:Y:S01]  /*9fbe0*/  ISETP.GE.U32.AND P0, PT, R7, R26, PT ;  /* 0x0000001a0700720c */ /* 0x000fe20003f06070 */
[----:B------:R-:W-:Y:S01]  /*9fbf0*/  IMAD.X R25, RZ, RZ, RZ, P1 ;  /* 0x000000ffff197224 */ /* 0x000fe200008e06ff */
[----:B------:R-:W-:Y:S01]  /*9fc00*/  ISETP.GE.U32.AND P1, PT, R6, R7, PT ;  /* 0x000000070600720c */ /* 0x000fe20003f26070 */
[C---:B------:R-:W-:Y:S02]  /*9fc10*/  IMAD.X R7, R4.reuse, 0x1, R29, P3 ;  /* 0x0000000104077824 */ /* 0x040fe400018e061d */
[----:B------:R-:W-:Y:S01]  /*9fc20*/  IMAD.WIDE.U32 R26, R11, 0x3d1, RZ ;  /* 0x000003d10b1a7825 */ /* 0x000fe200078e00ff */
[----:B------:R-:W-:-:S03]  /*9fc30*/  ISETP.GE.U32.AND.EX P0, PT, R4, R28, PT, P0 ;  /* 0x0000001c0400720c */ /* 0x000fc60003f06100 */
[----:B------:R-:W-:Y:S01]  /*9fc40*/  IMAD.MOV.U32 R24, RZ, RZ, R9 ;  /* 0x000000ffff187224 */ /* 0x000fe200078e0009 */
[----:B------:R-:W-:-:S03]  /*9fc50*/  ISETP.GE.U32.AND.EX P1, PT, R7, R4, PT, P1 ;  /* 0x000000040700720c */ /* 0x000fc60003f26110 */
[----:B------:R-:W-:Y:S01]  /*9fc60*/  IMAD.WIDE.U32.X R8, R23, 0x1, R24, P2 ;  /* 0x0000000117087825 */ /* 0x000fe200010e0418 */
[----:B------:R-:W-:-:S03]  /*9fc70*/  SEL R4, RZ, 0x1, P0 ;  /* 0x00000001ff047807 */ /* 0x000fc60000000000 */
[----:B------:R-:W-:Y:S01]  /*9fc80*/  IMAD.WIDE.U32 R24, P2, R31, 0x1, R26 ;  /* 0x000000011f187825 */ /* 0x000fe2000784001a */
[----:B------:R-:W-:-:S03]  /*9fc90*/  SEL R23, RZ, 0x1, P1 ;  /* 0x00000001ff177807 */ /* 0x000fc60000800000 */
[----:B------:R-:W-:Y:S01]  /*9fca0*/  IMAD.WIDE.U32 R26, R31, 0x3d1, RZ ;  /* 0x000003d11f1a7825 */ /* 0x000fe200078e00ff */
        /* <DEDUP_REMOVED lines=61> */
.L_x_2028:
[----:B------:R-:W-:Y:S05]  /*a0080*/  BSYNC.RECONVERGENT B2 ;  /* 0x0000000000027941 */ /* 0x000fea0003800200 */
.L_x_2027:
        /* <DEDUP_REMOVED lines=13> */
.L_x_2030:
        /* <DEDUP_REMOVED lines=10> */
.L_x_2031:
[----:B------:R-:W-:Y:S05]  /*a0200*/  BSYNC.RECONVERGENT B2 ;  /* 0x0000000000027941 */ /* 0x000fea0003800200 */
.L_x_2029:
[----:B------:R-:W-:-:S07]  /*a0210*/  IMAD.MOV.U32 R11, RZ, RZ, RZ ;  /* 0x000000ffff0b7224 */ /* 0x000fce00078e00ff */
.L_x_2046:
        /* <DEDUP_REMOVED lines=33> */
[----:B------:R-:W-:Y:S01]  /*a0430*/  IMAD.WIDE.U32 R14, R10, R8, RZ ;  /* 0x000000080a0e7225 */ /* 0x000fe200078e00ff */
[----:B------:R-:W-:-:S03]  /*a0440*/  IADD3 R36, P6, PT, R21, R34, RZ ;  /* 0x0000002215247210 */ /* 0x000fc60007fde0ff */
[----:B------:R-:W-:Y:S01]  /*a0450*/  IMAD.WIDE.U32 R26, P4, R10, R9, R26 ;  /* 0x000000090a1a7225 */ /* 0x000fe2000788001a */
[----:B------:R-:W-:-:S03]  /*a0460*/  IADD3.X R41, PT, PT, RZ, R36, R41, P1, P2 ;  /* 0x00000024ff297210 */ /* 0x000fc60000fe4429 */
[----:B------:R-:W-:Y:S01]  /*a0470*/  IMAD.WIDE.U32 R42, R9, R8, RZ ;  /* 0x00000008092a7225 */ /* 0x000fe200078e00ff */
[----:B------:R-:W-:-:S03]  /*a0480*/  IADD3 RZ, P1, PT, R15, R26, RZ ;  /* 0x0000001a0fff7210 */ /* 0x000fc60007f3e0ff */
        /* <DEDUP_REMOVED lines=8> */
[----:B------:R-:W-:Y:S01]  /*a0510*/  IADD3 R15, P2, PT, R15, R42, RZ ;  /* 0x0000002a0f0f7210 */ /* 0x000fe20007f5e0ff */
[----:B------:R-:W-:Y:S02]  /*a0520*/  IMAD.X R31, RZ, RZ, RZ, P5 ;  /* 0x000000ffff1f7224 */ /* 0x000fe400028e06ff */
[----:B------:R-:W-:Y:S01]  /*a0530*/  IMAD.X R29, RZ, RZ, RZ, P0 ;  /* 0x000000ffff1d7224 */ /* 0x000fe200000e06ff */
[----:B------:R-:W-:Y:S01]  /*a0540*/  ISETP.GE.U32.AND P0, PT, R39, R20, PT ;  /* 0x000000142700720c */ /* 0x000fe20003f06070 */
[----:B------:R-:W-:Y:S02]  /*a0550*/  IMAD.MOV.U32 R32, RZ, RZ, R43 ;  /* 0x000000ffff207224 */ /* 0x000fe400078e002b */
[----:B------:R-:W-:-:S04]  /*a0560*/  IMAD.WIDE.U32 R16, R6, R6, RZ ;  /* 0x0000000606107225 */ /* 0x000fc800078e00ff */
[----:B------:R-:W-:-:S04]  /*a0570*/  IMAD.WIDE.U32 R24, P5, R6, R7, R24 ;  /* 0x0000000706187225 */ /* 0x000fc800078a0018 */
[----:B------:R-:W-:Y:S02]  /*a0580*/  IMAD.MOV.U32 R30, RZ, RZ, R35 ;  /* 0x000000ffff1e7224 */ /* 0x000fe400078e0023 */
[----:B------:R-:W-:-:S04]  /*a0590*/  IMAD.WIDE.U32 R34, R6, R10, RZ ;  /* 0x0000000a06227225 */ /* 0x000fc800078e00ff */
[----:B------:R-:W-:Y:S01]  /*a05a0*/  IMAD.WIDE.U32.X R32, R9, R9, R32, P2 ;  /* 0x0000000909207225 */ /* 0x000fe200010e0420 */
[----:B------:R-:W-:-:S03]  /*a05b0*/  ISETP.GE.U32.AND.EX P2, PT, R41, R36, PT, P0 ;  /* 0x000000242900720c */ /* 0x000fc60003f46100 */
[----:B------:R-:W-:Y:S01]  /*a05c0*/  IMAD.X R21, RZ, RZ, RZ, P5 ;  /* 0x000000ffff157224 */ /* 0x000fe200028e06ff */
[----:B------:R-:W-:Y:S01]  /*a05d0*/  IADD3 R17, P5, PT, R17, R24, RZ ;  /* 0x0000001811117210 */ /* 0x000fe20007fbe0ff */
[----:B------:R-:W-:Y:S02]  /*a05e0*/  IMAD.MOV.U32 R28, RZ, RZ, R19 ;  /* 0x000000ffff1c7224 */ /* 0x000fe400078e0013 */
[----:B------:R-:W-:Y:S02]  /*a05f0*/  IMAD R4, R7, R10, RZ ;  /* 0x0000000a07047224 */ /* 0x000fe400078e02ff */
[----:B------:R-:W-:Y:S02]  /*a0600*/  IMAD.SHL.U32 R19, R34, 0x2, RZ ;  /* 0x0000000222137824 */ /* 0x000fe400078e00ff */
[----:B------:R-:W-:Y:S02]  /*a0610*/  IMAD.MOV.U32 R20, RZ, RZ, R25 ;  /* 0x000000ffff147224 */ /* 0x000fe400078e0019 */
[----:B------:R-:W-:-:S02]  /*a0620*/  IMAD R45, R37, R6, R4 ;  /* 0x00000006252d7224 */ /* 0x000fc400078e0204 */
[----:B------:R-:W-:Y:S01]  /*a0630*/  IMAD.WIDE.U32.X R20, R7, R7, R20, P5 ;  /* 0x0000000707147225 */ /* 0x000fe200028e0414 */
[----:B------:R-:W-:-:S03]  /*a0640*/  IADD3 R18, P5, PT, R19, R39, RZ ;  /* 0x0000002713127210 */ /* 0x000fc60007fbe0ff */
[----:B------:R-:W-:Y:S01]  /*a0650*/  IMAD.IADD R4, R35, 0x1, R45 ;  /* 0x0000000123047824 */ /* 0x000fe200078e022d */
[----:B------:R-:W-:Y:S01]  /*a0660*/  ISETP.GE.U32.AND P0, PT, R18, R19, PT ;  /* 0x000000131200720c */ /* 0x000fe20003f06070 */
[----:B------:R-:W-:-:S03]  /*a0670*/  IMAD.WIDE.U32.X R30, R5, R5, R30, P6 ;  /* 0x00000005051e7225 */ /* 0x000fc600030e041e */
[----:B------:R-:W-:Y:S01]  /*a0680*/  SHF.L.U64.HI R34, R34, 0x1, R4 ;  /* 0x0000000122227819 */ /* 0x000fe20000010204 */
        /* <DEDUP_REMOVED lines=19> */
.L_x_2033:
[----:B------:R-:W-:Y:S05]  /*a07c0*/  BSYNC.RECONVERGENT B2 ;  /* 0x0000000000027941 */ /* 0x000fea0003800200 */
.L_x_2032:
[----:B------:R-:W-:Y:S01]  /*a07d0*/  IMAD R31, R5, R6, R32 ;  /* 0x00000006051f7224 */ /* 0x000fe200078e0220 */
[----:B------:R-:W-:Y:S01]  /*a07e0*/  BSSY.RECONVERGENT B2, `(.L_x_2034) ;  /* 0x000004e000027945 */ /* 0x000fe20003800200 */
[----:B------:R-:W-:-:S04]  /*a07f0*/  IMAD.WIDE.U32.X R28, R37, R7, R28, P3 ;  /* 0x00000007251c7225 */ /* 0x000fc800018e041c */
[----:B------:R-:W-:Y:S01]  /*a0800*/  IMAD.WIDE.U32 R32, R5, R6, RZ ;  /* 0x0000000605207225 */ /* 0x000fe200078e00ff */
[----:B------:R-:W-:Y:S02]  /*a0810*/  SHF.L.W.U32.HI R44, R4, 0x1, R28 ;  /* 0x00000001042c7819 */ /* 0x000fe40000010e1c */
[----:B------:R-:W-:Y:S01]  /*a0820*/  SHF.L.W.U32.HI R45, R28, 0x1, R29 ;  /* 0x000000011c2d7819 */ /* 0x000fe20000010e1d */
        /* <DEDUP_REMOVED lines=8> */
[----:B------:R-:W-:Y:S01]  /*a08b0*/  IMAD.IADD R25, R25, 0x1, R31 ;  /* 0x0000000119197824 */ /* 0x000fe200078e021f */
[----:B------:R-:W-:Y:S01]  /*a08c0*/  IADD3 R44, P0, P2, R4, R39, R44 ;  /* 0x00000027042c7210 */ /* 0x000fe20007a1e02c */
[-C--:B------:R-:W-:Y:S02]  /*a08d0*/  IMAD R42, R37, R8.reuse, R42 ;  /* 0x00000008252a7224 */ /* 0x080fe400078e022a */
[----:B------:R-:W-:Y:S01]  /*a08e0*/  IMAD.WIDE.U32 R30, R10, R8, R24 ;  /* 0x000000080a1e7225 */ /* 0x000fe200078e0018 */
[----:B------:R-:W-:-:S03]  /*a08f0*/  IADD3.X R45, PT, PT, RZ, R36, R45, P0, P2 ;  /* 0x00000024ff2d7210 */ /* 0x000fc600007e442d */
[----:B------:R-:W-:Y:S01]  /*a0900*/  IMAD.WIDE.U32 R28, R8, R10, RZ ;  /* 0x0000000a081c7225 */ /* 0x000fe200078e00ff */
[----:B------:R-:W-:-:S03]  /*a0910*/  LEA R4, P0, R30, R44, 0x1 ;  /* 0x0000002c1e047211 */ /* 0x000fc600078008ff */
[----:B------:R-:W-:Y:S02]  /*a0920*/  IMAD.IADD R32, R42, 0x1, R31 ;  /* 0x000000012a207824 */ /* 0x000fe400078e021f */
[----:B------:R-:W-:Y:S02]  /*a0930*/  IMAD.IADD R42, R29, 0x1, R42 ;  /* 0x000000011d2a7824 */ /* 0x000fe400078e022a */
[----:B------:R-:W-:Y:S01]  /*a0940*/  IMAD.WIDE.U32 R34, R5, R8, RZ ;  /* 0x0000000805227225 */ /* 0x000fe200078e00ff */
[----:B------:R-:W-:Y:S02]  /*a0950*/  LEA.HI.X R32, R30, R45, R32, 0x1, P0 ;  /* 0x0000002d1e207211 */ /* 0x000fe400000f0c20 */
[C---:B------:R-:W-:Y:S01]  /*a0960*/  SHF.L.U64.HI R43, R28.reuse, 0x1, R42 ;  /* 0x000000011c2b7819 */ /* 0x040fe2000001022a */
[----:B------:R-:W-:Y:S01]  /*a0970*/  IMAD.SHL.U32 R48, R28, 0x2, RZ ;  /* 0x000000021c307824 */ /* 0x000fe200078e00ff */
[----:B------:R-:W-:Y:S01]  /*a0980*/  ISETP.GE.U32.AND P0, PT, R44, R39, PT ;  /* 0x000000272c00720c */ /* 0x000fe20003f06070 */
[----:B------:R-:W-:-:S02]  /*a0990*/  IMAD.X R29, RZ, RZ, RZ, P4 ;  /* 0x000000ffff1d7224 */ /* 0x000fc400020e06ff */
[----:B------:R-:W-:Y:S01]  /*a09a0*/  IMAD.MOV.U32 R28, RZ, RZ, R27 ;  /* 0x000000ffff1c7224 */ /* 0x000fe200078e001b */
[----:B------:R-:W-:Y:S01]  /*a09b0*/  ISETP.GE.U32.AND.EX P0, PT, R45, R36, PT, P0 ;  /* 0x000000242d00720c */ /* 0x000fe20003f06100 */
[----:B------:R-:W-:-:S04]  /*a09c0*/  IMAD.WIDE.U32 R34, P2, R38, R9, R34 ;  /* 0x0000000926227225 */ /* 0x000fc80007840022 */
[----:B------:R-:W-:-:S04]  /*a09d0*/  IMAD.WIDE.U32 R30, R38, R8, RZ ;  /* 0x00000008261e7225 */ /* 0x000fc800078e00ff */
[----:B------:R-:W-:Y:S01]  /*a09e0*/  IMAD.WIDE.U32.X R26, R37, R9, R28, P1 ;  /* 0x00000009251a7225 */ /* 0x000fe200008e041c */
[----:B------:R-:W-:Y:S02]  /*a09f0*/  IADD3 R44, P1, PT, R48, R44, RZ ;  /* 0x0000002c302c7210 */ /* 0x000fe40007f3e0ff */
[----:B------:R-:W-:Y:S01]  /*a0a00*/  IADD3 RZ, P4, PT, R31, R34, RZ ;  /* 0x000000221fff7210 */ /* 0x000fe20007f9e0ff */
[----:B------:R-:W-:-:S04]  /*a0a10*/  IMAD.WIDE.U32 R28, R7, R8, RZ ;  /* 0x00000008071c7225 */ /* 0x000fc800078e00ff */
[----:B------:R-:W-:Y:S01]  /*a0a20*/  IMAD.X R45, R43, 0x1, R45, P1 ;  /* 0x000000012b2d7824 */ /* 0x000fe200008e062d */
[----:B------:R-:W-:Y:S01]  /*a0a30*/  ISETP.GE.U32.AND P1, PT, R44, R48, PT ;  /* 0x000000302c00720c */ /* 0x000fe20003f26070 */
[----:B------:R-:W-:-:S03]  /*a0a40*/  IMAD.WIDE.U32 R30, R6, R8, RZ ;  /* 0x00000008061e7225 */ /* 0x000fc600078e00ff */
[----:B------:R-:W-:Y:S01]  /*a0a50*/  ISETP.GE.U32.AND.EX P1, PT, R45, R43, PT, P1 ;  /* 0x0000002b2d00720c */ /* 0x000fe20003f26110 */
[----:B------:R-:W-:Y:S02]  /*a0a60*/  IMAD R30, R9, R38, RZ ;  /* 0x00000026091e7224 */ /* 0x000fe400078e02ff */
[----:B------:R-:W-:-:S04]  /*a0a70*/  IMAD.WIDE.U32 R28, P6, R6, R9, R28 ;  /* 0x00000009061c7225 */ /* 0x000fc800078c001c */
[----:B------:R-:W-:Y:S02]  /*a0a80*/  IMAD R43, R5, R8, R30 ;  /* 0x00000008052b7224 */ /* 0x000fe400078e021e */
[----:B------:R-:W-:-:S04]  /*a0a90*/  IMAD.WIDE.U32 R38, R8, R38, RZ ;  /* 0x0000002608267225 */ /* 0x000fc800078e00ff */
[----:B------:R-:W-:Y:S01]  /*a0aa0*/  IMAD.X R37, RZ, RZ, RZ, P3 ;  /* 0x000000ffff257224 */ /* 0x000fe200018e06ff */
[----:B------:R-:W-:Y:S01]  /*a0ab0*/  IADD3 RZ, P3, PT, R31, R28, RZ ;  /* 0x0000001c1fff7210 */ /* 0x000fe20007f7e0ff */
[----:B------:R-:W-:Y:S02]  /*a0ac0*/  IMAD.MOV.U32 R36, RZ, RZ, R33 ;  /* 0x000000ffff247224 */ /* 0x000fe400078e0021 */
[----:B------:R-:W-:Y:S01]  /*a0ad0*/  IMAD.X R31, RZ, RZ, RZ, P2 ;  /* 0x000000ffff1f7224 */ /* 0x000fe200010e06ff */
[----:B------:R-:W-:Y:S01]  /*a0ae0*/  ISETP.GE.U32.AND P2, PT, R4, R44, PT ;  /* 0x0000002c0400720c */ /* 0x000fe20003f46070 */
[----:B------:R-:W-:Y:S02]  /*a0af0*/  IMAD.IADD R33, R39, 0x1, R43 ;  /* 0x0000000127217824 */ /* 0x000fe400078e022b */
[----:B------:R-:W-:Y:S01]  /*a0b00*/  IMAD.MOV.U32 R30, RZ, RZ, R35 ;  /* 0x000000ffff1e7224 */ /* 0x000fe200078e0023 */
[----:B------:R-:W-:Y:S01]  /*a0b10*/  SHF.L.W.U32.HI R35, R42, 0x1, R26 ;  /* 0x000000012a237819 */ /* 0x000fe20000010e1a */
[----:B------:R-:W-:Y:S01]  /*a0b20*/  IMAD.SHL.U32 R34, R38, 0x2, RZ ;  /* 0x0000000226227824 */ /* 0x000fe200078e00ff */
[----:B------:R-:W-:Y:S01]  /*a0b30*/  ISETP.GE.U32.AND.EX P2, PT, R32, R45, PT, P2 ;  /* 0x0000002d2000720c */ /* 0x000fe20003f46120 */
[----:B------:R-:W-:Y:S01]  /*a0b40*/  IMAD.X R39, RZ, RZ, RZ, P6 ;  /* 0x000000ffff277224 */ /* 0x000fe200030e06ff */
[----:B------:R-:W-:Y:S01]  /*a0b50*/  SHF.L.U64.HI R38, R38, 0x1, R33 ;  /* 0x0000000126267819 */ /* 0x000fe20000010221 */
[----:B------:R-:W-:Y:S01]  /*a0b60*/  IMAD.WIDE.U32.X R36, R5, R7, R36, P5 ;  /* 0x0000000705247225 */ /* 0x000fe200028e0424 */
        /* <DEDUP_REMOVED lines=21> */
.L_x_2035:
[----:B------:R-:W-:Y:S05]  /*a0cc0*/  BSYNC.RECONVERGENT B2 ;  /* 0x0000000000027941 */ /* 0x000fea0003800200 */
.L_x_2034:
[----:B------:R-:W-:Y:S01]  /*a0cd0*/  IADD3 R35, P0, P1, R42, R16, R35 ;  /* 0x000000102a237210 */ /* 0x000fe2000791e023 */
[----:B------:R-:W-:Y:S01]  /*a0ce0*/  IMAD.WIDE.U32.X R30, R5, R9, R30, P4 ;  /* 0x00000009051e7225 */ /* 0x000fe200020e041e */
[----:B------:R-:W-:Y:S01]  /*a0cf0*/  SHF.L.W.U32.HI R26, R26, 0x1, R27 ;  /* 0x000000011a1a7819 */ /* 0x000fe20000010e1b */
[----:B------:R-:W-:Y:S01]  /*a0d00*/  BSSY.RECONVERGENT B2, `(.L_x_2036) ;  /* 0x0000027000027945 */ /* 0x000fe20003800200 */
[----:B------:R-:W-:Y:S01]  /*a0d10*/  SHF.L.W.U32.HI R24, R25, 0x1, R36 ;  /* 0x0000000119187819 */ /* 0x000fe20000010e24 */
[----:B------:R-:W-:Y:S01]  /*a0d20*/  IMAD.MOV.U32 R28, RZ, RZ, R29 ;  /* 0x000000ffff1c7224 */ /* 0x000fe200078e001d */
[----:B------:R-:W-:Y:S01]  /*a0d30*/  SEL R25, RZ, 0x1, P2 ;  /* 0x00000001ff197807 */ /* 0x000fe20001000000 */
[----:B------:R-:W-:Y:S01]  /*a0d40*/  IMAD.MOV.U32 R29, RZ, RZ, R39 ;  /* 0x000000ffff1d7224 */ /* 0x000fe200078e0027 */
[----:B------:R-:W-:Y:S01]  /*a0d50*/  IADD3.X R26, PT, PT, RZ, R17, R26, P0, P1 ;  /* 0x00000011ff1a7210 */ /* 0x000fe200007e241a */
[----:B------:R-:W-:Y:S01]  /*a0d60*/  IMAD R27, R9, R6, RZ ;  /* 0x00000006091b7224 */ /* 0x000fe200078e02ff */
[----:B------:R-:W-:Y:S01]  /*a0d70*/  ISETP.GE.U32.AND P1, PT, R35, R16, PT ;  /* 0x000000102300720c */ /* 0x000fe20003f26070 */
[----:B------:R-:W-:Y:S01]  /*a0d80*/  IMAD.WIDE.U32.X R28, R7, R9, R28, P3 ;  /* 0x00000009071c7225 */ /* 0x000fe200018e041c */
[----:B------:R-:W-:-:S02]  /*a0d90*/  IADD3 R24, P2, P4, R25, R35, R24 ;  /* 0x0000002319187210 */ /* 0x000fc40007c5e018 */
[----:B------:R-:W-:Y:S01]  /*a0da0*/  SHF.L.W.U32.HI R36, R36, 0x1, R37 ;  /* 0x0000000124247819 */ /* 0x000fe20000010e25 */
[----:B------:R-:W-:Y:S01]  /*a0db0*/  IMAD R27, R7, R8, R27 ;  /* 0x00000008071b7224 */ /* 0x000fe200078e021b */
[----:B------:R-:W-:Y:S01]  /*a0dc0*/  ISETP.GE.U32.AND.EX P1, PT, R26, R17, PT, P1 ;  /* 0x000000111a00720c */ /* 0x000fe20003f26110 */
[----:B------:R-:W-:Y:S01]  /*a0dd0*/  IMAD.WIDE.U32 R16, R8, R6, RZ ;  /* 0x0000000608107225 */ /* 0x000fe200078e00ff */
[----:B------:R-:W-:Y:S02]  /*a0de0*/  IADD3 R25, P5, PT, R34, R24, RZ ;  /* 0x0000001822197210 */ /* 0x000fe40007fbe0ff */
[----:B------:R-:W-:Y:S02]  /*a0df0*/  IADD3.X R37, PT, PT, RZ, R26, R36, P2, P4 ;  /* 0x0000001aff257210 */ /* 0x000fe400017e8424 */
[----:B------:R-:W-:Y:S02]  /*a0e00*/  ISETP.GE.U32.AND P2, PT, R25, R34, PT ;  /* 0x000000221900720c */ /* 0x000fe40003f46070 */
[----:B------:R-:W-:Y:S01]  /*a0e10*/  ISETP.GE.U32.AND P0, PT, R24, R35, PT ;  /* 0x000000231800720c */ /* 0x000fe20003f06070 */
[----:B------:R-:W-:Y:S01]  /*a0e20*/  IMAD.X R5, R38, 0x1, R37, P5 ;  /* 0x0000000126057824 */ /* 0x000fe200028e0625 */
[----:B------:R-:W-:-:S02]  /*a0e30*/  SHF.L.W.U32.HI R24, R33, 0x1, R30 ;  /* 0x0000000121187819 */ /* 0x000fc40000010e1e */
[----:B------:R-:W-:Y:S01]  /*a0e40*/  ISETP.GE.U32.AND.EX P0, PT, R37, R26, PT, P0 ;  /* 0x0000001a2500720c */ /* 0x000fe20003f06100 */
[C---:B------:R-:W-:Y:S01]  /*a0e50*/  IMAD.WIDE.U32 R6, R5.reuse, 0x3d1, RZ ;  /* 0x000003d105067825 */ /* 0x040fe200078e00ff */
        /* <DEDUP_REMOVED lines=17> */
.L_x_2037:
[----:B------:R-:W-:Y:S05]  /*a0f70*/  BSYNC.RECONVERGENT B2 ;  /* 0x0000000000027941 */ /* 0x000fea0003800200 */
.L_x_2036:
        /* <DEDUP_REMOVED lines=15> */
.L_x_2039:
[----:B------:R-:W-:Y:S05]  /*a1070*/  BSYNC.RECONVERGENT B2 ;  /* 0x0000000000027941 */ /* 0x000fea0003800200 */
.L_x_2038:
[-C--:B------:R-:W-:Y:S01]  /*a1080*/  IADD3 R23, P1, P2, R8, R19.reuse, R24 ;  /* 0x0000001308177210 */ /* 0x080fe20007a3e018 */
[----:B------:R-:W-:Y:S01]  /*a1090*/  IMAD.IADD R27, R17, 0x1, R27 ;  /* 0x00000001111b7824 */ /* 0x000fe200078e021b */
[----:B------:R-:W-:Y:S01]  /*a10a0*/  BSSY.RECONVERGENT B2, `(.L_x_2040) ;  /* 0x000008c000027945 */ /* 0x000fe20003800200 */
[C---:B------:R-:W-:Y:S01]  /*a10b0*/  IMAD.SHL.U32 R24, R16.reuse, 0x2, RZ ;  /* 0x0000000210187824 */ /* 0x040fe200078e00ff */
[----:B------:R-:W-:Y:S01]  /*a10c0*/  ISETP.GE.U32.AND P0, PT, R23, R19, PT ;  /* 0x000000131700720c */ /* 0x000fe20003f06070 */
[C---:B------:R-:W-:Y:S01]  /*a10d0*/  IMAD.WIDE.U32 R6, P3, R25.reuse, 0x1, R6 ;  /* 0x0000000119067825 */ /* 0x040fe20007860006 */
[----:B------:R-:W-:Y:S02]  /*a10e0*/  IADD3.X R31, PT, PT, RZ, R20, R31, P1, P2 ;  /* 0x00000014ff1f7210 */ /* 0x000fe40000fe441f */
[----:B------:R-:W-:Y:S01]  /*a10f0*/  SHF.L.U64.HI R26, R16, 0x1, R27 ;  /* 0x00000001101a7819 */ /* 0x000fe2000001021b */
[----:B------:R-:W-:Y:S01]  /*a1100*/  IMAD.WIDE.U32 R8, R25, 0x3d1, RZ ;  /* 0x000003d119087825 */ /* 0x000fe200078e00ff */
[----:B------:R-:W-:-:S02]  /*a1110*/  SHF.L.W.U32.HI R27, R27, 0x1, R28 ;  /* 0x000000011b1b7819 */ /* 0x000fc40000010e1c */
[----:B------:R-:W-:Y:S01]  /*a1120*/  SHF.L.W.U32.HI R28, R28, 0x1, R29 ;  /* 0x000000011c1c7819 */ /* 0x000fe20000010e1d */
[----:B------:R-:W-:Y:S01]  /*a1130*/  IMAD.X R25, RZ, RZ, RZ, P3 ;  /* 0x000000ffff197224 */ /* 0x000fe200018e06ff */
[----:B------:R-:W-:Y:S01]  /*a1140*/  ISETP.GE.U32.AND.EX P0, PT, R31, R20, PT, P0 ;  /* 0x000000141f00720c */ /* 0x000fe20003f06100 */
[----:B------:R-:W-:Y:S01]  /*a1150*/  VIADD R11, R11, 0x1 ;  /* 0x000000010b0b7836 */ /* 0x000fe20000000000 */
[----:B------:R-:W-:Y:S02]  /*a1160*/  IADD3 R29, P2, PT, R24, R23, RZ ;  /* 0x00000017181d7210 */ /* 0x000fe40007f5e0ff */
[----:B------:R-:W-:Y:S02]  /*a1170*/  IADD3 R9, P4, PT, R9, R6, RZ ;  /* 0x0000000609097210 */ /* 0x000fe40007f9e0ff */
[----:B------:R-:W-:Y:S01]  /*a1180*/  ISETP.GE.U32.AND P1, PT, R29, R24, PT ;  /* 0x000000181d00720c */ /* 0x000fe20003f26070 */
[----:B------:R-:W-:Y:S02]  /*a1190*/  IMAD.X R19, R26, 0x1, R31, P2 ;  /* 0x000000011a137824 */ /* 0x000fe400010e061f */
[----:B------:R-:W-:-:S02]  /*a11a0*/  IMAD.MOV.U32 R24, RZ, RZ, R7 ;  /* 0x000000ffff187224 */ /* 0x000fc400078e0007 */
[----:B------:R-:W-:Y:S01]  /*a11b0*/  IMAD.WIDE.U32 R16, R10, R10, R8 ;  /* 0x0000000a0a107225 */ /* 0x000fe200078e0008 */
[----:B------:R-:W-:Y:S02]  /*a11c0*/  ISETP.GE.U32.AND.EX P1, PT, R19, R26, PT, P1 ;  /* 0x0000001a1300720c */ /* 0x000fe40003f26110 */
[----:B------:R-:W-:Y:S01]  /*a11d0*/  @!P0 IADD3 R14, P5, PT, R14, 0x1, RZ ;  /* 0x000000010e0e8810 */ /* 0x000fe20007fbe0ff */
[----:B------:R-:W-:Y:S01]  /*a11e0*/  IMAD.WIDE.U32.X R6, R5, 0x1, R24, P4 ;  /* 0x0000000105067825 */ /* 0x000fe200020e0418 */
[----:B------:R-:W-:Y:S02]  /*a11f0*/  ISETP.GE.U32.AND P2, PT, R16, R8, PT ;  /* 0x000000081000720c */ /* 0x000fe40003f46070 */
[----:B------:R-:W-:Y:S01]  /*a1200*/  SEL R5, RZ, 0x1, P1 ;  /* 0x00000001ff057807 */ /* 0x000fe20000800000 */
[----:B------:R-:W-:-:S03]  /*a1210*/  IMAD.WIDE.U32 R24, R19, 0x3d1, RZ ;  /* 0x000003d113187825 */ /* 0x000fc600078e00ff */
[----:B------:R-:W-:Y:S01]  /*a1220*/  IADD3 R27, P3, P4, R5, R14, R27 ;  /* 0x0000000e051b7210 */ /* 0x000fe20007c7e01b */
[----:B------:R-:W-:Y:S02]  /*a1230*/  IMAD.IADD R37, R22, 0x1, R17 ;  /* 0x0000000116257824 */ /* 0x000fe400078e0211 */
[----:B------:R-:W-:-:S03]  /*a1240*/  IMAD.WIDE.U32 R22, R29, 0x3d1, RZ ;  /* 0x000003d11d167825 */ /* 0x000fc600078e00ff */
[----:B------:R-:W-:Y:S01]  /*a1250*/  ISETP.GE.U32.AND.EX P2, PT, R37, R9, PT, P2 ;  /* 0x000000092500720c */ /* 0x000fe20003f46120 */
[----:B------:R-:W-:Y:S01]  /*a1260*/  @!P0 IMAD.X R15, RZ, RZ, R15, P5 ;  /* 0x000000ffff0f8224 */ /* 0x000fe200028e060f */
[----:B------:R-:W-:Y:S01]  /*a1270*/  IADD3 R5, P6, PT, R12, R22, RZ ;  /* 0x000000160c057210 */ /* 0x000fe20007fde0ff */
[----:B------:R-:W-:Y:S01]  /*a1280*/  IMAD.WIDE.U32 R24, P1, R29, 0x1, R24 ;  /* 0x000000011d187825 */ /* 0x000fe20007820018 */
[----:B------:R-:W-:Y:S02]  /*a1290*/  SEL R38, RZ, 0x1, P2 ;  /* 0x00000001ff267807 */ /* 0x000fe40001000000 */
[----:B------:R-:W-:Y:S01]  /*a12a0*/  IADD3.X R10, PT, PT, RZ, R15, R28, P3, P4 ;  /* 0x0000000fff0a7210 */ /* 0x000fe20001fe841c */
[----:B------:R-:W-:Y:S01]  /*a12b0*/  IMAD.X R9, RZ, RZ, RZ, P1 ;  /* 0x000000ffff097224 */ /* 0x000fe200008e06ff */
[----:B------:R-:W-:Y:S01]  /*a12c0*/  @!P0 ISETP.NE.U32.AND P2, PT, R14, RZ, PT ;  /* 0x000000ff0e00820c */ /* 0x000fe20003f45070 */
[----:B------:R-:W-:Y:S01]  /*a12d0*/  IMAD.MOV.U32 R8, RZ, RZ, R25 ;  /* 0x000000ffff087224 */ /* 0x000fe200078e0019 */
[----:B------:R-:W-:-:S02]  /*a12e0*/  IADD3 R12, P3, PT, R23, R24, RZ ;  /* 0x00000018170c7210 */ /* 0x000fc40007f7e0ff */
[----:B------:R-:W-:Y:S02]  /*a12f0*/  IADD3 R38, P4, P5, R5, R6, R38 ;  /* 0x0000000605267210 */ /* 0x000fe40007d9e026 */
[----:B------:R-:W-:Y:S01]  /*a1300*/  @!P0 ISETP.NE.AND.EX P2, PT, R15, RZ, PT, P2 ;  /* 0x000000ff0f00820c */ /* 0x000fe20003f45320 */
[----:B------:R-:W-:Y:S01]  /*a1310*/  IMAD.X R6, R12, 0x1, R13, P6 ;  /* 0x000000010c067824 */ /* 0x000fe200030e060d */
[----:B------:R-:W-:Y:S02]  /*a1320*/  ISETP.GE.U32.AND P1, PT, R5, R22, PT ;  /* 0x000000160500720c */ /* 0x000fe40003f26070 */
[----:B------:R-:W-:Y:S02]  /*a1330*/  @!P0 SEL R20, RZ, 0x1, P2 ;  /* 0x00000001ff148807 */ /* 0x000fe40001000000 */
[----:B------:R-:W-:Y:S02]  /*a1340*/  ISETP.GE.U32.AND P2, PT, R38, R5, PT ;  /* 0x000000052600720c */ /* 0x000fe40003f46070 */
[----:B------:R-:W-:-:S02]  /*a1350*/  IADD3.X R5, PT, PT, R6, R7, RZ, P4, P5 ;  /* 0x0000000706057210 */ /* 0x000fc400027ea4ff */
[C---:B------:R-:W-:Y:S02]  /*a1360*/  ISETP.GE.U32.AND P6, PT, R27.reuse, R14, PT ;  /* 0x0000000e1b00720c */ /* 0x040fe40003fc6070 */
[----:B------:R-:W-:Y:S01]  /*a1370*/  ISETP.GE.U32.AND.EX P1, PT, R6, R12, PT, P1 ;  /* 0x0000000c0600720c */ /* 0x000fe20003f26110 */
[----:B------:R-:W-:Y:S01]  /*a1380*/  IMAD.WIDE.U32 R12, R27, 0x3d1, RZ ;  /* 0x000003d11b0c7825 */ /* 0x000fe200078e00ff */
[----:B------:R-:W-:Y:S02]  /*a1390*/  ISETP.GE.U32.AND.EX P2, PT, R5, R6, PT, P2 ;  /* 0x000000060500720c */ /* 0x000fe40003f46120 */
[C---:B------:R-:W-:Y:S01]  /*a13a0*/  ISETP.GE.U32.AND.EX P6, PT, R10.reuse, R15, PT, P6 ;  /* 0x0000000f0a00720c */ /* 0x040fe20003fc6160 */
[----:B------:R-:W-:Y:S01]  /*a13b0*/  IMAD.WIDE.U32 R6, R10, 0x3d1, RZ ;  /* 0x000003d10a067825 */ /* 0x000fe200078e00ff */
[----:B------:R-:W-:Y:S02]  /*a13c0*/  SEL R17, RZ, 0x1, P2 ;  /* 0x00000001ff117807 */ /* 0x000fe40001000000 */
[----:B------:R-:W-:Y:S01]  /*a13d0*/  @!P0 IADD3 R21, P4, PT, R20, R21, RZ ;  /* 0x0000001514158210 */ /* 0x000fe20007f9e0ff */
[----:B------:R-:W-:Y:S01]  /*a13e0*/  IMAD.WIDE.U32.X R14, R19, 0x1, R8, P3 ;  /* 0x00000001130e7825 */ /* 0x000fe200018e0408 */
[----:B------:R-:W-:-:S02]  /*a13f0*/  SEL R19, RZ, 0x1, P1 ;  /* 0x00000001ff137807 */ /* 0x000fc40000800000 */
[----:B------:R-:W-:Y:S01]  /*a1400*/  SEL R20, RZ, 0x1, P6 ;  /* 0x00000001ff147807 */ /* 0x000fe20003000000 */
[----:B------:R-:W-:Y:S01]  /*a1410*/  IMAD.WIDE.U32 R8, P1, R27, 0x1, R6 ;  /* 0x000000011b087825 */ /* 0x000fe20007820006 */
[----:B------:R-:W-:Y:S02]  /*a1420*/  IADD3 R6, P3, P5, R17, R14, R19 ;  /* 0x0000000e11067210 */ /* 0x000fe40007d7e013 */
        /* <DEDUP_REMOVED lines=83> */
.L_x_2041:
[----:B------:R-:W-:Y:S05]  /*a1960*/  BSYNC.RECONVERGENT B2 ;  /* 0x0000000000027941 */ /* 0x000fea0003800200 */
.L_x_2040:
        /* <DEDUP_REMOVED lines=24> */
.L_x_2044:
[----:B------:R-:W-:Y:S05]  /*a1af0*/  BSYNC.RELIABLE B3 ;  /* 0x0000000000037941 */ /* 0x000fea0003800100 */
.L_x_2043:
        /* <DEDUP_REMOVED lines=18> */
.L_x_2045:
[----:B------:R-:W-:Y:S05]  /*a1c20*/  BSYNC.RECONVERGENT B2 ;  /* 0x0000000000027941 */ /* 0x000fea0003800200 */
.L_x_2042:
[----:B------:R-:W-:Y:S05]  /*a1c30*/  @P2 BRA `(.L_x_2046) ;  /* 0xffffffe400782947 */ /* 0x000fea000383ffff */
[----:B------:R-:W2:Y:S04]  /*a1c40*/  LDL.LU R52, [R1+0xa120] ;  /* 0x00a1200001347983 */ /* 0x000ea80000300800 */
[----:B------:R-:W3:Y:S04]  /*a1c50*/  LDL.LU R50, [R1+0xa124] ;  /* 0x00a1240001327983 */ /* 0x000ee80000300800 */
[----:B------:R-:W4:Y:S04]  /*a1c60*/  LDL.LU R48, [R1+0xa128] ;  /* 0x00a1280001307983 */ /* 0x000f280000300800 */
[----:B------:R-:W5:Y:S01]  /*a1c70*/  LDL.LU R51, [R1+0xa178] ;  /* 0x00a1780001337983 */ /* 0x000f620000300800 */
[----:B------:R-:W-:-:S04]  /*a1c80*/  IMAD.WIDE.U32 R20, R37, R46, RZ ;  /* 0x0000002e25147225 */ /* 0x000fc800078e00ff */
[----:B------:R-:W-:-:S04]  /*a1c90*/  IMAD.WIDE.U32 R22, R10, R46, RZ ;  /* 0x0000002e0a167225 */ /* 0x000fc800078e00ff */
[----:B------:R-:W-:-:S04]  /*a1ca0*/  IMAD.WIDE.U32 R20, P0, R61, R10, R20 ;  /* 0x0000000a3d147225 */ /* 0x000fc80007800014 */
[----:B------:R-:W-:Y:S01]  /*a1cb0*/  IMAD.X R35, RZ, RZ, RZ, P0 ;  /* 0x000000ffff237224 */ /* 0x000fe200000e06ff */
[----:B------:R-:W-:Y:S01]  /*a1cc0*/  IADD3 RZ, P1, PT, R23, R20, RZ ;  /* 0x0000001417ff7210 */ /* 0x000fe20007f3e0ff */
[----:B------:R-:W-:Y:S02]  /*a1cd0*/  IMAD.MOV.U32 R34, RZ, RZ, R21 ;  /* 0x000000ffff227224 */ /* 0x000fe400078e0015 */
[----:B------:R-:W-:-:S04]  /*a1ce0*/  IMAD.WIDE.U32 R28, R37, R2, RZ ;  /* 0x00000002251c7225 */ /* 0x000fc800078e00ff */
[----:B------:R-:W-:-:S04]  /*a1cf0*/  IMAD.WIDE.U32 R26, R2, R10, RZ ;  /* 0x0000000a021a7225 */ /* 0x000fc800078e00ff */
[----:B------:R-:W-:-:S04]  /*a1d00*/  IMAD.WIDE.U32.X R34, R61, R37, R34, P1 ;  /* 0x000000253d227225 */ /* 0x000fc800008e0422 */
[----:B------:R-:W-:Y:S01]  /*a1d10*/  IMAD.WIDE.U32 R20, R37, R47, RZ ;  /* 0x0000002f25147225 */ /* 0x000fe200078e00ff */
[----:B------:R-:W-:-:S03]  /*a1d20*/  IADD3 R45, P5, PT, R34, R26, RZ ;  /* 0x0000001a222d7210 */ /* 0x000fc60007fbe0ff */
[----:B------:R-:W-:-:S04]  /*a1d30*/  IMAD.WIDE.U32 R22, R10, R2, RZ ;  /* 0x000000020a167225 */ /* 0x000fc800078e00ff */
[----:B------:R-:W-:-:S04]  /*a1d40*/  IMAD.WIDE.U32 R32, R5, R46, RZ ;  /* 0x0000002e05207225 */ /* 0x000fc800078e00ff */
[----:B------:R-:W-:-:S04]  /*a1d50*/  IMAD.WIDE.U32 R30, R10, R47, RZ ;  /* 0x0000002f0a1e7225 */ /* 0x000fc800078e00ff */
[----:B------:R-:W-:-:S04]  /*a1d60*/  IMAD.WIDE.U32 R24, R38, R46, RZ ;  /* 0x0000002e26187225 */ /* 0x000fc800078e00ff */
[----:B------:R-:W-:-:S03]  /*a1d70*/  IMAD.WIDE.U32 R32, P1, R61, R38, R32 ;  /* 0x000000263d207225 */ /* 0x000fc60007820020 */
[----:B------:R-:W-:Y:S01]  /*a1d80*/  IADD3 RZ, P4, PT, R25, R32, RZ ;  /* 0x0000002019ff7210 */ /* 0x000fe20007f9e0ff */
[----:B------:R-:W-:-:S04]  /*a1d90*/  IMAD.WIDE.U32 R24, R47, R10, RZ ;  /* 0x0000000a2f187225 */ /* 0x000fc800078e00ff */
[----:B------:R-:W-:Y:S02]  /*a1da0*/  IMAD.MOV.U32 R30, RZ, RZ, R33 ;  /* 0x000000ffff1e7224 */ /* 0x000fe400078e0021 */
[CC--:B--2---:R-:W-:Y:S02]  /*a1db0*/  IMAD R4, R52.reuse, R10.reuse, RZ ;  /* 0x0000000a34047224 */ /* 0x0c4fe400078e02ff */
[----:B------:R-:W-:-:S04]  /*a1dc0*/  IMAD.WIDE.U32 R28, P0, R52, R10, R28 ;  /* 0x0000000a341c7225 */ /* 0x000fc8000780001c */
[----:B------:R-:W-:Y:S01]  /*a1dd0*/  IMAD R11, R2, R37, R4 ;  /* 0x00000025020b7224 */ /* 0x000fe200078e0204 */
[----:B------:R-:W-:Y:S01]  /*a1de0*/  IADD3 RZ, P2, PT, R23, R28, RZ ;  /* 0x0000001c17ff7210 */ /* 0x000fe20007f5e0ff */
[----:B---3--:R-:W-:-:S04]  /*a1df0*/  IMAD.WIDE.U32 R20, P3, R50, R10, R20 ;  /* 0x0000000a32147225 */ /* 0x008fc80007860014 */
[----:B------:R-:W-:Y:S02]  /*a1e00*/  IMAD.IADD R11, R27, 0x1, R11 ;  /* 0x000000011b0b7824 */ /* 0x000fe400078e020b */
[----:B------:R-:W-:Y:S02]  /*a1e10*/  IMAD R4, R61, R38, RZ ;  /* 0x000000263d047224 */ /* 0x000fe400078e02ff */
[----:B------:R-:W-:Y:S01]  /*a1e20*/  IMAD.X R23, RZ, RZ, RZ, P0 ;  /* 0x000000ffff177224 */ /* 0x000fe200000e06ff */
[----:B------:R-:W-:Y:S01]  /*a1e30*/  ISETP.GE.U32.AND P0, PT, R45, R26, PT ;  /* 0x0000001a2d00720c */ /* 0x000fe20003f06070 */
[----:B------:R-:W-:Y:S01]  /*a1e40*/  IMAD.X R34, R11, 0x1, R35, P5 ;  /* 0x000000010b227824 */ /* 0x000fe200028e0623 */
[----:B------:R-:W-:Y:S01]  /*a1e50*/  IADD3 RZ, P6, PT, R31, R20, RZ ;  /* 0x000000141fff7210 */ /* 0x000fe20007fde0ff */
[----:B------:R-:W-:-:S03]  /*a1e60*/  IMAD.WIDE.U32 R26, R46, R38, RZ ;  /* 0x000000262e1a7225 */ /* 0x000fc600078e00ff */
[----:B------:R-:W-:Y:S01]  /*a1e70*/  ISETP.GE.U32.AND.EX P0, PT, R34, R11, PT, P0 ;  /* 0x0000000b2200720c */ /* 0x000fe20003f06100 */
[----:B------:R-:W-:Y:S02]  /*a1e80*/  IMAD R31, R46, R5, R4 ;  /* 0x000000052e1f7224 */ /* 0x000fe400078e0204 */
[----:B------:R-:W-:Y:S01]  /*a1e90*/  IMAD.MOV.U32 R22, RZ, RZ, R29 ;  /* 0x000000ffff167224 */ /* 0x000fe200078e001d */
[----:B------:R-:W-:Y:S01]  /*a1ea0*/  IADD3 R45, P5, PT, R45, R26, RZ ;  /* 0x0000001a2d2d7210 */ /* 0x000fe20007fbe0ff */
[----:B------:R-:W-:Y:S01]  /*a1eb0*/  IMAD.IADD R27, R27, 0x1, R31 ;  /* 0x000000011b1b7824 */ /* 0x000fe200078e021f */
[----:B------:R-:W-:Y:S01]  /*a1ec0*/  SEL R11, RZ, 0x1, P0 ;  /* 0x00000001ff0b7807 */ /* 0x000fe20000000000 */
[----:B------:R-:W-:-:S04]  /*a1ed0*/  IMAD.WIDE.U32.X R22, R52, R37, R22, P2 ;  /* 0x0000002534167225 */ /* 0x000fc800010e0416 */
[----:B------:R-:W-:Y:S02]  /*a1ee0*/  IMAD R4, R50, R10, RZ ;  /* 0x0000000a32047224 */ /* 0x000fe400078e02ff */
[----:B------:R-:W-:Y:S01]  /*a1ef0*/  IMAD.X R44, R27, 0x1, R34, P5 ;  /* 0x000000011b2c7824 */ /* 0x000fe200028e0622 */
[----:B------:R-:W-:Y:S01]  /*a1f00*/  IADD3 R11, P0, P5, R24, R22, R11 ;  /* 0x00000016180b7210 */ /* 0x000fe20007d1e00b */
[----:B------:R-:W-:Y:S02]  /*a1f10*/  IMAD R29, R47, R37, R4 ;  /* 0x000000252f1d7224 */ /* 0x000fe400078e0204 */
[----:B------:R-:W-:Y:S01]  /*a1f20*/  IMAD.X R31, RZ, RZ, RZ, P1 ;  /* 0x000000ffff1f7224 */ /* 0x000fe200008e06ff */
[----:B------:R-:W-:Y:S01]  /*a1f30*/  ISETP.GE.U32.AND P2, PT, R11, R24, PT ;  /* 0x000000180b00720c */ /* 0x000fe20003f46070 */
[----:B------:R-:W-:Y:S01]  /*a1f40*/  IMAD.IADD R4, R25, 0x1, R29 ;  /* 0x0000000119047824 */ /* 0x000fe200078e021d */
[----:B------:R-:W-:Y:S01]  /*a1f50*/  ISETP.GE.U32.AND P1, PT, R45, R26, PT ;  /* 0x0000001a2d00720c */ /* 0x000fe20003f26070 */
[----:B------:R-:W-:-:S02]  /*a1f60*/  IMAD R22, R52, R38, RZ ;  /* 0x0000002634167224 */ /* 0x000fc400078e02ff */
[----:B------:R-:W-:Y:S01]  /*a1f70*/  IMAD.WIDE.U32 R24, R5, R2, RZ ;  /* 0x0000000205187225 */ /* 0x000fe200078e00ff */
[----:B------:R-:W-:-:S03]  /*a1f80*/  ISETP.GE.U32.AND.EX P1, PT, R44, R27, PT, P1 ;  /* 0x0000001b2c00720c */ /* 0x000fc60003f26110 */
[----:B------:R-:W-:Y:S01]  /*a1f90*/  IMAD.WIDE.U32 R28, R2, R38, RZ ;  /* 0x00000026021c7225 */ /* 0x000fe200078e00ff */
[----:B------:R-:W-:-:S03]  /*a1fa0*/  IADD3.X R20, PT, PT, R4, R23, RZ, P0, P5 ;  /* 0x0000001704147210 */ /* 0x000fc600007ea4ff */
[----:B------:R-:W-:Y:S02]  /*a1fb0*/  IMAD R33, R2, R5, R22 ;  /* 0x0000000502217224 */ /* 0x000fe400078e0216 */
[----:B------:R-:W-:-:S04]  /*a1fc0*/  IMAD.WIDE.U32 R26, R5, R47, RZ ;  /* 0x0000002f051a7225 */ /* 0x000fc800078e00ff */
[----:B------:R-:W-:-:S04]  /*a1fd0*/  IMAD.WIDE.U32 R34, R38, R2, RZ ;  /* 0x0000000226227225 */ /* 0x000fc800078e00ff */
[----:B------:R-:W-:-:S04]  /*a1fe0*/  IMAD.WIDE.U32 R22, R38, R47, RZ ;  /* 0x0000002f26167225 */ /* 0x000fc800078e00ff */
[----:B------:R-:W-:-:S04]  /*a1ff0*/  IMAD.WIDE.U32 R24, P0, R52, R38, R24 ;  /* 0x0000002634187225 */ /* 0x000fc80007800018 */
[----:B------:R-:W-:Y:S01]  /*a2000*/  IMAD.WIDE.U32.X R30, R61, R5, R30, P4 ;  /* 0x000000053d1e7225 */ /* 0x000fe200020e041e */
[----:B------:R-:W-:-:S03]  /*a2010*/  IADD3 R34, P4, PT, R11, R28, RZ ;  /* 0x0000001c0b227210 */ /* 0x000fc60007f9e0ff */
[----:B------:R-:W-:Y:S01]  /*a2020*/  IMAD.IADD R22, R29, 0x1, R33 ;  /* 0x000000011d167824 */ /* 0x000fe200078e0221 */
[----:B------:R-:W-:Y:S01]  /*a2030*/  SEL R29, RZ, 0x1, P1 ;  /* 0x00000001ff1d7807 */ /* 0x000fe20000800000 */
[----:B------:R-:W-:Y:S01]  /*a2040*/  IMAD.WIDE.U32 R26, P1, R50, R38, R26 ;  /* 0x00000026321a7225 */ /* 0x000fe2000782001a */
[----:B------:R-:W-:-:S03]  /*a2050*/  IADD3 RZ, P5, PT, R35, R24, RZ ;  /* 0x0000001823ff7210 */ /* 0x000fc60007fbe0ff */
[----:B------:R-:W-:Y:S02]  /*a2060*/  IMAD.X R33, RZ, RZ, RZ, P3 ;  /* 0x000000ffff217224 */ /* 0x000fe400018e06ff */
[----:B------:R-:W-:Y:S01]  /*a2070*/  IMAD.X R35, R22, 0x1, R20, P4 ;  /* 0x0000000116237824 */ /* 0x000fe200020e0614 */
[C---:B------:R-:W-:Y:S01]  /*a2080*/  IADD3 R11, P3, P4, R34.reuse, R30, R29 ;  /* 0x0000001e220b7210 */ /* 0x040fe20007c7e01d */
[----:B------:R-:W-:Y:S01]  /*a2090*/  IMAD.X R29, RZ, RZ, RZ, P0 ;  /* 0x000000ffff1d7224 */ /* 0x000fe200000e06ff */
[----:B------:R-:W-:Y:S02]  /*a20a0*/  IADD3 RZ, P0, PT, R23, R26, RZ ;  /* 0x0000001a17ff7210 */ /* 0x000fe40007f1e0ff */
[----:B------:R-:W-:Y:S01]  /*a20b0*/  IADD3.X R26, PT, PT, R35, R31, RZ, P3, P4 ;  /* 0x0000001f231a7210 */ /* 0x000fe20001fe84ff */
[----:B------:R-:W-:Y:S01]  /*a20c0*/  IMAD.MOV.U32 R32, RZ, RZ, R21 ;  /* 0x000000ffff207224 */ /* 0x000fe200078e0015 */
[----:B------:R-:W-:Y:S02]  /*a20d0*/  ISETP.GE.U32.AND P3, PT, R34, R28, PT ;  /* 0x0000001c2200720c */ /* 0x000fe40003f66070 */
[----:B------:R-:W-:-:S02]  /*a20e0*/  ISETP.GE.U32.AND P4, PT, R11, R34, PT ;  /* 0x000000220b00720c */ /* 0x000fc40003f86070 */
[----:B------:R-:W-:Y:S01]  /*a20f0*/  ISETP.GE.U32.AND.EX P2, PT, R20, R4, PT, P2 ;  /* 0x000000041400720c */ /* 0x000fe20003f46120 */
[----:B----4-:R-:W-:Y:S01]  /*a2100*/  IMAD R4, R48, R10, RZ ;  /* 0x0000000a30047224 */ /* 0x010fe200078e02ff */
[----:B------:R-:W-:Y:S01]  /*a2110*/  ISETP.GE.U32.AND.EX P3, PT, R35, R22, PT, P3 ;  /* 0x000000162300720c */ /* 0x000fe20003f66130 */
[----:B------:R-:W-:Y:S01]  /*a2120*/  IMAD.MOV.U32 R28, RZ, RZ, R25 ;  /* 0x000000ffff1c7224 */ /* 0x000fe200078e0019 */
[----:B------:R-:W-:Y:S01]  /*a2130*/  ISETP.GE.U32.AND.EX P4, PT, R26, R35, PT, P4 ;  /* 0x000000231a00720c */ /* 0x000fe20003f86140 */
[----:B------:R-:W-:Y:S01]  /*a2140*/  IMAD.WIDE.U32 R24, R37, R55, RZ ;  /* 0x0000003725187225 */ /* 0x000fe200078e00ff */
[----:B------:R-:W-:-:S03]  /*a2150*/  SEL R39, RZ, 0x1, P2 ;  /* 0x00000001ff277807 */ /* 0x000fc60001000000 */
[----:B------:R-:W-:-:S04]  /*a2160*/  IMAD.WIDE.U32 R20, R55, R10, RZ ;  /* 0x0000000a37147225 */ /* 0x000fc800078e00ff */
[-C--:B------:R-:W-:Y:S02]  /*a2170*/  IMAD R35, R55, R37.reuse, R4 ;  /* 0x0000002537237224 */ /* 0x080fe400078e0204 */
[----:B------:R-:W-:-:S04]  /*a2180*/  IMAD.WIDE.U32.X R32, R50, R37, R32, P6 ;  /* 0x0000002532207225 */ /* 0x000fc800030e0420 */
[----:B------:R-:W-:Y:S02]  /*a2190*/  IMAD.IADD R4, R21, 0x1, R35 ;  /* 0x0000000115047824 */ /* 0x000fe400078e0223 */
[----:B------:R-:W-:Y:S01]  /*a21a0*/  IMAD.WIDE.U32.X R28, R52, R5, R28, P5 ;  /* 0x00000005341c7225 */ /* 0x000fe200028e041c */
[----:B------:R-:W-:Y:S02]  /*a21b0*/  IADD3 R39, P5, P6, R20, R32, R39 ;  /* 0x0000002014277210 */ /* 0x000fe40007ebe027 */
[----:B------:R-:W-:Y:S01]  /*a21c0*/  SEL R21, RZ, 0x1, P4 ;  /* 0x00000001ff157807 */ /* 0x000fe20002000000 */
[----:B------:R-:W-:Y:S01]  /*a21d0*/  IMAD.WIDE.U32 R22, R10, R55, RZ ;  /* 0x000000370a167225 */ /* 0x000fe200078e00ff */
[----:B------:R-:W-:-:S03]  /*a21e0*/  SEL R22, RZ, 0x1, P3 ;  /* 0x00000001ff167807 */ /* 0x000fc60001800000 */
[----:B------:R-:W-:-:S04]  /*a21f0*/  IMAD.WIDE.U32 R30, R7, R46, RZ ;  /* 0x0000002e071e7225 */ /* 0x000fc800078e00ff */
[----:B------:R-:W-:Y:S01]  /*a2200*/  IMAD.WIDE.U32 R24, P2, R48, R10, R24 ;  /* 0x0000000a30187225 */ /* 0x000fe20007840018 */
[----:B------:R-:W-:Y:S02]  /*a2210*/  IADD3.X R36, PT, PT, R4, R33, RZ, P5, P6 ;  /* 0x0000002104247210 */ /* 0x000fe40002fec4ff */
[----:B------:R-:W-:Y:S01]  /*a2220*/  IADD3 R28, P4, P5, R21, R28, R22 ;  /* 0x0000001c151c7210 */ /* 0x000fe20007d9e016 */
[----:B------:R-:W-:Y:S01]  /*a2230*/  IMAD.WIDE.U32 R32, R6, R46, RZ ;  /* 0x0000002e06207225 */ /* 0x000fe200078e00ff */
[----:B------:R-:W-:-:S03]  /*a2240*/  IADD3 RZ, P3, PT, R23, R24, RZ ;  /* 0x0000001817ff7210 */ /* 0x000fc60007f7e0ff */
[----:B------:R-:W-:Y:S01]  /*a2250*/  IMAD.WIDE.U32 R22, P6, R61, R6, R30 ;  /* 0x000000063d167225 */ /* 0x000fe200078c001e */
[----:B------:R-:W-:-:S03]  /*a2260*/  IADD3.X R30, PT, PT, RZ, R29, RZ, P4, P5 ;  /* 0x0000001dff1e7210 */ /* 0x000fc600027ea4ff */
[----:B------:R-:W-:Y:S01]  /*a2270*/  IMAD.X R21, RZ, RZ, RZ, P2 ;  /* 0x000000ffff157224 */ /* 0x000fe200010e06ff */
[----:B------:R-:W-:Y:S01]  /*a2280*/  ISETP.GE.U32.AND P2, PT, R39, R20, PT ;  /* 0x000000142700720c */ /* 0x000fe20003f46070 */
[----:B------:R-:W-:Y:S01]  /*a2290*/  IMAD.MOV.U32 R20, RZ, RZ, R25 ;  /* 0x000000ffff147224 */ /* 0x000fe200078e0019 */
[----:B------:R-:W-:Y:S01]  /*a22a0*/  IADD3 RZ, P4, PT, R33, R22, RZ ;  /* 0x0000001621ff7210 */ /* 0x000fe20007f9e0ff */
[----:B------:R-:W-:Y:S01]  /*a22b0*/  IMAD R22, R48, R38, RZ ;  /* 0x0000002630167224 */ /* 0x000fe200078e02ff */
[----:B------:R-:W-:Y:S01]  /*a22c0*/  ISETP.GE.U32.AND.EX P2, PT, R36, R4, PT, P2 ;  /* 0x000000042400720c */ /* 0x000fe20003f46120 */
[----:B------:R-:W-:Y:S02]  /*a22d0*/  IMAD R4, R61, R6, RZ ;  /* 0x000000063d047224 */ /* 0x000fe400078e02ff */
[----:B------:R-:W-:Y:S01]  /*a22e0*/  IMAD.WIDE.U32 R24, R55, R38, RZ ;  /* 0x0000002637187225 */ /* 0x000fe200078e00ff */
[----:B------:R-:W-:-:S03]  /*a22f0*/  SEL R29, RZ, 0x1, P2 ;  /* 0x00000001ff1d7807 */ /* 0x000fc60001000000 */
[----:B------:R-:W-:Y:S02]  /*a2300*/  IMAD R31, R55, R5, R22 ;  /* 0x00000005371f7224 */ /* 0x000fe400078e0216 */
[----:B------:R-:W-:-:S04]  /*a2310*/  IMAD.WIDE.U32.X R34, R48, R37, R20, P3 ;  /* 0x0000002530227225 */ /* 0x000fc800018e0414 */
[----:B------:R-:W-:-:S04]  /*a2320*/  IMAD.WIDE.U32 R20, R46, R6, RZ ;  /* 0x000000062e147225 */ /* 0x000fc800078e00ff */
[----:B------:R-:W-:Y:S01]  /*a2330*/  IMAD R33, R46, R7, R4 ;  /* 0x000000072e217224 */ /* 0x000fe200078e0204 */
[----:B------:R-:W-:Y:S01]  /*a2340*/  IADD3 R4, P2, P5, R24, R34, R29 ;  /* 0x0000002218047210 */ /* 0x000fe20007d5e01d */
[----:B------:R-:W-:Y:S01]  /*a2350*/  IMAD.IADD R40, R25, 0x1, R31 ;  /* 0x0000000119287824 */ /* 0x000fe200078e021f */
[----:B------:R-:W-:Y:S01]  /*a2360*/  IADD3 R43, P3, PT, R11, R20, RZ ;  /* 0x000000140b2b7210 */ /* 0x000fe20007f7e0ff */
[----:B------:R-:W-:-:S03]  /*a2370*/  IMAD.IADD R11, R21, 0x1, R33 ;  /* 0x00000001150b7824 */ /* 0x000fc600078e0221 */
[----:B------:R-:W-:Y:S01]  /*a2380*/  IADD3.X R34, PT, PT, R40, R35, RZ, P2, P5 ;  /* 0x0000002328227210 */ /* 0x000fe200017ea4ff */
[----:B------:R-:W-:Y:S01]  /*a2390*/  IMAD R22, R50, R38, RZ ;  /* 0x0000002632167224 */ /* 0x000fe200078e02ff */
[----:B------:R-:W-:Y:S01]  /*a23a0*/  ISETP.GE.U32.AND P2, PT, R43, R20, PT ;  /* 0x000000142b00720c */ /* 0x000fe20003f46070 */
[----:B------:R-:W-:-:S04]  /*a23b0*/  IMAD.WIDE.U32 R20, R47, R38, RZ ;  /* 0x000000262f147225 */ /* 0x000fc800078e00ff */
[----:B------:R-:W-:Y:S01]  /*a23c0*/  IMAD.X R42, R11, 0x1, R26, P3 ;  /* 0x000000010b2a7824 */ /* 0x000fe200018e061a */
[----:B------:R-:W-:Y:S01]  /*a23d0*/  IADD3 R39, P3, PT, R39, R20, RZ ;  /* 0x0000001427277210 */ /* 0x000fe20007f7e0ff */
[----:B------:R-:W-:Y:S02]  /*a23e0*/  IMAD R25, R47, R5, R22 ;  /* 0x000000052f197224 */ /* 0x000fe400078e0216 */
[----:B------:R-:W-:Y:S01]  /*a23f0*/  IMAD.X R29, RZ, RZ, RZ, P6 ;  /* 0x000000ffff1d7224 */ /* 0x000fe200030e06ff */
[----:B------:R-:W-:Y:S01]  /*a2400*/  ISETP.GE.U32.AND.EX P2, PT, R42, R11, PT, P2 ;  /* 0x0000000b2a00720c */ /* 0x000fe20003f46120 */
[----:B------:R-:W-:Y:S01]  /*a2410*/  IMAD R11, R52, R6, RZ ;  /* 0x00000006340b7224 */ /* 0x000fe200078e02ff */
[----:B------:R-:W-:Y:S01]  /*a2420*/  ISETP.GE.U32.AND P5, PT, R39, R20, PT ;  /* 0x000000142700720c */ /* 0x000fe20003fa6070 */
[----:B------:R-:W-:Y:S01]  /*a2430*/  IMAD.IADD R25, R21, 0x1, R25 ;  /* 0x0000000115197824 */ /* 0x000fe200078e0219 */
[----:B------:R-:W-:Y:S01]  /*a2440*/  IADD3 R35, P6, PT, R39, R28, RZ ;  /* 0x0000001c27237210 */ /* 0x000fe20007fde0ff */
[----:B------:R-:W-:-:S04]  /*a2450*/  IMAD.WIDE.U32 R20, R2, R6, RZ ;  /* 0x0000000602147225 */ /* 0x000fc800078e00ff */
[----:B------:R-:W-:Y:S02]  /*a2460*/  IMAD.MOV.U32 R28, RZ, RZ, R23 ;  /* 0x000000ffff1c7224 */ /* 0x000fe400078e0017 */
[----:B------:R-:W-:Y:S02]  /*a2470*/  IMAD R11, R2, R7, R11 ;  /* 0x00000007020b7224 */ /* 0x000fe400078e020b */
[----:B------:R-:W-:Y:S01]  /*a2480*/  IMAD.X R26, R25, 0x1, R36, P3 ;  /* 0x00000001191a7824 */ /* 0x000fe200018e0624 */
[----:B------:R-:W-:Y:S01]  /*a2490*/  ISETP.GE.U32.AND P3, PT, R35, R39, PT ;  /* 0x000000272300720c */ /* 0x000fe20003f66070 */
[----:B------:R-:W-:Y:S01]  /*a24a0*/  IMAD.WIDE.U32.X R28, R61, R7, R28, P4 ;  /* 0x000000073d1c7225 */ /* 0x000fe200020e041c */
[----:B------:R-:W-:-:S03]  /*a24b0*/  IADD3 R35, P4, PT, R35, R20, RZ ;  /* 0x0000001423237210 */ /* 0x000fc60007f9e0ff */
[----:B------:R-:W-:Y:S01]  /*a24c0*/  IMAD.IADD R36, R21, 0x1, R11 ;  /* 0x0000000115247824 */ /* 0x000fe200078e020b */
[----:B------:R-:W-:Y:S01]  /*a24d0*/  SEL R11, RZ, 0x1, P2 ;  /* 0x00000001ff0b7807 */ /* 0x000fe20001000000 */
[----:B------:R-:W-:-:S04]  /*a24e0*/  IMAD.X R30, R26, 0x1, R30, P6 ;  /* 0x000000011a1e7824 */ /* 0x000fc800030e061e */
[----:B------:R-:W-:Y:S01]  /*a24f0*/  IMAD.X R21, R36, 0x1, R30, P4 ;  /* 0x0000000124157824 */ /* 0x000fe200020e061e */
[----:B------:R-:W-:Y:S01]  /*a2500*/  IADD3 R11, P4, P6, R35, R28, R11 ;  /* 0x0000001c230b7210 */ /* 0x000fe20007e9e00b */
[----:B------:R-:W-:Y:S01]  /*a2510*/  IMAD.WIDE.U32 R22, R5, R55, RZ ;  /* 0x0000003705167225 */ /* 0x000fe200078e00ff */
[----:B------:R-:W-:Y:S02]  /*a2520*/  ISETP.GE.U32.AND.EX P5, PT, R26, R25, PT, P5 ;  /* 0x000000191a00720c */ /* 0x000fe40003fa6150 */
[----:B------:R-:W-:Y:S01]  /*a2530*/  IADD3.X R41, PT, PT, R21, R29, RZ, P4, P6 ;  /* 0x0000001d15297210 */ /* 0x000fe200027ec4ff */
[----:B------:R-:W-:Y:S01]  /*a2540*/  IMAD.WIDE.U32 R28, R7, R2, RZ ;  /* 0x00000002071c7225 */ /* 0x000fe200078e00ff */
[----:B------:R-:W-:-:S03]  /*a2550*/  ISETP.GE.U32.AND.EX P3, PT, R30, R26, PT, P3 ;  /* 0x0000001a1e00720c */ /* 0x000fc60003f66130 */
[----:B------:R-:W-:Y:S01]  /*a2560*/  IMAD.WIDE.U32 R22, P2, R48, R38, R22 ;  /* 0x0000002630167225 */ /* 0x000fe20007840016 */
[----:B------:R-:W-:-:S03]  /*a2570*/  ISETP.GE.U32.AND P6, PT, R4, R24, PT ;  /* 0x000000180400720c */ /* 0x000fc60003fc6070 */
[----:B------:R-:W-:Y:S01]  /*a2580*/  IMAD.WIDE.U32 R38, R38, R55, RZ ;  /* 0x0000003726267225 */ /* 0x000fe200078e00ff */
[----:B------:R-:W-:-:S03]  /*a2590*/  SEL R38, RZ, 0x1, P5 ;  /* 0x00000001ff267807 */ /* 0x000fc60002800000 */
[----:B------:R-:W-:-:S04]  /*a25a0*/  IMAD.WIDE.U32 R24, P5, R52, R6, R28 ;  /* 0x0000000634187225 */ /* 0x000fc800078a001c */
[----:B------:R-:W-:Y:S02]  /*a25b0*/  IMAD.X R31, RZ, RZ, RZ, P1 ;  /* 0x000000ffff1f7224 */ /* 0x000fe400008e06ff */
[----:B------:R-:W-:Y:S02]  /*a25c0*/  IMAD.MOV.U32 R30, RZ, RZ, R27 ;  /* 0x000000ffff1e7224 */ /* 0x000fe400078e001b */
[----:B------:R-:W-:Y:S01]  /*a25d0*/  IMAD.WIDE.U32 R28, R6, R2, RZ ;  /* 0x00000002061c7225 */ /* 0x000fe200078e00ff */
[----:B------:R-:W-:-:S03]  /*a25e0*/  IADD3 RZ, P4, PT, R39, R22, RZ ;  /* 0x0000001627ff7210 */ /* 0x000fc60007f9e0ff */
[----:B------:R-:W-:Y:S01]  /*a25f0*/  IMAD.WIDE.U32.X R26, R50, R5, R30, P0 ;  /* 0x00000005321a7225 */ /* 0x000fe200000e041e */
[----:B------:R-:W-:-:S03]  /*a2600*/  IADD3 RZ, P1, PT, R29, R24, RZ ;  /* 0x000000181dff7210 */ /* 0x000fc60007f3e0ff */
[----:B------:R-:W-:Y:S02]  /*a2610*/  IMAD.X R31, RZ, RZ, RZ, P2 ;  /* 0x000000ffff1f7224 */ /* 0x000fe400010e06ff */
[----:B------:R-:W-:Y:S02]  /*a2620*/  IMAD.MOV.U32 R30, RZ, RZ, R23 ;  /* 0x000000ffff1e7224 */ /* 0x000fe400078e0017 */
[----:B------:R-:W-:-:S04]  /*a2630*/  IMAD.WIDE.U32 R28, R7, R47, RZ ;  /* 0x0000002f071c7225 */ /* 0x000fc800078e00ff */
[----:B------:R-:W-:Y:S01]  /*a2640*/  IMAD.WIDE.U32.X R30, R48, R5, R30, P4 ;  /* 0x00000005301e7225 */ /* 0x000fe200020e041e */
[----:B------:R-:W-:-:S03]  /*a2650*/  ISETP.GE.U32.AND P4, PT, R35, R20, PT ;  /* 0x000000142300720c */ /* 0x000fc60003f86070 */
[----:B------:R-:W-:Y:S01]  /*a2660*/  IMAD.X R23, RZ, RZ, RZ, P5 ;  /* 0x000000ffff177224 */ /* 0x000fe200028e06ff */
[----:B------:R-:W-:Y:S01]  /*a2670*/  ISETP.GE.U32.AND P5, PT, R11, R35, PT ;  /* 0x000000230b00720c */ /* 0x000fe20003fa6070 */
[----:B------:R-:W-:Y:S01]  /*a2680*/  IMAD.WIDE.U32 R28, P0, R50, R6, R28 ;  /* 0x00000006321c7225 */ /* 0x000fe2000780001c */
[----:B------:R-:W-:Y:S02]  /*a2690*/  ISETP.GE.U32.AND.EX P4, PT, R21, R36, PT, P4 ;  /* 0x000000241500720c */ /* 0x000fe40003f86140 */
[----:B------:R-:W-:Y:S01]  /*a26a0*/  ISETP.GE.U32.AND.EX P5, PT, R41, R21, PT, P5 ;  /* 0x000000152900720c */ /* 0x000fe20003fa6150 */
[----:B------:R-:W-:Y:S01]  /*a26b0*/  IMAD.WIDE.U32 R32, R6, R47, RZ ;  /* 0x0000002f06207225 */ /* 0x000fe200078e00ff */
[----:B------:R-:W-:-:S03]  /*a26c0*/  SEL R5, RZ, 0x1, P3 ;  /* 0x00000001ff057807 */ /* 0x000fc60001800000 */
[----:B------:R-:W-:Y:S01]  /*a26d0*/  IMAD.MOV.U32 R22, RZ, RZ, R25 ;  /* 0x000000ffff167224 */ /* 0x000fe200078e0019 */
[----:B------:R-:W-:Y:S01]  /*a26e0*/  IADD3 RZ, P2, PT, R33, R28, RZ ;  /* 0x0000001c21ff7210 */ /* 0x000fe20007f5e0ff */
[-C--:B------:R-:W-:Y:S01]  /*a26f0*/  IMAD.WIDE.U32 R20, R6, R55.reuse, RZ ;  /* 0x0000003706147225 */ /* 0x080fe200078e00ff */
[----:B------:R-:W-:Y:S02]  /*a2700*/  SEL R35, RZ, 0x1, P4 ;  /* 0x00000001ff237807 */ /* 0x000fe40002000000 */
[----:B------:R-:W-:Y:S01]  /*a2710*/  SEL R20, RZ, 0x1, P5 ;  /* 0x00000001ff147807 */ /* 0x000fe20002800000 */
[----:B------:R-:W-:Y:S01]  /*a2720*/  IMAD.WIDE.U32 R32, R7, R55, RZ ;  /* 0x0000003707207225 */ /* 0x000fe200078e00ff */
[----:B------:R-:W-:-:S03]  /*a2730*/  IADD3 R28, P4, P5, R5, R26, R38 ;  /* 0x0000001a051c7210 */ /* 0x000fc60007d9e026 */
[----:B------:R-:W-:Y:S01]  /*a2740*/  IMAD.WIDE.U32.X R22, R52, R7, R22, P1 ;  /* 0x0000000734167225 */ /* 0x000fe200008e0416 */
[----:B------:R-:W-:-:S03]  /*a2750*/  IADD3.X R5, PT, PT, RZ, R27, RZ, P4, P5 ;  /* 0x0000001bff057210 */ /* 0x000fc600027ea4ff */
[----:B------:R-:W-:Y:S01]  /*a2760*/  IMAD.X R25, RZ, RZ, RZ, P0 ;  /* 0x000000ffff197224 */ /* 0x000fe200000e06ff */
[----:B------:R-:W-:Y:S01]  /*a2770*/  IADD3 R35, P4, P5, R20, R22, R35 ;  /* 0x0000001614237210 */ /* 0x000fe20007d9e023 */
[----:B------:R-:W-:Y:S01]  /*a2780*/  IMAD.WIDE.U32 R32, P3, R48, R6, R32 ;  /* 0x0000000630207225 */ /* 0x000fe20007860020 */
[----:B------:R-:W-:Y:S02]  /*a2790*/  IADD3 R28, P0, PT, R4, R28, RZ ;  /* 0x0000001c041c7210 */ /* 0x000fe40007f1e0ff */
[----:B------:R-:W-:Y:S01]  /*a27a0*/  ISETP.GE.U32.AND.EX P6, PT, R34, R40, PT, P6 ;  /* 0x000000282200720c */ /* 0x000fe20003fc6160 */
[----:B------:R-:W-:Y:S01]  /*a27b0*/  IMAD.WIDE.U32 R26, R46, R8, RZ ;  /* 0x000000082e1a7225 */ /* 0x000fe200078e00ff */
[----:B------:R-:W-:Y:S02]  /*a27c0*/  IADD3.X R40, PT, PT, RZ, R23, RZ, P4, P5 ;  /* 0x00000017ff287210 */ /* 0x000fe400027ea4ff */
[----:B------:R-:W-:Y:S01]  /*a27d0*/  ISETP.GE.U32.AND P5, PT, R28, R4, PT ;  /* 0x000000041c00720c */ /* 0x000fe20003fa6070 */
[----:B------:R-:W-:Y:S01]  /*a27e0*/  IMAD R4, R50, R6, RZ ;  /* 0x0000000632047224 */ /* 0x000fe200078e02ff */
[----:B------:R-:W-:Y:S01]  /*a27f0*/  IADD3 RZ, P1, PT, R21, R32, RZ ;  /* 0x0000002015ff7210 */ /* 0x000fe20007f3e0ff */
[----:B------:R-:W-:Y:S01]  /*a2800*/  IMAD.X R21, RZ, RZ, RZ, P3 ;  /* 0x000000ffff157224 */ /* 0x000fe200018e06ff */
[----:B------:R-:W-:Y:S01]  /*a2810*/  IADD3 R39, P3, PT, R11, R26, RZ ;  /* 0x0000001a0b277210 */ /* 0x000fe20007f7e0ff */
[----:B------:R-:W-:-:S02]  /*a2820*/  IMAD.MOV.U32 R24, RZ, RZ, R29 ;  /* 0x000000ffff187224 */ /* 0x000fc400078e001d */
[----:B------:R-:W-:Y:S01]  /*a2830*/  IMAD.WIDE.U32 R22, R47, R6, RZ ;  /* 0x000000062f167225 */ /* 0x000fe200078e00ff */
[----:B-----5:R-:W-:-:S03]  /*a2840*/  LOP3.LUT R51, R51, 0xfffffffd, RZ, 0xc0, !PT ;  /* 0xfffffffd33337812 */ /* 0x020fc600078ec0ff */
[----:B------:R-:W-:Y:S02]  /*a2850*/  IMAD R29, R47, R7, R4 ;  /* 0x000000072f1d7224 */ /* 0x000fe400078e0204 */
[----:B------:R-:W-:Y:S01]  /*a2860*/  IMAD.X R11, R34, 0x1, R5, P0 ;  /* 0x00000001220b7824 */ /* 0x000fe200000e0605 */
[----:B------:R-:W-:Y:S01]  /*a2870*/  ISETP.GE.U32.AND P0, PT, R39, R26, PT ;  /* 0x0000001a2700720c */ /* 0x000fe20003f06070 */
[----:B------:R-:W-:Y:S01]  /*a2880*/  IMAD R20, R61, R8, RZ ;  /* 0x000000083d147224 */ /* 0x000fe200078e02ff */
[----:B------:R-:W-:Y:S01]  /*a2890*/  IADD3 R5, P4, PT, R28, R22, RZ ;  /* 0x000000161c057210 */ /* 0x000fe20007f9e0ff */
[----:B------:R-:W-:Y:S02]  /*a28a0*/  IMAD.IADD R38, R23, 0x1, R29 ;  /* 0x0000000117267824 */ /* 0x000fe400078e021d */
[----:B------:R-:W-:Y:S01]  /*a28b0*/  IMAD.WIDE.U32 R28, R9, R46, RZ ;  /* 0x0000002e091c7225 */ /* 0x000fe200078e00ff */
[----:B------:R-:W-:-:S03]  /*a28c0*/  @P6 LOP3.LUT R51, R51, 0x2, RZ, 0xfc, !PT ;  /* 0x0000000233336812 */ /* 0x000fc600078efcff */
[----:B------:R-:W-:Y:S02]  /*a28d0*/  IMAD R49, R46, R9, R20 ;  /* 0x000000092e317224 */ /* 0x000fe400078e0214 */
[----:B------:R-:W-:Y:S01]  /*a28e0*/  IMAD.X R36, R38, 0x1, R11, P4 ;  /* 0x0000000126247824 */ /* 0x000fe200020e060b */
[----:B------:R-:W-:Y:S01]  /*a28f0*/  ISETP.GE.U32.AND P4, PT, R5, R22, PT ;  /* 0x000000160500720c */ /* 0x000fe20003f86070 */
[----:B------:R-:W-:Y:S01]  /*a2900*/  IMAD.WIDE.U32.X R24, R50, R7, R24, P2 ;  /* 0x0000000732187225 */ /* 0x000fe200010e0418 */
[----:B------:R-:W-:-:S03]  /*a2910*/  LOP3.LUT R51, R51, 0xffffffbf, RZ, 0xc0, !PT ;  /* 0xffffffbf33337812 */ /* 0x000fc600078ec0ff */
[----:B------:R-:W-:Y:S02]  /*a2920*/  IMAD.IADD R4, R27, 0x1, R49 ;  /* 0x000000011b047824 */ /* 0x000fe400078e0231 */
[----:B------:R-:W-:Y:S01]  /*a2930*/  IMAD.WIDE.U32 R22, P2, R61, R8, R28 ;  /* 0x000000083d167225 */ /* 0x000fe2000784001c */
[----:B------:R-:W-:-:S03]  /*a2940*/  @P0 LOP3.LUT R51, R51, 0x40, RZ, 0xfc, !PT ;  /* 0x0000004033330812 */ /* 0x000fc600078efcff */
[----:B------:R-:W-:Y:S02]  /*a2950*/  IMAD.MOV.U32 R20, RZ, RZ, R33 ;  /* 0x000000ffff147224 */ /* 0x000fe400078e0021 */
[----:B------:R-:W-:-:S04]  /*a2960*/  IMAD.WIDE.U32 R26, R8, R46, RZ ;  /* 0x0000002e081a7225 */ /* 0x000fc800078e00ff */
[----:B------:R-:W-:Y:S01]  /*a2970*/  IMAD.WIDE.U32 R28, R9, R2, RZ ;  /* 0x00000002091c7225 */ /* 0x000fe200078e00ff */
[----:B------:R-:W-:-:S03]  /*a2980*/  ISETP.GE.U32.AND.EX P0, PT, R11, R34, PT, P5 ;  /* 0x000000220b00720c */ /* 0x000fc60003f06150 */
[----:B------:R-:W-:Y:S01]  /*a2990*/  IMAD.WIDE.U32.X R20, R48, R7, R20, P1 ;  /* 0x0000000730147225 */ /* 0x000fe200008e0414 */
[----:B------:R-:W-:-:S03]  /*a29a0*/  IADD3 RZ, P1, PT, R27, R22, RZ ;  /* 0x000000161bff7210 */ /* 0x000fc60007f3e0ff */
[----:B------:R-:W-:Y:S02]  /*a29b0*/  IMAD.X R11, R4, 0x1, R41, P3 ;  /* 0x00000001040b7824 */ /* 0x000fe400018e0629 */
[----:B------:R-:W-:-:S04]  /*a29c0*/  IMAD.WIDE.U32 R26, P3, R52, R8, R28 ;  /* 0x00000008341a7225 */ /* 0x000fc8000786001c */
[----:B------:R-:W-:-:S04]  /*a29d0*/  IMAD.WIDE.U32 R28, R8, R2, RZ ;  /* 0x00000002081c7225 */ /* 0x000fc800078e00ff */
[----:B------:R-:W-:Y:S01]  /*a29e0*/  IMAD.X R33, RZ, RZ, RZ, P2 ;  /* 0x000000ffff217224 */ /* 0x000fe200010e06ff */
[----:B------:R-:W-:Y:S01]  /*a29f0*/  IADD3 RZ, P2, PT, R29, R26, RZ ;  /* 0x0000001a1dff7210 */ /* 0x000fe20007f5e0ff */
[----:B------:R-:W-:Y:S01]  /*a2a00*/  IMAD.X R29, RZ, RZ, RZ, P3 ;  /* 0x000000ffff1d7224 */ /* 0x000fe200018e06ff */
[----:B------:R-:W-:Y:S01]  /*a2a10*/  IADD3 R41, P3, PT, R5, R35, RZ ;  /* 0x0000002305297210 */ /* 0x000fe20007f7e0ff */
[----:B------:R-:W-:Y:S02]  /*a2a20*/  IMAD.MOV.U32 R32, RZ, RZ, R23 ;  /* 0x000000ffff207224 */ /* 0x000fe400078e0017 */
[----:B------:R-:W-:Y:S02]  /*a2a30*/  IMAD R34, R52, R8, RZ ;  /* 0x0000000834227224 */ /* 0x000fe400078e02ff */
[----:B------:R-:W-:Y:S02]  /*a2a40*/  IMAD.MOV.U32 R28, RZ, RZ, R27 ;  /* 0x000000ffff1c7224 */ /* 0x000fe400078e001b */
[----:B------:R-:W-:Y:S01]  /*a2a50*/  IMAD.WIDE.U32.X R26, R61, R9, R32, P1 ;  /* 0x000000093d1a7225 */ /* 0x000fe200008e0420 */
[----:B------:R-:W-:-:S03]  /*a2a60*/  ISETP.GE.U32.AND P1, PT, R41, R5, PT ;  /* 0x000000052900720c */ /* 0x000fc60003f26070 */
[----:B------:R-:W-:Y:S01]  /*a2a70*/  IMAD.WIDE.U32 R32, R9, R47, RZ ;  /* 0x0000002f09207225 */ /* 0x000fe200078e00ff */
[----:B------:R-:W-:-:S03]  /*a2a80*/  LOP3.LUT R51, R51, 0xffffff7f, RZ, 0xc0, !PT ;  /* 0xffffff7f33337812 */ /* 0x000fc600078ec0ff */
[C---:B------:R-:W-:Y:S02]  /*a2a90*/  IMAD R5, R2.reuse, R9, R34 ;  /* 0x0000000902057224 */ /* 0x040fe400078e0222 */
[----:B------:R-:W-:Y:S01]  /*a2aa0*/  IMAD.WIDE.U32 R34, R2, R8, RZ ;  /* 0x0000000802227225 */ /* 0x000fe200078e00ff */
[----:B------:R-:W-:-:S03]  /*a2ab0*/  @P0 LOP3.LUT R51, R51, 0x80, RZ, 0xfc, !PT ;  /* 0x0000008033330812 */ /* 0x000fc600078efcff */
[----:B------:R-:W-:Y:S01]  /*a2ac0*/  IMAD.WIDE.U32.X R22, R52, R9, R28, P2 ;  /* 0x0000000934167225 */ /* 0x000fe200010e041c */
[----:B------:R-:W-:-:S03]  /*a2ad0*/  IADD3 R2, P2, PT, R41, R34, RZ ;  /* 0x0000002229027210 */ /* 0x000fc60007f5e0ff */
[----:B------:R-:W-:Y:S02]  /*a2ae0*/  IMAD.X R40, R36, 0x1, R40, P3 ;  /* 0x0000000124287824 */ /* 0x000fe400018e0628 */
[----:B------:R-:W-:Y:S01]  /*a2af0*/  IMAD.WIDE.U32 R28, P3, R50, R8, R32 ;  /* 0x00000008321c7225 */ /* 0x000fe20007860020 */
[----:B------:R-:W-:-:S03]  /*a2b00*/  LOP3.LUT P0, RZ, R51, 0x2, RZ, 0xc0, !PT ;  /* 0x0000000233ff7812 */ /* 0x000fc6000780c0ff */
[----:B------:R-:W-:Y:S02]  /*a2b10*/  IMAD.IADD R41, R35, 0x1, R5 ;  /* 0x0000000123297824 */ /* 0x000fe400078e0205 */
[----:B------:R-:W-:Y:S01]  /*a2b20*/  IMAD.X R5, RZ, RZ, RZ, P3 ;  /* 0x000000ffff057224 */ /* 0x000fe200018e06ff */
[----:B------:R-:W-:Y:S01]  /*a2b30*/  ISETP.GE.U32.AND P3, PT, R2, R34, PT ;  /* 0x000000220200720c */ /* 0x000fe20003f66070 */
[----:B------:R-:W-:Y:S01]  /*a2b40*/  IMAD.WIDE.U32 R32, R8, R47, RZ ;  /* 0x0000002f08207225 */ /* 0x000fe200078e00ff */
[----:B------:R-:W-:-:S03]  /*a2b50*/  LOP3.LUT R51, R51, 0xfffffffe, RZ, 0xc0, !PT ;  /* 0xfffffffe33337812 */ /* 0x000fc600078ec0ff */
[-C--:B------:R-:W-:Y:S01]  /*a2b60*/  IMAD.WIDE.U32 R34, R9, R55.reuse, RZ ;  /* 0x0000003709227225 */ /* 0x080fe200078e00ff */
[----:B------:R-:W-:Y:S02]  /*a2b70*/  @P4 LOP3.LUT R51, R51, 0x1, RZ, 0xfc, !PT ;  /* 0x0000000133334812 */ /* 0x000fe400078efcff */
[----:B------:R-:W-:Y:S01]  /*a2b80*/  IADD3 RZ, P4, PT, R33, R28, RZ ;  /* 0x0000001c21ff7210 */ /* 0x000fe20007f9e0ff */
[----:B------:R-:W-:-:S04]  /*a2b90*/  IMAD.WIDE.U32 R32, R8, R55, RZ ;  /* 0x0000003708207225 */ /* 0x000fc800078e00ff */
[----:B------:R-:W-:-:S04]  /*a2ba0*/  IMAD.WIDE.U32 R34, P5, R48, R8, R34 ;  /* 0x0000000830227225 */ /* 0x000fc800078a0022 */
[----:B------:R-:W-:Y:S01]  /*a2bb0*/  IMAD R28, R48, R6, RZ ;  /* 0x00000006301c7224 */ /* 0x000fe200078e02ff */
[----:B------:R-:W-:Y:S02]  /*a2bc0*/  IADD3 RZ, P6, PT, R33, R34, RZ ;  /* 0x0000002221ff7210 */ /* 0x000fe40007fde0ff */
[----:B------:R-:W-:Y:S02]  /*a2bd0*/  SEL R34, RZ, 0x1, P0 ;  /* 0x00000001ff227807 */ /* 0x000fe40000000000 */
[----:B------:R-:W-:Y:S01]  /*a2be0*/  LOP3.LUT P0, RZ, R51, 0x80, RZ, 0xc0, !PT ;  /* 0x0000008033ff7812 */ /* 0x000fe2000780c0ff */
[----:B------:R-:W-:-:S03]  /*a2bf0*/  IMAD R28, R55, R7, R28 ;  /* 0x00000007371c7224 */ /* 0x000fc600078e021c */
[----:B------:R-:W-:Y:S02]  /*a2c00*/  SEL R7, RZ, 0x1, P0 ;  /* 0x00000001ff077807 */ /* 0x000fe40000000000 */
[----:B------:R-:W-:-:S04]  /*a2c10*/  LOP3.LUT P0, RZ, R51, 0x40, RZ, 0xc0, !PT ;  /* 0x0000004033ff7812 */ /* 0x000fc8000780c0ff */
[----:B------:R-:W-:Y:S01]  /*a2c20*/  ISETP.GE.U32.AND.EX P0, PT, R11, R4, PT, P0 ;  /* 0x000000040b00720c */ /* 0x000fe20003f06100 */
[----:B------:R-:W-:Y:S02]  /*a2c30*/  IMAD.MOV.U32 R4, RZ, RZ, R29 ;  /* 0x000000ffff047224 */ /* 0x000fe400078e001d */
[----:B------:R-:W-:Y:S01]  /*a2c40*/  IMAD.MOV.U32 R32, RZ, RZ, R35 ;  /* 0x000000ffff207224 */ /* 0x000fe200078e0023 */
[----:B------:R-:W-:Y:S01]  /*a2c50*/  SEL R35, RZ, 0x1, P0 ;  /* 0x00000001ff237807 */ /* 0x000fe20000000000 */
[----:B------:R-:W-:Y:S01]  /*a2c60*/  IMAD.WIDE.U32.X R4, R50, R9, R4, P4 ;  /* 0x0000000932047225 */ /* 0x000fe200020e0404 */
[----:B------:R-:W-:-:S03]  /*a2c70*/  IADD3 R34, P0, P4, R7, R30, R34 ;  /* 0x0000001e07227210 */ /* 0x000fc60007c1e022 */
[----:B------:R-:W-:Y:S01]  /*a2c80*/  IMAD.X R33, RZ, RZ, RZ, P5 ;  /* 0x000000ffff217224 */ /* 0x000fe200028e06ff */
[----:B------:R-:W-:Y:S01]  /*a2c90*/  LOP3.LUT P5, RZ, R51, 0x1, RZ, 0xc0, !PT ;  /* 0x0000000133ff7812 */ /* 0x000fe200078ac0ff */
[----:B------:R-:W-:Y:S01]  /*a2ca0*/  IMAD R30, R50, R8, RZ ;  /* 0x00000008321e7224 */ /* 0x000fe200078e02ff */
[----:B------:R-:W-:Y:S01]  /*a2cb0*/  ISETP.GE.U32.AND.EX P1, PT, R40, R36, PT, P1 ;  /* 0x000000242800720c */ /* 0x000fe20003f26110 */
[----:B------:R-:W-:Y:S01]  /*a2cc0*/  IMAD.X R49, R41, 0x1, R40, P2 ;  /* 0x0000000129317824 */ /* 0x000fe200010e0628 */
[----:B------:R-:W-:Y:S01]  /*a2cd0*/  IADD3.X R31, PT, PT, RZ, R31, RZ, P0, P4 ;  /* 0x0000001fff1f7210 */ /* 0x000fe200007e84ff */
[----:B------:R-:W-:Y:S01]  /*a2ce0*/  IMAD.WIDE.U32 R6, R55, R6, RZ ;  /* 0x0000000637067225 */ /* 0x000fe200078e00ff */
[----:B------:R-:W-:Y:S02]  /*a2cf0*/  ISETP.GE.U32.AND.EX P5, PT, R36, R38, PT, P5 ;  /* 0x000000262400720c */ /* 0x000fe40003fa6150 */
[----:B------:R-:W-:Y:S01]  /*a2d00*/  IADD3 R35, P0, P2, R2, R26, R35 ;  /* 0x0000001a02237210 */ /* 0x000fe20007a1e023 */
[----:B------:R0:W-:Y:S01]  /*a2d10*/  STL [R1+0xa178], R51 ;  /* 0x00a1783301007387 */ /* 0x0001e20000100800 */
[----:B------:R-:W-:Y:S01]  /*a2d20*/  IMAD R29, R47, R9, R30 ;  /* 0x000000092f1d7224 */ /* 0x000fe200078e021e */
[----:B------:R-:W-:-:S02]  /*a2d30*/  SEL R26, RZ, 0x1, P5 ;  /* 0x00000001ff1a7807 */ /* 0x000fc40002800000 */
[C---:B------:R-:W-:Y:S02]  /*a2d40*/  IADD3.X R30, PT, PT, R49.reuse, R27, RZ, P0, P2 ;  /* 0x0000001b311e7210 */ /* 0x040fe400007e44ff */
[----:B------:R-:W-:Y:S02]  /*a2d50*/  ISETP.GE.U32.AND.EX P3, PT, R49, R41, PT, P3 ;  /* 0x000000293100720c */ /* 0x000fe40003f66130 */
[----:B0-----:R-:W-:Y:S02]  /*a2d60*/  SEL R51, RZ, 0x1, P1 ;  /* 0x00000001ff337807 */ /* 0x001fe40000800000 */
[----:B------:R-:W-:Y:S01]  /*a2d70*/  ISETP.GE.U32.AND P1, PT, R35, R2, PT ;  /* 0x000000022300720c */ /* 0x000fe20003f26070 */
[----:B------:R-:W-:Y:S01]  /*a2d80*/  IMAD.IADD R7, R7, 0x1, R28 ;  /* 0x0000000107077824 */ /* 0x000fe200078e021c */
[----:B------:R-:W-:Y:S02]  /*a2d90*/  IADD3 R41, P5, PT, R34, R6, RZ ;  /* 0x0000000622297210 */ /* 0x000fe40007fbe0ff */
[----:B------:R-:W-:-:S02]  /*a2da0*/  IADD3 R24, P2, P4, R51, R24, R26 ;  /* 0x0000001833187210 */ /* 0x000fc40007c5e01a */
[C---:B------:R-:W-:Y:S01]  /*a2db0*/  ISETP.GE.U32.AND.EX P1, PT, R30.reuse, R49, PT, P1 ;  /* 0x000000311e00720c */ /* 0x040fe20003f26110 */
[----:B------:R-:W-:Y:S01]  /*a2dc0*/  IMAD.X R2, R7, 0x1, R31, P5 ;  /* 0x0000000107027824 */ /* 0x000fe200028e061f */
[C---:B------:R-:W-:Y:S01]  /*a2dd0*/  ISETP.GE.U32.AND P0, PT, R41.reuse, R6, PT ;  /* 0x000000062900720c */ /* 0x040fe20003f06070 */
[----:B------:R-:W-:Y:S01]  /*a2de0*/  IMAD.WIDE.U32 R26, R30, 0x3d1, RZ ;  /* 0x000003d11e1a7825 */ /* 0x000fe200078e00ff */
[----:B------:R-:W-:Y:S02]  /*a2df0*/  SEL R6, RZ, 0x1, P3 ;  /* 0x00000001ff067807 */ /* 0x000fe40001800000 */
[----:B------:R-:W-:Y:S02]  /*a2e00*/  IADD3.X R49, PT, PT, RZ, R25, RZ, P2, P4 ;  /* 0x00000019ff317210 */ /* 0x000fe400017e84ff */
[----:B------:R-:W-:Y:S01]  /*a2e10*/  IADD3 R28, P3, PT, R41, R24, RZ ;  /* 0x00000018291c7210 */ /* 0x000fe20007f7e0ff */
[----:B------:R-:W-:Y:S01]  /*a2e20*/  IMAD.WIDE.U32 R24, R47, R8, RZ ;  /* 0x000000082f187225 */ /* 0x000fe200078e00ff */
[----:B------:R-:W-:-:S02]  /*a2e30*/  SEL R31, RZ, 0x1, P1 ;  /* 0x00000001ff1f7807 */ /* 0x000fc40000800000 */
[----:B------:R-:W-:Y:S01]  /*a2e40*/  ISETP.GE.U32.AND.EX P0, PT, R2, R7, PT, P0 ;  /* 0x000000070200720c */ /* 0x000fe20003f06100 */
[----:B------:R-:W-:Y:S01]  /*a2e50*/  IMAD.WIDE.U32.X R32, R48, R9, R32, P6 ;  /* 0x0000000930207225 */ /* 0x000fe200030e0420 */
[----:B------:R-:W-:Y:S02]  /*a2e60*/  IADD3 R31, P5, P6, R31, R22, R6 ;  /* 0x000000161f1f7210 */ /* 0x000fe40007ebe006 */
[C---:B------:R-:W-:Y:S01]  /*a2e70*/  ISETP.GE.U32.AND P2, PT, R28.reuse, R41, PT ;  /* 0x000000291c00720c */ /* 0x040fe20003f46070 */
[----:B------:R-:W-:Y:S01]  /*a2e80*/  IMAD.WIDE.U32 R26, P1, R35, 0x1, R26 ;  /* 0x00000001231a7825 */ /* 0x000fe2000782001a */
[----:B------:R-:W-:-:S03]  /*a2e90*/  IADD3 R22, P4, PT, R28, R24, RZ ;  /* 0x000000181c167210 */ /* 0x000fc60007f9e0ff */
[----:B------:R-:W-:-:S04]  /*a2ea0*/  IMAD.WIDE.U32 R6, R35, 0x3d1, RZ ;  /* 0x000003d123067825 */ /* 0x000fc800078e00ff */
[----:B------:R-:W-:Y:S02]  /*a2eb0*/  IMAD.X R34, R2, 0x1, R49, P3 ;  /* 0x0000000102227824 */ /* 0x000fe400018e0631 */
[----:B------:R-:W-:Y:S01]  /*a2ec0*/  IMAD.IADD R29, R25, 0x1, R29 ;  /* 0x00000001191d7824 */ /* 0x000fe200078e021d */
[----:B------:R-:W-:Y:S01]  /*a2ed0*/  IADD3 R7, P3, PT, R7, R26, RZ ;  /* 0x0000001a07077210 */ /* 0x000fe20007f7e0ff */
[----:B------:R-:W-:Y:S01]  /*a2ee0*/  IMAD R61, R61, R10, RZ ;  /* 0x0000000a3d3d7224 */ /* 0x000fe200078e02ff */
[----:B------:R-:W-:Y:S01]  /*a2ef0*/  ISETP.GE.U32.AND.EX P2, PT, R34, R2, PT, P2 ;  /* 0x000000022200720c */ /* 0x000fe20003f46120 */
[----:B------:R-:W-:Y:S01]  /*a2f00*/  IMAD.X R25, RZ, RZ, RZ, P1 ;  /* 0x000000ffff197224 */ /* 0x000fe200008e06ff */
[C---:B------:R-:W-:Y:S01]  /*a2f10*/  ISETP.GE.U32.AND P1, PT, R22.reuse, R24, PT ;  /* 0x000000181600720c */ /* 0x040fe20003f26070 */
[----:B------:R-:W-:Y:S01]  /*a2f20*/  IMAD.X R2, R29, 0x1, R34, P4 ;  /* 0x000000011d027824 */ /* 0x000fe200020e0622 */
[----:B------:R-:W-:Y:S02]  /*a2f30*/  IADD3.X R23, PT, PT, RZ, R23, RZ, P5, P6 ;  /* 0x00000017ff177210 */ /* 0x000fe40002fec4ff */
[----:B------:R-:W-:Y:S01]  /*a2f40*/  IADD3 R31, P4, PT, R22, R31, RZ ;  /* 0x0000001f161f7210 */ /* 0x000fe20007f9e0ff */
[C---:B------:R-:W-:Y:S01]  /*a2f50*/  IMAD R37, R46.reuse, R37, R61 ;  /* 0x000000252e257224 */ /* 0x040fe200078e023d */
[----:B------:R-:W-:Y:S01]  /*a2f60*/  SEL R41, RZ, 0x1, P2 ;  /* 0x00000001ff297807 */ /* 0x000fe20001000000 */
[----:B------:R-:W-:Y:S01]  /*a2f70*/  IMAD.WIDE.U32 R46, R46, R10, R6 ;  /* 0x0000000a2e2e7225 */ /* 0x000fe200078e0006 */
[----:B------:R-:W-:-:S02]  /*a2f80*/  SEL R10, RZ, 0x1, P0 ;  /* 0x00000001ff0a7807 */ /* 0x000fc40000000000 */
[C---:B------:R-:W-:Y:S01]  /*a2f90*/  ISETP.GE.U32.AND.EX P1, PT, R2.reuse, R29, PT, P1 ;  /* 0x0000001d0200720c */ /* 0x040fe20003f26110 */
[----:B------:R-:W-:Y:S01]  /*a2fa0*/  IMAD.X R29, R2, 0x1, R23, P4 ;  /* 0x00000001021d7824 */ /* 0x000fe200020e0617 */
[----:B------:R-:W-:Y:S02]  /*a2fb0*/  ISETP.GE.U32.AND P0, PT, R31, R22, PT ;  /* 0x000000161f00720c */ /* 0x000fe40003f06070 */
[----:B------:R-:W-:Y:S01]  /*a2fc0*/  IADD3 R41, P4, P5, R41, R20, R10 ;  /* 0x0000001429297210 */ /* 0x000fe20007d9e00a */
[----:B------:R-:W-:Y:S01]  /*a2fd0*/  IMAD R38, R48, R8, RZ ;  /* 0x0000000830267224 */ /* 0x000fe200078e02ff */
[----:B------:R-:W-:Y:S01]  /*a2fe0*/  ISETP.GE.U32.AND.EX P0, PT, R29, R2, PT, P0 ;  /* 0x000000021d00720c */ /* 0x000fe20003f06100 */
[----:B------:R-:W-:Y:S01]  /*a2ff0*/  IMAD.IADD R10, R47, 0x1, R37 ;  /* 0x000000012f0a7824 */ /* 0x000fe200078e0225 */
[----:B------:R-:W-:Y:S01]  /*a3000*/  IADD3.X R28, PT, PT, RZ, R21, RZ, P4, P5 ;  /* 0x00000015ff1c7210 */ /* 0x000fe200027ea4ff */
[----:B------:R-:W-:Y:S01]  /*a3010*/  IMAD.MOV.U32 R24, RZ, RZ, R27 ;  /* 0x000000ffff187224 */ /* 0x000fe200078e001b */
[----:B------:R-:W-:Y:S01]  /*a3020*/  ISETP.GE.U32.AND P2, PT, R46, R6, PT ;  /* 0x000000062e00720c */ /* 0x000fe20003f46070 */
[----:B------:R-:W-:Y:S01]  /*a3030*/  IMAD.WIDE.U32 R20, R55, R8, RZ ;  /* 0x0000000837147225 */ /* 0x000fe200078e00ff */
[----:B------:R-:W-:-:S02]  /*a3040*/  SEL R6, RZ, 0x1, P1 ;  /* 0x00000001ff067807 */ /* 0x000fc40000800000 */
[----:B------:R-:W-:Y:S01]  /*a3050*/  SEL R35, RZ, 0x1, P0 ;  /* 0x00000001ff237807 */ /* 0x000fe20000000000 */
[----:B------:R-:W-:Y:S01]  /*a3060*/  IMAD.WIDE.U32 R22, R29, 0x3d1, RZ ;  /* 0x000003d11d167825 */ /* 0x000fe200078e00ff */
[----:B------:R-:W-:-:S03]  /*a3070*/  ISETP.GE.U32.AND.EX P2, PT, R10, R7, PT, P2 ;  /* 0x000000070a00720c */ /* 0x000fc60003f46120 */
[----:B------:R-:W-:Y:S01]  /*a3080*/  IMAD.WIDE.U32 R26, R31, 0x3d1, RZ ;  /* 0x000003d11f1a7825 */ /* 0x000fe200078e00ff */
[----:B------:R-:W-:-:S03]  /*a3090*/  IADD3 R7, P0, P6, R35, R4, R6 ;  /* 0x0000000423077210 */ /* 0x000fc60007e1e006 */
[----:B------:R-:W-:Y:S02]  /*a30a0*/  IMAD R9, R55, R9, R38 ;  /* 0x0000000937097224 */ /* 0x000fe400078e0226 */
[----:B------:R-:W-:Y:S01]  /*a30b0*/  IMAD.WIDE.U32.X R24, R30, 0x1, R24, P3 ;  /* 0x000000011e187825 */ /* 0x000fe200018e0418 */
[----:B------:R-:W-:Y:S02]  /*a30c0*/  IADD3 R2, P3, PT, R41, R20, RZ ;  /* 0x0000001429027210 */ /* 0x000fe40007f7e0ff */
[----:B------:R-:W-:Y:S01]  /*a30d0*/  IADD3 R45, P5, PT, R45, R26, RZ ;  /* 0x0000001a2d2d7210 */ /* 0x000fe20007fbe0ff */
[----:B------:R-:W-:Y:S01]  /*a30e0*/  IMAD.WIDE.U32 R22, P4, R31, 0x1, R22 ;  /* 0x000000011f167825 */ /* 0x000fe20007880016 */
[----:B------:R-:W-:-:S03]  /*a30f0*/  IADD3.X R31, PT, PT, RZ, R5, RZ, P0, P6 ;  /* 0x00000005ff1f7210 */ /* 0x000fc600007ec4ff */
[----:B------:R-:W-:Y:S01]  /*a3100*/  IMAD.IADD R21, R21, 0x1, R9 ;  /* 0x0000000115157824 */ /* 0x000fe200078e0209 */
[----:B------:R-:W-:-:S03]  /*a3110*/  ISETP.GE.U32.AND P0, PT, R45, R26, PT ;  /* 0x0000001a2d00720c */ /* 0x000fc60003f06070 */
[----:B------:R-:W-:Y:S01]  /*a3120*/  IMAD.X R6, R21, 0x1, R28, P3 ;  /* 0x0000000115067824 */ /* 0x000fe200018e061c */
[----:B------:R-:W-:Y:S01]  /*a3130*/  IADD3 R26, P3, PT, R27, R22, RZ ;  /* 0x000000161b1a7210 */ /* 0x000fe20007f7e0ff */
[----:B------:R-:W-:Y:S01]  /*a3140*/  IMAD.X R5, RZ, RZ, RZ, P4 ;  /* 0x000000ffff057224 */ /* 0x000fe200020e06ff */
[----:B------:R-:W-:Y:S02]  /*a3150*/  SEL R9, RZ, 0x1, P2 ;  /* 0x00000001ff097807 */ /* 0x000fe40001000000 */
[----:B------:R-:W-:Y:S01]  /*a3160*/  IADD3 R27, P4, PT, R2, R7, RZ ;  /* 0x00000007021b7210 */ /* 0x000fe20007f9e0ff */
[----:B------:R-:W-:Y:S01]  /*a3170*/  IMAD.X R7, R26, 0x1, R44, P5 ;  /* 0x000000011a077824 */ /* 0x000fe200028e062c */
[----:B------:R-:W-:Y:S02]  /*a3180*/  IADD3 R9, P5, P6, R45, R24, R9 ;  /* 0x000000182d097210 */ /* 0x000fe40007ebe009 */
[----:B------:R-:W-:Y:S02]  /*a3190*/  ISETP.GE.U32.AND P1, PT, R2, R20, PT ;  /* 0x000000140200720c */ /* 0x000fe40003f26070 */
[----:B------:R-:W-:-:S02]  /*a31a0*/  ISETP.GE.U32.AND P2, PT, R27, R2, PT ;  /* 0x000000021b00720c */ /* 0x000fc40003f46070 */
[----:B------:R-:W-:Y:S01]  /*a31b0*/  IADD3.X R2, PT, PT, R7, R25, RZ, P5, P6 ;  /* 0x0000001907027210 */ /* 0x000fe20002fec4ff */
[C---:B------:R-:W-:Y:S01]  /*a31c0*/  IMAD.X R25, R6.reuse, 0x1, R31, P4 ;  /* 0x0000000106197824 */ /* 0x040fe200020e061f */
[----:B------:R-:W-:Y:S01]  /*a31d0*/  ISETP.GE.U32.AND P4, PT, R9, R45, PT ;  /* 0x0000002d0900720c */ /* 0x000fe20003f86070 */
[----:B------:R-:W-:Y:S01]  /*a31e0*/  IMAD.MOV.U32 R4, RZ, RZ, R23 ;  /* 0x000000ffff047224 */ /* 0x000fe200078e0017 */
        /* <DEDUP_REMOVED lines=8> */
[----:B------:R-:W-:Y:S01]  /*a3270*/  IMAD.WIDE.U32 R20, R27, 0x3d1, RZ ;  /* 0x000003d11b147825 */ /* 0x000fe200078e00ff */
[----:B------:R-:W-:Y:S02]  /*a3280*/  SEL R23, RZ, 0x1, P3 ;  /* 0x00000001ff177807 */ /* 0x000fe40001800000 */
[----:B------:R-:W-:Y:S01]  /*a3290*/  IADD3 R29, P2, P3, R29, R32, R22 ;  /* 0x000000201d1d7210 */ /* 0x000fe20007b5e016 */
[----:B------:R-:W-:Y:S01]  /*a32a0*/  IMAD.WIDE.U32 R6, P1, R27, 0x1, R6 ;  /* 0x000000011b067825 */ /* 0x000fe20007820006 */
        /* <DEDUP_REMOVED lines=9> */
[----:B------:R-:W-:Y:S01]  /*a3340*/  IMAD.X R21, RZ, RZ, RZ, P1 ;  /* 0x000000ffff157224 */ /* 0x000fe200008e06ff */
[----:B------:R-:W-:Y:S01]  /*a3350*/  ISETP.GE.U32.AND P1, PT, R4, R43, PT ;  /* 0x0000002b0400720c */ /* 0x000fe20003f26070 */
[----:B------:R-:W-:-:S02]  /*a3360*/  IMAD.X R5, R42, 0x1, R5, P3 ;  /* 0x000000012a057824 */ /* 0x000fc400018e0605 */
        /* <DEDUP_REMOVED lines=46> */
[----:B------:R-:W-:-:S03]  /*a3650*/  IMAD.WIDE.U32.X R10, R27, 0x1, R10, P1 ;  /* 0x000000011b0a7825 */ /* 0x000fc600008e040a */
        /* <DEDUP_REMOVED lines=25> */
.L_x_2048:
[----:B------:R-:W-:Y:S05]  /*a37f0*/  BSYNC.RECONVERGENT B2 ;  /* 0x0000000000027941 */ /* 0x000fea0003800200 */
.L_x_2047:
        /* <DEDUP_REMOVED lines=13> */
.L_x_2050:
        /* <DEDUP_REMOVED lines=10> */
.L_x_2051:
[----:B------:R-:W-:Y:S05]  /*a3970*/  BSYNC.RECONVERGENT B2 ;  /* 0x0000000000027941 */ /* 0x000fea0003800200 */
.L_x_2049:
[----:B------:R-:W-:-:S07]  /*a3980*/  IMAD.MOV.U32 R11, RZ, RZ, RZ ;  /* 0x000000ffff0b7224 */ /* 0x000fce00078e00ff */
.L_x_2066:
[-C--:B------:R-:W-:Y:S01]  /*a3990*/  IMAD.WIDE.U32 R26, R10, R8.reuse, RZ ;  /* 0x000000080a1a7225 */ /* 0x080fe200078e00ff */
[----:B------:R-:W-:Y:S03]  /*a39a0*/  BSSY.RECONVERGENT B2, `(.L_x_2052) ;  /* 0x0000054000027945 */ /* 0x000fe60003800200 */
        /* <DEDUP_REMOVED lines=10> */
[----:B------:R-:W-:Y:S02]  /*a3a50*/  IMAD.SHL.U32 R24, R12, 0x2, RZ ;  /* 0x000000020c187824 */ /* 0x000fe400078e00ff */
[----:B------:R-:W-:Y:S01]  /*a3a60*/  IMAD.WIDE.U32.X R20, R10, R10, R20, P1 ;  /* 0x0000000a0a147225 */ /* 0x000fe200008e0414 */
[----:B------:R-:W-:-:S03]  /*a3a70*/  SHF.L.U64.HI R25, R12, 0x1, R33 ;  /* 0x000000010c197819 */ /* 0x000fc60000010221 */
[----:B------:R-:W-:Y:S01]  /*a3a80*/  IMAD.WIDE.U32 R18, R8, R9, RZ ;  /* 0x0000000908127225 */ /* 0x000fe200078e00ff */
[----:B------:R-:W-:-:S03]  /*a3a90*/  IADD3 R13, P0, PT, R24, R20, RZ ;  /* 0x00000014180d7210 */ /* 0x000fc60007f1e0ff */
[----:B------:R-:W-:-:S04]  /*a3aa0*/  IMAD.WIDE.U32 R14, P3, R8, R2, R14 ;  /* 0x00000002080e7225 */ /* 0x000fc8000786000e */
[----:B------:R-:W-:Y:S01]  /*a3ab0*/  IMAD.MOV.U32 R22, RZ, RZ, R15 ;  /* 0x000000ffff167224 */ /* 0x000fe200078e000f */
[----:B------:R-:W-:Y:S01]  /*a3ac0*/  IADD3 RZ, P2, PT, R19, R14, RZ ;  /* 0x0000000e13ff7210 */ /* 0x000fe20007f5e0ff */
[----:B------:R-:W-:Y:S02]  /*a3ad0*/  IMAD.X R23, RZ, RZ, RZ, P3 ;  /* 0x000000ffff177224 */ /* 0x000fe400018e06ff */
[----:B------:R-:W-:Y:S01]  /*a3ae0*/  IMAD.X R15, R25, 0x1, R21, P0 ;  /* 0x00000001190f7824 */ /* 0x000fe200000e0615 */
[----:B------:R-:W-:Y:S01]  /*a3af0*/  ISETP.GE.U32.AND P0, PT, R13, R24, PT ;  /* 0x000000180d00720c */ /* 0x000fe20003f06070 */
        /* <DEDUP_REMOVED lines=10> */
[----:B------:R-:W-:Y:S01]  /*a3ba0*/  IMAD.X R23, RZ, RZ, RZ, P4 ;  /* 0x000000ffff177224 */ /* 0x000fe200020e06ff */
[----:B------:R-:W-:Y:S01]  /*a3bb0*/  IADD3 R40, P4, P6, R40, R20, R33 ;  /* 0x0000001428287210 */ /* 0x000fe20007e9e021 */
[----:B------:R-:W-:Y:S01]  /*a3bc0*/  IMAD.X R25, RZ, RZ, RZ, P5 ;  /* 0x000000ffff197224 */ /* 0x000fe200028e06ff */
[----:B------:R-:W-:Y:S01]  /*a3bd0*/  IADD3 R33, P5, PT, R21, R30, RZ ;  /* 0x0000001e15217210 */ /* 0x000fe20007fbe0ff */
[----:B------:R-:W-:Y:S01]  /*a3be0*/  IMAD.WIDE.U32 R16, R4, R4, RZ ;  /* 0x0000000404107225 */ /* 0x000fe200078e00ff */
[----:B------:R-:W-:Y:S02]  /*a3bf0*/  ISETP.GE.U32.AND P0, PT, R40, R20, PT ;  /* 0x000000142800720c */ /* 0x000fe40003f06070 */
[-C--:B------:R-:W-:Y:S01]  /*a3c00*/  IADD3.X R38, PT, PT, RZ, R33.reuse, R38, P4, P6 ;  /* 0x00000021ff267210 */ /* 0x080fe200027ec426 */
[----:B------:R-:W-:Y:S01]  /*a3c10*/  IMAD.WIDE.U32 R18, R7, R6, RZ ;  /* 0x0000000607127225 */ /* 0x000fe200078e00ff */
[----:B------:R-:W-:Y:S02]  /*a3c20*/  IADD3 R14, P1, PT, R17, R28, RZ ;  /* 0x0000001c110e7210 */ /* 0x000fe40007f3e0ff */
[----:B------:R-:W-:Y:S01]  /*a3c30*/  ISETP.GE.U32.AND.EX P0, PT, R38, R33, PT, P0 ;  /* 0x000000212600720c */ /* 0x000fe20003f06100 */
[----:B------:R-:W-:-:S02]  /*a3c40*/  IMAD.MOV.U32 R12, RZ, RZ, R16 ;  /* 0x000000ffff0c7224 */ /* 0x000fc400078e0010 */
[----:B------:R-:W-:-:S04]  /*a3c50*/  IMAD.WIDE.U32 R16, R6, R6, RZ ;  /* 0x0000000606107225 */ /* 0x000fc800078e00ff */
[----:B------:R-:W-:-:S04]  /*a3c60*/  IMAD.WIDE.U32 R18, P3, R6, R7, R18 ;  /* 0x0000000706127225 */ /* 0x000fc80007860012 */
[----:B------:R-:W-:Y:S01]  /*a3c70*/  IMAD.MOV.U32 R24, RZ, RZ, R31 ;  /* 0x000000ffff187224 */ /* 0x000fe200078e001f */
[----:B------:R-:W-:Y:S01]  /*a3c80*/  IADD3 R17, P2, PT, R17, R18, RZ ;  /* 0x0000001211117210 */ /* 0x000fe20007f5e0ff */
[----:B------:R-:W-:Y:S02]  /*a3c90*/  IMAD.MOV.U32 R22, RZ, RZ, R29 ;  /* 0x000000ffff167224 */ /* 0x000fe400078e001d */
[----:B------:R-:W-:Y:S02]  /*a3ca0*/  VIADD R11, R11, 0x1 ;  /* 0x000000010b0b7836 */ /* 0x000fe40000000000 */
[----:B------:R-:W-:Y:S02]  /*a3cb0*/  IMAD.X R21, RZ, RZ, RZ, P3 ;  /* 0x000000ffff157224 */ /* 0x000fe400018e06ff */
[----:B------:R-:W-:Y:S01]  /*a3cc0*/  IMAD.MOV.U32 R20, RZ, RZ, R19 ;  /* 0x000000ffff147224 */ /* 0x000fe200078e0013 */
[----:B------:R-:W-:Y:S01]  /*a3cd0*/  ISETP.NE.AND P4, PT, R11, 0x5, PT ;  /* 0x000000050b00780c */ /* 0x000fe20003f85270 */
[----:B------:R-:W-:-:S04]  /*a3ce0*/  IMAD.WIDE.U32.X R24, R2, R2, R24, P5 ;  /* 0x0000000202187225 */ /* 0x000fc800028e0418 */
        /* <DEDUP_REMOVED lines=31> */
.L_x_2053:
[----:B------:R-:W-:Y:S05]  /*a3ee0*/  BSYNC.RECONVERGENT B2 ;  /* 0x0000000000027941 */ /* 0x000fea0003800200 */
.L_x_2052:
[C---:B------:R-:W-:Y:S01]  /*a3ef0*/  IMAD.WIDE.U32 R30, R10.reuse, R4, RZ ;  /* 0x000000040a1e7225 */ /* 0x040fe200078e00ff */
[----:B------:R-:W-:Y:S03]  /*a3f00*/  BSSY.RECONVERGENT B2, `(.L_x_2054) ;  /* 0x000005c000027945 */ /* 0x000fe60003800200 */
[----:B------:R-:W-:-:S04]  /*a3f10*/  IMAD.WIDE.U32 R34, R10, R6, RZ ;  /* 0x000000060a227225 */ /* 0x000fc800078e00ff */
[----:B------:R-:W-:Y:S02]  /*a3f20*/  IMAD R33, R5, R8, RZ ;  /* 0x0000000805217224 */ /* 0x000fe400078e02ff */
[----:B------:R-:W-:-:S04]  /*a3f30*/  IMAD.WIDE.U32 R28, R8, R4, RZ ;  /* 0x00000004081c7225 */ /* 0x000fc800078e00ff */
[----:B------:R-:W-:-:S04]  /*a3f40*/  IMAD.WIDE.U32 R30, P1, R8, R5, R30 ;  /* 0x00000005081e7225 */ /* 0x000fc8000782001e */
[----:B------:R-:W-:Y:S01]  /*a3f50*/  IMAD.WIDE.U32 R36, R8, R6, RZ ;  /* 0x0000000608247225 */ /* 0x000fe200078e00ff */
[----:B------:R-:W-:-:S03]  /*a3f60*/  IADD3 RZ, P6, PT, R29, R30, RZ ;  /* 0x0000001e1dff7210 */ /* 0x000fc60007fde0ff */
[----:B------:R-:W-:-:S04]  /*a3f70*/  IMAD.WIDE.U32 R34, P0, R8, R7, R34 ;  /* 0x0000000708227225 */ /* 0x000fc80007800022 */
[----:B------:R-:W-:-:S04]  /*a3f80*/  IMAD.WIDE.U32 R24, R4, R8, RZ ;  /* 0x0000000804187225 */ /* 0x000fc800078e00ff */
[----:B------:R-:W-:Y:S02]  /*a3f90*/  IMAD R39, R10, R4, R33 ;  /* 0x000000040a277224 */ /* 0x000fe400078e0221 */
[----:B------:R-:W-:Y:S01]  /*a3fa0*/  IMAD.X R33, RZ, RZ, RZ, P1 ;  /* 0x000000ffff217224 */ /* 0x000fe200008e06ff */
[----:B------:R-:W-:Y:S01]  /*a3fb0*/  IADD3 RZ, P1, PT, R37, R34, RZ ;  /* 0x0000002225ff7210 */ /* 0x000fe20007f3e0ff */
[----:B------:R-:W-:-:S04]  /*a3fc0*/  IMAD.WIDE.U32 R28, R2, R4, RZ ;  /* 0x00000004021c7225 */ /* 0x000fc800078e00ff */
[----:B------:R-:W-:Y:S02]  /*a3fd0*/  IMAD.IADD R39, R25, 0x1, R39 ;  /* 0x0000000119277824 */ /* 0x000fe400078e0227 */
[C---:B------:R-:W-:Y:S02]  /*a3fe0*/  IMAD.SHL.U32 R34, R24.reuse, 0x2, RZ ;  /* 0x0000000218227824 */ /* 0x040fe400078e00ff */
[----:B------:R-:W-:Y:S01]  /*a3ff0*/  IMAD.MOV.U32 R32, RZ, RZ, R31 ;  /* 0x000000ffff207224 */ /* 0x000fe200078e001f */
[----:B------:R-:W-:Y:S01]  /*a4000*/  SHF.L.U64.HI R41, R24, 0x1, R39 ;  /* 0x0000000118297819 */ /* 0x000fe20000010227 */
[----:B------:R-:W-:Y:S01]  /*a4010*/  IMAD.WIDE.U32 R24, R9, R4, RZ ;  /* 0x0000000409187225 */ /* 0x000fe200078e00ff */
[----:B------:R-:W-:-:S03]  /*a4020*/  IADD3 R40, P3, PT, R34, R40, RZ ;  /* 0x0000002822287210 */ /* 0x000fc60007f7e0ff */
[----:B------:R-:W-:-:S04]  /*a4030*/  IMAD.WIDE.U32 R28, P2, R9, R5, R28 ;  /* 0x00000005091c7225 */ /* 0x000fc8000784001c */
[----:B------:R-:W-:-:S04]  /*a4040*/  IMAD.WIDE.U32 R30, R2, R6, RZ ;  /* 0x00000006021e7225 */ /* 0x000fc800078e00ff */
[----:B------:R-:W-:Y:S01]  /*a4050*/  IMAD.WIDE.U32.X R32, R10, R5, R32, P6 ;  /* 0x000000050a207225 */ /* 0x000fe200030e0420 */
[----:B------:R-:W-:-:S03]  /*a4060*/  IADD3 RZ, P6, PT, R25, R28, RZ ;  /* 0x0000001c19ff7210 */ /* 0x000fc60007fde0ff */
[----:B------:R-:W-:Y:S01]  /*a4070*/  IMAD.X R25, RZ, RZ, RZ, P0 ;  /* 0x000000ffff197224 */ /* 0x000fe200000e06ff */
[----:B------:R-:W-:Y:S01]  /*a4080*/  ISETP.GE.U32.AND P0, PT, R40, R34, PT ;  /* 0x000000222800720c */ /* 0x000fe20003f06070 */
[----:B------:R-:W-:Y:S01]  /*a4090*/  IMAD.X R38, R41, 0x1, R38, P3 ;  /* 0x0000000129267824 */ /* 0x000fe200018e0626 */
[----:B------:R-:W-:Y:S01]  /*a40a0*/  SHF.L.W.U32.HI R39, R39, 0x1, R32 ;  /* 0x0000000127277819 */ /* 0x000fe20000010e20 */
[C---:B------:R-:W-:Y:S01]  /*a40b0*/  IMAD.WIDE.U32 R36, R9.reuse, R6, RZ ;  /* 0x0000000609247225 */ /* 0x040fe200078e00ff */
[----:B------:R-:W-:Y:S02]  /*a40c0*/  SHF.L.W.U32.HI R32, R32, 0x1, R33 ;  /* 0x0000000120207819 */ /* 0x000fe40000010e21 */
[----:B------:R-:W-:Y:S01]  /*a40d0*/  ISETP.GE.U32.AND.EX P0, PT, R38, R41, PT, P0 ;  /* 0x000000292600720c */ /* 0x000fe20003f06100 */
[----:B------:R-:W-:-:S03]  /*a40e0*/  IMAD.WIDE.U32 R30, P5, R9, R7, R30 ;  /* 0x00000007091e7225 */ /* 0x000fc600078a001e */
[----:B------:R-:W-:Y:S01]  /*a40f0*/  SEL R28, RZ, 0x1, P0 ;  /* 0x00000001ff1c7807 */ /* 0x000fe20000000000 */
[----:B------:R-:W-:Y:S01]  /*a4100*/  IMAD R43, R7, R8, RZ ;  /* 0x00000008072b7224 */ /* 0x000fe200078e02ff */
[----:B------:R-:W-:Y:S01]  /*a4110*/  IADD3 RZ, P3, PT, R37, R30, RZ ;  /* 0x0000001e25ff7210 */ /* 0x000fe20007f7e0ff */
[----:B------:R-:W-:Y:S02]  /*a4120*/  IMAD R45, R5, R9, RZ ;  /* 0x00000009052d7224 */ /* 0x000fe400078e02ff */
[----:B------:R-:W-:-:S04]  /*a4130*/  IMAD.WIDE.U32 R36, R6, R8, RZ ;  /* 0x0000000806247225 */ /* 0x000fc800078e00ff */
[----:B------:R-:W-:Y:S02]  /*a4140*/  IMAD R43, R10, R6, R43 ;  /* 0x000000060a2b7224 */ /* 0x000fe400078e022b */
[----:B------:R-:W-:Y:S02]  /*a4150*/  IMAD.MOV.U32 R24, RZ, RZ, R35 ;  /* 0x000000ffff187224 */ /* 0x000fe400078e0023 */
[----:B------:R-:W-:-:S04]  /*a4160*/  IMAD.WIDE.U32 R34, R4, R9, RZ ;  /* 0x0000000904227225 */ /* 0x000fc800078e00ff */
[----:B------:R-:W-:Y:S02]  /*a4170*/  IMAD R45, R2, R4, R45 ;  /* 0x00000004022d7224 */ /* 0x000fe400078e022d */
[----:B------:R-:W-:Y:S02]  /*a4180*/  IMAD.IADD R30, R37, 0x1, R43 ;  /* 0x00000001251e7824 */ /* 0x000fe400078e022b */
[----:B------:R-:W-:Y:S02]  /*a4190*/  IMAD.X R37, RZ, RZ, RZ, P2 ;  /* 0x000000ffff257224 */ /* 0x000fe400010e06ff */
[----:B------:R-:W-:Y:S01]  /*a41a0*/  IMAD.IADD R35, R35, 0x1, R45 ;  /* 0x0000000123237824 */ /* 0x000fe200078e022d */
[-C--:B------:R-:W-:Y:S01]  /*a41b0*/  IADD3 R45, P0, P2, R28, R22.reuse, R39 ;  /* 0x000000161c2d7210 */ /* 0x080fe20007a1e027 */
[----:B------:R-:W-:Y:S01]  /*a41c0*/  IMAD.WIDE.U32.X R24, R10, R7, R24, P1 ;  /* 0x000000070a187225 */ /* 0x000fe200008e0418 */
[C---:B------:R-:W-:Y:S02]  /*a41d0*/  SHF.L.U64.HI R41, R36.reuse, 0x1, R30 ;  /* 0x0000000124297819 */ /* 0x040fe4000001021e */
[----:B------:R-:W-:Y:S01]  /*a41e0*/  ISETP.GE.U32.AND P1, PT, R45, R22, PT ;  /* 0x000000162d00720c */ /* 0x000fe20003f26070 */
[----:B------:R-:W-:Y:S01]  /*a41f0*/  IMAD.SHL.U32 R42, R36, 0x2, RZ ;  /* 0x00000002242a7824 */ /* 0x000fe200078e00ff */
[----:B------:R-:W-:Y:S01]  /*a4200*/  IADD3.X R10, PT, PT, RZ, R23, R32, P0, P2 ;  /* 0x00000017ff0a7210 */ /* 0x000fe200007e4420 */
[----:B------:R-:W-:-:S02]  /*a4210*/  IMAD.MOV.U32 R36, RZ, RZ, R29 ;  /* 0x000000ffff247224 */ /* 0x000fc400078e001d */
[----:B------:R-:W-:Y:S01]  /*a4220*/  IMAD.WIDE.U32 R28, R8, R6, R34 ;  /* 0x00000006081c7225 */ /* 0x000fe200078e0022 */
[----:B------:R-:W-:Y:S02]  /*a4230*/  ISETP.GE.U32.AND.EX P1, PT, R10, R23, PT, P1 ;  /* 0x000000170a00720c */ /* 0x000fe40003f26110 */
[----:B------:R-:W-:Y:S01]  /*a4240*/  IADD3 R22, P2, PT, R42, R45, RZ ;  /* 0x0000002d2a167210 */ /* 0x000fe20007f5e0ff */
[----:B------:R-:W-:Y:S02]  /*a4250*/  IMAD R39, R7, R9, RZ ;  /* 0x0000000907277224 */ /* 0x000fe400078e02ff */
[----:B------:R-:W-:Y:S01]  /*a4260*/  IMAD.IADD R43, R43, 0x1, R29 ;  /* 0x000000012b2b7824 */ /* 0x000fe200078e021d */
[----:B------:R-:W-:Y:S01]  /*a4270*/  LEA R29, P0, R28, R45, 0x1 ;  /* 0x0000002d1c1d7211 */ /* 0x000fe200078008ff */
[----:B------:R-:W-:-:S03]  /*a4280*/  IMAD.WIDE.U32 R32, R6, R9, RZ ;  /* 0x0000000906207225 */ /* 0x000fc600078e00ff */
[----:B------:R-:W-:Y:S01]  /*a4290*/  LEA.HI.X R28, R28, R10, R43, 0x1, P0 ;  /* 0x0000000a1c1c7211 */ /* 0x000fe200000f0c2b */
[----:B------:R-:W-:Y:S01]  /*a42a0*/  IMAD.X R44, R41, 0x1, R10, P2 ;  /* 0x00000001292c7824 */ /* 0x000fe200010e060a */
[----:B------:R-:W-:Y:S01]  /*a42b0*/  ISETP.GE.U32.AND P2, PT, R22, R42, PT ;  /* 0x0000002a1600720c */ /* 0x000fe20003f46070 */
[----:B------:R-:W-:Y:S01]  /*a42c0*/  IMAD R9, R2, R6, R39 ;  /* 0x0000000602097224 */ /* 0x000fe200078e0227 */
[----:B------:R-:W-:Y:S01]  /*a42d0*/  ISETP.GE.U32.AND P0, PT, R29, R22, PT ;  /* 0x000000161d00720c */ /* 0x000fe20003f06070 */
[----:B------:R-:W-:Y:S01]  /*a42e0*/  IMAD.SHL.U32 R39, R32, 0x2, RZ ;  /* 0x0000000220277824 */ /* 0x000fe200078e00ff */
[----:B------:R-:W-:Y:S01]  /*a42f0*/  ISETP.GE.U32.AND.EX P2, PT, R44, R41, PT, P2 ;  /* 0x000000292c00720c */ /* 0x000fe20003f46120 */
[----:B------:R-:W-:Y:S01]  /*a4300*/  IMAD.IADD R9, R33, 0x1, R9 ;  /* 0x0000000121097824 */ /* 0x000fe200078e0209 */
[----:B------:R-:W-:Y:S01]  /*a4310*/  SHF.L.W.U32.HI R33, R30, 0x1, R24 ;  /* 0x000000011e217819 */ /* 0x000fe20000010e18 */
[----:B------:R-:W-:Y:S01]  /*a4320*/  IMAD.X R23, RZ, RZ, RZ, P5 ;  /* 0x000000ffff177224 */ /* 0x000fe200028e06ff */
[----:B------:R-:W-:Y:S01]  /*a4330*/  ISETP.GE.U32.AND.EX P0, PT, R28, R44, PT, P0 ;  /* 0x0000002c1c00720c */ /* 0x000fe20003f06100 */
[----:B------:R-:W-:Y:S01]  /*a4340*/  IMAD.WIDE.U32.X R36, R2, R5, R36, P6 ;  /* 0x0000000502247225 */ /* 0x000fe200030e0424 */
[----:B------:R-:W-:-:S02]  /*a4350*/  SHF.L.U64.HI R10, R32, 0x1, R9 ;  /* 0x00000001200a7819 */ /* 0x000fc40000010209 */
[----:B------:R-:W-:Y:S01]  /*a4360*/  SEL R30, RZ, 0x1, P2 ;  /* 0x00000001ff1e7807 */ /* 0x000fe20001000000 */
[----:B------:R-:W-:Y:S01]  /*a4370*/  IMAD.MOV.U32 R22, RZ, RZ, R31 ;  /* 0x000000ffff167224 */ /* 0x000fe200078e001f */
[----:B------:R-:W-:Y:S07]  /*a4380*/  @P1 BRA `(.L_x_2055) ;  /* 0x00000000004c1947 */ /* 0x000fee0003800000 */
        /* <DEDUP_REMOVED lines=19> */
.L_x_2055:
[----:B------:R-:W-:Y:S05]  /*a44c0*/  BSYNC.RECONVERGENT B2 ;  /* 0x0000000000027941 */ /* 0x000fea0003800200 */
.L_x_2054:
[----:B------:R-:W-:Y:S01]  /*a44d0*/  IADD3 R41, P1, P2, R30, R12, R33 ;  /* 0x0000000c1e297210 */ /* 0x000fe20007a3e021 */
[----:B------:R-:W-:Y:S01]  /*a44e0*/  IMAD.WIDE.U32.X R22, R2, R7, R22, P3 ;  /* 0x0000000702167225 */ /* 0x000fe200018e0416 */
[----:B------:R-:W-:Y:S01]  /*a44f0*/  SHF.L.W.U32.HI R25, R24, 0x1, R25 ;  /* 0x0000000118197819 */ /* 0x000fe20000010e19 */
[----:B------:R-:W-:Y:S01]  /*a4500*/  BSSY.RECONVERGENT B2, `(.L_x_2056) ;  /* 0x0000021000027945 */ /* 0x000fe20003800200 */
[----:B------:R-:W-:Y:S01]  /*a4510*/  SHF.L.W.U32.HI R34, R35, 0x1, R36 ;  /* 0x0000000123227819 */ /* 0x000fe20000010e24 */
[----:B------:R-:W-:Y:S01]  /*a4520*/  IMAD.WIDE.U32 R32, R5, R6, RZ ;  /* 0x0000000605207225 */ /* 0x000fe200078e00ff */
[----:B------:R-:W-:Y:S02]  /*a4530*/  SEL R31, RZ, 0x1, P0 ;  /* 0x00000001ff1f7807 */ /* 0x000fe40000000000 */
[----:B------:R-:W-:Y:S02]  /*a4540*/  IADD3.X R25, PT, PT, RZ, R14, R25, P1, P2 ;  /* 0x0000000eff197210 */ /* 0x000fe40000fe4419 */
[----:B------:R-:W-:Y:S01]  /*a4550*/  ISETP.GE.U32.AND P1, PT, R41, R12, PT ;  /* 0x0000000c2900720c */ /* 0x000fe20003f26070 */
[----:B------:R-:W-:Y:S01]  /*a4560*/  IMAD R12, R7, R4, RZ ;  /* 0x00000004070c7224 */ /* 0x000fe200078e02ff */
[----:B------:R-:W-:-:S02]  /*a4570*/  SHF.L.W.U32.HI R36, R36, 0x1, R37 ;  /* 0x0000000124247819 */ /* 0x000fc40000010e25 */
[----:B------:R-:W-:Y:S02]  /*a4580*/  IADD3 R34, P0, P5, R31, R41, R34 ;  /* 0x000000291f227210 */ /* 0x000fe40007d1e022 */
[----:B------:R-:W-:Y:S02]  /*a4590*/  ISETP.GE.U32.AND.EX P1, PT, R25, R14, PT, P1 ;  /* 0x0000000e1900720c */ /* 0x000fe40003f26110 */
[----:B------:R-:W-:Y:S02]  /*a45a0*/  IADD3 R2, P3, PT, R39, R34, RZ ;  /* 0x0000002227027210 */ /* 0x000fe40007f7e0ff */
[----:B------:R-:W-:Y:S02]  /*a45b0*/  IADD3.X R36, PT, PT, RZ, R25, R36, P0, P5 ;  /* 0x00000019ff247210 */ /* 0x000fe400007ea424 */
[----:B------:R-:W-:Y:S02]  /*a45c0*/  ISETP.GE.U32.AND P2, PT, R2, R39, PT ;  /* 0x000000270200720c */ /* 0x000fe40003f46070 */
[----:B------:R-:W-:Y:S01]  /*a45d0*/  ISETP.GE.U32.AND P0, PT, R34, R41, PT ;  /* 0x000000292200720c */ /* 0x000fe20003f06070 */
[----:B------:R-:W-:Y:S01]  /*a45e0*/  IMAD.X R39, R10, 0x1, R36, P3 ;  /* 0x000000010a277824 */ /* 0x000fe200018e0624 */
[----:B------:R-:W-:Y:S01]  /*a45f0*/  SHF.L.W.U32.HI R9, R9, 0x1, R22 ;  /* 0x0000000109097819 */ /* 0x000fe20000010e16 */
[----:B------:R-:W-:Y:S01]  /*a4600*/  IMAD.WIDE.U32 R32, P3, R4, R7, R32 ;  /* 0x0000000704207225 */ /* 0x000fe20007860020 */
[----:B------:R-:W-:-:S02]  /*a4610*/  ISETP.GE.U32.AND.EX P0, PT, R36, R25, PT, P0 ;  /* 0x000000192400720c */ /* 0x000fc40003f06100 */
        /* <DEDUP_REMOVED lines=15> */
.L_x_2057:
[----:B------:R-:W-:Y:S05]  /*a4710*/  BSYNC.RECONVERGENT B2 ;  /* 0x0000000000027941 */ /* 0x000fea0003800200 */
.L_x_2056:
        /* <DEDUP_REMOVED lines=14> */
.L_x_2059:
[----:B------:R-:W-:Y:S05]  /*a4800*/  BSYNC.RECONVERGENT B2 ;  /* 0x0000000000027941 */ /* 0x000fea0003800200 */
.L_x_2058:
[----:B------:R-:W-:Y:S01]  /*a4810*/  IMAD.WIDE.U32 R36, R39, 0x3d1, RZ ;  /* 0x000003d127247825 */ /* 0x000fe200078e00ff */
[----:B------:R-:W-:Y:S01]  /*a4820*/  IADD3 R27, P2, P5, R10, R18, R9 ;  /* 0x000000120a1b7210 */ /* 0x000fe20007d5e009 */
[----:B------:R-:W-:Y:S02]  /*a4830*/  BSSY.RECONVERGENT B2, `(.L_x_2060) ;  /* 0x0000094000027945 */ /* 0x000fe40003800200 */
[----:B------:R-:W-:Y:S01]  /*a4840*/  IMAD.WIDE.U32 R30, R4, R6, RZ ;  /* 0x00000006041e7225 */ /* 0x000fe200078e00ff */
[----:B------:R-:W-:-:S03]  /*a4850*/  ISETP.GE.U32.AND P0, PT, R27, R18, PT ;  /* 0x000000121b00720c */ /* 0x000fc60003f06070 */
[----:B------:R-:W-:Y:S01]  /*a4860*/  IMAD.WIDE.U32 R34, R6, R4, RZ ;  /* 0x0000000406227225 */ /* 0x000fe200078e00ff */
[----:B------:R-:W-:-:S03]  /*a4870*/  SHF.L.W.U32.HI R4, R22, 0x1, R23 ;  /* 0x0000000116047819 */ /* 0x000fc60000010e17 */
[----:B------:R-:W-:Y:S01]  /*a4880*/  IMAD R9, R5, R6, R12 ;  /* 0x0000000605097224 */ /* 0x000fe200078e020c */
[-C--:B------:R-:W-:Y:S01]  /*a4890*/  IADD3.X R4, PT, PT, RZ, R19.reuse, R4, P2, P5 ;  /* 0x00000013ff047210 */ /* 0x080fe200017ea404 */
[----:B------:R-:W-:Y:S01]  /*a48a0*/  IMAD.X R25, RZ, RZ, RZ, P3 ;  /* 0x000000ffff197224 */ /* 0x000fe200018e06ff */
[----:B------:R-:W-:Y:S01]  /*a48b0*/  IADD3 RZ, P3, PT, R31, R32, RZ ;  /* 0x000000201fff7210 */ /* 0x000fe20007f7e0ff */
[----:B------:R-:W-:Y:S01]  /*a48c0*/  IMAD.WIDE.U32 R36, P1, R2, 0x1, R36 ;  /* 0x0000000102247825 */ /* 0x000fe20007820024 */
[----:B------:R-:W-:-:S03]  /*a48d0*/  ISETP.GE.U32.AND.EX P0, PT, R4, R19, PT, P0 ;  /* 0x000000130400720c */ /* 0x000fc60003f06100 */
[----:B------:R-:W-:-:S04]  /*a48e0*/  IMAD.WIDE.U32 R22, R2, 0x3d1, RZ ;  /* 0x000003d102167825 */ /* 0x000fc800078e00ff */
[----:B------:R-:W-:Y:S02]  /*a48f0*/  IMAD.MOV.U32 R24, RZ, RZ, R33 ;  /* 0x000000ffff187224 */ /* 0x000fe400078e0021 */
[----:B------:R-:W-:Y:S02]  /*a4900*/  IMAD.IADD R9, R35, 0x1, R9 ;  /* 0x0000000123097824 */ /* 0x000fe400078e0209 */
[C---:B------:R-:W-:Y:S02]  /*a4910*/  IMAD.SHL.U32 R2, R34.reuse, 0x2, RZ ;  /* 0x0000000222027824 */ /* 0x040fe400078e00ff */
[----:B------:R-:W-:Y:S01]  /*a4920*/  IMAD.WIDE.U32.X R24, R5, R7, R24, P3 ;  /* 0x0000000705187225 */ /* 0x000fe200018e0418 */
[----:B------:R-:W-:Y:S02]  /*a4930*/  SHF.L.U64.HI R34, R34, 0x1, R9 ;  /* 0x0000000122227819 */ /* 0x000fe40000010209 */
[----:B------:R-:W-:Y:S01]  /*a4940*/  IADD3 R23, P3, PT, R23, R36, RZ ;  /* 0x0000002417177210 */ /* 0x000fe20007f7e0ff */
[----:B------:R-:W-:Y:S01]  /*a4950*/  IMAD.X R5, RZ, RZ, RZ, P1 ;  /* 0x000000ffff057224 */ /* 0x000fe200008e06ff */
[----:B------:R-:W-:-:S02]  /*a4960*/  IADD3 R31, P2, PT, R2, R27, RZ ;  /* 0x0000001b021f7210 */ /* 0x000fc40007f5e0ff */
[----:B------:R-:W-:Y:S01]  /*a4970*/  SHF.L.W.U32.HI R19, R9, 0x1, R24 ;  /* 0x0000000109137819 */ /* 0x000fe20000010e18 */
[----:B------:R-:W-:Y:S01]  /*a4980*/  IMAD.WIDE.U32 R8, R8, R8, R22 ;  /* 0x0000000808087225 */ /* 0x000fe200078e0016 */
[----:B------:R-:W-:Y:S02]  /*a4990*/  SHF.L.W.U32.HI R14, R24, 0x1, R25 ;  /* 0x00000001180e7819 */ /* 0x000fe40000010e19 */
[----:B------:R-:W-:Y:S01]  /*a49a0*/  ISETP.GE.U32.AND P1, PT, R31, R2, PT ;  /* 0x000000021f00720c */ /* 0x000fe20003f26070 */
[----:B------:R-:W-:Y:S01]  /*a49b0*/  IMAD.X R25, R34, 0x1, R4, P2 ;  /* 0x0000000122197824 */ /* 0x000fe200010e0604 */
[----:B------:R-:W-:Y:S01]  /*a49c0*/  ISETP.GE.U32.AND P5, PT, R8, R22, PT ;  /* 0x000000160800720c */ /* 0x000fe20003fa6070 */
[----:B------:R-:W-:Y:S02]  /*a49d0*/  IMAD.MOV.U32 R4, RZ, RZ, R37 ;  /* 0x000000ffff047224 */ /* 0x000fe400078e0025 */
[C---:B------:R-:W-:Y:S01]  /*a49e0*/  IMAD.WIDE.U32 R6, R25.reuse, 0x3d1, RZ ;  /* 0x000003d119067825 */ /* 0x040fe200078e00ff */
[----:B------:R-:W-:-:S03]  /*a49f0*/  ISETP.GE.U32.AND.EX P1, PT, R25, R34, PT, P1 ;  /* 0x000000221900720c */ /* 0x000fc60003f26110 */
[----:B------:R-:W-:Y:S01]  /*a4a00*/  IMAD.IADD R10, R26, 0x1, R9 ;  /* 0x000000011a0a7824 */ /* 0x000fe200078e0209 */
[----:B------:R-:W-:Y:S01]  /*a4a10*/  SEL R27, RZ, 0x1, P1 ;  /* 0x00000001ff1b7807 */ /* 0x000fe20000800000 */
        /* <DEDUP_REMOVED lines=16> */
[----:B------:R-:W-:Y:S01]  /*a4b20*/  IADD3 R9, P3, P6, R13, R4, R9 ;  /* 0x000000040d097210 */ /* 0x000fe20007e7e009 */
[----:B------:R-:W-:Y:S01]  /*a4b30*/  IMAD.WIDE.U32.X R18, R25, 0x1, R18, P5 ;  /* 0x0000000119127825 */ /* 0x000fe200028e0412 */
[----:B------:R-:W-:Y:S01]  /*a4b40*/  @!P0 SEL R23, RZ, 0x1, P1 ;  /* 0x00000001ff178807 */ /* 0x000fe20000800000 */
[----:B------:R-:W0:Y:S01]  /*a4b50*/  LDC.64 R24, c[0x3][0x640] ;  /* 0x00c19000ff187b82 */ /* 0x000e220000000a00 */
[----:B------:R-:W-:-:S02]  /*a4b60*/  IADD3.X R2, PT, PT, R15, R5, RZ, P3, P6 ;  /* 0x000000050f027210 */ /* 0x000fc40001fec4ff */
[----:B------:R-:W-:Y:S02]  /*a4b70*/  ISETP.GE.U32.AND P1, PT, R13, R22, PT ;  /* 0x000000160d00720c */ /* 0x000fe40003f26070 */
[----:B------:R-:W-:Y:S01]  /*a4b80*/  ISETP.GE.U32.AND P3, PT, R9, R13, PT ;  /* 0x0000000d0900720c */ /* 0x000fe20003f66070 */
[C---:B------:R-:W-:Y:S01]  /*a4b90*/  IMAD.WIDE.U32 R12, R27.reuse, 0x3d1, RZ ;  /* 0x000003d11b0c7825 */ /* 0x040fe200078e00ff */
[----:B------:R-:W-:Y:S02]  /*a4ba0*/  ISETP.GE.U32.AND P2, PT, R27, R16, PT ;  /* 0x000000101b00720c */ /* 0x000fe40003f46070 */
[----:B------:R-:W-:Y:S01]  /*a4bb0*/  ISETP.GE.U32.AND.EX P1, PT, R15, R6, PT, P1 ;  /* 0x000000060f00720c */ /* 0x000fe20003f26110 */
[----:B------:R-:W-:Y:S01]  /*a4bc0*/  IMAD.WIDE.U32 R6, R14, 0x3d1, RZ ;  /* 0x000003d10e067825 */ /* 0x000fe200078e00ff */
[----:B------:R-:W-:Y:S02]  /*a4bd0*/  ISETP.GE.U32.AND.EX P3, PT, R2, R15, PT, P3 ;  /* 0x0000000f0200720c */ /* 0x000fe40003f66130 */
[----:B------:R-:W-:-:S02]  /*a4be0*/  ISETP.GE.U32.AND.EX P2, PT, R14, R17, PT, P2 ;  /* 0x000000110e00720c */ /* 0x000fc40003f46120 */
[----:B------:R-:W-:Y:S01]  /*a4bf0*/  SEL R4, RZ, 0x1, P1 ;  /* 0x00000001ff047807 */ /* 0x000fe20000800000 */
[----:B------:R-:W-:Y:S01]  /*a4c00*/  IMAD.WIDE.U32 R6, P1, R27, 0x1, R6 ;  /* 0x000000011b067825 */ /* 0x000fe20007820006 */
[----:B------:R-:W-:Y:S02]  /*a4c10*/  SEL R5, RZ, 0x1, P3 ;  /* 0x00000001ff057807 */ /* 0x000fe40001800000 */
[----:B------:R-:W-:Y:S02]  /*a4c20*/  @!P0 IADD3 R20, P6, PT, R23, R20, RZ ;  /* 0x0000001417148210 */ /* 0x000fe40007fde0ff */
[----:B------:R-:W-:Y:S02]  /*a4c30*/  SEL R23, RZ, 0x1, P2 ;  /* 0x00000001ff177807 */ /* 0x000fe40001000000 */
[----:B------:R-:W-:Y:S01]  /*a4c40*/  IADD3 R4, P3, P5, R5, R18, R4 ;  /* 0x0000001205047210 */ /* 0x000fe20007d7e004 */
[----:B------:R-:W-:Y:S01]  /*a4c50*/  @!P0 IMAD.X R21, RZ, RZ, R21, P6 ;  /* 0x000000ffff158224 */ /* 0x000fe200030e0615 */
[----:B------:R-:W-:-:S02]  /*a4c60*/  IADD3 R23, P2, PT, R20, R23, RZ ;  /* 0x0000001714177210 */ /* 0x000fc40007f5e0ff */
        /* <DEDUP_REMOVED lines=80> */
.L_x_2061:
[----:B------:R-:W-:Y:S05]  /*a5170*/  BSYNC.RECONVERGENT B2 ;  /* 0x0000000000027941 */ /* 0x000fea0003800200 */
.L_x_2060:
        /* <DEDUP_REMOVED lines=23> */
.L_x_2064:
[----:B------:R-:W-:Y:S05]  /*a52f0*/  BSYNC.RELIABLE B3 ;  /* 0x0000000000037941 */ /* 0x000fea0003800100 */
.L_x_2063:
        /* <DEDUP_REMOVED lines=18> */
.L_x_2065:
[----:B------:R-:W-:Y:S05]  /*a5420*/  BSYNC.RECONVERGENT B2 ;  /* 0x0000000000027941 */ /* 0x000fea0003800200 */
.L_x_2062:
[----:B------:R-:W-:Y:S05]  /*a5430*/  @P4 BRA `(.L_x_2066) ;  /* 0xffffffe400544947 */ /* 0x000fea000383ffff */
[----:B------:R-:W2:Y:S01]  /*a5440*/  LDL R17, [R1+0xa144] ;  /* 0x00a1440001117983 */ /* 0x000ea20000100800 */
[----:B------:R-:W-:-:S04]  /*a5450*/  IADD3 R16, P0, PT, RZ, RZ, RZ ;  /* 0x000000ffff107210 */ /* 0x000fc80007f1e0ff */
[----:B--2---:R-:W-:-:S04]  /*a5460*/  IADD3.X R11, PT, PT, R17, -0x1, RZ, P0, !PT ;  /* 0xffffffff110b7810 */ /* 0x004fc800007fe4ff */
        /* <DEDUP_REMOVED lines=8> */
[----:B------:R-:W-:Y:S01]  /*a54f0*/  IMAD.WIDE.U32 R40, R2, R22, RZ ;  /* 0x0000001602287225 */ /* 0x000fe200078e00ff */
[----:B------:R-:W-:-:S03]  /*a5500*/  IADD3 RZ, P0, PT, R31, R28, RZ ;  /* 0x0000001c1fff7210 */ /* 0x000fc60007f1e0ff */
[----:B------:R-:W-:-:S04]  /*a5510*/  IMAD.WIDE.U32 R36, R2, R20, RZ ;  /* 0x0000001402247225 */ /* 0x000fc800078e00ff */
[----:B------:R-:W-:Y:S02]  /*a5520*/  IMAD.X R43, RZ, RZ, RZ, P1 ;  /* 0x000000ffff2b7224 */ /* 0x000fe400008e06ff */
[----:B0-----:R-:W-:Y:S02]  /*a5530*/  IMAD R11, R23, R8, RZ ;  /* 0x00000008170b7224 */ /* 0x001fe400078e02ff */
[----:B------:R-:W-:Y:S02]  /*a5540*/  IMAD.MOV.U32 R42, RZ, RZ, R29 ;  /* 0x000000ffff2a7224 */ /* 0x000fe400078e001d */
[----:B------:R-:W-:-:S04]  /*a5550*/  IMAD.WIDE.U32 R34, R10, R22, RZ ;  /* 0x000000160a227225 */ /* 0x000fc800078e00ff */
[----:B------:R-:W-:-:S04]  /*a5560*/  IMAD.WIDE.U32 R38, R9, R22, RZ ;  /* 0x0000001609267225 */ /* 0x000fc800078e00ff */
[----:B------:R-:W-:-:S04]  /*a5570*/  IMAD.WIDE.U32 R40, P5, R23, R9, R40 ;  /* 0x0000000917287225 */ /* 0x000fc800078a0028 */
[----:B------:R-:W-:Y:S01]  /*a5580*/  IMAD.WIDE.U32 R28, R22, R8, RZ ;  /* 0x00000008161c7225 */ /* 0x000fe200078e00ff */
[----:B------:R-:W-:-:S03]  /*a5590*/  IADD3 RZ, P3, PT, R39, R40, RZ ;  /* 0x0000002827ff7210 */ /* 0x000fc60007f7e0ff */
[-C--:B------:R-:W-:Y:S02]  /*a55a0*/  IMAD R11, R22, R10.reuse, R11 ;  /* 0x0000000a160b7224 */ /* 0x080fe400078e020b */
[----:B------:R-:W-:-:S04]  /*a55b0*/  IMAD.WIDE.U32.X R42, R21, R10, R42, P0 ;  /* 0x0000000a152a7225 */ /* 0x000fc800000e042a */
[----:B------:R-:W-:-:S04]  /*a55c0*/  IMAD.WIDE.U32 R32, R9, R20, RZ ;  /* 0x0000001409207225 */ /* 0x000fc800078e00ff */
[----:B------:R-:W-:-:S04]  /*a55d0*/  IMAD.WIDE.U32 R36, P4, R21, R9, R36 ;  /* 0x0000000915247225 */ /* 0x000fc80007880024 */
[----:B------:R-:W-:Y:S01]  /*a55e0*/  IMAD.WIDE.U32 R30, R8, R22, RZ ;  /* 0x00000016081e7225 */ /* 0x000fe200078e00ff */
[----:B------:R-:W-:-:S03]  /*a55f0*/  IADD3 RZ, P1, PT, R33, R36, RZ ;  /* 0x0000002421ff7210 */ /* 0x000fc60007f3e0ff */
[----:B------:R-:W-:-:S04]  /*a5600*/  IMAD.WIDE.U32 R34, P2, R23, R8, R34 ;  /* 0x0000000817227225 */ /* 0x000fc80007840022 */
[----:B------:R-:W-:Y:S01]  /*a5610*/  IMAD.IADD R39, R29, 0x1, R11 ;  /* 0x000000011d277824 */ /* 0x000fe200078e020b */
[----:B------:R-:W-:Y:S01]  /*a5620*/  IADD3 R11, P0, PT, R42, R28, RZ ;  /* 0x0000001c2a0b7210 */ /* 0x000fe20007f1e0ff */
[-C--:B------:R-:W-:Y:S01]  /*a5630*/  IMAD R45, R21, R9.reuse, RZ ;  /* 0x00000009152d7224 */ /* 0x080fe200078e02ff */
[----:B------:R-:W-:Y:S01]  /*a5640*/  IADD3 RZ, P6, PT, R31, R34, RZ ;  /* 0x000000221fff7210 */ /* 0x000fe20007fde0ff */
[----:B------:R-:W-:-:S04]  /*a5650*/  IMAD.WIDE.U32 R32, R20, R9, RZ ;  /* 0x0000000914207225 */ /* 0x000fc800078e00ff */
[----:B------:R-:W-:Y:S02]  /*a5660*/  IMAD R45, R20, R2, R45 ;  /* 0x00000002142d7224 */ /* 0x000fe400078e022d */
[----:B------:R-:W-:Y:S01]  /*a5670*/  IMAD.X R31, RZ, RZ, RZ, P2 ;  /* 0x000000ffff1f7224 */ /* 0x000fe200010e06ff */
[----:B------:R-:W-:Y:S01]  /*a5680*/  ISETP.GE.U32.AND P2, PT, R11, R28, PT ;  /* 0x0000001c0b00720c */ /* 0x000fe20003f46070 */
[----:B------:R-:W-:Y:S02]  /*a5690*/  IMAD.X R52, R39, 0x1, R43, P0 ;  /* 0x0000000127347824 */ /* 0x000fe400000e062b */
[----:B------:R-:W-:Y:S01]  /*a56a0*/  IMAD.X R29, RZ, RZ, RZ, P4 ;  /* 0x000000ffff1d7224 */ /* 0x000fe200020e06ff */
[-C--:B------:R-:W-:Y:S01]  /*a56b0*/  IADD3 R53, P4, PT, R11, R32.reuse, RZ ;  /* 0x000000200b357210 */ /* 0x080fe20007f9e0ff */
[----:B------:R-:W-:Y:S01]  /*a56c0*/  IMAD.IADD R11, R33, 0x1, R45 ;  /* 0x00000001210b7824 */ /* 0x000fe200078e022d */
[----:B------:R-:W-:Y:S01]  /*a56d0*/  ISETP.GE.U32.AND.EX P2, PT, R52, R39, PT, P2 ;  /* 0x000000273400720c */ /* 0x000fe20003f46120 */
[----:B------:R-:W-:Y:S01]  /*a56e0*/  IMAD.MOV.U32 R30, RZ, RZ, R35 ;  /* 0x000000ffff1e7224 */ /* 0x000fe200078e0023 */
[----:B------:R-:W-:Y:S01]  /*a56f0*/  ISETP.GE.U32.AND P0, PT, R53, R32, PT ;  /* 0x000000203500720c */ /* 0x000fe20003f06070 */
[----:B------:R-:W-:Y:S01]  /*a5700*/  IMAD.MOV.U32 R28, RZ, RZ, R37 ;  /* 0x000000ffff1c7224 */ /* 0x000fe200078e0025 */
[----:B------:R-:W-:Y:S01]  /*a5710*/  SEL R45, RZ, 0x1, P2 ;  /* 0x00000001ff2d7807 */ /* 0x000fe20001000000 */
[----:B---3--:R-:W-:-:S02]  /*a5720*/  IMAD R33, R17, R8, RZ ;  /* 0x0000000811217224 */ /* 0x008fc400078e02ff */
[----:B------:R-:W-:-:S04]  /*a5730*/  IMAD.WIDE.U32 R36, R10, R16, RZ ;  /* 0x000000100a247225 */ /* 0x000fc800078e00ff */
[----:B------:R-:W-:-:S04]  /*a5740*/  IMAD.WIDE.U32 R38, R16, R8, RZ ;  /* 0x0000000810267225 */ /* 0x000fc800078e00ff */
[-C--:B------:R-:W-:Y:S02]  /*a5750*/  IMAD R49, R16, R10.reuse, R33 ;  /* 0x0000000a10317224 */ /* 0x080fe400078e0221 */
[----:B------:R-:W-:-:S04]  /*a5760*/  IMAD.WIDE.U32.X R30, R23, R10, R30, P6 ;  /* 0x0000000a171e7225 */ /* 0x000fc800030e041e */
[----:B------:R-:W-:Y:S01]  /*a5770*/  IMAD.X R33, RZ, RZ, RZ, P5 ;  /* 0x000000ffff217224 */ /* 0x000fe200028e06ff */
[----:B------:R-:W-:Y:S01]  /*a5780*/  IADD3 R45, P6, P2, R38, R30, R45 ;  /* 0x0000001e262d7210 */ /* 0x000fe20007ade02d */
[----:B------:R-:W-:-:S04]  /*a5790*/  IMAD.WIDE.U32 R42, R8, R16, RZ ;  /* 0x00000010082a7225 */ /* 0x000fc800078e00ff */
[----:B------:R-:W-:-:S04]  /*a57a0*/  IMAD.WIDE.U32 R36, P5, R17, R8, R36 ;  /* 0x0000000811247225 */ /* 0x000fc800078a0024 */
[-C--:B------:R-:W-:Y:S02]  /*a57b0*/  IMAD R47, R23, R9.reuse, RZ ;  /* 0x00000009172f7224 */ /* 0x080fe400078e02ff */
[----:B------:R-:W-:Y:S01]  /*a57c0*/  IMAD.X R52, R11, 0x1, R52, P4 ;  /* 0x000000010b347824 */ /* 0x000fe200020e0634 */
[----:B------:R-:W-:Y:S01]  /*a57d0*/  IADD3 RZ, P4, PT, R43, R36, RZ ;  /* 0x000000242bff7210 */ /* 0x000fe20007f9e0ff */
[----:B------:R-:W-:Y:S02]  /*a57e0*/  IMAD.IADD R39, R39, 0x1, R49 ;  /* 0x0000000127277824 */ /* 0x000fe400078e0231 */
[----:B------:R-:W-:Y:S01]  /*a57f0*/  IMAD.WIDE.U32 R34, R22, R9, RZ ;  /* 0x0000000916227225 */ /* 0x000fe200078e00ff */
[----:B------:R-:W-:Y:S02]  /*a5800*/  ISETP.GE.U32.AND.EX P0, PT, R52, R11, PT, P0 ;  /* 0x0000000b3400720c */ /* 0x000fe40003f06100 */
[----:B------:R-:W-:Y:S01]  /*a5810*/  IADD3.X R36, PT, PT, R39, R31, RZ, P6, P2 ;  /* 0x0000001f27247210 */ /* 0x000fe200037e44ff */
[----:B------:R-:W-:Y:S01]  /*a5820*/  IMAD R47, R22, R2, R47 ;  /* 0x00000002162f7224 */ /* 0x000fe200078e022f */
[----:B------:R-:W-:Y:S01]  /*a5830*/  SEL R44, RZ, 0x1, P0 ;  /* 0x00000001ff2c7807 */ /* 0x000fe20000000000 */
[----:B------:R-:W-:Y:S01]  /*a5840*/  IMAD.X R31, RZ, RZ, RZ, P5 ;  /* 0x000000ffff1f7224 */ /* 0x000fe200028e06ff */
[----:B------:R-:W-:Y:S01]  /*a5850*/  IADD3 R11, P5, PT, R45, R34, RZ ;  /* 0x000000222d0b7210 */ /* 0x000fe20007fbe0ff */
[----:B------:R-:W-:-:S02]  /*a5860*/  IMAD.IADD R47, R35, 0x1, R47 ;  /* 0x00000001232f7824 */ /* 0x000fc400078e022f */
[----:B------:R-:W-:Y:S01]  /*a5870*/  IMAD.WIDE.U32.X R28, R21, R2, R28, P1 ;  /* 0x00000002151c7225 */ /* 0x000fe200008e041c */
[----:B------:R-:W-:Y:S02]  /*a5880*/  ISETP.GE.U32.AND P1, PT, R45, R38, PT ;  /* 0x000000262d00720c */ /* 0x000fe40003f26070 */
[----:B------:R-:W-:Y:S01]  /*a5890*/  ISETP.GE.U32.AND P2, PT, R11, R34, PT ;  /* 0x000000220b00720c */ /* 0x000fe20003f46070 */
[----:B------:R-:W-:Y:S01]  /*a58a0*/  IMAD.X R38, R47, 0x1, R36, P5 ;  /* 0x000000012f267824 */ /* 0x000fe200028e0624 */
[----:B------:R-:W-:Y:S01]  /*a58b0*/  IADD3 R44, P0, P5, R11, R28, R44 ;  /* 0x0000001c0b2c7210 */ /* 0x000fe20007d1e02c */
[----:B------:R-:W-:Y:S01]  /*a58c0*/  IMAD.MOV.U32 R30, RZ, RZ, R37 ;  /* 0x000000ffff1e7224 */ /* 0x000fe200078e0025 */
[----:B------:R-:W-:Y:S01]  /*a58d0*/  ISETP.GE.U32.AND.EX P1, PT, R36, R39, PT, P1 ;  /* 0x000000272400720c */ /* 0x000fe20003f26110 */
[-C--:B------:R-:W-:Y:S01]  /*a58e0*/  IMAD.WIDE.U32 R34, R18, R8.reuse, RZ ;  /* 0x0000000812227225 */ /* 0x080fe200078e00ff */
[----:B------:R-:W-:Y:S02]  /*a58f0*/  ISETP.GE.U32.AND P6, PT, R44, R11, PT ;  /* 0x0000000b2c00720c */ /* 0x000fe40003fc6070 */
[C---:B------:R-:W-:Y:S01]  /*a5900*/  IADD3.X R45, PT, PT, R38.reuse, R29, RZ, P0, P5 ;  /* 0x0000001d262d7210 */ /* 0x040fe200007ea4ff */
[----:B------:R-:W-:Y:S01]  /*a5910*/  IMAD R11, R19, R8, RZ ;  /* 0x00000008130b7224 */ /* 0x000fe200078e02ff */
[----:B------:R-:W-:Y:S01]  /*a5920*/  ISETP.GE.U32.AND.EX P2, PT, R38, R47, PT, P2 ;  /* 0x0000002f2600720c */ /* 0x000fe20003f46120 */
[----:B------:R-:W-:Y:S01]  /*a5930*/  IMAD.WIDE.U32 R28, R5, R20, RZ ;  /* 0x00000014051c7225 */ /* 0x000fe200078e00ff */
[----:B------:R-:W-:-:S03]  /*a5940*/  ISETP.GE.U32.AND.EX P6, PT, R45, R38, PT, P6 ;  /* 0x000000262d00720c */ /* 0x000fc60003fc6160 */
[----:B------:R-:W-:Y:S01]  /*a5950*/  IMAD R11, R18, R10, R11 ;  /* 0x0000000a120b7224 */ /* 0x000fe200078e020b */
[----:B------:R-:W-:Y:S01]  /*a5960*/  SEL R47, RZ, 0x1, P6 ;  /* 0x00000001ff2f7807 */ /* 0x000fe20003000000 */
[----:B------:R-:W-:Y:S02]  /*a5970*/  IMAD.MOV.U32 R32, RZ, RZ, R41 ;  /* 0x000000ffff207224 */ /* 0x000fe400078e0029 */
[----:B------:R-:W-:-:S04]  /*a5980*/  IMAD.WIDE.U32 R36, R2, R16, RZ ;  /* 0x0000001002247225 */ /* 0x000fc800078e00ff */
[----:B------:R-:W-:-:S04]  /*a5990*/  IMAD.WIDE.U32 R38, R4, R20, RZ ;  /* 0x0000001404267225 */ /* 0x000fc800078e00ff */
[----:B------:R-:W-:-:S04]  /*a59a0*/  IMAD.WIDE.U32 R28, P0, R21, R4, R28 ;  /* 0x00000004151c7225 */ /* 0x000fc8000780001c */
[----:B------:R-:W-:Y:S01]  /*a59b0*/  IMAD.IADD R43, R35, 0x1, R11 ;  /* 0x00000001232b7824 */ /* 0x000fe200078e020b */
[----:B------:R-:W-:Y:S01]  /*a59c0*/  SEL R35, RZ, 0x1, P1 ;  /* 0x00000001ff237807 */ /* 0x000fe20000800000 */
[----:B------:R-:W-:Y:S01]  /*a59d0*/  IMAD.WIDE.U32.X R30, R17, R10, R30, P4 ;  /* 0x0000000a111e7225 */ /* 0x000fe200020e041e */
[----:B------:R-:W-:-:S03]  /*a59e0*/  SEL R11, RZ, 0x1, P2 ;  /* 0x00000001ff0b7807 */ /* 0x000fc60001000000 */
[----:B------:R-:W-:Y:S01]  /*a59f0*/  IMAD.WIDE.U32.X R40, R23, R2, R32, P3 ;  /* 0x0000000217287225 */ /* 0x000fe200018e0420 */
[----:B------:R-:W-:Y:S02]  /*a5a00*/  IADD3 RZ, P3, PT, R39, R28, RZ ;  /* 0x0000001c27ff7210 */ /* 0x000fe40007f7e0ff */
[----:B------:R-:W-:Y:S01]  /*a5a10*/  IADD3 R42, P1, P6, R34, R30, R35 ;  /* 0x0000001e222a7210 */ /* 0x000fe20007e3e023 */
[----:B------:R-:W-:Y:S01]  /*a5a20*/  IMAD.WIDE.U32 R36, P5, R17, R9, R36 ;  /* 0x0000000911247225 */ /* 0x000fe200078a0024 */
[----:B------:R-:W-:Y:S02]  /*a5a30*/  IADD3 R47, P2, P4, R47, R40, R11 ;  /* 0x000000282f2f7210 */ /* 0x000fe40007c5e00b */
[----:B------:R-:W-:Y:S01]  /*a5a40*/  IADD3.X R11, PT, PT, R43, R31, RZ, P1, P6 ;  /* 0x0000001f2b0b7210 */ /* 0x000fe20000fec4ff */
[----:B------:R-:W-:Y:S01]  /*a5a50*/  IMAD.WIDE.U32 R32, R9, R16, RZ ;  /* 0x0000001009207225 */ /* 0x000fe200078e00ff */
[----:B------:R-:W-:-:S03]  /*a5a60*/  IADD3.X R46, PT, PT, RZ, R41, RZ, P2, P4 ;  /* 0x00000029ff2e7210 */ /* 0x000fc600017e84ff */
[----:B------:R-:W-:Y:S01]  /*a5a70*/  IMAD.WIDE.U32 R38, R10, R18, RZ ;  /* 0x000000120a267225 */ /* 0x000fe200078e00ff */
[----:B------:R-:W-:-:S03]  /*a5a80*/  IADD3 RZ, P1, PT, R33, R36, RZ ;  /* 0x0000002421ff7210 */ /* 0x000fc60007f3e0ff */
[----:B------:R-:W-:-:S04]  /*a5a90*/  IMAD.WIDE.U32 R32, R8, R18, RZ ;  /* 0x0000001208207225 */ /* 0x000fc800078e00ff */
[----:B------:R-:W-:-:S04]  /*a5aa0*/  IMAD.WIDE.U32 R38, P2, R19, R8, R38 ;  /* 0x0000000813267225 */ /* 0x000fc80007840026 */
[----:B------:R-:W-:Y:S01]  /*a5ab0*/  IMAD R28, R21, R4, RZ ;  /* 0x00000004151c7224 */ /* 0x000fe200078e02ff */
[----:B------:R-:W-:Y:S01]  /*a5ac0*/  IADD3 RZ, P6, PT, R33, R38, RZ ;  /* 0x0000002621ff7210 */ /* 0x000fe20007fde0ff */
[----:B------:R-:W-:-:S04]  /*a5ad0*/  IMAD.WIDE.U32 R30, R20, R4, RZ ;  /* 0x00000004141e7225 */ /* 0x000fc800078e00ff */
[----:B------:R-:W-:Y:S01]  /*a5ae0*/  IMAD R35, R20, R5, R28 ;  /* 0x0000000514237224 */ /* 0x000fe200078e021c */
[----:B------:R-:W-:Y:S01]  /*a5af0*/  IADD3 R51, P4, PT, R44, R30, RZ ;  /* 0x0000001e2c337210 */ /* 0x000fe20007f9e0ff */
[----:B------:R-:W-:-:S04]  /*a5b00*/  IMAD.WIDE.U32 R32, R2, R18, RZ ;  /* 0x0000001202207225 */ /* 0x000fc800078e00ff */
[----:B------:R-:W-:Y:S02]  /*a5b10*/  IMAD.IADD R28, R31, 0x1, R35 ;  /* 0x000000011f1c7824 */ /* 0x000fe400078e0223 */
[----:B------:R-:W-:Y:S01]  /*a5b20*/  IMAD.X R41, RZ, RZ, RZ, P5 ;  /* 0x000000ffff297224 */ /* 0x000fe200028e06ff */
[----:B------:R-:W-:Y:S01]  /*a5b30*/  ISETP.GE.U32.AND P5, PT, R51, R30, PT ;  /* 0x0000001e3300720c */ /* 0x000fe20003fa6070 */
[----:B------:R-:W-:Y:S02]  /*a5b40*/  IMAD.MOV.U32 R40, RZ, RZ, R37 ;  /* 0x000000ffff287224 */ /* 0x000fe400078e0025 */
[----:B------:R-:W-:Y:S02]  /*a5b50*/  IMAD.X R35, RZ, RZ, RZ, P2 ;  /* 0x000000ffff237224 */ /* 0x000fe400010e06ff */
[----:B------:R-:W-:-:S04]  /*a5b60*/  IMAD.WIDE.U32 R32, P2, R19, R9, R32 ;  /* 0x0000000913207225 */ /* 0x000fc80007840020 */
[----:B------:R-:W-:-:S04]  /*a5b70*/  IMAD.WIDE.U32 R36, R9, R18, RZ ;  /* 0x0000001209247225 */ /* 0x000fc800078e00ff */
[----:B------:R-:W-:Y:S01]  /*a5b80*/  IMAD.WIDE.U32.X R30, R17, R2, R40, P1 ;  /* 0x00000002111e7225 */ /* 0x000fe200008e0428 */
[----:B------:R-:W-:-:S03]  /*a5b90*/  ISETP.GE.U32.AND P1, PT, R42, R34, PT ;  /* 0x000000222a00720c */ /* 0x000fc60003f26070 */
[----:B------:R-:W-:Y:S01]  /*a5ba0*/  IMAD R49, R17, R9, RZ ;  /* 0x0000000911317224 */ /* 0x000fe200078e02ff */
[----:B------:R-:W-:Y:S01]  /*a5bb0*/  ISETP.GE.U32.AND.EX P1, PT, R11, R43, PT, P1 ;  /* 0x0000002b0b00720c */ /* 0x000fe20003f26110 */
[----:B------:R-:W-:Y:S01]  /*a5bc0*/  IMAD.X R41, RZ, RZ, RZ, P2 ;  /* 0x000000ffff297224 */ /* 0x000fe200010e06ff */
[----:B------:R-:W-:Y:S01]  /*a5bd0*/  IADD3 RZ, P2, PT, R37, R32, RZ ;  /* 0x0000002025ff7210 */ /* 0x000fe20007f5e0ff */
[----:B------:R-:W-:-:S04]  /*a5be0*/  IMAD.WIDE.U32 R36, R16, R9, RZ ;  /* 0x0000000910247225 */ /* 0x000fc800078e00ff */
[----:B------:R-:W-:Y:S02]  /*a5bf0*/  IMAD.MOV.U32 R34, RZ, RZ, R39 ;  /* 0x000000ffff227224 */ /* 0x000fe400078e0027 */
[----:B------:R-:W-:Y:S02]  /*a5c00*/  IMAD R49, R16, R2, R49 ;  /* 0x0000000210317224 */ /* 0x000fe400078e0231 */
[----:B------:R-:W-:Y:S01]  /*a5c10*/  IMAD.WIDE.U32.X R34, R19, R10, R34, P6 ;  /* 0x0000000a13227225 */ /* 0x000fe200030e0422 */
[----:B------:R-:W-:-:S03]  /*a5c20*/  IADD3 R39, P6, PT, R42, R36, RZ ;  /* 0x000000242a277210 */ /* 0x000fc60007fde0ff */
[----:B------:R-:W-:Y:S02]  /*a5c30*/  IMAD.MOV.U32 R40, RZ, RZ, R33 ;  /* 0x000000ffff287224 */ /* 0x000fe400078e0021 */
[----:B------:R-:W-:Y:S02]  /*a5c40*/  IMAD.IADD R38, R37, 0x1, R49 ;  /* 0x0000000125267824 */ /* 0x000fe400078e0231 */
[C---:B------:R-:W-:Y:S02]  /*a5c50*/  IMAD R37, R19.reuse, R9, RZ ;  /* 0x0000000913257224 */ /* 0x040fe400078e02ff */
[----:B------:R-:W-:Y:S01]  /*a5c60*/  IMAD.WIDE.U32.X R32, R19, R2, R40, P2 ;  /* 0x0000000213207225 */ /* 0x000fe200010e0428 */
[----:B------:R-:W-:-:S03]  /*a5c70*/  ISETP.GE.U32.AND P2, PT, R39, R36, PT ;  /* 0x000000242700720c */ /* 0x000fc60003f46070 */
[----:B------:R-:W-:Y:S01]  /*a5c80*/  IMAD.X R50, R28, 0x1, R45, P4 ;  /* 0x000000011c327824 */ /* 0x000fe200020e062d */
[----:B------:R-:W-:Y:S01]  /*a5c90*/  IADD3 R47, P4, PT, R39, R47, RZ ;  /* 0x0000002f272f7210 */ /* 0x000fe20007f9e0ff */
[----:B------:R-:W-:Y:S02]  /*a5ca0*/  IMAD R40, R18, R2, R37 ;  /* 0x0000000212287224 */ /* 0x000fe400078e0225 */
[----:B------:R-:W-:Y:S01]  /*a5cb0*/  IMAD.X R42, R38, 0x1, R11, P6 ;  /* 0x00000001262a7824 */ /* 0x000fe200030e060b */
[----:B------:R-:W-:Y:S01]  /*a5cc0*/  ISETP.GE.U32.AND P6, PT, R47, R39, PT ;  /* 0x000000272f00720c */ /* 0x000fe20003fc6070 */
[----:B------:R-:W-:Y:S01]  /*a5cd0*/  IMAD.WIDE.U32 R36, R18, R9, RZ ;  /* 0x0000000912247225 */ /* 0x000fe200078e00ff */
[----:B------:R-:W-:Y:S02]  /*a5ce0*/  SEL R9, RZ, 0x1, P1 ;  /* 0x00000001ff097807 */ /* 0x000fe40000800000 */
[C---:B------:R-:W-:Y:S01]  /*a5cf0*/  ISETP.GE.U32.AND.EX P2, PT, R42.reuse, R38, PT, P2 ;  /* 0x000000262a00720c */ /* 0x040fe20003f46120 */
[----:B------:R-:W-:Y:S01]  /*a5d00*/  IMAD.X R46, R42, 0x1, R46, P4 ;  /* 0x000000012a2e7824 */ /* 0x000fe200020e062e */
[----:B------:R-:W-:Y:S01]  /*a5d10*/  IADD3 R2, P1, P4, R36, R34, R9 ;  /* 0x0000002224027210 */ /* 0x000fe20007c3e009 */
[----:B------:R-:W-:Y:S01]  /*a5d20*/  IMAD R9, R23, R4, RZ ;  /* 0x0000000417097224 */ /* 0x000fe200078e02ff */
[----:B------:R-:W-:Y:S01]  /*a5d30*/  SEL R48, RZ, 0x1, P2 ;  /* 0x00000001ff307807 */ /* 0x000fe20001000000 */
[----:B------:R-:W-:Y:S01]  /*a5d40*/  IMAD.IADD R11, R37, 0x1, R40 ;  /* 0x00000001250b7824 */ /* 0x000fe200078e0228 */
[----:B------:R-:W-:Y:S01]  /*a5d50*/  ISETP.GE.U32.AND P2, PT, R2, R36, PT ;  /* 0x000000240200720c */ /* 0x000fe20003f46070 */
[----:B------:R-:W-:Y:S01]  /*a5d60*/  IMAD.WIDE.U32 R40, R5, R22, RZ ;  /* 0x0000001605287225 */ /* 0x000fe200078e00ff */
[----:B------:R-:W-:-:S03]  /*a5d70*/  ISETP.GE.U32.AND.EX P5, PT, R50, R28, PT, P5 ;  /* 0x0000001c3200720c */ /* 0x000fc60003fa6150 */
[C---:B------:R-:W-:Y:S02]  /*a5d80*/  IMAD R9, R22.reuse, R5, R9 ;  /* 0x0000000516097224 */ /* 0x040fe400078e0209 */
[----:B------:R-:W-:-:S04]  /*a5d90*/  IMAD.WIDE.U32 R36, R22, R4, RZ ;  /* 0x0000000416247225 */ /* 0x000fc800078e00ff */
[----:B------:R-:W-:Y:S01]  /*a5da0*/  IMAD.X R39, RZ, RZ, RZ, P0 ;  /* 0x000000ffff277224 */ /* 0x000fe200000e06ff */
[----:B------:R-:W-:Y:S01]  /*a5db0*/  ISETP.GE.U32.AND.EX P0, PT, R46, R42, PT, P6 ;  /* 0x0000002a2e00720c */ /* 0x000fe20003f06160 */
[----:B------:R-:W-:Y:S02]  /*a5dc0*/  IMAD.MOV.U32 R38, RZ, RZ, R29 ;  /* 0x000000ffff267224 */ /* 0x000fe400078e001d */
[----:B------:R-:W-:-:S04]  /*a5dd0*/  IMAD.WIDE.U32 R28, P6, R23, R4, R40 ;  /* 0x00000004171c7225 */ /* 0x000fc800078c0028 */
[----:B------:R-:W-:Y:S01]  /*a5de0*/  IMAD.IADD R42, R37, 0x1, R9 ;  /* 0x00000001252a7824 */ /* 0x000fe200078e0209 */
[----:B------:R-:W-:Y:S01]  /*a5df0*/  SEL R9, RZ, 0x1, P5 ;  /* 0x00000001ff097807 */ /* 0x000fe20002800000 */
[----:B------:R-:W-:Y:S01]  /*a5e00*/  IMAD.WIDE.U32 R40, R4, R22, RZ ;  /* 0x0000001604287225 */ /* 0x000fe200078e00ff */
[----:B------:R-:W-:-:S03]  /*a5e10*/  IADD3 R37, P5, PT, R47, R36, RZ ;  /* 0x000000242f257210 */ /* 0x000fc60007fbe0ff */
[----:B------:R-:W-:Y:S01]  /*a5e20*/  IMAD.WIDE.U32.X R38, R21, R5, R38, P3 ;  /* 0x0000000515267225 */ /* 0x000fe200018e0426 */
[----:B------:R-:W-:Y:S02]  /*a5e30*/  IADD3 RZ, P3, PT, R41, R28, RZ ;  /* 0x0000001c29ff7210 */ /* 0x000fe40007f7e0ff */
[----:B------:R-:W-:Y:S01]  /*a5e40*/  SEL R41, RZ, 0x1, P0 ;  /* 0x00000001ff297807 */ /* 0x000fe20000000000 */
[----:B------:R-:W-:Y:S01]  /*a5e50*/  IMAD.X R40, R42, 0x1, R46, P5 ;  /* 0x000000012a287824 */ /* 0x000fe200028e062e */
[----:B------:R-:W-:Y:S02]  /*a5e60*/  IADD3 R28, P0, P5, R37, R38, R9 ;  /* 0x00000026251c7210 */ /* 0x000fe40007d1e009 */
[----:B------:R-:W-:Y:S01]  /*a5e70*/  IADD3.X R9, PT, PT, R11, R35, RZ, P1, P4 ;  /* 0x000000230b097210 */ /* 0x000fe20000fe84ff */
[----:B------:R-:W-:Y:S01]  /*a5e80*/  IMAD.WIDE.U32 R34, R5, R16, RZ ;  /* 0x0000001005227225 */ /* 0x000fe200078e00ff */
[----:B------:R-:W-:Y:S02]  /*a5e90*/  IADD3 R48, P1, P4, R41, R30, R48 ;  /* 0x0000001e29307210 */ /* 0x000fe40007c3e030 */
[----:B------:R-:W-:Y:S01]  /*a5ea0*/  IADD3.X R44, PT, PT, R40, R39, RZ, P0, P5 ;  /* 0x00000027282c7210 */ /* 0x000fe200007ea4ff */
[----:B------:R-:W-:Y:S01]  /*a5eb0*/  IMAD.WIDE.U32 R38, R4, R18, RZ ;  /* 0x0000001204267225 */ /* 0x000fe200078e00ff */
[----:B------:R-:W-:-:S02]  /*a5ec0*/  ISETP.GE.U32.AND P0, PT, R37, R36, PT ;  /* 0x000000242500720c */ /* 0x000fc40003f06070 */
[----:B------:R-:W-:Y:S01]  /*a5ed0*/  IADD3.X R47, PT, PT, RZ, R31, RZ, P1, P4 ;  /* 0x0000001fff2f7210 */ /* 0x000fe20000fe84ff */
[----:B------:R-:W-:Y:S01]  /*a5ee0*/  IMAD.WIDE.U32 R30, R4, R16, RZ ;  /* 0x00000010041e7225 */ /* 0x000fe200078e00ff */
[----:B------:R-:W-:Y:S02]  /*a5ef0*/  ISETP.GE.U32.AND P5, PT, R28, R37, PT ;  /* 0x000000251c00720c */ /* 0x000fe40003fa6070 */
[----:B------:R-:W-:Y:S01]  /*a5f00*/  ISETP.GE.U32.AND.EX P1, PT, R40, R42, PT, P0 ;  /* 0x0000002a2800720c */ /* 0x000fe20003f26100 */
[----:B------:R-:W-:Y:S01]  /*a5f10*/  IMAD.WIDE.U32 R36, R5, R18, RZ ;  /* 0x0000001205247225 */ /* 0x000fe200078e00ff */
[----:B------:R-:W-:Y:S02]  /*a5f20*/  ISETP.GE.U32.AND.EX P5, PT, R44, R40, PT, P5 ;  /* 0x000000282c00720c */ /* 0x000fe40003fa6150 */
[----:B------:R-:W-:Y:S01]  /*a5f30*/  SEL R46, RZ, 0x1, P1 ;  /* 0x00000001ff2e7807 */ /* 0x000fe20000800000 */
[----:B------:R-:W-:Y:S01]  /*a5f40*/  IMAD.WIDE.U32 R34, P0, R17, R4, R34 ;  /* 0x0000000411227225 */ /* 0x000fe20007800022 */
[----:B------:R-:W-:-:S02]  /*a5f50*/  SEL R45, RZ, 0x1, P5 ;  /* 0x00000001ff2d7807 */ /* 0x000fc40002800000 */
[----:B------:R-:W-:Y:S01]  /*a5f60*/  ISETP.GE.U32.AND.EX P2, PT, R9, R11, PT, P2 ;  /* 0x0000000b0900720c */ /* 0x000fe20003f46120 */
[----:B------:R-:W-:Y:S01]  /*a5f70*/  IMAD.WIDE.U32 R36, P4, R19, R4, R36 ;  /* 0x0000000413247225 */ /* 0x000fe20007880024 */
[----:B------:R-:W-:-:S03]  /*a5f80*/  IADD3 RZ, P1, PT, R31, R34, RZ ;  /* 0x000000221fff7210 */ /* 0x000fc60007f3e0ff */
[----:B------:R-:W-:Y:S01]  /*a5f90*/  IMAD R34, R21, R6, RZ ;  /* 0x0000000615227224 */ /* 0x000fe200078e02ff */
[----:B------:R-:W-:Y:S01]  /*a5fa0*/  IADD3 RZ, P5, PT, R39, R36, RZ ;  /* 0x0000002427ff7210 */ /* 0x000fe20007fbe0ff */
[----:B------:R-:W-:-:S04]  /*a5fb0*/  IMAD.WIDE.U32 R30, R20, R6, RZ ;  /* 0x00000006141e7225 */ /* 0x000fc800078e00ff */
[----:B------:R-:W-:Y:S02]  /*a5fc0*/  IMAD R41, R20, R7, R34 ;  /* 0x0000000714297224 */ /* 0x000fe400078e0222 */
[----:B------:R-:W-:Y:S01]  /*a5fd0*/  IMAD.X R39, RZ, RZ, RZ, P6 ;  /* 0x000000ffff277224 */ /* 0x000fe200030e06ff */
[----:B------:R-:W-:Y:S01]  /*a5fe0*/  IADD3 R49, P6, PT, R28, R30, RZ ;  /* 0x0000001e1c317210 */ /* 0x000fe20007fde0ff */
[----:B------:R-:W-:-:S04]  /*a5ff0*/  IMAD.WIDE.U32 R42, R7, R20, RZ ;  /* 0x00000014072a7225 */ /* 0x000fc800078e00ff */
[----:B------:R-:W-:Y:S02]  /*a6000*/  IMAD.IADD R36, R31, 0x1, R41 ;  /* 0x000000011f247824 */ /* 0x000fe400078e0229 */
[----:B------:R-:W-:Y:S02]  /*a6010*/  IMAD.MOV.U32 R38, RZ, RZ, R29 ;  /* 0x000000ffff267224 */ /* 0x000fe400078e001d */
[----:B------:R-:W-:Y:S02]  /*a6020*/  IMAD.X R31, RZ, RZ, RZ, P4 ;  /* 0x000000ffff1f7224 */ /* 0x000fe400020e06ff */
[----:B------:R-:W-:-:S04]  /*a6030*/  IMAD.WIDE.U32 R42, P4, R21, R6, R42 ;  /* 0x00000006152a7225 */ /* 0x000fc8000788002a */
[----:B------:R-:W-:-:S04]  /*a6040*/  IMAD.WIDE.U32 R28, R6, R20, RZ ;  /* 0x00000014061c7225 */ /* 0x000fc800078e00ff */
[----:B------:R-:W-:Y:S01]  /*a6050*/  IMAD.X R44, R36, 0x1, R44, P6 ;  /* 0x00000001242c7824 */ /* 0x000fe200030e062c */
[----:B------:R-:W-:Y:S01]  /*a6060*/  IADD3 R48, P6, PT, R2, R48, RZ ;  /* 0x0000003002307210 */ /* 0x000fe20007fde0ff */
[----:B------:R-:W-:Y:S01]  /*a6070*/  IMAD.X R41, RZ, RZ, RZ, P0 ;  /* 0x000000ffff297224 */ /* 0x000fe200000e06ff */
[----:B------:R-:W-:Y:S01]  /*a6080*/  ISETP.GE.U32.AND P0, PT, R49, R30, PT ;  /* 0x0000001e3100720c */ /* 0x000fe20003f06070 */
[----:B------:R-:W-:Y:S02]  /*a6090*/  IMAD.MOV.U32 R40, RZ, RZ, R35 ;  /* 0x000000ffff287224 */ /* 0x000fe400078e0023 */
[----:B------:R-:W-:Y:S01]  /*a60a0*/  IMAD.WIDE.U32.X R38, R23, R5, R38, P3 ;  /* 0x0000000517267225 */ /* 0x000fe200018e0426 */
[----:B------:R-:W-:Y:S02]  /*a60b0*/  ISETP.GE.U32.AND P3, PT, R48, R2, PT ;  /* 0x000000023000720c */ /* 0x000fe40003f66070 */
[----:B------:R-:W-:Y:S01]  /*a60c0*/  ISETP.GE.U32.AND.EX P0, PT, R44, R36, PT, P0 ;  /* 0x000000242c00720c */ /* 0x000fe20003f06100 */
[----:B------:R-:W-:Y:S01]  /*a60d0*/  IMAD.X R35, RZ, RZ, RZ, P4 ;  /* 0x000000ffff237224 */ /* 0x000fe200020e06ff */
[----:B------:R-:W-:Y:S01]  /*a60e0*/  IADD3 RZ, P4, PT, R29, R42, RZ ;  /* 0x0000002a1dff7210 */ /* 0x000fe20007f9e0ff */
[----:B------:R-:W-:-:S02]  /*a60f0*/  IMAD R11, R17, R4, RZ ;  /* 0x00000004110b7224 */ /* 0x000fc400078e02ff */
[----:B------:R-:W-:Y:S02]  /*a6100*/  IMAD.MOV.U32 R30, RZ, RZ, R37 ;  /* 0x000000ffff1e7224 */ /* 0x000fe400078e0025 */
[----:B------:R-:W-:-:S04]  /*a6110*/  IMAD.WIDE.U32.X R28, R17, R5, R40, P1 ;  /* 0x00000005111c7225 */ /* 0x000fc800008e0428 */
[----:B------:R-:W-:Y:S01]  /*a6120*/  IMAD.X R2, R9, 0x1, R47, P6 ;  /* 0x0000000109027824 */ /* 0x000fe200030e062f */
[----:B------:R-:W-:Y:S01]  /*a6130*/  IADD3 R46, P1, P6, R45, R38, R46 ;  /* 0x000000262d2e7210 */ /* 0x000fe20007e3e02e */
[----:B------:R-:W-:-:S03]  /*a6140*/  IMAD.WIDE.U32 R36, R16, R4, RZ ;  /* 0x0000000410247225 */ /* 0x000fc600078e00ff */
[----:B------:R-:W-:Y:S01]  /*a6150*/  ISETP.GE.U32.AND.EX P3, PT, R2, R9, PT, P3 ;  /* 0x000000090200720c */ /* 0x000fe20003f66130 */
[----:B------:R-:W-:Y:S01]  /*a6160*/  IMAD.MOV.U32 R34, RZ, RZ, R43 ;  /* 0x000000ffff227224 */ /* 0x000fe200078e002b */
[----:B------:R-:W-:Y:S01]  /*a6170*/  IADD3.X R40, PT, PT, RZ, R39, RZ, P1, P6 ;  /* 0x00000027ff287210 */ /* 0x000fe20000fec4ff */
[C---:B------:R-:W-:Y:S01]  /*a6180*/  IMAD R38, R19.reuse, R4, RZ ;  /* 0x0000000413267224 */ /* 0x040fe200078e02ff */
[----:B------:R-:W-:Y:S01]  /*a6190*/  SEL R39, RZ, 0x1, P2 ;  /* 0x00000001ff277807 */ /* 0x000fe20001000000 */
[-C--:B------:R-:W-:Y:S02]  /*a61a0*/  IMAD R43, R16, R5.reuse, R11 ;  /* 0x00000005102b7224 */ /* 0x080fe400078e020b */
[----:B------:R-:W-:Y:S01]  /*a61b0*/  IMAD.WIDE.U32.X R30, R19, R5, R30, P5 ;  /* 0x00000005131e7225 */ /* 0x000fe200028e041e */
[----:B------:R-:W-:-:S03]  /*a61c0*/  IADD3 R41, P5, PT, R48, R36, RZ ;  /* 0x0000002430297210 */ /* 0x000fc60007fbe0ff */
[----:B------:R-:W-:Y:S01]  /*a61d0*/  IMAD R11, R18, R5, R38 ;  /* 0x00000005120b7224 */ /* 0x000fe200078e0226 */
[----:B------:R-:W-:Y:S01]  /*a61e0*/  ISETP.GE.U32.AND P1, PT, R41, R36, PT ;  /* 0x000000242900720c */ /* 0x000fe20003f26070 */
[----:B------:R-:W-:Y:S02]  /*a61f0*/  IMAD.IADD R38, R37, 0x1, R43 ;  /* 0x0000000125267824 */ /* 0x000fe400078e022b */
[----:B------:R-:W-:Y:S02]  /*a6200*/  IMAD R9, R23, R6, RZ ;  /* 0x0000000617097224 */ /* 0x000fe400078e02ff */
[----:B------:R-:W-:Y:S01]  /*a6210*/  IMAD.X R5, R38, 0x1, R2, P5 ;  /* 0x0000000126057824 */ /* 0x000fe200028e0602 */
[----:B------:R-:W-:Y:S01]  /*a6220*/  IADD3 R46, P5, PT, R41, R46, RZ ;  /* 0x0000002e292e7210 */ /* 0x000fe20007fbe0ff */
[----:B------:R-:W-:-:S03]  /*a6230*/  IMAD.WIDE.U32 R36, R22, R6, RZ ;  /* 0x0000000616247225 */ /* 0x000fc600078e00ff */
[C---:B------:R-:W-:Y:S01]  /*a6240*/  ISETP.GE.U32.AND.EX P1, PT, R5.reuse, R38, PT, P1 ;  /* 0x000000260500720c */ /* 0x040fe20003f26110 */
[----:B------:R-:W-:Y:S01]  /*a6250*/  IMAD R43, R22, R7, R9 ;  /* 0x00000007162b7224 */ /* 0x000fe200078e0209 */
[----:B------:R-:W-:Y:S01]  /*a6260*/  SEL R38, RZ, 0x1, P3 ;  /* 0x00000001ff267807 */ /* 0x000fe20001800000 */
[----:B------:R-:W-:Y:S01]  /*a6270*/  IMAD.X R9, R5, 0x1, R40, P5 ;  /* 0x0000000105097824 */ /* 0x000fe200028e0628 */
[C---:B------:R-:W-:Y:S01]  /*a6280*/  ISETP.GE.U32.AND P2, PT, R46.reuse, R41, PT ;  /* 0x000000292e00720c */ /* 0x040fe20003f46070 */
[----:B------:R-:W-:Y:S01]  /*a6290*/  IMAD.IADD R42, R37, 0x1, R43 ;  /* 0x00000001252a7824 */ /* 0x000fe200078e022b */
[----:B------:R-:W-:Y:S01]  /*a62a0*/  SEL R37, RZ, 0x1, P0 ;  /* 0x00000001ff257807 */ /* 0x000fe20000000000 */
[----:B------:R-:W-:Y:S01]  /*a62b0*/  IMAD.WIDE.U32.X R40, R21, R7, R34, P4 ;  /* 0x0000000715287225 */ /* 0x000fe200020e0422 */
[----:B------:R-:W-:Y:S02]  /*a62c0*/  IADD3 R2, P5, PT, R46, R36, RZ ;  /* 0x000000242e027210 */ /* 0x000fe40007fbe0ff */
[----:B------:R-:W-:Y:S01]  /*a62d0*/  IADD3 R39, P0, P4, R38, R32, R39 ;  /* 0x0000002026277210 */ /* 0x000fe20007c1e027 */
[----:B------:R-:W-:Y:S01]  /*a62e0*/  IMAD.WIDE.U32 R34, R18, R4, RZ ;  /* 0x0000000412227225 */ /* 0x000fe200078e00ff */
[----:B------:R-:W-:-:S02]  /*a62f0*/  ISETP.GE.U32.AND.EX P2, PT, R9, R5, PT, P2 ;  /* 0x000000050900720c */ /* 0x000fc40003f46120 */
[----:B------:R-:W-:Y:S01]  /*a6300*/  IADD3.X R45, PT, PT, RZ, R33, RZ, P0, P4 ;  /* 0x00000021ff2d7210 */ /* 0x000fe200007e84ff */
[----:B------:R-:W-:Y:S01]  /*a6310*/  IMAD.X R4, R42, 0x1, R9, P5 ;  /* 0x000000012a047824 */ /* 0x000fe200028e0609 */
[C---:B------:R-:W-:Y:S01]  /*a6320*/  ISETP.GE.U32.AND P3, PT, R2.reuse, R36, PT ;  /* 0x000000240200720c */ /* 0x040fe20003f66070 */
[----:B------:R-:W-:Y:S01]  /*a6330*/  IMAD.WIDE.U32 R32, R7, R22, RZ ;  /* 0x0000001607207225 */ /* 0x000fe200078e00ff */
[----:B------:R-:W-:Y:S02]  /*a6340*/  IADD3 R5, P5, P6, R2, R40, R37 ;  /* 0x0000002802057210 */ /* 0x000fe40007ebe025 */
[----:B------:R-:W-:Y:S01]  /*a6350*/  IADD3 R9, P4, PT, R39, R34, RZ ;  /* 0x0000002227097210 */ /* 0x000fe20007f9e0ff */
[----:B------:R-:W-:Y:S01]  /*a6360*/  IMAD.WIDE.U32 R36, R7, R16, RZ ;  /* 0x0000001007247225 */ /* 0x000fe200078e00ff */
[----:B------:R-:W-:Y:S02]  /*a6370*/  IADD3.X R40, PT, PT, R4, R41, RZ, P5, P6 ;  /* 0x0000002904287210 */ /* 0x000fe40002fec4ff */
[----:B------:R-:W-:Y:S01]  /*a6380*/  ISETP.GE.U32.AND P0, PT, R9, R34, PT ;  /* 0x000000220900720c */ /* 0x000fe20003f06070 */
[----:B------:R-:W-:Y:S01]  /*a6390*/  IMAD.WIDE.U32 R38, R6, R22, RZ ;  /* 0x0000001606267225 */ /* 0x000fe200078e00ff */
[----:B------:R-:W-:-:S02]  /*a63a0*/  SEL R43, RZ, 0x1, P1 ;  /* 0x00000001ff2b7807 */ /* 0x000fc40000800000 */
[----:B------:R-:W-:Y:S01]  /*a63b0*/  ISETP.GE.U32.AND.EX P3, PT, R4, R42, PT, P3 ;  /* 0x0000002a0400720c */ /* 0x000fe20003f66130 */
[----:B------:R-:W-:-:S04]  /*a63c0*/  IMAD.WIDE.U32 R32, P5, R23, R6, R32 ;  /* 0x0000000617207225 */ /* 0x000fc800078a0020 */
[----:B------:R-:W-:Y:S01]  /*a63d0*/  IMAD.IADD R41, R35, 0x1, R11 ;  /* 0x0000000123297824 */ /* 0x000fe200078e020b */
[----:B------:R-:W-:Y:S01]  /*a63e0*/  IADD3 RZ, P6, PT, R39, R32, RZ ;  /* 0x0000002027ff7210 */ /* 0x000fe20007fde0ff */
[----:B------:R-:W-:-:S04]  /*a63f0*/  IMAD.WIDE.U32 R36, P1, R17, R6, R36 ;  /* 0x0000000611247225 */ /* 0x000fc80007820024 */
[----:B------:R-:W-:-:S04]  /*a6400*/  IMAD.WIDE.U32 R34, R6, R16, RZ ;  /* 0x0000001006227225 */ /* 0x000fc800078e00ff */
[----:B------:R-:W-:Y:S01]  /*a6410*/  IMAD.X R39, RZ, RZ, RZ, P5 ;  /* 0x000000ffff277224 */ /* 0x000fe200028e06ff */
[----:B------:R-:W-:Y:S01]  /*a6420*/  IADD3 RZ, P5, PT, R35, R36, RZ ;  /* 0x0000002423ff7210 */ /* 0x000fe20007fbe0ff */
[----:B------:R-:W-:-:S04]  /*a6430*/  IMAD.WIDE.U32 R34, R7, R18, RZ ;  /* 0x0000001207227225 */ /* 0x000fc800078e00ff */
[----:B------:R-:W-:Y:S02]  /*a6440*/  IMAD.MOV.U32 R38, RZ, RZ, R33 ;  /* 0x000000ffff267224 */ /* 0x000fe400078e0021 */
[----:B------:R-:W-:Y:S02]  /*a6450*/  IMAD.X R11, RZ, RZ, RZ, P1 ;  /* 0x000000ffff0b7224 */ /* 0x000fe400008e06ff */
[----:B------:R-:W-:-:S04]  /*a6460*/  IMAD.WIDE.U32.X R32, R23, R7, R38, P6 ;  /* 0x0000000717207225 */ /* 0x000fc800030e0426 */
[----:B------:R-:W-:-:S04]  /*a6470*/  IMAD.WIDE.U32 R34, P6, R19, R6, R34 ;  /* 0x0000000613227225 */ /* 0x000fc800078c0022 */
[----:B------:R-:W-:-:S04]  /*a6480*/  IMAD.WIDE.U32 R38, R6, R18, RZ ;  /* 0x0000001206267225 */ /* 0x000fc800078e00ff */
[----:B------:R-:W-:Y:S01]  /*a6490*/  IMAD R47, R21, R8, RZ ;  /* 0x00000008152f7224 */ /* 0x000fe200078e02ff */
[----:B------:R-:W-:Y:S01]  /*a64a0*/  IADD3 RZ, P1, PT, R39, R34, RZ ;  /* 0x0000002227ff7210 */ /* 0x000fe20007f3e0ff */
[----:B------:R-:W-:Y:S01]  /*a64b0*/  IMAD.X R39, RZ, RZ, RZ, P6 ;  /* 0x000000ffff277224 */ /* 0x000fe200030e06ff */
[----:B------:R-:W-:Y:S01]  /*a64c0*/  SEL R34, RZ, 0x1, P2 ;  /* 0x00000001ff227807 */ /* 0x000fe20001000000 */
[----:B------:R-:W-:Y:S01]  /*a64d0*/  IMAD.MOV.U32 R38, RZ, RZ, R35 ;  /* 0x000000ffff267224 */ /* 0x000fe200078e0023 */
[----:B------:R-:W-:Y:S01]  /*a64e0*/  ISETP.GE.U32.AND P6, PT, R5, R2, PT ;  /* 0x000000020500720c */ /* 0x000fe20003fc6070 */
[----:B------:R-:W-:Y:S02]  /*a64f0*/  IMAD R2, R20, R10, R47 ;  /* 0x0000000a14027224 */ /* 0x000fe400078e022f */
[----:B------:R-:W-:Y:S01]  /*a6500*/  IMAD.WIDE.U32.X R38, R19, R7, R38, P1 ;  /* 0x0000000713267225 */ /* 0x000fe200008e0426 */
[----:B------:R-:W-:Y:S02]  /*a6510*/  IADD3 R28, P1, P2, R34, R28, R43 ;  /* 0x0000001c221c7210 */ /* 0x000fe40007a3e02b */
[----:B------:R-:W-:Y:S01]  /*a6520*/  ISETP.GE.U32.AND.EX P6, PT, R40, R4, PT, P6 ;  /* 0x000000042800720c */ /* 0x000fe20003fc6160 */
[----:B------:R-:W-:Y:S01]  /*a6530*/  IMAD.MOV.U32 R10, RZ, RZ, R37 ;  /* 0x000000ffff0a7224 */ /* 0x000fe200078e0025 */
[----:B------:R-:W-:Y:S01]  /*a6540*/  IADD3.X R42, PT, PT, RZ, R29, RZ, P1, P2 ;  /* 0x0000001dff2a7210 */ /* 0x000fe20000fe44ff */
[----:B------:R-:W-:Y:S01]  /*a6550*/  IMAD R36, R17, R6, RZ ;  /* 0x0000000611247224 */ /* 0x000fe200078e02ff */
[----:B------:R-:W-:Y:S01]  /*a6560*/  IADD3 R37, P2, PT, R9, R28, RZ ;  /* 0x0000001c09257210 */ /* 0x000fe20007f5e0ff */
[----:B------:R-:W-:Y:S01]  /*a6570*/  IMAD R35, R19, R6, RZ ;  /* 0x0000000613237224 */ /* 0x000fe200078e02ff */
[----:B------:R-:W-:Y:S01]  /*a6580*/  SEL R4, RZ, 0x1, P3 ;  /* 0x00000001ff047807 */ /* 0x000fe20001800000 */
[----:B------:R-:W-:Y:S01]  /*a6590*/  IMAD R36, R16, R7, R36 ;  /* 0x0000000710247224 */ /* 0x000fe200078e0224 */
[----:B------:R-:W-:Y:S01]  /*a65a0*/  ISETP.GE.U32.AND P1, PT, R37, R9, PT ;  /* 0x000000092500720c */ /* 0x000fe20003f26070 */
[----:B------:R-:W-:Y:S01]  /*a65b0*/  IMAD.WIDE.U32.X R10, R17, R7, R10, P5 ;  /* 0x00000007110a7225 */ /* 0x000fe200028e040a */
[----:B------:R-:W-:-:S03]  /*a65c0*/  SEL R9, RZ, 0x1, P6 ;  /* 0x00000001ff097807 */ /* 0x000fc60003000000 */
[----:B------:R-:W-:Y:S01]  /*a65d0*/  IMAD R7, R18, R7, R35 ;  /* 0x0000000712077224 */ /* 0x000fe200078e0223 */
[----:B------:R-:W-:Y:S01]  /*a65e0*/  IADD3 R32, P5, P6, R9, R32, R4 ;  /* 0x0000002009207210 */ /* 0x000fe20007ebe004 */
[----:B------:R-:W-:Y:S02]  /*a65f0*/  IMAD.X R45, R41, 0x1, R45, P4 ;  /* 0x00000001292d7824 */ /* 0x000fe400020e062d */
[----:B------:R-:W-:Y:S01]  /*a6600*/  IMAD.WIDE.U32 R34, R16, R6, RZ ;  /* 0x0000000610227225 */ /* 0x000fe200078e00ff */
[----:B------:R-:W-:Y:S02]  /*a6610*/  IADD3.X R43, PT, PT, RZ, R33, RZ, P5, P6 ;  /* 0x00000021ff2b7210 */ /* 0x000fe40002fec4ff */
[----:B------:R-:W-:Y:S01]  /*a6620*/  ISETP.GE.U32.AND.EX P0, PT, R45, R41, PT, P0 ;  /* 0x000000292d00720c */ /* 0x000fe20003f06100 */
[----:B------:R-:W-:Y:S01]  /*a6630*/  IMAD.WIDE.U32 R28, R40, 0x3d1, RZ ;  /* 0x000003d1281c7825 */ /* 0x000fe200078e00ff */
[----:B------:R-:W-:-:S03]  /*a6640*/  IADD3 R41, P3, PT, R37, R34, RZ ;  /* 0x0000002225297210 */ /* 0x000fc60007f7e0ff */
[----:B------:R-:W-:Y:S01]  /*a6650*/  IMAD.X R42, R45, 0x1, R42, P2 ;  /* 0x000000012d2a7824 */ /* 0x000fe200010e062a */
[----:B------:R-:W-:Y:S01]  /*a6660*/  ISETP.GE.U32.AND P2, PT, R41, R34, PT ;  /* 0x000000222900720c */ /* 0x000fe20003f46070 */
[----:B------:R-:W-:Y:S01]  /*a6670*/  IMAD.IADD R9, R35, 0x1, R36 ;  /* 0x0000000123097824 */ /* 0x000fe200078e0224 */
[----:B------:R-:W-:Y:S01]  /*a6680*/  SEL R36, RZ, 0x1, P0 ;  /* 0x00000001ff247807 */ /* 0x000fe20000000000 */
[----:B------:R-:W-:Y:S01]  /*a6690*/  IMAD.WIDE.U32 R28, P4, R5, 0x1, R28 ;  /* 0x00000001051c7825 */ /* 0x000fe2000788001c */
[----:B------:R-:W-:-:S03]  /*a66a0*/  ISETP.GE.U32.AND.EX P1, PT, R42, R45, PT, P1 ;  /* 0x0000002d2a00720c */ /* 0x000fc60003f26110 */
[----:B------:R-:W-:-:S04]  /*a66b0*/  IMAD.WIDE.U32 R34, R5, 0x3d1, RZ ;  /* 0x000003d105227825 */ /* 0x000fc800078e00ff */
[----:B------:R-:W-:Y:S01]  /*a66c0*/  IMAD.X R5, RZ, RZ, RZ, P4 ;  /* 0x000000ffff057224 */ /* 0x000fe200020e06ff */
[----:B------:R-:W-:Y:S01]  /*a66d0*/  IADD3 R37, P4, PT, R41, R32, RZ ;  /* 0x0000002029257210 */ /* 0x000fe20007f9e0ff */
[----:B------:R-:W-:Y:S01]  /*a66e0*/  IMAD.X R42, R9, 0x1, R42, P3 ;  /* 0x00000001092a7824 */ /* 0x000fe200018e062a */
[----:B------:R-:W-:Y:S01]  /*a66f0*/  IADD3 R33, P3, PT, R35, R28, RZ ;  /* 0x0000001c23217210 */ /* 0x000fe20007f7e0ff */
[----:B------:R-:W-:Y:S01]  /*a6700*/  IMAD.MOV.U32 R32, RZ, RZ, R34 ;  /* 0x000000ffff207224 */ /* 0x000fe200078e0022 */
[----:B------:R-:W-:Y:S01]  /*a6710*/  ISETP.GE.U32.AND P0, PT, R37, R41, PT ;  /* 0x000000292500720c */ /* 0x000fe20003f06070 */
[----:B------:R-:W-:Y:S01]  /*a6720*/  IMAD.MOV.U32 R4, RZ, RZ, R29 ;  /* 0x000000ffff047224 */ /* 0x000fe200078e001d */
[----:B------:R-:W-:Y:S01]  /*a6730*/  ISETP.GE.U32.AND.EX P2, PT, R42, R9, PT, P2 ;  /* 0x000000092a00720c */ /* 0x000fe20003f46120 */
[----:B------:R-:W-:Y:S01]  /*a6740*/  IMAD.WIDE.U32 R8, R20, R8, R32 ;  /* 0x0000000814087225 */ /* 0x000fe200078e0020 */
[----:B------:R-:W-:-:S03]  /*a6750*/  SEL R29, RZ, 0x1, P1 ;  /* 0x00000001ff1d7807 */ /* 0x000fc60000800000 */
[----:B------:R-:W-:Y:S01]  /*a6760*/  IMAD.X R32, R42, 0x1, R43, P4 ;  /* 0x000000012a207824 */ /* 0x000fe200020e062b */
[----:B------:R-:W-:Y:S01]  /*a6770*/  IADD3 R36, P4, P5, R29, R30, R36 ;  /* 0x0000001e1d247210 */ /* 0x000fe20007d9e024 */
[----:B------:R-:W-:Y:S01]  /*a6780*/  IMAD.WIDE.U32.X R4, R40, 0x1, R4, P3 ;  /* 0x0000000128047825 */ /* 0x000fe200018e0404 */
[----:B------:R-:W-:Y:S02]  /*a6790*/  ISETP.GE.U32.AND P1, PT, R8, R34, PT ;  /* 0x000000220800720c */ /* 0x000fe40003f26070 */
[----:B------:R-:W-:Y:S01]  /*a67a0*/  ISETP.GE.U32.AND.EX P0, PT, R32, R42, PT, P0 ;  /* 0x0000002a2000720c */ /* 0x000fe20003f06100 */
[----:B------:R-:W-:Y:S01]  /*a67b0*/  IMAD.IADD R41, R9, 0x1, R2 ;  /* 0x0000000109297824 */ /* 0x000fe200078e0202 */
[----:B------:R-:W-:Y:S01]  /*a67c0*/  IADD3.X R40, PT, PT, RZ, R31, RZ, P4, P5 ;  /* 0x0000001fff287210 */ /* 0x000fe200027ea4ff */
[----:B------:R-:W-:Y:S01]  /*a67d0*/  IMAD.WIDE.U32 R28, R18, R6, RZ ;  /* 0x00000006121c7225 */ /* 0x000fe200078e00ff */
[----:B------:R-:W-:Y:S02]  /*a67e0*/  SEL R2, RZ, 0x1, P2 ;  /* 0x00000001ff027807 */ /* 0x000fe40001000000 */
[----:B------:R-:W-:Y:S01]  /*a67f0*/  SEL R9, RZ, 0x1, P0 ;  /* 0x00000001ff097807 */ /* 0x000fe20000000000 */
[----:B------:R-:W-:Y:S01]  /*a6800*/  IMAD.WIDE.U32 R30, R32, 0x3d1, RZ ;  /* 0x000003d1201e7825 */ /* 0x000fe200078e00ff */
[----:B------:R-:W-:-:S02]  /*a6810*/  ISETP.GE.U32.AND.EX P2, PT, R41, R33, PT, P1 ;  /* 0x000000212900720c */ /* 0x000fc40003f46110 */
[----:B------:R-:W-:Y:S01]  /*a6820*/  IADD3 R36, P3, PT, R36, R28, RZ ;  /* 0x0000001c24247210 */ /* 0x000fe20007f7e0ff */
[----:B------:R-:W-:Y:S01]  /*a6830*/  IMAD.WIDE.U32 R34, R37, 0x3d1, RZ ;  /* 0x000003d125227825 */ /* 0x000fe200078e00ff */
[----:B------:R-:W-:Y:S02]  /*a6840*/  IADD3 R33, P0, P6, R9, R10, R2 ;  /* 0x0000000a09217210 */ /* 0x000fe40007e1e002 */
[C---:B------:R-:W-:Y:S01]  /*a6850*/  ISETP.GE.U32.AND P1, PT, R36.reuse, R28, PT ;  /* 0x0000001c2400720c */ /* 0x040fe20003f26070 */
        /* <DEDUP_REMOVED lines=11> */
[----:B------:R-:W-:Y:S01]  /*a6910*/  ISETP.GE.U32.AND.EX P1, PT, R40, R9, PT, P1 ;  /* 0x000000092800720c */ /* 0x000fe20003f26110 */
[----:B------:R-:W-:Y:S01]  /*a6920*/  IMAD.X R11, R34, 0x1, R52, P5 ;  /* 0x00000001220b7824 */ /* 0x000fe200028e0634 */
[----:B------:R-:W-:Y:S01]  /*a6930*/  IADD3 R42, P5, P6, R53, R4, R42 ;  /* 0x00000004352a7210 */ /* 0x000fe20007ebe02a */
[----:B------:R-:W-:Y:S01]  /*a6940*/  IMAD.X R9, R40, 0x1, R37, P4 ;  /* 0x0000000128097824 */ /* 0x000fe200020e0625 */
[----:B------:R-:W-:Y:S01]  /*a6950*/  ISETP.GE.U32.AND P2, PT, R29, R36, PT ;  /* 0x000000241d00720c */ /* 0x000fe20003f46070 */
[----:B------:R-:W-:Y:S01]  /*a6960*/  IMAD.WIDE.U32.X R32, R32, 0x1, R6, P3 ;  /* 0x0000000120207825 */ /* 0x000fe200018e0406 */
[----:B------:R-:W-:Y:S02]  /*a6970*/  IADD3.X R2, PT, PT, R11, R5, RZ, P5, P6 ;  /* 0x000000050b027210 */ /* 0x000fe40002fec4ff */
[----:B------:R-:W-:Y:S01]  /*a6980*/  ISETP.GE.U32.AND P4, PT, R42, R53, PT ;  /* 0x000000352a00720c */ /* 0x000fe20003f86070 */
[C---:B------:R-:W-:Y:S01]  /*a6990*/  IMAD.WIDE.U32 R6, R9.reuse, 0x3d1, RZ ;  /* 0x000003d109067825 */ /* 0x040fe200078e00ff */
[----:B------:R-:W-:-:S02]  /*a69a0*/  ISETP.GE.U32.AND.EX P2, PT, R9, R40, PT, P2 ;  /* 0x000000280900720c */ /* 0x000fc40003f46120 */
[----:B------:R-:W-:Y:S02]  /*a69b0*/  ISETP.GE.U32.AND.EX P3, PT, R2, R11, PT, P4 ;  /* 0x0000000b0200720c */ /* 0x000fe40003f66140 */
[----:B------:R-:W-:Y:S01]  /*a69c0*/  SEL R28, RZ, 0x1, P1 ;  /* 0x00000001ff1c7807 */ /* 0x000fe20000800000 */
[----:B------:R-:W-:Y:S01]  /*a69d0*/  IMAD.WIDE.U32 R6, P1, R29, 0x1, R6 ;  /* 0x000000011d067825 */ /* 0x000fe20007820006 */
[----:B------:R-:W-:Y:S02]  /*a69e0*/  SEL R31, RZ, 0x1, P2 ;  /* 0x00000001ff1f7807 */ /* 0x000fe40001000000 */
[----:B------:R-:W-:Y:S01]  /*a69f0*/  ISETP.GE.U32.AND.EX P0, PT, R11, R34, PT, P0 ;  /* 0x000000220b00720c */ /* 0x000fe20003f06100 */
[----:B------:R-:W-:Y:S01]  /*a6a00*/  IMAD.WIDE.U32 R10, R29, 0x3d1, RZ ;  /* 0x000003d11d0a7825 */ /* 0x000fe200078e00ff */
[----:B------:R-:W-:Y:S02]  /*a6a10*/  SEL R5, RZ, 0x1, P3 ;  /* 0x00000001ff057807 */ /* 0x000fe40001800000 */
[----:B------:R-:W-:-:S02]  /*a6a20*/  IADD3 R31, P2, P3, R31, R38, R28 ;  /* 0x000000261f1f7210 */ /* 0x000fc40007b5e01c */
[----:B------:R-:W-:Y:S02]  /*a6a30*/  SEL R4, RZ, 0x1, P0 ;  /* 0x00000001ff047807 */ /* 0x000fe40000000000 */
[----:B------:R-:W-:Y:S02]  /*a6a40*/  IADD3.X R39, PT, PT, RZ, R39, RZ, P2, P3 ;  /* 0x00000027ff277210 */ /* 0x000fe400017e64ff */
        /* <DEDUP_REMOVED lines=79> */
.L_x_2068:
[----:B------:R-:W-:Y:S05]  /*a6f40*/  BSYNC.RECONVERGENT B2 ;  /* 0x0000000000027941 */ /* 0x000fea0003800200 */
.L_x_2067:
        /* <DEDUP_REMOVED lines=13> */
.L_x_2070:
        /* <DEDUP_REMOVED lines=10> */
.L_x_2071:
[----:B------:R-:W-:Y:S05]  /*a70c0*/  BSYNC.RECONVERGENT B2 ;  /* 0x0000000000027941 */ /* 0x000fea0003800200 */
.L_x_2069:
[----:B------:R-:W-:-:S07]  /*a70d0*/  IMAD.MOV.U32 R48, RZ, RZ, RZ ;  /* 0x000000ffff307224 */ /* 0x000fce00078e00ff */
.L_x_2086:
        /* <DEDUP_REMOVED lines=39> */
[----:B------:R-:W-:-:S03]  /*a7350*/  IADD3 RZ, P1, PT, R11, R30, RZ ;  /* 0x0000001e0bff7210 */ /* 0x000fc60007f3e0ff */
[----:B------:R-:W-:-:S04]  /*a7360*/  IMAD.WIDE.U32 R28, R5, R4, RZ ;  /* 0x00000004051c7225 */ /* 0x000fc800078e00ff */
[----:B------:R-:W-:-:S04]  /*a7370*/  IMAD.WIDE.U32 R24, R8, R4, RZ ;  /* 0x0000000408187225 */ /* 0x000fc800078e00ff */
[----:B------:R-:W-:-:S04]  /*a7380*/  IMAD.WIDE.U32 R12, P0, R8, R5, R12 ;  /* 0x00000005080c7225 */ /* 0x000fc8000780000c */
[----:B------:R-:W-:Y:S01]  /*a7390*/  IMAD.X R35, RZ, RZ, RZ, P5 ;  /* 0x000000ffff237224 */ /* 0x000fe200028e06ff */
[----:B------:R-:W-:Y:S01]  /*a73a0*/  IADD3 RZ, P3, PT, R25, R12, RZ ;  /* 0x0000000c19ff7210 */ /* 0x000fe20007f7e0ff */
[----:B------:R-:W-:-:S04]  /*a73b0*/  IMAD.WIDE.U32 R10, R6, R6, RZ ;  /* 0x00000006060a7225 */ /* 0x000fc800078e00ff */
[----:B------:R-:W-:-:S04]  /*a73c0*/  IMAD.WIDE.U32 R38, P2, R6, R7, R38 ;  /* 0x0000000706267225 */ /* 0x000fc80007840026 */
[----:B------:R-:W-:-:S04]  /*a73d0*/  IMAD.WIDE.U32 R32, R4, R4, RZ ;  /* 0x0000000404207225 */ /* 0x000fc800078e00ff */
[----:B------:R-:W-:-:S04]  /*a73e0*/  IMAD.WIDE.U32 R28, P5, R4, R5, R28 ;  /* 0x00000005041c7225 */ /* 0x000fc800078a001c */
[----:B------:R-:W-:Y:S02]  /*a73f0*/  IMAD R24, R5, R8, RZ ;  /* 0x0000000805187224 */ /* 0x000fe400078e02ff */
[----:B------:R-:W-:Y:S02]  /*a7400*/  IMAD.MOV.U32 R9, RZ, RZ, R10 ;  /* 0x000000ffff097224 */ /* 0x000fe400078e000a */
[----:B------:R-:W-:Y:S01]  /*a7410*/  IMAD.X R25, RZ, RZ, RZ, P2 ;  /* 0x000000ffff197224 */ /* 0x000fe200010e06ff */
[----:B------:R-:W-:Y:S01]  /*a7420*/  IADD3 R10, P2, PT, R11, R38, RZ ;  /* 0x000000260b0a7210 */ /* 0x000fe20007f5e0ff */
[----:B------:R-:W-:Y:S01]  /*a7430*/  IMAD.X R15, RZ, RZ, RZ, P5 ;  /* 0x000000ffff0f7224 */ /* 0x000fe200028e06ff */
[----:B------:R-:W-:Y:S01]  /*a7440*/  IADD3 R12, P5, PT, R33, R28, RZ ;  /* 0x0000001c210c7210 */ /* 0x000fe20007fbe0ff */
[----:B------:R-:W-:Y:S02]  /*a7450*/  IMAD R47, R41, R4, R24 ;  /* 0x00000004292f7224 */ /* 0x000fe400078e0218 */
[----:B------:R-:W-:Y:S01]  /*a7460*/  IMAD.X R33, RZ, RZ, RZ, P0 ;  /* 0x000000ffff217224 */ /* 0x000fe200000e06ff */
[----:B------:R-:W-:Y:S01]  /*a7470*/  ISETP.GE.U32.AND P0, PT, R43, R14, PT ;  /* 0x0000000e2b00720c */ /* 0x000fe20003f06070 */
[----:B------:R-:W-:-:S02]  /*a7480*/  IMAD.MOV.U32 R24, RZ, RZ, R39 ;  /* 0x000000ffff187224 */ /* 0x000fc400078e0027 */
[----:B------:R-:W-:Y:S02]  /*a7490*/  IMAD.MOV.U32 R34, RZ, RZ, R37 ;  /* 0x000000ffff227224 */ /* 0x000fe400078e0025 */
[----:B------:R-:W-:Y:S01]  /*a74a0*/  IMAD.WIDE.U32.X R24, R7, R7, R24, P2 ;  /* 0x0000000707187225 */ /* 0x000fe200010e0418 */
[----:B------:R-:W-:-:S03]  /*a74b0*/  ISETP.GE.U32.AND.EX P2, PT, R44, R40, PT, P0 ;  /* 0x000000282c00720c */ /* 0x000fc60003f46100 */
[----:B------:R-:W-:-:S04]  /*a74c0*/  IMAD.WIDE.U32 R36, R4, R8, RZ ;  /* 0x0000000804247225 */ /* 0x000fc800078e00ff */
[----:B------:R-:W-:Y:S02]  /*a74d0*/  IMAD.SHL.U32 R45, R36, 0x2, RZ ;  /* 0x00000002242d7824 */ /* 0x000fe400078e00ff */
[----:B------:R-:W-:Y:S02]  /*a74e0*/  IMAD.MOV.U32 R14, RZ, RZ, R29 ;  /* 0x000000ffff0e7224 */ /* 0x000fe400078e001d */
[----:B------:R-:W-:Y:S02]  /*a74f0*/  IMAD.MOV.U32 R11, RZ, RZ, R32 ;  /* 0x000000ffff0b7224 */ /* 0x000fe400078e0020 */
[----:B------:R-:W-:Y:S02]  /*a7500*/  IMAD.MOV.U32 R32, RZ, RZ, R13 ;  /* 0x000000ffff207224 */ /* 0x000fe400078e000d */
[----:B------:R-:W-:Y:S02]  /*a7510*/  IMAD.IADD R38, R37, 0x1, R47 ;  /* 0x0000000125267824 */ /* 0x000fe400078e022f */
[----:B------:R-:W-:Y:S01]  /*a7520*/  IMAD.WIDE.U32.X R14, R5, R5, R14, P5 ;  /* 0x00000005050e7225 */ /* 0x000fe200028e040e */
[----:B------:R-:W-:-:S02]  /*a7530*/  IADD3 R13, P5, PT, R45, R43, RZ ;  /* 0x0000002b2d0d7210 */ /* 0x000fc40007fbe0ff */
[----:B------:R-:W-:Y:S01]  /*a7540*/  SHF.L.U64.HI R39, R36, 0x1, R38 ;  /* 0x0000000124277819 */ /* 0x000fe20000010226 */
[----:B------:R-:W-:Y:S01]  /*a7550*/  IMAD.WIDE.U32.X R34, R2, R2, R34, P6 ;  /* 0x0000000202227225 */ /* 0x000fe200030e0422 */
[----:B------:R-:W-:-:S03]  /*a7560*/  ISETP.GE.U32.AND P0, PT, R13, R45, PT ;  /* 0x0000002d0d00720c */ /* 0x000fc60003f06070 */
[----:B------:R-:W-:Y:S02]  /*a7570*/  IMAD R37, R5, R42, RZ ;  /* 0x0000002a05257224 */ /* 0x000fe400078e02ff */
        /* <DEDUP_REMOVED lines=14> */
.L_x_2073:
[----:B------:R-:W-:Y:S05]  /*a7660*/  BSYNC.RECONVERGENT B2 ;  /* 0x0000000000027941 */ /* 0x000fea0003800200 */
.L_x_2072:
        /* <DEDUP_REMOVED lines=23> */
[----:B------:R-:W-:Y:S01]  /*a77e0*/  IMAD.SHL.U32 R52, R32, 0x2, RZ ;  /* 0x0000000220347824 */ /* 0x000fe200078e00ff */
[----:B------:R-:W-:Y:S01]  /*a77f0*/  LEA.HI.X R45, R34, R50, R45, 0x1, P0 ;  /* 0x00000032222d7211 */ /* 0x000fe200000f0c2d */
[----:B------:R-:W-:Y:S01]  /*a7800*/  IMAD.X R33, RZ, RZ, RZ, P4 ;  /* 0x000000ffff217224 */ /* 0x000fe200020e06ff */
[----:B------:R-:W-:Y:S01]  /*a7810*/  SHF.L.U64.HI R43, R32, 0x1, R46 ;  /* 0x00000001202b7819 */ /* 0x000fe2000001022e */
[----:B------:R-:W-:Y:S01]  /*a7820*/  IMAD.MOV.U32 R32, RZ, RZ, R31 ;  /* 0x000000ffff207224 */ /* 0x000fe200078e001f */
[----:B------:R-:W-:Y:S01]  /*a7830*/  ISETP.GE.U32.AND P0, PT, R49, R47, PT ;  /* 0x0000002f3100720c */ /* 0x000fe20003f06070 */
[----:B------:R-:W-:-:S03]  /*a7840*/  IMAD.WIDE.U32 R38, R2, R6, RZ ;  /* 0x0000000602267225 */ /* 0x000fc600078e00ff */
[----:B------:R-:W-:Y:S01]  /*a7850*/  ISETP.GE.U32.AND.EX P0, PT, R50, R40, PT, P0 ;  /* 0x000000283200720c */ /* 0x000fe20003f06100 */
[----:B------:R-:W-:Y:S01]  /*a7860*/  IMAD.WIDE.U32.X R30, R41, R7, R32, P1 ;  /* 0x00000007291e7225 */ /* 0x000fe200008e0420 */
[----:B------:R-:W-:-:S03]  /*a7870*/  IADD3 R49, P1, PT, R52, R49, RZ ;  /* 0x0000003134317210 */ /* 0x000fc60007f3e0ff */
[----:B------:R-:W-:Y:S01]  /*a7880*/  IMAD.WIDE.U32 R38, P2, R42, R7, R38 ;  /* 0x000000072a267225 */ /* 0x000fe20007840026 */
[----:B------:R-:W-:-:S03]  /*a7890*/  SHF.L.W.U32.HI R46, R46, 0x1, R30 ;  /* 0x000000012e2e7819 */ /* 0x000fc60000010e1e */
[----:B------:R-:W-:Y:S01]  /*a78a0*/  IMAD.X R50, R43, 0x1, R50, P1 ;  /* 0x000000012b327824 */ /* 0x000fe200008e0632 */
[----:B------:R-:W-:Y:S01]  /*a78b0*/  ISETP.GE.U32.AND P1, PT, R49, R52, PT ;  /* 0x000000343100720c */ /* 0x000fe20003f26070 */
[----:B------:R-:W-:-:S03]  /*a78c0*/  IMAD.WIDE.U32 R34, R42, R6, RZ ;  /* 0x000000062a227225 */ /* 0x000fc600078e00ff */
[----:B------:R-:W-:Y:S01]  /*a78d0*/  ISETP.GE.U32.AND.EX P1, PT, R50, R43, PT, P1 ;  /* 0x0000002b3200720c */ /* 0x000fe20003f26110 */
[----:B------:R-:W-:Y:S01]  /*a78e0*/  IMAD.WIDE.U32 R32, R5, R6, RZ ;  /* 0x0000000605207225 */ /* 0x000fe200078e00ff */
[----:B------:R-:W-:-:S03]  /*a78f0*/  IADD3 RZ, P4, PT, R35, R38, RZ ;  /* 0x0000002623ff7210 */ /* 0x000fc60007f9e0ff */
[----:B------:R-:W-:Y:S02]  /*a7900*/  IMAD R43, R7, R42, RZ ;  /* 0x0000002a072b7224 */ /* 0x000fe400078e02ff */
[----:B------:R-:W-:-:S04]  /*a7910*/  IMAD.WIDE.U32 R32, P6, R4, R7, R32 ;  /* 0x0000000704207225 */ /* 0x000fc800078c0020 */
[----:B------:R-:W-:-:S04]  /*a7920*/  IMAD.WIDE.U32 R34, R4, R6, RZ ;  /* 0x0000000604227225 */ /* 0x000fc800078e00ff */
[----:B------:R-:W-:Y:S02]  /*a7930*/  IMAD R47, R2, R6, R43 ;  /* 0x00000006022f7224 */ /* 0x000fe400078e022b */
[----:B------:R-:W-:-:S04]  /*a7940*/  IMAD.WIDE.U32 R42, R6, R42, RZ ;  /* 0x0000002a062a7225 */ /* 0x000fc800078e00ff */
[----:B------:R-:W-:Y:S01]  /*a7950*/  IMAD.X R41, RZ, RZ, RZ, P3 ;  /* 0x000000ffff297224 */ /* 0x000fe200018e06ff */
[----:B------:R-:W-:Y:S01]  /*a7960*/  IADD3 RZ, P3, PT, R35, R32, RZ ;  /* 0x0000002023ff7210 */ /* 0x000fe20007f7e0ff */
[----:B------:R-:W-:Y:S02]  /*a7970*/  IMAD.MOV.U32 R40, RZ, RZ, R37 ;  /* 0x000000ffff287224 */ /* 0x000fe400078e0025 */
[----:B------:R-:W-:Y:S01]  /*a7980*/  IMAD.X R35, RZ, RZ, RZ, P2 ;  /* 0x000000ffff237224 */ /* 0x000fe200010e06ff */
[----:B------:R-:W-:Y:S01]  /*a7990*/  ISETP.GE.U32.AND P2, PT, R36, R49, PT ;  /* 0x000000312400720c */ /* 0x000fe20003f46070 */
[----:B------:R-:W-:Y:S01]  /*a79a0*/  IMAD.IADD R37, R43, 0x1, R47 ;  /* 0x000000012b257824 */ /* 0x000fe200078e022f */
[----:B------:R-:W-:Y:S01]  /*a79b0*/  SEL R43, RZ, 0x1, P1 ;  /* 0x00000001ff2b7807 */ /* 0x000fe20000800000 */
[----:B------:R-:W-:Y:S01]  /*a79c0*/  IMAD.MOV.U32 R34, RZ, RZ, R39 ;  /* 0x000000ffff227224 */ /* 0x000fe200078e0027 */
[----:B------:R-:W-:Y:S01]  /*a79d0*/  ISETP.GE.U32.AND.EX P2, PT, R45, R50, PT, P2 ;  /* 0x000000322d00720c */ /* 0x000fe20003f46120 */
[C---:B------:R-:W-:Y:S01]  /*a79e0*/  IMAD.SHL.U32 R38, R42.reuse, 0x2, RZ ;  /* 0x000000022a267824 */ /* 0x040fe200078e00ff */
[----:B------:R-:W-:Y:S01]  /*a79f0*/  SHF.L.U64.HI R42, R42, 0x1, R37 ;  /* 0x000000012a2a7819 */ /* 0x000fe20000010225 */
[----:B------:R-:W-:-:S02]  /*a7a00*/  IMAD.X R39, RZ, RZ, RZ, P6 ;  /* 0x000000ffff277224 */ /* 0x000fc400030e06ff */
[----:B------:R-:W-:Y:S01]  /*a7a10*/  IMAD.WIDE.U32.X R40, R2, R5, R40, P5 ;  /* 0x0000000502287225 */ /* 0x000fe200028e0428 */
[----:B------:R-:W-:Y:S07]  /*a7a20*/  @P0 BRA `(.L_x_2075) ;  /* 0x00000000004c0947 */ /* 0x000fee0003800000 */
        /* <DEDUP_REMOVED lines=19> */
.L_x_2075:
[----:B------:R-:W-:Y:S05]  /*a7b60*/  BSYNC.RECONVERGENT B2 ;  /* 0x0000000000027941 */ /* 0x000fea0003800200 */
.L_x_2074:
[----:B------:R-:W-:Y:S01]  /*a7b70*/  IADD3 R28, P0, P1, R43, R11, R46 ;  /* 0x0000000b2b1c7210 */ /* 0x000fe2000791e02e */
[----:B------:R-:W-:Y:S01]  /*a7b80*/  IMAD.WIDE.U32.X R34, R2, R7, R34, P4 ;  /* 0x0000000702227225 */ /* 0x000fe200020e0422 */
[----:B------:R-:W-:Y:S01]  /*a7b90*/  SHF.L.W.U32.HI R29, R29, 0x1, R40 ;  /* 0x000000011d1d7819 */ /* 0x000fe20000010e28 */
[----:B------:R-:W-:Y:S01]  /*a7ba0*/  BSSY.RECONVERGENT B2, `(.L_x_2076) ;  /* 0x0000026000027945 */ /* 0x000fe20003800200 */
[----:B------:R-:W-:Y:S01]  /*a7bb0*/  SEL R43, RZ, 0x1, P2 ;  /* 0x00000001ff2b7807 */ /* 0x000fe20001000000 */
[----:B------:R-:W-:Y:S01]  /*a7bc0*/  IMAD.MOV.U32 R32, RZ, RZ, R33 ;  /* 0x000000ffff207224 */ /* 0x000fe200078e0021 */
[----:B------:R-:W-:Y:S01]  /*a7bd0*/  SHF.L.W.U32.HI R31, R30, 0x1, R31 ;  /* 0x000000011e1f7819 */ /* 0x000fe20000010e1f */
[----:B------:R-:W-:Y:S01]  /*a7be0*/  IMAD.MOV.U32 R33, RZ, RZ, R39 ;  /* 0x000000ffff217224 */ /* 0x000fe200078e0027 */
[----:B------:R-:W-:Y:S02]  /*a7bf0*/  IADD3 R43, P2, P4, R43, R28, R29 ;  /* 0x0000001c2b2b7210 */ /* 0x000fe40007c5e01d */
[----:B------:R-:W-:Y:S01]  /*a7c00*/  IADD3.X R29, PT, PT, RZ, R12, R31, P0, P1 ;  /* 0x0000000cff1d7210 */ /* 0x000fe200007e241f */
[----:B------:R-:W-:Y:S01]  /*a7c10*/  IMAD R31, R7, R4, RZ ;  /* 0x00000004071f7224 */ /* 0x000fe200078e02ff */
[----:B------:R-:W-:Y:S01]  /*a7c20*/  ISETP.GE.U32.AND P1, PT, R28, R11, PT ;  /* 0x0000000b1c00720c */ /* 0x000fe20003f26070 */
[----:B------:R-:W-:Y:S01]  /*a7c30*/  IMAD.WIDE.U32.X R32, R5, R7, R32, P3 ;  /* 0x0000000705207225 */ /* 0x000fe200018e0420 */
[----:B------:R-:W-:-:S02]  /*a7c40*/  SHF.L.W.U32.HI R40, R40, 0x1, R41 ;  /* 0x0000000128287819 */ /* 0x000fc40000010e29 */
[----:B------:R-:W-:Y:S01]  /*a7c50*/  ISETP.GE.U32.AND.EX P1, PT, R29, R12, PT, P1 ;  /* 0x0000000c1d00720c */ /* 0x000fe20003f26110 */
[----:B------:R-:W-:Y:S01]  /*a7c60*/  IMAD R31, R5, R6, R31 ;  /* 0x00000006051f7224 */ /* 0x000fe200078e021f */
[----:B------:R-:W-:Y:S02]  /*a7c70*/  IADD3 R11, P5, PT, R38, R43, RZ ;  /* 0x0000002b260b7210 */ /* 0x000fe40007fbe0ff */
[----:B------:R-:W-:Y:S02]  /*a7c80*/  IADD3.X R40, PT, PT, RZ, R29, R40, P2, P4 ;  /* 0x0000001dff287210 */ /* 0x000fe400017e8428 */
[----:B------:R-:W-:Y:S02]  /*a7c90*/  ISETP.GE.U32.AND P2, PT, R11, R38, PT ;  /* 0x000000260b00720c */ /* 0x000fe40003f46070 */
[----:B------:R-:W-:Y:S01]  /*a7ca0*/  ISETP.GE.U32.AND P0, PT, R43, R28, PT ;  /* 0x0000001c2b00720c */ /* 0x000fe20003f06070 */
[----:B------:R-:W-:Y:S01]  /*a7cb0*/  IMAD.X R2, R42, 0x1, R40, P5 ;  /* 0x000000012a027824 */ /* 0x000fe200028e0628 */
[----:B------:R-:W-:-:S02]  /*a7cc0*/  SHF.L.W.U32.HI R37, R37, 0x1, R34 ;  /* 0x0000000125257819 */ /* 0x000fc40000010e22 */
[----:B------:R-:W-:Y:S01]  /*a7cd0*/  ISETP.GE.U32.AND.EX P0, PT, R40, R29, PT, P0 ;  /* 0x0000001d2800720c */ /* 0x000fe20003f06100 */
[----:B------:R-:W-:Y:S01]  /*a7ce0*/  IMAD.WIDE.U32 R28, R6, R4, RZ ;  /* 0x00000004061c7225 */ /* 0x000fe200078e00ff */
[----:B------:R-:W-:Y:S02]  /*a7cf0*/  ISETP.GE.U32.AND.EX P2, PT, R2, R42, PT, P2 ;  /* 0x0000002a0200720c */ /* 0x000fe40003f46120 */
[----:B------:R-:W-:Y:S01]  /*a7d00*/  SHF.L.W.U32.HI R34, R34, 0x1, R35 ;  /* 0x0000000122227819 */ /* 0x000fe20000010e23 */
[----:B------:R-:W-:Y:S01]  /*a7d10*/  IMAD.WIDE.U32 R4, R2, 0x3d1, RZ ;  /* 0x000003d102047825 */ /* 0x000fe200078e00ff */
        /* <DEDUP_REMOVED lines=14> */
.L_x_2077:
[----:B------:R-:W-:Y:S05]  /*a7e00*/  BSYNC.RECONVERGENT B2 ;  /* 0x0000000000027941 */ /* 0x000fea0003800200 */
.L_x_2076:
        /* <DEDUP_REMOVED lines=14> */
.L_x_2079:
[----:B------:R-:W-:Y:S05]  /*a7ef0*/  BSYNC.RECONVERGENT B2 ;  /* 0x0000000000027941 */ /* 0x000fea0003800200 */
.L_x_2078:
[-C--:B------:R-:W-:Y:S01]  /*a7f00*/  IADD3 R37, P1, P2, R6, R14.reuse, R37 ;  /* 0x0000000e06257210 */ /* 0x080fe20007a3e025 */
[----:B------:R-:W-:Y:S01]  /*a7f10*/  IMAD.IADD R31, R29, 0x1, R31 ;  /* 0x000000011d1f7824 */ /* 0x000fe200078e021f */
[----:B------:R-:W-:Y:S01]  /*a7f20*/  SHF.L.W.U32.HI R33, R32, 0x1, R33 ;  /* 0x0000000120217819 */ /* 0x000fe20000010e21 */
[C---:B------:R-:W-:Y:S01]  /*a7f30*/  IMAD.SHL.U32 R30, R28.reuse, 0x2, RZ ;  /* 0x000000021c1e7824 */ /* 0x040fe200078e00ff */
[----:B------:R-:W-:Y:S01]  /*a7f40*/  ISETP.GE.U32.AND P0, PT, R37, R14, PT ;  /* 0x0000000e2500720c */ /* 0x000fe20003f06070 */
[C---:B------:R-:W-:Y:S01]  /*a7f50*/  IMAD.WIDE.U32 R4, P3, R11.reuse, 0x1, R4 ;  /* 0x000000010b047825 */ /* 0x040fe20007860004 */
[----:B------:R-:W-:Y:S01]  /*a7f60*/  IADD3.X R34, PT, PT, RZ, R15, R34, P1, P2 ;  /* 0x0000000fff227210 */ /* 0x000fe20000fe4422 */
[----:B------:R-:W-:Y:S01]  /*a7f70*/  BSSY.RECONVERGENT B2, `(.L_x_2080) ;  /* 0x0000087000027945 */ /* 0x000fe20003800200 */
[----:B------:R-:W-:Y:S01]  /*a7f80*/  SHF.L.U64.HI R38, R28, 0x1, R31 ;  /* 0x000000011c267819 */ /* 0x000fe2000001021f */
[----:B------:R-:W-:Y:S01]  /*a7f90*/  IMAD.WIDE.U32 R6, R11, 0x3d1, RZ ;  /* 0x000003d10b067825 */ /* 0x000fe200078e00ff */
[----:B------:R-:W-:-:S02]  /*a7fa0*/  SHF.L.W.U32.HI R12, R31, 0x1, R32 ;  /* 0x000000011f0c7819 */ /* 0x000fc40000010e20 */
[----:B------:R-:W-:Y:S01]  /*a7fb0*/  ISETP.GE.U32.AND.EX P0, PT, R34, R15, PT, P0 ;  /* 0x0000000f2200720c */ /* 0x000fe20003f06100 */
[----:B------:R-:W-:Y:S01]  /*a7fc0*/  IMAD.X R29, RZ, RZ, RZ, P3 ;  /* 0x000000ffff1d7224 */ /* 0x000fe200018e06ff */
[----:B------:R-:W-:Y:S01]  /*a7fd0*/  IADD3 R31, P2, PT, R30, R37, RZ ;  /* 0x000000251e1f7210 */ /* 0x000fe20007f5e0ff */
[----:B------:R-:W-:Y:S01]  /*a7fe0*/  IMAD.MOV.U32 R28, RZ, RZ, R5 ;  /* 0x000000ffff1c7224 */ /* 0x000fe200078e0005 */
[----:B------:R-:W-:Y:S01]  /*a7ff0*/  IADD3 R7, P4, PT, R7, R4, RZ ;  /* 0x0000000407077210 */ /* 0x000fe20007f9e0ff */
[----:B------:R-:W-:Y:S01]  /*a8000*/  VIADD R48, R48, 0x1 ;  /* 0x0000000130307836 */ /* 0x000fe20000000000 */
[----:B------:R-:W-:Y:S01]  /*a8010*/  ISETP.GE.U32.AND P1, PT, R31, R30, PT ;  /* 0x0000001e1f00720c */ /* 0x000fe20003f26070 */
[----:B------:R-:W-:Y:S02]  /*a8020*/  IMAD.X R11, R38, 0x1, R34, P2 ;  /* 0x00000001260b7824 */ /* 0x000fe400010e0622 */
[----:B------:R-:W-:-:S03]  /*a8030*/  IMAD.WIDE.U32 R14, R8, R8, R6 ;  /* 0x00000008080e7225 */ /* 0x000fc600078e0006 */
[----:B------:R-:W-:Y:S01]  /*a8040*/  ISETP.GE.U32.AND.EX P1, PT, R11, R38, PT, P1 ;  /* 0x000000260b00720c */ /* 0x000fe20003f26110 */
[----:B------:R-:W-:Y:S01]  /*a8050*/  IMAD.IADD R41, R26, 0x1, R15 ;  /* 0x000000011a297824 */ /* 0x000fe200078e020f */
[----:B------:R-:W-:Y:S01]  /*a8060*/  ISETP.GE.U32.AND P2, PT, R14, R6, PT ;  /* 0x000000060e00720c */ /* 0x000fe20003f46070 */
[----:B------:R-:W-:Y:S01]  /*a8070*/  IMAD.WIDE.U32.X R4, R2, 0x1, R28, P4 ;  /* 0x0000000102047825 */ /* 0x000fe200020e041c */
[----:B------:R-:W-:Y:S02]  /*a8080*/  @!P0 IADD3 R9, P5, PT, R9, 0x1, RZ ;  /* 0x0000000109098810 */ /* 0x000fe40007fbe0ff */
[----:B------:R-:W-:Y:S01]  /*a8090*/  SEL R30, RZ, 0x1, P1 ;  /* 0x00000001ff1e7807 */ /* 0x000fe20000800000 */
[----:B------:R-:W-:Y:S01]  /*a80a0*/  IMAD.WIDE.U32 R28, R11, 0x3d1, RZ ;  /* 0x000003d10b1c7825 */ /* 0x000fe200078e00ff */
[----:B------:R-:W-:Y:S02]  /*a80b0*/  ISETP.GE.U32.AND.EX P2, PT, R41, R7, PT, P2 ;  /* 0x000000072900720c */ /* 0x000fe40003f46120 */
[----:B------:R-:W-:Y:S01]  /*a80c0*/  IADD3 R30, P3, P4, R30, R9, R12 ;  /* 0x000000091e1e7210 */ /* 0x000fe20007c7e00c */
[----:B------:R-:W-:Y:S01]  /*a80d0*/  IMAD.WIDE.U32 R26, R31, 0x3d1, RZ ;  /* 0x000003d11f1a7825 */ /* 0x000fe200078e00ff */
[----:B------:R-:W-:-:S02]  /*a80e0*/  SEL R42, RZ, 0x1, P2 ;  /* 0x00000001ff2a7807 */ /* 0x000fc40001000000 */
[----:B------:R-:W-:Y:S01]  /*a80f0*/  @!P0 ISETP.NE.U32.AND P2, PT, R9, RZ, PT ;  /* 0x000000ff0900820c */ /* 0x000fe20003f45070 */
[----:B------:R-:W-:Y:S01]  /*a8100*/  @!P0 IMAD.X R10, RZ, RZ, R10, P5 ;  /* 0x000000ffff0a8224 */ /* 0x000fe200028e060a */
[----:B------:R-:W-:Y:S01]  /*a8110*/  IADD3 R53, P6, PT, R53, R26, RZ ;  /* 0x0000001a35357210 */ /* 0x000fe20007fde0ff */
[----:B------:R-:W-:-:S03]  /*a8120*/  IMAD.WIDE.U32 R28, P1, R31, 0x1, R28 ;  /* 0x000000011f1c7825 */ /* 0x000fc6000782001c */
[----:B------:R-:W-:Y:S01]  /*a8130*/  IADD3.X R15, PT, PT, RZ, R10, R33, P3, P4 ;  /* 0x0000000aff0f7210 */ /* 0x000fe20001fe8421 */
[----:B------:R-:W-:Y:S01]  /*a8140*/  IMAD.X R7, RZ, RZ, RZ, P1 ;  /* 0x000000ffff077224 */ /* 0x000fe200008e06ff */
[----:B------:R-:W-:Y:S01]  /*a8150*/  IADD3 R42, P4, P5, R53, R4, R42 ;  /* 0x00000004352a7210 */ /* 0x000fe20007d9e02a */
[----:B------:R-:W-:Y:S01]  /*a8160*/  IMAD.MOV.U32 R6, RZ, RZ, R29 ;  /* 0x000000ffff067224 */ /* 0x000fe200078e001d */
[----:B------:R-:W-:Y:S02]  /*a8170*/  IADD3 R4, P3, PT, R27, R28, RZ ;  /* 0x0000001c1b047210 */ /* 0x000fe40007f7e0ff */
[----:B------:R-:W-:Y:S02]  /*a8180*/  @!P0 ISETP.NE.AND.EX P2, PT, R10, RZ, PT, P2 ;  /* 0x000000ff0a00820c */ /* 0x000fe40003f45320 */
[----:B------:R-:W-:Y:S01]  /*a8190*/  ISETP.GE.U32.AND P1, PT, R53, R26, PT ;  /* 0x0000001a3500720c */ /* 0x000fe20003f26070 */
[----:B------:R-:W-:Y:S01]  /*a81a0*/  IMAD.X R51, R4, 0x1, R51, P6 ;  /* 0x0000000104337824 */ /* 0x000fe200030e0633 */
[----:B------:R-:W-:-:S02]  /*a81b0*/  @!P0 SEL R27, RZ, 0x1, P2 ;  /* 0x00000001ff1b8807 */ /* 0x000fc40001000000 */
[----:B------:R-:W-:Y:S02]  /*a81c0*/  ISETP.GE.U32.AND P2, PT, R42, R53, PT ;  /* 0x000000352a00720c */ /* 0x000fe40003f46070 */
[C---:B------:R-:W-:Y:S02]  /*a81d0*/  IADD3.X R2, PT, PT, R51.reuse, R5, RZ, P4, P5 ;  /* 0x0000000533027210 */ /* 0x040fe400027ea4ff */
[C---:B------:R-:W-:Y:S01]  /*a81e0*/  ISETP.GE.U32.AND P6, PT, R30.reuse, R9, PT ;  /* 0x000000091e00720c */ /* 0x040fe20003fc6070 */
[----:B------:R-:W-:Y:S01]  /*a81f0*/  IMAD.WIDE.U32 R8, R30, 0x3d1, RZ ;  /* 0x000003d11e087825 */ /* 0x000fe200078e00ff */
[----:B------:R-:W-:Y:S02]  /*a8200*/  ISETP.GE.U32.AND.EX P1, PT, R51, R4, PT, P1 ;  /* 0x000000043300720c */ /* 0x000fe40003f26110 */
[----:B------:R-:W-:Y:S01]  /*a8210*/  ISETP.GE.U32.AND.EX P2, PT, R2, R51, PT, P2 ;  /* 0x000000330200720c */ /* 0x000fe20003f46120 */
[C---:B------:R-:W-:Y:S01]  /*a8220*/  IMAD.WIDE.U32 R4, R15.reuse, 0x3d1, RZ ;  /* 0x000003d10f047825 */ /* 0x040fe200078e00ff */
[----:B------:R-:W-:-:S02]  /*a8230*/  ISETP.GE.U32.AND.EX P6, PT, R15, R10, PT, P6 ;  /* 0x0000000a0f00720c */ /* 0x000fc40003fc6160 */
[----:B------:R-:W-:Y:S01]  /*a8240*/  @!P0 IADD3 R24, P4, PT, R27, R24, RZ ;  /* 0x000000181b188210 */ /* 0x000fe20007f9e0ff */
[----:B------:R-:W-:Y:S01]  /*a8250*/  IMAD.WIDE.U32.X R10, R11, 0x1, R6, P3 ;  /* 0x000000010b0a7825 */ /* 0x000fe200018e0406 */
[----:B------:R-:W-:Y:S02]  /*a8260*/  SEL R12, RZ, 0x1, P1 ;  /* 0x00000001ff0c7807 */ /* 0x000fe40000800000 */
[----:B------:R-:W-:Y:S01]  /*a8270*/  SEL R27, RZ, 0x1, P2 ;  /* 0x00000001ff1b7807 */ /* 0x000fe20001000000 */
[----:B------:R-:W-:Y:S01]  /*a8280*/  IMAD.WIDE.U32 R6, P1, R30, 0x1, R4 ;  /* 0x000000011e067825 */ /* 0x000fe20007820004 */
        /* <DEDUP_REMOVED lines=22> */
[----:B------:R-:W-:Y:S02]  /*a83f0*/  IMAD.WIDE.U32 R10, R29, 0x3d1, RZ ;  /* 0x000003d11d0a7825 */ /* 0x000fe400078e00ff */
[----:B------:R-:W0:Y:S01]  /*a8400*/  LDC.64 R28, c[0x3][0x640] ;  /* 0x00c19000ff1c7b82 */ /* 0x000e220000000a00 */
[----:B------:R-:W-:Y:S02]  /*a8410*/  IADD3 R6, P0, P1, R15, R6, R12 ;  /* 0x000000060f067210 */ /* 0x000fe4000791e00c */
[----:B------:R-:W-:-:S02]  /*a8420*/  IADD3 R13, P5, PT, R36, R10, RZ ;  /* 0x0000000a240d7210 */ /* 0x000fc40007fbe0ff */
        /* <DEDUP_REMOVED lines=9> */
[----:B------:R-:W-:-:S04]  /*a84c0*/  ISETP.GE.U32.AND.EX P0, PT, R8, R12, PT, P0 ;  /* 0x0000000c0800720c */ /* 0x000fc80003f06100 */
        /* <DEDUP_REMOVED lines=49> */
.L_x_2081:
[----:B------:R-:W-:Y:S05]  /*a87e0*/  BSYNC.RECONVERGENT B2 ;  /* 0x0000000000027941 */ /* 0x000fea0003800200 */
.L_x_2080:
        /* <DEDUP_REMOVED lines=24> */
.L_x_2084:
[----:B------:R-:W-:Y:S05]  /*a8970*/  BSYNC.RELIABLE B3 ;  /* 0x0000000000037941 */ /* 0x000fea0003800100 */
.L_x_2083:
        /* <DEDUP_REMOVED lines=18> */
.L_x_2085:
[----:B------:R-:W-:Y:S05]  /*a8aa0*/  BSYNC.RECONVERGENT B2 ;  /* 0x0000000000027941 */ /* 0x000fea0003800200 */
.L_x_2082:
[----:B------:R-:W-:Y:S05]  /*a8ab0*/  @P2 BRA `(.L_x_2086) ;  /* 0xffffffe400882947 */ /* 0x000fea000383ffff */
        /* <DEDUP_REMOVED lines=10> */
[----:B------:R-:W-:Y:S01]  /*a8b60*/  IMAD R10, R23, R8, RZ ;  /* 0x00000008170a7224 */ /* 0x000fe200078e02ff */
[----:B------:R-:W-:Y:S01]  /*a8b70*/  IADD3 RZ, P3, PT, R35, R12, RZ ;  /* 0x0000000c23ff7210 */ /* 0x000fe20007f7e0ff */
        /* <DEDUP_REMOVED lines=9> */
[----:B------:R-:W-:Y:S02]  /*a8c10*/  IMAD.IADD R33, R33, 0x1, R43 ;  /* 0x0000000121217824 */ /* 0x000fe400078e022b */
[----:B------:R-:W-:Y:S01]  /*a8c20*/  IMAD.X R35, RZ, RZ, RZ, P1 ;  /* 0x000000ffff237224 */ /* 0x000fe200008e06ff */
[----:B------:R-:W-:Y:S01]  /*a8c30*/  ISETP.GE.U32.AND P1, PT, R24, R32, PT ;  /* 0x000000201800720c */ /* 0x000fe20003f26070 */
[----:B------:R-:W-:Y:S02]  /*a8c40*/  IMAD.X R36, R33, 0x1, R15, P2 ;  /* 0x0000000121247824 */ /* 0x000fe400010e060f */
[----:B------:R-:W-:-:S03]  /*a8c50*/  IMAD.WIDE.U32 R10, R42, R20, RZ ;  /* 0x000000142a0a7225 */ /* 0x000fc600078e00ff */
[----:B------:R-:W-:Y:S01]  /*a8c60*/  ISETP.GE.U32.AND.EX P1, PT, R36, R33, PT, P1 ;  /* 0x000000212400720c */ /* 0x000fe20003f26110 */
[----:B------:R-:W-:-:S03]  /*a8c70*/  IMAD.WIDE.U32 R38, P0, R21, R42, R38 ;  /* 0x0000002a15267225 */ /* 0x000fc60007800026 */
[----:B------:R-:W-:Y:S01]  /*a8c80*/  SEL R43, RZ, 0x1, P1 ;  /* 0x00000001ff2b7807 */ /* 0x000fe20000800000 */
[----:B------:R-:W-:Y:S01]  /*a8c90*/  IMAD R10, R17, R8, RZ ;  /* 0x00000008110a7224 */ /* 0x000fe200078e02ff */
[----:B------:R-:W-:Y:S01]  /*a8ca0*/  IADD3 RZ, P2, PT, R11, R38, RZ ;  /* 0x000000260bff7210 */ /* 0x000fe20007f5e0ff */
[----:B------:R-:W-:Y:S02]  /*a8cb0*/  IMAD.MOV.U32 R34, RZ, RZ, R13 ;  /* 0x000000ffff227224 */ /* 0x000fe400078e000d */
        /* <DEDUP_REMOVED lines=9> */
[----:B------:R-:W-:Y:S01]  /*a8d50*/  IMAD R47, R20, R2, R45 ;  /* 0x00000002142f7224 */ /* 0x000fe200078e022d */
[----:B------:R-:W-:Y:S01]  /*a8d60*/  IADD3 R52, P3, PT, R24, R10, RZ ;  /* 0x0000000a18347210 */ /* 0x000fe20007f7e0ff */
[----:B------:R-:W-:-:S04]  /*a8d70*/  IMAD.WIDE.U32 R14, R2, R16, RZ ;  /* 0x00000010020e7225 */ /* 0x000fc800078e00ff */
[----:B------:R-:W-:-:S04]  /*a8d80*/  IMAD.WIDE.U32 R44, R42, R22, RZ ;  /* 0x000000162a2c7225 */ /* 0x000fc800078e00ff */
[----:B------:R-:W-:-:S04]  /*a8d90*/  IMAD.WIDE.U32 R34, P1, R23, R42, R34 ;  /* 0x0000002a17227225 */ /* 0x000fc80007820022 */
[----:B------:R-:W-:Y:S02]  /*a8da0*/  IMAD.IADD R38, R11, 0x1, R47 ;  /* 0x000000010b267824 */ /* 0x000fe400078e022f */
[----:B------:R-:W-:Y:S01]  /*a8db0*/  IMAD.X R11, RZ, RZ, RZ, P6 ;  /* 0x000000ffff0b7224 */ /* 0x000fe200030e06ff */
[----:B------:R-:W-:Y:S01]  /*a8dc0*/  IADD3 RZ, P6, PT, R45, R34, RZ ;  /* 0x000000222dff7210 */ /* 0x000fe20007fde0ff */
[----:B------:R-:W-:-:S04]  /*a8dd0*/  IMAD.WIDE.U32 R14, P4, R17, R42, R14 ;  /* 0x0000002a110e7225 */ /* 0x000fc8000788000e */
[----:B------:R-:W-:-:S04]  /*a8de0*/  IMAD.WIDE.U32 R12, R42, R16, RZ ;  /* 0x000000102a0c7225 */ /* 0x000fc800078e00ff */
[----:B------:R-:W-:Y:S01]  /*a8df0*/  IMAD.X R51, R38, 0x1, R36, P3 ;  /* 0x0000000126337824 */ /* 0x000fe200018e0624 */
[----:B------:R-:W-:Y:S01]  /*a8e00*/  IADD3 RZ, P3, PT, R13, R14, RZ ;  /* 0x0000000e0dff7210 */ /* 0x000fe20007f7e0ff */
[----:B------:R-:W-:Y:S01]  /*a8e10*/  IMAD.X R45, RZ, RZ, RZ, P0 ;  /* 0x000000ffff2d7224 */ /* 0x000fe200000e06ff */
[----:B------:R-:W-:Y:S01]  /*a8e20*/  ISETP.GE.U32.AND P0, PT, R52, R10, PT ;  /* 0x0000000a3400720c */ /* 0x000fe20003f06070 */
[-C--:B------:R-:W-:Y:S02]  /*a8e30*/  IMAD R47, R23, R42.reuse, RZ ;  /* 0x0000002a172f7224 */ /* 0x080fe400078e02ff */
[----:B------:R-:W-:Y:S01]  /*a8e40*/  IMAD.WIDE.U32 R12, R22, R42, RZ ;  /* 0x0000002a160c7225 */ /* 0x000fe200078e00ff */
[----:B------:R-:W-:-:S03]  /*a8e50*/  ISETP.GE.U32.AND.EX P0, PT, R51, R38, PT, P0 ;  /* 0x000000263300720c */ /* 0x000fc60003f06100 */
[----:B------:R-:W-:Y:S01]  /*a8e60*/  IMAD R47, R22, R2, R47 ;  /* 0x00000002162f7224 */ /* 0x000fe200078e022f */
[----:B------:R-:W-:Y:S01]  /*a8e70*/  SEL R24, RZ, 0x1, P0 ;  /* 0x00000001ff187807 */ /* 0x000fe20000000000 */
[----:B------:R-:W-:Y:S02]  /*a8e80*/  IMAD.MOV.U32 R44, RZ, RZ, R39 ;  /* 0x000000ffff2c7224 */ /* 0x000fe400078e0027 */
[----:B------:R-:W-:Y:S01]  /*a8e90*/  IMAD.IADD R14, R13, 0x1, R47 ;  /* 0x000000010d0e7824 */ /* 0x000fe200078e022f */
[----:B------:R-:W-:Y:S01]  /*a8ea0*/  IADD3 R13, P0, PT, R43, R12, RZ ;  /* 0x0000000c2b0d7210 */ /* 0x000fe20007f1e0ff */
[----:B------:R-:W-:-:S04]  /*a8eb0*/  IMAD.WIDE.U32.X R44, R21, R2, R44, P2 ;  /* 0x00000002152c7225 */ /* 0x000fc800010e042c */
[----:B------:R-:W-:Y:S02]  /*a8ec0*/  IMAD.MOV.U32 R10, RZ, RZ, R37 ;  /* 0x000000ffff0a7224 */ /* 0x000fe400078e0025 */
        /* <DEDUP_REMOVED lines=8> */
[----:B------:R-:W-:Y:S01]  /*a8f50*/  IMAD R12, R19, R8, RZ ;  /* 0x00000008130c7224 */ /* 0x000fe200078e02ff */
[----:B------:R-:W-:Y:S01]  /*a8f60*/  ISETP.GE.U32.AND P0, PT, R44, R13, PT ;  /* 0x0000000d2c00720c */ /* 0x000fe20003f06070 */
[----:B------:R-:W-:Y:S01]  /*a8f70*/  IMAD.WIDE.U32.X R38, R23, R2, R38, P6 ;  /* 0x0000000217267225 */ /* 0x000fe200030e0426 */
[----:B------:R-:W-:-:S02]  /*a8f80*/  ISETP.GE.U32.AND.EX P1, PT, R33, R40, PT, P1 ;  /* 0x000000282100720c */ /* 0x000fc40003f26110 */
[----:B------:R-:W-:Y:S01]  /*a8f90*/  ISETP.GE.U32.AND.EX P2, PT, R37, R14, PT, P2 ;  /* 0x0000000e2500720c */ /* 0x000fe20003f46120 */
[C---:B------:R-:W-:Y:S01]  /*a8fa0*/  IMAD.WIDE.U32 R32, R18.reuse, R8, RZ ;  /* 0x0000000812207225 */ /* 0x040fe200078e00ff */
[----:B------:R-:W-:Y:S02]  /*a8fb0*/  ISETP.GE.U32.AND.EX P0, PT, R45, R37, PT, P0 ;  /* 0x000000252d00720c */ /* 0x000fe40003f06100 */
[----:B------:R-:W-:Y:S01]  /*a8fc0*/  SEL R35, RZ, 0x1, P1 ;  /* 0x00000001ff237807 */ /* 0x000fe20000800000 */
[-C--:B------:R-:W-:Y:S01]  /*a8fd0*/  IMAD R37, R18, R41.reuse, R12 ;  /* 0x0000002912257224 */ /* 0x080fe200078e020c */
[----:B------:R-:W-:Y:S01]  /*a8fe0*/  SEL R24, RZ, 0x1, P2 ;  /* 0x00000001ff187807 */ /* 0x000fe20001000000 */
[----:B------:R-:W-:-:S04]  /*a8ff0*/  IMAD.WIDE.U32.X R12, R17, R41, R10, P5 ;  /* 0x00000029110c7225 */ /* 0x000fc800028e040a */
[----:B------:R-:W-:Y:S01]  /*a9000*/  IMAD.IADD R33, R33, 0x1, R37 ;  /* 0x0000000121217824 */ /* 0x000fe200078e0225 */
[----:B------:R-:W-:Y:S01]  /*a9010*/  IADD3 R40, P1, P5, R32, R12, R35 ;  /* 0x0000000c20287210 */ /* 0x000fe20007d3e023 */
[----:B------:R-:W-:Y:S01]  /*a9020*/  IMAD.WIDE.U32 R10, R16, R42, RZ ;  /* 0x0000002a100a7225 */ /* 0x000fe200078e00ff */
[----:B------:R-:W-:-:S03]  /*a9030*/  SEL R37, RZ, 0x1, P0 ;  /* 0x00000001ff257807 */ /* 0x000fc60000000000 */
[----:B------:R-:W-:Y:S01]  /*a9040*/  IMAD R47, R16, R2, R43 ;  /* 0x00000002102f7224 */ /* 0x000fe200078e022b */
[----:B------:R-:W-:Y:S01]  /*a9050*/  IADD3.X R43, PT, PT, R33, R13, RZ, P1, P5 ;  /* 0x0000000d212b7210 */ /* 0x000fe20000fea4ff */
[----:B------:R-:W-:Y:S01]  /*a9060*/  IMAD.WIDE.U32 R12, R2, R18, RZ ;  /* 0x00000012020c7225 */ /* 0x000fe200078e00ff */
[----:B------:R-:W-:Y:S02]  /*a9070*/  IADD3 R24, P1, P2, R37, R38, R24 ;  /* 0x0000002625187210 */ /* 0x000fe40007a3e018 */
[----:B------:R-:W-:Y:S01]  /*a9080*/  IADD3 R35, P5, PT, R40, R10, RZ ;  /* 0x0000000a28237210 */ /* 0x000fe20007fbe0ff */
[----:B------:R-:W-:Y:S01]  /*a9090*/  IMAD.IADD R14, R11, 0x1, R47 ;  /* 0x000000010b0e7824 */ /* 0x000fe200078e022f */
[----:B------:R-:W-:Y:S01]  /*a90a0*/  IADD3.X R39, PT, PT, RZ, R39, RZ, P1, P2 ;  /* 0x00000027ff277210 */ /* 0x000fe20000fe44ff */
[----:B------:R-:W-:Y:S01]  /*a90b0*/  IMAD.WIDE.U32 R36, R42, R18, RZ ;  /* 0x000000122a247225 */ /* 0x000fe200078e00ff */
[C---:B------:R-:W-:Y:S02]  /*a90c0*/  IADD3 R24, P2, PT, R35.reuse, R24, RZ ;  /* 0x0000001823187210 */ /* 0x040fe40007f5e0ff */
[----:B------:R-:W-:Y:S01]  /*a90d0*/  ISETP.GE.U32.AND P0, PT, R35, R10, PT ;  /* 0x0000000a2300720c */ /* 0x000fe20003f06070 */
[----:B------:R-:W-:-:S02]  /*a90e0*/  IMAD.X R36, R14, 0x1, R43, P5 ;  /* 0x000000010e247824 */ /* 0x000fc400028e062b */
[----:B------:R-:W-:Y:S01]  /*a90f0*/  IMAD.X R11, RZ, RZ, RZ, P4 ;  /* 0x000000ffff0b7224 */ /* 0x000fe200020e06ff */
[----:B------:R-:W-:Y:S01]  /*a9100*/  ISETP.GE.U32.AND P4, PT, R24, R35, PT ;  /* 0x000000231800720c */ /* 0x000fe20003f86070 */
[C---:B------:R-:W-:Y:S01]  /*a9110*/  IMAD.X R39, R36.reuse, 0x1, R39, P2 ;  /* 0x0000000124277824 */ /* 0x040fe200010e0627 */
[----:B------:R-:W-:Y:S01]  /*a9120*/  ISETP.GE.U32.AND.EX P0, PT, R36, R14, PT, P0 ;  /* 0x0000000e2400720c */ /* 0x000fe20003f06100 */
[----:B------:R-:W-:-:S03]  /*a9130*/  IMAD.WIDE.U32 R12, P1, R19, R42, R12 ;  /* 0x0000002a130c7225 */ /* 0x000fc6000782000c */
[----:B------:R-:W-:Y:S01]  /*a9140*/  ISETP.GE.U32.AND.EX P4, PT, R39, R36, PT, P4 ;  /* 0x000000242700720c */ /* 0x000fe20003f86140 */
[----:B------:R-:W-:Y:S01]  /*a9150*/  IMAD.MOV.U32 R10, RZ, RZ, R15 ;  /* 0x000000ffff0a7224 */ /* 0x000fe200078e000f */
[----:B------:R-:W-:Y:S01]  /*a9160*/  IADD3 RZ, P5, PT, R37, R12, RZ ;  /* 0x0000000c25ff7210 */ /* 0x000fe20007fbe0ff */
[----:B------:R-:W-:Y:S01]  /*a9170*/  IMAD.WIDE.U32 R34, R41, R18, RZ ;  /* 0x0000001229227225 */ /* 0x000fe200078e00ff */
[----:B------:R-:W-:-:S03]  /*a9180*/  SEL R47, RZ, 0x1, P4 ;  /* 0x00000001ff2f7807 */ /* 0x000fc60002000000 */
[----:B------:R-:W-:Y:S01]  /*a9190*/  IMAD.WIDE.U32.X R36, R17, R2, R10, P3 ;  /* 0x0000000211247225 */ /* 0x000fe200018e040a */
[----:B------:R-:W-:-:S03]  /*a91a0*/  SEL R10, RZ, 0x1, P0 ;  /* 0x00000001ff0a7807 */ /* 0x000fc60000000000 */
[----:B------:R-:W-:Y:S01]  /*a91b0*/  IMAD.WIDE.U32 R14, R8, R18, RZ ;  /* 0x00000012080e7225 */ /* 0x000fe200078e00ff */
[----:B------:R-:W-:-:S03]  /*a91c0*/  IADD3 R47, P0, P4, R47, R36, R10 ;  /* 0x000000242f2f7210 */ /* 0x000fc60007c1e00a */
[----:B------:R-:W-:-:S04]  /*a91d0*/  IMAD.WIDE.U32 R34, P2, R19, R8, R34 ;  /* 0x0000000813227225 */ /* 0x000fc80007840022 */
[----:B------:R-:W-:Y:S01]  /*a91e0*/  IMAD R10, R21, R4, RZ ;  /* 0x00000004150a7224 */ /* 0x000fe200078e02ff */
        /* <DEDUP_REMOVED lines=13> */
[----:B------:R-:W-:Y:S02]  /*a92c0*/  IMAD R15, R18, R2, R15 ;  /* 0x00000002120f7224 */ /* 0x000fe400078e020f */
[----:B------:R-:W-:Y:S01]  /*a92d0*/  IMAD.WIDE.U32.X R34, R19, R41, R10, P3 ;  /* 0x0000002913227225 */ /* 0x000fe200018e040a */
[----:B------:R-:W-:-:S03]  /*a92e0*/  SEL R11, RZ, 0x1, P2 ;  /* 0x00000001ff0b7807 */ /* 0x000fc60001000000 */
[----:B------:R-:W-:Y:S01]  /*a92f0*/  IMAD.WIDE.U32 R32, R22, R4, RZ ;  /* 0x0000000416207225 */ /* 0x000fe200078e00ff */
[----:B------:R-:W-:-:S03]  /*a9300*/  IADD3 R11, P2, P3, R42, R34, R11 ;  /* 0x000000222a0b7210 */ /* 0x000fc60007b5e00b */
[----:B------:R-:W-:Y:S01]  /*a9310*/  IMAD R12, R23, R4, RZ ;  /* 0x00000004170c7224 */ /* 0x000fe200078e02ff */
[----:B------:R-:W-:Y:S01]  /*a9320*/  IADD3 R24, P4, PT, R24, R32, RZ ;  /* 0x0000002018187210 */ /* 0x000fe20007f9e0ff */
[----:B------:R-:W-:Y:S02]  /*a9330*/  IMAD.IADD R10, R43, 0x1, R15 ;  /* 0x000000012b0a7824 */ /* 0x000fe400078e020f */
[----:B------:R-:W-:-:S04]  /*a9340*/  IMAD.WIDE.U32 R14, R5, R20, RZ ;  /* 0x00000014050e7225 */ /* 0x000fc800078e00ff */
[----:B------:R-:W-:Y:S01]  /*a9350*/  IMAD R37, R22, R5, R12 ;  /* 0x0000000516257224 */ /* 0x000fe200078e020c */
[----:B------:R-:W-:Y:S01]  /*a9360*/  IADD3.X R12, PT, PT, R10, R35, RZ, P2, P3 ;  /* 0x000000230a0c7210 */ /* 0x000fe200017e64ff */
[----:B------:R-:W-:Y:S01]  /*a9370*/  IMAD.WIDE.U32 R14, P3, R21, R4, R14 ;  /* 0x00000004150e7225 */ /* 0x000fe2000786000e */
[----:B------:R-:W-:-:S03]  /*a9380*/  ISETP.GE.U32.AND P2, PT, R24, R32, PT ;  /* 0x000000201800720c */ /* 0x000fc60003f46070 */
[----:B------:R-:W-:Y:S02]  /*a9390*/  IMAD.IADD R38, R33, 0x1, R37 ;  /* 0x0000000121267824 */ /* 0x000fe400078e0225 */
[----:B------:R-:W-:-:S04]  /*a93a0*/  IMAD.WIDE.U32 R32, R4, R20, RZ ;  /* 0x0000001404207225 */ /* 0x000fc800078e00ff */
        /* <DEDUP_REMOVED lines=25> */
[----:B------:R-:W-:Y:S01]  /*a9540*/  IMAD.MOV.U32 R36, RZ, RZ, R13 ;  /* 0x000000ffff247224 */ /* 0x000fe200078e000d */
[----:B------:R-:W-:Y:S01]  /*a9550*/  ISETP.GE.U32.AND.EX P1, PT, R46, R39, PT, P1 ;  /* 0x000000272e00720c */ /* 0x000fe20003f26110 */
[----:B------:R-:W-:Y:S01]  /*a9560*/  IMAD.WIDE.U32.X R32, R23, R5, R32, P6 ;  /* 0x0000000517207225 */ /* 0x000fe200030e0420 */
[----:B------:R-:W-:-:S03]  /*a9570*/  ISETP.GE.U32.AND P2, PT, R14, R11, PT ;  /* 0x0000000b0e00720c */ /* 0x000fc60003f46070 */
[----:B------:R-:W-:Y:S01]  /*a9580*/  IMAD.X R24, R12, 0x1, R40, P3 ;  /* 0x000000010c187824 */ /* 0x000fe200018e0628 */
[----:B------:R-:W-:Y:S01]  /*a9590*/  ISETP.GE.U32.AND P3, PT, R11, R42, PT ;  /* 0x0000002a0b00720c */ /* 0x000fe20003f66070 */
[----:B------:R-:W-:Y:S01]  /*a95a0*/  IMAD.WIDE.U32 R42, R6, R22, RZ ;  /* 0x00000016062a7225 */ /* 0x000fe200078e00ff */
[----:B------:R-:W-:Y:S02]  /*a95b0*/  SEL R11, RZ, 0x1, P1 ;  /* 0x00000001ff0b7807 */ /* 0x000fe40000800000 */
[----:B------:R-:W-:Y:S02]  /*a95c0*/  ISETP.GE.U32.AND.EX P3, PT, R12, R10, PT, P3 ;  /* 0x0000000a0c00720c */ /* 0x000fe40003f66130 */
[----:B------:R-:W-:Y:S01]  /*a95d0*/  ISETP.GE.U32.AND.EX P2, PT, R24, R12, PT, P2 ;  /* 0x0000000c1800720c */ /* 0x000fe20003f46120 */
[----:B------:R-:W-:Y:S01]  /*a95e0*/  IMAD.WIDE.U32 R12, R20, R6, RZ ;  /* 0x00000006140c7225 */ /* 0x000fe200078e00ff */
[----:B------:R-:W-:Y:S02]  /*a95f0*/  IADD3 R44, P1, P6, R11, R32, R44 ;  /* 0x000000200b2c7210 */ /* 0x000fe40007e3e02c */
[----:B------:R-:W-:Y:S01]  /*a9600*/  SEL R32, RZ, 0x1, P3 ;  /* 0x00000001ff207807 */ /* 0x000fe20001800000 */
[----:B------:R-:W-:Y:S01]  /*a9610*/  IMAD.WIDE.U32.X R10, R19, R2, R36, P5 ;  /* 0x00000002130a7225 */ /* 0x000fe200028e0424 */
[----:B------:R-:W-:-:S02]  /*a9620*/  SEL R45, RZ, 0x1, P2 ;  /* 0x00000001ff2d7807 */ /* 0x000fc40001000000 */
[----:B------:R-:W-:Y:S01]  /*a9630*/  IADD3.X R2, PT, PT, RZ, R33, RZ, P1, P6 ;  /* 0x00000021ff027210 */ /* 0x000fe20000fec4ff */
[----:B------:R-:W-:Y:S01]  /*a9640*/  IMAD R33, R21, R6, RZ ;  /* 0x0000000615217224 */ /* 0x000fe200078e02ff */
[----:B------:R-:W-:Y:S01]  /*a9650*/  IADD3 R45, P1, P3, R45, R10, R32 ;  /* 0x0000000a2d2d7210 */ /* 0x000fe20007b3e020 */
[----:B------:R-:W-:Y:S01]  /*a9660*/  IMAD R10, R17, R4, RZ ;  /* 0x00000004110a7224 */ /* 0x000fe200078e02ff */
[----:B------:R-:W-:Y:S01]  /*a9670*/  IADD3 R47, P6, PT, R34, R12, RZ ;  /* 0x0000000c222f7210 */ /* 0x000fe20007fde0ff */
[----:B------:R-:W-:Y:S01]  /*a9680*/  IMAD R39, R20, R7, R33 ;  /* 0x0000000714277224 */ /* 0x000fe200078e0221 */
[----:B------:R-:W-:Y:S01]  /*a9690*/  IADD3.X R49, PT, PT, RZ, R11, RZ, P1, P3 ;  /* 0x0000000bff317210 */ /* 0x000fe20000fe64ff */
[----:B------:R-:W-:Y:S01]  /*a96a0*/  IMAD.WIDE.U32 R32, R5, R18, RZ ;  /* 0x0000001205207225 */ /* 0x000fe200078e00ff */
[----:B------:R-:W-:-:S03]  /*a96b0*/  ISETP.GE.U32.AND P2, PT, R47, R12, PT ;  /* 0x0000000c2f00720c */ /* 0x000fc60003f46070 */
[----:B------:R-:W-:-:S04]  /*a96c0*/  IMAD.WIDE.U32 R36, R16, R4, RZ ;  /* 0x0000000410247225 */ /* 0x000fc800078e00ff */
[----:B------:R-:W-:Y:S01]  /*a96d0*/  IMAD R35, R16, R5, R10 ;  /* 0x0000000510237224 */ /* 0x000fe200078e020a */
[----:B------:R-:W-:Y:S01]  /*a96e0*/  IADD3 R14, P5, PT, R14, R36, RZ ;  /* 0x000000240e0e7210 */ /* 0x000fe20007fbe0ff */
[----:B------:R-:W-:Y:S02]  /*a96f0*/  IMAD.IADD R38, R13, 0x1, R39 ;  /* 0x000000010d267824 */ /* 0x000fe400078e0227 */
[----:B------:R-:W-:Y:S02]  /*a9700*/  IMAD.IADD R40, R37, 0x1, R35 ;  /* 0x0000000125287824 */ /* 0x000fe400078e0223 */
[----:B------:R-:W-:-:S04]  /*a9710*/  IMAD.WIDE.U32 R12, R4, R18, RZ ;  /* 0x00000012040c7225 */ /* 0x000fc800078e00ff */
[----:B------:R-:W-:-:S04]  /*a9720*/  IMAD.WIDE.U32 R10, P3, R19, R4, R32 ;  /* 0x00000004130a7225 */ /* 0x000fc80007860020 */
[----:B------:R-:W-:Y:S01]  /*a9730*/  IMAD.WIDE.U32 R34, R7, R20, RZ ;  /* 0x0000001407227225 */ /* 0x000fe200078e00ff */
[----:B------:R-:W-:-:S03]  /*a9740*/  IADD3 RZ, P1, PT, R13, R10, RZ ;  /* 0x0000000a0dff7210 */ /* 0x000fc60007f3e0ff */
[----:B------:R-:W-:-:S04]  /*a9750*/  IMAD.WIDE.U32 R32, R7, R22, RZ ;  /* 0x0000001607207225 */ /* 0x000fc800078e00ff */
[----:B------:R-:W-:Y:S02]  /*a9760*/  IMAD.X R46, R38, 0x1, R46, P6 ;  /* 0x00000001262e7824 */ /* 0x000fe400030e062e */
[----:B------:R-:W-:Y:S02]  /*a9770*/  IMAD.X R24, R40, 0x1, R24, P5 ;  /* 0x0000000128187824 */ /* 0x000fe400028e0618 */
[----:B------:R-:W-:Y:S01]  /*a9780*/  IMAD.WIDE.U32 R34, P5, R21, R6, R34 ;  /* 0x0000000615227225 */ /* 0x000fe200078a0022 */
[----:B------:R-:W-:-:S03]  /*a9790*/  ISETP.GE.U32.AND.EX P2, PT, R46, R38, PT, P2 ;  /* 0x000000262e00720c */ /* 0x000fc60003f46120 */
[----:B------:R-:W-:-:S04]  /*a97a0*/  IMAD.WIDE.U32 R12, R6, R20, RZ ;  /* 0x00000014060c7225 */ /* 0x000fc800078e00ff */
[----:B------:R-:W-:Y:S01]  /*a97b0*/  IMAD.X R39, RZ, RZ, RZ, P4 ;  /* 0x000000ffff277224 */ /* 0x000fe200020e06ff */
[----:B------:R-:W-:Y:S01]  /*a97c0*/  IADD3 RZ, P6, PT, R13, R34, RZ ;  /* 0x000000220dff7210 */ /* 0x000fe20007fde0ff */
[----:B------:R-:W-:Y:S01]  /*a97d0*/  IMAD.WIDE.U32 R32, P4, R23, R6, R32 ;  /* 0x0000000617207225 */ /* 0x000fe20007880020 */
[----:B------:R-:W-:-:S03]  /*a97e0*/  SEL R34, RZ, 0x1, P2 ;  /* 0x00000001ff227807 */ /* 0x000fc60001000000 */
[----:B------:R-:W-:Y:S02]  /*a97f0*/  IMAD.MOV.U32 R38, RZ, RZ, R15 ;  /* 0x000000ffff267224 */ /* 0x000fe400078e000f */
[----:B------:R-:W-:Y:S01]  /*a9800*/  IMAD.X R13, RZ, RZ, RZ, P3 ;  /* 0x000000ffff0d7224 */ /* 0x000fe200018e06ff */
[----:B------:R-:W-:Y:S01]  /*a9810*/  IADD3 RZ, P3, PT, R43, R32, RZ ;  /* 0x000000202bff7210 */ /* 0x000fe20007f7e0ff */
[----:B------:R-:W-:Y:S02]  /*a9820*/  IMAD.MOV.U32 R12, RZ, RZ, R11 ;  /* 0x000000ffff0c7224 */ /* 0x000fe400078e000b */
[----:B------:R-:W-:Y:S01]  /*a9830*/  IMAD.WIDE.U32.X R10, R17, R5, R38, P0 ;  /* 0x00000005110a7225 */ /* 0x000fe200000e0426 */
[----:B------:R-:W-:-:S03]  /*a9840*/  IADD3 R44, P0, PT, R14, R44, RZ ;  /* 0x0000002c0e2c7210 */ /* 0x000fc60007f1e0ff */
[C---:B------:R-:W-:Y:S02]  /*a9850*/  IMAD R32, R19.reuse, R4, RZ ;  /* 0x0000000413207224 */ /* 0x040fe400078e02ff */
[----:B------:R-:W-:Y:S01]  /*a9860*/  IMAD.WIDE.U32.X R12, R19, R5, R12, P1 ;  /* 0x00000005130c7225 */ /* 0x000fe200008e040c */
[----:B------:R-:W-:-:S03]  /*a9870*/  ISETP.GE.U32.AND P1, PT, R44, R14, PT ;  /* 0x0000000e2c00720c */ /* 0x000fc60003f26070 */
[----:B------:R-:W-:Y:S02]  /*a9880*/  IMAD R32, R18, R5, R32 ;  /* 0x0000000512207224 */ /* 0x000fe400078e0220 */
[----:B------:R-:W-:Y:S01]  /*a9890*/  IMAD.X R5, R24, 0x1, R2, P0 ;  /* 0x0000000118057824 */ /* 0x000fe200000e0602 */
[----:B------:R-:W-:Y:S01]  /*a98a0*/  ISETP.GE.U32.AND P0, PT, R14, R36, PT ;  /* 0x000000240e00720c */ /* 0x000fe20003f06070 */
[-C--:B------:R-:W-:Y:S02]  /*a98b0*/  IMAD R2, R23, R6.reuse, RZ ;  /* 0x0000000617027224 */ /* 0x080fe400078e02ff */
[----:B------:R-:W-:Y:S01]  /*a98c0*/  IMAD.WIDE.U32 R36, R22, R6, RZ ;  /* 0x0000000616247225 */ /* 0x000fe200078e00ff */
[----:B------:R-:W-:Y:S02]  /*a98d0*/  ISETP.GE.U32.AND.EX P0, PT, R24, R40, PT, P0 ;  /* 0x000000281800720c */ /* 0x000fe40003f06100 */
[----:B------:R-:W-:Y:S01]  /*a98e0*/  ISETP.GE.U32.AND.EX P1, PT, R5, R24, PT, P1 ;  /* 0x000000180500720c */ /* 0x000fe20003f26110 */
[----:B------:R-:W-:-:S02]  /*a98f0*/  IMAD.X R15, RZ, RZ, RZ, P5 ;  /* 0x000000ffff0f7224 */ /* 0x000fc400028e06ff */
[-C--:B------:R-:W-:Y:S01]  /*a9900*/  IMAD R39, R22, R7.reuse, R2 ;  /* 0x0000000716277224 */ /* 0x080fe200078e0202 */
[-C--:B------:R-:W-:Y:S01]  /*a9910*/  IADD3 R2, P5, PT, R44, R36.reuse, RZ ;  /* 0x000000242c027210 */ /* 0x080fe20007fbe0ff */
[----:B------:R-:W-:Y:S02]  /*a9920*/  IMAD.MOV.U32 R14, RZ, RZ, R35 ;  /* 0x000000ffff0e7224 */ /* 0x000fe400078e0023 */
[----:B------:R-:W-:Y:S01]  /*a9930*/  IMAD.IADD R40, R37, 0x1, R39 ;  /* 0x0000000125287824 */ /* 0x000fe200078e0227 */
[----:B------:R-:W-:Y:S01]  /*a9940*/  ISETP.GE.U32.AND P2, PT, R2, R36, PT ;  /* 0x000000240200720c */ /* 0x000fe20003f46070 */
[----:B------:R-:W-:-:S04]  /*a9950*/  IMAD.WIDE.U32.X R14, R21, R7, R14, P6 ;  /* 0x00000007150e7225 */ /* 0x000fc800030e040e */
[----:B------:R-:W-:-:S04]  /*a9960*/  IMAD.WIDE.U32 R38, R18, R4, RZ ;  /* 0x0000000412267225 */ /* 0x000fc800078e00ff */
[----:B------:R-:W-:Y:S02]  /*a9970*/  IMAD.X R35, RZ, RZ, RZ, P4 ;  /* 0x000000ffff237224 */ /* 0x000fe400020e06ff */
[----:B------:R-:W-:Y:S01]  /*a9980*/  IMAD.X R24, R40, 0x1, R5, P5 ;  /* 0x0000000128187824 */ /* 0x000fe200028e0605 */
[----:B------:R-:W-:Y:S01]  /*a9990*/  IADD3 R5, P4, P6, R2, R14, R34 ;  /* 0x0000000e02057210 */ /* 0x000fe20007e9e022 */
[----:B------:R-:W-:Y:S01]  /*a99a0*/  IMAD.WIDE.U32 R36, R7, R16, RZ ;  /* 0x0000001007247225 */ /* 0x000fe200078e00ff */
[-C--:B------:R-:W-:Y:S02]  /*a99b0*/  IADD3 R4, P5, PT, R45, R38.reuse, RZ ;  /* 0x000000262d047210 */ /* 0x080fe40007fbe0ff */
[----:B------:R-:W-:Y:S01]  /*a99c0*/  IADD3.X R44, PT, PT, R24, R15, RZ, P4, P6 ;  /* 0x0000000f182c7210 */ /* 0x000fe200027ec4ff */
[----:B------:R-:W-:Y:S01]  /*a99d0*/  IMAD.IADD R45, R39, 0x1, R32 ;  /* 0x00000001272d7824 */ /* 0x000fe200078e0220 */
        /* <DEDUP_REMOVED lines=8> */
[----:B------:R-:W-:Y:S02]  /*a9a60*/  IMAD.X R35, RZ, RZ, RZ, P6 ;  /* 0x000000ffff237224 */ /* 0x000fe400030e06ff */
[----:B------:R-:W-:Y:S02]  /*a9a70*/  IMAD.MOV.U32 R34, RZ, RZ, R15 ;  /* 0x000000ffff227224 */ /* 0x000fe400078e000f */
[----:B------:R-:W-:-:S04]  /*a9a80*/  IMAD.WIDE.U32 R36, P6, R19, R6, R36 ;  /* 0x0000000613247225 */ /* 0x000fc800078c0024 */
[----:B------:R-:W-:-:S04]  /*a9a90*/  IMAD.WIDE.U32 R38, R6, R18, RZ ;  /* 0x0000001206267225 */ /* 0x000fc800078e00ff */
[-C--:B------:R-:W-:Y:S01]  /*a9aa0*/  IMAD.WIDE.U32.X R34, R17, R7.reuse, R34, P3 ;  /* 0x0000000711227225 */ /* 0x080fe200018e0422 */
[----:B------:R-:W-:Y:S02]  /*a9ab0*/  ISETP.GE.U32.AND P3, PT, R5, R2, PT ;  /* 0x000000020500720c */ /* 0x000fe40003f66070 */
[----:B------:R-:W-:Y:S01]  /*a9ac0*/  SEL R2, RZ, 0x1, P0 ;  /* 0x00000001ff027807 */ /* 0x000fe20000000000 */
[----:B------:R-:W-:Y:S01]  /*a9ad0*/  IMAD.MOV.U32 R42, RZ, RZ, R37 ;  /* 0x000000ffff2a7224 */ /* 0x000fe200078e0025 */
[----:B------:R-:W-:Y:S01]  /*a9ae0*/  SEL R37, RZ, 0x1, P1 ;  /* 0x00000001ff257807 */ /* 0x000fe20000800000 */
[----:B------:R-:W-:Y:S01]  /*a9af0*/  IMAD.X R43, RZ, RZ, RZ, P6 ;  /* 0x000000ffff2b7224 */ /* 0x000fe200030e06ff */
[----:B------:R-:W-:Y:S01]  /*a9b00*/  IADD3 RZ, P6, PT, R39, R36, RZ ;  /* 0x0000002427ff7210 */ /* 0x000fe20007fde0ff */
[----:B------:R-:W-:Y:S01]  /*a9b10*/  IMAD R36, R17, R6, RZ ;  /* 0x0000000611247224 */ /* 0x000fe200078e02ff */
[----:B------:R-:W-:Y:S01]  /*a9b20*/  IADD3 R37, P0, P1, R37, R10, R2 ;  /* 0x0000000a25257210 */ /* 0x000fe2000791e002 */
[C---:B------:R-:W-:Y:S01]  /*a9b30*/  IMAD R14, R19.reuse, R6, RZ ;  /* 0x00000006130e7224 */ /* 0x040fe200078e02ff */
[----:B------:R-:W-:Y:S01]  /*a9b40*/  ISETP.GE.U32.AND.EX P3, PT, R44, R24, PT, P3 ;  /* 0x000000182c00720c */ /* 0x000fe20003f66130 */
[----:B------:R-:W-:Y:S01]  /*a9b50*/  IMAD R36, R16, R7, R36 ;  /* 0x0000000710247224 */ /* 0x000fe200078e0224 */
[----:B------:R-:W-:Y:S01]  /*a9b60*/  IADD3.X R38, PT, PT, RZ, R11, RZ, P0, P1 ;  /* 0x0000000bff267210 */ /* 0x000fe200007e24ff */
[----:B------:R-:W-:Y:S01]  /*a9b70*/  IMAD.WIDE.U32.X R42, R19, R7, R42, P6 ;  /* 0x00000007132a7225 */ /* 0x000fe200030e042a */
[----:B------:R-:W-:-:S02]  /*a9b80*/  IADD3 R37, P1, PT, R4, R37, RZ ;  /* 0x0000002504257210 */ /* 0x000fc40007f3e0ff */
[----:B------:R-:W-:Y:S01]  /*a9b90*/  SEL R39, RZ, 0x1, P3 ;  /* 0x00000001ff277807 */ /* 0x000fe20001800000 */
[----:B------:R-:W-:Y:S01]  /*a9ba0*/  IMAD R7, R18, R7, R14 ;  /* 0x0000000712077224 */ /* 0x000fe200078e020e */
[----:B------:R-:W-:Y:S01]  /*a9bb0*/  ISETP.GE.U32.AND P0, PT, R37, R4, PT ;  /* 0x000000042500720c */ /* 0x000fe20003f06070 */
[----:B------:R-:W-:Y:S01]  /*a9bc0*/  IMAD R14, R21, R8, RZ ;  /* 0x00000008150e7224 */ /* 0x000fe200078e02ff */
[----:B------:R-:W-:Y:S01]  /*a9bd0*/  SEL R4, RZ, 0x1, P2 ;  /* 0x00000001ff047807 */ /* 0x000fe20001000000 */
[----:B------:R-:W-:-:S04]  /*a9be0*/  IMAD.WIDE.U32 R10, R44, 0x3d1, RZ ;  /* 0x000003d12c0a7825 */ /* 0x000fc800078e00ff */
[----:B------:R-:W-:Y:S02]  /*a9bf0*/  IMAD R41, R20, R41, R14 ;  /* 0x0000002914297224 */ /* 0x000fe400078e020e */
[----:B------:R-:W-:Y:S01]  /*a9c00*/  IMAD.X R49, R45, 0x1, R49, P5 ;  /* 0x000000012d317824 */ /* 0x000fe200028e0631 */
[----:B------:R-:W-:Y:S01]  /*a9c10*/  IADD3 R39, P5, P6, R39, R32, R4 ;  /* 0x0000002027277210 */ /* 0x000fe20007ebe004 */
[----:B------:R-:W-:-:S03]  /*a9c20*/  IMAD.WIDE.U32 R14, R16, R6, RZ ;  /* 0x00000006100e7225 */ /* 0x000fc600078e00ff */
[C---:B------:R-:W-:Y:S01]  /*a9c30*/  ISETP.GE.U32.AND.EX P4, PT, R49.reuse, R45, PT, P4 ;  /* 0x0000002d3100720c */ /* 0x040fe20003f86140 */
[----:B------:R-:W-:Y:S01]  /*a9c40*/  IMAD.X R38, R49, 0x1, R38, P1 ;  /* 0x0000000131267824 */ /* 0x000fe200008e0626 */
[----:B------:R-:W-:Y:S01]  /*a9c50*/  IADD3 R2, P2, PT, R37, R14, RZ ;  /* 0x0000000e25027210 */ /* 0x000fe20007f5e0ff */
[----:B------:R-:W-:-:S03]  /*a9c60*/  IMAD.WIDE.U32 R10, P3, R5, 0x1, R10 ;  /* 0x00000001050a7825 */ /* 0x000fc6000786000a */
[----:B------:R-:W-:Y:S01]  /*a9c70*/  ISETP.GE.U32.AND.EX P0, PT, R38, R49, PT, P0 ;  /* 0x000000312600720c */ /* 0x000fe20003f06100 */
[----:B------:R-:W-:Y:S01]  /*a9c80*/  IMAD.IADD R45, R15, 0x1, R36 ;  /* 0x000000010f2d7824 */ /* 0x000fe200078e0224 */
[----:B------:R-:W-:Y:S01]  /*a9c90*/  IADD3.X R49, PT, PT, RZ, R33, RZ, P5, P6 ;  /* 0x00000021ff317210 */ /* 0x000fe20002fec4ff */
[----:B------:R-:W-:Y:S01]  /*a9ca0*/  IMAD.WIDE.U32 R36, R5, 0x3d1, RZ ;  /* 0x000003d105247825 */ /* 0x000fe200078e00ff */
[----:B------:R-:W-:-:S03]  /*a9cb0*/  ISETP.GE.U32.AND P1, PT, R2, R14, PT ;  /* 0x0000000e0200720c */ /* 0x000fc60003f26070 */
[----:B------:R-:W-:Y:S01]  /*a9cc0*/  IMAD.X R15, RZ, RZ, RZ, P3 ;  /* 0x000000ffff0f7224 */ /* 0x000fe200018e06ff */
[----:B------:R-:W-:Y:S01]  /*a9cd0*/  IADD3 R24, P3, PT, R2, R39, RZ ;  /* 0x0000002702187210 */ /* 0x000fe20007f7e0ff */
[----:B------:R-:W-:Y:S01]  /*a9ce0*/  IMAD.X R38, R45, 0x1, R38, P2 ;  /* 0x000000012d267824 */ /* 0x000fe200010e0626 */
[----:B------:R-:W-:Y:S01]  /*a9cf0*/  IADD3 R33, P2, PT, R37, R10, RZ ;  /* 0x0000000a25217210 */ /* 0x000fe20007f5e0ff */
[----:B------:R-:W-:Y:S01]  /*a9d00*/  IMAD.MOV.U32 R14, RZ, RZ, R11 ;  /* 0x000000ffff0e7224 */ /* 0x000fe200078e000b */
[----:B------:R-:W-:Y:S01]  /*a9d10*/  SEL R11, RZ, 0x1, P0 ;  /* 0x00000001ff0b7807 */ /* 0x000fe20000000000 */
[----:B------:R-:W-:Y:S01]  /*a9d20*/  IMAD.MOV.U32 R32, RZ, RZ, R36 ;  /* 0x000000ffff207224 */ /* 0x000fe200078e0024 */
[----:B------:R-:W-:Y:S01]  /*a9d30*/  SEL R10, RZ, 0x1, P4 ;  /* 0x00000001ff0a7807 */ /* 0x000fe20002000000 */
[----:B------:R-:W-:Y:S01]  /*a9d40*/  IMAD.WIDE.U32.X R14, R44, 0x1, R14, P2 ;  /* 0x000000012c0e7825 */ /* 0x000fe200010e040e */
[----:B------:R-:W-:Y:S02]  /*a9d50*/  ISETP.GE.U32.AND P0, PT, R24, R2, PT ;  /* 0x000000021800720c */ /* 0x000fe40003f06070 */
[C---:B------:R-:W-:Y:S01]  /*a9d60*/  ISETP.GE.U32.AND.EX P1, PT, R38.reuse, R45, PT, P1 ;  /* 0x0000002d2600720c */ /* 0x040fe20003f26110 */
[----:B------:R-:W-:-:S02]  /*a9d70*/  IMAD.X R2, R38, 0x1, R49, P3 ;  /* 0x0000000126027824 */ /* 0x000fc400018e0631 */
[----:B------:R-:W-:Y:S01]  /*a9d80*/  IMAD.WIDE.U32 R4, R20, R8, R32 ;  /* 0x0000000814047225 */ /* 0x000fe200078e0020 */
[----:B------:R-:W-:Y:S02]  /*a9d90*/  IADD3 R8, P3, P4, R11, R12, R10 ;  /* 0x0000000c0b087210 */ /* 0x000fe40007c7e00a */
[C---:B------:R-:W-:Y:S01]  /*a9da0*/  ISETP.GE.U32.AND.EX P0, PT, R2.reuse, R38, PT, P0 ;  /* 0x000000260200720c */ /* 0x040fe20003f06100 */
[----:B------:R-:W-:Y:S01]  /*a9db0*/  IMAD.WIDE.U32 R10, R2, 0x3d1, RZ ;  /* 0x000003d1020a7825 */ /* 0x000fe200078e00ff */
[----:B------:R-:W-:Y:S02]  /*a9dc0*/  IADD3.X R32, PT, PT, RZ, R13, RZ, P3, P4 ;  /* 0x0000000dff207210 */ /* 0x000fe40001fe84ff */
[----:B------:R-:W-:Y:S01]  /*a9dd0*/  ISETP.GE.U32.AND P2, PT, R4, R36, PT ;  /* 0x000000240400720c */ /* 0x000fe20003f46070 */
[----:B------:R-:W-:-:S04]  /*a9de0*/  IMAD.WIDE.U32 R12, R18, R6, RZ ;  /* 0x00000006120c7225 */ /* 0x000fc800078e00ff */
[----:B------:R-:W-:Y:S01]  /*a9df0*/  IMAD.IADD R37, R5, 0x1, R41 ;  /* 0x0000000105257824 */ /* 0x000fe200078e0229 */
[----:B------:R-:W-:Y:S01]  /*a9e00*/  SEL R5, RZ, 0x1, P1 ;  /* 0x00000001ff057807 */ /* 0x000fe20000800000 */
[C---:B------:R-:W-:Y:S01]  /*a9e10*/  IMAD.WIDE.U32 R38, R24.reuse, 0x3d1, RZ ;  /* 0x000003d118267825 */ /* 0x040fe200078e00ff */
[----:B------:R-:W-:Y:S02]  /*a9e20*/  SEL R41, RZ, 0x1, P0 ;  /* 0x00000001ff297807 */ /* 0x000fe40000000000 */
        /* <DEDUP_REMOVED lines=9> */
[----:B------:R-:W-:-:S02]  /*a9ec0*/  ISETP.GE.U32.AND P0, PT, R33, R38, PT ;  /* 0x000000262100720c */ /* 0x000fc40003f06070 */
[----:B------:R-:W-:Y:S02]  /*a9ed0*/  IADD3 R38, P3, PT, R39, R10, RZ ;  /* 0x0000000a27267210 */ /* 0x000fe40007f7e0ff */
[C---:B------:R-:W-:Y:S01]  /*a9ee0*/  ISETP.GE.U32.AND P1, PT, R8.reuse, R12, PT ;  /* 0x0000000c0800720c */ /* 0x040fe20003f26070 */
[----:B------:R-:W-:Y:S01]  /*a9ef0*/  IMAD.MOV.U32 R12, RZ, RZ, R11 ;  /* 0x000000ffff0c7224 */ /* 0x000fe200078e000b */
[----:B------:R-:W-:Y:S01]  /*a9f00*/  IADD3 R7, P4, PT, R8, R41, RZ ;  /* 0x0000002908077210 */ /* 0x000fe20007f9e0ff */
[----:B------:R-:W-:Y:S01]  /*a9f10*/  IMAD.X R51, R38, 0x1, R51, P5 ;  /* 0x0000000126337824 */ /* 0x000fe200028e0633 */
[----:B------:R-:W-:Y:S02]  /*a9f20*/  SEL R36, RZ, 0x1, P2 ;  /* 0x00000001ff247807 */ /* 0x000fe40001000000 */
        /* <DEDUP_REMOVED lines=42> */
[----:B------:R-:W-:Y:S01]  /*aa1d0*/  IADD3 R10, P4, PT, R47, R10, RZ ;  /* 0x0000000a2f0a7210 */ /* 0x000fe20007f9e0ff */
[----:B------:R-:W-:Y:S01]  /*aa1e0*/  IMAD.MOV.U32 R12, RZ, RZ, R4 ;  /* 0x000000ffff0c7224 */ /* 0x000fe200078e0004 */
        /* <DEDUP_REMOVED lines=56> */
.L_x_2088:
[----:B------:R-:W-:Y:S05]  /*aa570*/  BSYNC.RECONVERGENT B2 ;  /* 0x0000000000027941 */ /* 0x000fea0003800200 */
.L_x_2087:
        /* <DEDUP_REMOVED lines=13> */
.L_x_2090:
        /* <DEDUP_REMOVED lines=10> */
.L_x_2091:
[----:B------:R-:W-:Y:S05]  /*aa6f0*/  BSYNC.RECONVERGENT B2 ;  /* 0x0000000000027941 */ /* 0x000fea0003800200 */
.L_x_2089:
        /* <DEDUP_REMOVED lines=30> */
[----:B------:R-:W-:-:S04]  /*aa8e0*/  IMAD.WIDE.U32.X R4, R37, R6, R4, P3 ;  /* 0x0000000625047225 */ /* 0x000fc800018e0404 */
        /* <DEDUP_REMOVED lines=42> */
.L_x_2093:
[----:B------:R-:W-:Y:S05]  /*aab90*/  BSYNC.RECONVERGENT B2 ;  /* 0x0000000000027941 */ /* 0x000fea0003800200 */
.L_x_2092:
[----:B------:R-:W-:Y:S01]  /*aaba0*/  IMAD.WIDE.U32 R14, R7, R12, RZ ;  /* 0x0000000c070e7225 */ /* 0x000fe200078e00ff */
[----:B------:R-:W-:Y:S03]  /*aabb0*/  BSSY.RECONVERGENT B2, `(.L_x_2094) ;  /* 0x0000043000027945 */ /* 0x000fe60003800200 */
[CC--:B------:R-:W-:Y:S02]  /*aabc0*/  IMAD R43, R37.reuse, R7.reuse, R38 ;  /* 0x00000007252b7224 */ /* 0x0c0fe400078e0226 */
[----:B------:R-:W-:Y:S02]  /*aabd0*/  IMAD.SHL.U32 R38, R14, 0x2, RZ ;  /* 0x000000020e267824 */ /* 0x000fe400078e00ff */
[----:B------:R-:W-:-:S03]  /*aabe0*/  IMAD.WIDE.U32 R32, R37, R7, RZ ;  /* 0x0000000725207225 */ /* 0x000fc600078e00ff */
[----:B------:R-:W-:Y:S01]  /*aabf0*/  IADD3 R51, P3, PT, R38, R45, RZ ;  /* 0x0000002d26337210 */ /* 0x000fe20007f7e0ff */
[----:B------:R-:W-:Y:S02]  /*aac00*/  IMAD.IADD R43, R15, 0x1, R43 ;  /* 0x000000010f2b7824 */ /* 0x000fe400078e022b */
[----:B------:R-:W-:Y:S01]  /*aac10*/  IMAD.WIDE.U32 R32, P1, R12, R8, R32 ;  /* 0x000000080c207225 */ /* 0x000fe20007820020 */
[----:B------:R-:W-:Y:S02]  /*aac20*/  ISETP.GE.U32.AND P0, PT, R51, R38, PT ;  /* 0x000000263300720c */ /* 0x000fe40003f06070 */
[----:B------:R-:W-:Y:S01]  /*aac30*/  SHF.L.U64.HI R48, R14, 0x1, R43 ;  /* 0x000000010e307819 */ /* 0x000fe2000001022b */
[----:B------:R-:W-:-:S04]  /*aac40*/  IMAD.WIDE.U32 R14, R12, R7, RZ ;  /* 0x000000070c0e7225 */ /* 0x000fc800078e00ff */
[----:B------:R-:W-:Y:S01]  /*aac50*/  IMAD.WIDE.U32 R38, R37, R10, RZ ;  /* 0x0000000a25267225 */ /* 0x000fe200078e00ff */
[----:B------:R-:W-:-:S03]  /*aac60*/  IADD3 RZ, P2, PT, R15, R32, RZ ;  /* 0x000000200fff7210 */ /* 0x000fc60007f5e0ff */
[----:B------:R-:W-:Y:S02]  /*aac70*/  IMAD.X R15, RZ, RZ, RZ, P1 ;  /* 0x000000ffff0f7224 */ /* 0x000fe400008e06ff */
[----:B------:R-:W-:Y:S02]  /*aac80*/  IMAD.MOV.U32 R14, RZ, RZ, R33 ;  /* 0x000000ffff0e7224 */ /* 0x000fe400078e0021 */
[----:B------:R-:W-:Y:S02]  /*aac90*/  IMAD.X R49, R48, 0x1, R44, P3 ;  /* 0x0000000130317824 */ /* 0x000fe400018e062c */
[----:B------:R-:W-:-:S03]  /*aaca0*/  IMAD.WIDE.U32 R32, P1, R12, R11, R38 ;  /* 0x0000000b0c207225 */ /* 0x000fc60007820026 */
[----:B------:R-:W-:Y:S01]  /*aacb0*/  ISETP.GE.U32.AND.EX P0, PT, R49, R48, PT, P0 ;  /* 0x000000303100720c */ /* 0x000fe20003f06100 */
[----:B------:R-:W-:-:S04]  /*aacc0*/  IMAD.WIDE.U32 R38, R12, R10, RZ ;  /* 0x0000000a0c267225 */ /* 0x000fc800078e00ff */
[----:B------:R-:W-:Y:S01]  /*aacd0*/  IMAD.WIDE.U32.X R14, R37, R8, R14, P2 ;  /* 0x00000008250e7225 */ /* 0x000fe200010e040e */
[----:B------:R-:W-:-:S03]  /*aace0*/  IADD3 RZ, P3, PT, R39, R32, RZ ;  /* 0x0000002027ff7210 */ /* 0x000fc60007f7e0ff */
[----:B------:R-:W-:Y:S01]  /*aacf0*/  IMAD R44, R11, R12, RZ ;  /* 0x0000000c0b2c7224 */ /* 0x000fe200078e02ff */
[----:B------:R-:W-:Y:S02]  /*aad00*/  SHF.L.W.U32.HI R38, R43, 0x1, R14 ;  /* 0x000000012b267819 */ /* 0x000fe40000010e0e */
[----:B------:R-:W-:Y:S01]  /*aad10*/  SHF.L.W.U32.HI R39, R14, 0x1, R15 ;  /* 0x000000010e277819 */ /* 0x000fe20000010e0f */
[----:B------:R-:W-:Y:S01]  /*aad20*/  IMAD.X R15, RZ, RZ, RZ, P1 ;  /* 0x000000ffff0f7224 */ /* 0x000fe200008e06ff */
[----:B------:R-:W-:Y:S01]  /*aad30*/  SEL R14, RZ, 0x1, P0 ;  /* 0x00000001ff0e7807 */ /* 0x000fe20000000000 */
[----:B------:R-:W-:-:S03]  /*aad40*/  IMAD R44, R37, R10, R44 ;  /* 0x0000000a252c7224 */ /* 0x000fc600078e022c */
[-C--:B------:R-:W-:Y:S01]  /*aad50*/  IADD3 R38, P1, P2, R14, R35.reuse, R38 ;  /* 0x000000230e267210 */ /* 0x080fe20007a3e026 */
[----:B------:R-:W-:Y:S02]  /*aad60*/  IMAD.MOV.U32 R14, RZ, RZ, R33 ;  /* 0x000000ffff0e7224 */ /* 0x000fe400078e0021 */
[----:B------:R-:W-:Y:S01]  /*aad70*/  IMAD.WIDE.U32 R32, R10, R12, RZ ;  /* 0x0000000c0a207225 */ /* 0x000fe200078e00ff */
[----:B------:R-:W-:Y:S02]  /*aad80*/  ISETP.GE.U32.AND P0, PT, R38, R35, PT ;  /* 0x000000232600720c */ /* 0x000fe40003f06070 */
[-C--:B------:R-:W-:Y:S01]  /*aad90*/  IADD3.X R39, PT, PT, RZ, R34.reuse, R39, P1, P2 ;  /* 0x00000022ff277210 */ /* 0x080fe20000fe4427 */
[----:B------:R-:W-:Y:S02]  /*aada0*/  IMAD.IADD R43, R33, 0x1, R44 ;  /* 0x00000001212b7824 */ /* 0x000fe400078e022c */
[C---:B------:R-:W-:Y:S01]  /*aadb0*/  IMAD.SHL.U32 R33, R32.reuse, 0x2, RZ ;  /* 0x0000000220217824 */ /* 0x040fe200078e00ff */
[----:B------:R-:W-:Y:S01]  /*aadc0*/  ISETP.GE.U32.AND.EX P0, PT, R39, R34, PT, P0 ;  /* 0x000000222700720c */ /* 0x000fe20003f06100 */
[----:B------:R-:W-:Y:S01]  /*aadd0*/  IMAD.WIDE.U32.X R14, R37, R11, R14, P3 ;  /* 0x0000000b250e7225 */ /* 0x000fe200018e040e */
[----:B------:R-:W-:-:S02]  /*aade0*/  SHF.L.U64.HI R34, R32, 0x1, R43 ;  /* 0x0000000120227819 */ /* 0x000fc4000001022b */
[----:B------:R-:W-:Y:S02]  /*aadf0*/  IADD3 R48, P2, PT, R33, R38, RZ ;  /* 0x0000002621307210 */ /* 0x000fe40007f5e0ff */
[----:B------:R-:W-:Y:S02]  /*aae00*/  SHF.L.W.U32.HI R43, R43, 0x1, R14 ;  /* 0x000000012b2b7819 */ /* 0x000fe40000010e0e */
[----:B------:R-:W-:Y:S01]  /*aae10*/  ISETP.GE.U32.AND P1, PT, R48, R33, PT ;  /* 0x000000213000720c */ /* 0x000fe20003f26070 */
[----:B------:R-:W-:Y:S01]  /*aae20*/  IMAD.X R37, R34, 0x1, R39, P2 ;  /* 0x0000000122257824 */ /* 0x000fe200010e0627 */
[----:B------:R-:W-:Y:S01]  /*aae30*/  SHF.L.W.U32.HI R50, R14, 0x1, R15 ;  /* 0x000000010e327819 */ /* 0x000fe20000010e0f */
[----:B------:R-:W-:-:S03]  /*aae40*/  IMAD.WIDE.U32 R32, R6, R7, RZ ;  /* 0x0000000706207225 */ /* 0x000fc600078e00ff */
[----:B------:R-:W-:Y:S01]  /*aae50*/  ISETP.GE.U32.AND.EX P1, PT, R37, R34, PT, P1 ;  /* 0x000000222500720c */ /* 0x000fe20003f26110 */
[----:B------:R-:W-:-:S03]  /*aae60*/  IMAD.WIDE.U32 R34, R36, R7, RZ ;  /* 0x0000000724227225 */ /* 0x000fc600078e00ff */
        /* <DEDUP_REMOVED lines=23> */
.L_x_2095:
[----:B------:R-:W-:Y:S05]  /*aafe0*/  BSYNC.RECONVERGENT B2 ;  /* 0x0000000000027941 */ /* 0x000fea0003800200 */
.L_x_2094:
        /* <DEDUP_REMOVED lines=12> */
[----:B------:R-:W-:-:S03]  /*ab0b0*/  IMAD.WIDE.U32.X R14, R6, R8, R14, P2 ;  /* 0x00000008060e7225 */ /* 0x000fc600010e040e */
[----:B------:R-:W-:Y:S01]  /*ab0c0*/  LEA.HI.X R44, R34, R39, R44, 0x1, P0 ;  /* 0x00000027222c7211 */ /* 0x000fe200000f0c2c */
[----:B------:R-:W-:Y:S01]  /*ab0d0*/  IMAD.WIDE.U32 R34, R6, R10, RZ ;  /* 0x0000000a06227225 */ /* 0x000fe200078e00ff */
[----:B------:R-:W-:Y:S02]  /*ab0e0*/  ISETP.GE.U32.AND P1, PT, R45, R48, PT ;  /* 0x000000302d00720c */ /* 0x000fe40003f26070 */
[----:B------:R-:W-:Y:S01]  /*ab0f0*/  SHF.L.W.U32.HI R32, R33, 0x1, R14 ;  /* 0x0000000121207819 */ /* 0x000fe20000010e0e */
[----:B------:R-:W-:Y:S01]  /*ab100*/  IMAD.WIDE.U32 R38, R36, R10, RZ ;  /* 0x0000000a24267225 */ /* 0x000fe200078e00ff */
[----:B------:R-:W-:-:S03]  /*ab110*/  ISETP.GE.U32.AND.EX P1, PT, R44, R37, PT, P1 ;  /* 0x000000252c00720c */ /* 0x000fc60003f26110 */
[----:B------:R-:W-:-:S04]  /*ab120*/  IMAD.WIDE.U32 R34, P0, R36, R11, R34 ;  /* 0x0000000b24227225 */ /* 0x000fc80007800022 */
[----:B------:R-:W-:Y:S01]  /*ab130*/  IMAD R37, R11, R36, RZ ;  /* 0x000000240b257224 */ /* 0x000fe200078e02ff */
[----:B------:R-:W-:Y:S01]  /*ab140*/  IADD3 RZ, P3, PT, R39, R34, RZ ;  /* 0x0000002227ff7210 */ /* 0x000fe20007f7e0ff */
[----:B------:R-:W-:Y:S01]  /*ab150*/  IMAD.X R39, RZ, RZ, RZ, P0 ;  /* 0x000000ffff277224 */ /* 0x000fe200000e06ff */
[----:B------:R-:W-:Y:S01]  /*ab160*/  ISETP.GE.U32.AND P0, PT, R43, R42, PT ;  /* 0x0000002a2b00720c */ /* 0x000fe20003f06070 */
[----:B------:R-:W-:Y:S02]  /*ab170*/  IMAD.MOV.U32 R38, RZ, RZ, R35 ;  /* 0x000000ffff267224 */ /* 0x000fe400078e0023 */
[----:B------:R-:W-:Y:S02]  /*ab180*/  IMAD R34, R6, R10, R37 ;  /* 0x0000000a06227224 */ /* 0x000fe400078e0225 */
[----:B------:R-:W-:-:S04]  /*ab190*/  IMAD.WIDE.U32 R36, R10, R36, RZ ;  /* 0x000000240a247225 */ /* 0x000fc800078e00ff */
[----:B------:R-:W-:Y:S01]  /*ab1a0*/  IMAD.WIDE.U32.X R38, R6, R11, R38, P3 ;  /* 0x0000000b06267225 */ /* 0x000fe200018e0426 */
[----:B------:R-:W-:-:S03]  /*ab1b0*/  SHF.L.W.U32.HI R6, R14, 0x1, R15 ;  /* 0x000000010e067819 */ /* 0x000fc60000010e0f */
[----:B------:R-:W-:Y:S01]  /*ab1c0*/  IMAD.IADD R34, R37, 0x1, R34 ;  /* 0x0000000125227824 */ /* 0x000fe200078e0222 */
[----:B------:R-:W-:Y:S01]  /*ab1d0*/  SEL R37, RZ, 0x1, P1 ;  /* 0x00000001ff257807 */ /* 0x000fe20000800000 */
[-C--:B------:R-:W-:Y:S01]  /*ab1e0*/  IMAD.WIDE.U32 R14, R8, R10.reuse, RZ ;  /* 0x0000000a080e7225 */ /* 0x080fe200078e00ff */
[----:B------:R-:W-:Y:S02]  /*ab1f0*/  SHF.L.W.U32.HI R39, R38, 0x1, R39 ;  /* 0x0000000126277819 */ /* 0x000fe40000010e27 */
[----:B------:R-:W-:Y:S01]  /*ab200*/  IADD3 R37, P2, P3, R37, R43, R32 ;  /* 0x0000002b25257210 */ /* 0x000fe20007b5e020 */
[----:B------:R-:W-:-:S04]  /*ab210*/  IMAD.WIDE.U32 R32, R7, R10, RZ ;  /* 0x0000000a07207225 */ /* 0x000fc800078e00ff */
[----:B------:R-:W-:-:S04]  /*ab220*/  IMAD.WIDE.U32 R14, P1, R7, R11, R14 ;  /* 0x0000000b070e7225 */ /* 0x000fc8000782000e */
[----:B------:R-:W-:Y:S01]  /*ab230*/  IMAD.SHL.U32 R35, R36, 0x2, RZ ;  /* 0x0000000224237824 */ /* 0x000fe200078e00ff */
[----:B------:R-:W-:Y:S01]  /*ab240*/  IADD3 RZ, P6, PT, R33, R14, RZ ;  /* 0x0000000e21ff7210 */ /* 0x000fe20007fde0ff */
[----:B------:R-:W-:Y:S01]  /*ab250*/  IMAD.X R33, RZ, RZ, RZ, P1 ;  /* 0x000000ffff217224 */ /* 0x000fe200008e06ff */
[----:B------:R-:W-:Y:S01]  /*ab260*/  ISETP.GE.U32.AND P1, PT, R37, R43, PT ;  /* 0x0000002b2500720c */ /* 0x000fe20003f26070 */
[----:B------:R-:W-:Y:S01]  /*ab270*/  IMAD.MOV.U32 R32, RZ, RZ, R15 ;  /* 0x000000ffff207224 */ /* 0x000fe200078e000f */
[----:B------:R-:W-:Y:S01]  /*ab280*/  IADD3.X R43, PT, PT, RZ, R50, R6, P2, P3 ;  /* 0x00000032ff2b7210 */ /* 0x000fe200017e6406 */
[----:B------:R-:W-:Y:S01]  /*ab290*/  IMAD R15, R11, R7, RZ ;  /* 0x000000070b0f7224 */ /* 0x000fe200078e02ff */
[----:B------:R-:W-:Y:S01]  /*ab2a0*/  ISETP.GE.U32.AND.EX P2, PT, R50, R41, PT, P0 ;  /* 0x000000293200720c */ /* 0x000fe20003f46100 */
[----:B------:R-:W-:Y:S01]  /*ab2b0*/  IMAD.WIDE.U32.X R32, R8, R11, R32, P6 ;  /* 0x0000000b08207225 */ /* 0x000fe200030e0420 */
[----:B------:R-:W-:Y:S02]  /*ab2c0*/  SHF.L.U64.HI R36, R36, 0x1, R34 ;  /* 0x0000000124247819 */ /* 0x000fe40000010222 */
[----:B------:R-:W-:Y:S01]  /*ab2d0*/  IADD3 R11, P4, PT, R35, R37, RZ ;  /* 0x00000025230b7210 */ /* 0x000fe20007f9e0ff */
[----:B------:R-:W-:Y:S01]  /*ab2e0*/  IMAD R37, R8, R10, R15 ;  /* 0x0000000a08257224 */ /* 0x000fe200078e020f */
[----:B------:R-:W-:Y:S01]  /*ab2f0*/  ISETP.GE.U32.AND.EX P0, PT, R43, R50, PT, P1 ;  /* 0x000000322b00720c */ /* 0x000fe20003f06110 */
[----:B------:R-:W-:Y:S01]  /*ab300*/  IMAD.WIDE.U32 R14, R10, R7, RZ ;  /* 0x000000070a0e7225 */ /* 0x000fe200078e00ff */
[----:B------:R-:W-:-:S02]  /*ab310*/  ISETP.GE.U32.AND P3, PT, R11, R35, PT ;  /* 0x000000230b00720c */ /* 0x000fc40003f66070 */
[----:B------:R-:W-:Y:S01]  /*ab320*/  SHF.L.W.U32.HI R34, R34, 0x1, R38 ;  /* 0x0000000122227819 */ /* 0x000fe20000010e26 */
[----:B------:R-:W-:-:S04]  /*ab330*/  IMAD.X R8, R36, 0x1, R43, P4 ;  /* 0x0000000124087824 */ /* 0x000fc800020e062b */
[C---:B------:R-:W-:Y:S01]  /*ab340*/  IMAD.WIDE.U32 R6, R8.reuse, 0x3d1, RZ ;  /* 0x000003d108067825 */ /* 0x040fe200078e00ff */
        /* <DEDUP_REMOVED lines=15> */
.L_x_2097:
[----:B------:R-:W-:Y:S05]  /*ab440*/  BSYNC.RECONVERGENT B2 ;  /* 0x0000000000027941 */ /* 0x000fea0003800200 */
.L_x_2096:
        /* <DEDUP_REMOVED lines=14> */
.L_x_2099:
[----:B------:R-:W-:Y:S05]  /*ab530*/  BSYNC.RECONVERGENT B2 ;  /* 0x0000000000027941 */ /* 0x000fea0003800200 */
.L_x_2098:
[-C--:B------:R-:W-:Y:S01]  /*ab540*/  IADD3 R38, P1, P2, R38, R5.reuse, R34 ;  /* 0x0000000526267210 */ /* 0x080fe20007a3e022 */
[C---:B------:R-:W-:Y:S01]  /*ab550*/  IMAD.WIDE.U32 R6, P3, R11.reuse, 0x1, R6 ;  /* 0x000000010b067825 */ /* 0x040fe20007860006 */
[----:B------:R-:W-:Y:S02]  /*ab560*/  BSSY.RECONVERGENT B2, `(.L_x_2100) ;  /* 0x000008b000027945 */ /* 0x000fe40003800200 */
[----:B------:R-:W-:Y:S01]  /*ab570*/  ISETP.GE.U32.AND P0, PT, R38, R5, PT ;  /* 0x000000052600720c */ /* 0x000fe20003f06070 */
[----:B------:R-:W-:Y:S01]  /*ab580*/  IMAD.WIDE.U32 R10, R11, 0x3d1, RZ ;  /* 0x000003d10b0a7825 */ /* 0x000fe200078e00ff */
[----:B------:R-:W-:-:S03]  /*ab590*/  IADD3.X R39, PT, PT, RZ, R4, R39, P1, P2 ;  /* 0x00000004ff277210 */ /* 0x000fc60000fe4427 */
[----:B------:R-:W-:Y:S01]  /*ab5a0*/  IMAD.IADD R37, R15, 0x1, R37 ;  /* 0x000000010f257824 */ /* 0x000fe200078e0225 */
[----:B------:R-:W-:Y:S01]  /*ab5b0*/  IADD3 R11, P4, PT, R11, R6, RZ ;  /* 0x000000060b0b7210 */ /* 0x000fe20007f9e0ff */
[C---:B------:R-:W-:Y:S01]  /*ab5c0*/  IMAD.SHL.U32 R34, R14.reuse, 0x2, RZ ;  /* 0x000000020e227824 */ /* 0x040fe200078e00ff */
[----:B------:R-:W-:Y:S01]  /*ab5d0*/  ISETP.GE.U32.AND.EX P0, PT, R39, R4, PT, P0 ;  /* 0x000000042700720c */ /* 0x000fe20003f06100 */
[----:B------:R-:W-:Y:S01]  /*ab5e0*/  IMAD.X R5, RZ, RZ, RZ, P3 ;  /* 0x000000ffff057224 */ /* 0x000fe200018e06ff */
[----:B------:R-:W-:Y:S01]  /*ab5f0*/  SHF.L.U64.HI R35, R14, 0x1, R37 ;  /* 0x000000010e237819 */ /* 0x000fe20000010225 */
[----:B------:R-:W-:Y:S01]  /*ab600*/  IMAD.WIDE.U32 R14, R12, R12, R10 ;  /* 0x0000000c0c0e7225 */ /* 0x000fe200078e000a */
[----:B------:R-:W-:Y:S02]  /*ab610*/  IADD3 R38, P2, PT, R34, R38, RZ ;  /* 0x0000002622267210 */ /* 0x000fe40007f5e0ff */
[----:B------:R-:W-:Y:S01]  /*ab620*/  SHF.L.W.U32.HI R36, R37, 0x1, R32 ;  /* 0x0000000125247819 */ /* 0x000fe20000010e20 */
[----:B------:R-:W-:Y:S01]  /*ab630*/  IMAD.MOV.U32 R4, RZ, RZ, R7 ;  /* 0x000000ffff047224 */ /* 0x000fe200078e0007 */
[----:B------:R-:W-:Y:S01]  /*ab640*/  ISETP.GE.U32.AND P1, PT, R38, R34, PT ;  /* 0x000000222600720c */ /* 0x000fe20003f26070 */
[----:B------:R-:W-:Y:S01]  /*ab650*/  IMAD.X R12, R35, 0x1, R39, P2 ;  /* 0x00000001230c7824 */ /* 0x000fe200010e0627 */
[----:B------:R-:W-:Y:S01]  /*ab660*/  ISETP.GE.U32.AND P2, PT, R14, R10, PT ;  /* 0x0000000a0e00720c */ /* 0x000fe20003f46070 */
[----:B------:R-:W-:Y:S01]  /*ab670*/  IMAD.WIDE.U32.X R6, R8, 0x1, R4, P4 ;  /* 0x0000000108067825 */ /* 0x000fe200020e0404 */
[----:B------:R-:W-:-:S02]  /*ab680*/  SHF.L.W.U32.HI R37, R32, 0x1, R33 ;  /* 0x0000000120257819 */ /* 0x000fc40000010e21 */
[C---:B------:R-:W-:Y:S01]  /*ab690*/  ISETP.GE.U32.AND.EX P1, PT, R12.reuse, R35, PT, P1 ;  /* 0x000000230c00720c */ /* 0x040fe20003f26110 */
[----:B------:R-:W-:Y:S01]  /*ab6a0*/  IMAD.WIDE.U32 R34, R12, 0x3d1, RZ ;  /* 0x000003d10c227825 */ /* 0x000fe200078e00ff */
[----:B------:R-:W-:Y:S02]  /*ab6b0*/  @!P0 IADD3 R13, P5, PT, R13, 0x1, RZ ;  /* 0x000000010d0d8810 */ /* 0x000fe40007fbe0ff */
[----:B------:R-:W-:Y:S01]  /*ab6c0*/  SEL R4, RZ, 0x1, P1 ;  /* 0x00000001ff047807 */ /* 0x000fe20000800000 */
[----:B------:R-:W-:Y:S02]  /*ab6d0*/  IMAD.IADD R5, R46, 0x1, R15 ;  /* 0x000000012e057824 */ /* 0x000fe400078e020f */
[----:B------:R-:W-:Y:S01]  /*ab6e0*/  @!P0 IMAD.X R24, RZ, RZ, R24, P5 ;  /* 0x000000ffff188224 */ /* 0x000fe200028e0618 */
[----:B------:R-:W-:Y:S01]  /*ab6f0*/  IADD3 R36, P3, P4, R4, R13, R36 ;  /* 0x0000000d04247210 */ /* 0x000fe20007c7e024 */
[----:B------:R-:W-:Y:S01]  /*ab700*/  IMAD.WIDE.U32 R32, R38, 0x3d1, RZ ;  /* 0x000003d126207825 */ /* 0x000fe200078e00ff */
[----:B------:R-:W-:-:S02]  /*ab710*/  ISETP.GE.U32.AND.EX P2, PT, R5, R11, PT, P2 ;  /* 0x0000000b0500720c */ /* 0x000fc40003f46120 */
[----:B------:R-:W-:Y:S01]  /*ab720*/  IADD3.X R15, PT, PT, RZ, R24, R37, P3, P4 ;  /* 0x00000018ff0f7210 */ /* 0x000fe20001fe8425 */
[----:B------:R-:W-:Y:S01]  /*ab730*/  IMAD.WIDE.U32 R34, P1, R38, 0x1, R34 ;  /* 0x0000000126227825 */ /* 0x000fe20007820022 */
[----:B------:R-:W-:Y:S02]  /*ab740*/  IADD3 R39, P6, PT, R54, R32, RZ ;  /* 0x0000002036277210 */ /* 0x000fe40007fde0ff */
[----:B------:R-:W-:Y:S01]  /*ab750*/  SEL R4, RZ, 0x1, P2 ;  /* 0x00000001ff047807 */ /* 0x000fe20001000000 */
[----:B------:R-:W-:Y:S01]  /*ab760*/  IMAD.X R11, RZ, RZ, RZ, P1 ;  /* 0x000000ffff0b7224 */ /* 0x000fe200008e06ff */
[----:B------:R-:W-:Y:S01]  /*ab770*/  IADD3 R8, P3, PT, R33, R34, RZ ;  /* 0x0000002221087210 */ /* 0x000fe20007f7e0ff */
[----:B------:R-:W-:Y:S01]  /*ab780*/  IMAD.MOV.U32 R10, RZ, RZ, R35 ;  /* 0x000000ffff0a7224 */ /* 0x000fe200078e0023 */
[----:B------:R-:W-:Y:S02]  /*ab790*/  @!P0 ISETP.NE.U32.AND P2, PT, R13, RZ, PT ;  /* 0x000000ff0d00820c */ /* 0x000fe40003f45070 */
[C---:B------:R-:W-:Y:S01]  /*ab7a0*/  IADD3 R4, P4, P5, R39.reuse, R6, R4 ;  /* 0x0000000627047210 */ /* 0x040fe20007d9e004 */
[----:B------:R-:W-:Y:S01]  /*ab7b0*/  IMAD.X R33, R8, 0x1, R52, P6 ;  /* 0x0000000108217824 */ /* 0x000fe200030e0634 */
[----:B------:R-:W-:Y:S01]  /*ab7c0*/  @!P0 ISETP.NE.AND.EX P2, PT, R24, RZ, PT, P2 ;  /* 0x000000ff1800820c */ /* 0x000fe20003f45320 */
[----:B------:R-:W-:Y:S01]  /*ab7d0*/  IMAD.WIDE.U32.X R34, R12, 0x1, R10, P3 ;  /* 0x000000010c227825 */ /* 0x000fe200018e040a */
[----:B------:R-:W-:-:S02]  /*ab7e0*/  ISETP.GE.U32.AND P1, PT, R39, R32, PT ;  /* 0x000000202700720c */ /* 0x000fc40003f26070 */
[----:B------:R-:W-:Y:S02]  /*ab7f0*/  @!P0 SEL R37, RZ, 0x1, P2 ;  /* 0x00000001ff258807 */ /* 0x000fe40001000000 */
        /* <DEDUP_REMOVED lines=8> */
[----:B------:R-:W-:Y:S02]  /*ab880*/  SEL R8, RZ, 0x1, P1 ;  /* 0x00000001ff087807 */ /* 0x000fe40000800000 */
[----:B------:R-:W-:Y:S01]  /*ab890*/  SEL R7, RZ, 0x1, P2 ;  /* 0x00000001ff077807 */ /* 0x000fe20001000000 */
[----:B------:R-:W-:Y:S01]  /*ab8a0*/  IMAD.WIDE.U32 R10, P1, R36, 0x1, R32 ;  /* 0x00000001240a7825 */ /* 0x000fe20007820020 */
        /* <DEDUP_REMOVED lines=26> */
[----:B------:R-:W-:-:S02]  /*aba50*/  IADD3 R2, P3, PT, R11, R32, RZ ;  /* 0x000000200b027210 */ /* 0x000fc40007f7e0ff */
        /* <DEDUP_REMOVED lines=59> */
.L_x_2101:
[----:B------:R-:W-:Y:S05]  /*abe10*/  BSYNC.RECONVERGENT B2 ;  /* 0x0000000000027941 */ /* 0x000fea0003800200 */
.L_x_2100:
        /* <DEDUP_REMOVED lines=13> */
.L_x_2103:
        /* <DEDUP_REMOVED lines=10> */
.L_x_2104:
[----:B------:R-:W-:Y:S05]  /*abf90*/  BSYNC.RECONVERGENT B2 ;  /* 0x0000000000027941 */ /* 0x000fea0003800200 */
.L_x_2102:
        /* <DEDUP_REMOVED lines=10> */
[----:B------:R-:W-:-:S04]  /*ac040*/  IMAD.WIDE.U32 R14, R22, R2, RZ ;  /* 0x00000002160e7225 */ /* 0x000fc800078e00ff */
[----:B------:R-:W-:-:S04]  /*ac050*/  IMAD.WIDE.U32 R40, R5, R22, RZ ;  /* 0x0000001605287225 */ /* 0x000fc800078e00ff */
[----:B------:R-:W-:-:S04]  /*ac060*/  IMAD.WIDE.U32 R38, R4, R20, RZ ;  /* 0x0000001404267225 */ /* 0x000fc800078e00ff */
[----:B------:R-:W-:-:S04]  /*ac070*/  IMAD.WIDE.U32 R32, P6, R21, R4, R32 ;  /* 0x0000000415207225 */ /* 0x000fc800078c0020 */
[----:B------:R-:W-:Y:S01]  /*ac080*/  IMAD.WIDE.U32.X R12, R21, R5, R12, P1 ;  /* 0x00000005150c7225 */ /* 0x000fe200008e040c */
[----:B------:R-:W-:-:S03]  /*ac090*/  IADD3 RZ, P5, PT, R39, R32, RZ ;  /* 0x0000002027ff7210 */ /* 0x000fc60007fbe0ff */
[----:B------:R-:W-:Y:S01]  /*ac0a0*/  IMAD R45, R22, R5, R24 ;  /* 0x00000005162d7224 */ /* 0x000fe200078e0218 */
[----:B------:R-:W-:Y:S01]  /*ac0b0*/  IADD3 R53, P2, PT, R12, R14, RZ ;  /* 0x0000000e0c357210 */ /* 0x000fe20007f5e0ff */
[----:B------:R-:W-:-:S04]  /*ac0c0*/  IMAD.WIDE.U32 R36, R2, R16, RZ ;  /* 0x0000001002247225 */ /* 0x000fc800078e00ff */
[----:B------:R-:W-:-:S04]  /*ac0d0*/  IMAD.WIDE.U32 R42, P4, R17, R2, R42 ;  /* 0x00000002112a7225 */ /* 0x000fc8000788002a */
[----:B------:R-:W-:Y:S01]  /*ac0e0*/  IMAD.WIDE.U32 R40, P0, R23, R2, R40 ;  /* 0x0000000217287225 */ /* 0x000fe20007800028 */
[----:B------:R-:W-:-:S03]  /*ac0f0*/  IADD3 RZ, P3, PT, R37, R42, RZ ;  /* 0x0000002a25ff7210 */ /* 0x000fc60007f7e0ff */
[----:B------:R-:W-:Y:S02]  /*ac100*/  IMAD.IADD R39, R15, 0x1, R45 ;  /* 0x000000010f277824 */ /* 0x000fe400078e022d */
        /* <DEDUP_REMOVED lines=8> */
[----:B------:R-:W-:Y:S01]  /*ac190*/  IMAD R39, R21, R4, RZ ;  /* 0x0000000415277224 */ /* 0x000fe200078e02ff */
[----:B------:R-:W-:Y:S01]  /*ac1a0*/  IADD3 R53, P2, PT, R53, R12, RZ ;  /* 0x0000000c35357210 */ /* 0x000fe20007f5e0ff */
[-C--:B------:R-:W-:Y:S02]  /*ac1b0*/  IMAD R24, R17, R2.reuse, RZ ;  /* 0x0000000211187224 */ /* 0x080fe400078e02ff */
[----:B------:R-:W-:Y:S02]  /*ac1c0*/  IMAD.MOV.U32 R14, RZ, RZ, R33 ;  /* 0x000000ffff0e7224 */ /* 0x000fe400078e0021 */
[----:B------:R-:W-:Y:S01]  /*ac1d0*/  IMAD.MOV.U32 R34, RZ, RZ, R43 ;  /* 0x000000ffff227224 */ /* 0x000fe200078e002b */
[----:B------:R-:W-:Y:S01]  /*ac1e0*/  SEL R43, RZ, 0x1, P0 ;  /* 0x00000001ff2b7807 */ /* 0x000fe20000000000 */
[----:B------:R-:W-:Y:S01]  /*ac1f0*/  IMAD.WIDE.U32 R32, R16, R2, RZ ;  /* 0x0000000210207225 */ /* 0x000fe200078e00ff */
[----:B------:R-:W-:-:S03]  /*ac200*/  ISETP.GE.U32.AND P0, PT, R53, R12, PT ;  /* 0x0000000c3500720c */ /* 0x000fc60003f06070 */
[----:B------:R-:W-:Y:S02]  /*ac210*/  IMAD R39, R20, R6, R39 ;  /* 0x0000000614277224 */ /* 0x000fe400078e0227 */
[----:B------:R-:W-:-:S04]  /*ac220*/  IMAD.WIDE.U32.X R36, R23, R5, R36, P1 ;  /* 0x0000000517247225 */ /* 0x000fc800008e0424 */
[----:B------:R-:W-:Y:S02]  /*ac230*/  IMAD R41, R16, R5, R24 ;  /* 0x0000000510297224 */ /* 0x000fe400078e0218 */
[----:B------:R-:W-:Y:S01]  /*ac240*/  IMAD.X R35, RZ, RZ, RZ, P4 ;  /* 0x000000ffff237224 */ /* 0x000fe200020e06ff */
[----:B------:R-:W-:Y:S01]  /*ac250*/  IADD3 R43, P1, P4, R32, R36, R43 ;  /* 0x00000024202b7210 */ /* 0x000fe20007c3e02b */
[----:B------:R-:W-:Y:S02]  /*ac260*/  IMAD.IADD R39, R13, 0x1, R39 ;  /* 0x000000010d277824 */ /* 0x000fe400078e0227 */
[-C--:B------:R-:W-:Y:S02]  /*ac270*/  IMAD R45, R23, R4.reuse, RZ ;  /* 0x00000004172d7224 */ /* 0x080fe400078e02ff */
[----:B------:R-:W-:-:S04]  /*ac280*/  IMAD.WIDE.U32 R12, R22, R4, RZ ;  /* 0x00000004160c7225 */ /* 0x000fc800078e00ff */
[----:B------:R-:W-:Y:S02]  /*ac290*/  IMAD.IADD R36, R33, 0x1, R41 ;  /* 0x0000000121247824 */ /* 0x000fe400078e0229 */
[----:B------:R-:W-:Y:S01]  /*ac2a0*/  IMAD.X R52, R39, 0x1, R52, P2 ;  /* 0x0000000127347824 */ /* 0x000fe200010e0634 */
[C---:B------:R-:W-:Y:S01]  /*ac2b0*/  ISETP.GE.U32.AND P2, PT, R43.reuse, R32, PT ;  /* 0x000000202b00720c */ /* 0x040fe20003f46070 */
[----:B------:R-:W-:Y:S01]  /*ac2c0*/  IMAD.X R15, RZ, RZ, RZ, P6 ;  /* 0x000000ffff0f7224 */ /* 0x000fe200030e06ff */
[----:B------:R-:W-:Y:S01]  /*ac2d0*/  IADD3 R43, P6, PT, R43, R12, RZ ;  /* 0x0000000c2b2b7210 */ /* 0x000fe20007fde0ff */
[----:B------:R-:W-:Y:S01]  /*ac2e0*/  IMAD R47, R22, R6, R45 ;  /* 0x00000006162f7224 */ /* 0x000fe200078e022d */
[----:B------:R-:W-:Y:S01]  /*ac2f0*/  IADD3.X R45, PT, PT, R36, R37, RZ, P1, P4 ;  /* 0x00000025242d7210 */ /* 0x000fe20000fe84ff */
[----:B------:R-:W-:Y:S01]  /*ac300*/  IMAD R24, R19, R2, RZ ;  /* 0x0000000213187224 */ /* 0x000fe200078e02ff */
[----:B------:R-:W-:Y:S01]  /*ac310*/  ISETP.GE.U32.AND.EX P0, PT, R52, R39, PT, P0 ;  /* 0x000000273400720c */ /* 0x000fe20003f06100 */
[----:B------:R-:W-:Y:S01]  /*ac320*/  IMAD.IADD R44, R13, 0x1, R47 ;  /* 0x000000010d2c7824 */ /* 0x000fe200078e022f */
[----:B------:R-:W-:Y:S01]  /*ac330*/  ISETP.GE.U32.AND P1, PT, R43, R12, PT ;  /* 0x0000000c2b00720c */ /* 0x000fe20003f26070 */
[----:B------:R-:W-:Y:S01]  /*ac340*/  IMAD.WIDE.U32 R12, R18, R2, RZ ;  /* 0x00000002120c7225 */ /* 0x000fe200078e00ff */
[----:B------:R-:W-:-:S03]  /*ac350*/  ISETP.GE.U32.AND.EX P2, PT, R45, R36, PT, P2 ;  /* 0x000000242d00720c */ /* 0x000fc60003f46120 */
[----:B------:R-:W-:Y:S01]  /*ac360*/  IMAD.WIDE.U32 R36, R6, R22, RZ ;  /* 0x0000001606247225 */ /* 0x000fe200078e00ff */
[----:B------:R-:W-:-:S03]  /*ac370*/  SEL R47, RZ, 0x1, P2 ;  /* 0x00000001ff2f7807 */ /* 0x000fc60001000000 */
[----:B------:R-:W-:Y:S02]  /*ac380*/  IMAD R49, R18, R5, R24 ;  /* 0x0000000512317224 */ /* 0x000fe400078e0218 */
[----:B------:R-:W-:Y:S01]  /*ac390*/  IMAD.WIDE.U32.X R40, R21, R6, R14, P5 ;  /* 0x0000000615287225 */ /* 0x000fe200028e040e */
[----:B------:R-:W-:-:S03]  /*ac3a0*/  SEL R14, RZ, 0x1, P0 ;  /* 0x00000001ff0e7807 */ /* 0x000fc60000000000 */
[----:B------:R-:W-:-:S04]  /*ac3b0*/  IMAD.WIDE.U32.X R34, R17, R5, R34, P3 ;  /* 0x0000000511227225 */ /* 0x000fc800018e0422 */
[----:B------:R-:W-:Y:S01]  /*ac3c0*/  IMAD.IADD R42, R13, 0x1, R49 ;  /* 0x000000010d2a7824 */ /* 0x000fe200078e0231 */
[----:B------:R-:W-:Y:S01]  /*ac3d0*/  IADD3 R47, P2, P3, R12, R34, R47 ;  /* 0x000000220c2f7210 */ /* 0x000fe20007b5e02f */
[----:B------:R-:W-:Y:S01]  /*ac3e0*/  IMAD.X R24, R44, 0x1, R45, P6 ;  /* 0x000000012c187824 */ /* 0x000fe200030e062d */
[----:B------:R-:W-:Y:S01]  /*ac3f0*/  IADD3 R13, P5, P6, R43, R40, R14 ;  /* 0x000000282b0d7210 */ /* 0x000fe20007ebe00e */
[----:B------:R-:W-:Y:S01]  /*ac400*/  IMAD.WIDE.U32 R38, R4, R22, RZ ;  /* 0x0000001604267225 */ /* 0x000fe200078e00ff */
[----:B------:R-:W-:Y:S02]  /*ac410*/  IADD3.X R45, PT, PT, R42, R35, RZ, P2, P3 ;  /* 0x000000232a2d7210 */ /* 0x000fe400017e64ff */
[C---:B------:R-:W-:Y:S01]  /*ac420*/  IADD3.X R46, PT, PT, R24.reuse, R41, RZ, P5, P6 ;  /* 0x00000029182e7210 */ /* 0x040fe20002fec4ff */
[----:B------:R-:W-:Y:S01]  /*ac430*/  IMAD.WIDE.U32 R36, P4, R23, R4, R36 ;  /* 0x0000000417247225 */ /* 0x000fe20007880024 */
[----:B------:R-:W-:-:S03]  /*ac440*/  ISETP.GE.U32.AND.EX P1, PT, R24, R44, PT, P1 ;  /* 0x0000002c1800720c */ /* 0x000fc60003f26110 */
[C---:B------:R-:W-:Y:S01]  /*ac450*/  IMAD.WIDE.U32 R14, R6.reuse, R18, RZ ;  /* 0x00000012060e7225 */ /* 0x040fe200078e00ff */
[----:B------:R-:W-:Y:S02]  /*ac460*/  IADD3 RZ, P0, PT, R39, R36, RZ ;  /* 0x0000002427ff7210 */ /* 0x000fe40007f1e0ff */
[----:B------:R-:W-:Y:S01]  /*ac470*/  SEL R48, RZ, 0x1, P1 ;  /* 0x00000001ff307807 */ /* 0x000fe20000800000 */
[----:B------:R-:W-:Y:S01]  /*ac480*/  IMAD.WIDE.U32 R32, R6, R16, RZ ;  /* 0x0000001006207225 */ /* 0x000fe200078e00ff */
[----:B------:R-:W-:-:S03]  /*ac490*/  ISETP.GE.U32.AND P1, PT, R13, R43, PT ;  /* 0x0000002b0d00720c */ /* 0x000fc60003f26070 */
[----:B------:R-:W-:Y:S01]  /*ac4a0*/  IMAD.WIDE.U32 R14, P2, R19, R4, R14 ;  /* 0x00000004130e7225 */ /* 0x000fe2000784000e */
[----:B------:R-:W-:-:S03]  /*ac4b0*/  ISETP.GE.U32.AND.EX P1, PT, R46, R24, PT, P1 ;  /* 0x000000182e00720c */ /* 0x000fc60003f26110 */
[----:B------:R-:W-:-:S04]  /*ac4c0*/  IMAD.WIDE.U32 R38, R4, R18, RZ ;  /* 0x0000001204267225 */ /* 0x000fc800078e00ff */
[----:B------:R-:W-:Y:S01]  /*ac4d0*/  IMAD.WIDE.U32 R34, R4, R16, RZ ;  /* 0x0000001004227225 */ /* 0x000fe200078e00ff */
[----:B------:R-:W-:-:S03]  /*ac4e0*/  IADD3 RZ, P5, PT, R39, R14, RZ ;  /* 0x0000000e27ff7210 */ /* 0x000fc60007fbe0ff */
[----:B------:R-:W-:-:S04]  /*ac4f0*/  IMAD.WIDE.U32 R32, P3, R17, R4, R32 ;  /* 0x0000000411207225 */ /* 0x000fc80007860020 */
[----:B------:R-:W-:Y:S01]  /*ac500*/  IMAD.WIDE.U32 R40, R20, R8, RZ ;  /* 0x0000000814287225 */ /* 0x000fe200078e00ff */
[----:B------:R-:W-:-:S03]  /*ac510*/  IADD3 RZ, P6, PT, R35, R32, RZ ;  /* 0x0000002023ff7210 */ /* 0x000fc60007fde0ff */
[----:B------:R-:W-:Y:S02]  /*ac520*/  IMAD R14, R21, R8, RZ ;  /* 0x00000008150e7224 */ /* 0x000fe400078e02ff */
[----:B------:R-:W-:Y:S02]  /*ac530*/  IMAD.MOV.U32 R38, RZ, RZ, R37 ;  /* 0x000000ffff267224 */ /* 0x000fe400078e0025 */
[----:B------:R-:W-:Y:S01]  /*ac540*/  IMAD.X R39, RZ, RZ, RZ, P4 ;  /* 0x000000ffff277224 */ /* 0x000fe200020e06ff */
[----:B------:R-:W-:Y:S01]  /*ac550*/  IADD3 R51, P4, PT, R13, R40, RZ ;  /* 0x000000280d337210 */ /* 0x000fe20007f9e0ff */
[----:B------:R-:W-:-:S04]  /*ac560*/  IMAD.WIDE.U32 R36, R5, R18, RZ ;  /* 0x0000001205247225 */ /* 0x000fc800078e00ff */
[----:B------:R-:W-:Y:S02]  /*ac570*/  IMAD R43, R20, R7, R14 ;  /* 0x00000007142b7224 */ /* 0x000fe400078e020e */
[----:B------:R-:W-:Y:S01]  /*ac580*/  IMAD.X R35, RZ, RZ, RZ, P3 ;  /* 0x000000ffff237224 */ /* 0x000fe200018e06ff */
[----:B------:R-:W-:Y:S01]  /*ac590*/  ISETP.GE.U32.AND P3, PT, R51, R40, PT ;  /* 0x000000283300720c */ /* 0x000fe20003f66070 */
[----:B------:R-:W-:Y:S02]  /*ac5a0*/  IMAD.MOV.U32 R34, RZ, RZ, R33 ;  /* 0x000000ffff227224 */ /* 0x000fe400078e0021 */
[----:B------:R-:W-:Y:S01]  /*ac5b0*/  IMAD.WIDE.U32.X R38, R23, R6, R38, P0 ;  /* 0x0000000617267225 */ /* 0x000fe200000e0426 */
[----:B------:R-:W-:-:S03]  /*ac5c0*/  ISETP.GE.U32.AND P0, PT, R47, R12, PT ;  /* 0x0000000c2f00720c */ /* 0x000fc60003f06070 */
[----:B------:R-:W-:Y:S01]  /*ac5d0*/  IMAD.IADD R44, R41, 0x1, R43 ;  /* 0x00000001292c7824 */ /* 0x000fe200078e022b */
[----:B------:R-:W-:Y:S01]  /*ac5e0*/  ISETP.GE.U32.AND.EX P0, PT, R45, R42, PT, P0 ;  /* 0x0000002a2d00720c */ /* 0x000fe20003f06100 */
[----:B------:R-:W-:-:S04]  /*ac5f0*/  IMAD.WIDE.U32.X R34, R17, R6, R34, P6 ;  /* 0x0000000611227225 */ /* 0x000fc800030e0422 */
[----:B------:R-:W-:-:S04]  /*ac600*/  IMAD.WIDE.U32 R32, R7, R20, RZ ;  /* 0x0000001407207225 */ /* 0x000fc800078e00ff */
[----:B------:R-:W-:-:S04]  /*ac610*/  IMAD.WIDE.U32 R12, R2, R18, RZ ;  /* 0x00000012020c7225 */ /* 0x000fc800078e00ff */
[----:B------:R-:W-:-:S04]  /*ac620*/  IMAD.WIDE.U32 R36, P6, R19, R2, R36 ;  /* 0x0000000213247225 */ /* 0x000fc800078c0024 */
[----:B------:R-:W-:Y:S01]  /*ac630*/  IMAD.X R41, RZ, RZ, RZ, P2 ;  /* 0x000000ffff297224 */ /* 0x000fe200010e06ff */
[----:B------:R-:W-:Y:S01]  /*ac640*/  IADD3 RZ, P2, PT, R13, R36, RZ ;  /* 0x000000240dff7210 */ /* 0x000fe20007f5e0ff */
[----:B------:R-:W-:Y:S02]  /*ac650*/  IMAD.MOV.U32 R40, RZ, RZ, R15 ;  /* 0x000000ffff287224 */ /* 0x000fe400078e000f */
[----:B------:R-:W-:Y:S02]  /*ac660*/  IMAD R49, R17, R4, RZ ;  /* 0x0000000411317224 */ /* 0x000fe400078e02ff */
[----:B------:R-:W-:-:S04]  /*ac670*/  IMAD.WIDE.U32.X R40, R19, R6, R40, P5 ;  /* 0x0000000613287225 */ /* 0x000fc800028e0428 */
[----:B------:R-:W-:-:S04]  /*ac680*/  IMAD.WIDE.U32 R32, P5, R21, R8, R32 ;  /* 0x0000000815207225 */ /* 0x000fc800078a0020 */
[----:B------:R-:W-:-:S04]  /*ac690*/  IMAD.WIDE.U32 R12, R8, R20, RZ ;  /* 0x00000014080c7225 */ /* 0x000fc800078e00ff */
[----:B------:R-:W-:-:S04]  /*ac6a0*/  IMAD.WIDE.U32 R42, R16, R4, RZ ;  /* 0x00000004102a7225 */ /* 0x000fc800078e00ff */
[----:B------:R-:W-:Y:S02]  /*ac6b0*/  IMAD R49, R16, R6, R49 ;  /* 0x0000000610317224 */ /* 0x000fe400078e0231 */
[----:B------:R-:W-:Y:S01]  /*ac6c0*/  IMAD.MOV.U32 R12, RZ, RZ, R33 ;  /* 0x000000ffff0c7224 */ /* 0x000fe200078e0021 */
[----:B------:R-:W-:Y:S01]  /*ac6d0*/  SEL R33, RZ, 0x1, P1 ;  /* 0x00000001ff217807 */ /* 0x000fe20000800000 */
[----:B------:R-:W-:Y:S01]  /*ac6e0*/  IMAD.X R15, RZ, RZ, RZ, P6 ;  /* 0x000000ffff0f7224 */ /* 0x000fe200030e06ff */
[----:B------:R-:W-:Y:S01]  /*ac6f0*/  IADD3 RZ, P6, PT, R13, R32, RZ ;  /* 0x000000200dff7210 */ /* 0x000fe20007fde0ff */
[----:B------:R-:W-:Y:S01]  /*ac700*/  IMAD R13, R19, R4, RZ ;  /* 0x00000004130d7224 */ /* 0x000fe200078e02ff */
[----:B------:R-:W-:Y:S01]  /*ac710*/  IADD3 R47, P1, PT, R47, R42, RZ ;  /* 0x0000002a2f2f7210 */ /* 0x000fe20007f3e0ff */
[----:B------:R-:W-:Y:S02]  /*ac720*/  IMAD.IADD R24, R43, 0x1, R49 ;  /* 0x000000012b187824 */ /* 0x000fe400078e0231 */
[----:B------:R-:W-:Y:S01]  /*ac730*/  IMAD.MOV.U32 R14, RZ, RZ, R37 ;  /* 0x000000ffff0e7224 */ /* 0x000fe200078e0025 */
[----:B------:R-:W-:Y:S01]  /*ac740*/  SEL R37, RZ, 0x1, P0 ;  /* 0x00000001ff257807 */ /* 0x000fe20000000000 */
[----:B------:R-:W-:-:S02]  /*ac750*/  IMAD R6, R18, R6, R13 ;  /* 0x0000000612067224 */ /* 0x000fc400078e020d */
[----:B------:R-:W-:Y:S02]  /*ac760*/  IMAD.X R49, R44, 0x1, R46, P4 ;  /* 0x000000012c317824 */ /* 0x000fe400020e062e */
[----:B------:R-:W-:Y:S01]  /*ac770*/  IMAD.X R45, R24, 0x1, R45, P1 ;  /* 0x00000001182d7824 */ /* 0x000fe200008e062d */
[----:B------:R-:W-:Y:S01]  /*ac780*/  IADD3 R48, P1, P4, R33, R38, R48 ;  /* 0x0000002621307210 */ /* 0x000fe20007c3e030 */
[----:B------:R-:W-:Y:S01]  /*ac790*/  IMAD.X R13, RZ, RZ, RZ, P5 ;  /* 0x000000ffff0d7224 */ /* 0x000fe200028e06ff */
[----:B------:R-:W-:Y:S01]  /*ac7a0*/  ISETP.GE.U32.AND P5, PT, R47, R42, PT ;  /* 0x0000002a2f00720c */ /* 0x000fe20003fa6070 */
[----:B------:R-:W-:Y:S01]  /*ac7b0*/  IMAD.WIDE.U32 R32, R18, R4, RZ ;  /* 0x0000000412207225 */ /* 0x000fe200078e00ff */
[----:B------:R-:W-:Y:S02]  /*ac7c0*/  IADD3.X R46, PT, PT, RZ, R39, RZ, P1, P4 ;  /* 0x00000027ff2e7210 */ /* 0x000fe40000fe84ff */
[----:B------:R-:W-:Y:S01]  /*ac7d0*/  ISETP.GE.U32.AND.EX P5, PT, R45, R24, PT, P5 ;  /* 0x000000182d00720c */ /* 0x000fe20003fa6150 */
[----:B------:R-:W-:Y:S01]  /*ac7e0*/  IMAD.WIDE.U32.X R14, R19, R5, R14, P2 ;  /* 0x00000005130e7225 */ /* 0x000fe200010e040e */
[----:B------:R-:W-:-:S02]  /*ac7f0*/  IADD3 R48, P0, PT, R47, R48, RZ ;  /* 0x000000302f307210 */ /* 0x000fc40007f1e0ff */
[----:B------:R-:W-:Y:S01]  /*ac800*/  ISETP.GE.U32.AND.EX P3, PT, R49, R44, PT, P3 ;  /* 0x0000002c3100720c */ /* 0x000fe20003f66130 */
[----:B------:R-:W-:Y:S01]  /*ac810*/  IMAD.IADD R42, R33, 0x1, R6 ;  /* 0x00000001212a7824 */ /* 0x000fe200078e0206 */
[----:B------:R-:W-:Y:S01]  /*ac820*/  IADD3 R24, P1, P4, R32, R14, R37 ;  /* 0x0000000e20187210 */ /* 0x000fe20007c3e025 */
[-C--:B------:R-:W-:Y:S01]  /*ac830*/  IMAD R4, R23, R8.reuse, RZ ;  /* 0x0000000817047224 */ /* 0x080fe200078e02ff */
[----:B------:R-:W-:Y:S01]  /*ac840*/  ISETP.GE.U32.AND P2, PT, R48, R47, PT ;  /* 0x0000002f3000720c */ /* 0x000fe20003f46070 */
[----:B------:R-:W-:Y:S01]  /*ac850*/  IMAD.WIDE.U32 R36, R22, R8, RZ ;  /* 0x0000000816247225 */ /* 0x000fe200078e00ff */
[----:B------:R-:W-:-:S03]  /*ac860*/  IADD3.X R6, PT, PT, R42, R15, RZ, P1, P4 ;  /* 0x0000000f2a067210 */ /* 0x000fc60000fe84ff */
[----:B------:R-:W-:Y:S01]  /*ac870*/  IMAD.WIDE.U32 R14, R7, R22, RZ ;  /* 0x00000016070e7225 */ /* 0x000fe200078e00ff */
[----:B------:R-:W-:-:S03]  /*ac880*/  IADD3 R43, P4, PT, R48, R36, RZ ;  /* 0x00000024302b7210 */ /* 0x000fc60007f9e0ff */
[----:B------:R-:W-:Y:S01]  /*ac890*/  IMAD R33, R22, R7, R4 ;  /* 0x0000000716217224 */ /* 0x000fe200078e0204 */
[----:B------:R-:W-:Y:S01]  /*ac8a0*/  SEL R4, RZ, 0x1, P3 ;  /* 0x00000001ff047807 */ /* 0x000fe20001800000 */
[----:B------:R-:W-:Y:S01]  /*ac8b0*/  IMAD.X R46, R45, 0x1, R46, P0 ;  /* 0x000000012d2e7824 */ /* 0x000fe200000e062e */
[----:B------:R-:W-:Y:S01]  /*ac8c0*/  ISETP.GE.U32.AND P0, PT, R24, R32, PT ;  /* 0x000000201800720c */ /* 0x000fe20003f06070 */
[----:B------:R-:W-:Y:S01]  /*ac8d0*/  IMAD.IADD R44, R37, 0x1, R33 ;  /* 0x00000001252c7824 */ /* 0x000fe200078e0221 */
[----:B------:R-:W-:Y:S01]  /*ac8e0*/  ISETP.GE.U32.AND P1, PT, R43, R36, PT ;  /* 0x000000242b00720c */ /* 0x000fe20003f26070 */
[----:B------:R-:W-:Y:S01]  /*ac8f0*/  IMAD.WIDE.U32 R38, R7, R16, RZ ;  /* 0x0000001007267225 */ /* 0x000fe200078e00ff */
[----:B------:R-:W-:Y:S02]  /*ac900*/  ISETP.GE.U32.AND.EX P2, PT, R46, R45, PT, P2 ;  /* 0x0000002d2e00720c */ /* 0x000fe40003f46120 */
[----:B------:R-:W-:Y:S01]  /*ac910*/  ISETP.GE.U32.AND.EX P0, PT, R6, R42, PT, P0 ;  /* 0x0000002a0600720c */ /* 0x000fe20003f06100 */
[----:B------:R-:W-:Y:S01]  /*ac920*/  IMAD.WIDE.U32 R32, R8, R22, RZ ;  /* 0x0000001608207225 */ /* 0x000fe200078e00ff */
[----:B------:R-:W-:-:S02]  /*ac930*/  SEL R47, RZ, 0x1, P2 ;  /* 0x00000001ff2f7807 */ /* 0x000fc40001000000 */
[----:B------:R-:W-:Y:S01]  /*ac940*/  SEL R50, RZ, 0x1, P0 ;  /* 0x00000001ff327807 */ /* 0x000fe20000000000 */
[----:B------:R-:W-:-:S04]  /*ac950*/  IMAD.WIDE.U32 R14, P3, R23, R8, R14 ;  /* 0x00000008170e7225 */ /* 0x000fc8000786000e */
[----:B------:R-:W-:-:S04]  /*ac960*/  IMAD.WIDE.U32.X R36, R21, R7, R12, P6 ;  /* 0x0000000715247225 */ /* 0x000fc800030e040c */
[----:B------:R-:W-:Y:S01]  /*ac970*/  IMAD.X R46, R44, 0x1, R46, P4 ;  /* 0x000000012c2e7824 */ /* 0x000fe200020e062e */
[----:B------:R-:W-:Y:S01]  /*ac980*/  IADD3 RZ, P4, PT, R33, R14, RZ ;  /* 0x0000000e21ff7210 */ /* 0x000fe20007f9e0ff */
[----:B------:R-:W-:Y:S01]  /*ac990*/  IMAD.WIDE.U32 R38, P6, R17, R8, R38 ;  /* 0x0000000811267225 */ /* 0x000fe200078c0026 */
[----:B------:R-:W-:Y:S02]  /*ac9a0*/  SEL R14, RZ, 0x1, P5 ;  /* 0x00000001ff0e7807 */ /* 0x000fe40002800000 */
[----:B------:R-:W-:Y:S01]  /*ac9b0*/  IADD3 R48, P2, P5, R43, R36, R4 ;  /* 0x000000242b307210 */ /* 0x000fe20007d5e004 */
[----:B------:R-:W-:Y:S01]  /*ac9c0*/  IMAD.WIDE.U32 R12, R8, R16, RZ ;  /* 0x00000010080c7225 */ /* 0x000fe200078e00ff */
[C---:B------:R-:W-:Y:S02]  /*ac9d0*/  ISETP.GE.U32.AND.EX P1, PT, R46.reuse, R44, PT, P1 ;  /* 0x0000002c2e00720c */ /* 0x040fe40003f26110 */
[----:B------:R-:W-:Y:S01]  /*ac9e0*/  IADD3.X R4, PT, PT, R46, R37, RZ, P2, P5 ;  /* 0x000000252e047210 */ /* 0x000fe200017ea4ff */
[----:B------:R-:W-:Y:S01]  /*ac9f0*/  IMAD.X R33, RZ, RZ, RZ, P3 ;  /* 0x000000ffff217224 */ /* 0x000fe200018e06ff */
[----:B------:R-:W-:Y:S01]  /*aca00*/  IADD3 RZ, P3, PT, R13, R38, RZ ;  /* 0x000000260dff7210 */ /* 0x000fe20007f7e0ff */
[----:B------:R-:W-:Y:S01]  /*aca10*/  IMAD.X R13, RZ, RZ, RZ, P6 ;  /* 0x000000ffff0d7224 */ /* 0x000fe200030e06ff */
[----:B------:R-:W-:Y:S01]  /*aca20*/  ISETP.GE.U32.AND P2, PT, R48, R43, PT ;  /* 0x0000002b3000720c */ /* 0x000fe20003f46070 */
[----:B------:R-:W-:Y:S01]  /*aca30*/  IMAD.MOV.U32 R32, RZ, RZ, R15 ;  /* 0x000000ffff207224 */ /* 0x000fe200078e000f */
[----:B------:R-:W-:Y:S01]  /*aca40*/  IADD3 R47, P5, P6, R47, R34, R14 ;  /* 0x000000222f2f7210 */ /* 0x000fe20007ebe00e */
[----:B------:R-:W-:Y:S01]  /*aca50*/  IMAD.MOV.U32 R12, RZ, RZ, R39 ;  /* 0x000000ffff0c7224 */ /* 0x000fe200078e0027 */
[----:B------:R-:W-:Y:S01]  /*aca60*/  ISETP.GE.U32.AND.EX P2, PT, R4, R46, PT, P2 ;  /* 0x0000002e0400720c */ /* 0x000fe20003f46120 */
[----:B------:R-:W-:Y:S01]  /*aca70*/  IMAD.WIDE.U32.X R32, R23, R7, R32, P4 ;  /* 0x0000000717207225 */ /* 0x000fe200020e0420 */
[----:B------:R-:W-:-:S02]  /*aca80*/  IADD3.X R39, PT, PT, RZ, R35, RZ, P5, P6 ;  /* 0x00000023ff277210 */ /* 0x000fc40002fec4ff */
[----:B------:R-:W-:Y:S01]  /*aca90*/  IADD3 R47, P5, PT, R24, R47, RZ ;  /* 0x0000002f182f7210 */ /* 0x000fe20007fbe0ff */
[-C--:B------:R-:W-:Y:S01]  /*acaa0*/  IMAD R35, R21, R11.reuse, RZ ;  /* 0x0000000b15237224 */ /* 0x080fe200078e02ff */
[----:B------:R-:W-:Y:S01]  /*acab0*/  SEL R34, RZ, 0x1, P1 ;  /* 0x00000001ff227807 */ /* 0x000fe20000800000 */
[C---:B------:R-:W-:Y:S01]  /*acac0*/  IMAD.WIDE.U32 R14, R20.reuse, R11, RZ ;  /* 0x0000000b140e7225 */ /* 0x040fe200078e00ff */
[----:B------:R-:W-:Y:S02]  /*acad0*/  SEL R37, RZ, 0x1, P2 ;  /* 0x00000001ff257807 */ /* 0x000fe40001000000 */
[----:B------:R-:W-:Y:S01]  /*acae0*/  ISETP.GE.U32.AND P1, PT, R47, R24, PT ;  /* 0x000000182f00720c */ /* 0x000fe20003f26070 */
[----:B------:R-:W-:Y:S01]  /*acaf0*/  IMAD R24, R17, R8, RZ ;  /* 0x0000000811187224 */ /* 0x000fe200078e02ff */
[----:B------:R-:W-:Y:S01]  /*acb00*/  IADD3 R37, P6, P2, R37, R32, R34 ;  /* 0x0000002025257210 */ /* 0x000fe20007ade022 */
[----:B------:R-:W-:Y:S01]  /*acb10*/  IMAD R45, R20, R10, R35 ;  /* 0x0000000a142d7224 */ /* 0x000fe200078e0223 */
[----:B------:R-:W-:Y:S01]  /*acb20*/  IADD3 R48, P4, PT, R48, R14, RZ ;  /* 0x0000000e30307210 */ /* 0x000fe20007f9e0ff */
[----:B------:R-:W-:-:S04]  /*acb30*/  IMAD.WIDE.U32 R34, R16, R8, RZ ;  /* 0x0000000810227225 */ /* 0x000fc800078e00ff */
[----:B------:R-:W-:Y:S02]  /*acb40*/  IMAD R43, R16, R7, R24 ;  /* 0x00000007102b7224 */ /* 0x000fe400078e0218 */
[----:B------:R-:W-:Y:S01]  /*acb50*/  IMAD.X R36, R6, 0x1, R39, P5 ;  /* 0x0000000106247824 */ /* 0x000fe200028e0627 */
[----:B------:R-:W-:Y:S01]  /*acb60*/  IADD3.X R39, PT, PT, RZ, R33, RZ, P6, P2 ;  /* 0x00000021ff277210 */ /* 0x000fe200037e44ff */
[----:B------:R-:W-:Y:S01]  /*acb70*/  IMAD.IADD R43, R35, 0x1, R43 ;  /* 0x00000001232b7824 */ /* 0x000fe200078e022b */
[----:B------:R-:W-:Y:S01]  /*acb80*/  IADD3 R24, P2, PT, R47, R34, RZ ;  /* 0x000000222f187210 */ /* 0x000fe20007f5e0ff */
[----:B------:R-:W-:Y:S01]  /*acb90*/  IMAD.IADD R45, R15, 0x1, R45 ;  /* 0x000000010f2d7824 */ /* 0x000fe200078e022d */
[----:B------:R-:W-:Y:S01]  /*acba0*/  ISETP.GE.U32.AND P5, PT, R48, R14, PT ;  /* 0x0000000e3000720c */ /* 0x000fe20003fa6070 */
[----:B------:R-:W-:Y:S01]  /*acbb0*/  IMAD.WIDE.U32 R14, R7, R18, RZ ;  /* 0x00000012070e7225 */ /* 0x000fe200078e00ff */
[----:B------:R-:W-:Y:S02]  /*acbc0*/  ISETP.GE.U32.AND.EX P1, PT, R36, R6, PT, P1 ;  /* 0x000000062400720c */ /* 0x000fe40003f26110 */
[C---:B------:R-:W-:Y:S01]  /*acbd0*/  ISETP.GE.U32.AND P0, PT, R24.reuse, R34, PT ;  /* 0x000000221800720c */ /* 0x040fe20003f06070 */
[----:B------:R-:W-:Y:S01]  /*acbe0*/  IMAD.X R6, R43, 0x1, R36, P2 ;  /* 0x000000012b067824 */ /* 0x000fe200010e0624 */
[----:B------:R-:W-:Y:S01]  /*acbf0*/  IADD3 R42, P2, PT, R24, R37, RZ ;  /* 0x00000025182a7210 */ /* 0x000fe20007f5e0ff */
[----:B------:R-:W-:Y:S01]  /*acc00*/  IMAD.WIDE.U32 R32, R10, R22, RZ ;  /* 0x000000160a207225 */ /* 0x000fe200078e00ff */
[----:B------:R-:W-:-:S02]  /*acc10*/  SEL R47, RZ, 0x1, P1 ;  /* 0x00000001ff2f7807 */ /* 0x000fc40000800000 */
[----:B------:R-:W-:Y:S01]  /*acc20*/  ISETP.GE.U32.AND P1, PT, R42, R24, PT ;  /* 0x000000182a00720c */ /* 0x000fe20003f26070 */
[----:B------:R-:W-:Y:S01]  /*acc30*/  IMAD.WIDE.U32 R36, R8, R18, RZ ;  /* 0x0000001208247225 */ /* 0x000fe200078e00ff */
[----:B------:R-:W-:-:S03]  /*acc40*/  ISETP.GE.U32.AND.EX P0, PT, R6, R43, PT, P0 ;  /* 0x0000002b0600720c */ /* 0x000fc60003f06100 */
[----:B------:R-:W-:-:S04]  /*acc50*/  IMAD.WIDE.U32 R14, P6, R19, R8, R14 ;  /* 0x00000008130e7225 */ /* 0x000fc800078c000e */
[----:B------:R-:W-:Y:S02]  /*acc60*/  IMAD.X R46, R6, 0x1, R39, P2 ;  /* 0x00000001062e7824 */ /* 0x000fe400010e0627 */
[----:B------:R-:W-:-:S03]  /*acc70*/  IMAD.WIDE.U32 R32, P2, R23, R11, R32 ;  /* 0x0000000b17207225 */ /* 0x000fc60007840020 */
[----:B------:R-:W-:Y:S01]  /*acc80*/  ISETP.GE.U32.AND.EX P1, PT, R46, R6, PT, P1 ;  /* 0x000000062e00720c */ /* 0x000fe20003f26110 */
[----:B------:R-:W-:-:S04]  /*acc90*/  IMAD.WIDE.U32 R34, R11, R22, RZ ;  /* 0x000000160b227225 */ /* 0x000fc800078e00ff */
[----:B------:R-:W-:Y:S01]  /*acca0*/  IMAD.WIDE.U32.X R12, R17, R7, R12, P3 ;  /* 0x00000007110c7225 */ /* 0x000fe200018e040c */
[----:B------:R-:W-:-:S03]  /*accb0*/  IADD3 RZ, P3, PT, R37, R14, RZ ;  /* 0x0000000e25ff7210 */ /* 0x000fc60007f7e0ff */
        /* <DEDUP_REMOVED lines=8> */
[----:B------:R-:W-:Y:S01]  /*acd40*/  IMAD.MOV.U32 R38, RZ, RZ, R33 ;  /* 0x000000ffff267224 */ /* 0x000fe200078e0021 */
[----:B------:R-:W-:Y:S01]  /*acd50*/  IADD3 RZ, P2, PT, R37, R34, RZ ;  /* 0x0000002225ff7210 */ /* 0x000fe20007f5e0ff */
[C---:B------:R-:W-:Y:S02]  /*acd60*/  IMAD R37, R23.reuse, R11, RZ ;  /* 0x0000000b17257224 */ /* 0x040fe400078e02ff */
[----:B------:R-:W-:-:S04]  /*acd70*/  IMAD.WIDE.U32.X R32, R23, R10, R38, P6 ;  /* 0x0000000a17207225 */ /* 0x000fc800030e0426 */
[C---:B------:R-:W-:Y:S02]  /*acd80*/  IMAD R44, R22.reuse, R10, R37 ;  /* 0x0000000a162c7224 */ /* 0x040fe400078e0225 */
[----:B------:R-:W-:-:S04]  /*acd90*/  IMAD.WIDE.U32 R22, R22, R11, RZ ;  /* 0x0000000b16167225 */ /* 0x000fc800078e00ff */
[----:B------:R-:W-:Y:S01]  /*acda0*/  IMAD.WIDE.U32 R36, R10, R16, RZ ;  /* 0x000000100a247225 */ /* 0x000fe200078e00ff */
[----:B------:R-:W-:-:S03]  /*acdb0*/  IADD3 R24, P6, PT, R42, R22, RZ ;  /* 0x000000162a187210 */ /* 0x000fc60007fde0ff */
[----:B------:R-:W-:Y:S02]  /*acdc0*/  IMAD.IADD R44, R23, 0x1, R44 ;  /* 0x00000001172c7824 */ /* 0x000fe400078e022c */
[----:B------:R-:W-:Y:S01]  /*acdd0*/  IMAD.X R23, RZ, RZ, RZ, P3 ;  /* 0x000000ffff177224 */ /* 0x000fe200018e06ff */
[----:B------:R-:W-:Y:S01]  /*acde0*/  ISETP.GE.U32.AND P3, PT, R24, R22, PT ;  /* 0x000000161800720c */ /* 0x000fe20003f66070 */
[----:B------:R-:W-:Y:S02]  /*acdf0*/  IMAD.MOV.U32 R22, RZ, RZ, R35 ;  /* 0x000000ffff167224 */ /* 0x000fe400078e0023 */
[----:B------:R-:W-:Y:S02]  /*ace00*/  IMAD.X R4, R45, 0x1, R4, P4 ;  /* 0x000000012d047824 */ /* 0x000fe400020e0604 */
[----:B------:R-:W-:-:S03]  /*ace10*/  IMAD.WIDE.U32 R34, P4, R17, R11, R36 ;  /* 0x0000000b11227225 */ /* 0x000fc60007880024 */
[----:B------:R-:W-:Y:S01]  /*ace20*/  ISETP.GE.U32.AND.EX P5, PT, R4, R45, PT, P5 ;  /* 0x0000002d0400720c */ /* 0x000fe20003fa6150 */
[----:B------:R-:W-:-:S04]  /*ace30*/  IMAD.WIDE.U32 R36, R11, R16, RZ ;  /* 0x000000100b247225 */ /* 0x000fc800078e00ff */
[----:B------:R-:W-:Y:S01]  /*ace40*/  IMAD.WIDE.U32.X R22, R21, R10, R22, P2 ;  /* 0x0000000a15167225 */ /* 0x000fe200010e0416 */
[----:B------:R-:W-:-:S03]  /*ace50*/  IADD3 RZ, P2, PT, R37, R34, RZ ;  /* 0x0000002225ff7210 */ /* 0x000fc60007f5e0ff */
[----:B------:R-:W-:Y:S02]  /*ace60*/  IMAD R34, R19, R8, RZ ;  /* 0x0000000813227224 */ /* 0x000fe400078e02ff */
[----:B------:R-:W-:-:S04]  /*ace70*/  IMAD.WIDE.U32 R36, R10, R18, RZ ;  /* 0x000000120a247225 */ /* 0x000fc800078e00ff */
[----:B------:R-:W-:Y:S02]  /*ace80*/  IMAD R34, R18, R7, R34 ;  /* 0x0000000712227224 */ /* 0x000fe400078e0222 */
[----:B------:R-:W-:Y:S02]  /*ace90*/  IMAD.X R7, RZ, RZ, RZ, P4 ;  /* 0x000000ffff077224 */ /* 0x000fe400020e06ff */
[----:B------:R-:W-:-:S04]  /*acea0*/  IMAD.WIDE.U32 R36, P4, R19, R11, R36 ;  /* 0x0000000b13247225 */ /* 0x000fc80007880024 */
[----:B------:R-:W-:-:S04]  /*aceb0*/  IMAD.WIDE.U32 R38, R11, R18, RZ ;  /* 0x000000120b267225 */ /* 0x000fc800078e00ff */
[----:B------:R-:W-:Y:S01]  /*acec0*/  IMAD.X R43, RZ, RZ, RZ, P4 ;  /* 0x000000ffff2b7224 */ /* 0x000fe200020e06ff */
[----:B------:R-:W-:Y:S01]  /*aced0*/  IADD3 RZ, P4, PT, R39, R36, RZ ;  /* 0x0000002427ff7210 */ /* 0x000fe20007f9e0ff */
[----:B------:R-:W-:Y:S02]  /*acee0*/  IMAD.MOV.U32 R6, RZ, RZ, R35 ;  /* 0x000000ffff067224 */ /* 0x000fe400078e0023 */
[-C--:B------:R-:W-:Y:S02]  /*acef0*/  IMAD R35, R17, R11.reuse, RZ ;  /* 0x0000000b11237224 */ /* 0x080fe400078e02ff */
[----:B------:R-:W-:Y:S02]  /*acf00*/  IMAD.MOV.U32 R42, RZ, RZ, R37 ;  /* 0x000000ffff2a7224 */ /* 0x000fe400078e0025 */
[----:B------:R-:W-:Y:S02]  /*acf10*/  IMAD R37, R19, R11, RZ ;  /* 0x0000000b13257224 */ /* 0x000fe400078e02ff */
[----:B------:R-:W-:-:S02]  /*acf20*/  IMAD R35, R16, R10, R35 ;  /* 0x0000000a10237224 */ /* 0x000fc400078e0223 */
[----:B------:R-:W-:-:S04]  /*acf30*/  IMAD.WIDE.U32.X R6, R17, R10, R6, P2 ;  /* 0x0000000a11067225 */ /* 0x000fc800010e0406 */
[----:B------:R-:W-:Y:S01]  /*acf40*/  IMAD.WIDE.U32.X R42, R19, R10, R42, P4 ;  /* 0x0000000a132a7225 */ /* 0x000fe200020e042a */
[----:B------:R-:W-:-:S03]  /*acf50*/  IADD3 R47, P2, P4, R47, R40, R50 ;  /* 0x000000282f2f7210 */ /* 0x000fc60007c5e032 */
[C---:B------:R-:W-:Y:S01]  /*acf60*/  IMAD R10, R18.reuse, R10, R37 ;  /* 0x0000000a120a7224 */ /* 0x040fe200078e0225 */
[----:B------:R-:W-:Y:S01]  /*acf70*/  IADD3.X R40, PT, PT, RZ, R41, RZ, P2, P4 ;  /* 0x00000029ff287210 */ /* 0x000fe200017e84ff */
[----:B------:R-:W-:-:S04]  /*acf80*/  IMAD.WIDE.U32 R36, R18, R8, RZ ;  /* 0x0000000812247225 */ /* 0x000fc800078e00ff */
[----:B------:R-:W-:-:S04]  /*acf90*/  IMAD.WIDE.U32 R16, R16, R11, RZ ;  /* 0x0000000b10107225 */ /* 0x000fc800078e00ff */
[----:B------:R-:W-:Y:S01]  /*acfa0*/  IMAD.WIDE.U32 R18, R18, R11, RZ ;  /* 0x0000000b12127225 */ /* 0x000fe200078e00ff */
[----:B------:R-:W-:-:S03]  /*acfb0*/  SEL R11, RZ, 0x1, P5 ;  /* 0x00000001ff0b7807 */ /* 0x000fc60002800000 */
[----:B------:R-:W-:Y:S01]  /*acfc0*/  IMAD R8, R21, R2, RZ ;  /* 0x0000000215087224 */ /* 0x000fe200078e02ff */
[----:B------:R-:W-:Y:S01]  /*acfd0*/  IADD3 R11, P2, P4, R24, R22, R11 ;  /* 0x00000016180b7210 */ /* 0x000fe20007c5e00b */
[----:B------:R-:W-:Y:S01]  /*acfe0*/  IMAD.X R21, R44, 0x1, R46, P6 ;  /* 0x000000012c157824 */ /* 0x000fe200030e062e */
[----:B------:R-:W-:Y:S01]  /*acff0*/  SEL R22, RZ, 0x1, P0 ;  /* 0x00000001ff167807 */ /* 0x000fe20000000000 */
[----:B------:R-:W-:Y:S02]  /*ad000*/  IMAD R5, R20, R5, R8 ;  /* 0x0000000514057224 */ /* 0x000fe400078e0208 */
[----:B------:R-:W-:Y:S01]  /*ad010*/  IMAD.IADD R34, R37, 0x1, R34 ;  /* 0x0000000125227824 */ /* 0x000fe200078e0222 */
[----:B------:R-:W-:Y:S01]  /*ad020*/  IADD3.X R8, PT, PT, R21, R23, RZ, P2, P4 ;  /* 0x0000001715087210 */ /* 0x000fe200017e84ff */
[----:B------:R-:W-:Y:S01]  /*ad030*/  IMAD.IADD R35, R17, 0x1, R35 ;  /* 0x0000000111237824 */ /* 0x000fe200078e0223 */
[----:B------:R-:W-:Y:S02]  /*ad040*/  IADD3 R47, P2, PT, R47, R36, RZ ;  /* 0x000000242f2f7210 */ /* 0x000fe40007f5e0ff */
[----:B------:R-:W-:-:S02]  /*ad050*/  SEL R23, RZ, 0x1, P1 ;  /* 0x00000001ff177807 */ /* 0x000fc40000800000 */
[----:B------:R-:W-:Y:S02]  /*ad060*/  ISETP.GE.U32.AND P1, PT, R11, R24, PT ;  /* 0x000000180b00720c */ /* 0x000fe40003f26070 */
[----:B------:R-:W-:Y:S02]  /*ad070*/  ISETP.GE.U32.AND P0, PT, R47, R36, PT ;  /* 0x000000242f00720c */ /* 0x000fe40003f06070 */
[----:B------:R-:W-:Y:S01]  /*ad080*/  IADD3 R36, P4, P5, R23, R12, R22 ;  /* 0x0000000c17247210 */ /* 0x000fe20007d9e016 */
[C---:B------:R-:W-:Y:S01]  /*ad090*/  IMAD.WIDE.U32 R22, R8.reuse, 0x3d1, RZ ;  /* 0x000003d108167825 */ /* 0x040fe200078e00ff */
[----:B------:R-:W-:Y:S02]  /*ad0a0*/  ISETP.GE.U32.AND.EX P3, PT, R21, R44, PT, P3 ;  /* 0x0000002c1500720c */ /* 0x000fe40003f66130 */
[----:B------:R-:W-:Y:S01]  /*ad0b0*/  ISETP.GE.U32.AND.EX P1, PT, R8, R21, PT, P1 ;  /* 0x000000150800720c */ /* 0x000fe20003f26110 */
[----:B------:R-:W-:Y:S01]  /*ad0c0*/  IMAD.X R21, R34, 0x1, R40, P2 ;  /* 0x0000000122157824 */ /* 0x000fe200010e0628 */
[----:B------:R-:W-:-:S02]  /*ad0d0*/  SEL R24, RZ, 0x1, P3 ;  /* 0x00000001ff187807 */ /* 0x000fc40001800000 */
[----:B------:R-:W-:Y:S02]  /*ad0e0*/  IADD3 R36, P3, PT, R47, R36, RZ ;  /* 0x000000242f247210 */ /* 0x000fe40007f7e0ff */
[----:B------:R-:W-:Y:S01]  /*ad0f0*/  SEL R37, RZ, 0x1, P1 ;  /* 0x00000001ff257807 */ /* 0x000fe20000800000 */
[----:B------:R-:W-:Y:S01]  /*ad100*/  IMAD.WIDE.U32 R22, P1, R11, 0x1, R22 ;  /* 0x000000010b167825 */ /* 0x000fe20007820016 */
[----:B------:R-:W-:Y:S02]  /*ad110*/  IADD3.X R38, PT, PT, RZ, R13, RZ, P4, P5 ;  /* 0x0000000dff267210 */ /* 0x000fe400027ea4ff */
[----:B------:R-:W-:Y:S01]  /*ad120*/  IADD3 R24, P5, P6, R37, R32, R24 ;  /* 0x0000002025187210 */ /* 0x000fe20007ebe018 */
[----:B------:R-:W-:Y:S01]  /*ad130*/  IMAD.WIDE.U32 R12, R11, 0x3d1, RZ ;  /* 0x000003d10b0c7825 */ /* 0x000fe200078e00ff */
[C---:B------:R-:W-:Y:S02]  /*ad140*/  ISETP.GE.U32.AND P2, PT, R36.reuse, R47, PT ;  /* 0x0000002f2400720c */ /* 0x040fe40003f46070 */
[----:B------:R-:W-:Y:S01]  /*ad150*/  IADD3 R11, P4, PT, R36, R16, RZ ;  /* 0x00000010240b7210 */ /* 0x000fe20007f9e0ff */
[----:B------:R-:W-:Y:S01]  /*ad160*/  IMAD.X R32, R21, 0x1, R38, P3 ;  /* 0x0000000115207824 */ /* 0x000fe200018e0626 */
[----:B------:R-:W-:Y:S01]  /*ad170*/  IADD3 R13, P3, PT, R13, R22, RZ ;  /* 0x000000160d0d7210 */ /* 0x000fe20007f7e0ff */
[----:B------:R-:W-:Y:S01]  /*ad180*/  IMAD.X R17, RZ, RZ, RZ, P1 ;  /* 0x000000ffff117224 */ /* 0x000fe200008e06ff */
[----:B------:R-:W-:-:S02]  /*ad190*/  ISETP.GE.U32.AND.EX P0, PT, R21, R34, PT, P0 ;  /* 0x000000221500720c */ /* 0x000fc40003f06100 */
[----:B------:R-:W-:Y:S01]  /*ad1a0*/  ISETP.GE.U32.AND.EX P2, PT, R32, R21, PT, P2 ;  /* 0x000000152000720c */ /* 0x000fe20003f46120 */
[----:B------:R-:W-:Y:S01]  /*ad1b0*/  IMAD.WIDE.U32 R20, R20, R2, R12 ;  /* 0x0000000214147225 */ /* 0x000fe200078e000c */
[----:B------:R-:W-:Y:S02]  /*ad1c0*/  IADD3.X R33, PT, PT, RZ, R33, RZ, P5, P6 ;  /* 0x00000021ff217210 */ /* 0x000fe40002fec4ff */
[----:B------:R-:W-:Y:S01]  /*ad1d0*/  ISETP.GE.U32.AND P1, PT, R11, R16, PT ;  /* 0x000000100b00720c */ /* 0x000fe20003f26070 */
[----:B------:R-:W-:Y:S01]  /*ad1e0*/  IMAD.X R2, R35, 0x1, R32, P4 ;  /* 0x0000000123027824 */ /* 0x000fe200020e0620 */
[----:B------:R-:W-:Y:S01]  /*ad1f0*/  IADD3 R24, P4, PT, R11, R24, RZ ;  /* 0x000000180b187210 */ /* 0x000fe20007f9e0ff */
[----:B------:R-:W-:Y:S01]  /*ad200*/  IMAD.MOV.U32 R16, RZ, RZ, R23 ;  /* 0x000000ffff107224 */ /* 0x000fe200078e0017 */
[----:B------:R-:W-:Y:S02]  /*ad210*/  SEL R22, RZ, 0x1, P0 ;  /* 0x00000001ff167807 */ /* 0x000fe40000000000 */
[----:B------:R-:W-:Y:S01]  /*ad220*/  SEL R23, RZ, 0x1, P2 ;  /* 0x00000001ff177807 */ /* 0x000fe20001000000 */
[----:B------:R-:W-:Y:S01]  /*ad230*/  IMAD.X R33, R2, 0x1, R33, P4 ;  /* 0x0000000102217824 */ /* 0x000fe200020e0621 */
[----:B------:R-:W-:Y:S01]  /*ad240*/  ISETP.GE.U32.AND P0, PT, R24, R11, PT ;  /* 0x0000000b1800720c */ /* 0x000fe20003f06070 */
[----:B------:R-:W-:Y:S01]  /*ad250*/  IMAD.IADD R11, R21, 0x1, R5 ;  /* 0x00000001150b7824 */ /* 0x000fe200078e0205 */
[----:B------:R-:W-:Y:S01]  /*ad260*/  ISETP.GE.U32.AND.EX P1, PT, R2, R35, PT, P1 ;  /* 0x000000230200720c */ /* 0x000fe20003f26110 */
[----:B------:R-:W-:Y:S01]  /*ad270*/  IMAD.WIDE.U32.X R16, R8, 0x1, R16, P3 ;  /* 0x0000000108107825 */ /* 0x000fe200018e0410 */
[----:B------:R-:W-:-:S02]  /*ad280*/  IADD3 R35, P4, P5, R23, R14, R22 ;  /* 0x0000000e17237210 */ /* 0x000fc40007d9e016 */
[C---:B------:R-:W-:Y:S01]  /*ad290*/  ISETP.GE.U32.AND.EX P0, PT, R33.reuse, R2, PT, P0 ;  /* 0x000000022100720c */ /* 0x040fe20003f06100 */
[----:B------:R-:W-:Y:S01]  /*ad2a0*/  IMAD.WIDE.U32 R22, R24, 0x3d1, RZ ;  /* 0x000003d118167825 */ /* 0x000fe200078e00ff */
[----:B------:R-:W-:Y:S02]  /*ad2b0*/  ISETP.GE.U32.AND P2, PT, R20, R12, PT ;  /* 0x0000000c1400720c */ /* 0x000fe40003f46070 */
[----:B------:R-:W-:Y:S01]  /*ad2c0*/  IADD3.X R12, PT, PT, RZ, R15, RZ, P4, P5 ;  /* 0x0000000fff0c7210 */ /* 0x000fe200027ea4ff */
[----:B------:R-:W-:Y:S01]  /*ad2d0*/  IMAD.WIDE.U32 R14, R33, 0x3d1, RZ ;  /* 0x000003d1210e7825 */ /* 0x000fe200078e00ff */
[----:B------:R-:W-:Y:S02]  /*ad2e0*/  SEL R8, RZ, 0x1, P1 ;  /* 0x00000001ff087807 */ /* 0x000fe40000800000 */
[----:B------:R-:W-:Y:S02]  /*ad2f0*/  SEL R5, RZ, 0x1, P0 ;  /* 0x00000001ff057807 */ /* 0x000fe40000000000 */
[----:B------:R-:W-:Y:S01]  /*ad300*/  ISETP.GE.U32.AND.EX P2, PT, R11, R13, PT, P2 ;  /* 0x0000000d0b00720c */ /* 0x000fe20003f46120 */
[----:B------:R-:W-:Y:S01]  /*ad310*/  IMAD.WIDE.U32 R14, P4, R24, 0x1, R14 ;  /* 0x00000001180e7825 */ /* 0x000fe2000788000e */
[----:B------:R-:W-:-:S02]  /*ad320*/  IADD3 R2, P3, PT, R35, R18, RZ ;  /* 0x0000001223027210 */ /* 0x000fc40007f7e0ff */
[----:B------:R-:W-:Y:S01]  /*ad330*/  IADD3 R13, P0, P6, R5, R6, R8 ;  /* 0x00000006050d7210 */ /* 0x000fe20007e1e008 */
[----:B------:R-:W-:Y:S01]  /*ad340*/  IMAD.IADD R5, R19, 0x1, R10 ;  /* 0x0000000113057824 */ /* 0x000fe200078e020a */
[-C--:B------:R-:W-:Y:S01]  /*ad350*/  IADD3 R53, P5, PT, R53, R22.reuse, RZ ;  /* 0x0000001635357210 */ /* 0x080fe20007fbe0ff */
[----:B------:R-:W-:Y:S01]  /*ad360*/  IMAD.MOV.U32 R6, RZ, RZ, R15 ;  /* 0x000000ffff067224 */ /* 0x000fe200078e000f */
[----:B------:R-:W-:Y:S01]  /*ad370*/  IADD3.X R21, PT, PT, RZ, R7, RZ, P0, P6 ;  /* 0x00000007ff157210 */ /* 0x000fe200007ec4ff */
[----:B------:R-:W-:Y:S01]  /*ad380*/  IMAD.X R8, R5, 0x1, R12, P3 ;  /* 0x0000000105087824 */ /* 0x000fe200018e060c */
[----:B------:R-:W-:Y:S01]  /*ad390*/  ISETP.GE.U32.AND P0, PT, R53, R22, PT ;  /* 0x000000163500720c */ /* 0x000fe20003f06070 */
[----:B------:R-:W-:Y:S01]  /*ad3a0*/  IMAD.X R7, RZ, RZ, RZ, P4 ;  /* 0x000000ffff077224 */ /* 0x000fe200020e06ff */
[----:B------:R-:W-:Y:S01]  /*ad3b0*/  IADD3 R22, P3, PT, R23, R14, RZ ;  /* 0x0000000e17167210 */ /* 0x000fe20007f7e0ff */
[----:B------:R-:W-:Y:S01]  /*ad3c0*/  IMAD.MOV.U32 R10, RZ, RZ, R20 ;  /* 0x000000ffff0a7224 */ /* 0x000fe200078e0014 */
[----:B------:R-:W-:-:S02]  /*ad3d0*/  ISETP.GE.U32.AND P1, PT, R2, R18, PT ;  /* 0x000000120200720c */ /* 0x000fc40003f26070 */
[----:B------:R-:W-:Y:S01]  /*ad3e0*/  IADD3 R19, P4, PT, R2, R13, RZ ;  /* 0x0000000d02137210 */ /* 0x000fe20007f9e0ff */
[----:B------:R-:W-:Y:S01]  /*ad3f0*/  IMAD.X R13, R22, 0x1, R52, P5 ;  /* 0x00000001160d7824 */ /* 0x000fe200028e0634 */
[----:B------:R-:W-:Y:S02]  /*ad400*/  SEL R14, RZ, 0x1, P2 ;  /* 0x00000001ff0e7807 */ /* 0x000fe40001000000 */
[C---:B------:R-:W-:Y:S01]  /*ad410*/  ISETP.GE.U32.AND.EX P1, PT, R8.reuse, R5, PT, P1 ;  /* 0x000000050800720c */ /* 0x040fe20003f26110 */
[----:B------:R-:W-:Y:S01]  /*ad420*/  IMAD.X R5, R8, 0x1, R21, P4 ;  /* 0x0000000108057824 */ /* 0x000fe200020e0615 */
[----:B------:R-:W-:Y:S02]  /*ad430*/  IADD3 R14, P5, P6, R53, R16, R14 ;  /* 0x00000010350e7210 */ /* 0x000fe40007ebe00e */
[----:B------:R-:W-:Y:S02]  /*ad440*/  ISETP.GE.U32.AND P2, PT, R19, R2, PT ;  /* 0x000000021300720c */ /* 0x000fe40003f46070 */
[----:B------:R-:W-:Y:S01]  /*ad450*/  IADD3.X R24, PT, PT, R13, R17, RZ, P5, P6 ;  /* 0x000000110d187210 */ /* 0x000fe20002fec4ff */
[----:B------:R-:W-:Y:S01]  /*ad460*/  IMAD.WIDE.U32.X R16, R33, 0x1, R6, P3 ;  /* 0x0000000121107825 */ /* 0x000fe200018e0406 */
[----:B------:R-:W-:-:S02]  /*ad470*/  ISETP.GE.U32.AND P4, PT, R14, R53, PT ;  /* 0x000000350e00720c */ /* 0x000fc40003f86070 */
[C---:B------:R-:W-:Y:S01]  /*ad480*/  ISETP.GE.U32.AND.EX P2, PT, R5.reuse, R8, PT, P2 ;  /* 0x000000080500720c */ /* 0x040fe20003f46120 */
[----:B------:R-:W-:Y:S01]  /*ad490*/  IMAD.WIDE.U32 R6, R5, 0x3d1, RZ ;  /* 0x000003d105067825 */ /* 0x000fe200078e00ff */
[----:B------:R-:W-:Y:S02]  /*ad4a0*/  ISETP.GE.U32.AND.EX P3, PT, R24, R13, PT, P4 ;  /* 0x0000000d1800720c */ /* 0x000fe40003f66140 */
[----:B------:R-:W-:Y:S02]  /*ad4b0*/  SEL R8, RZ, 0x1, P1 ;  /* 0x00000001ff087807 */ /* 0x000fe40000800000 */
[----:B------:R-:W-:Y:S01]  /*ad4c0*/  SEL R21, RZ, 0x1, P2 ;  /* 0x00000001ff157807 */ /* 0x000fe20001000000 */
[----:B------:R-:W-:Y:S01]  /*ad4d0*/  IMAD.WIDE.U32 R6, P1, R19, 0x1, R6 ;  /* 0x0000000113067825 */ /* 0x000fe20007820006 */
[----:B------:R-:W-:Y:S02]  /*ad4e0*/  ISETP.GE.U32.AND.EX P0, PT, R13, R22, PT, P0 ;  /* 0x000000160d00720c */ /* 0x000fe40003f06100 */
[----:B------:R-:W-:Y:S01]  /*ad4f0*/  SEL R15, RZ, 0x1, P3 ;  /* 0x00000001ff0f7807 */ /* 0x000fe20001800000 */
[----:B------:R-:W-:Y:S01]  /*ad500*/  IMAD.WIDE.U32 R12, R19, 0x3d1, RZ ;  /* 0x000003d1130c7825 */ /* 0x000fe200078e00ff */
        /* <DEDUP_REMOVED lines=9> */
[C---:B------:R-:W-:Y:S01]  /*ad5a0*/  IADD3 R13, P3, PT, R51.reuse, R2, RZ ;  /* 0x00000002330d7210 */ /* 0x040fe20007f7e0ff */
        /* <DEDUP_REMOVED lines=71> */
.L_x_2106:
[----:B------:R-:W-:Y:S05]  /*ada20*/  BSYNC.RECONVERGENT B2 ;  /* 0x0000000000027941 */ /* 0x000fea0003800200 */
.L_x_2105:
        /* <DEDUP_REMOVED lines=13> */
.L_x_2108:
        /* <DEDUP_REMOVED lines=10> */
.L_x_2109:
[----:B------:R-:W-:Y:S05]  /*adba0*/  BSYNC.RECONVERGENT B2 ;  /* 0x0000000000027941 */ /* 0x000fea0003800200 */
.L_x_2107:
[----:B------:R-:W2:Y:S01]  /*adbb0*/  LDL R4, [R1+0xa1a4] ;  /* 0x00a1a40001047983 */ /* 0x000ea20000100800 */
[----:B------:R-:W2:Y:S03]  /*adbc0*/  LDCU.64 UR20, c[0x0][0x390] ;  /* 0x00007200ff1477ac */ /* 0x000ea60008000a00 */
[----:B------:R-:W3:Y:S01]  /*adbd0*/  LDL R5, [R1+0xa1a8] ;  /* 0x00a1a80001057983 */ /* 0x000ee20000100800 */
[----:B------:R-:W-:Y:S01]  /*adbe0*/  BSSY.RECONVERGENT B2, `(.L_x_2110) ;  /* 0x00003b9000027945 */ /* 0x000fe20003800200 */
[----:B--2---:R-:W-:-:S04]  /*adbf0*/  IADD3 R4, P1, PT, -R4, UR20, RZ ;  /* 0x0000001404047c10 */ /* 0x004fc8000ff3e1ff */
[----:B------:R-:W-:Y:S02]  /*adc00*/  ISETP.NE.U32.AND P0, PT, R4, 0x1, PT ;  /* 0x000000010400780c */ /* 0x000fe40003f05070 */
[----:B---3--:R-:W-:-:S04]  /*adc10*/  IADD3.X R4, PT, PT, ~R5, UR21, RZ, P1, !PT ;  /* 0x0000001505047c10 */ /* 0x008fc80008ffe5ff */
[----:B------:R-:W-:-:S13]  /*adc20*/  ISETP.NE.AND.EX P0, PT, R4, RZ, PT, P0 ;  /* 0x000000ff0400720c */ /* 0x000fda0003f05300 */
[----:B------:R-:W-:Y:S05]  /*adc30*/  @!P0 BRA `(.L_x_2111) ;  /* 0x0000003800cc8947 */ /* 0x000fea0003800000 */
[----:B------:R0:W5:Y:S02]  /*adc40*/  LDL.LU R51, [R1+0xa144] ;  /* 0x00a1440001337983 */ /* 0x0001640000300800 */
.L_x_2123:
[----:B-----5:R-:W-:-:S05]  /*adc50*/  VIADD R4, R51, 0xfffffffe ;  /* 0xfffffffe33047836 */ /* 0x020fca0000000000 */
[----:B------:R-:W-:-:S05]  /*adc60*/  LEA R25, R4, UR6, 0x5 ;  /* 0x0000000604197c11 */ /* 0x000fca000f8e28ff */
[----:B------:R-:W2:Y:S04]  /*adc70*/  LDL.128 R20, [R25] ;  /* 0x0000000019147983 */ /* 0x000ea80000100c00 */
[----:B------:R1:W3:Y:S01]  /*adc80*/  LDL.128 R16, [R25+0x10] ;  /* 0x0000100019107983 */ /* 0x0002e20000100c00 */
[----:B------:R-:W-:Y:S01]  /*adc90*/  BSSY.RECONVERGENT B3, `(.L_x_2112) ;  /* 0x00001ad000037945 */ /* 0x000fe20003800200 */
[----:B--2---:R-:W-:-:S04]  /*adca0*/  IMAD.WIDE.U32 R4, R11, R20, RZ ;  /* 0x000000140b047225 */ /* 0x004fc800078e00ff */
        /* <DEDUP_REMOVED lines=8> */
[----:B------:R-:W-:-:S04]  /*add30*/  IMAD.WIDE.U32 R4, R24, R22, RZ ;  /* 0x0000001618047225 */ /* 0x000fc800078e00ff */
[----:B------:R-:W-:-:S04]  /*add40*/  IMAD.WIDE.U32 R8, R22, R10, RZ ;  /* 0x0000000a16087225 */ /* 0x000fc800078e00ff */
[-C--:B-1----:R-:W-:Y:S02]  /*add50*/  IMAD R25, R22, R11.reuse, R36 ;  /* 0x0000000b16197224 */ /* 0x082fe400078e0224 */
        /* <DEDUP_REMOVED lines=8> */
[----:B------:R-:W-:Y:S01]  /*adde0*/  IMAD.WIDE.U32 R30, R14, R22, RZ ;  /* 0x000000160e1e7225 */ /* 0x000fe200078e00ff */
[----:B------:R-:W-:-:S03]  /*addf0*/  IADD3 RZ, P5, PT, R27, R32, RZ ;  /* 0x000000201bff7210 */ /* 0x000fc60007fbe0ff */
[----:B------:R-:W-:-:S04]  /*ade00*/  IMAD.WIDE.U32 R4, P4, R23, R14, R4 ;  /* 0x0000000e17047225 */ /* 0x000fc80007880004 */
[----:B------:R-:W-:Y:S01]  /*ade10*/  IMAD R29, R21, R14, RZ ;  /* 0x0000000e151d7224 */ /* 0x000fe200078e02ff */
[----:B------:R-:W-:Y:S01]  /*ade20*/  IADD3 RZ, P3, PT, R31, R4, RZ ;  /* 0x000000041fff7210 */ /* 0x000fe20007f7e0ff */
[----:B------:R-:W-:Y:S01]  /*ade30*/  IMAD.X R27, RZ, RZ, RZ, P0 ;  /* 0x000000ffff1b7224 */ /* 0x000fe200000e06ff */
[----:B------:R-:W-:Y:S01]  /*ade40*/  ISETP.GE.U32.AND P0, PT, R25, R8, PT ;  /* 0x000000081900720c */ /* 0x000fe20003f06070 */
[----:B------:R-:W-:Y:S02]  /*ade50*/  IMAD.X R6, R9, 0x1, R35, P6 ;  /* 0x0000000109067824 */ /* 0x000fe400030e0623 */
[----:B------:R-:W-:-:S03]  /*ade60*/  IMAD.WIDE.U32 R30, R20, R14, RZ ;  /* 0x0000000e141e7225 */ /* 0x000fc600078e00ff */
[----:B------:R-:W-:Y:S01]  /*ade70*/  ISETP.GE.U32.AND.EX P0, PT, R6, R9, PT, P0 ;  /* 0x000000090600720c */ /* 0x000fe20003f06100 */
[----:B------:R-:W-:Y:S01]  /*ade80*/  IMAD R35, R20, R24, R29 ;  /* 0x0000001814237224 */ /* 0x000fe200078e021d */
[----:B------:R-:W-:Y:S01]  /*ade90*/  IADD3 R8, P6, PT, R25, R30, RZ ;  /* 0x0000001e19087210 */ /* 0x000fe20007fde0ff */
[----:B------:R-:W-:Y:S01]  /*adea0*/  IMAD.MOV.U32 R26, RZ, RZ, R33 ;  /* 0x000000ffff1a7224 */ /* 0x000fe200078e0021 */
[----:B------:R-:W-:Y:S01]  /*adeb0*/  SEL R45, RZ, 0x1, P0 ;  /* 0x00000001ff2d7807 */ /* 0x000fe20000000000 */
[-C--:B---3--:R-:W-:Y:S02]  /*adec0*/  IMAD R4, R17, R10.reuse, RZ ;  /* 0x0000000a11047224 */ /* 0x088fe400078e02ff */
[----:B------:R-:W-:Y:S02]  /*aded0*/  IMAD.IADD R9, R31, 0x1, R35 ;  /* 0x000000011f097824 */ /* 0x000fe400078e0223 */
[----:B------:R-:W-:-:S04]  /*adee0*/  IMAD.WIDE.U32 R28, R16, R10, RZ ;  /* 0x0000000a101c7225 */ /* 0x000fc800078e00ff */
[----:B------:R-:W-:-:S04]  /*adef0*/  IMAD.WIDE.U32.X R26, R23, R11, R26, P5 ;  /* 0x0000000b171a7225 */ /* 0x000fc800028e041a */
[----:B------:R-:W-:Y:S02]  /*adf00*/  IMAD R25, R16, R11, R4 ;  /* 0x0000000b10197224 */ /* 0x000fe400078e0204 */
[----:B------:R-:W-:Y:S01]  /*adf10*/  IMAD.X R33, RZ, RZ, RZ, P1 ;  /* 0x000000ffff217224 */ /* 0x000fe200008e06ff */
[----:B------:R-:W-:Y:S01]  /*adf20*/  ISETP.GE.U32.AND P1, PT, R8, R30, PT ;  /* 0x0000001e0800720c */ /* 0x000fe20003f26070 */
[----:B------:R-:W-:Y:S01]  /*adf30*/  IMAD.X R6, R9, 0x1, R6, P6 ;  /* 0x0000000109067824 */ /* 0x000fe200030e0606 */
[----:B------:R-:W-:Y:S01]  /*adf40*/  IADD3 R45, P5, P6, R28, R26, R45 ;  /* 0x0000001a1c2d7210 */ /* 0x000fe20007ebe02d */
[----:B------:R-:W-:Y:S02]  /*adf50*/  IMAD.IADD R4, R29, 0x1, R25 ;  /* 0x000000011d047824 */ /* 0x000fe400078e0219 */
[----:B------:R-:W-:Y:S01]  /*adf60*/  IMAD.MOV.U32 R32, RZ, RZ, R7 ;  /* 0x000000ffff207224 */ /* 0x000fe200078e0007 */
[----:B------:R-:W-:Y:S01]  /*adf70*/  ISETP.GE.U32.AND.EX P1, PT, R6, R9, PT, P1 ;  /* 0x000000090600720c */ /* 0x000fe20003f26110 */
[-C--:B------:R-:W-:Y:S01]  /*adf80*/  IMAD R7, R23, R14.reuse, RZ ;  /* 0x0000000e17077224 */ /* 0x080fe200078e02ff */
[----:B------:R-:W-:Y:S01]  /*adf90*/  IADD3.X R9, PT, PT, R4, R27, RZ, P5, P6 ;  /* 0x0000001b04097210 */ /* 0x000fe20002fec4ff */
[----:B------:R-:W-:Y:S01]  /*adfa0*/  IMAD.WIDE.U32 R26, R22, R14, RZ ;  /* 0x0000000e161a7225 */ /* 0x000fe200078e00ff */
[----:B------:R-:W-:-:S03]  /*adfb0*/  ISETP.GE.U32.AND P0, PT, R45, R28, PT ;  /* 0x0000001c2d00720c */ /* 0x000fc60003f06070 */
[-C--:B------:R-:W-:Y:S01]  /*adfc0*/  IMAD R25, R22, R24.reuse, R7 ;  /* 0x0000001816197224 */ /* 0x080fe200078e0207 */
[----:B------:R-:W-:Y:S01]  /*adfd0*/  SEL R7, RZ, 0x1, P1 ;  /* 0x00000001ff077807 */ /* 0x000fe20000800000 */
[----:B------:R-:W-:Y:S01]  /*adfe0*/  IMAD.WIDE.U32.X R32, R21, R24, R32, P2 ;  /* 0x0000001815207225 */ /* 0x000fe200010e0420 */
[----:B------:R-:W-:Y:S02]  /*adff0*/  IADD3 R45, P2, PT, R45, R26, RZ ;  /* 0x0000001a2d2d7210 */ /* 0x000fe40007f5e0ff */
[----:B------:R-:W-:Y:S01]  /*ae000*/  ISETP.GE.U32.AND.EX P0, PT, R9, R4, PT, P0 ;  /* 0x000000040900720c */ /* 0x000fe20003f06100 */
[----:B------:R-:W-:Y:S01]  /*ae010*/  IMAD.IADD R44, R27, 0x1, R25 ;  /* 0x000000011b2c7824 */ /* 0x000fe200078e0219 */
[----:B------:R-:W-:Y:S01]  /*ae020*/  IADD3 R7, P5, P6, R45, R32, R7 ;  /* 0x000000202d077210 */ /* 0x000fe20007ebe007 */
[----:B------:R-:W-:Y:S01]  /*ae030*/  IMAD.WIDE.U32 R28, R11, R16, RZ ;  /* 0x000000100b1c7225 */ /* 0x000fe200078e00ff */
[----:B------:R-:W-:-:S03]  /*ae040*/  SEL R25, RZ, 0x1, P0 ;  /* 0x00000001ff197807 */ /* 0x000fc60000000000 */
[----:B------:R-:W-:Y:S02]  /*ae050*/  IMAD.X R27, R44, 0x1, R9, P2 ;  /* 0x000000012c1b7824 */ /* 0x000fe400010e0609 */
[----:B------:R-:W-:-:S03]  /*ae060*/  IMAD.WIDE.U32 R42, R2, R20, RZ ;  /* 0x00000014022a7225 */ /* 0x000fc600078e00ff */
[----:B------:R-:W-:Y:S01]  /*ae070*/  IADD3.X R9, PT, PT, R27, R33, RZ, P5, P6 ;  /* 0x000000211b097210 */ /* 0x000fe20002fec4ff */
        /* <DEDUP_REMOVED lines=8> */
[----:B------:R-:W-:-:S04]  /*ae100*/  IMAD.WIDE.U32 R40, P6, R23, R13, R40 ;  /* 0x0000000d17287225 */ /* 0x000fc800078c0028 */
[----:B------:R-:W-:Y:S02]  /*ae110*/  IMAD.X R39, RZ, RZ, RZ, P5 ;  /* 0x000000ffff277224 */ /* 0x000fe400028e06ff */
[----:B------:R-:W-:Y:S02]  /*ae120*/  IMAD.MOV.U32 R38, RZ, RZ, R29 ;  /* 0x000000ffff267224 */ /* 0x000fe400078e001d */
[----:B------:R-:W-:-:S04]  /*ae130*/  IMAD.WIDE.U32 R30, R15, R22, RZ ;  /* 0x000000160f1e7225 */ /* 0x000fc800078e00ff */
[----:B------:R-:W-:Y:S01]  /*ae140*/  IMAD.X R37, RZ, RZ, RZ, P4 ;  /* 0x000000ffff257224 */ /* 0x000fe200020e06ff */
[----:B------:R-:W-:Y:S01]  /*ae150*/  IADD3 RZ, P4, PT, R35, R40, RZ ;  /* 0x0000002823ff7210 */ /* 0x000fe20007f9e0ff */
[----:B------:R-:W-:Y:S01]  /*ae160*/  IMAD.WIDE.U32.X R38, R17, R11, R38, P0 ;  /* 0x0000000b11267225 */ /* 0x000fe200000e0426 */
[----:B------:R-:W-:-:S03]  /*ae170*/  ISETP.GE.U32.AND P0, PT, R45, R26, PT ;  /* 0x0000001a2d00720c */ /* 0x000fc60003f06070 */
[----:B------:R-:W-:Y:S01]  /*ae180*/  IMAD.X R35, RZ, RZ, RZ, P1 ;  /* 0x000000ffff237224 */ /* 0x000fe200008e06ff */
[----:B------:R-:W-:Y:S01]  /*ae190*/  ISETP.GE.U32.AND P1, PT, R7, R45, PT ;  /* 0x0000002d0700720c */ /* 0x000fe20003f26070 */
[----:B------:R-:W-:Y:S01]  /*ae1a0*/  IMAD R26, R19, R10, RZ ;  /* 0x0000000a131a7224 */ /* 0x000fe200078e02ff */
[----:B------:R-:W-:Y:S01]  /*ae1b0*/  ISETP.GE.U32.AND.EX P0, PT, R27, R44, PT, P0 ;  /* 0x0000002c1b00720c */ /* 0x000fe20003f06100 */
[----:B------:R-:W-:Y:S01]  /*ae1c0*/  IMAD.MOV.U32 R36, RZ, RZ, R5 ;  /* 0x000000ffff247224 */ /* 0x000fe200078e0005 */
[----:B------:R-:W-:Y:S01]  /*ae1d0*/  ISETP.GE.U32.AND.EX P1, PT, R9, R27, PT, P1 ;  /* 0x0000001b0900720c */ /* 0x000fe20003f26110 */
[----:B------:R-:W-:-:S04]  /*ae1e0*/  IMAD.WIDE.U32 R4, R12, R22, RZ ;  /* 0x000000160c047225 */ /* 0x000fc800078e00ff */
[----:B------:R-:W-:-:S04]  /*ae1f0*/  IMAD.WIDE.U32 R30, P5, R23, R12, R30 ;  /* 0x0000000c171e7225 */ /* 0x000fc800078a001e */
[----:B------:R-:W-:-:S04]  /*ae200*/  IMAD.WIDE.U32 R28, R18, R10, RZ ;  /* 0x0000000a121c7225 */ /* 0x000fc800078e00ff */
[----:B------:R-:W-:Y:S01]  /*ae210*/  IMAD R47, R18, R11, R26 ;  /* 0x0000000b122f7224 */ /* 0x000fe200078e021a */
[----:B------:R-:W-:Y:S01]  /*ae220*/  SEL R26, RZ, 0x1, P0 ;  /* 0x00000001ff1a7807 */ /* 0x000fe20000000000 */
[----:B------:R-:W-:Y:S01]  /*ae230*/  IMAD.WIDE.U32.X R36, R23, R24, R36, P3 ;  /* 0x0000001817247225 */ /* 0x000fe200018e0424 */
[----:B------:R-:W-:-:S03]  /*ae240*/  IADD3 RZ, P3, PT, R5, R30, RZ ;  /* 0x0000001e05ff7210 */ /* 0x000fc60007f7e0ff */
[----:B------:R-:W-:Y:S01]  /*ae250*/  IMAD.IADD R42, R29, 0x1, R47 ;  /* 0x000000011d2a7824 */ /* 0x000fe200078e022f */
[----:B------:R-:W-:Y:S01]  /*ae260*/  SEL R29, RZ, 0x1, P1 ;  /* 0x00000001ff1d7807 */ /* 0x000fe20000800000 */
[----:B------:R-:W-:Y:S01]  /*ae270*/  IMAD.WIDE.U32 R4, R15, R20, RZ ;  /* 0x000000140f047225 */ /* 0x000fe200078e00ff */
[----:B------:R-:W-:-:S03]  /*ae280*/  IADD3 R25, P0, P1, R28, R38, R25 ;  /* 0x000000261c197210 */ /* 0x000fc6000791e019 */
[----:B------:R-:W-:Y:S01]  /*ae290*/  IMAD.MOV.U32 R34, RZ, RZ, R43 ;  /* 0x000000ffff227224 */ /* 0x000fe200078e002b */
[----:B------:R-:W-:Y:S01]  /*ae2a0*/  IADD3.X R43, PT, PT, R42, R39, RZ, P0, P1 ;  /* 0x000000272a2b7210 */ /* 0x000fe200007e24ff */
[----:B------:R-:W-:Y:S01]  /*ae2b0*/  IMAD.MOV.U32 R32, RZ, RZ, R41 ;  /* 0x000000ffff207224 */ /* 0x000fe200078e0029 */
[----:B------:R-:W-:Y:S01]  /*ae2c0*/  IADD3 R41, P0, P1, R29, R36, R26 ;  /* 0x000000241d297210 */ /* 0x000fe2000791e01a */
[----:B------:R-:W-:Y:S02]  /*ae2d0*/  IMAD.X R33, RZ, RZ, RZ, P6 ;  /* 0x000000ffff217224 */ /* 0x000fe400030e06ff */
[----:B------:R-:W-:-:S04]  /*ae2e0*/  IMAD.WIDE.U32 R44, R12, R20, RZ ;  /* 0x000000140c2c7225 */ /* 0x000fc800078e00ff */
[----:B------:R-:W-:-:S04]  /*ae2f0*/  IMAD.WIDE.U32 R4, P6, R21, R12, R4 ;  /* 0x0000000c15047225 */ /* 0x000fc800078c0004 */
[-C--:B------:R-:W-:Y:S02]  /*ae300*/  IMAD R29, R21, R13.reuse, RZ ;  /* 0x0000000d151d7224 */ /* 0x080fe400078e02ff */
[----:B------:R-:W-:-:S04]  /*ae310*/  IMAD.WIDE.U32 R38, R20, R13, RZ ;  /* 0x0000000d14267225 */ /* 0x000fc800078e00ff */
[----:B------:R-:W-:Y:S01]  /*ae320*/  IMAD.X R27, RZ, RZ, RZ, P5 ;  /* 0x000000ffff1b7224 */ /* 0x000fe200028e06ff */
[----:B------:R-:W-:Y:S01]  /*ae330*/  IADD3 RZ, P5, PT, R45, R4, RZ ;  /* 0x000000042dff7210 */ /* 0x000fe20007fbe0ff */
[----:B------:R-:W-:Y:S01]  /*ae340*/  IMAD R47, R20, R2, R29 ;  /* 0x00000002142f7224 */ /* 0x000fe200078e021d */
[----:B------:R-:W-:Y:S01]  /*ae350*/  IADD3.X R29, PT, PT, RZ, R37, RZ, P0, P1 ;  /* 0x00000025ff1d7210 */ /* 0x000fe200007e24ff */
[----:B------:R-:W-:Y:S01]  /*ae360*/  IMAD R45, R17, R14, RZ ;  /* 0x0000000e112d7224 */ /* 0x000fe200078e02ff */
[----:B------:R-:W-:Y:S01]  /*ae370*/  IADD3 R7, P1, PT, R7, R38, RZ ;  /* 0x0000002607077210 */ /* 0x000fe20007f3e0ff */
[----:B------:R-:W-:Y:S02]  /*ae380*/  IMAD.MOV.U32 R26, RZ, RZ, R31 ;  /* 0x000000ffff1a7224 */ /* 0x000fe400078e001f */
[----:B------:R-:W-:Y:S01]  /*ae390*/  IMAD.WIDE.U32 R30, R16, R14, RZ ;  /* 0x0000000e101e7225 */ /* 0x000fe200078e00ff */
[----:B------:R-:W-:-:S03]  /*ae3a0*/  ISETP.GE.U32.AND P0, PT, R7, R38, PT ;  /* 0x000000260700720c */ /* 0x000fc60003f06070 */
[----:B------:R-:W-:Y:S02]  /*ae3b0*/  IMAD.IADD R44, R39, 0x1, R47 ;  /* 0x00000001272c7824 */ /* 0x000fe400078e022f */
[----:B------:R-:W-:Y:S02]  /*ae3c0*/  IMAD R45, R16, R24, R45 ;  /* 0x00000018102d7224 */ /* 0x000fe400078e022d */
[----:B------:R-:W-:Y:S01]  /*ae3d0*/  IMAD.X R4, R44, 0x1, R9, P1 ;  /* 0x000000012c047824 */ /* 0x000fe200008e0609 */
[----:B------:R-:W-:Y:S01]  /*ae3e0*/  IADD3 R40, P1, PT, R25, R30, RZ ;  /* 0x0000001e19287210 */ /* 0x000fe20007f3e0ff */
[----:B------:R-:W-:Y:S02]  /*ae3f0*/  IMAD R47, R23, R13, RZ ;  /* 0x0000000d172f7224 */ /* 0x000fe400078e02ff */
[----:B------:R-:W-:Y:S01]  /*ae400*/  IMAD.IADD R31, R31, 0x1, R45 ;  /* 0x000000011f1f7824 */ /* 0x000fe200078e022d */
[----:B------:R-:W-:Y:S01]  /*ae410*/  ISETP.GE.U32.AND.EX P0, PT, R4, R44, PT, P0 ;  /* 0x0000002c0400720c */ /* 0x000fe20003f06100 */
[----:B------:R-:W-:-:S02]  /*ae420*/  IMAD R9, R22, R2, R47 ;  /* 0x0000000216097224 */ /* 0x000fc400078e022f */
[----:B------:R-:W-:Y:S01]  /*ae430*/  IMAD.X R47, R31, 0x1, R43, P1 ;  /* 0x000000011f2f7824 */ /* 0x000fe200008e062b */
[----:B------:R-:W-:Y:S01]  /*ae440*/  IADD3 R41, P1, PT, R40, R41, RZ ;  /* 0x0000002928297210 */ /* 0x000fe20007f3e0ff */
[----:B------:R-:W-:Y:S01]  /*ae450*/  IMAD.WIDE.U32 R36, R22, R13, RZ ;  /* 0x0000000d16247225 */ /* 0x000fe200078e00ff */
[----:B------:R-:W-:Y:S02]  /*ae460*/  SEL R45, RZ, 0x1, P0 ;  /* 0x00000001ff2d7807 */ /* 0x000fe40000000000 */
[----:B------:R-:W-:Y:S01]  /*ae470*/  ISETP.GE.U32.AND P0, PT, R25, R28, PT ;  /* 0x0000001c1900720c */ /* 0x000fe20003f06070 */
[----:B------:R-:W-:Y:S02]  /*ae480*/  IMAD.IADD R44, R37, 0x1, R9 ;  /* 0x00000001252c7824 */ /* 0x000fe400078e0209 */
[----:B------:R-:W-:Y:S01]  /*ae490*/  IMAD.X R37, R47, 0x1, R29, P1 ;  /* 0x000000012f257824 */ /* 0x000fe200008e061d */
[----:B------:R-:W-:Y:S01]  /*ae4a0*/  IADD3 R9, P1, PT, R41, R36, RZ ;  /* 0x0000002429097210 */ /* 0x000fe20007f3e0ff */
[----:B------:R-:W-:Y:S01]  /*ae4b0*/  IMAD.WIDE.U32.X R34, R21, R2, R34, P2 ;  /* 0x0000000215227225 */ /* 0x000fe200010e0422 */
[----:B------:R-:W-:-:S03]  /*ae4c0*/  ISETP.GE.U32.AND.EX P0, PT, R43, R42, PT, P0 ;  /* 0x0000002a2b00720c */ /* 0x000fc60003f06100 */
[----:B------:R-:W-:Y:S01]  /*ae4d0*/  IMAD.X R25, R44, 0x1, R37, P1 ;  /* 0x000000012c197824 */ /* 0x000fe200008e0625 */
[----:B------:R-:W-:Y:S01]  /*ae4e0*/  IADD3 R45, P1, P2, R9, R34, R45 ;  /* 0x00000022092d7210 */ /* 0x000fe20007a3e02d */
[----:B------:R-:W-:Y:S01]  /*ae4f0*/  IMAD.WIDE.U32 R28, R24, R16, RZ ;  /* 0x00000010181c7225 */ /* 0x000fe200078e00ff */
[----:B------:R-:W-:-:S03]  /*ae500*/  SEL R43, RZ, 0x1, P0 ;  /* 0x00000001ff2b7807 */ /* 0x000fc60000000000 */
[----:B------:R-:W-:Y:S01]  /*ae510*/  IMAD.X R39, RZ, RZ, RZ, P6 ;  /* 0x000000ffff277224 */ /* 0x000fe200030e06ff */
[----:B------:R-:W-:Y:S01]  /*ae520*/  ISETP.GE.U32.AND P6, PT, R40, R30, PT ;  /* 0x0000001e2800720c */ /* 0x000fe20003fc6070 */
[----:B------:R-:W-:Y:S01]  /*ae530*/  IMAD.MOV.U32 R38, RZ, RZ, R5 ;  /* 0x000000ffff267224 */ /* 0x000fe200078e0005 */
[----:B------:R-:W-:Y:S01]  /*ae540*/  IADD3.X R5, PT, PT, R25, R35, RZ, P1, P2 ;  /* 0x0000002319057210 */ /* 0x000fe20000fe44ff */
[----:B------:R-:W-:Y:S01]  /*ae550*/  IMAD.WIDE.U32 R28, P2, R17, R14, R28 ;  /* 0x0000000e111c7225 */ /* 0x000fe2000784001c */
[----:B------:R-:W-:Y:S02]  /*ae560*/  ISETP.GE.U32.AND P1, PT, R41, R40, PT ;  /* 0x000000282900720c */ /* 0x000fe40003f26070 */
[----:B------:R-:W-:Y:S01]  /*ae570*/  ISETP.GE.U32.AND.EX P6, PT, R47, R31, PT, P6 ;  /* 0x0000001f2f00720c */ /* 0x000fe20003fc6160 */
[----:B------:R-:W-:Y:S01]  /*ae580*/  IMAD.WIDE.U32 R40, R14, R16, RZ ;  /* 0x000000100e287225 */ /* 0x000fe200078e00ff */
[----:B------:R-:W-:Y:S02]  /*ae590*/  ISETP.GE.U32.AND.EX P1, PT, R37, R47, PT, P1 ;  /* 0x0000002f2500720c */ /* 0x000fe40003f26110 */
[----:B------:R-:W-:Y:S01]  /*ae5a0*/  SEL R46, RZ, 0x1, P6 ;  /* 0x00000001ff2e7807 */ /* 0x000fe20003000000 */
[----:B------:R-:W-:-:S04]  /*ae5b0*/  IMAD.WIDE.U32 R30, R11, R18, RZ ;  /* 0x000000120b1e7225 */ /* 0x000fc800078e00ff */
[----:B------:R-:W-:Y:S01]  /*ae5c0*/  IMAD.X R37, RZ, RZ, RZ, P2 ;  /* 0x000000ffff257224 */ /* 0x000fe200010e06ff */
[----:B------:R-:W-:Y:S01]  /*ae5d0*/  IADD3 RZ, P2, PT, R41, R28, RZ ;  /* 0x0000001c29ff7210 */ /* 0x000fe20007f5e0ff */
[----:B------:R-:W-:Y:S01]  /*ae5e0*/  IMAD.WIDE.U32 R30, P6, R19, R10, R30 ;  /* 0x0000000a131e7225 */ /* 0x000fe200078c001e */
[----:B------:R-:W-:Y:S02]  /*ae5f0*/  SEL R28, RZ, 0x1, P1 ;  /* 0x00000001ff1c7807 */ /* 0x000fe40000800000 */
[----:B------:R-:W-:Y:S01]  /*ae600*/  ISETP.GE.U32.AND P1, PT, R9, R36, PT ;  /* 0x000000240900720c */ /* 0x000fe20003f26070 */
[----:B------:R-:W-:-:S03]  /*ae610*/  IMAD.WIDE.U32 R34, R10, R18, RZ ;  /* 0x000000120a227225 */ /* 0x000fc600078e00ff */
[----:B------:R-:W-:Y:S01]  /*ae620*/  ISETP.GE.U32.AND.EX P1, PT, R25, R44, PT, P1 ;  /* 0x0000002c1900720c */ /* 0x000fe20003f26110 */
[----:B------:R-:W-:Y:S02]  /*ae630*/  IMAD.MOV.U32 R36, RZ, RZ, R29 ;  /* 0x000000ffff247224 */ /* 0x000fe400078e001d */
[----:B------:R-:W-:Y:S01]  /*ae640*/  IMAD.X R41, RZ, RZ, RZ, P6 ;  /* 0x000000ffff297224 */ /* 0x000fe200030e06ff */
[----:B------:R-:W-:Y:S01]  /*ae650*/  IADD3 RZ, P6, PT, R35, R30, RZ ;  /* 0x0000001e23ff7210 */ /* 0x000fe20007fde0ff */
[----:B------:R-:W-:Y:S01]  /*ae660*/  IMAD.WIDE.U32.X R36, R17, R24, R36, P2 ;  /* 0x0000001811247225 */ /* 0x000fe200010e0424 */
[----:B------:R-:W-:Y:S02]  /*ae670*/  ISETP.GE.U32.AND P2, PT, R45, R9, PT ;  /* 0x000000092d00720c */ /* 0x000fe40003f46070 */
[----:B------:R-:W-:Y:S01]  /*ae680*/  SEL R42, RZ, 0x1, P1 ;  /* 0x00000001ff2a7807 */ /* 0x000fe20000800000 */
[----:B------:R-:W-:Y:S01]  /*ae690*/  IMAD.MOV.U32 R40, RZ, RZ, R31 ;  /* 0x000000ffff287224 */ /* 0x000fe200078e001f */
[----:B------:R-:W-:Y:S01]  /*ae6a0*/  ISETP.GE.U32.AND.EX P2, PT, R5, R25, PT, P2 ;  /* 0x000000190500720c */ /* 0x000fe20003f46120 */
[----:B------:R-:W-:-:S02]  /*ae6b0*/  IMAD R29, R19, R14, RZ ;  /* 0x0000000e131d7224 */ /* 0x000fc400078e02ff */
[----:B------:R-:W-:Y:S01]  /*ae6c0*/  IMAD.WIDE.U32 R34, R18, R14, RZ ;  /* 0x0000000e12227225 */ /* 0x000fe200078e00ff */
[----:B------:R-:W-:-:S03]  /*ae6d0*/  SEL R47, RZ, 0x1, P2 ;  /* 0x00000001ff2f7807 */ /* 0x000fc60001000000 */
[----:B------:R-:W-:Y:S02]  /*ae6e0*/  IMAD R29, R18, R24, R29 ;  /* 0x00000018121d7224 */ /* 0x000fe400078e021d */
[----:B------:R-:W-:Y:S01]  /*ae6f0*/  IMAD.WIDE.U32.X R40, R19, R11, R40, P6 ;  /* 0x0000000b13287225 */ /* 0x000fe200030e0428 */
[----:B------:R-:W-:-:S03]  /*ae700*/  IADD3 R9, P6, P0, R28, R36, R46 ;  /* 0x000000241c097210 */ /* 0x000fc600078de02e */
[----:B------:R-:W-:Y:S01]  /*ae710*/  IMAD.WIDE.U32 R30, R24, R18, RZ ;  /* 0x00000012181e7225 */ /* 0x000fe200078e00ff */
[----:B------:R-:W-:Y:S02]  /*ae720*/  IADD3 R43, P1, P2, R34, R40, R43 ;  /* 0x00000028222b7210 */ /* 0x000fe40007a3e02b */
[----:B------:R-:W-:Y:S01]  /*ae730*/  IADD3.X R25, PT, PT, RZ, R37, RZ, P6, P0 ;  /* 0x00000025ff197210 */ /* 0x000fe200037e04ff */
[----:B------:R-:W-:Y:S02]  /*ae740*/  IMAD.IADD R36, R35, 0x1, R29 ;  /* 0x0000000123247824 */ /* 0x000fe400078e021d */
[----:B------:R-:W-:-:S03]  /*ae750*/  IMAD.WIDE.U32.X R32, R23, R2, R32, P4 ;  /* 0x0000000217207225 */ /* 0x000fc600020e0420 */
[----:B------:R-:W-:Y:S01]  /*ae760*/  IADD3.X R35, PT, PT, R36, R41, RZ, P1, P2 ;  /* 0x0000002924237210 */ /* 0x000fe20000fe44ff */
[----:B------:R-:W-:Y:S01]  /*ae770*/  IMAD.WIDE.U32 R28, R14, R18, RZ ;  /* 0x000000120e1c7225 */ /* 0x000fe200078e00ff */
[----:B------:R-:W-:Y:S02]  /*ae780*/  ISETP.GE.U32.AND P1, PT, R43, R34, PT ;  /* 0x000000222b00720c */ /* 0x000fe40003f26070 */
[----:B------:R-:W-:Y:S01]  /*ae790*/  IADD3 R42, P2, P6, R47, R32, R42 ;  /* 0x000000202f2a7210 */ /* 0x000fe20007e5e02a */
[----:B------:R-:W-:Y:S01]  /*ae7a0*/  IMAD.WIDE.U32 R30, P4, R19, R14, R30 ;  /* 0x0000000e131e7225 */ /* 0x000fe2000788001e */
[----:B------:R-:W-:Y:S02]  /*ae7b0*/  ISETP.GE.U32.AND.EX P1, PT, R35, R36, PT, P1 ;  /* 0x000000242300720c */ /* 0x000fe40003f26110 */
[----:B------:R-:W-:Y:S01]  /*ae7c0*/  IADD3.X R34, PT, PT, RZ, R33, RZ, P2, P6 ;  /* 0x00000021ff227210 */ /* 0x000fe200017ec4ff */
[----:B------:R-:W-:Y:S01]  /*ae7d0*/  IMAD.WIDE.U32 R36, R20, R12, RZ ;  /* 0x0000000c14247225 */ /* 0x000fe200078e00ff */
[----:B------:R-:W-:-:S03]  /*ae7e0*/  IADD3 RZ, P0, PT, R29, R30, RZ ;  /* 0x0000001e1dff7210 */ /* 0x000fc60007f1e0ff */
[----:B------:R-:W-:Y:S01]  /*ae7f0*/  IMAD R30, R21, R12, RZ ;  /* 0x0000000c151e7224 */ /* 0x000fe200078e02ff */
[----:B------:R-:W-:Y:S01]  /*ae800*/  IADD3 R45, P6, PT, R45, R36, RZ ;  /* 0x000000242d2d7210 */ /* 0x000fe20007fde0ff */
[----:B------:R-:W-:-:S04]  /*ae810*/  IMAD.WIDE.U32 R28, R2, R16, RZ ;  /* 0x00000010021c7225 */ /* 0x000fc800078e00ff */
[----:B------:R-:W-:Y:S02]  /*ae820*/  IMAD R49, R20, R15, R30 ;  /* 0x0000000f14317224 */ /* 0x000fe400078e021e */
[----:B------:R-:W-:-:S04]  /*ae830*/  IMAD.WIDE.U32 R40, R13, R16, RZ ;  /* 0x000000100d287225 */ /* 0x000fc800078e00ff */
[----:B------:R-:W-:Y:S01]  /*ae840*/  IMAD.IADD R30, R37, 0x1, R49 ;  /* 0x00000001251e7824 */ /* 0x000fe200078e0231 */
[----:B------:R-:W-:Y:S01]  /*ae850*/  SEL R49, RZ, 0x1, P1 ;  /* 0x00000001ff317807 */ /* 0x000fe20000800000 */
[----:B------:R-:W-:Y:S01]  /*ae860*/  IMAD.WIDE.U32 R28, P2, R17, R13, R28 ;  /* 0x0000000d111c7225 */ /* 0x000fe2000784001c */
[----:B------:R-:W-:-:S03]  /*ae870*/  IADD3 R40, P1, PT, R43, R9, RZ ;  /* 0x000000092b287210 */ /* 0x000fc60007f3e0ff */
[-C--:B------:R-:W-:Y:S02]  /*ae880*/  IMAD R47, R17, R13.reuse, RZ ;  /* 0x0000000d112f7224 */ /* 0x080fe400078e02ff */
[----:B------:R-:W-:-:S04]  /*ae890*/  IMAD.WIDE.U32 R32, R16, R13, RZ ;  /* 0x0000000d10207225 */ /* 0x000fc800078e00ff */
[----:B------:R-:W-:Y:S01]  /*ae8a0*/  IMAD.X R5, R30, 0x1, R5, P6 ;  /* 0x000000011e057824 */ /* 0x000fe200030e0605 */
[----:B------:R-:W-:Y:S01]  /*ae8b0*/  IADD3 RZ, P6, PT, R41, R28, RZ ;  /* 0x0000001c29ff7210 */ /* 0x000fe20007fde0ff */
[----:B------:R-:W-:Y:S02]  /*ae8c0*/  IMAD R47, R16, R2, R47 ;  /* 0x00000002102f7224 */ /* 0x000fe400078e022f */
[----:B------:R-:W-:Y:S01]  /*ae8d0*/  IMAD.X R41, R35, 0x1, R25, P1 ;  /* 0x0000000123297824 */ /* 0x000fe200008e0619 */
[----:B------:R-:W-:Y:S01]  /*ae8e0*/  ISETP.GE.U32.AND P1, PT, R45, R36, PT ;  /* 0x000000242d00720c */ /* 0x000fe20003f26070 */
[----:B------:R-:W-:Y:S01]  /*ae8f0*/  IMAD.X R37, RZ, RZ, RZ, P4 ;  /* 0x000000ffff257224 */ /* 0x000fe200020e06ff */
[----:B------:R-:W-:Y:S01]  /*ae900*/  IADD3 R25, P4, PT, R40, R32, RZ ;  /* 0x0000002028197210 */ /* 0x000fe20007f9e0ff */
[----:B------:R-:W-:Y:S01]  /*ae910*/  IMAD.MOV.U32 R36, RZ, RZ, R31 ;  /* 0x000000ffff247224 */ /* 0x000fe200078e001f */
[----:B------:R-:W-:Y:S01]  /*ae920*/  ISETP.GE.U32.AND.EX P1, PT, R5, R30, PT, P1 ;  /* 0x0000001e0500720c */ /* 0x000fe20003f26110 */
[----:B------:R-:W-:-:S02]  /*ae930*/  IMAD.IADD R28, R33, 0x1, R47 ;  /* 0x00000001211c7824 */ /* 0x000fc400078e022f */
[-C--:B------:R-:W-:Y:S02]  /*ae940*/  IMAD R31, R23, R12.reuse, RZ ;  /* 0x0000000c171f7224 */ /* 0x080fe400078e02ff */
[----:B------:R-:W-:Y:S01]  /*ae950*/  IMAD.X R9, R28, 0x1, R41, P4 ;  /* 0x000000011c097824 */ /* 0x000fe200020e0629 */
[----:B------:R-:W-:Y:S01]  /*ae960*/  ISETP.GE.U32.AND P4, PT, R40, R43, PT ;  /* 0x0000002b2800720c */ /* 0x000fe20003f86070 */
[C---:B------:R-:W-:Y:S02]  /*ae970*/  IMAD R33, R22.reuse, R15, R31 ;  /* 0x0000000f16217224 */ /* 0x040fe400078e021f */
[----:B------:R-:W-:Y:S01]  /*ae980*/  IMAD.WIDE.U32 R30, R22, R12, RZ ;  /* 0x0000000c161e7225 */ /* 0x000fe200078e00ff */
[----:B------:R-:W-:-:S03]  /*ae990*/  ISETP.GE.U32.AND.EX P4, PT, R41, R35, PT, P4 ;  /* 0x000000232900720c */ /* 0x000fc60003f86140 */
[----:B------:R-:W-:Y:S01]  /*ae9a0*/  IMAD.WIDE.U32.X R38, R21, R15, R38, P5 ;  /* 0x0000000f15267225 */ /* 0x000fe200028e0426 */
[----:B------:R-:W-:-:S03]  /*ae9b0*/  IADD3 R42, P5, PT, R25, R42, RZ ;  /* 0x0000002a192a7210 */ /* 0x000fc60007fbe0ff */
[----:B------:R-:W-:Y:S01]  /*ae9c0*/  IMAD.WIDE.U32.X R26, R23, R15, R26, P3 ;  /* 0x0000000f171a7225 */ /* 0x000fe200018e041a */
[----:B------:R-:W-:Y:S02]  /*ae9d0*/  ISETP.GE.U32.AND P3, PT, R25, R32, PT ;  /* 0x000000201900720c */ /* 0x000fe40003f66070 */
[----:B------:R-:W-:Y:S01]  /*ae9e0*/  SEL R32, RZ, 0x1, P4 ;  /* 0x00000001ff207807 */ /* 0x000fe20002000000 */
[----:B------:R-:W-:Y:S01]  /*ae9f0*/  IMAD.IADD R46, R31, 0x1, R33 ;  /* 0x000000011f2e7824 */ /* 0x000fe200078e0221 */
[----:B------:R-:W-:Y:S01]  /*aea00*/  SEL R31, RZ, 0x1, P1 ;  /* 0x00000001ff1f7807 */ /* 0x000fe20000800000 */
[----:B------:R-:W-:Y:S01]  /*aea10*/  IMAD.WIDE.U32.X R36, R19, R24, R36, P0 ;  /* 0x0000001813247225 */ /* 0x000fe200000e0424 */
[----:B------:R-:W-:Y:S02]  /*aea20*/  IADD3 R23, P0, PT, R42, R30, RZ ;  /* 0x0000001e2a177210 */ /* 0x000fe40007f1e0ff */
[C---:B------:R-:W-:Y:S01]  /*aea30*/  ISETP.GE.U32.AND.EX P3, PT, R9.reuse, R28, PT, P3 ;  /* 0x0000001c0900720c */ /* 0x040fe20003f66130 */
[----:B------:R-:W-:Y:S01]  /*aea40*/  IMAD.X R22, R9, 0x1, R34, P5 ;  /* 0x0000000109167824 */ /* 0x000fe200028e0622 */
[----:B------:R-:W-:Y:S01]  /*aea50*/  IADD3 R28, P4, P1, R23, R38, R31 ;  /* 0x00000026171c7210 */ /* 0x000fe2000799e01f */
[----:B------:R-:W-:Y:S01]  /*aea60*/  IMAD.WIDE.U32 R34, R2, R18, RZ ;  /* 0x0000001202227225 */ /* 0x000fe200078e00ff */
[----:B------:R-:W-:-:S03]  /*aea70*/  SEL R48, RZ, 0x1, P3 ;  /* 0x00000001ff307807 */ /* 0x000fc60001800000 */
[----:B------:R-:W-:Y:S01]  /*aea80*/  IMAD.X R31, R46, 0x1, R22, P0 ;  /* 0x000000012e1f7824 */ /* 0x000fe200000e0616 */
[----:B------:R-:W-:Y:S01]  /*aea90*/  IADD3 R49, P0, P5, R32, R36, R49 ;  /* 0x0000002420317210 */ /* 0x000fe20007d1e031 */
[----:B------:R-:W-:-:S03]  /*aeaa0*/  IMAD.WIDE.U32 R32, R15, R16, RZ ;  /* 0x000000100f207225 */ /* 0x000fc600078e00ff */
[----:B------:R-:W-:Y:S01]  /*aeab0*/  IADD3.X R44, PT, PT, R31, R39, RZ, P4, P1 ;  /* 0x000000271f2c7210 */ /* 0x000fe200027e24ff */
[----:B------:R-:W-:Y:S01]  /*aeac0*/  IMAD.WIDE.U32 R38, R13, R18, RZ ;  /* 0x000000120d267225 */ /* 0x000fe200078e00ff */
[----:B------:R-:W-:-:S03]  /*aead0*/  IADD3.X R47, PT, PT, RZ, R37, RZ, P0, P5 ;  /* 0x00000025ff2f7210 */ /* 0x000fc600007ea4ff */
[----:B------:R-:W-:-:S04]  /*aeae0*/  IMAD.WIDE.U32 R34, P4, R19, R13, R34 ;  /* 0x0000000d13227225 */ /* 0x000fc80007880022 */
[----:B------:R-:W-:Y:S01]  /*aeaf0*/  IMAD.WIDE.U32 R40, R15, R18, RZ ;  /* 0x000000120f287225 */ /* 0x000fe200078e00ff */
[----:B------:R-:W-:-:S03]  /*aeb00*/  IADD3 RZ, P1, PT, R39, R34, RZ ;  /* 0x0000002227ff7210 */ /* 0x000fc60007f3e0ff */
[----:B------:R-:W-:-:S04]  /*aeb10*/  IMAD.WIDE.U32 R36, R12, R16, RZ ;  /* 0x000000100c247225 */ /* 0x000fc800078e00ff */
[----:B------:R-:W-:-:S04]  /*aeb20*/  IMAD.WIDE.U32 R32, P5, R17, R12, R32 ;  /* 0x0000000c11207225 */ /* 0x000fc800078a0020 */
[----:B------:R-:W-:Y:S01]  /*aeb30*/  IMAD.WIDE.U32 R40, P3, R19, R12, R40 ;  /* 0x0000000c13287225 */ /* 0x000fe20007860028 */
[----:B------:R-:W-:-:S03]  /*aeb40*/  IADD3 RZ, P0, PT, R37, R32, RZ ;  /* 0x0000002025ff7210 */ /* 0x000fc60007f1e0ff */
[----:B------:R-:W-:-:S04]  /*aeb50*/  IMAD.WIDE.U32 R38, R12, R18, RZ ;  /* 0x000000120c267225 */ /* 0x000fc800078e00ff */
[----:B------:R-:W-:Y:S01]  /*aeb60*/  IMAD.X R37, RZ, RZ, RZ, P2 ;  /* 0x000000ffff257224 */ /* 0x000fe200010e06ff */
[----:B------:R-:W-:Y:S01]  /*aeb70*/  IADD3 RZ, P2, PT, R39, R40, RZ ;  /* 0x0000002827ff7210 */ /* 0x000fe20007f5e0ff */
[----:B------:R-:W-:Y:S01]  /*aeb80*/  IMAD.X R39, RZ, RZ, RZ, P5 ;  /* 0x000000ffff277224 */ /* 0x000fe200028e06ff */
[----:B------:R-:W-:Y:S01]  /*aeb90*/  ISETP.GE.U32.AND P5, PT, R42, R25, PT ;  /* 0x000000192a00720c */ /* 0x000fe20003fa6070 */
[----:B------:R-:W-:Y:S02]  /*aeba0*/  IMAD R25, R19, R13, RZ ;  /* 0x0000000d13197224 */ /* 0x000fe400078e02ff */
[----:B------:R-:W-:Y:S01]  /*aebb0*/  IMAD.X R43, RZ, RZ, RZ, P4 ;  /* 0x000000ffff2b7224 */ /* 0x000fe200020e06ff */
[----:B------:R-:W-:Y:S01]  /*aebc0*/  ISETP.GE.U32.AND.EX P4, PT, R22, R9, PT, P5 ;  /* 0x000000091600720c */ /* 0x000fe20003f86150 */
[----:B------:R-:W-:Y:S01]  /*aebd0*/  IMAD.MOV.U32 R38, RZ, RZ, R33 ;  /* 0x000000ffff267224 */ /* 0x000fe200078e0021 */
[----:B------:R-:W-:Y:S01]  /*aebe0*/  ISETP.GE.U32.AND P5, PT, R23, R30, PT ;  /* 0x0000001e1700720c */ /* 0x000fe20003fa6070 */
[----:B------:R-:W-:Y:S01]  /*aebf0*/  IMAD.MOV.U32 R36, RZ, RZ, R29 ;  /* 0x000000ffff247224 */ /* 0x000fe200078e001d */
[----:B------:R-:W-:Y:S01]  /*aec00*/  SEL R9, RZ, 0x1, P4 ;  /* 0x00000001ff097807 */ /* 0x000fe20002000000 */
[----:B------:R-:W-:Y:S01]  /*aec10*/  IMAD.WIDE.U32 R32, R18, R13, RZ ;  /* 0x0000000d12207225 */ /* 0x000fe200078e00ff */
[----:B------:R-:W-:-:S02]  /*aec20*/  ISETP.GE.U32.AND P4, PT, R28, R23, PT ;  /* 0x000000171c00720c */ /* 0x000fc40003f86070 */
[----:B------:R-:W-:Y:S01]  /*aec30*/  ISETP.GE.U32.AND.EX P5, PT, R31, R46, PT, P5 ;  /* 0x0000002e1f00720c */ /* 0x000fe20003fa6150 */
[-C--:B------:R-:W-:Y:S01]  /*aec40*/  IMAD R25, R18, R2.reuse, R25 ;  /* 0x0000000212197224 */ /* 0x080fe200078e0219 */
[----:B------:R-:W-:Y:S01]  /*aec50*/  ISETP.GE.U32.AND.EX P4, PT, R44, R31, PT, P4 ;  /* 0x0000001f2c00720c */ /* 0x000fe20003f86140 */
[----:B------:R-:W-:Y:S01]  /*aec60*/  IMAD.WIDE.U32.X R36, R17, R2, R36, P6 ;  /* 0x0000000211247225 */ /* 0x000fe200030e0424 */
[----:B------:R-:W-:-:S03]  /*aec70*/  IADD3 R49, P6, PT, R49, R32, RZ ;  /* 0x0000002031317210 */ /* 0x000fc60007fde0ff */
[----:B------:R-:W-:Y:S01]  /*aec80*/  IMAD.IADD R30, R33, 0x1, R25 ;  /* 0x00000001211e7824 */ /* 0x000fe200078e0219 */
[----:B------:R-:W-:Y:S01]  /*aec90*/  SEL R25, RZ, 0x1, P5 ;  /* 0x00000001ff197807 */ /* 0x000fe20002800000 */
[----:B------:R-:W-:Y:S01]  /*aeca0*/  IMAD.X R23, RZ, RZ, RZ, P3 ;  /* 0x000000ffff177224 */ /* 0x000fe200018e06ff */
[----:B------:R-:W-:Y:S01]  /*aecb0*/  ISETP.GE.U32.AND P3, PT, R49, R32, PT ;  /* 0x000000203100720c */ /* 0x000fe20003f66070 */
[----:B------:R-:W-:Y:S01]  /*aecc0*/  IMAD.X R47, R30, 0x1, R47, P6 ;  /* 0x000000011e2f7824 */ /* 0x000fe200030e062f */
[----:B------:R-:W-:Y:S01]  /*aecd0*/  IADD3 R48, P5, P6, R9, R36, R48 ;  /* 0x0000002409307210 */ /* 0x000fe20007ebe030 */
[C---:B------:R-:W-:Y:S01]  /*aece0*/  IMAD R29, R17.reuse, R12, RZ ;  /* 0x0000000c111d7224 */ /* 0x040fe200078e02ff */
[----:B------:R-:W-:Y:S01]  /*aecf0*/  SEL R9, RZ, 0x1, P4 ;  /* 0x00000001ff097807 */ /* 0x000fe20002000000 */
[----:B------:R-:W-:Y:S01]  /*aed00*/  IMAD.WIDE.U32.X R38, R17, R15, R38, P0 ;  /* 0x0000000f11267225 */ /* 0x000fe200000e0426 */
[----:B------:R-:W-:Y:S02]  /*aed10*/  ISETP.GE.U32.AND.EX P3, PT, R47, R30, PT, P3 ;  /* 0x0000001e2f00720c */ /* 0x000fe40003f66130 */
[----:B------:R-:W-:Y:S01]  /*aed20*/  IADD3.X R36, PT, PT, RZ, R37, RZ, P5, P6 ;  /* 0x00000025ff247210 */ /* 0x000fe20002fec4ff */
[----:B------:R-:W-:Y:S01]  /*aed30*/  IMAD.WIDE.U32 R30, R44, 0x3d1, RZ ;  /* 0x000003d12c1e7825 */ /* 0x000fe200078e00ff */
[----:B------:R-:W-:-:S02]  /*aed40*/  IADD3 R9, P5, P6, R9, R26, R25 ;  /* 0x0000001a09097210 */ /* 0x000fc40007ebe019 */
[----:B------:R-:W-:Y:S01]  /*aed50*/  IADD3 R32, P4, PT, R49, R48, RZ ;  /* 0x0000003031207210 */ /* 0x000fe20007f9e0ff */
[C---:B------:R-:W-:Y:S01]  /*aed60*/  IMAD R33, R16.reuse, R15, R29 ;  /* 0x0000000f10217224 */ /* 0x040fe200078e021d */
[----:B------:R-:W-:Y:S01]  /*aed70*/  IADD3.X R25, PT, PT, RZ, R27, RZ, P5, P6 ;  /* 0x0000001bff197210 */ /* 0x000fe20002fec4ff */
[----:B------:R-:W-:Y:S01]  /*aed80*/  IMAD.WIDE.U32 R16, R16, R12, RZ ;  /* 0x0000000c10107225 */ /* 0x000fe200078e00ff */
[----:B------:R-:W-:-:S03]  /*aed90*/  ISETP.GE.U32.AND P0, PT, R32, R49, PT ;  /* 0x000000312000720c */ /* 0x000fc60003f06070 */
[----:B------:R-:W-:Y:S01]  /*aeda0*/  IMAD.WIDE.U32 R30, P5, R28, 0x1, R30 ;  /* 0x000000011c1e7825 */ /* 0x000fe200078a001e */
[----:B------:R-:W-:-:S03]  /*aedb0*/  IADD3 R32, P6, PT, R32, R16, RZ ;  /* 0x0000001020207210 */ /* 0x000fc60007fde0ff */
[----:B------:R-:W-:-:S04]  /*aedc0*/  IMAD.WIDE.U32 R28, R28, 0x3d1, RZ ;  /* 0x000003d11c1c7825 */ /* 0x000fc800078e00ff */
[----:B------:R-:W-:Y:S01]  /*aedd0*/  IMAD.X R26, R47, 0x1, R36, P4 ;  /* 0x000000012f1a7824 */ /* 0x000fe200020e0624 */
[----:B------:R-:W-:Y:S01]  /*aede0*/  ISETP.GE.U32.AND P4, PT, R32, R16, PT ;  /* 0x000000102000720c */ /* 0x000fe20003f86070 */
[----:B------:R-:W-:Y:S02]  /*aedf0*/  IMAD.IADD R33, R17, 0x1, R33 ;  /* 0x0000000111217824 */ /* 0x000fe400078e0221 */
[----:B------:R-:W-:Y:S01]  /*aee00*/  IMAD.X R17, RZ, RZ, RZ, P5 ;  /* 0x000000ffff117224 */ /* 0x000fe200028e06ff */
[----:B------:R-:W-:Y:S01]  /*aee10*/  IADD3 R27, P5, PT, R29, R30, RZ ;  /* 0x0000001e1d1b7210 */ /* 0x000fe20007fbe0ff */
[----:B------:R-:W-:Y:S01]  /*aee20*/  IMAD R21, R21, R10, RZ ;  /* 0x0000000a15157224 */ /* 0x000fe200078e02ff */
[----:B------:R-:W-:Y:S01]  /*aee30*/  ISETP.GE.U32.AND.EX P0, PT, R26, R47, PT, P0 ;  /* 0x0000002f1a00720c */ /* 0x000fe20003f06100 */
[----:B------:R-:W-:Y:S01]  /*aee40*/  IMAD.X R30, R33, 0x1, R26, P6 ;  /* 0x00000001211e7824 */ /* 0x000fe200030e061a */
[----:B------:R-:W-:Y:S01]  /*aee50*/  IADD3 R9, P6, PT, R32, R9, RZ ;  /* 0x0000000920097210 */ /* 0x000fe20007fde0ff */
[----:B------:R-:W-:-:S02]  /*aee60*/  IMAD.MOV.U32 R42, RZ, RZ, R35 ;  /* 0x000000ffff2a7224 */ /* 0x000fc400078e0023 */
[----:B------:R-:W-:Y:S01]  /*aee70*/  IMAD.MOV.U32 R26, RZ, RZ, R28 ;  /* 0x000000ffff1a7224 */ /* 0x000fe200078e001c */
[----:B------:R-:W-:Y:S01]  /*aee80*/  ISETP.GE.U32.AND.EX P4, PT, R30, R33, PT, P4 ;  /* 0x000000211e00720c */ /* 0x000fe20003f86140 */
[----:B------:R-:W-:Y:S01]  /*aee90*/  IMAD.MOV.U32 R16, RZ, RZ, R31 ;  /* 0x000000ffff107224 */ /* 0x000fe200078e001f */
[----:B------:R-:W-:Y:S01]  /*aeea0*/  SEL R33, RZ, 0x1, P0 ;  /* 0x00000001ff217807 */ /* 0x000fe20000000000 */
[C---:B------:R-:W-:Y:S01]  /*aeeb0*/  IMAD R31, R20.reuse, R11, R21 ;  /* 0x0000000b141f7224 */ /* 0x040fe200078e0215 */
[----:B------:R-:W-:Y:S01]  /*aeec0*/  ISETP.GE.U32.AND P0, PT, R9, R32, PT ;  /* 0x000000200900720c */ /* 0x000fe20003f06070 */
[----:B------:R-:W-:Y:S01]  /*aeed0*/  IMAD.WIDE.U32 R20, R20, R10, R26 ;  /* 0x0000000a14147225 */ /* 0x000fe200078e001a */
[----:B------:R-:W-:Y:S02]  /*aeee0*/  SEL R26, RZ, 0x1, P3 ;  /* 0x00000001ff1a7807 */ /* 0x000fe40001800000 */
[----:B------:R-:W-:Y:S01]  /*aeef0*/  SEL R34, RZ, 0x1, P4 ;  /* 0x00000001ff227807 */ /* 0x000fe20002000000 */
[----:B------:R-:W-:Y:S01]  /*aef00*/  IMAD.WIDE.U32.X R42, R19, R2, R42, P1 ;  /* 0x00000002132a7225 */ /* 0x000fe200008e042a */
[----:B------:R-:W-:-:S03]  /*aef10*/  ISETP.GE.U32.AND P1, PT, R20, R28, PT ;  /* 0x0000001c1400720c */ /* 0x000fc60003f26070 */
[----:B------:R-:W-:Y:S01]  /*aef20*/  IMAD.WIDE.U32.X R16, R44, 0x1, R16, P5 ;  /* 0x000000012c107825 */ /* 0x000fe200028e0410 */
[----:B------:R-:W-:-:S03]  /*aef30*/  IADD3 R33, P3, P5, R33, R42, R26 ;  /* 0x0000002a21217210 */ /* 0x000fc60007d7e01a */
[C---:B------:R-:W-:Y:S01]  /*aef40*/  IMAD R26, R19.reuse, R12, RZ ;  /* 0x0000000c131a7224 */ /* 0x040fe200078e02ff */
[----:B------:R-:W-:Y:S01]  /*aef50*/  IADD3.X R32, PT, PT, RZ, R43, RZ, P3, P5 ;  /* 0x0000002bff207210 */ /* 0x000fe20001fea4ff */
[----:B------:R-:W-:Y:S02]  /*aef60*/  IMAD.MOV.U32 R22, RZ, RZ, R41 ;  /* 0x000000ffff167224 */ /* 0x000fe400078e0029 */
[----:B------:R-:W-:Y:S02]  /*aef70*/  IMAD.X R25, R30, 0x1, R25, P6 ;  /* 0x000000011e197824 */ /* 0x000fe400030e0619 */
[-C--:B------:R-:W-:Y:S02]  /*aef80*/  IMAD R35, R18, R15.reuse, R26 ;  /* 0x0000000f12237224 */ /* 0x080fe400078e021a */
[----:B------:R-:W-:Y:S01]  /*aef90*/  IMAD.WIDE.U32.X R22, R19, R15, R22, P2 ;  /* 0x0000000f13167225 */ /* 0x000fe200010e0416 */
[----:B------:R-:W-:-:S03]  /*aefa0*/  ISETP.GE.U32.AND.EX P0, PT, R25, R30, PT, P0 ;  /* 0x0000001e1900720c */ /* 0x000fc60003f06100 */
[----:B------:R-:W-:Y:S01]  /*aefb0*/  IMAD.IADD R26, R21, 0x1, R31 ;  /* 0x00000001151a7824 */ /* 0x000fe200078e021f */
[----:B------:R-:W-:Y:S01]  /*aefc0*/  SEL R21, RZ, 0x1, P0 ;  /* 0x00000001ff157807 */ /* 0x000fe20000000000 */
[----:B------:R-:W-:-:S03]  /*aefd0*/  IMAD.WIDE.U32 R18, R18, R12, RZ ;  /* 0x0000000c12127225 */ /* 0x000fc600078e00ff */
[----:B------:R-:W-:Y:S01]  /*aefe0*/  ISETP.GE.U32.AND.EX P2, PT, R26, R27, PT, P1 ;  /* 0x0000001b1a00720c */ /* 0x000fe20003f46110 */
[----:B------:R-:W-:Y:S01]  /*aeff0*/  IMAD.WIDE.U32 R28, R25, 0x3d1, RZ ;  /* 0x000003d1191c7825 */ /* 0x000fe200078e00ff */
[----:B------:R-:W-:Y:S02]  /*af000*/  IADD3 R27, P3, PT, R33, R18, RZ ;  /* 0x00000012211b7210 */ /* 0x000fe40007f7e0ff */
[----:B------:R-:W-:Y:S01]  /*af010*/  IADD3 R34, P0, P1, R21, R38, R34 ;  /* 0x0000002615227210 */ /* 0x000fe2000791e022 */
[C---:B------:R-:W-:Y:S01]  /*af020*/  IMAD.WIDE.U32 R30, R9.reuse, 0x3d1, RZ ;  /* 0x000003d1091e7825 */ /* 0x040fe200078e00ff */
[----:B------:R-:W-:Y:S02]  /*af030*/  SEL R21, RZ, 0x1, P2 ;  /* 0x00000001ff157807 */ /* 0x000fe40001000000 */
[----:B------:R-:W-:Y:S01]  /*af040*/  IADD3.X R39, PT, PT, RZ, R39, RZ, P0, P1 ;  /* 0x00000027ff277210 */ /* 0x000fe200007e24ff */
[----:B------:R-:W-:Y:S01]  /*af050*/  IMAD.WIDE.U32 R28, P4, R9, 0x1, R28 ;  /* 0x00000001091c7825 */ /* 0x000fe2000788001c */
[----:B------:R-:W-:-:S02]  /*af060*/  IADD3 R33, P5, PT, R8, R30, RZ ;  /* 0x0000001e08217210 */ /* 0x000fc40007fbe0ff */
[----:B------:R-:W-:Y:S01]  /*af070*/  ISETP.GE.U32.AND P1, PT, R27, R18, PT ;  /* 0x000000121b00720c */ /* 0x000fe20003f26070 */
[----:B------:R-:W-:Y:S01]  /*af080*/  IMAD.IADD R19, R19, 0x1, R35 ;  /* 0x0000000113137824 */ /* 0x000fe200078e0223 */
[----:B------:R-:W-:Y:S01]  /*af090*/  ISETP.GE.U32.AND P0, PT, R33, R30, PT ;  /* 0x0000001e2100720c */ /* 0x000fe20003f06070 */
[----:B------:R-:W-:Y:S01]  /*af0a0*/  IMAD.X R9, RZ, RZ, RZ, P4 ;  /* 0x000000ffff097224 */ /* 0x000fe200020e06ff */
[----:B------:R-:W-:Y:S01]  /*af0b0*/  IADD3 R35, P4, PT, R27, R34, RZ ;  /* 0x000000221b237210 */ /* 0x000fe20007f9e0ff */
[----:B------:R-:W-:Y:S01]  /*af0c0*/  IMAD.X R32, R19, 0x1, R32, P3 ;  /* 0x0000000113207824 */ /* 0x000fe200018e0620 */
[----:B------:R-:W-:Y:S01]  /*af0d0*/  IADD3 R28, P3, PT, R31, R28, RZ ;  /* 0x0000001c1f1c7210 */ /* 0x000fe20007f7e0ff */
[----:B------:R-:W-:Y:S01]  /*af0e0*/  IMAD.MOV.U32 R8, RZ, RZ, R29 ;  /* 0x000000ffff087224 */ /* 0x000fe200078e001d */
[----:B------:R-:W-:Y:S01]  /*af0f0*/  ISETP.GE.U32.AND P2, PT, R35, R27, PT ;  /* 0x0000001b2300720c */ /* 0x000fe20003f46070 */
[C---:B------:R-:W-:Y:S01]  /*af100*/  IMAD.X R27, R32.reuse, 0x1, R39, P4 ;  /* 0x00000001201b7824 */ /* 0x040fe200020e0627 */
[----:B------:R-:W-:Y:S01]  /*af110*/  ISETP.GE.U32.AND.EX P1, PT, R32, R19, PT, P1 ;  /* 0x000000132000720c */ /* 0x000fe20003f26110 */
[----:B------:R-:W-:Y:S01]  /*af120*/  IMAD.X R31, R28, 0x1, R6, P5 ;  /* 0x000000011c1f7824 */ /* 0x000fe200028e0606 */
[----:B------:R-:W-:Y:S01]  /*af130*/  IADD3 R21, P5, P6, R33, R16, R21 ;  /* 0x0000001021157210 */ /* 0x000fe20007ebe015 */
[----:B------:R-:W-:Y:S01]  /*af140*/  IMAD.WIDE.U32.X R18, R25, 0x1, R8, P3 ;  /* 0x0000000119127825 */ /* 0x000fe200018e0408 */
[----:B------:R-:W-:-:S02]  /*af150*/  ISETP.GE.U32.AND.EX P2, PT, R27, R32, PT, P2 ;  /* 0x000000201b00720c */ /* 0x000fc40003f46120 */
[----:B------:R-:W-:Y:S01]  /*af160*/  IADD3.X R30, PT, PT, R31, R17, RZ, P5, P6 ;  /* 0x000000111f1e7210 */ /* 0x000fe20002fec4ff */
[----:B------:R-:W-:Y:S01]  /*af170*/  IMAD.WIDE.U32 R8, R27, 0x3d1, RZ ;  /* 0x000003d11b087825 */ /* 0x000fe200078e00ff */
[----:B------:R-:W-:Y:S02]  /*af180*/  ISETP.GE.U32.AND P4, PT, R21, R33, PT ;  /* 0x000000211500720c */ /* 0x000fe40003f86070 */
[----:B------:R-:W-:Y:S01]  /*af190*/  ISETP.GE.U32.AND.EX P0, PT, R31, R28, PT, P0 ;  /* 0x0000001c1f00720c */ /* 0x000fe20003f06100 */
[C---:B------:R-:W-:Y:S01]  /*af1a0*/  IMAD.WIDE.U32 R16, R35.reuse, 0x3d1, RZ ;  /* 0x000003d123107825 */ /* 0x040fe200078e00ff */
        /* <DEDUP_REMOVED lines=10> */
[----:B------:R-:W-:Y:S01]  /*af250*/  IADD3 R29, P0, PT, R7, R16, RZ ;  /* 0x00000010071d7210 */ /* 0x000fe20007f1e0ff */
[----:B------:R-:W-:Y:S01]  /*af260*/  IMAD.X R7, RZ, RZ, RZ, P1 ;  /* 0x000000ffff077224 */ /* 0x000fe200008e06ff */
        /* <DEDUP_REMOVED lines=8> */
[----:B------:R-:W-:Y:S01]  /*af2f0*/  IMAD.X R23, R4, 0x1, R19, P3 ;  /* 0x0000000104177824 */ /* 0x000fe200018e0613 */
[----:B------:R-:W1:Y:S01]  /*af300*/  LDC.64 R28, c[0x3][0x640] ;  /* 0x00c19000ff1c7b82 */ /* 0x000e620000000a00 */
[----:B------:R-:W-:Y:S01]  /*af310*/  IMAD.WIDE.U32.X R8, R27, 0x1, R6, P2 ;  /* 0x000000011b087825 */ /* 0x000fe200010e0406 */
[----:B------:R-:W-:-:S02]  /*af320*/  SEL R18, RZ, 0x1, P0 ;  /* 0x00000001ff127807 */ /* 0x000fc40000000000 */
        /* <DEDUP_REMOVED lines=19> */
[----:B------:R-:W-:-:S04]  /*af460*/  IMAD.WIDE.U32.X R4, R25, 0x1, R4, P3 ;  /* 0x0000000119047825 */ /* 0x000fc800018e0404 */
[----:B------:R-:W-:Y:S01]  /*af470*/  VIADD R25, R51, 0xffffffff ;  /* 0xffffffff33197836 */ /* 0x000fe20000000000 */
[----:B------:R-:W-:-:S04]  /*af480*/  IADD3 R9, P0, P1, R7, R4, R6 ;  /* 0x0000000407097210 */ /* 0x000fc8000791e006 */
[----:B------:R-:W-:Y:S02]  /*af490*/  IADD3.X R31, PT, PT, RZ, R5, RZ, P0, P1 ;  /* 0x00000005ff1f7210 */ /* 0x000fe400007e24ff */
[----:B------:R-:W-:Y:S02]  /*af4a0*/  ISETP.NE.U32.AND P0, PT, R9, RZ, PT ;  /* 0x000000ff0900720c */ /* 0x000fe40003f05070 */
[----:B------:R-:W-:Y:S02]  /*af4b0*/  LEA R27, R25, UR6, 0x5 ;  /* 0x00000006191b7c11 */ /* 0x000fe4000f8e28ff */
[----:B------:R-:W-:-:S13]  /*af4c0*/  ISETP.NE.AND.EX P0, PT, R31, RZ, PT, P0 ;  /* 0x000000ff1f00720c */ /* 0x000fda0003f05300 */
[----:B-1----:R-:W-:Y:S05]  /*af4d0*/  @!P0 BRA `(.L_x_2113) ;  /* 0x0000000000a08947 */ /* 0x002fea0003800000 */
        /* <DEDUP_REMOVED lines=40> */
.L_x_2113:
[----:B------:R-:W-:Y:S05]  /*af760*/  BSYNC.RECONVERGENT B3 ;  /* 0x0000000000037941 */ /* 0x000fea0003800200 */
.L_x_2112:
[----:B------:R-:W-:Y:S01]  /*af770*/  IMAD.MOV.U32 R4, RZ, RZ, R20 ;  /* 0x000000ffff047224 */ /* 0x000fe200078e0014 */
[----:B------:R-:W-:Y:S01]  /*af780*/  ISETP.GT.U32.AND P0, PT, R18, R28, PT ;  /* 0x0000001c1200720c */ /* 0x000fe20003f04070 */
[----:B------:R-:W-:Y:S01]  /*af790*/  IMAD.MOV.U32 R5, RZ, RZ, R26 ;  /* 0x000000ffff057224 */ /* 0x000fe200078e001a */
[----:B------:R-:W-:Y:S01]  /*af7a0*/  BSSY.RECONVERGENT B3, `(.L_x_2114) ;  /* 0x0000037000037945 */ /* 0x000fe20003800200 */
[----:B------:R-:W-:Y:S01]  /*af7b0*/  IMAD.MOV.U32 R6, RZ, RZ, R21 ;  /* 0x000000ffff067224 */ /* 0x000fe200078e0015 */
[----:B------:R-:W-:Y:S01]  /*af7c0*/  ISETP.GT.U32.AND.EX P0, PT, R19, R29, PT, P0 ;  /* 0x0000001d1300720c */ /* 0x000fe20003f04100 */
[----:B------:R-:W-:Y:S01]  /*af7d0*/  IMAD.MOV.U32 R7, RZ, RZ, R30 ;  /* 0x000000ffff077224 */ /* 0x000fe200078e001e */
[----:B------:R-:W-:Y:S01]  /*af7e0*/  BSSY.RELIABLE B4, `(.L_x_2115) ;  /* 0x000001a000047945 */ /* 0x000fe20003800100 */
[----:B------:R-:W-:Y:S01]  /*af7f0*/  IMAD.MOV.U32 R16, RZ, RZ, R22 ;  /* 0x000000ffff107224 */ /* 0x000fe200078e0016 */
[----:B------:R-:W-:Y:S01]  /*af800*/  ISETP.GT.AND P2, PT, R51, 0x2, PT ;  /* 0x000000023300780c */ /* 0x000fe20003f44270 */
[----:B------:R-:W-:Y:S01]  /*af810*/  IMAD.MOV.U32 R17, RZ, RZ, R23 ;  /* 0x000000ffff117224 */ /* 0x000fe200078e0017 */
[----:B------:R1:W-:Y:S01]  /*af820*/  STL.128 [R27], R4 ;  /* 0x000000041b007387 */ /* 0x0003e20000100c00 */
[----:B------:R-:W-:-:S03]  /*af830*/  IMAD.MOV.U32 R51, RZ, RZ, R25 ;  /* 0x000000ffff337224 */ /* 0x000fc600078e0019 */
[----:B------:R1:W-:Y:S03]  /*af840*/  STL.128 [R27+0x10], R16 ;  /* 0x000010101b007387 */ /* 0x0003e60000100c00 */
[----:B------:R-:W-:Y:S05]  /*af850*/  @P0 BRA `(.L_x_2116) ;  /* 0x0000000000480947 */ /* 0x000fea0003800000 */
[----:B------:R-:W1:Y:S01]  /*af860*/  LDCU.128 UR20, c[0x3][0x630] ;  /* 0x00c0c600ff1477ac */ /* 0x000e620008000c00 */
[----:B------:R-:W-:Y:S01]  /*af870*/  ISETP.NE.U32.AND P1, PT, R18, R28, PT ;  /* 0x0000001c1200720c */ /* 0x000fe20003f25070 */
[----:B------:R-:W2:Y:S01]  /*af880*/  LDCU.64 UR40, c[0x3][0x628] ;  /* 0x00c0c500ff2877ac */ /* 0x000ea20008000a00 */
[----:B-1----:R-:W-:Y:S02]  /*af890*/  IMAD.U32 R4, RZ, RZ, UR22 ;  /* 0x00000016ff047e24 */ /* 0x002fe4000f8e00ff */
[----:B------:R-:W-:Y:S02]  /*af8a0*/  IMAD.U32 R5, RZ, RZ, UR23 ;  /* 0x00000017ff057e24 */ /* 0x000fe4000f8e00ff */
[----:B------:R-:W-:Y:S01]  /*af8b0*/  IMAD.U32 R6, RZ, RZ, UR20 ;  /* 0x00000014ff067e24 */ /* 0x000fe2000f8e00ff */
[----:B------:R-:W-:Y:S01]  /*af8c0*/  ISETP.NE.U32.AND P0, PT, R22, R4, PT ;  /* 0x000000041600720c */ /* 0x000fe20003f05070 */
[----:B------:R-:W-:Y:S02]  /*af8d0*/  IMAD.U32 R7, RZ, RZ, UR21 ;  /* 0x00000015ff077e24 */ /* 0x000fe4000f8e00ff */
[----:B--2---:R-:W-:Y:S01]  /*af8e0*/  IMAD.U32 R8, RZ, RZ, UR40 ;  /* 0x00000028ff087e24 */ /* 0x004fe2000f8e00ff */
        /* <DEDUP_REMOVED lines=9> */
.L_x_2116:
[----:B------:R-:W-:Y:S05]  /*af980*/  BSYNC.RELIABLE B4 ;  /* 0x0000000000047941 */ /* 0x000fea0003800100 */
.L_x_2115:
[----:B------:R-:W2:Y:S01]  /*af990*/  LDCU.128 UR40, c[0x3][0x630] ;  /* 0x00c0c600ff2877ac */ /* 0x000ea20008000c00 */
[----:B-1----:R-:W-:Y:S02]  /*af9a0*/  IADD3 R18, P3, P4, R18, -R28, -R3 ;  /* 0x8000001c12127210 */ /* 0x002fe40007c7e803 */
[-C--:B------:R-:W-:Y:S01]  /*af9b0*/  IADD3 R31, P0, PT, R21, -R3.reuse, RZ ;  /* 0x80000003151f7210 */ /* 0x080fe20007f1e0ff */
[----:B------:R-:W1:Y:S01]  /*af9c0*/  LDCU.64 UR20, c[0x3][0x628] ;  /* 0x00c0c500ff1477ac */ /* 0x000e620008000a00 */
[----:B------:R-:W-:Y:S01]  /*af9d0*/  IADD3 R17, P1, PT, R22, -R3, RZ ;  /* 0x8000000316117210 */ /* 0x000fe20007f3e0ff */
[----:B------:R-:W-:Y:S01]  /*af9e0*/  IMAD.MOV.U32 R22, RZ, RZ, R18 ;  /* 0x000000ffff167224 */ /* 0x000fe200078e0012 */
[----:B------:R-:W-:Y:S01]  /*af9f0*/  IADD3.X R19, PT, PT, R19, ~R29, ~R0, P3, P4 ;  /* 0x8000001d13137210 */ /* 0x000fe20001fe8c00 */
[----:B--2---:R-:W-:Y:S02]  /*afa00*/  IMAD.U32 R6, RZ, RZ, UR40 ;  /* 0x00000028ff067e24 */ /* 0x004fe4000f8e00ff */
        /* <DEDUP_REMOVED lines=8> */
[----:B------:R-:W-:Y:S01]  /*afa90*/  IMAD.MOV.U32 R18, RZ, RZ, R31 ;  /* 0x000000ffff127224 */ /* 0x000fe200078e001f */
[--C-:B------:R-:W-:Y:S01]  /*afaa0*/  IADD3.X R30, PT, PT, ~R7, R30, ~R0.reuse, P4, P0 ;  /* 0x0000001e071e7210 */ /* 0x100fe200027e0d00 */
[----:B------:R-:W-:Y:S01]  /*afab0*/  IMAD.X R17, R26, 0x1, ~R9, P3 ;  /* 0x000000011a117824 */ /* 0x000fe200018e0e09 */
[----:B------:R-:W-:Y:S01]  /*afac0*/  IADD3.X R21, PT, PT, ~R5, R23, ~R0, P5, P1 ;  /* 0x0000001705157210 */ /* 0x000fe20002fe2d00 */
[----:B------:R-:W-:-:S02]  /*afad0*/  IMAD.MOV.U32 R23, RZ, RZ, R19 ;  /* 0x000000ffff177224 */ /* 0x000fc400078e0013 */
[----:B------:R-:W-:-:S03]  /*afae0*/  IMAD.MOV.U32 R19, RZ, RZ, R30 ;  /* 0x000000ffff137224 */ /* 0x000fc600078e001e */
[----:B------:R1:W-:Y:S04]  /*afaf0*/  STL.128 [R27+0x10], R20 ;  /* 0x000010141b007387 */ /* 0x0003e80000100c00 */
[----:B------:R1:W-:Y:S02]  /*afb00*/  STL.128 [R27], R16 ;  /* 0x000000101b007387 */ /* 0x0003e40000100c00 */
.L_x_2117:
[----:B------:R-:W-:Y:S05]  /*afb10*/  BSYNC.RECONVERGENT B3 ;  /* 0x0000000000037941 */ /* 0x000fea0003800200 */
.L_x_2114:
[----:B------:R-:W-:-:S05]  /*afb20*/  LEA R25, R25, UR4, 0x5 ;  /* 0x0000000419197c11 */ /* 0x000fca000f8e28ff */
[----:B-1----:R-:W2:Y:S04]  /*afb30*/  LDL.128 R16, [R25] ;  /* 0x0000000019107983 */ /* 0x002ea80000100c00 */
[----:B------:R1:W3:Y:S01]  /*afb40*/  LDL.128 R20, [R25+0x10] ;  /* 0x0000100019147983 */ /* 0x0002e20000100c00 */
[----:B------:R-:W-:Y:S01]  /*afb50*/  BSSY.RECONVERGENT B3, `(.L_x_2118) ;  /* 0x00001a8000037945 */ /* 0x000fe20003800200 */
[----:B--2---:R-:W-:-:S04]  /*afb60*/  IMAD.WIDE.U32 R30, R11, R16, RZ ;  /* 0x000000100b1e7225 */ /* 0x004fc800078e00ff */
        /* <DEDUP_REMOVED lines=9> */
[----:B-1----:R-:W-:Y:S02]  /*afc00*/  IMAD R25, R19, R10, RZ ;  /* 0x0000000a13197224 */ /* 0x002fe400078e02ff */
        /* <DEDUP_REMOVED lines=8> */
[----:B------:R-:W-:Y:S01]  /*afc90*/  IMAD.WIDE.U32 R40, R24, R18, RZ ;  /* 0x0000001218287225 */ /* 0x000fe200078e00ff */
[----:B------:R-:W-:-:S03]  /*afca0*/  IADD3 RZ, P5, PT, R39, R26, RZ ;  /* 0x0000001a27ff7210 */ /* 0x000fc60007fbe0ff */
[----:B------:R-:W-:Y:S01]  /*afcb0*/  IMAD.X R31, RZ, RZ, RZ, P0 ;  /* 0x000000ffff1f7224 */ /* 0x000fe200000e06ff */
[----:B------:R-:W-:Y:S01]  /*afcc0*/  ISETP.GE.U32.AND P0, PT, R53, R34, PT ;  /* 0x000000223500720c */ /* 0x000fe20003f06070 */
[----:B------:R-:W-:Y:S02]  /*afcd0*/  IMAD.MOV.U32 R30, RZ, RZ, R27 ;  /* 0x000000ffff1e7224 */ /* 0x000fe400078e001b */
[----:B------:R-:W-:Y:S02]  /*afce0*/  IMAD.MOV.U32 R36, RZ, RZ, R33 ;  /* 0x000000ffff247224 */ /* 0x000fe400078e0021 */
[----:B------:R-:W-:Y:S02]  /*afcf0*/  IMAD.X R42, R25, 0x1, R43, P6 ;  /* 0x00000001192a7824 */ /* 0x000fe400030e062b */
[-C--:B------:R-:W-:Y:S02]  /*afd00*/  IMAD R27, R17, R14.reuse, RZ ;  /* 0x0000000e111b7224 */ /* 0x080fe400078e02ff */
[----:B------:R-:W-:Y:S01]  /*afd10*/  IMAD.WIDE.U32 R32, R16, R14, RZ ;  /* 0x0000000e10207225 */ /* 0x000fe200078e00ff */
[----:B------:R-:W-:-:S03]  /*afd20*/  ISETP.GE.U32.AND.EX P0, PT, R42, R25, PT, P0 ;  /* 0x000000192a00720c */ /* 0x000fc60003f06100 */
[----:B------:R-:W-:Y:S01]  /*afd30*/  IMAD.WIDE.U32 R38, R14, R18, RZ ;  /* 0x000000120e267225 */ /* 0x000fe200078e00ff */
[----:B------:R-:W-:Y:S02]  /*afd40*/  IADD3 R53, P6, PT, R53, R32, RZ ;  /* 0x0000002035357210 */ /* 0x000fe40007fde0ff */
[----:B------:R-:W-:Y:S01]  /*afd50*/  SEL R45, RZ, 0x1, P0 ;  /* 0x00000001ff2d7807 */ /* 0x000fe20000000000 */
[----:B------:R-:W-:Y:S01]  /*afd60*/  IMAD.WIDE.U32 R40, P1, R19, R14, R40 ;  /* 0x0000000e13287225 */ /* 0x000fe20007820028 */
[----:B------:R-:W-:-:S03]  /*afd70*/  ISETP.GE.U32.AND P0, PT, R53, R32, PT ;  /* 0x000000203500720c */ /* 0x000fc60003f06070 */
[----:B------:R-:W-:Y:S02]  /*afd80*/  IMAD R35, R16, R24, R27 ;  /* 0x0000001810237224 */ /* 0x000fe400078e021b */
[----:B---3--:R-:W-:Y:S02]  /*afd90*/  IMAD R34, R21, R10, RZ ;  /* 0x0000000a15227224 */ /* 0x008fe400078e02ff */
[----:B------:R-:W-:Y:S01]  /*afda0*/  IMAD.X R37, RZ, RZ, RZ, P4 ;  /* 0x000000ffff257224 */ /* 0x000fe200020e06ff */
[----:B------:R-:W-:Y:S01]  /*afdb0*/  IADD3 RZ, P4, PT, R39, R40, RZ ;  /* 0x0000002827ff7210 */ /* 0x000fe20007f9e0ff */
[----:B------:R-:W-:Y:S02]  /*afdc0*/  IMAD.IADD R25, R33, 0x1, R35 ;  /* 0x0000000121197824 */ /* 0x000fe400078e0223 */
[----:B------:R-:W-:-:S04]  /*afdd0*/  IMAD.WIDE.U32 R26, R20, R10, RZ ;  /* 0x0000000a141a7225 */ /* 0x000fc800078e00ff */
[-C--:B------:R-:W-:Y:S02]  /*afde0*/  IMAD R39, R20, R11.reuse, R34 ;  /* 0x0000000b14277224 */ /* 0x080fe400078e0222 */
[----:B------:R-:W-:-:S04]  /*afdf0*/  IMAD.WIDE.U32.X R32, R19, R11, R30, P5 ;  /* 0x0000000b13207225 */ /* 0x000fc800028e041e */
[----:B------:R-:W-:Y:S01]  /*afe00*/  IMAD.X R52, R25, 0x1, R42, P6 ;  /* 0x0000000119347824 */ /* 0x000fe200030e062a */
[----:B------:R-:W-:Y:S01]  /*afe10*/  IADD3 R45, P5, P6, R26, R32, R45 ;  /* 0x000000201a2d7210 */ /* 0x000fe20007ebe02d */
[-C--:B------:R-:W-:Y:S02]  /*afe20*/  IMAD R43, R19, R14.reuse, RZ ;  /* 0x0000000e132b7224 */ /* 0x080fe400078e02ff */
[----:B------:R-:W-:Y:S01]  /*afe30*/  IMAD.IADD R27, R27, 0x1, R39 ;  /* 0x000000011b1b7824 */ /* 0x000fe200078e0227 */
[----:B------:R-:W-:Y:S01]  /*afe40*/  ISETP.GE.U32.AND.EX P0, PT, R52, R25, PT, P0 ;  /* 0x000000193400720c */ /* 0x000fe20003f06100 */
[----:B------:R-:W-:-:S03]  /*afe50*/  IMAD.WIDE.U32 R30, R18, R14, RZ ;  /* 0x0000000e121e7225 */ /* 0x000fc600078e00ff */
[----:B------:R-:W-:Y:S01]  /*afe60*/  IADD3.X R40, PT, PT, R27, R33, RZ, P5, P6 ;  /* 0x000000211b287210 */ /* 0x000fe20002fec4ff */
[----:B------:R-:W-:Y:S01]  /*afe70*/  IMAD R39, R18, R24, R43 ;  /* 0x0000001812277224 */ /* 0x000fe200078e022b */
[----:B------:R-:W-:Y:S01]  /*afe80*/  SEL R25, RZ, 0x1, P0 ;  /* 0x00000001ff197807 */ /* 0x000fe20000000000 */
[----:B------:R-:W-:-:S04]  /*afe90*/  IMAD.WIDE.U32 R34, R11, R20, RZ ;  /* 0x000000140b227225 */ /* 0x000fc800078e00ff */
[----:B------:R-:W-:Y:S01]  /*afea0*/  IMAD.X R33, RZ, RZ, RZ, P1 ;  /* 0x000000ffff217224 */ /* 0x000fe200008e06ff */
[----:B------:R-:W-:Y:S01]  /*afeb0*/  IADD3 R47, P1, PT, R45, R30, RZ ;  /* 0x0000001e2d2f7210 */ /* 0x000fe20007f3e0ff */
[----:B------:R-:W-:-:S03]  /*afec0*/  IMAD.WIDE.U32.X R36, R17, R24, R36, P3 ;  /* 0x0000001811247225 */ /* 0x000fc600018e0424 */
[----:B------:R-:W-:Y:S01]  /*afed0*/  ISETP.GE.U32.AND P3, PT, R47, R30, PT ;  /* 0x0000001e2f00720c */ /* 0x000fe20003f66070 */
[----:B------:R-:W-:Y:S01]  /*afee0*/  IMAD.IADD R31, R31, 0x1, R39 ;  /* 0x000000011f1f7824 */ /* 0x000fe200078e0227 */
[----:B------:R-:W-:Y:S01]  /*afef0*/  IADD3 R25, P0, P6, R47, R36, R25 ;  /* 0x000000242f197210 */ /* 0x000fe20007e1e019 */
[----:B------:R-:W-:-:S04]  /*aff00*/  IMAD.WIDE.U32 R42, R10, R20, RZ ;  /* 0x000000140a2a7225 */ /* 0x000fc800078e00ff */
[----:B------:R-:W-:-:S04]  /*aff10*/  IMAD.WIDE.U32 R34, P5, R21, R10, R34 ;  /* 0x0000000a15227225 */ /* 0x000fc800078a0022 */
[----:B------:R-:W-:Y:S01]  /*aff20*/  IMAD.X R36, R31, 0x1, R40, P1 ;  /* 0x000000011f247824 */ /* 0x000fe200008e0628 */
[----:B------:R-:W-:Y:S01]  /*aff30*/  ISETP.GE.U32.AND P1, PT, R45, R26, PT ;  /* 0x0000001a2d00720c */ /* 0x000fe20003f26070 */
[----:B------:R-:W-:Y:S01]  /*aff40*/  IMAD.X R39, RZ, RZ, RZ, P5 ;  /* 0x000000ffff277224 */ /* 0x000fe200028e06ff */
[----:B------:R-:W-:Y:S01]  /*aff50*/  IADD3 RZ, P5, PT, R43, R34, RZ ;  /* 0x000000222bff7210 */ /* 0x000fe20007fbe0ff */
[----:B------:R-:W-:Y:S01]  /*aff60*/  IMAD.MOV.U32 R38, RZ, RZ, R35 ;  /* 0x000000ffff267224 */ /* 0x000fe200078e0023 */
[----:B------:R-:W-:Y:S01]  /*aff70*/  ISETP.GE.U32.AND.EX P1, PT, R40, R27, PT, P1 ;  /* 0x0000001b2800720c */ /* 0x000fe20003f26110 */
[-C--:B------:R-:W-:Y:S01]  /*aff80*/  IMAD R27, R23, R10.reuse, RZ ;  /* 0x0000000a171b7224 */ /* 0x080fe200078e02ff */
[----:B------:R-:W-:Y:S01]  /*aff90*/  IADD3.X R26, PT, PT, R36, R37, RZ, P0, P6 ;  /* 0x00000025241a7210 */ /* 0x000fe200007ec4ff */
[----:B------:R-:W-:Y:S01]  /*affa0*/  IMAD.MOV.U32 R32, RZ, RZ, R41 ;  /* 0x000000ffff207224 */ /* 0x000fe200078e0029 */
[----:B------:R-:W-:Y:S01]  /*affb0*/  ISETP.GE.U32.AND P0, PT, R25, R47, PT ;  /* 0x0000002f1900720c */ /* 0x000fe20003f06070 */
[----:B------:R-:W-:Y:S01]  /*affc0*/  IMAD R27, R22, R11, R27 ;  /* 0x0000000b161b7224 */ /* 0x000fe200078e021b */
[----:B------:R-:W-:Y:S01]  /*affd0*/  ISETP.GE.U32.AND.EX P3, PT, R36, R31, PT, P3 ;  /* 0x0000001f2400720c */ /* 0x000fe20003f66130 */
[----:B------:R-:W-:Y:S01]  /*affe0*/  IMAD.WIDE.U32 R30, R22, R10, RZ ;  /* 0x0000000a161e7225 */ /* 0x000fe200078e00ff */
[----:B------:R-:W-:-:S02]  /*afff0*/  SEL R43, RZ, 0x1, P1 ;  /* 0x00000001ff2b7807 */ /* 0x000fc40000800000 */
[----:B------:R-:W-:Y:S01]  /*b0000*/  ISETP.GE.U32.AND.EX P0, PT, R26, R36, PT, P0 ;  /* 0x000000241a00720c */ /* 0x000fe20003f06100 */
[----:B------:R-:W-:Y:S01]  /*b0010*/  IMAD.WIDE.U32.X R38, R21, R11, R38, P5 ;  /* 0x0000000b15267225 */ /* 0x000fe200028e0426 */
[----:B------:R-:W-:-:S03]  /*b0020*/  SEL R44, RZ, 0x1, P3 ;  /* 0x00000001ff2c7807 */ /* 0x000fc60001800000 */
[----:B------:R-:W-:Y:S02]  /*b0030*/  IMAD R41, R21, R14, RZ ;  /* 0x0000000e15297224 */ /* 0x000fe400078e02ff */
[----:B------:R-:W-:Y:S01]  /*b0040*/  IMAD.IADD R45, R31, 0x1, R27 ;  /* 0x000000011f2d7824 */ /* 0x000fe200078e021b */
[----:B------:R-:W-:Y:S01]  /*b0050*/  SEL R31, RZ, 0x1, P0 ;  /* 0x00000001ff1f7807 */ /* 0x000fe20000000000 */
[----:B------:R-:W-:Y:S01]  /*b0060*/  IMAD.WIDE.U32.X R32, R19, R24, R32, P4 ;  /* 0x0000001813207225 */ /* 0x000fe200020e0420 */
[----:B------:R-:W-:-:S03]  /*b0070*/  IADD3 R43, P1, P4, R30, R38, R43 ;  /* 0x000000261e2b7210 */ /* 0x000fc60007c3e02b */
[C---:B------:R-:W-:Y:S01]  /*b0080*/  IMAD.WIDE.U32 R36, R20.reuse, R14, RZ ;  /* 0x0000000e14247225 */ /* 0x040fe200078e00ff */
[----:B------:R-:W-:Y:S02]  /*b0090*/  IADD3.X R27, PT, PT, R45, R39, RZ, P1, P4 ;  /* 0x000000272d1b7210 */ /* 0x000fe40000fe84ff */
[----:B------:R-:W-:Y:S01]  /*b00a0*/  IADD3 R44, P0, P1, R31, R32, R44 ;  /* 0x000000201f2c7210 */ /* 0x000fe2000791e02c */
[----:B------:R-:W-:Y:S01]  /*b00b0*/  IMAD R41, R20, R24, R41 ;  /* 0x0000001814297224 */ /* 0x000fe200078e0229 */
[----:B------:R-:W-:Y:S01]  /*b00c0*/  IADD3 R31, P4, PT, R43, R36, RZ ;  /* 0x000000242b1f7210 */ /* 0x000fe20007f9e0ff */
[----:B------:R-:W-:Y:S01]  /*b00d0*/  IMAD.WIDE.U32 R34, R24, R20, RZ ;  /* 0x0000001418227225 */ /* 0x000fe200078e00ff */
[----:B------:R-:W-:Y:S02]  /*b00e0*/  IADD3.X R42, PT, PT, RZ, R33, RZ, P0, P1 ;  /* 0x00000021ff2a7210 */ /* 0x000fe400007e24ff */
[----:B------:R-:W-:Y:S01]  /*b00f0*/  IADD3 R44, P5, PT, R31, R44, RZ ;  /* 0x0000002c1f2c7210 */ /* 0x000fe20007fbe0ff */
[----:B------:R-:W-:Y:S01]  /*b0100*/  IMAD.IADD R40, R37, 0x1, R41 ;  /* 0x0000000125287824 */ /* 0x000fe200078e0229 */
[----:B------:R-:W-:Y:S01]  /*b0110*/  ISETP.GE.U32.AND P0, PT, R31, R36, PT ;  /* 0x000000241f00720c */ /* 0x000fe20003f06070 */
[----:B------:R-:W-:Y:S01]  /*b0120*/  IMAD.WIDE.U32 R34, P3, R21, R14, R34 ;  /* 0x0000000e15227225 */ /* 0x000fe20007860022 */
[----:B------:R-:W-:-:S03]  /*b0130*/  ISETP.GE.U32.AND P1, PT, R44, R31, PT ;  /* 0x0000001f2c00720c */ /* 0x000fc60003f26070 */
[----:B------:R-:W-:Y:S02]  /*b0140*/  IMAD.X R37, R40, 0x1, R27, P4 ;  /* 0x0000000128257824 */ /* 0x000fe400020e061b */
[----:B------:R-:W-:-:S03]  /*b0150*/  IMAD.WIDE.U32 R32, R14, R20, RZ ;  /* 0x000000140e207225 */ /* 0x000fc600078e00ff */
        /* <DEDUP_REMOVED lines=10> */
[----:B------:R-:W-:Y:S01]  /*b0200*/  IMAD.WIDE.U32 R40, R13, R16, RZ ;  /* 0x000000100d287225 */ /* 0x000fe200078e00ff */
[----:B------:R-:W-:-:S03]  /*b0210*/  IADD3 R46, P0, P3, R31, R38, R46 ;  /* 0x000000261f2e7210 */ /* 0x000fc60007b1e02e */
[----:B------:R-:W-:-:S04]  /*b0220*/  IMAD.WIDE.U32 R34, P1, R17, R13, R34 ;  /* 0x0000000d11227225 */ /* 0x000fc80007820022 */
[----:B------:R-:W-:Y:S01]  /*b0230*/  IMAD.WIDE.U32 R32, R11, R22, RZ ;  /* 0x000000160b207225 */ /* 0x000fe200078e00ff */
[----:B------:R-:W-:Y:S02]  /*b0240*/  IADD3 RZ, P6, PT, R41, R34, RZ ;  /* 0x0000002229ff7210 */ /* 0x000fe40007fde0ff */
[----:B------:R-:W-:Y:S01]  /*b0250*/  IADD3.X R34, PT, PT, RZ, R39, RZ, P0, P3 ;  /* 0x00000027ff227210 */ /* 0x000fe200007e64ff */
[----:B------:R-:W-:-:S04]  /*b0260*/  IMAD.WIDE.U32 R36, R24, R22, RZ ;  /* 0x0000001618247225 */ /* 0x000fc800078e00ff */
[----:B------:R-:W-:-:S04]  /*b0270*/  IMAD.WIDE.U32 R32, P4, R23, R10, R32 ;  /* 0x0000000a17207225 */ /* 0x000fc80007880020 */
[----:B------:R-:W-:-:S04]  /*b0280*/  IMAD.WIDE.U32 R40, R10, R22, RZ ;  /* 0x000000160a287225 */ /* 0x000fc800078e00ff */
[----:B------:R-:W-:Y:S01]  /*b0290*/  IMAD.WIDE.U32 R36, P0, R23, R14, R36 ;  /* 0x0000000e17247225 */ /* 0x000fe20007800024 */
[----:B------:R-:W-:-:S03]  /*b02a0*/  IADD3 RZ, P3, PT, R41, R32, RZ ;  /* 0x0000002029ff7210 */ /* 0x000fc60007f7e0ff */
[----:B------:R-:W-:-:S04]  /*b02b0*/  IMAD.WIDE.U32 R38, R14, R22, RZ ;  /* 0x000000160e267225 */ /* 0x000fc800078e00ff */
[----:B------:R-:W-:Y:S01]  /*b02c0*/  IMAD.X R31, RZ, RZ, RZ, P0 ;  /* 0x000000ffff1f7224 */ /* 0x000fe200000e06ff */
[----:B------:R-:W-:Y:S01]  /*b02d0*/  ISETP.GE.U32.AND P0, PT, R43, R30, PT ;  /* 0x0000001e2b00720c */ /* 0x000fe20003f06070 */
[----:B------:R-:W-:Y:S01]  /*b02e0*/  IMAD.WIDE.U32 R40, R16, R13, RZ ;  /* 0x0000000d10287225 */ /* 0x000fe200078e00ff */
[----:B------:R-:W-:Y:S02]  /*b02f0*/  IADD3 RZ, P5, PT, R39, R36, RZ ;  /* 0x0000002427ff7210 */ /* 0x000fe40007fbe0ff */
[----:B------:R-:W-:Y:S01]  /*b0300*/  ISETP.GE.U32.AND.EX P0, PT, R27, R45, PT, P0 ;  /* 0x0000002d1b00720c */ /* 0x000fe20003f06100 */
[----:B------:R-:W-:Y:S02]  /*b0310*/  IMAD R43, R23, R14, RZ ;  /* 0x0000000e172b7224 */ /* 0x000fe400078e02ff */
[----:B------:R-:W-:Y:S01]  /*b0320*/  IMAD.MOV.U32 R30, RZ, RZ, R37 ;  /* 0x000000ffff1e7224 */ /* 0x000fe200078e0025 */
[----:B------:R-:W-:Y:S01]  /*b0330*/  SEL R45, RZ, 0x1, P0 ;  /* 0x00000001ff2d7807 */ /* 0x000fe20000000000 */
[----:B------:R-:W-:Y:S01]  /*b0340*/  IMAD.X R39, RZ, RZ, RZ, P4 ;  /* 0x000000ffff277224 */ /* 0x000fe200020e06ff */
[----:B------:R-:W-:Y:S01]  /*b0350*/  IADD3 R48, P4, PT, R25, R40, RZ ;  /* 0x0000002819307210 */ /* 0x000fe20007f9e0ff */
[----:B------:R-:W-:-:S02]  /*b0360*/  IMAD R47, R17, R13, RZ ;  /* 0x0000000d112f7224 */ /* 0x000fc400078e02ff */
[-C--:B------:R-:W-:Y:S02]  /*b0370*/  IMAD R43, R22, R24.reuse, R43 ;  /* 0x00000018162b7224 */ /* 0x080fe400078e022b */
[----:B------:R-:W-:Y:S02]  /*b0380*/  IMAD.MOV.U32 R38, RZ, RZ, R33 ;  /* 0x000000ffff267224 */ /* 0x000fe400078e0021 */
[----:B------:R-:W-:Y:S01]  /*b0390*/  IMAD.WIDE.U32.X R24, R23, R24, R30, P5 ;  /* 0x0000001817187225 */ /* 0x000fe200028e041e */
[----:B------:R-:W-:-:S03]  /*b03a0*/  ISETP.GE.U32.AND P5, PT, R48, R40, PT ;  /* 0x000000283000720c */ /* 0x000fc60003fa6070 */
[----:B------:R-:W-:-:S04]  /*b03b0*/  IMAD.WIDE.U32 R30, R2, R18, RZ ;  /* 0x00000012021e7225 */ /* 0x000fc800078e00ff */
[----:B------:R-:W-:Y:S02]  /*b03c0*/  IMAD R47, R16, R2, R47 ;  /* 0x00000002102f7224 */ /* 0x000fe400078e022f */
[----:B------:R-:W-:-:S04]  /*b03d0*/  IMAD.WIDE.U32 R36, R22, R14, RZ ;  /* 0x0000000e16247225 */ /* 0x000fc800078e00ff */
[----:B------:R-:W-:-:S04]  /*b03e0*/  IMAD.WIDE.U32.X R38, R23, R11, R38, P3 ;  /* 0x0000000b17267225 */ /* 0x000fc800018e0426 */
[----:B------:R-:W-:Y:S02]  /*b03f0*/  IMAD.IADD R41, R41, 0x1, R47 ;  /* 0x0000000129297824 */ /* 0x000fe400078e022f */
[----:B------:R-:W-:-:S04]  /*b0400*/  IMAD.WIDE.U32 R32, R13, R18, RZ ;  /* 0x000000120d207225 */ /* 0x000fc800078e00ff */
[----:B------:R-:W-:-:S04]  /*b0410*/  IMAD.WIDE.U32 R30, P3, R19, R13, R30 ;  /* 0x0000000d131e7225 */ /* 0x000fc8000786001e */
[----:B------:R-:W-:Y:S01]  /*b0420*/  IMAD.X R27, RZ, RZ, RZ, P1 ;  /* 0x000000ffff1b7224 */ /* 0x000fe200008e06ff */
[----:B------:R-:W-:Y:S01]  /*b0430*/  IADD3 R40, P0, P1, R36, R38, R45 ;  /* 0x0000002624287210 */ /* 0x000fe2000791e02d */
[----:B------:R-:W-:Y:S02]  /*b0440*/  IMAD.IADD R14, R37, 0x1, R43 ;  /* 0x00000001250e7824 */ /* 0x000fe400078e022b */
[----:B------:R-:W-:Y:S01]  /*b0450*/  IMAD.X R47, R41, 0x1, R26, P4 ;  /* 0x00000001292f7824 */ /* 0x000fe200020e061a */
[----:B------:R-:W-:Y:S01]  /*b0460*/  IADD3 RZ, P4, PT, R33, R30, RZ ;  /* 0x0000001e21ff7210 */ /* 0x000fe20007f9e0ff */
[----:B------:R-:W-:Y:S01]  /*b0470*/  IMAD R33, R19, R13, RZ ;  /* 0x0000000d13217224 */ /* 0x000fe200078e02ff */
[----:B------:R-:W-:Y:S01]  /*b0480*/  IADD3.X R30, PT, PT, R14, R39, RZ, P0, P1 ;  /* 0x000000270e1e7210 */ /* 0x000fe200007e24ff */
[----:B------:R-:W-:Y:S01]  /*b0490*/  IMAD.MOV.U32 R26, RZ, RZ, R35 ;  /* 0x000000ffff1a7224 */ /* 0x000fe200078e0023 */
[----:B------:R-:W-:Y:S01]  /*b04a0*/  IADD3 R46, P1, PT, R40, R46, RZ ;  /* 0x0000002e282e7210 */ /* 0x000fe20007f3e0ff */
[----:B------:R-:W-:Y:S01]  /*b04b0*/  IMAD R33, R18, R2, R33 ;  /* 0x0000000212217224 */ /* 0x000fe200078e0221 */
[----:B------:R-:W-:Y:S01]  /*b04c0*/  ISETP.GE.U32.AND P0, PT, R40, R36, PT ;  /* 0x000000242800720c */ /* 0x000fe20003f06070 */
[----:B------:R-:W-:Y:S01]  /*b04d0*/  IMAD.WIDE.U32 R36, R18, R13, RZ ;  /* 0x0000000d12247225 */ /* 0x000fe200078e00ff */
[----:B------:R-:W-:-:S02]  /*b04e0*/  ISETP.GE.U32.AND.EX P5, PT, R47, R41, PT, P5 ;  /* 0x000000292f00720c */ /* 0x000fc40003fa6150 */
[C---:B------:R-:W-:Y:S01]  /*b04f0*/  ISETP.GE.U32.AND.EX P0, PT, R30.reuse, R14, PT, P0 ;  /* 0x0000000e1e00720c */ /* 0x040fe20003f06100 */
[----:B------:R-:W-:Y:S01]  /*b0500*/  IMAD.X R32, R30, 0x1, R34, P1 ;  /* 0x000000011e207824 */ /* 0x000fe200008e0622 */
[----:B------:R-:W-:Y:S01]  /*b0510*/  ISETP.GE.U32.AND P1, PT, R46, R40, PT ;  /* 0x000000282e00720c */ /* 0x000fe20003f26070 */
[----:B------:R-:W-:Y:S01]  /*b0520*/  IMAD.WIDE.U32.X R26, R17, R2, R26, P6 ;  /* 0x00000002111a7225 */ /* 0x000fe200030e041a */
[----:B------:R-:W-:Y:S02]  /*b0530*/  IADD3 R44, P6, PT, R44, R36, RZ ;  /* 0x000000242c2c7210 */ /* 0x000fe40007fde0ff */
[----:B------:R-:W-:Y:S01]  /*b0540*/  ISETP.GE.U32.AND.EX P1, PT, R32, R30, PT, P1 ;  /* 0x0000001e2000720c */ /* 0x000fe20003f26110 */
[----:B------:R-:W-:Y:S01]  /*b0550*/  IMAD.IADD R33, R37, 0x1, R33 ;  /* 0x0000000125217824 */ /* 0x000fe200078e0221 */
[----:B------:R-:W-:Y:S01]  /*b0560*/  SEL R40, RZ, 0x1, P5 ;  /* 0x00000001ff287807 */ /* 0x000fe20002800000 */
[----:B------:R-:W-:Y:S01]  /*b0570*/  IMAD.WIDE.U32 R38, R15, R16, RZ ;  /* 0x000000100f267225 */ /* 0x000fe200078e00ff */
[----:B------:R-:W-:-:S02]  /*b0580*/  SEL R50, RZ, 0x1, P0 ;  /* 0x00000001ff327807 */ /* 0x000fc40000000000 */
[----:B------:R-:W-:Y:S01]  /*b0590*/  SEL R37, RZ, 0x1, P1 ;  /* 0x00000001ff257807 */ /* 0x000fe20000800000 */
[----:B------:R-:W-:Y:S01]  /*b05a0*/  IMAD.X R42, R33, 0x1, R42, P6 ;  /* 0x00000001212a7824 */ /* 0x000fe200030e062a */
[----:B------:R-:W-:Y:S01]  /*b05b0*/  IADD3 R14, P0, P1, R44, R26, R40 ;  /* 0x0000001a2c0e7210 */ /* 0x000fe2000791e028 */
[----:B------:R-:W-:-:S03]  /*b05c0*/  IMAD.WIDE.U32 R34, P5, R17, R12, R38 ;  /* 0x0000000c11227225 */ /* 0x000fc600078a0026 */
[----:B------:R-:W-:Y:S01]  /*b05d0*/  IADD3.X R27, PT, PT, R42, R27, RZ, P0, P1 ;  /* 0x0000001b2a1b7210 */ /* 0x000fe200007e24ff */
[----:B------:R-:W-:Y:S01]  /*b05e0*/  IMAD.WIDE.U32 R38, R12, R16, RZ ;  /* 0x000000100c267225 */ /* 0x000fe200078e00ff */
[----:B------:R-:W-:-:S03]  /*b05f0*/  IADD3 R50, P0, P1, R37, R24, R50 ;  /* 0x0000001825327210 */ /* 0x000fc6000791e032 */
[----:B------:R-:W-:Y:S01]  /*b0600*/  IMAD.MOV.U32 R40, RZ, RZ, R31 ;  /* 0x000000ffff287224 */ /* 0x000fe200078e001f */
[----:B------:R-:W-:Y:S01]  /*b0610*/  IADD3 RZ, P6, PT, R39, R34, RZ ;  /* 0x0000002227ff7210 */ /* 0x000fe20007fde0ff */
[----:B------:R-:W-:Y:S01]  /*b0620*/  IMAD.X R39, RZ, RZ, RZ, P5 ;  /* 0x000000ffff277224 */ /* 0x000fe200028e06ff */
[----:B------:R-:W-:Y:S01]  /*b0630*/  IADD3.X R49, PT, PT, RZ, R25, RZ, P0, P1 ;  /* 0x00000019ff317210 */ /* 0x000fe200007e24ff */
[----:B------:R-:W-:Y:S01]  /*b0640*/  IMAD R24, R17, R12, RZ ;  /* 0x0000000c11187224 */ /* 0x000fe200078e02ff */
[----:B------:R-:W-:Y:S01]  /*b0650*/  ISETP.GE.U32.AND P5, PT, R44, R36, PT ;  /* 0x000000242c00720c */ /* 0x000fe20003fa6070 */
[----:B------:R-:W-:Y:S01]  /*b0660*/  IMAD.WIDE.U32 R30, R16, R12, RZ ;  /* 0x0000000c101e7225 */ /* 0x000fe200078e00ff */
[----:B------:R-:W-:Y:S02]  /*b0670*/  ISETP.GE.U32.AND P1, PT, R14, R44, PT ;  /* 0x0000002c0e00720c */ /* 0x000fe40003f26070 */
[----:B------:R-:W-:Y:S01]  /*b0680*/  ISETP.GE.U32.AND.EX P5, PT, R42, R33, PT, P5 ;  /* 0x000000212a00720c */ /* 0x000fe20003fa6150 */
[----:B------:R-:W-:Y:S01]  /*b0690*/  IMAD.MOV.U32 R38, RZ, RZ, R35 ;  /* 0x000000ffff267224 */ /* 0x000fe200078e0023 */
[----:B------:R-:W-:Y:S01]  /*b06a0*/  IADD3 R26, P0, PT, R14, R30, RZ ;  /* 0x0000001e0e1a7210 */ /* 0x000fe20007f1e0ff */
[----:B------:R-:W-:Y:S01]  /*b06b0*/  IMAD.X R41, RZ, RZ, RZ, P3 ;  /* 0x000000ffff297224 */ /* 0x000fe200018e06ff */
[----:B------:R-:W-:Y:S01]  /*b06c0*/  ISETP.GE.U32.AND.EX P1, PT, R27, R42, PT, P1 ;  /* 0x0000002a1b00720c */ /* 0x000fe20003f26110 */
[----:B------:R-:W-:Y:S01]  /*b06d0*/  IMAD R35, R16, R15, R24 ;  /* 0x0000000f10237224 */ /* 0x000fe200078e0218 */
[----:B------:R-:W-:Y:S01]  /*b06e0*/  ISETP.GE.U32.AND P3, PT, R26, R30, PT ;  /* 0x0000001e1a00720c */ /* 0x000fe20003f66070 */
[----:B------:R-:W-:Y:S01]  /*b06f0*/  IMAD.WIDE.U32.X R40, R19, R2, R40, P4 ;  /* 0x0000000213287225 */ /* 0x000fe200020e0428 */
[----:B------:R-:W-:-:S02]  /*b0700*/  SEL R24, RZ, 0x1, P5 ;  /* 0x00000001ff187807 */ /* 0x000fc40002800000 */
[----:B------:R-:W-:Y:S01]  /*b0710*/  SEL R33, RZ, 0x1, P1 ;  /* 0x00000001ff217807 */ /* 0x000fe20000800000 */
[----:B------:R-:W-:Y:S02]  /*b0720*/  IMAD.IADD R14, R31, 0x1, R35 ;  /* 0x000000011f0e7824 */ /* 0x000fe400078e0223 */
[----:B------:R-:W-:-:S04]  /*b0730*/  IMAD.WIDE.U32 R42, R2, R20, RZ ;  /* 0x00000014022a7225 */ /* 0x000fc800078e00ff */
[----:B------:R-:W-:-:S04]  /*b0740*/  IMAD.WIDE.U32 R30, R15, R18, RZ ;  /* 0x000000120f1e7225 */ /* 0x000fc800078e00ff */
[----:B------:R-:W-:Y:S01]  /*b0750*/  IMAD.X R25, R14, 0x1, R27, P0 ;  /* 0x000000010e197824 */ /* 0x000fe200000e061b */
[----:B------:R-:W-:Y:S01]  /*b0760*/  IADD3 R24, P0, P5, R33, R40, R24 ;  /* 0x0000002821187210 */ /* 0x000fe20007d1e018 */
[----:B------:R-:W-:-:S03]  /*b0770*/  IMAD.WIDE.U32 R36, R12, R18, RZ ;  /* 0x000000120c247225 */ /* 0x000fc600078e00ff */
[----:B------:R-:W-:Y:S01]  /*b0780*/  IADD3.X R27, PT, PT, RZ, R41, RZ, P0, P5 ;  /* 0x00000029ff1b7210 */ /* 0x000fe200007ea4ff */
[----:B------:R-:W-:Y:S01]  /*b0790*/  IMAD.WIDE.U32 R42, P1, R21, R13, R42 ;  /* 0x0000000d152a7225 */ /* 0x000fe2000782002a */
[----:B------:R-:W-:-:S03]  /*b07a0*/  ISETP.GE.U32.AND.EX P3, PT, R25, R14, PT, P3 ;  /* 0x0000000e1900720c */ /* 0x000fc60003f66130 */
[----:B------:R-:W-:-:S04]  /*b07b0*/  IMAD.WIDE.U32 R30, P4, R19, R12, R30 ;  /* 0x0000000c131e7225 */ /* 0x000fc8000788001e */
[-C--:B------:R-:W-:Y:S02]  /*b07c0*/  IMAD R33, R21, R13.reuse, RZ ;  /* 0x0000000d15217224 */ /* 0x080fe400078e02ff */
[----:B------:R-:W-:-:S04]  /*b07d0*/  IMAD.WIDE.U32 R40, R20, R13, RZ ;  /* 0x0000000d14287225 */ /* 0x000fc800078e00ff */
[----:B------:R-:W-:Y:S01]  /*b07e0*/  IMAD.WIDE.U32 R44, R13, R20, RZ ;  /* 0x000000140d2c7225 */ /* 0x000fe200078e00ff */
[----:B------:R-:W-:-:S03]  /*b07f0*/  IADD3 R46, P5, PT, R46, R40, RZ ;  /* 0x000000282e2e7210 */ /* 0x000fc60007fbe0ff */
[----:B------:R-:W-:Y:S01]  /*b0800*/  IMAD.X R35, RZ, RZ, RZ, P1 ;  /* 0x000000ffff237224 */ /* 0x000fe200008e06ff */
[----:B------:R-:W-:Y:S01]  /*b0810*/  IADD3 RZ, P1, PT, R37, R30, RZ ;  /* 0x0000001e25ff7210 */ /* 0x000fe20007f3e0ff */
[----:B------:R-:W-:Y:S01]  /*b0820*/  IMAD.MOV.U32 R34, RZ, RZ, R43 ;  /* 0x000000ffff227224 */ /* 0x000fe200078e002b */
[----:B------:R-:W-:Y:S01]  /*b0830*/  IADD3 RZ, P0, PT, R45, R42, RZ ;  /* 0x0000002a2dff7210 */ /* 0x000fe20007f1e0ff */
[----:B------:R-:W-:Y:S02]  /*b0840*/  IMAD R14, R19, R12, RZ ;  /* 0x0000000c130e7224 */ /* 0x000fe400078e02ff */
[----:B------:R-:W-:Y:S02]  /*b0850*/  IMAD R43, R20, R2, R33 ;  /* 0x00000002142b7224 */ /* 0x000fe400078e0221 */
[----:B------:R-:W-:Y:S02]  /*b0860*/  IMAD.X R37, RZ, RZ, RZ, P4 ;  /* 0x000000ffff257224 */ /* 0x000fe400020e06ff */
[----:B------:R-:W-:-:S02]  /*b0870*/  IMAD.MOV.U32 R36, RZ, RZ, R31 ;  /* 0x000000ffff247224 */ /* 0x000fc400078e001f */
[-C--:B------:R-:W-:Y:S02]  /*b0880*/  IMAD R33, R18, R15.reuse, R14 ;  /* 0x0000000f12217224 */ /* 0x080fe400078e020e */
[----:B------:R-:W-:Y:S02]  /*b0890*/  IMAD.IADD R14, R41, 0x1, R43 ;  /* 0x00000001290e7824 */ /* 0x000fe400078e022b */
[----:B------:R-:W-:Y:S01]  /*b08a0*/  IMAD.WIDE.U32.X R30, R19, R15, R36, P1 ;  /* 0x0000000f131e7225 */ /* 0x000fe200008e0424 */
[C---:B------:R-:W-:Y:S02]  /*b08b0*/  IADD3 R19, P4, PT, R46.reuse, R24, RZ ;  /* 0x000000182e137210 */ /* 0x040fe40007f9e0ff */
[----:B------:R-:W-:Y:S01]  /*b08c0*/  ISETP.GE.U32.AND P1, PT, R46, R40, PT ;  /* 0x000000282e00720c */ /* 0x000fe20003f26070 */
[----:B------:R-:W-:-:S04]  /*b08d0*/  IMAD.WIDE.U32 R42, R15, R20, RZ ;  /* 0x000000140f2a7225 */ /* 0x000fc800078e00ff */
[----:B------:R-:W-:-:S04]  /*b08e0*/  IMAD.WIDE.U32 R36, R18, R12, RZ ;  /* 0x0000000c12247225 */ /* 0x000fc800078e00ff */
[----:B------:R-:W-:Y:S01]  /*b08f0*/  IMAD.WIDE.U32.X R34, R21, R2, R34, P0 ;  /* 0x0000000215227225 */ /* 0x000fe200000e0422 */
[----:B------:R-:W-:Y:S02]  /*b0900*/  ISETP.GE.U32.AND P0, PT, R19, R46, PT ;  /* 0x0000002e1300720c */ /* 0x000fe40003f06070 */
[----:B------:R-:W-:Y:S01]  /*b0910*/  SEL R46, RZ, 0x1, P3 ;  /* 0x00000001ff2e7807 */ /* 0x000fe20001800000 */
[----:B------:R-:W-:-:S04]  /*b0920*/  IMAD.WIDE.U32.X R38, R17, R15, R38, P6 ;  /* 0x0000000f11267225 */ /* 0x000fc800030e0426 */
[----:B------:R-:W-:Y:S01]  /*b0930*/  IMAD.X R18, R14, 0x1, R32, P5 ;  /* 0x000000010e127824 */ /* 0x000fe200028e0620 */
[----:B------:R-:W-:Y:S01]  /*b0940*/  IADD3 R19, P5, PT, R19, R36, RZ ;  /* 0x0000002413137210 */ /* 0x000fe20007fbe0ff */
[----:B------:R-:W-:Y:S02]  /*b0950*/  IMAD.IADD R24, R37, 0x1, R33 ;  /* 0x0000000125187824 */ /* 0x000fe400078e0221 */
[----:B------:R-:W-:Y:S01]  /*b0960*/  IMAD.WIDE.U32 R32, R12, R20, RZ ;  /* 0x000000140c207225 */ /* 0x000fe200078e00ff */
[----:B------:R-:W-:Y:S02]  /*b0970*/  ISETP.GE.U32.AND P3, PT, R19, R36, PT ;  /* 0x000000241300720c */ /* 0x000fe40003f66070 */
[----:B------:R-:W-:Y:S01]  /*b0980*/  ISETP.GE.U32.AND.EX P1, PT, R18, R14, PT, P1 ;  /* 0x0000000e1200720c */ /* 0x000fe20003f26110 */
[----:B------:R-:W-:-:S04]  /*b0990*/  IMAD.WIDE.U32 R42, P6, R21, R12, R42 ;  /* 0x0000000c152a7225 */ /* 0x000fc800078c002a */
[----:B------:R-:W-:-:S04]  /*b09a0*/  IMAD.WIDE.U32 R40, R2, R22, RZ ;  /* 0x0000001602287225 */ /* 0x000fc800078e00ff */
[----:B------:R-:W-:Y:S01]  /*b09b0*/  IMAD.X R27, R18, 0x1, R27, P4 ;  /* 0x00000001121b7824 */ /* 0x000fe200020e061b */
[----:B------:R-:W-:Y:S01]  /*b09c0*/  IADD3 RZ, P4, PT, R33, R42, RZ ;  /* 0x0000002a21ff7210 */ /* 0x000fe20007f9e0ff */
[----:B------:R-:W-:Y:S02]  /*b09d0*/  IMAD.X R37, RZ, RZ, RZ, P6 ;  /* 0x000000ffff257224 */ /* 0x000fe400030e06ff */
[----:B------:R-:W-:Y:S01]  /*b09e0*/  IMAD.MOV.U32 R36, RZ, RZ, R43 ;  /* 0x000000ffff247224 */ /* 0x000fe200078e002b */
[----:B------:R-:W-:Y:S01]  /*b09f0*/  ISETP.GE.U32.AND.EX P0, PT, R27, R18, PT, P0 ;  /* 0x000000121b00720c */ /* 0x000fe20003f06100 */
[----:B------:R-:W-:-:S04]  /*b0a00*/  IMAD.WIDE.U32 R40, P6, R23, R13, R40 ;  /* 0x0000000d17287225 */ /* 0x000fc800078c0028 */
[----:B------:R-:W-:-:S04]  /*b0a10*/  IMAD.WIDE.U32 R44, R13, R22, RZ ;  /* 0x000000160d2c7225 */ /* 0x000fc800078e00ff */
[----:B------:R-:W-:-:S04]  /*b0a20*/  IMAD.WIDE.U32 R42, R15, R22, RZ ;  /* 0x000000160f2a7225 */ /* 0x000fc800078e00ff */
[----:B------:R-:W-:Y:S01]  /*b0a30*/  IMAD.X R33, RZ, RZ, RZ, P6 ;  /* 0x000000ffff217224 */ /* 0x000fe200030e06ff */
[----:B------:R-:W-:Y:S01]  /*b0a40*/  IADD3 RZ, P6, PT, R45, R40, RZ ;  /* 0x000000282dff7210 */ /* 0x000fe20007fde0ff */
[----:B------:R-:W-:Y:S02]  /*b0a50*/  IMAD.MOV.U32 R32, RZ, RZ, R41 ;  /* 0x000000ffff207224 */ /* 0x000fe400078e0029 */
[----:B------:R-:W-:-:S04]  /*b0a60*/  IMAD.WIDE.U32.X R36, R21, R15, R36, P4 ;  /* 0x0000000f15247225 */ /* 0x000fc800020e0424 */
[----:B------:R-:W-:-:S04]  /*b0a70*/  IMAD.WIDE.U32 R42, P4, R23, R12, R42 ;  /* 0x0000000c172a7225 */ /* 0x000fc8000788002a */
[----:B------:R-:W-:-:S04]  /*b0a80*/  IMAD.WIDE.U32 R40, R12, R22, RZ ;  /* 0x000000160c287225 */ /* 0x000fc800078e00ff */
[----:B------:R-:W-:Y:S02]  /*b0a90*/  IMAD R14, R17, R10, RZ ;  /* 0x0000000a110e7224 */ /* 0x000fe400078e02ff */
[C---:B------:R-:W-:Y:S02]  /*b0aa0*/  IMAD R17, R23.reuse, R13, RZ ;  /* 0x0000000d17117224 */ /* 0x040fe400078e02ff */
[----:B------:R-:W-:Y:S01]  /*b0ab0*/  IMAD.WIDE.U32.X R32, R23, R2, R32, P6 ;  /* 0x0000000217207225 */ /* 0x000fe200030e0420 */
[----:B------:R-:W-:-:S03]  /*b0ac0*/  IADD3 RZ, P6, PT, R41, R42, RZ ;  /* 0x0000002a29ff7210 */ /* 0x000fc60007fde0ff */
[----:B------:R-:W-:Y:S02]  /*b0ad0*/  IMAD R18, R22, R2, R17 ;  /* 0x0000000216127224 */ /* 0x000fe400078e0211 */
[----:B------:R-:W-:Y:S02]  /*b0ae0*/  IMAD.X R41, RZ, RZ, RZ, P4 ;  /* 0x000000ffff297224 */ /* 0x000fe400020e06ff */
[-C--:B------:R-:W-:Y:S02]  /*b0af0*/  IMAD R2, R21, R12.reuse, RZ ;  /* 0x0000000c15027224 */ /* 0x080fe400078e02ff */
[----:B------:R-:W-:Y:S02]  /*b0b00*/  IMAD.MOV.U32 R40, RZ, RZ, R43 ;  /* 0x000000ffff287224 */ /* 0x000fe400078e002b */
[----:B------:R-:W-:Y:S02]  /*b0b10*/  IMAD R17, R23, R12, RZ ;  /* 0x0000000c17117224 */ /* 0x000fe400078e02ff */
[----:B------:R-:W-:-:S02]  /*b0b20*/  IMAD R11, R16, R11, R14 ;  /* 0x0000000b100b7224 */ /* 0x000fc400078e020e */
[-C--:B------:R-:W-:Y:S02]  /*b0b30*/  IMAD R2, R20, R15.reuse, R2 ;  /* 0x0000000f14027224 */ /* 0x080fe400078e0202 */
[----:B------:R-:W-:-:S04]  /*b0b40*/  IMAD.WIDE.U32.X R40, R23, R15, R40, P6 ;  /* 0x0000000f17287225 */ /* 0x000fc800030e0428 */
[C---:B------:R-:W-:Y:S02]  /*b0b50*/  IMAD R17, R22.reuse, R15, R17 ;  /* 0x0000000f16117224 */ /* 0x040fe400078e0211 */
[----:B------:R-:W-:-:S04]  /*b0b60*/  IMAD.WIDE.U32 R14, R22, R13, RZ ;  /* 0x0000000d160e7225 */ /* 0x000fc800078e00ff */
[----:B------:R-:W-:Y:S01]  /*b0b70*/  IMAD.X R27, R24, 0x1, R27, P5 ;  /* 0x00000001181b7824 */ /* 0x000fe200028e061b */
[----:B------:R-:W-:Y:S01]  /*b0b80*/  IADD3 R46, P4, P5, R19, R38, R46 ;  /* 0x00000026132e7210 */ /* 0x000fe20007d9e02e */
[----:B------:R-:W-:-:S03]  /*b0b90*/  IMAD.WIDE.U32 R20, R20, R12, RZ ;  /* 0x0000000c14147225 */ /* 0x000fc600078e00ff */
[C---:B------:R-:W-:Y:S01]  /*b0ba0*/  IADD3.X R38, PT, PT, R27.reuse, R39, RZ, P4, P5 ;  /* 0x000000271b267210 */ /* 0x040fe200027ea4ff */
[----:B------:R-:W-:Y:S01]  /*b0bb0*/  IMAD.WIDE.U32 R12, R22, R12, RZ ;  /* 0x0000000c160c7225 */ /* 0x000fe200078e00ff */
[----:B------:R-:W-:-:S03]  /*b0bc0*/  ISETP.GE.U32.AND.EX P3, PT, R27, R24, PT, P3 ;  /* 0x000000181b00720c */ /* 0x000fc60003f66130 */
[----:B------:R-:W-:Y:S01]  /*b0bd0*/  IMAD.IADD R22, R15, 0x1, R18 ;  /* 0x000000010f167824 */ /* 0x000fe200078e0212 */
[----:B------:R-:W-:Y:S01]  /*b0be0*/  SEL R18, RZ, 0x1, P1 ;  /* 0x00000001ff127807 */ /* 0x000fe20000800000 */
[----:B------:R-:W-:Y:S01]  /*b0bf0*/  IMAD.IADD R21, R21, 0x1, R2 ;  /* 0x0000000115157824 */ /* 0x000fe200078e0202 */
[----:B------:R-:W-:Y:S01]  /*b0c00*/  SEL R15, RZ, 0x1, P0 ;  /* 0x00000001ff0f7807 */ /* 0x000fe20000000000 */
[----:B------:R-:W-:Y:S01]  /*b0c10*/  IMAD.IADD R17, R13, 0x1, R17 ;  /* 0x000000010d117824 */ /* 0x000fe200078e0211 */
[----:B------:R-:W-:Y:S02]  /*b0c20*/  IADD3 R50, P1, PT, R50, R14, RZ ;  /* 0x0000000e32327210 */ /* 0x000fe40007f3e0ff */
[----:B------:R-:W-:Y:S02]  /*b0c30*/  ISETP.GE.U32.AND P0, PT, R46, R19, PT ;  /* 0x000000132e00720c */ /* 0x000fe40003f06070 */
[----:B------:R-:W-:Y:S01]  /*b0c40*/  IADD3 R15, P4, P5, R15, R34, R18 ;  /* 0x000000220f0f7210 */ /* 0x000fe20007d9e012 */
[----:B------:R-:W-:Y:S01]  /*b0c50*/  IMAD.X R49, R22, 0x1, R49, P1 ;  /* 0x0000000116317824 */ /* 0x000fe200008e0631 */
[C---:B------:R-:W-:Y:S01]  /*b0c60*/  ISETP.GE.U32.AND.EX P0, PT, R38.reuse, R27, PT, P0 ;  /* 0x0000001b2600720c */ /* 0x040fe20003f06100 */
[----:B------:R-:W-:Y:S01]  /*b0c70*/  IMAD.WIDE.U32 R18, R38, 0x3d1, RZ ;  /* 0x000003d126127825 */ /* 0x000fe200078e00ff */
[----:B------:R-:W-:-:S02]  /*b0c80*/  ISETP.GE.U32.AND P1, PT, R50, R14, PT ;  /* 0x0000000e3200720c */ /* 0x000fc40003f26070 */
[----:B------:R-:W-:Y:S02]  /*b0c90*/  IADD3.X R34, PT, PT, RZ, R35, RZ, P4, P5 ;  /* 0x00000023ff227210 */ /* 0x000fe400027ea4ff */
[----:B------:R-:W-:Y:S02]  /*b0ca0*/  SEL R35, RZ, 0x1, P0 ;  /* 0x00000001ff237807 */ /* 0x000fe40000000000 */
[----:B------:R-:W-:Y:S02]  /*b0cb0*/  ISETP.GE.U32.AND.EX P0, PT, R49, R22, PT, P1 ;  /* 0x000000163100720c */ /* 0x000fe40003f06110 */
[----:B------:R-:W-:Y:S01]  /*b0cc0*/  SEL R14, RZ, 0x1, P3 ;  /* 0x00000001ff0e7807 */ /* 0x000fe20001800000 */
[----:B------:R-:W-:Y:S01]  /*b0cd0*/  IMAD.WIDE.U32 R18, P3, R46, 0x1, R18 ;  /* 0x000000012e127825 */ /* 0x000fe20007860012 */
[----:B------:R-:W-:Y:S02]  /*b0ce0*/  IADD3 R27, P1, PT, R50, R15, RZ ;  /* 0x0000000f321b7210 */ /* 0x000fe40007f3e0ff */
[----:B------:R-:W-:Y:S01]  /*b0cf0*/  IADD3 R35, P5, P6, R35, R30, R14 ;  /* 0x0000001e23237210 */ /* 0x000fe20007ebe00e */
[----:B------:R-:W-:Y:S01]  /*b0d00*/  IMAD.X R23, RZ, RZ, RZ, P3 ;  /* 0x000000ffff177224 */ /* 0x000fe200018e06ff */
[----:B------:R-:W-:Y:S01]  /*b0d10*/  IADD3 R24, P4, PT, R27, R20, RZ ;  /* 0x000000141b187210 */ /* 0x000fe20007f9e0ff */
[----:B------:R-:W-:Y:S01]  /*b0d20*/  IMAD.X R30, R49, 0x1, R34, P1 ;  /* 0x00000001311e7824 */ /* 0x000fe200008e0622 */
[----:B------:R-:W-:Y:S01]  /*b0d30*/  ISETP.GE.U32.AND P3, PT, R27, R50, PT ;  /* 0x000000321b00720c */ /* 0x000fe20003f66070 */
[----:B------:R-:W-:Y:S01]  /*b0d40*/  IMAD.WIDE.U32 R14, R46, 0x3d1, RZ ;  /* 0x000003d12e0e7825 */ /* 0x000fe200078e00ff */
[----:B------:R-:W-:-:S02]  /*b0d50*/  IADD3.X R27, PT, PT, RZ, R31, RZ, P5, P6 ;  /* 0x0000001fff1b7210 */ /* 0x000fc40002fec4ff */
[C---:B------:R-:W-:Y:S01]  /*b0d60*/  ISETP.GE.U32.AND P1, PT, R24.reuse, R20, PT ;  /* 0x000000141800720c */ /* 0x040fe20003f26070 */
[----:B------:R-:W-:Y:S01]  /*b0d70*/  IMAD.X R2, R21, 0x1, R30, P4 ;  /* 0x0000000115027824 */ /* 0x000fe200020e061e */
[----:B------:R-:W-:Y:S01]  /*b0d80*/  IADD3 R35, P4, PT, R24, R35, RZ ;  /* 0x0000002318237210 */ /* 0x000fe20007f9e0ff */
[----:B------:R-:W-:Y:S01]  /*b0d90*/  IMAD.MOV.U32 R22, RZ, RZ, R19 ;  /* 0x000000ffff167224 */ /* 0x000fe200078e0013 */
[----:B------:R-:W-:Y:S02]  /*b0da0*/  IADD3 R15, P5, PT, R15, R18, RZ ;  /* 0x000000120f0f7210 */ /* 0x000fe40007fbe0ff */
[----:B------:R-:W-:Y:S01]  /*b0db0*/  ISETP.GE.U32.AND.EX P3, PT, R30, R49, PT, P3 ;  /* 0x000000311e00720c */ /* 0x000fe20003f66130 */
[C---:B------:R-:W-:Y:S01]  /*b0dc0*/  IMAD.X R27, R2.reuse, 0x1, R27, P4 ;  /* 0x00000001021b7824 */ /* 0x040fe200020e061b */
[----:B------:R-:W-:Y:S01]  /*b0dd0*/  ISETP.GE.U32.AND.EX P1, PT, R2, R21, PT, P1 ;  /* 0x000000150200720c */ /* 0x000fe20003f26110 */
[----:B------:R-:W-:Y:S01]  /*b0de0*/  IMAD.WIDE.U32 R18, R16, R10, R14 ;  /* 0x0000000a10127225 */ /* 0x000fe200078e000e */
[----:B------:R-:W-:-:S02]  /*b0df0*/  SEL R10, RZ, 0x1, P0 ;  /* 0x00000001ff0a7807 */ /* 0x000fc40000000000 */
[----:B------:R-:W-:Y:S01]  /*b0e00*/  SEL R39, RZ, 0x1, P3 ;  /* 0x00000001ff277807 */ /* 0x000fe20001800000 */
[----:B------:R-:W-:Y:S01]  /*b0e10*/  IMAD.WIDE.U32 R20, R27, 0x3d1, RZ ;  /* 0x000003d11b147825 */ /* 0x000fe200078e00ff */
[----:B------:R-:W-:Y:S02]  /*b0e20*/  ISETP.GE.U32.AND P0, PT, R18, R14, PT ;  /* 0x0000000e1200720c */ /* 0x000fe40003f06070 */
[----:B------:R-:W-:Y:S01]  /*b0e30*/  IADD3 R39, P4, P6, R39, R32, R10 ;  /* 0x0000002027277210 */ /* 0x000fe20007e9e00a */
[----:B------:R-:W-:Y:S01]  /*b0e40*/  IMAD.IADD R11, R19, 0x1, R11 ;  /* 0x00000001130b7824 */ /* 0x000fe200078e020b */
[----:B------:R-:W-:Y:S01]  /*b0e50*/  ISETP.GE.U32.AND P3, PT, R35, R24, PT ;  /* 0x000000182300720c */ /* 0x000fe20003f66070 */
[----:B------:R-:W-:Y:S01]  /*b0e60*/  IMAD.WIDE.U32.X R22, R38, 0x1, R22, P5 ;  /* 0x0000000126167825 */ /* 0x000fe200028e0416 */
[----:B------:R-:W-:Y:S02]  /*b0e70*/  IADD3.X R32, PT, PT, RZ, R33, RZ, P4, P6 ;  /* 0x00000021ff207210 */ /* 0x000fe400027ec4ff */
[----:B------:R-:W-:Y:S01]  /*b0e80*/  ISETP.GE.U32.AND.EX P0, PT, R11, R15, PT, P0 ;  /* 0x0000000f0b00720c */ /* 0x000fe20003f06100 */
[----:B------:R-:W-:Y:S01]  /*b0e90*/  IMAD.WIDE.U32 R30, R35, 0x3d1, RZ ;  /* 0x000003d1231e7825 */ /* 0x000fe200078e00ff */
[----:B------:R-:W-:-:S02]  /*b0ea0*/  ISETP.GE.U32.AND.EX P3, PT, R27, R2, PT, P3 ;  /* 0x000000021b00720c */ /* 0x000fc40003f66130 */
[----:B------:R-:W-:Y:S01]  /*b0eb0*/  SEL R14, RZ, 0x1, P0 ;  /* 0x00000001ff0e7807 */ /* 0x000fe20000000000 */
[----:B------:R-:W-:Y:S01]  /*b0ec0*/  IMAD.WIDE.U32 R20, P5, R35, 0x1, R20 ;  /* 0x0000000123147825 */ /* 0x000fe200078a0014 */
[----:B------:R-:W-:Y:S02]  /*b0ed0*/  IADD3 R53, P6, PT, R53, R30, RZ ;  /* 0x0000001e35357210 */ /* 0x000fe40007fde0ff */
[----:B------:R-:W-:Y:S02]  /*b0ee0*/  SEL R16, RZ, 0x1, P1 ;  /* 0x00000001ff107807 */ /* 0x000fe40000800000 */
[----:B------:R-:W-:Y:S01]  /*b0ef0*/  IADD3 R2, P4, PT, R31, R20, RZ ;  /* 0x000000141f027210 */ /* 0x000fe20007f9e0ff */
[----:B------:R-:W-:Y:S01]  /*b0f00*/  IMAD.X R31, RZ, RZ, RZ, P5 ;  /* 0x000000ffff1f7224 */ /* 0x000fe200028e06ff */
[----:B------:R-:W-:Y:S02]  /*b0f10*/  SEL R15, RZ, 0x1, P3 ;  /* 0x00000001ff0f7807 */ /* 0x000fe40001800000 */
[----:B------:R-:W-:Y:S01]  /*b0f20*/  IADD3 R14, P1, P3, R53, R22, R14 ;  /* 0x00000016350e7210 */ /* 0x000fe20007b3e00e */
[----:B------:R-:W-:Y:S01]  /*b0f30*/  IMAD.X R19, R2, 0x1, R52, P6 ;  /* 0x0000000102137824 */ /* 0x000fe200030e0634 */
[----:B------:R-:W-:-:S02]  /*b0f40*/  IADD3 R10, P6, PT, R39, R12, RZ ;  /* 0x0000000c270a7210 */ /* 0x000fc40007fde0ff */
[----:B------:R-:W-:Y:S01]  /*b0f50*/  ISETP.GE.U32.AND P0, PT, R53, R30, PT ;  /* 0x0000001e3500720c */ /* 0x000fe20003f06070 */
[----:B------:R-:W-:Y:S01]  /*b0f60*/  IMAD.MOV.U32 R30, RZ, RZ, R21 ;  /* 0x000000ffff1e7224 */ /* 0x000fe200078e0015 */
[----:B------:R-:W-:Y:S02]  /*b0f70*/  IADD3.X R24, PT, PT, R19, R23, RZ, P1, P3 ;  /* 0x0000001713187210 */ /* 0x000fe40000fe64ff */
[----:B------:R-:W-:Y:S01]  /*b0f80*/  IADD3 R13, P3, P5, R15, R36, R16 ;  /* 0x000000240f0d7210 */ /* 0x000fe20007d7e010 */
[----:B------:R-:W-:Y:S01]  /*b0f90*/  IMAD.WIDE.U32.X R30, R27, 0x1, R30, P4 ;  /* 0x000000011b1e7825 */ /* 0x000fe200020e041e */
[C---:B------:R-:W-:Y:S02]  /*b0fa0*/  ISETP.GE.U32.AND P1, PT, R10.reuse, R12, PT ;  /* 0x0000000c0a00720c */ /* 0x040fe40003f26070 */
[----:B------:R-:W-:Y:S01]  /*b0fb0*/  IADD3.X R15, PT, PT, RZ, R37, RZ, P3, P5 ;  /* 0x00000025ff0f7210 */ /* 0x000fe20001fea4ff */
[----:B------:R-:W-:Y:S01]  /*b0fc0*/  IMAD.X R12, R17, 0x1, R32, P6 ;  /* 0x00000001110c7824 */ /* 0x000fe200030e0620 */
[----:B------:R-:W-:-:S02]  /*b0fd0*/  IADD3 R21, P6, PT, R10, R13, RZ ;  /* 0x0000000d0a157210 */ /* 0x000fc40007fde0ff */
[----:B------:R-:W-:Y:S02]  /*b0fe0*/  ISETP.GE.U32.AND P5, PT, R14, R53, PT ;  /* 0x000000350e00720c */ /* 0x000fe40003fa6070 */
[----:B------:R-:W-:Y:S01]  /*b0ff0*/  ISETP.GE.U32.AND P3, PT, R21, R10, PT ;  /* 0x0000000a1500720c */ /* 0x000fe20003f66070 */
[C---:B------:R-:W-:Y:S01]  /*b1000*/  IMAD.X R15, R12.reuse, 0x1, R15, P6 ;  /* 0x000000010c0f7824 */ /* 0x040fe200030e060f */
[----:B------:R-:W-:Y:S02]  /*b1010*/  ISETP.GE.U32.AND.EX P1, PT, R12, R17, PT, P1 ;  /* 0x000000110c00720c */ /* 0x000fe40003f26110 */
[----:B------:R-:W-:Y:S01]  /*b1020*/  ISETP.GE.U32.AND.EX P0, PT, R19, R2, PT, P0 ;  /* 0x000000021300720c */ /* 0x000fe20003f06100 */
[C---:B------:R-:W-:Y:S01]  /*b1030*/  IMAD.WIDE.U32 R16, R15.reuse, 0x3d1, RZ ;  /* 0x000003d10f107825 */ /* 0x040fe200078e00ff */
        /* <DEDUP_REMOVED lines=9> */
[----:B------:R-:W-:Y:S01]  /*b10d0*/  IMAD.X R21, RZ, RZ, RZ, P0 ;  /* 0x000000ffff157224 */ /* 0x000fe200000e06ff */
[----:B------:R-:W-:Y:S01]  /*b10e0*/  IADD3 R19, P1, P4, R19, R30, R2 ;  /* 0x0000001e13137210 */ /* 0x000fe20007c3e002 */
[----:B------:R-:W-:Y:S01]  /*b10f0*/  IMAD.MOV.U32 R20, RZ, RZ, R17 ;  /* 0x000000ffff147224 */ /* 0x000fe200078e0011 */
[----:B------:R-:W-:-:S02]  /*b1100*/  IADD3.X R41, PT, PT, RZ, R41, RZ, P3, P6 ;  /* 0x00000029ff297210 */ /* 0x000fc40001fec4ff */
[----:B------:R-:W-:Y:S02]  /*b1110*/  IADD3 R48, P5, PT, R48, R12, RZ ;  /* 0x0000000c30307210 */ /* 0x000fe40007fbe0ff */
[----:B------:R-:W-:Y:S01]  /*b1120*/  IADD3 R10, P3, PT, R13, R16, RZ ;  /* 0x000000100d0a7210 */ /* 0x000fe20007f7e0ff */
[----:B------:R-:W-:Y:S01]  /*b1130*/  IMAD.WIDE.U32 R22, R41, 0x3d1, RZ ;  /* 0x000003d129167825 */ /* 0x000fe200078e00ff */
[----:B------:R-:W-:Y:S02]  /*b1140*/  IADD3.X R2, PT, PT, RZ, R31, RZ, P1, P4 ;  /* 0x0000001fff027210 */ /* 0x000fe40000fe84ff */
[----:B------:R-:W-:Y:S01]  /*b1150*/  IADD3 R13, P4, PT, R48, R19, RZ ;  /* 0x00000013300d7210 */ /* 0x000fe20007f9e0ff */
[----:B------:R-:W-:Y:S01]  /*b1160*/  IMAD.X R47, R10, 0x1, R47, P5 ;  /* 0x000000010a2f7824 */ /* 0x000fe200028e062f */
[----:B------:R-:W-:Y:S01]  /*b1170*/  ISETP.GE.U32.AND P0, PT, R48, R12, PT ;  /* 0x0000000c3000720c */ /* 0x000fe20003f06070 */
[----:B------:R-:W-:Y:S01]  /*b1180*/  IMAD.WIDE.U32.X R20, R15, 0x1, R20, P3 ;  /* 0x000000010f147825 */ /* 0x000fe200018e0414 */
[----:B------:R-:W-:-:S02]  /*b1190*/  ISETP.GE.U32.AND P1, PT, R13, R48, PT ;  /* 0x000000300d00720c */ /* 0x000fc40003f26070 */
        /* <DEDUP_REMOVED lines=67> */
.L_x_2119:
[----:B------:R-:W-:Y:S05]  /*b15d0*/  BSYNC.RECONVERGENT B3 ;  /* 0x0000000000037941 */ /* 0x000fea0003800200 */
.L_x_2118:
        /* <DEDUP_REMOVED lines=13> */
.L_x_2121:
        /* <DEDUP_REMOVED lines=10> */
.L_x_2122:
[----:B------:R-:W-:Y:S05]  /*b1750*/  BSYNC.RECONVERGENT B3 ;  /* 0x0000000000037941 */ /* 0x000fea0003800200 */
.L_x_2120:
[----:B------:R-:W-:Y:S05]  /*b1760*/  @P2 BRA `(.L_x_2123) ;  /* 0xffffffc400382947 */ /* 0x000fea000383ffff */
.L_x_2111:
[----:B------:R-:W-:Y:S05]  /*b1770*/  BSYNC.RECONVERGENT B2 ;  /* 0x0000000000027941 */ /* 0x000fea0003800200 */
.L_x_2110:
[----:B------:R-:W1:Y:S02]  /*b1780*/  LDC.64 R4, c[0x0][0x3b0] ;  /* 0x0000ec00ff047b82 */ /* 0x000e640000000a00 */
[----:B-1----:R1:W2:Y:S01]  /*b1790*/  LDG.E R16, desc[UR52][R4.64] ;  /* 0x0000003404107981 */ /* 0x0022a2000c1e1900 */
[----:B------:R-:W-:Y:S02]  /*b17a0*/  IMAD.MOV.U32 R6, RZ, RZ, R14 ;  /* 0x000000ffff067224 */ /* 0x000fe400078e000e */
[----:B------:R-:W-:Y:S02]  /*b17b0*/  IMAD.MOV.U32 R7, RZ, RZ, R24 ;  /* 0x000000ffff077224 */ /* 0x000fe400078e0018 */
[----:B------:R-:W-:Y:S02]  /*b17c0*/  IMAD.MOV.U32 R8, RZ, RZ, R13 ;  /* 0x000000ffff087224 */ /* 0x000fe400078e000d */
[----:B------:R-:W-:Y:S02]  /*b17d0*/  IMAD.MOV.U32 R9, RZ, RZ, R2 ;  /* 0x000000ffff097224 */ /* 0x000fe400078e0002 */
[----:B------:R-:W-:-:S02]  /*b17e0*/  IMAD.MOV.U32 R55, RZ, RZ, RZ ;  /* 0x000000ffff377224 */ /* 0x000fc400078e00ff */
[----:B-1----:R-:W-:Y:S02]  /*b17f0*/  IMAD.MOV.U32 R4, RZ, RZ, R10 ;  /* 0x000000ffff047224 */ /* 0x002fe400078e000a */
[----:B------:R-:W-:Y:S02]  /*b1800*/  IMAD.MOV.U32 R5, RZ, RZ, R11 ;  /* 0x000000ffff057224 */ /* 0x000fe400078e000b */
[----:B------:R-:W-:Y:S02]  /*b1810*/  IMAD.MOV.U32 R10, RZ, RZ, R12 ;  /* 0x000000ffff0a7224 */ /* 0x000fe400078e000c */
[----:B------:R-:W-:Y:S01]  /*b1820*/  IMAD.MOV.U32 R11, RZ, RZ, R15 ;  /* 0x000000ffff0b7224 */ /* 0x000fe200078e000f */
[----:B------:R1:W-:Y:S04]  /*b1830*/  STL.128 [R1+0x8120], R4 ;  /* 0x0081200401007387 */ /* 0x0003e80000100c00 */
[----:B------:R1:W-:Y:S01]  /*b1840*/  STL.128 [R1+0x8130], R8 ;  /* 0x0081300801007387 */ /* 0x0003e20000100c00 */
[----:B--2---:R-:W-:-:S04]  /*b1850*/  ISETP.NE.AND P0, PT, R16, RZ, PT ;  /* 0x000000ff1000720c */ /* 0x004fc80003f05270 */
[----:B-1----:R-:W-:-:S09]  /*b1860*/  P2R R56, PR, RZ, 0x1 ;  /* 0x00000001ff387803 */ /* 0x002fd20000000000 */
.L_x_2157:
[----:B------:R-:W-:-:S13]  /*b1870*/  ISETP.NE.AND P0, PT, R56, RZ, PT ;  /* 0x000000ff3800720c */ /* 0x000fda0003f05270 */
[----:B------:R-:W-:Y:S05]  /*b1880*/  @P0 BRA `(.L_x_1609) ;  /* 0x0000010800ac0947 */ /* 0x000fea0003800000 */
[----:B------:R-:W-:-:S05]  /*b1890*/  LEA R2, R55, UR6, 0x5 ;  /* 0x0000000637027c11 */ /* 0x000fca000f8e28ff */
[----:B------:R-:W2:Y:S04]  /*b18a0*/  LDL.128 R16, [R2] ;  /* 0x0000000002107983 */ /* 0x000ea80000100c00 */
[----:B------:R1:W3:Y:S01]  /*b18b0*/  LDL.128 R20, [R2+0x10] ;  /* 0x0000100002147983 */ /* 0x0002e20000100c00 */
[----:B------:R-:W-:Y:S01]  /*b18c0*/  BSSY.RECONVERGENT B2, `(.L_x_2124) ;  /* 0x000005a000027945 */ /* 0x000fe20003800200 */
        /* <DEDUP_REMOVED lines=12> */
[C---:B-1----:R-:W-:Y:S01]  /*b1990*/  SHF.L.U64.HI R2, R10.reuse, 0x1, R27 ;  /* 0x000000010a027819 */ /* 0x042fe2000001021b */
        /* <DEDUP_REMOVED lines=12> */
[----:B------:R-:W-:Y:S01]  /*b1a60*/  IMAD.WIDE.U32 R6, R18, R18, RZ ;  /* 0x0000001212067225 */ /* 0x000fe200078e00ff */
[----:B------:R-:W-:-:S03]  /*b1a70*/  SEL R14, RZ, 0x1, P0 ;  /* 0x00000001ff0e7807 */ /* 0x000fc60000000000 */
[----:B------:R-:W-:-:S04]  /*b1a80*/  IMAD.WIDE.U32.X R12, R17, R19, R12, P2 ;  /* 0x00000013110c7225 */ /* 0x000fc800010e040c */
        /* <DEDUP_REMOVED lines=11> */
[----:B------:R-:W-:-:S03]  /*b1b40*/  IMAD.WIDE.U32 R8, P3, R20, R21, R8 ;  /* 0x0000001514087225 */ /* 0x000fc60007860008 */
[----:B------:R-:W-:Y:S01]  /*b1b50*/  ISETP.GE.U32.AND.EX P0, PT, R7, R15, PT, P0 ;  /* 0x0000000f0700720c */ /* 0x000fe20003f06100 */
        /* <DEDUP_REMOVED lines=8> */
[----:B------:R-:W-:-:S04]  /*b1be0*/  IMAD.WIDE.U32.X R8, R21, R21, R30, P1 ;  /* 0x0000001515087225 */ /* 0x000fc800008e041e */
[----:B------:R-:W-:Y:S02]  /*b1bf0*/  IMAD.MOV.U32 R28, RZ, RZ, R13 ;  /* 0x000000ffff1c7224 */ /* 0x000fe400078e000d */
[----:B------:R-:W-:Y:S02]  /*b1c00*/  IMAD.MOV.U32 R40, RZ, RZ, R38 ;  /* 0x000000ffff287224 */ /* 0x000fe400078e0026 */
        /* <DEDUP_REMOVED lines=31> */
[----:B------:R-:W-:Y:S01]  /*b1e00*/  ISETP.NE.U32.AND P0, PT, R15, RZ, PT ;  /* 0x000000ff0f00720c */ /* 0x000fe20003f05070 */
[----:B------:R-:W-:-:S03]  /*b1e10*/  IMAD.MOV.U32 R40, RZ, RZ, RZ ;  /* 0x000000ffff287224 */ /* 0x000fc600078e00ff */
[----:B------:R-:W-:-:S04]  /*b1e20*/  ISETP.NE.AND.EX P0, PT, R6, RZ, PT, P0 ;  /* 0x000000ff0600720c */ /* 0x000fc80003f05300 */
[----:B------:R-:W-:-:S04]  /*b1e30*/  SEL R9, RZ, 0x1, P0 ;  /* 0x00000001ff097807 */ /* 0x000fc80000000000 */
[----:B------:R-:W-:-:S05]  /*b1e40*/  IADD3 R12, P0, PT, R9, R12, RZ ;  /* 0x0000000c090c7210 */ /* 0x000fca0007f1e0ff */
[----:B------:R-:W-:-:S08]  /*b1e50*/  IMAD.X R13, RZ, RZ, R13, P0 ;  /* 0x000000ffff0d7224 */ /* 0x000fd000000e060d */
.L_x_2125:
[----:B------:R-:W-:Y:S05]  /*b1e60*/  BSYNC.RECONVERGENT B2 ;  /* 0x0000000000027941 */ /* 0x000fea0003800200 */
.L_x_2124:
[-C--:B------:R-:W-:Y:S01]  /*b1e70*/  IMAD.WIDE.U32 R26, R17, R20.reuse, RZ ;  /* 0x00000014111a7225 */ /* 0x080fe200078e00ff */
[----:B------:R-:W-:Y:S03]  /*b1e80*/  BSSY.RECONVERGENT B2, `(.L_x_2126) ;  /* 0x0000057000027945 */ /* 0x000fe60003800200 */
[----:B------:R-:W-:-:S04]  /*b1e90*/  IMAD.WIDE.U32 R28, R16, R20, RZ ;  /* 0x00000014101c7225 */ /* 0x000fc800078e00ff */
[----:B------:R-:W-:-:S04]  /*b1ea0*/  IMAD.WIDE.U32 R26, P2, R16, R21, R26 ;  /* 0x00000015101a7225 */ /* 0x000fc8000784001a */
[----:B------:R-:W-:Y:S01]  /*b1eb0*/  IMAD R35, R21, R16, RZ ;  /* 0x0000001015237224 */ /* 0x000fe200078e02ff */
[----:B------:R-:W-:Y:S01]  /*b1ec0*/  IADD3 RZ, P1, PT, R29, R26, RZ ;  /* 0x0000001a1dff7210 */ /* 0x000fe20007f3e0ff */
[----:B------:R-:W-:-:S04]  /*b1ed0*/  IMAD.WIDE.U32 R28, R19, R20, RZ ;  /* 0x00000014131c7225 */ /* 0x000fc800078e00ff */
[----:B------:R-:W-:-:S04]  /*b1ee0*/  IMAD.WIDE.U32 R30, R20, R16, RZ ;  /* 0x00000010141e7225 */ /* 0x000fc800078e00ff */
[C---:B------:R-:W-:Y:S02]  /*b1ef0*/  IMAD R41, R17.reuse, R20, R35 ;  /* 0x0000001411297224 */ /* 0x040fe400078e0223 */
[----:B------:R-:W-:-:S04]  /*b1f00*/  IMAD.WIDE.U32 R8, R17, R22, RZ ;  /* 0x0000001611087225 */ /* 0x000fc800078e00ff */
[----:B------:R-:W-:-:S04]  /*b1f10*/  IMAD.WIDE.U32 R34, R18, R20, RZ ;  /* 0x0000001412227225 */ /* 0x000fc800078e00ff */
[----:B------:R-:W-:-:S04]  /*b1f20*/  IMAD.WIDE.U32 R28, P3, R18, R21, R28 ;  /* 0x00000015121c7225 */ /* 0x000fc8000786001c */
[----:B------:R-:W-:Y:S01]  /*b1f30*/  IMAD.SHL.U32 R43, R30, 0x2, RZ ;  /* 0x000000021e2b7824 */ /* 0x000fe200078e00ff */
[----:B------:R-:W-:Y:S01]  /*b1f40*/  IADD3 RZ, P4, PT, R35, R28, RZ ;  /* 0x0000001c23ff7210 */ /* 0x000fe20007f9e0ff */
        /* <DEDUP_REMOVED lines=8> */
[----:B------:R-:W-:Y:S01]  /*b1fd0*/  IMAD.X R37, RZ, RZ, RZ, P0 ;  /* 0x000000ffff257224 */ /* 0x000fe200000e06ff */
[----:B------:R-:W-:Y:S01]  /*b1fe0*/  ISETP.GE.U32.AND P0, PT, R14, R43, PT ;  /* 0x0000002b0e00720c */ /* 0x000fe20003f06070 */
[----:B------:R-:W-:Y:S02]  /*b1ff0*/  IMAD.X R7, R28, 0x1, R7, P5 ;  /* 0x000000011c077824 */ /* 0x000fe400028e0607 */
[----:B------:R-:W-:Y:S02]  /*b2000*/  IMAD R33, R21, R18, RZ ;  /* 0x0000001215217224 */ /* 0x000fe400078e02ff */
[----:B------:R-:W-:Y:S01]  /*b2010*/  IMAD.MOV.U32 R36, RZ, RZ, R9 ;  /* 0x000000ffff247224 */ /* 0x000fe200078e0009 */
[----:B------:R-:W-:Y:S01]  /*b2020*/  ISETP.GE.U32.AND.EX P0, PT, R7, R28, PT, P0 ;  /* 0x0000001c0700720c */ /* 0x000fe20003f06100 */
[----:B------:R-:W-:-:S03]  /*b2030*/  IMAD.WIDE.U32.X R8, R17, R21, R30, P1 ;  /* 0x0000001511087225 */ /* 0x000fc600008e041e */
[----:B------:R-:W-:Y:S01]  /*b2040*/  SEL R28, RZ, 0x1, P0 ;  /* 0x00000001ff1c7807 */ /* 0x000fe20000000000 */
[----:B------:R-:W-:Y:S01]  /*b2050*/  IMAD.WIDE.U32 R26, R20, R18, RZ ;  /* 0x00000012141a7225 */ /* 0x000fe200078e00ff */
[----:B------:R-:W-:Y:S02]  /*b2060*/  SHF.L.W.U32.HI R41, R41, 0x1, R8 ;  /* 0x0000000129297819 */ /* 0x000fe40000010e08 */
[----:B------:R-:W-:Y:S01]  /*b2070*/  SHF.L.W.U32.HI R42, R8, 0x1, R9 ;  /* 0x00000001082a7819 */ /* 0x000fe20000010e09 */
[----:B------:R-:W-:Y:S01]  /*b2080*/  IMAD R33, R19, R20, R33 ;  /* 0x0000001413217224 */ /* 0x000fe200078e0221 */
[----:B------:R-:W-:Y:S01]  /*b2090*/  IADD3 R45, P0, P1, R28, R40, R41 ;  /* 0x000000281c2d7210 */ /* 0x000fe2000791e029 */
[----:B------:R-:W-:Y:S02]  /*b20a0*/  IMAD R35, R23, R16, RZ ;  /* 0x0000001017237224 */ /* 0x000fe400078e02ff */
[----:B------:R-:W-:Y:S01]  /*b20b0*/  IMAD.IADD R27, R27, 0x1, R33 ;  /* 0x000000011b1b7824 */ /* 0x000fe200078e0221 */
[----:B------:R-:W-:Y:S01]  /*b20c0*/  IADD3.X R42, PT, PT, RZ, R39, R42, P0, P1 ;  /* 0x00000027ff2a7210 */ /* 0x000fe200007e242a */
[----:B------:R-:W-:Y:S01]  /*b20d0*/  IMAD R35, R17, R22, R35 ;  /* 0x0000001611237224 */ /* 0x000fe200078e0223 */
[----:B------:R-:W-:Y:S01]  /*b20e0*/  ISETP.GE.U32.AND P1, PT, R45, R40, PT ;  /* 0x000000282d00720c */ /* 0x000fe20003f26070 */
[----:B------:R-:W-:-:S03]  /*b20f0*/  IMAD.WIDE.U32 R30, R16, R22, R26 ;  /* 0x00000016101e7225 */ /* 0x000fc600078e001a */
[----:B------:R-:W-:Y:S01]  /*b2100*/  ISETP.GE.U32.AND.EX P1, PT, R42, R39, PT, P1 ;  /* 0x000000272a00720c */ /* 0x000fe20003f26110 */
[----:B------:R-:W-:Y:S01]  /*b2110*/  IMAD.WIDE.U32 R32, R22, R16, RZ ;  /* 0x0000001016207225 */ /* 0x000fe200078e00ff */
[----:B------:R-:W-:-:S03]  /*b2120*/  LEA R8, P0, R30, R45, 0x1 ;  /* 0x0000002d1e087211 */ /* 0x000fc600078008ff */
[----:B------:R-:W-:Y:S02]  /*b2130*/  IMAD.IADD R9, R35, 0x1, R31 ;  /* 0x0000000123097824 */ /* 0x000fe400078e021f */
[----:B------:R-:W-:Y:S02]  /*b2140*/  IMAD.SHL.U32 R41, R32, 0x2, RZ ;  /* 0x0000000220297824 */ /* 0x000fe400078e00ff */
[----:B------:R-:W-:Y:S01]  /*b2150*/  IMAD.IADD R28, R33, 0x1, R35 ;  /* 0x00000001211c7824 */ /* 0x000fe200078e0223 */
[----:B------:R-:W-:Y:S01]  /*b2160*/  LEA.HI.X R9, R30, R42, R9, 0x1, P0 ;  /* 0x0000002a1e097211 */ /* 0x000fe200000f0c09 */
[-C--:B------:R-:W-:Y:S01]  /*b2170*/  IMAD.WIDE.U32 R34, R19, R22.reuse, RZ ;  /* 0x0000001613227225 */ /* 0x080fe200078e00ff */
[----:B------:R-:W-:Y:S02]  /*b2180*/  IADD3 R45, P0, PT, R41, R45, RZ ;  /* 0x0000002d292d7210 */ /* 0x000fe40007f1e0ff */
[----:B------:R-:W-:Y:S01]  /*b2190*/  SHF.L.U64.HI R43, R32, 0x1, R28 ;  /* 0x00000001202b7819 */ /* 0x000fe2000001021c */
[----:B------:R-:W-:-:S04]  /*b21a0*/  IMAD.WIDE.U32 R30, R18, R22, RZ ;  /* 0x00000016121e7225 */ /* 0x000fc800078e00ff */
[----:B------:R-:W-:Y:S01]  /*b21b0*/  IMAD.X R30, R43, 0x1, R42, P0 ;  /* 0x000000012b1e7824 */ /* 0x000fe200000e062a */
[----:B------:R-:W-:Y:S01]  /*b21c0*/  ISETP.GE.U32.AND P0, PT, R45, R41, PT ;  /* 0x000000292d00720c */ /* 0x000fe20003f06070 */
[----:B------:R-:W-:-:S03]  /*b21d0*/  IMAD.WIDE.U32 R34, P5, R18, R23, R34 ;  /* 0x0000001712227225 */ /* 0x000fc600078a0022 */
[----:B------:R-:W-:Y:S01]  /*b21e0*/  ISETP.GE.U32.AND.EX P0, PT, R30, R43, PT, P0 ;  /* 0x0000002b1e00720c */ /* 0x000fe20003f06100 */
[----:B------:R-:W-:Y:S01]  /*b21f0*/  IMAD.WIDE.U32.X R36, R17, R23, R36, P2 ;  /* 0x0000001711247225 */ /* 0x000fe200010e0424 */
[----:B------:R-:W-:-:S03]  /*b2200*/  ISETP.GE.U32.AND P2, PT, R8, R45, PT ;  /* 0x0000002d0800720c */ /* 0x000fc60003f46070 */
[----:B------:R-:W-:Y:S01]  /*b2210*/  IMAD.X R33, RZ, RZ, RZ, P3 ;  /* 0x000000ffff217224 */ /* 0x000fe200018e06ff */
[----:B------:R-:W-:Y:S01]  /*b2220*/  IADD3 RZ, P3, PT, R31, R34, RZ ;  /* 0x000000221fff7210 */ /* 0x000fe20007f7e0ff */
[----:B------:R-:W-:Y:S01]  /*b2230*/  IMAD.MOV.U32 R32, RZ, RZ, R29 ;  /* 0x000000ffff207224 */ /* 0x000fe200078e001d */
[----:B------:R-:W-:Y:S01]  /*b2240*/  ISETP.GE.U32.AND.EX P2, PT, R9, R30, PT, P2 ;  /* 0x0000001e0900720c */ /* 0x000fe20003f46120 */
[----:B------:R-:W-:Y:S01]  /*b2250*/  IMAD.X R31, RZ, RZ, RZ, P5 ;  /* 0x000000ffff1f7224 */ /* 0x000fe200028e06ff */
[----:B------:R-:W-:Y:S01]  /*b2260*/  SHF.L.W.U32.HI R29, R28, 0x1, R36 ;  /* 0x000000011c1d7819 */ /* 0x000fe20000010e24 */
[----:B------:R-:W-:Y:S01]  /*b2270*/  IMAD.WIDE.U32.X R32, R19, R21, R32, P4 ;  /* 0x0000001513207225 */ /* 0x000fe200020e0420 */
[----:B------:R-:W-:-:S03]  /*b2280*/  SEL R28, RZ, 0x1, P0 ;  /* 0x00000001ff1c7807 */ /* 0x000fc60000000000 */
        /* <DEDUP_REMOVED lines=22> */
.L_x_2127:
[----:B------:R-:W-:Y:S05]  /*b23f0*/  BSYNC.RECONVERGENT B2 ;  /* 0x0000000000027941 */ /* 0x000fea0003800200 */
.L_x_2126:
[----:B------:R-:W-:Y:S01]  /*b2400*/  SHF.L.W.U32.HI R26, R27, 0x1, R32 ;  /* 0x000000011b1a7819 */ /* 0x000fe20000010e20 */
[----:B------:R-:W-:Y:S01]  /*b2410*/  IMAD.WIDE.U32.X R30, R19, R23, R30, P3 ;  /* 0x00000017131e7225 */ /* 0x000fe200018e041e */
[----:B------:R-:W-:Y:S01]  /*b2420*/  IADD3 R35, P4, P1, R28, R10, R29 ;  /* 0x0000000a1c237210 */ /* 0x000fe2000799e01d */
[----:B------:R-:W-:Y:S01]  /*b2430*/  BSSY.RECONVERGENT B2, `(.L_x_2128) ;  /* 0x0000028000027945 */ /* 0x000fe20003800200 */
[----:B------:R-:W-:Y:S01]  /*b2440*/  SEL R27, RZ, 0x1, P2 ;  /* 0x00000001ff1b7807 */ /* 0x000fe20001000000 */
[-C--:B------:R-:W-:Y:S01]  /*b2450*/  IMAD R29, R23, R18.reuse, RZ ;  /* 0x00000012171d7224 */ /* 0x080fe200078e02ff */
[----:B------:R-:W-:Y:S02]  /*b2460*/  SHF.L.W.U32.HI R37, R36, 0x1, R37 ;  /* 0x0000000124257819 */ /* 0x000fe40000010e25 */
[----:B------:R-:W-:Y:S01]  /*b2470*/  IADD3 R39, P2, P5, R27, R35, R26 ;  /* 0x000000231b277210 */ /* 0x000fe20007d5e01a */
[----:B------:R-:W-:Y:S01]  /*b2480*/  IMAD.WIDE.U32 R26, R22, R18, RZ ;  /* 0x00000012161a7225 */ /* 0x000fe200078e00ff */
[----:B------:R-:W-:-:S02]  /*b2490*/  IADD3.X R37, PT, PT, RZ, R2, R37, P4, P1 ;  /* 0x00000002ff257210 */ /* 0x000fc400027e2425 */
[----:B------:R-:W-:Y:S01]  /*b24a0*/  SHF.L.W.U32.HI R32, R32, 0x1, R33 ;  /* 0x0000000120207819 */ /* 0x000fe20000010e21 */
[----:B------:R-:W-:Y:S01]  /*b24b0*/  IMAD R29, R19, R22, R29 ;  /* 0x00000016131d7224 */ /* 0x000fe200078e021d */
[----:B------:R-:W-:Y:S01]  /*b24c0*/  ISETP.GE.U32.AND P0, PT, R35, R10, PT ;  /* 0x0000000a2300720c */ /* 0x000fe20003f06070 */
[----:B------:R-:W-:Y:S01]  /*b24d0*/  IMAD.SHL.U32 R10, R26, 0x2, RZ ;  /* 0x000000021a0a7824 */ /* 0x000fe200078e00ff */
[----:B------:R-:W-:Y:S01]  /*b24e0*/  ISETP.GE.U32.AND P1, PT, R39, R35, PT ;  /* 0x000000232700720c */ /* 0x000fe20003f26070 */
[----:B------:R-:W-:Y:S01]  /*b24f0*/  IMAD.IADD R35, R27, 0x1, R29 ;  /* 0x000000011b237824 */ /* 0x000fe200078e021d */
[----:B------:R-:W-:Y:S01]  /*b2500*/  IADD3.X R32, PT, PT, RZ, R37, R32, P2, P5 ;  /* 0x00000025ff207210 */ /* 0x000fe200017ea420 */
[----:B------:R-:W-:Y:S01]  /*b2510*/  IMAD.WIDE.U32 R28, R21, R22, RZ ;  /* 0x00000016151c7225 */ /* 0x000fe200078e00ff */
[----:B------:R-:W-:Y:S02]  /*b2520*/  ISETP.GE.U32.AND.EX P2, PT, R37, R2, PT, P0 ;  /* 0x000000022500720c */ /* 0x000fe40003f46100 */
[----:B------:R-:W-:-:S02]  /*b2530*/  IADD3 R39, P4, PT, R10, R39, RZ ;  /* 0x000000270a277210 */ /* 0x000fc40007f9e0ff */
[----:B------:R-:W-:Y:S02]  /*b2540*/  SHF.L.U64.HI R33, R26, 0x1, R35 ;  /* 0x000000011a217819 */ /* 0x000fe40000010223 */
[----:B------:R-:W-:Y:S01]  /*b2550*/  ISETP.GE.U32.AND.EX P0, PT, R32, R37, PT, P1 ;  /* 0x000000252000720c */ /* 0x000fe20003f06110 */
[----:B------:R-:W-:Y:S01]  /*b2560*/  IMAD R37, R23, R20, RZ ;  /* 0x0000001417257224 */ /* 0x000fe200078e02ff */
[----:B------:R-:W-:Y:S01]  /*b2570*/  ISETP.GE.U32.AND P1, PT, R39, R10, PT ;  /* 0x0000000a2700720c */ /* 0x000fe20003f26070 */
[----:B------:R-:W-:Y:S01]  /*b2580*/  IMAD.X R2, R33, 0x1, R32, P4 ;  /* 0x0000000121027824 */ /* 0x000fe200020e0620 */
[----:B------:R-:W-:Y:S01]  /*b2590*/  SHF.L.W.U32.HI R10, R35, 0x1, R30 ;  /* 0x00000001230a7819 */ /* 0x000fe20000010e1e */
[----:B------:R-:W-:-:S03]  /*b25a0*/  IMAD.WIDE.U32 R26, P4, R20, R23, R28 ;  /* 0x00000017141a7225 */ /* 0x000fc6000788001c */
        /* <DEDUP_REMOVED lines=16> */
.L_x_2129:
[----:B------:R-:W-:Y:S05]  /*b26b0*/  BSYNC.RECONVERGENT B2 ;  /* 0x0000000000027941 */ /* 0x000fea0003800200 */
.L_x_2128:
        /* <DEDUP_REMOVED lines=15> */
.L_x_2131:
[----:B------:R-:W-:Y:S05]  /*b27b0*/  BSYNC.RECONVERGENT B2 ;  /* 0x0000000000027941 */ /* 0x000fea0003800200 */
.L_x_2130:
[-C--:B------:R-:W-:Y:S01]  /*b27c0*/  IADD3 R10, P2, P3, R28, R11.reuse, R10 ;  /* 0x0000000b1c0a7210 */ /* 0x080fe20007b5e00a */
[-C--:B------:R-:W-:Y:S01]  /*b27d0*/  IMAD R25, R21, R22.reuse, R37 ;  /* 0x0000001615197224 */ /* 0x080fe200078e0225 */
[----:B------:R-:W-:Y:S01]  /*b27e0*/  SHF.L.W.U32.HI R31, R30, 0x1, R31 ;  /* 0x000000011e1f7819 */ /* 0x000fe20000010e1f */
[----:B------:R-:W-:Y:S01]  /*b27f0*/  IMAD.WIDE.U32 R28, R20, R22, RZ ;  /* 0x00000016141c7225 */ /* 0x000fe200078e00ff */
[----:B------:R-:W-:Y:S01]  /*b2800*/  ISETP.GE.U32.AND P0, PT, R10, R11, PT ;  /* 0x0000000b0a00720c */ /* 0x000fe20003f06070 */
[----:B------:R-:W-:Y:S01]  /*b2810*/  BSSY.RECONVERGENT B2, `(.L_x_2132) ;  /* 0x0000090000027945 */ /* 0x000fe20003800200 */
[----:B------:R-:W-:Y:S01]  /*b2820*/  IADD3.X R31, PT, PT, RZ, R38, R31, P2, P3 ;  /* 0x00000026ff1f7210 */ /* 0x000fe200017e641f */
[----:B------:R-:W-:-:S03]  /*b2830*/  IMAD.WIDE.U32 R36, R2, 0x3d1, RZ ;  /* 0x000003d102247825 */ /* 0x000fc600078e00ff */
[----:B------:R-:W-:Y:S01]  /*b2840*/  ISETP.GE.U32.AND.EX P0, PT, R31, R38, PT, P0 ;  /* 0x000000261f00720c */ /* 0x000fe20003f06100 */
[----:B------:R-:W-:-:S04]  /*b2850*/  IMAD.WIDE.U32 R34, R22, R20, RZ ;  /* 0x0000001416227225 */ /* 0x000fc800078e00ff */
[----:B------:R-:W-:Y:S01]  /*b2860*/  IMAD.X R33, RZ, RZ, RZ, P4 ;  /* 0x000000ffff217224 */ /* 0x000fe200020e06ff */
[----:B------:R-:W-:Y:S01]  /*b2870*/  IADD3 RZ, P4, PT, R29, R26, RZ ;  /* 0x0000001a1dff7210 */ /* 0x000fe20007f9e0ff */
[----:B------:R-:W-:Y:S02]  /*b2880*/  IMAD.MOV.U32 R32, RZ, RZ, R27 ;  /* 0x000000ffff207224 */ /* 0x000fe400078e001b */
[----:B------:R-:W-:Y:S02]  /*b2890*/  IMAD.IADD R11, R35, 0x1, R25 ;  /* 0x00000001230b7824 */ /* 0x000fe400078e0219 */
[----:B------:R-:W-:-:S03]  /*b28a0*/  IMAD.WIDE.U32 R36, P1, R39, 0x1, R36 ;  /* 0x0000000127247825 */ /* 0x000fc60007820024 */
[----:B------:R-:W-:Y:S01]  /*b28b0*/  SHF.L.U64.HI R40, R34, 0x1, R11 ;  /* 0x0000000122287819 */ /* 0x000fe2000001020b */
[----:B------:R-:W-:-:S04]  /*b28c0*/  IMAD.WIDE.U32 R26, R39, 0x3d1, RZ ;  /* 0x000003d1271a7825 */ /* 0x000fc800078e00ff */
[----:B------:R-:W-:Y:S01]  /*b28d0*/  IMAD.SHL.U32 R30, R34, 0x2, RZ ;  /* 0x00000002221e7824 */ /* 0x000fe200078e00ff */
[----:B------:R-:W-:Y:S01]  /*b28e0*/  IADD3 R27, P3, PT, R27, R36, RZ ;  /* 0x000000241b1b7210 */ /* 0x000fe20007f7e0ff */
[----:B------:R-:W-:-:S03]  /*b28f0*/  IMAD.WIDE.U32.X R32, R21, R23, R32, P4 ;  /* 0x0000001715207225 */ /* 0x000fc600020e0420 */
[----:B------:R-:W-:Y:S01]  /*b2900*/  IADD3 R25, P2, PT, R30, R10, RZ ;  /* 0x0000000a1e197210 */ /* 0x000fe20007f5e0ff */
[----:B------:R-:W-:Y:S01]  /*b2910*/  IMAD.X R29, RZ, RZ, RZ, P1 ;  /* 0x000000ffff1d7224 */ /* 0x000fe200008e06ff */
[----:B------:R-:W-:Y:S01]  /*b2920*/  SHF.L.W.U32.HI R34, R11, 0x1, R32 ;  /* 0x000000010b227819 */ /* 0x000fe20000010e20 */
[----:B------:R-:W-:Y:S01]  /*b2930*/  IMAD.MOV.U32 R28, RZ, RZ, R37 ;  /* 0x000000ffff1c7224 */ /* 0x000fe200078e0025 */
[----:B------:R-:W-:Y:S01]  /*b2940*/  SHF.L.W.U32.HI R35, R32, 0x1, R33 ;  /* 0x0000000120237819 */ /* 0x000fe20000010e21 */
[----:B------:R-:W-:Y:S01]  /*b2950*/  IMAD.X R33, R40, 0x1, R31, P2 ;  /* 0x0000000128217824 */ /* 0x000fe200010e061f */
[----:B------:R-:W-:Y:S01]  /*b2960*/  ISETP.GE.U32.AND P1, PT, R25, R30, PT ;  /* 0x0000001e1900720c */ /* 0x000fe20003f26070 */
[----:B------:R-:W-:-:S03]  /*b2970*/  IMAD.WIDE.U32 R10, R16, R16, R26 ;  /* 0x00000010100a7225 */ /* 0x000fc600078e001a */
[----:B------:R-:W-:Y:S01]  /*b2980*/  ISETP.GE.U32.AND.EX P1, PT, R33, R40, PT, P1 ;  /* 0x000000282100720c */ /* 0x000fe20003f26110 */
[----:B------:R-:W-:Y:S01]  /*b2990*/  IMAD.WIDE.U32.X R28, R2, 0x1, R28, P3 ;  /* 0x00000001021c7825 */ /* 0x000fe200018e041c */
[----:B------:R-:W-:Y:S02]  /*b29a0*/  ISETP.GE.U32.AND P4, PT, R10, R26, PT ;  /* 0x0000001a0a00720c */ /* 0x000fe40003f86070 */
[----:B------:R-:W-:Y:S01]  /*b29b0*/  @!P0 IADD3 R15, P3, PT, R15, 0x1, RZ ;  /* 0x000000010f0f8810 */ /* 0x000fe20007f7e0ff */
[----:B------:R-:W-:-:S04]  /*b29c0*/  IMAD.WIDE.U32 R30, R33, 0x3d1, RZ ;  /* 0x000003d1211e7825 */ /* 0x000fc800078e00ff */
[----:B------:R-:W-:Y:S01]  /*b29d0*/  IMAD.IADD R2, R24, 0x1, R11 ;  /* 0x0000000118027824 */ /* 0x000fe200078e020b */
[----:B------:R-:W-:Y:S01]  /*b29e0*/  SEL R11, RZ, 0x1, P1 ;  /* 0x00000001ff0b7807 */ /* 0x000fe20000800000 */
[----:B------:R-:W-:Y:S01]  /*b29f0*/  IMAD.WIDE.U32 R30, P2, R25, 0x1, R30 ;  /* 0x00000001191e7825 */ /* 0x000fe2000784001e */
[----:B------:R-:W-:Y:S02]  /*b2a00*/  @!P0 ISETP.NE.U32.AND P1, PT, R15, RZ, PT ;  /* 0x000000ff0f00820c */ /* 0x000fe40003f25070 */
[----:B------:R-:W-:Y:S01]  /*b2a10*/  ISETP.GE.U32.AND.EX P4, PT, R2, R27, PT, P4 ;  /* 0x0000001b0200720c */ /* 0x000fe20003f86140 */
[----:B------:R-:W-:-:S04]  /*b2a20*/  IMAD.WIDE.U32 R26, R25, 0x3d1, RZ ;  /* 0x000003d1191a7825 */ /* 0x000fc800078e00ff */
[----:B------:R-:W-:Y:S01]  /*b2a30*/  IMAD.X R25, RZ, RZ, RZ, P2 ;  /* 0x000000ffff197224 */ /* 0x000fe200010e06ff */
[----:B------:R-:W-:Y:S01]  /*b2a40*/  IADD3 R37, P2, PT, R4, R26, RZ ;  /* 0x0000001a04257210 */ /* 0x000fe20007f5e0ff */
[----:B------:R-:W-:Y:S01]  /*b2a50*/  @!P0 IMAD.X R6, RZ, RZ, R6, P3 ;  /* 0x000000ffff068224 */ /* 0x000fe200018e0606 */
[-C--:B------:R-:W-:Y:S01]  /*b2a60*/  IADD3 R34, P5, P3, R11, R15.reuse, R34 ;  /* 0x0000000f0b227210 */ /* 0x080fe20007bbe022 */
[----:B------:R-:W-:Y:S01]  /*b2a70*/  IMAD.MOV.U32 R24, RZ, RZ, R31 ;  /* 0x000000ffff187224 */ /* 0x000fe200078e001f */
[----:B------:R-:W-:Y:S02]  /*b2a80*/  SEL R4, RZ, 0x1, P4 ;  /* 0x00000001ff047807 */ /* 0x000fe40002000000 */
[----:B------:R-:W-:Y:S02]  /*b2a90*/  IADD3 R27, P4, PT, R27, R30, RZ ;  /* 0x0000001e1b1b7210 */ /* 0x000fe40007f9e0ff */
[----:B------:R-:W-:Y:S02]  /*b2aa0*/  IADD3.X R11, PT, PT, RZ, R6, R35, P5, P3 ;  /* 0x00000006ff0b7210 */ /* 0x000fe40002fe6423 */
[----:B------:R-:W-:Y:S01]  /*b2ab0*/  IADD3 R4, P3, P5, R37, R28, R4 ;  /* 0x0000001c25047210 */ /* 0x000fe20007d7e004 */
[----:B------:R-:W-:Y:S01]  /*b2ac0*/  IMAD.X R28, R27, 0x1, R5, P2 ;  /* 0x000000011b1c7824 */ /* 0x000fe200010e0605 */
[----:B------:R-:W-:Y:S01]  /*b2ad0*/  @!P0 ISETP.NE.AND.EX P1, PT, R6, RZ, PT, P1 ;  /* 0x000000ff0600820c */ /* 0x000fe20003f25310 */
[----:B------:R-:W-:Y:S01]  /*b2ae0*/  IMAD.WIDE.U32.X R30, R33, 0x1, R24, P4 ;  /* 0x00000001211e7825 */ /* 0x000fe200020e0418 */
[----:B------:R-:W-:-:S02]  /*b2af0*/  ISETP.GE.U32.AND P2, PT, R34, R15, PT ;  /* 0x0000000f2200720c */ /* 0x000fc40003f46070 */
[----:B------:R-:W-:Y:S02]  /*b2b00*/  @!P0 SEL R35, RZ, 0x1, P1 ;  /* 0x00000001ff238807 */ /* 0x000fe40000800000 */
[----:B------:R-:W-:Y:S02]  /*b2b10*/  IADD3.X R5, PT, PT, R28, R29, RZ, P3, P5 ;  /* 0x0000001d1c057210 */ /* 0x000fe40001fea4ff */
[----:B------:R-:W-:Y:S02]  /*b2b20*/  ISETP.GE.U32.AND P1, PT, R37, R26, PT ;  /* 0x0000001a2500720c */ /* 0x000fe40003f26070 */
[----:B------:R-:W-:Y:S02]  /*b2b30*/  ISETP.GE.U32.AND P3, PT, R4, R37, PT ;  /* 0x000000250400720c */ /* 0x000fe40003f66070 */
[----:B------:R-:W-:Y:S01]  /*b2b40*/  ISETP.GE.U32.AND.EX P1, PT, R28, R27, PT, P1 ;  /* 0x0000001b1c00720c */ /* 0x000fe20003f26110 */
[----:B------:R-:W-:Y:S01]  /*b2b50*/  IMAD.WIDE.U32 R26, R34, 0x3d1, RZ ;  /* 0x000003d1221a7825 */ /* 0x000fe200078e00ff */
[----:B------:R-:W-:-:S02]  /*b2b60*/  ISETP.GE.U32.AND.EX P3, PT, R5, R28, PT, P3 ;  /* 0x0000001c0500720c */ /* 0x000fc40003f66130 */
[C---:B------:R-:W-:Y:S01]  /*b2b70*/  ISETP.GE.U32.AND.EX P2, PT, R11.reuse, R6, PT, P2 ;  /* 0x000000060b00720c */ /* 0x040fe20003f46120 */
[----:B------:R-:W-:Y:S01]  /*b2b80*/  IMAD.WIDE.U32 R28, R11, 0x3d1, RZ ;  /* 0x000003d10b1c7825 */ /* 0x000fe200078e00ff */
[----:B------:R-:W-:Y:S02]  /*b2b90*/  SEL R6, RZ, 0x1, P1 ;  /* 0x00000001ff067807 */ /* 0x000fe40000800000 */
[----:B------:R-:W-:Y:S02]  /*b2ba0*/  SEL R15, RZ, 0x1, P3 ;  /* 0x00000001ff0f7807 */ /* 0x000fe40001800000 */
[----:B------:R-:W-:Y:S01]  /*b2bb0*/  @!P0 IADD3 R12, P5, PT, R35, R12, RZ ;  /* 0x0000000c230c8210 */ /* 0x000fe20007fbe0ff */
[----:B------:R-:W-:Y:S01]  /*b2bc0*/  IMAD.WIDE.U32 R24, P1, R34, 0x1, R28 ;  /* 0x0000000122187825 */ /* 0x000fe2000782001c */
[----:B------:R-:W-:Y:S02]  /*b2bd0*/  SEL R33, RZ, 0x1, P2 ;  /* 0x00000001ff217807 */ /* 0x000fe40001000000 */
[----:B------:R-:W-:Y:S01]  /*b2be0*/  IADD3 R6, P3, P4, R15, R30, R6 ;  /* 0x0000001e0f067210 */ /* 0x000fe20007c7e006 */
[----:B------:R-:W-:Y:S01]  /*b2bf0*/  @!P0 IMAD.X R13, RZ, RZ, R13, P5 ;  /* 0x000000ffff0d8224 */ /* 0x000fe200028e060d */
[----:B------:R-:W-:Y:S01]  /*b2c00*/  IADD3 R33, P2, PT, R12, R33, RZ ;  /* 0x000000210c217210 */ /* 0x000fe20007f5e0ff */
[----:B------:R-:W-:Y:S01]  /*b2c10*/  IMAD.X R15, RZ, RZ, RZ, P1 ;  /* 0x000000ffff0f7224 */ /* 0x000fe200008e06ff */
[----:B------:R-:W-:-:S02]  /*b2c20*/  IADD3.X R31, PT, PT, RZ, R31, RZ, P3, P4 ;  /* 0x0000001fff1f7210 */ /* 0x000fc40001fe84ff */
[----:B------:R-:W-:Y:S01]  /*b2c30*/  IADD3 R29, P0, PT, R14, R26, RZ ;  /* 0x0000001a0e1d7210 */ /* 0x000fe20007f1e0ff */
[----:B------:R-:W-:Y:S01]  /*b2c40*/  IMAD.MOV.U32 R14, RZ, RZ, R25 ;  /* 0x000000ffff0e7224 */ /* 0x000fe200078e0019 */
[----:B------:R-:W-:Y:S01]  /*b2c50*/  IADD3 R28, P3, PT, R27, R24, RZ ;  /* 0x000000181b1c7210 */ /* 0x000fe20007f7e0ff */
[----:B------:R-:W-:Y:S01]  /*b2c60*/  IMAD.X R27, RZ, RZ, R13, P2 ;  /* 0x000000ffff1b7224 */ /* 0x000fe200010e060d */
        /* <DEDUP_REMOVED lines=10> */
[----:B------:R-:W-:-:S03]  /*b2d10*/  IMAD.WIDE.U32 R24, R33, 0x3d1, RZ ;  /* 0x000003d121187825 */ /* 0x000fc600078e00ff */
[----:B------:R-:W-:Y:S01]  /*b2d20*/  SEL R29, RZ, 0x1, P1 ;  /* 0x00000001ff1d7807 */ /* 0x000fe20000800000 */
[----:B------:R-:W-:Y:S01]  /*b2d30*/  IMAD.WIDE.U32 R12, P3, R33, 0x1, R12 ;  /* 0x00000001210c7825 */ /* 0x000fe2000786000c */
[----:B------:R-:W-:Y:S02]  /*b2d40*/  IADD3 R11, P5, PT, R8, R24, RZ ;  /* 0x00000018080b7210 */ /* 0x000fe40007fbe0ff */
[----:B------:R-:W-:Y:S02]  /*b2d50*/  IADD3 R8, P0, P1, R29, R14, R26 ;  /* 0x0000000e1d087210 */ /* 0x000fe4000791e01a */
[----:B------:R-:W-:Y:S01]  /*b2d60*/  IADD3 R14, P2, PT, R25, R12, RZ ;  /* 0x0000000c190e7210 */ /* 0x000fe20007f5e0ff */
[----:B------:R-:W1:Y:S01]  /*b2d70*/  LDC.64 R28, c[0x3][0x640] ;  /* 0x00c19000ff1c7b82 */ /* 0x000e620000000a00 */
        /* <DEDUP_REMOVED lines=57> */
.L_x_2133:
[----:B------:R-:W-:Y:S05]  /*b3110*/  BSYNC.RECONVERGENT B2 ;  /* 0x0000000000027941 */ /* 0x000fea0003800200 */
.L_x_2132:
[----:B-1----:R-:W-:Y:S01]  /*b3120*/  ISETP.GT.U32.AND P0, PT, R8, R28, PT ;  /* 0x0000001c0800720c */ /* 0x002fe20003f04070 */
[----:B------:R-:W-:Y:S04]  /*b3130*/  BSSY.RECONVERGENT B2, `(.L_x_2134) ;  /* 0x0000029000027945 */ /* 0x000fe80003800200 */
[----:B------:R-:W-:Y:S01]  /*b3140*/  BSSY.RELIABLE B3, `(.L_x_2135) ;  /* 0x0000015000037945 */ /* 0x000fe20003800100 */
[----:B------:R-:W-:-:S13]  /*b3150*/  ISETP.GT.U32.AND.EX P0, PT, R9, R29, PT, P0 ;  /* 0x0000001d0900720c */ /* 0x000fda0003f04100 */
        /* <DEDUP_REMOVED lines=19> */
.L_x_2136:
[----:B------:R-:W-:Y:S05]  /*b3290*/  BSYNC.RELIABLE B3 ;  /* 0x0000000000037941 */ /* 0x000fea0003800100 */
.L_x_2135:
[----:B------:R-:W1:Y:S01]  /*b32a0*/  LDCU.64 UR20, c[0x3][0x628] ;  /* 0x00c0c500ff1477ac */ /* 0x000e620008000a00 */
[----:B------:R-:W-:Y:S02]  /*b32b0*/  IADD3 R8, P2, P3, R8, -R28, -R3 ;  /* 0x8000001c08087210 */ /* 0x000fe40007b5e803 */
[-C--:B------:R-:W-:Y:S01]  /*b32c0*/  IADD3 R13, P0, PT, R4, -R3.reuse, RZ ;  /* 0x80000003040d7210 */ /* 0x080fe20007f1e0ff */
[----:B------:R-:W2:Y:S01]  /*b32d0*/  LDCU.128 UR40, c[0x3][0x630] ;  /* 0x00c0c600ff2877ac */ /* 0x000ea20008000c00 */
[----:B------:R-:W-:Y:S02]  /*b32e0*/  IADD3 R6, P1, PT, R6, -R3, RZ ;  /* 0x8000000306067210 */ /* 0x000fe40007f3e0ff */
[----:B------:R-:W-:Y:S01]  /*b32f0*/  IADD3.X R9, PT, PT, R9, ~R29, ~R0, P2, P3 ;  /* 0x8000001d09097210 */ /* 0x000fe200017e6c00 */
[----:B-1----:R-:W-:Y:S02]  /*b3300*/  IMAD.U32 R11, RZ, RZ, UR20 ;  /* 0x00000014ff0b7e24 */ /* 0x002fe4000f8e00ff */
[----:B------:R-:W-:-:S02]  /*b3310*/  IMAD.U32 R51, RZ, RZ, UR21 ;  /* 0x00000015ff337e24 */ /* 0x000fc4000f8e00ff */
[----:B--2---:R-:W-:Y:S01]  /*b3320*/  IMAD.U32 R46, RZ, RZ, UR40 ;  /* 0x00000028ff2e7e24 */ /* 0x004fe2000f8e00ff */
        /* <DEDUP_REMOVED lines=9> */
.L_x_2137:
[----:B------:R-:W-:Y:S05]  /*b33c0*/  BSYNC.RECONVERGENT B2 ;  /* 0x0000000000027941 */ /* 0x000fea0003800200 */
.L_x_2134:
[-C--:B------:R-:W-:Y:S01]  /*b33d0*/  IMAD.WIDE.U32 R12, R2, R16.reuse, RZ ;  /* 0x00000010020c7225 */ /* 0x080fe200078e00ff */
[----:B------:R-:W-:Y:S03]  /*b33e0*/  BSSY.RECONVERGENT B2, `(.L_x_2138) ;  /* 0x00001a9000027945 */ /* 0x000fe60003800200 */
        /* <DEDUP_REMOVED lines=8> */
[----:B------:R-:W-:Y:S01]  /*b3470*/  IMAD.WIDE.U32 R26, R2, R18, RZ ;  /* 0x00000012021a7225 */ /* 0x000fe200078e00ff */
[----:B------:R-:W-:-:S03]  /*b3480*/  IADD3 RZ, P3, PT, R31, R24, RZ ;  /* 0x000000181fff7210 */ /* 0x000fc60007f7e0ff */
[----:B------:R-:W-:Y:S02]  /*b3490*/  IMAD.MOV.U32 R36, RZ, RZ, R13 ;  /* 0x000000ffff247224 */ /* 0x000fe400078e000d */
[----:B------:R-:W-:Y:S02]  /*b34a0*/  IMAD R13, R19, R10, RZ ;  /* 0x0000000a130d7224 */ /* 0x000fe400078e02ff */
[----:B------:R-:W-:-:S04]  /*b34b0*/  IMAD.WIDE.U32 R32, P4, R17, R4, R32 ;  /* 0x0000000411207225 */ /* 0x000fc80007880020 */
[----:B------:R-:W-:-:S04]  /*b34c0*/  IMAD.WIDE.U32 R34, R4, R16, RZ ;  /* 0x0000001004227225 */ /* 0x000fc800078e00ff */
[----:B------:R-:W-:-:S04]  /*b34d0*/  IMAD.WIDE.U32 R30, R18, R10, RZ ;  /* 0x0000000a121e7225 */ /* 0x000fc800078e00ff */
[----:B------:R-:W-:Y:S01]  /*b34e0*/  IMAD.WIDE.U32.X R36, R17, R2, R36, P2 ;  /* 0x0000000211247225 */ /* 0x000fe200010e0424 */
[----:B------:R-:W-:-:S03]  /*b34f0*/  IADD3 RZ, P2, PT, R35, R32, RZ ;  /* 0x0000002023ff7210 */ /* 0x000fc60007f5e0ff */
[----:B------:R-:W-:-:S04]  /*b3500*/  IMAD.WIDE.U32 R14, R10, R18, RZ ;  /* 0x000000120a0e7225 */ /* 0x000fc800078e00ff */
[----:B------:R-:W-:-:S04]  /*b3510*/  IMAD.WIDE.U32 R26, P0, R19, R10, R26 ;  /* 0x0000000a131a7225 */ /* 0x000fc8000780001a */
[----:B------:R-:W-:Y:S01]  /*b3520*/  IMAD R39, R18, R2, R13 ;  /* 0x0000000212277224 */ /* 0x000fe200078e020d */
[----:B------:R-:W-:Y:S01]  /*b3530*/  IADD3 RZ, P5, PT, R15, R26, RZ ;  /* 0x0000001a0fff7210 */ /* 0x000fe20007fbe0ff */
[----:B------:R-:W-:Y:S01]  /*b3540*/  IMAD.X R13, RZ, RZ, RZ, P4 ;  /* 0x000000ffff0d7224 */ /* 0x000fe200020e06ff */
[-C--:B------:R-:W-:Y:S01]  /*b3550*/  IADD3 R35, P4, PT, R36, R30.reuse, RZ ;  /* 0x0000001e24237210 */ /* 0x080fe20007f9e0ff */
[----:B------:R-:W-:Y:S02]  /*b3560*/  IMAD.IADD R36, R31, 0x1, R39 ;  /* 0x000000011f247824 */ /* 0x000fe400078e0227 */
[----:B------:R-:W-:Y:S01]  /*b3570*/  IMAD.X R15, RZ, RZ, RZ, P0 ;  /* 0x000000ffff0f7224 */ /* 0x000fe200000e06ff */
[----:B------:R-:W-:Y:S01]  /*b3580*/  ISETP.GE.U32.AND P0, PT, R35, R30, PT ;  /* 0x0000001e2300720c */ /* 0x000fe20003f06070 */
[-C--:B------:R-:W-:Y:S02]  /*b3590*/  IMAD R24, R17, R4.reuse, RZ ;  /* 0x0000000411187224 */ /* 0x080fe400078e02ff */
[----:B------:R-:W-:-:S04]  /*b35a0*/  IMAD.WIDE.U32 R30, R16, R4, RZ ;  /* 0x00000004101e7225 */ /* 0x000fc800078e00ff */
[----:B------:R-:W-:Y:S01]  /*b35b0*/  IMAD.X R37, R36, 0x1, R37, P4 ;  /* 0x0000000124257824 */ /* 0x000fe200020e0625 */
[----:B------:R-:W-:Y:S01]  /*b35c0*/  IADD3 R48, P4, PT, R35, R30, RZ ;  /* 0x0000001e23307210 */ /* 0x000fe20007f9e0ff */
[----:B------:R-:W-:Y:S02]  /*b35d0*/  IMAD R39, R16, R5, R24 ;  /* 0x0000000510277224 */ /* 0x000fe400078e0218 */
[----:B------:R-:W-:Y:S01]  /*b35e0*/  IMAD.MOV.U32 R12, RZ, RZ, R33 ;  /* 0x000000ffff0c7224 */ /* 0x000fe200078e0021 */
[----:B------:R-:W-:Y:S01]  /*b35f0*/  ISETP.GE.U32.AND.EX P0, PT, R37, R36, PT, P0 ;  /* 0x000000242500720c */ /* 0x000fe20003f06100 */
        /* <DEDUP_REMOVED lines=8> */
[----:B------:R-:W-:Y:S02]  /*b3680*/  IMAD.X R15, R24, 0x1, R37, P4 ;  /* 0x00000001180f7824 */ /* 0x000fe400020e0625 */
[----:B------:R-:W-:Y:S02]  /*b3690*/  IMAD R14, R19, R4, RZ ;  /* 0x00000004130e7224 */ /* 0x000fe400078e02ff */
[----:B------:R-:W-:Y:S01]  /*b36a0*/  IMAD.IADD R32, R27, 0x1, R33 ;  /* 0x000000011b207824 */ /* 0x000fe200078e0221 */
[----:B------:R-:W-:Y:S01]  /*b36b0*/  IADD3 R27, P4, P5, R26, R34, R31 ;  /* 0x000000221a1b7210 */ /* 0x000fe20007d9e01f */
[----:B------:R-:W-:Y:S01]  /*b36c0*/  IMAD.WIDE.U32 R30, R18, R4, RZ ;  /* 0x00000004121e7225 */ /* 0x000fe200078e00ff */
[----:B------:R-:W-:Y:S02]  /*b36d0*/  ISETP.GE.U32.AND.EX P0, PT, R15, R24, PT, P0 ;  /* 0x000000180f00720c */ /* 0x000fe40003f06100 */
[----:B------:R-:W-:Y:S01]  /*b36e0*/  IADD3.X R33, PT, PT, R32, R35, RZ, P4, P5 ;  /* 0x0000002320217210 */ /* 0x000fe200027ea4ff */
[----:B------:R-:W-:Y:S01]  /*b36f0*/  IMAD R37, R18, R5, R14 ;  /* 0x0000000512257224 */ /* 0x000fe200078e020e */
[----:B------:R-:W-:Y:S01]  /*b3700*/  SEL R24, RZ, 0x1, P0 ;  /* 0x00000001ff187807 */ /* 0x000fe20000000000 */
[----:B------:R-:W-:Y:S01]  /*b3710*/  IMAD.WIDE.U32 R34, R5, R18, RZ ;  /* 0x0000001205227225 */ /* 0x000fe200078e00ff */
[----:B------:R-:W-:-:S03]  /*b3720*/  IADD3 R41, P0, PT, R27, R30, RZ ;  /* 0x0000001e1b297210 */ /* 0x000fc60007f1e0ff */
[----:B------:R-:W-:Y:S02]  /*b3730*/  IMAD.IADD R14, R31, 0x1, R37 ;  /* 0x000000011f0e7824 */ /* 0x000fe400078e0225 */
[----:B------:R-:W-:-:S04]  /*b3740*/  IMAD.WIDE.U32.X R12, R17, R5, R12, P2 ;  /* 0x00000005110c7225 */ /* 0x000fc800010e040c */
[----:B------:R-:W-:Y:S01]  /*b3750*/  IMAD.X R31, R14, 0x1, R33, P0 ;  /* 0x000000010e1f7824 */ /* 0x000fe200000e0621 */
[----:B------:R-:W-:Y:S01]  /*b3760*/  ISETP.GE.U32.AND P0, PT, R27, R26, PT ;  /* 0x0000001a1b00720c */ /* 0x000fe20003f06070 */
[----:B------:R-:W-:Y:S01]  /*b3770*/  IMAD.WIDE.U32 R36, R5, R20, RZ ;  /* 0x0000001405247225 */ /* 0x000fe200078e00ff */
[----:B------:R-:W-:Y:S02]  /*b3780*/  IADD3 R24, P2, P4, R41, R12, R24 ;  /* 0x0000000c29187210 */ /* 0x000fe40007c5e018 */
[----:B------:R-:W-:Y:S01]  /*b3790*/  ISETP.GE.U32.AND.EX P0, PT, R33, R32, PT, P0 ;  /* 0x000000202100720c */ /* 0x000fe20003f06100 */
[----:B------:R-:W-:Y:S01]  /*b37a0*/  IMAD.WIDE.U32 R26, R4, R18, RZ ;  /* 0x00000012041a7225 */ /* 0x000fe200078e00ff */
[----:B------:R-:W-:-:S03]  /*b37b0*/  IADD3.X R40, PT, PT, R31, R13, RZ, P2, P4 ;  /* 0x0000000d1f287210 */ /* 0x000fc600017e84ff */
[----:B------:R-:W-:-:S04]  /*b37c0*/  IMAD.WIDE.U32 R34, P5, R19, R4, R34 ;  /* 0x0000000413227225 */ /* 0x000fc800078a0022 */
[----:B------:R-:W-:Y:S01]  /*b37d0*/  IMAD.WIDE.U32 R12, R4, R20, RZ ;  /* 0x00000014040c7225 */ /* 0x000fe200078e00ff */
[----:B------:R-:W-:-:S03]  /*b37e0*/  IADD3 RZ, P4, PT, R27, R34, RZ ;  /* 0x000000221bff7210 */ /* 0x000fc60007f9e0ff */
[----:B------:R-:W-:-:S04]  /*b37f0*/  IMAD.WIDE.U32 R36, P2, R21, R4, R36 ;  /* 0x0000000415247225 */ /* 0x000fc80007840024 */
[----:B------:R-:W-:-:S04]  /*b3800*/  IMAD.WIDE.U32 R26, R2, R22, RZ ;  /* 0x00000016021a7225 */ /* 0x000fc800078e00ff */
[----:B------:R-:W-:Y:S01]  /*b3810*/  IMAD.X R39, RZ, RZ, RZ, P1 ;  /* 0x000000ffff277224 */ /* 0x000fe200008e06ff */
[----:B------:R-:W-:Y:S01]  /*b3820*/  IADD3 RZ, P1, PT, R13, R36, RZ ;  /* 0x000000240dff7210 */ /* 0x000fe20007f3e0ff */
[----:B------:R-:W-:Y:S02]  /*b3830*/  IMAD.X R13, RZ, RZ, RZ, P5 ;  /* 0x000000ffff0d7224 */ /* 0x000fe400028e06ff */
[----:B------:R-:W-:-:S04]  /*b3840*/  IMAD.WIDE.U32 R42, R10, R22, RZ ;  /* 0x000000160a2a7225 */ /* 0x000fc800078e00ff */
[----:B------:R-:W-:-:S04]  /*b3850*/  IMAD.WIDE.U32 R26, P5, R23, R10, R26 ;  /* 0x0000000a171a7225 */ /* 0x000fc800078a001a */
[----:B------:R-:W-:Y:S01]  /*b3860*/  IMAD.MOV.U32 R38, RZ, RZ, R25 ;  /* 0x000000ffff267224 */ /* 0x000fe200078e0019 */
[----:B------:R-:W-:Y:S01]  /*b3870*/  SEL R25, RZ, 0x1, P0 ;  /* 0x00000001ff197807 */ /* 0x000fe20000000000 */
[----:B------:R-:W-:Y:S01]  /*b3880*/  IMAD.X R33, RZ, RZ, RZ, P2 ;  /* 0x000000ffff217224 */ /* 0x000fe200010e06ff */
[----:B------:R-:W-:Y:S01]  /*b3890*/  IADD3 RZ, P2, PT, R43, R26, RZ ;  /* 0x0000001a2bff7210 */ /* 0x000fe20007f5e0ff */
[----:B------:R-:W-:Y:S01]  /*b38a0*/  IMAD.MOV.U32 R12, RZ, RZ, R35 ;  /* 0x000000ffff0c7224 */ /* 0x000fe200078e0023 */
[----:B------:R-:W-:Y:S01]  /*b38b0*/  ISETP.GE.U32.AND P0, PT, R41, R30, PT ;  /* 0x0000001e2900720c */ /* 0x000fe20003f06070 */
[----:B------:R-:W-:Y:S02]  /*b38c0*/  IMAD R43, R23, R10, RZ ;  /* 0x0000000a172b7224 */ /* 0x000fe400078e02ff */
[----:B------:R-:W-:Y:S01]  /*b38d0*/  IMAD.WIDE.U32.X R34, R21, R2, R38, P3 ;  /* 0x0000000215227225 */ /* 0x000fe200018e0426 */
[----:B------:R-:W-:Y:S02]  /*b38e0*/  ISETP.GE.U32.AND P3, PT, R24, R41, PT ;  /* 0x000000291800720c */ /* 0x000fe40003f66070 */
[----:B------:R-:W-:Y:S01]  /*b38f0*/  ISETP.GE.U32.AND.EX P0, PT, R31, R14, PT, P0 ;  /* 0x0000000e1f00720c */ /* 0x000fe20003f06100 */
[----:B------:R-:W-:Y:S01]  /*b3900*/  IMAD.MOV.U32 R32, RZ, RZ, R37 ;  /* 0x000000ffff207224 */ /* 0x000fe200078e0025 */
[----:B------:R-:W-:Y:S01]  /*b3910*/  ISETP.GE.U32.AND.EX P3, PT, R40, R31, PT, P3 ;  /* 0x0000001f2800720c */ /* 0x000fe20003f66130 */
[----:B------:R-:W-:Y:S01]  /*b3920*/  IMAD.WIDE.U32 R36, R22, R10, RZ ;  /* 0x0000000a16247225 */ /* 0x000fe200078e00ff */
[----:B------:R-:W-:-:S02]  /*b3930*/  SEL R26, RZ, 0x1, P0 ;  /* 0x00000001ff1a7807 */ /* 0x000fc40000000000 */
[----:B------:R-:W-:Y:S01]  /*b3940*/  SEL R41, RZ, 0x1, P3 ;  /* 0x00000001ff297807 */ /* 0x000fe20001800000 */
[----:B------:R-:W-:Y:S02]  /*b3950*/  IMAD R43, R22, R2, R43 ;  /* 0x00000002162b7224 */ /* 0x000fe400078e022b */
[----:B------:R-:W-:Y:S02]  /*b3960*/  IMAD R14, R21, R4, RZ ;  /* 0x00000004150e7224 */ /* 0x000fe400078e02ff */
[----:B------:R-:W-:Y:S02]  /*b3970*/  IMAD.IADD R37, R37, 0x1, R43 ;  /* 0x0000000125257824 */ /* 0x000fe400078e022b */
[----:B------:R-:W-:Y:S01]  /*b3980*/  IMAD.WIDE.U32.X R12, R19, R5, R12, P4 ;  /* 0x00000005130c7225 */ /* 0x000fe200020e040c */
[----:B------:R-:W-:-:S03]  /*b3990*/  IADD3 R25, P0, P4, R36, R34, R25 ;  /* 0x0000002224197210 */ /* 0x000fc60007c1e019 */
[C---:B------:R-:W-:Y:S01]  /*b39a0*/  IMAD.WIDE.U32 R30, R20.reuse, R4, RZ ;  /* 0x00000004141e7225 */ /* 0x040fe200078e00ff */
[----:B------:R-:W-:Y:S02]  /*b39b0*/  IADD3.X R35, PT, PT, R37, R35, RZ, P0, P4 ;  /* 0x0000002325237210 */ /* 0x000fe400007e84ff */
[----:B------:R-:W-:Y:S01]  /*b39c0*/  ISETP.GE.U32.AND P3, PT, R25, R36, PT ;  /* 0x000000241900720c */ /* 0x000fe20003f66070 */
[----:B------:R-:W-:Y:S02]  /*b39d0*/  IMAD R43, R20, R5, R14 ;  /* 0x00000005142b7224 */ /* 0x000fe400078e020e */
[----:B------:R-:W-:Y:S01]  /*b39e0*/  IMAD.X R39, RZ, RZ, RZ, P5 ;  /* 0x000000ffff277224 */ /* 0x000fe200028e06ff */
[----:B------:R-:W-:Y:S01]  /*b39f0*/  IADD3 R34, P4, P5, R41, R12, R26 ;  /* 0x0000000c29227210 */ /* 0x000fe20007d9e01a */
[----:B------:R-:W-:Y:S01]  /*b3a00*/  IMAD.MOV.U32 R38, RZ, RZ, R27 ;  /* 0x000000ffff267224 */ /* 0x000fe200078e001b */
[----:B------:R-:W-:Y:S01]  /*b3a10*/  IADD3 R27, P0, PT, R25, R30, RZ ;  /* 0x0000001e191b7210 */ /* 0x000fe20007f1e0ff */
[----:B------:R-:W-:Y:S01]  /*b3a20*/  IMAD.IADD R12, R31, 0x1, R43 ;  /* 0x000000011f0c7824 */ /* 0x000fe200078e022b */
[----:B------:R-:W-:Y:S01]  /*b3a30*/  IADD3.X R14, PT, PT, RZ, R13, RZ, P4, P5 ;  /* 0x0000000dff0e7210 */ /* 0x000fe200027ea4ff */
[----:B------:R-:W-:Y:S01]  /*b3a40*/  IMAD R25, R23, R4, RZ ;  /* 0x0000000417197224 */ /* 0x000fe200078e02ff */
[C---:B------:R-:W-:Y:S01]  /*b3a50*/  IADD3 R34, P5, PT, R27.reuse, R34, RZ ;  /* 0x000000221b227210 */ /* 0x040fe20007fbe0ff */
[----:B------:R-:W-:Y:S01]  /*b3a60*/  IMAD.X R13, R12, 0x1, R35, P0 ;  /* 0x000000010c0d7824 */ /* 0x000fe200000e0623 */
[----:B------:R-:W-:Y:S01]  /*b3a70*/  ISETP.GE.U32.AND P4, PT, R27, R30, PT ;  /* 0x0000001e1b00720c */ /* 0x000fe20003f86070 */
[----:B------:R-:W-:Y:S01]  /*b3a80*/  IMAD.WIDE.U32 R30, R5, R22, RZ ;  /* 0x00000016051e7225 */ /* 0x000fe200078e00ff */
[----:B------:R-:W-:-:S02]  /*b3a90*/  ISETP.GE.U32.AND P0, PT, R34, R27, PT ;  /* 0x0000001b2200720c */ /* 0x000fc40003f06070 */
[----:B------:R-:W-:Y:S01]  /*b3aa0*/  ISETP.GE.U32.AND.EX P3, PT, R35, R37, PT, P3 ;  /* 0x000000252300720c */ /* 0x000fe20003f66130 */
[C---:B------:R-:W-:Y:S01]  /*b3ab0*/  IMAD.X R14, R13.reuse, 0x1, R14, P5 ;  /* 0x000000010d0e7824 */ /* 0x040fe200028e060e */
[----:B------:R-:W-:Y:S01]  /*b3ac0*/  ISETP.GE.U32.AND.EX P4, PT, R13, R12, PT, P4 ;  /* 0x0000000c0d00720c */ /* 0x000fe20003f86140 */
[----:B------:R-:W-:Y:S01]  /*b3ad0*/  IMAD.WIDE.U32 R26, R22, R4, RZ ;  /* 0x00000004161a7225 */ /* 0x000fe200078e00ff */
[----:B------:R-:W-:Y:S02]  /*b3ae0*/  SEL R37, RZ, 0x1, P3 ;  /* 0x00000001ff257807 */ /* 0x000fe40001800000 */
[----:B------:R-:W-:Y:S01]  /*b3af0*/  ISETP.GE.U32.AND.EX P5, PT, R14, R13, PT, P0 ;  /* 0x0000000d0e00720c */ /* 0x000fe20003fa6100 */
[----:B------:R-:W-:Y:S01]  /*b3b00*/  IMAD.WIDE.U32 R12, R4, R22, RZ ;  /* 0x00000016040c7225 */ /* 0x000fe200078e00ff */
[----:B------:R-:W-:-:S03]  /*b3b10*/  SEL R12, RZ, 0x1, P4 ;  /* 0x00000001ff0c7807 */ /* 0x000fc60002000000 */
[----:B------:R-:W-:-:S04]  /*b3b20*/  IMAD.WIDE.U32 R30, P0, R23, R4, R30 ;  /* 0x00000004171e7225 */ /* 0x000fc8000780001e */
[----:B------:R-:W-:Y:S01]  /*b3b30*/  IMAD R35, R22, R5, R25 ;  /* 0x0000000516237224 */ /* 0x000fe200078e0219 */
[----:B------:R-:W-:Y:S01]  /*b3b40*/  SEL R25, RZ, 0x1, P5 ;  /* 0x00000001ff197807 */ /* 0x000fe20002800000 */
[----:B------:R-:W-:Y:S01]  /*b3b50*/  IMAD.WIDE.U32.X R38, R23, R2, R38, P2 ;  /* 0x0000000217267225 */ /* 0x000fe200010e0426 */
[----:B------:R-:W-:-:S03]  /*b3b60*/  IADD3 RZ, P3, PT, R13, R30, RZ ;  /* 0x0000001e0dff7210 */ /* 0x000fc60007f7e0ff */
[----:B------:R-:W-:Y:S01]  /*b3b70*/  IMAD.WIDE.U32.X R32, R21, R5, R32, P1 ;  /* 0x0000000515207225 */ /* 0x000fe200008e0420 */
[----:B------:R-:W-:-:S03]  /*b3b80*/  IADD3 R30, P4, P5, R26, R38, R37 ;  /* 0x000000261a1e7210 */ /* 0x000fc60007d9e025 */
[----:B------:R-:W-:Y:S01]  /*b3b90*/  IMAD.IADD R35, R27, 0x1, R35 ;  /* 0x000000011b237824 */ /* 0x000fe200078e0223 */
[----:B------:R-:W-:Y:S01]  /*b3ba0*/  IADD3 R25, P1, P2, R25, R32, R12 ;  /* 0x0000002019197210 */ /* 0x000fe20007a3e00c */
[----:B------:R-:W-:-:S03]  /*b3bb0*/  IMAD.WIDE.U32 R12, R7, R16, RZ ;  /* 0x00000010070c7225 */ /* 0x000fc600078e00ff */
[----:B------:R-:W-:Y:S01]  /*b3bc0*/  IADD3.X R38, PT, PT, R35, R39, RZ, P4, P5 ;  /* 0x0000002723267210 */ /* 0x000fe200027ea4ff */
[-C--:B------:R-:W-:Y:S01]  /*b3bd0*/  IMAD R27, R17, R6.reuse, RZ ;  /* 0x00000006111b7224 */ /* 0x080fe200078e02ff */
[----:B------:R-:W-:Y:S01]  /*b3be0*/  IADD3.X R39, PT, PT, RZ, R33, RZ, P1, P2 ;  /* 0x00000021ff277210 */ /* 0x000fe20000fe44ff */
[----:B------:R-:W-:-:S04]  /*b3bf0*/  IMAD.WIDE.U32 R32, R16, R6, RZ ;  /* 0x0000000610207225 */ /* 0x000fc800078e00ff */
        /* <DEDUP_REMOVED lines=8> */
[----:B------:R-:W-:Y:S01]  /*b3c80*/  IMAD.X R12, R33, 0x1, R40, P1 ;  /* 0x00000001210c7824 */ /* 0x000fe200008e0628 */
[----:B------:R-:W-:Y:S01]  /*b3c90*/  ISETP.GE.U32.AND P1, PT, R30, R26, PT ;  /* 0x0000001a1e00720c */ /* 0x000fe20003f26070 */
[----:B------:R-:W-:-:S03]  /*b3ca0*/  IMAD.WIDE.U32 R26, R7, R18, RZ ;  /* 0x00000012071a7225 */ /* 0x000fc600078e00ff */
[----:B------:R-:W-:Y:S01]  /*b3cb0*/  ISETP.GE.U32.AND.EX P2, PT, R12, R33, PT, P2 ;  /* 0x000000210c00720c */ /* 0x000fe20003f46120 */
[----:B------:R-:W-:Y:S01]  /*b3cc0*/  IMAD.WIDE.U32 R36, R18, R6, RZ ;  /* 0x0000000612247225 */ /* 0x000fe200078e00ff */
[----:B------:R-:W-:-:S03]  /*b3cd0*/  ISETP.GE.U32.AND.EX P1, PT, R38, R35, PT, P1 ;  /* 0x000000232600720c */ /* 0x000fc60003f26110 */
[----:B------:R-:W-:Y:S02]  /*b3ce0*/  IMAD.X R41, RZ, RZ, RZ, P5 ;  /* 0x000000ffff297224 */ /* 0x000fe400028e06ff */
[----:B------:R-:W-:Y:S02]  /*b3cf0*/  IMAD R43, R18, R7, R32 ;  /* 0x00000007122b7224 */ /* 0x000fe400078e0220 */
[----:B------:R-:W-:Y:S01]  /*b3d00*/  IMAD.MOV.U32 R40, RZ, RZ, R13 ;  /* 0x000000ffff287224 */ /* 0x000fe200078e000d */
[----:B------:R-:W-:Y:S01]  /*b3d10*/  SEL R13, RZ, 0x1, P2 ;  /* 0x00000001ff0d7807 */ /* 0x000fe20001000000 */
[----:B------:R-:W-:Y:S01]  /*b3d20*/  IMAD.WIDE.U32 R26, P5, R19, R6, R26 ;  /* 0x00000006131a7225 */ /* 0x000fe200078a001a */
[----:B------:R-:W-:-:S03]  /*b3d30*/  IADD3 R34, P2, PT, R34, R36, RZ ;  /* 0x0000002422227210 */ /* 0x000fc60007f5e0ff */
[----:B------:R-:W-:-:S04]  /*b3d40*/  IMAD.WIDE.U32 R32, R6, R18, RZ ;  /* 0x0000001206207225 */ /* 0x000fc800078e00ff */
[----:B------:R-:W-:Y:S02]  /*b3d50*/  IMAD.IADD R37, R37, 0x1, R43 ;  /* 0x0000000125257824 */ /* 0x000fe400078e022b */
[----:B------:R-:W-:Y:S01]  /*b3d60*/  IMAD.WIDE.U32.X R40, R17, R7, R40, P4 ;  /* 0x0000000711287225 */ /* 0x000fe200020e0428 */
[----:B------:R-:W-:-:S03]  /*b3d70*/  IADD3 RZ, P4, PT, R33, R26, RZ ;  /* 0x0000001a21ff7210 */ /* 0x000fc60007f9e0ff */
[----:B------:R-:W-:Y:S02]  /*b3d80*/  IMAD.X R26, R37, 0x1, R14, P2 ;  /* 0x00000001251a7824 */ /* 0x000fe400010e060e */
[----:B------:R-:W-:Y:S01]  /*b3d90*/  IMAD.X R33, RZ, RZ, RZ, P0 ;  /* 0x000000ffff217224 */ /* 0x000fe200000e06ff */
[----:B------:R-:W-:Y:S01]  /*b3da0*/  IADD3 R14, P0, P2, R34, R40, R13 ;  /* 0x00000028220e7210 */ /* 0x000fe20007a1e00d */
[----:B------:R-:W-:Y:S02]  /*b3db0*/  IMAD.MOV.U32 R32, RZ, RZ, R31 ;  /* 0x000000ffff207224 */ /* 0x000fe400078e001f */
[----:B------:R-:W-:Y:S01]  /*b3dc0*/  IMAD.X R35, RZ, RZ, RZ, P5 ;  /* 0x000000ffff237224 */ /* 0x000fe200028e06ff */
[----:B------:R-:W-:Y:S01]  /*b3dd0*/  IADD3.X R13, PT, PT, R26, R41, RZ, P0, P2 ;  /* 0x000000291a0d7210 */ /* 0x000fe200007e44ff */
[----:B------:R-:W-:Y:S01]  /*b3de0*/  IMAD.WIDE.U32.X R32, R23, R5, R32, P3 ;  /* 0x0000000517207225 */ /* 0x000fe200018e0420 */
[----:B------:R-:W-:Y:S02]  /*b3df0*/  IADD3 R25, P2, PT, R30, R25, RZ ;  /* 0x000000191e197210 */ /* 0x000fe40007f5e0ff */
[----:B------:R-:W-:-:S03]  /*b3e00*/  ISETP.GE.U32.AND P0, PT, R34, R36, PT ;  /* 0x000000242200720c */ /* 0x000fc60003f06070 */
[----:B------:R-:W-:Y:S01]  /*b3e10*/  IMAD.X R36, R38, 0x1, R39, P2 ;  /* 0x0000000126247824 */ /* 0x000fe200010e0627 */
[----:B------:R-:W-:Y:S01]  /*b3e20*/  ISETP.GE.U32.AND P2, PT, R25, R30, PT ;  /* 0x0000001e1900720c */ /* 0x000fe20003f46070 */
[----:B------:R-:W-:Y:S01]  /*b3e30*/  IMAD.WIDE.U32 R30, R7, R20, RZ ;  /* 0x00000014071e7225 */ /* 0x000fe200078e00ff */
[----:B------:R-:W-:Y:S02]  /*b3e40*/  ISETP.GE.U32.AND.EX P0, PT, R26, R37, PT, P0 ;  /* 0x000000251a00720c */ /* 0x000fe40003f06100 */
[----:B------:R-:W-:Y:S01]  /*b3e50*/  ISETP.GE.U32.AND.EX P2, PT, R36, R38, PT, P2 ;  /* 0x000000262400720c */ /* 0x000fe20003f46120 */
[----:B------:R-:W-:Y:S01]  /*b3e60*/  IMAD.WIDE.U32 R38, R6, R20, RZ ;  /* 0x0000001406267225 */ /* 0x000fe200078e00ff */
[----:B------:R-:W-:Y:S02]  /*b3e70*/  SEL R38, RZ, 0x1, P1 ;  /* 0x00000001ff267807 */ /* 0x000fe40000800000 */
[----:B------:R-:W-:Y:S01]  /*b3e80*/  ISETP.GE.U32.AND P1, PT, R14, R34, PT ;  /* 0x000000220e00720c */ /* 0x000fe20003f26070 */
[----:B------:R-:W-:Y:S01]  /*b3e90*/  IMAD.WIDE.U32 R30, P3, R21, R6, R30 ;  /* 0x00000006151e7225 */ /* 0x000fe2000786001e */
[----:B------:R-:W-:-:S02]  /*b3ea0*/  SEL R41, RZ, 0x1, P2 ;  /* 0x00000001ff297807 */ /* 0x000fc40001000000 */
[----:B------:R-:W-:Y:S01]  /*b3eb0*/  ISETP.GE.U32.AND.EX P1, PT, R13, R26, PT, P1 ;  /* 0x0000001a0d00720c */ /* 0x000fe20003f26110 */
[----:B------:R-:W-:Y:S01]  /*b3ec0*/  IMAD.MOV.U32 R34, RZ, RZ, R27 ;  /* 0x000000ffff227224 */ /* 0x000fe200078e001b */
[----:B------:R-:W-:Y:S01]  /*b3ed0*/  IADD3 RZ, P5, PT, R39, R30, RZ ;  /* 0x0000001e27ff7210 */ /* 0x000fe20007fbe0ff */
[----:B------:R-:W-:Y:S01]  /*b3ee0*/  IMAD.WIDE.U32 R26, R16, R8, RZ ;  /* 0x00000008101a7225 */ /* 0x000fe200078e00ff */
[----:B------:R-:W-:Y:S02]  /*b3ef0*/  SEL R37, RZ, 0x1, P0 ;  /* 0x00000001ff257807 */ /* 0x000fe40000000000 */
[----:B------:R-:W-:Y:S01]  /*b3f00*/  IADD3 R30, P0, P2, R41, R32, R38 ;  /* 0x00000020291e7210 */ /* 0x000fe20007a1e026 */
[----:B------:R-:W-:Y:S01]  /*b3f10*/  IMAD R32, R17, R8, RZ ;  /* 0x0000000811207224 */ /* 0x000fe200078e02ff */
[----:B------:R-:W-:Y:S01]  /*b3f20*/  SEL R38, RZ, 0x1, P1 ;  /* 0x00000001ff267807 */ /* 0x000fe20000800000 */
[----:B------:R-:W-:Y:S01]  /*b3f30*/  IMAD.WIDE.U32.X R34, R19, R7, R34, P4 ;  /* 0x0000000713227225 */ /* 0x000fe200020e0422 */
[----:B------:R-:W-:-:S02]  /*b3f40*/  IADD3.X R45, PT, PT, RZ, R33, RZ, P0, P2 ;  /* 0x00000021ff2d7210 */ /* 0x000fc400007e44ff */
[----:B------:R-:W-:Y:S01]  /*b3f50*/  IADD3 R14, P4, PT, R14, R26, RZ ;  /* 0x0000001a0e0e7210 */ /* 0x000fe20007f9e0ff */
[----:B------:R-:W-:Y:S01]  /*b3f60*/  IMAD R39, R16, R9, R32 ;  /* 0x0000000910277224 */ /* 0x000fe200078e0220 */
[----:B------:R-:W-:Y:S01]  /*b3f70*/  IADD3 R38, P0, P2, R38, R34, R37 ;  /* 0x0000002226267210 */ /* 0x000fe20007a1e025 */
[----:B------:R-:W-:Y:S01]  /*b3f80*/  IMAD.WIDE.U32 R32, R9, R16, RZ ;  /* 0x0000001009207225 */ /* 0x000fe200078e00ff */
[----:B------:R-:W-:Y:S02]  /*b3f90*/  ISETP.GE.U32.AND P1, PT, R14, R26, PT ;  /* 0x0000001a0e00720c */ /* 0x000fe40003f26070 */
[----:B------:R-:W-:Y:S01]  /*b3fa0*/  IADD3.X R40, PT, PT, RZ, R35, RZ, P0, P2 ;  /* 0x00000023ff287210 */ /* 0x000fe200007e44ff */
[----:B------:R-:W-:Y:S02]  /*b3fb0*/  IMAD R34, R21, R6, RZ ;  /* 0x0000000615227224 */ /* 0x000fe400078e02ff */
[----:B------:R-:W-:Y:S02]  /*b3fc0*/  IMAD.IADD R39, R27, 0x1, R39 ;  /* 0x000000011b277824 */ /* 0x000fe400078e0227 */
[----:B------:R-:W-:-:S04]  /*b3fd0*/  IMAD.WIDE.U32 R26, R8, R16, RZ ;  /* 0x00000010081a7225 */ /* 0x000fc800078e00ff */
[----:B------:R-:W-:-:S04]  /*b3fe0*/  IMAD.WIDE.U32 R32, P0, R17, R8, R32 ;  /* 0x0000000811207225 */ /* 0x000fc80007800020 */
[C---:B------:R-:W-:Y:S01]  /*b3ff0*/  IMAD R37, R20.reuse, R7, R34 ;  /* 0x0000000714257224 */ /* 0x040fe200078e0222 */
[----:B------:R-:W-:Y:S01]  /*b4000*/  IADD3 RZ, P2, PT, R27, R32, RZ ;  /* 0x000000201bff7210 */ /* 0x000fe20007f5e0ff */
[----:B------:R-:W-:-:S04]  /*b4010*/  IMAD.WIDE.U32 R34, R20, R6, RZ ;  /* 0x0000000614227225 */ /* 0x000fc800078e00ff */
[----:B------:R-:W-:Y:S01]  /*b4020*/  IMAD.X R27, RZ, RZ, RZ, P0 ;  /* 0x000000ffff1b7224 */ /* 0x000fe200000e06ff */
[----:B------:R-:W-:Y:S01]  /*b4030*/  IADD3 R41, P0, PT, R25, R34, RZ ;  /* 0x0000002219297210 */ /* 0x000fe20007f1e0ff */
[----:B------:R-:W-:Y:S02]  /*b4040*/  IMAD.IADD R35, R35, 0x1, R37 ;  /* 0x0000000123237824 */ /* 0x000fe400078e0225 */
[----:B------:R-:W-:Y:S02]  /*b4050*/  IMAD R32, R19, R8, RZ ;  /* 0x0000000813207224 */ /* 0x000fe400078e02ff */
[----:B------:R-:W-:Y:S01]  /*b4060*/  IMAD.X R13, R39, 0x1, R13, P4 ;  /* 0x00000001270d7824 */ /* 0x000fe200020e060d */
[----:B------:R-:W-:Y:S01]  /*b4070*/  IADD3 R38, P4, PT, R41, R38, RZ ;  /* 0x0000002629267210 */ /* 0x000fe20007f9e0ff */
[----:B------:R-:W-:Y:S01]  /*b4080*/  IMAD.X R25, R35, 0x1, R36, P0 ;  /* 0x0000000123197824 */ /* 0x000fe200000e0624 */
[----:B------:R-:W-:Y:S01]  /*b4090*/  ISETP.GE.U32.AND P0, PT, R41, R34, PT ;  /* 0x000000222900720c */ /* 0x000fe20003f06070 */
[----:B------:R-:W-:Y:S01]  /*b40a0*/  IMAD.MOV.U32 R26, RZ, RZ, R33 ;  /* 0x000000ffff1a7224 */ /* 0x000fe200078e0021 */
[----:B------:R-:W-:Y:S01]  /*b40b0*/  ISETP.GE.U32.AND.EX P1, PT, R13, R39, PT, P1 ;  /* 0x000000270d00720c */ /* 0x000fe20003f26110 */
[----:B------:R-:W-:Y:S01]  /*b40c0*/  IMAD.WIDE.U32 R36, R18, R8, RZ ;  /* 0x0000000812247225 */ /* 0x000fe200078e00ff */
[----:B------:R-:W-:-:S02]  /*b40d0*/  ISETP.GE.U32.AND.EX P0, PT, R25, R35, PT, P0 ;  /* 0x000000231900720c */ /* 0x000fc40003f06100 */
[----:B------:R-:W-:Y:S01]  /*b40e0*/  SEL R33, RZ, 0x1, P1 ;  /* 0x00000001ff217807 */ /* 0x000fe20000800000 */
[----:B------:R-:W-:Y:S02]  /*b40f0*/  IMAD R43, R18, R9, R32 ;  /* 0x00000009122b7224 */ /* 0x000fe400078e0220 */
[----:B------:R-:W-:Y:S01]  /*b4100*/  IMAD.X R40, R25, 0x1, R40, P4 ;  /* 0x0000000119287824 */ /* 0x000fe200020e0628 */
[C---:B------:R-:W-:Y:S01]  /*b4110*/  ISETP.GE.U32.AND P4, PT, R38.reuse, R41, PT ;  /* 0x000000292600720c */ /* 0x040fe20003f86070 */
[----:B------:R-:W-:Y:S01]  /*b4120*/  IMAD.WIDE.U32.X R26, R17, R9, R26, P2 ;  /* 0x00000009111a7225 */ /* 0x000fe200010e041a */
[----:B------:R-:W-:Y:S02]  /*b4130*/  IADD3 R44, P2, PT, R38, R36, RZ ;  /* 0x00000024262c7210 */ /* 0x000fe40007f5e0ff */
[----:B------:R-:W-:Y:S01]  /*b4140*/  ISETP.GE.U32.AND.EX P1, PT, R40, R25, PT, P4 ;  /* 0x000000192800720c */ /* 0x000fe20003f26140 */
[----:B------:R-:W-:Y:S02]  /*b4150*/  IMAD.IADD R43, R37, 0x1, R43 ;  /* 0x00000001252b7824 */ /* 0x000fe400078e022b */
[----:B------:R-:W-:-:S04]  /*b4160*/  IMAD.WIDE.U32 R34, R22, R6, RZ ;  /* 0x0000000616227225 */ /* 0x000fc800078e00ff */
[----:B------:R-:W-:Y:S01]  /*b4170*/  IMAD.X R25, R43, 0x1, R40, P2 ;  /* 0x000000012b197824 */ /* 0x000fe200010e0628 */
[----:B------:R-:W-:Y:S01]  /*b4180*/  IADD3 R26, P2, P4, R44, R26, R33 ;  /* 0x0000001a2c1a7210 */ /* 0x000fe20007c5e021 */
[----:B------:R-:W-:Y:S02]  /*b4190*/  IMAD R32, R23, R6, RZ ;  /* 0x0000000617207224 */ /* 0x000fe400078e02ff */
[----:B------:R-:W-:Y:S01]  /*b41a0*/  IMAD.X R33, RZ, RZ, RZ, P3 ;  /* 0x000000ffff217224 */ /* 0x000fe200018e06ff */
[----:B------:R-:W-:Y:S01]  /*b41b0*/  IADD3.X R27, PT, PT, R25, R27, RZ, P2, P4 ;  /* 0x0000001b191b7210 */ /* 0x000fe200017e84ff */
[----:B------:R-:W-:Y:S01]  /*b41c0*/  IMAD R39, R22, R7, R32 ;  /* 0x0000000716277224 */ /* 0x000fe200078e0220 */
[-C--:B------:R-:W-:Y:S01]  /*b41d0*/  IADD3 R37, P2, PT, R30, R34.reuse, RZ ;  /* 0x000000221e257210 */ /* 0x080fe20007f5e0ff */
[----:B------:R-:W-:Y:S02]  /*b41e0*/  IMAD.MOV.U32 R32, RZ, RZ, R31 ;  /* 0x000000ffff207224 */ /* 0x000fe400078e001f */
[----:B------:R-:W-:Y:S01]  /*b41f0*/  IMAD.IADD R42, R35, 0x1, R39 ;  /* 0x00000001232a7824 */ /* 0x000fe200078e0227 */
[----:B------:R-:W-:Y:S01]  /*b4200*/  ISETP.GE.U32.AND P3, PT, R37, R34, PT ;  /* 0x000000222500720c */ /* 0x000fe20003f66070 */
[----:B------:R-:W-:-:S04]  /*b4210*/  IMAD.WIDE.U32 R34, R7, R22, RZ ;  /* 0x0000001607227225 */ /* 0x000fc800078e00ff */
[----:B------:R-:W-:-:S04]  /*b4220*/  IMAD.WIDE.U32 R38, R9, R18, RZ ;  /* 0x0000001209267225 */ /* 0x000fc800078e00ff */
[----:B------:R-:W-:-:S04]  /*b4230*/  IMAD.WIDE.U32.X R32, R21, R7, R32, P5 ;  /* 0x0000000715207225 */ /* 0x000fc800028e0420 */
[----:B------:R-:W-:-:S04]  /*b4240*/  IMAD.WIDE.U32 R34, P4, R23, R6, R34 ;  /* 0x0000000617227225 */ /* 0x000fc80007880022 */
[----:B------:R-:W-:-:S04]  /*b4250*/  IMAD.WIDE.U32 R38, P5, R19, R8, R38 ;  /* 0x0000000813267225 */ /* 0x000fc800078a0026 */
[----:B------:R-:W-:-:S04]  /*b4260*/  IMAD.WIDE.U32 R40, R6, R22, RZ ;  /* 0x0000001606287225 */ /* 0x000fc800078e00ff */
[----:B------:R-:W-:Y:S01]  /*b4270*/  IMAD.X R31, RZ, RZ, RZ, P5 ;  /* 0x000000ffff1f7224 */ /* 0x000fe200028e06ff */
[----:B------:R-:W-:Y:S01]  /*b4280*/  IADD3 RZ, P5, PT, R41, R34, RZ ;  /* 0x0000002229ff7210 */ /* 0x000fe20007fbe0ff */
[----:B------:R-:W-:Y:S01]  /*b4290*/  IMAD.WIDE.U32 R40, R8, R18, RZ ;  /* 0x0000001208287225 */ /* 0x000fe200078e00ff */
[----:B------:R-:W-:Y:S02]  /*b42a0*/  SEL R34, RZ, 0x1, P0 ;  /* 0x00000001ff227807 */ /* 0x000fe40000000000 */
[----:B------:R-:W-:Y:S01]  /*b42b0*/  ISETP.GE.U32.AND P0, PT, R26, R44, PT ;  /* 0x0000002c1a00720c */ /* 0x000fe20003f06070 */
[----:B------:R-:W-:Y:S01]  /*b42c0*/  IMAD.MOV.U32 R30, RZ, RZ, R39 ;  /* 0x000000ffff1e7224 */ /* 0x000fe200078e0027 */
[----:B------:R-:W-:Y:S01]  /*b42d0*/  IADD3 RZ, P6, PT, R41, R38, RZ ;  /* 0x0000002629ff7210 */ /* 0x000fe20007fde0ff */
[----:B------:R-:W-:Y:S01]  /*b42e0*/  IMAD.X R41, RZ, RZ, RZ, P4 ;  /* 0x000000ffff297224 */ /* 0x000fe200020e06ff */
[----:B------:R-:W-:Y:S01]  /*b42f0*/  ISETP.GE.U32.AND P4, PT, R44, R36, PT ;  /* 0x000000242c00720c */ /* 0x000fe20003f86070 */
[----:B------:R-:W-:Y:S01]  /*b4300*/  IMAD.WIDE.U32 R38, R8, R20, RZ ;  /* 0x0000001408267225 */ /* 0x000fe200078e00ff */
[----:B------:R-:W-:-:S02]  /*b4310*/  SEL R36, RZ, 0x1, P1 ;  /* 0x00000001ff247807 */ /* 0x000fc40000800000 */
[----:B------:R-:W-:Y:S01]  /*b4320*/  ISETP.GE.U32.AND.EX P4, PT, R25, R43, PT, P4 ;  /* 0x0000002b1900720c */ /* 0x000fe20003f86140 */
[----:B------:R-:W-:Y:S01]  /*b4330*/  IMAD.WIDE.U32.X R18, R19, R9, R30, P6 ;  /* 0x0000000913127225 */ /* 0x000fe200030e041e */
[----:B------:R-:W-:Y:S02]  /*b4340*/  ISETP.GE.U32.AND.EX P0, PT, R27, R25, PT, P0 ;  /* 0x000000191b00720c */ /* 0x000fe40003f06100 */
[----:B------:R-:W-:Y:S01]  /*b4350*/  SEL R25, RZ, 0x1, P4 ;  /* 0x00000001ff197807 */ /* 0x000fe20002000000 */
[----:B------:R-:W-:-:S04]  /*b4360*/  IMAD.WIDE.U32 R30, R9, R20, RZ ;  /* 0x00000014091e7225 */ /* 0x000fc800078e00ff */
[----:B------:R-:W-:Y:S02]  /*b4370*/  IMAD.X R45, R42, 0x1, R45, P2 ;  /* 0x000000012a2d7824 */ /* 0x000fe400010e062d */
[----:B------:R-:W-:-:S03]  /*b4380*/  IMAD.WIDE.U32 R30, P1, R21, R8, R30 ;  /* 0x00000008151e7225 */ /* 0x000fc6000782001e */
[----:B------:R-:W-:Y:S01]  /*b4390*/  ISETP.GE.U32.AND.EX P3, PT, R45, R42, PT, P3 ;  /* 0x0000002a2d00720c */ /* 0x000fe20003f66130 */
[----:B------:R-:W-:Y:S01]  /*b43a0*/  IMAD.MOV.U32 R38, RZ, RZ, R31 ;  /* 0x000000ffff267224 */ /* 0x000fe200078e001f */
[----:B------:R-:W-:Y:S01]  /*b43b0*/  IADD3 RZ, P4, PT, R39, R30, RZ ;  /* 0x0000001e27ff7210 */ /* 0x000fe20007f9e0ff */
[----:B------:R-:W-:Y:S01]  /*b43c0*/  IMAD.X R39, RZ, RZ, RZ, P1 ;  /* 0x000000ffff277224 */ /* 0x000fe200008e06ff */
[----:B------:R-:W-:Y:S01]  /*b43d0*/  SEL R30, RZ, 0x1, P0 ;  /* 0x00000001ff1e7807 */ /* 0x000fe20000000000 */
[----:B------:R-:W-:Y:S01]  /*b43e0*/  IMAD.MOV.U32 R40, RZ, RZ, R35 ;  /* 0x000000ffff287224 */ /* 0x000fe200078e0023 */
[----:B------:R-:W-:Y:S01]  /*b43f0*/  IADD3 R34, P0, P1, R36, R32, R34 ;  /* 0x0000002024227210 */ /* 0x000fe2000791e022 */
[----:B------:R-:W-:Y:S02]  /*b4400*/  IMAD R17, R17, R10, RZ ;  /* 0x0000000a11117224 */ /* 0x000fe400078e02ff */
[----:B------:R-:W-:Y:S01]  /*b4410*/  IMAD.WIDE.U32.X R40, R23, R7, R40, P5 ;  /* 0x0000000717287225 */ /* 0x000fe200028e0428 */
[----:B------:R-:W-:-:S02]  /*b4420*/  IADD3.X R32, PT, PT, RZ, R33, RZ, P0, P1 ;  /* 0x00000021ff207210 */ /* 0x000fc400007e24ff */
[----:B------:R-:W-:Y:S01]  /*b4430*/  IADD3 R25, P0, P1, R30, R18, R25 ;  /* 0x000000121e197210 */ /* 0x000fe2000791e019 */
[----:B------:R-:W-:Y:S01]  /*b4440*/  IMAD R33, R21, R8, RZ ;  /* 0x0000000815217224 */ /* 0x000fe200078e02ff */
[----:B------:R-:W-:Y:S01]  /*b4450*/  IADD3 R34, P2, PT, R37, R34, RZ ;  /* 0x0000002225227210 */ /* 0x000fe20007f5e0ff */
[----:B------:R-:W-:-:S04]  /*b4460*/  IMAD.WIDE.U32 R30, R20, R8, RZ ;  /* 0x00000008141e7225 */ /* 0x000fc800078e00ff */
[-C--:B------:R-:W-:Y:S02]  /*b4470*/  IMAD R33, R20, R9.reuse, R33 ;  /* 0x0000000914217224 */ /* 0x080fe400078e0221 */
[----:B------:R-:W-:Y:S01]  /*b4480*/  IMAD.WIDE.U32.X R20, R21, R9, R38, P4 ;  /* 0x0000000915147225 */ /* 0x000fe200020e0426 */
[----:B------:R-:W-:Y:S02]  /*b4490*/  IADD3.X R38, PT, PT, RZ, R19, RZ, P0, P1 ;  /* 0x00000013ff267210 */ /* 0x000fe400007e24ff */
[C---:B------:R-:W-:Y:S01]  /*b44a0*/  ISETP.GE.U32.AND P4, PT, R34.reuse, R37, PT ;  /* 0x000000252200720c */ /* 0x040fe20003f86070 */
[----:B------:R-:W-:Y:S01]  /*b44b0*/  IMAD.IADD R42, R31, 0x1, R33 ;  /* 0x000000011f2a7824 */ /* 0x000fe200078e0221 */
[----:B------:R-:W-:Y:S01]  /*b44c0*/  IADD3 R39, P1, PT, R34, R30, RZ ;  /* 0x0000001e22277210 */ /* 0x000fe20007f3e0ff */
[----:B------:R-:W-:Y:S02]  /*b44d0*/  IMAD.X R34, R45, 0x1, R32, P2 ;  /* 0x000000012d227824 */ /* 0x000fe400010e0620 */
[----:B------:R-:W-:Y:S01]  /*b44e0*/  IMAD.WIDE.U32 R32, R9, R22, RZ ;  /* 0x0000001609207225 */ /* 0x000fe200078e00ff */
[----:B------:R-:W-:-:S02]  /*b44f0*/  ISETP.GE.U32.AND P0, PT, R39, R30, PT ;  /* 0x0000001e2700720c */ /* 0x000fc40003f06070 */
[----:B------:R-:W-:Y:S01]  /*b4500*/  ISETP.GE.U32.AND.EX P4, PT, R34, R45, PT, P4 ;  /* 0x0000002d2200720c */ /* 0x000fe20003f86140 */
[----:B------:R-:W-:-:S04]  /*b4510*/  IMAD.WIDE.U32 R18, R27, 0x3d1, RZ ;  /* 0x000003d11b127825 */ /* 0x000fc800078e00ff */
[----:B------:R-:W-:-:S04]  /*b4520*/  IMAD.WIDE.U32 R32, P5, R23, R8, R32 ;  /* 0x0000000817207225 */ /* 0x000fc800078a0020 */
[----:B------:R-:W-:-:S04]  /*b4530*/  IMAD.WIDE.U32 R18, P2, R26, 0x1, R18 ;  /* 0x000000011a127825 */ /* 0x000fc80007840012 */
[----:B------:R-:W-:-:S04]  /*b4540*/  IMAD.WIDE.U32 R30, R26, 0x3d1, RZ ;  /* 0x000003d11a1e7825 */ /* 0x000fc800078e00ff */
[----:B------:R-:W-:-:S04]  /*b4550*/  IMAD.WIDE.U32 R36, R8, R22, RZ ;  /* 0x0000001608247225 */ /* 0x000fc800078e00ff */
[----:B------:R-:W-:Y:S01]  /*b4560*/  IMAD.X R26, R42, 0x1, R34, P1 ;  /* 0x000000012a1a7824 */ /* 0x000fe200008e0622 */
[----:B------:R-:W-:Y:S01]  /*b4570*/  IADD3 R31, P1, PT, R31, R18, RZ ;  /* 0x000000121f1f7210 */ /* 0x000fe20007f3e0ff */
[----:B------:R-:W-:Y:S01]  /*b4580*/  IMAD.MOV.U32 R34, RZ, RZ, R33 ;  /* 0x000000ffff227224 */ /* 0x000fe200078e0021 */
[----:B------:R-:W-:Y:S01]  /*b4590*/  SEL R33, RZ, 0x1, P3 ;  /* 0x00000001ff217807 */ /* 0x000fe20001800000 */
[----:B------:R-:W-:Y:S01]  /*b45a0*/  IMAD.X R35, RZ, RZ, RZ, P5 ;  /* 0x000000ffff237224 */ /* 0x000fe200028e06ff */
[----:B------:R-:W-:Y:S01]  /*b45b0*/  IADD3 RZ, P5, PT, R37, R32, RZ ;  /* 0x0000002025ff7210 */ /* 0x000fe20007fbe0ff */
[----:B------:R-:W-:Y:S01]  /*b45c0*/  IMAD.X R37, RZ, RZ, RZ, P2 ;  /* 0x000000ffff257224 */ /* 0x000fe200010e06ff */
[----:B------:R-:W-:Y:S01]  /*b45d0*/  IADD3 R25, P3, PT, R39, R25, RZ ;  /* 0x0000001927197210 */ /* 0x000fe20007f7e0ff */
[----:B------:R-:W-:Y:S01]  /*b45e0*/  IMAD.MOV.U32 R36, RZ, RZ, R19 ;  /* 0x000000ffff247224 */ /* 0x000fe200078e0013 */
[----:B------:R-:W-:Y:S01]  /*b45f0*/  SEL R18, RZ, 0x1, P4 ;  /* 0x00000001ff127807 */ /* 0x000fe20002000000 */
[C---:B------:R-:W-:Y:S01]  /*b4600*/  IMAD R32, R16.reuse, R2, R17 ;  /* 0x0000000210207224 */ /* 0x040fe200078e0211 */
[----:B------:R-:W-:Y:S01]  /*b4610*/  ISETP.GE.U32.AND P4, PT, R25, R39, PT ;  /* 0x000000271900720c */ /* 0x000fe20003f86070 */
[----:B------:R-:W-:Y:S01]  /*b4620*/  IMAD.WIDE.U32 R16, R16, R10, R30 ;  /* 0x0000000a10107225 */ /* 0x000fe200078e001e */
[----:B------:R-:W-:-:S03]  /*b4630*/  ISETP.GE.U32.AND.EX P2, PT, R26, R42, PT, P0 ;  /* 0x0000002a1a00720c */ /* 0x000fc60003f46100 */
[----:B------:R-:W-:Y:S01]  /*b4640*/  IMAD.WIDE.U32.X R36, R27, 0x1, R36, P1 ;  /* 0x000000011b247825 */ /* 0x000fe200008e0424 */
[----:B------:R-:W-:-:S03]  /*b4650*/  ISETP.GE.U32.AND P0, PT, R16, R30, PT ;  /* 0x0000001e1000720c */ /* 0x000fc60003f06070 */
[----:B------:R-:W-:Y:S01]  /*b4660*/  IMAD.X R38, R26, 0x1, R38, P3 ;  /* 0x000000011a267824 */ /* 0x000fe200018e0626 */
[----:B------:R-:W-:Y:S01]  /*b4670*/  IADD3 R33, P1, P3, R18, R40, R33 ;  /* 0x0000002812217210 */ /* 0x000fe20007b3e021 */
[C---:B------:R-:W-:Y:S02]  /*b4680*/  IMAD R18, R23.reuse, R8, RZ ;  /* 0x0000000817127224 */ /* 0x040fe400078e02ff */
[----:B------:R-:W-:Y:S01]  /*b4690*/  IMAD.WIDE.U32.X R34, R23, R9, R34, P5 ;  /* 0x0000000917227225 */ /* 0x000fe200028e0422 */
[----:B------:R-:W-:Y:S02]  /*b46a0*/  ISETP.GE.U32.AND.EX P4, PT, R38, R26, PT, P4 ;  /* 0x0000001a2600720c */ /* 0x000fe40003f86140 */
[----:B------:R-:W-:Y:S01]  /*b46b0*/  IADD3.X R40, PT, PT, RZ, R41, RZ, P1, P3 ;  /* 0x00000029ff287210 */ /* 0x000fe20000fe64ff */
[----:B------:R-:W-:Y:S01]  /*b46c0*/  IMAD R30, R22, R9, R18 ;  /* 0x00000009161e7224 */ /* 0x000fe200078e0212 */
[----:B------:R-:W-:Y:S01]  /*b46d0*/  SEL R41, RZ, 0x1, P2 ;  /* 0x00000001ff297807 */ /* 0x000fe20001000000 */
[----:B------:R-:W-:Y:S01]  /*b46e0*/  IMAD.WIDE.U32 R18, R38, 0x3d1, RZ ;  /* 0x000003d126127825 */ /* 0x000fe200078e00ff */
[----:B------:R-:W-:-:S03]  /*b46f0*/  SEL R39, RZ, 0x1, P4 ;  /* 0x00000001ff277807 */ /* 0x000fc60002000000 */
[----:B------:R-:W-:Y:S01]  /*b4700*/  IMAD.WIDE.U32 R22, R22, R8, RZ ;  /* 0x0000000816167225 */ /* 0x000fe200078e00ff */
[----:B------:R-:W-:-:S03]  /*b4710*/  IADD3 R20, P4, P5, R39, R20, R41 ;  /* 0x0000001427147210 */ /* 0x000fc60007d9e029 */
[----:B------:R-:W-:Y:S01]  /*b4720*/  IMAD.WIDE.U32 R26, R25, 0x3d1, RZ ;  /* 0x000003d1191a7825 */ /* 0x000fe200078e00ff */
[----:B------:R-:W-:-:S03]  /*b4730*/  IADD3 R33, P1, PT, R33, R22, RZ ;  /* 0x0000001621217210 */ /* 0x000fc60007f3e0ff */
[----:B------:R-:W-:Y:S01]  /*b4740*/  IMAD.IADD R32, R17, 0x1, R32 ;  /* 0x0000000111207824 */ /* 0x000fe200078e0220 */
[----:B------:R-:W-:Y:S01]  /*b4750*/  IADD3 R17, P3, PT, R48, R26, RZ ;  /* 0x0000001a30117210 */ /* 0x000fe20007f7e0ff */
[----:B------:R-:W-:-:S03]  /*b4760*/  IMAD.WIDE.U32 R18, P2, R25, 0x1, R18 ;  /* 0x0000000119127825 */ /* 0x000fc60007840012 */
[----:B------:R-:W-:Y:S01]  /*b4770*/  ISETP.GE.U32.AND.EX P0, PT, R32, R31, PT, P0 ;  /* 0x0000001f2000720c */ /* 0x000fe20003f06100 */
[----:B------:R-:W-:Y:S01]  /*b4780*/  IMAD.IADD R25, R23, 0x1, R30 ;  /* 0x0000000117197824 */ /* 0x000fe200078e021e */
[----:B------:R-:W-:Y:S01]  /*b4790*/  IADD3.X R31, PT, PT, RZ, R21, RZ, P4, P5 ;  /* 0x00000015ff1f7210 */ /* 0x000fe200027ea4ff */
[----:B------:R-:W-:Y:S01]  /*b47a0*/  IMAD.X R23, RZ, RZ, RZ, P2 ;  /* 0x000000ffff177224 */ /* 0x000fe200010e06ff */
[----:B------:R-:W-:Y:S01]  /*b47b0*/  ISETP.GE.U32.AND P4, PT, R17, R26, PT ;  /* 0x0000001a1100720c */ /* 0x000fe20003f86070 */
[----:B------:R-:W-:Y:S01]  /*b47c0*/  IMAD.X R40, R25, 0x1, R40, P1 ;  /* 0x0000000119287824 */ /* 0x000fe200008e0628 */
[----:B------:R-:W-:Y:S02]  /*b47d0*/  IADD3 R26, P1, PT, R27, R18, RZ ;  /* 0x000000121b1a7210 */ /* 0x000fe40007f3e0ff */
[----:B------:R-:W-:Y:S02]  /*b47e0*/  SEL R21, RZ, 0x1, P0 ;  /* 0x00000001ff157807 */ /* 0x000fe40000000000 */
[----:B------:R-:W-:Y:S01]  /*b47f0*/  IADD3 R30, P2, PT, R33, R20, RZ ;  /* 0x00000014211e7210 */ /* 0x000fe20007f5e0ff */
[----:B------:R-:W-:Y:S01]  /*b4800*/  IMAD.X R27, R26, 0x1, R15, P3 ;  /* 0x000000011a1b7824 */ /* 0x000fe200018e060f */
[----:B------:R-:W-:-:S02]  /*b4810*/  IADD3 R21, P3, P5, R17, R36, R21 ;  /* 0x0000002411157210 */ /* 0x000fc40007d7e015 */
[----:B------:R-:W-:Y:S01]  /*b4820*/  ISETP.GE.U32.AND P0, PT, R33, R22, PT ;  /* 0x000000162100720c */ /* 0x000fe20003f06070 */
[----:B------:R-:W-:Y:S01]  /*b4830*/  IMAD.X R15, R40, 0x1, R31, P2 ;  /* 0x00000001280f7824 */ /* 0x000fe200010e061f */
[----:B------:R-:W-:Y:S01]  /*b4840*/  IADD3.X R20, PT, PT, R27, R37, RZ, P3, P5 ;  /* 0x000000251b147210 */ /* 0x000fe20001fea4ff */
[----:B------:R-:W-:Y:S01]  /*b4850*/  IMAD.MOV.U32 R22, RZ, RZ, R19 ;  /* 0x000000ffff167224 */ /* 0x000fe200078e0013 */
[----:B------:R-:W-:Y:S01]  /*b4860*/  ISETP.GE.U32.AND P3, PT, R30, R33, PT ;  /* 0x000000211e00720c */ /* 0x000fe20003f66070 */
[----:B------:R-:W-:Y:S01]  /*b4870*/  IMAD.WIDE.U32 R18, R15, 0x3d1, RZ ;  /* 0x000003d10f127825 */ /* 0x000fe200078e00ff */
[----:B------:R-:W-:Y:S02]  /*b4880*/  ISETP.GE.U32.AND P2, PT, R21, R17, PT ;  /* 0x000000111500720c */ /* 0x000fe40003f46070 */
[----:B------:R-:W-:Y:S01]  /*b4890*/  ISETP.GE.U32.AND.EX P0, PT, R40, R25, PT, P0 ;  /* 0x000000192800720c */ /* 0x000fe20003f06100 */
[----:B------:R-:W-:Y:S01]  /*b48a0*/  IMAD.WIDE.U32.X R22, R38, 0x1, R22, P1 ;  /* 0x0000000126167825 */ /* 0x000fe200008e0416 */
        /* <DEDUP_REMOVED lines=8> */
[----:B------:R-:W-:-:S02]  /*b4930*/  SEL R31, RZ, 0x1, P4 ;  /* 0x00000001ff1f7807 */ /* 0x000fc40002000000 */
[----:B------:R-:W-:Y:S02]  /*b4940*/  IADD3 R17, P2, P5, R17, R34, R33 ;  /* 0x0000002211117210 */ /* 0x000fe40007d5e021 */
[----:B------:R-:W-:Y:S01]  /*b4950*/  IADD3 R22, P1, P3, R25, R22, R31 ;  /* 0x0000001619167210 */ /* 0x000fe20007b3e01f */
[----:B------:R-:W-:Y:S01]  /*b4960*/  IMAD.X R25, RZ, RZ, RZ, P0 ;  /* 0x000000ffff197224 */ /* 0x000fe200000e06ff */
[----:B------:R-:W-:Y:S02]  /*b4970*/  IADD3.X R35, PT, PT, RZ, R35, RZ, P2, P5 ;  /* 0x00000023ff237210 */ /* 0x000fe400017ea4ff */
[----:B------:R-:W-:Y:S01]  /*b4980*/  IADD3 R31, P4, PT, R24, R26, RZ ;  /* 0x0000001a181f7210 */ /* 0x000fe20007f9e0ff */
[----:B------:R-:W-:Y:S01]  /*b4990*/  IMAD.MOV.U32 R24, RZ, RZ, R19 ;  /* 0x000000ffff187224 */ /* 0x000fe200078e0013 */
[----:B------:R-:W-:Y:S02]  /*b49a0*/  IADD3 R33, P2, PT, R27, R18, RZ ;  /* 0x000000121b217210 */ /* 0x000fe40007f5e0ff */
[----:B------:R-:W-:-:S02]  /*b49b0*/  IADD3.X R23, PT, PT, RZ, R23, RZ, P1, P3 ;  /* 0x00000017ff177210 */ /* 0x000fc40000fe64ff */
[----:B------:R-:W-:Y:S01]  /*b49c0*/  IADD3 R22, P3, PT, R31, R22, RZ ;  /* 0x000000161f167210 */ /* 0x000fe20007f7e0ff */
[----:B------:R-:W-:Y:S01]  /*b49d0*/  IMAD.X R12, R33, 0x1, R12, P4 ;  /* 0x00000001210c7824 */ /* 0x000fe200020e060c */
[----:B------:R-:W-:Y:S01]  /*b49e0*/  ISETP.GE.U32.AND P0, PT, R31, R26, PT ;  /* 0x0000001a1f00720c */ /* 0x000fe20003f06070 */
[----:B------:R-:W-:Y:S01]  /*b49f0*/  IMAD.WIDE.U32 R26, R35, 0x3d1, RZ ;  /* 0x000003d1231a7825 */ /* 0x000fe200078e00ff */
[----:B------:R-:W-:Y:S02]  /*b4a00*/  ISETP.GE.U32.AND P1, PT, R22, R31, PT ;  /* 0x0000001f1600720c */ /* 0x000fe40003f26070 */
[C---:B------:R-:W-:Y:S01]  /*b4a10*/  ISETP.GE.U32.AND.EX P0, PT, R12.reuse, R33, PT, P0 ;  /* 0x000000210c00720c */ /* 0x040fe20003f06100 */
[----:B------:R-:W-:Y:S02]  /*b4a20*/  IMAD.X R23, R12, 0x1, R23, P3 ;  /* 0x000000010c177824 */ /* 0x000fe400018e0617 */
[----:B------:R-:W-:-:S03]  /*b4a30*/  IMAD.WIDE.U32 R18, P3, R17, 0x1, R26 ;  /* 0x0000000111127825 */ /* 0x000fc6000786001a */
[----:B------:R-:W-:Y:S01]  /*b4a40*/  ISETP.GE.U32.AND.EX P1, PT, R23, R12, PT, P1 ;  /* 0x0000000c1700720c */ /* 0x000fe20003f26110 */
[----:B------:R-:W-:Y:S01]  /*b4a50*/  IMAD.WIDE.U32 R26, R17, 0x3d1, RZ ;  /* 0x000003d1111a7825 */ /* 0x000fe200078e00ff */
[----:B------:R-:W-:Y:S02]  /*b4a60*/  SEL R12, RZ, 0x1, P0 ;  /* 0x00000001ff0c7807 */ /* 0x000fe40000000000 */
[----:B------:R-:W-:Y:S01]  /*b4a70*/  SEL R17, RZ, 0x1, P1 ;  /* 0x00000001ff117807 */ /* 0x000fe20000800000 */
[----:B------:R-:W-:Y:S01]  /*b4a80*/  IMAD.WIDE.U32.X R24, R15, 0x1, R24, P2 ;  /* 0x000000010f187825 */ /* 0x000fe200010e0418 */
[----:B------:R-:W-:Y:S02]  /*b4a90*/  IADD3 R15, P5, PT, R14, R26, RZ ;  /* 0x0000001a0e0f7210 */ /* 0x000fe40007fbe0ff */
[----:B------:R-:W-:Y:S01]  /*b4aa0*/  IADD3 R14, P2, PT, R27, R18, RZ ;  /* 0x000000121b0e7210 */ /* 0x000fe20007f5e0ff */
[----:B------:R-:W-:Y:S01]  /*b4ab0*/  IMAD.MOV.U32 R33, RZ, RZ, R16 ;  /* 0x000000ffff217224 */ /* 0x000fe200078e0010 */
[----:B------:R-:W-:-:S03]  /*b4ac0*/  IADD3 R24, P0, P1, R17, R24, R12 ;  /* 0x0000001811187210 */ /* 0x000fc6000791e00c */
[----:B------:R-:W-:Y:S01]  /*b4ad0*/  IMAD.X R12, R14, 0x1, R13, P5 ;  /* 0x000000010e0c7824 */ /* 0x000fe200028e060d */
[C---:B------:R-:W-:Y:S01]  /*b4ae0*/  IADD3 R24, P4, PT, R15.reuse, R24, RZ ;  /* 0x000000180f187210 */ /* 0x040fe20007f9e0ff */
[----:B------:R-:W-:Y:S01]  /*b4af0*/  IMAD.X R13, RZ, RZ, RZ, P3 ;  /* 0x000000ffff0d7224 */ /* 0x000fe200018e06ff */
[----:B------:R-:W-:Y:S02]  /*b4b00*/  IADD3.X R25, PT, PT, RZ, R25, RZ, P0, P1 ;  /* 0x00000019ff197210 */ /* 0x000fe400007e24ff */
        /* <DEDUP_REMOVED lines=54> */
.L_x_2139:
[----:B------:R-:W-:Y:S05]  /*b4e70*/  BSYNC.RECONVERGENT B2 ;  /* 0x0000000000027941 */ /* 0x000fea0003800200 */
.L_x_2138:
        /* <DEDUP_REMOVED lines=13> */
.L_x_2141:
        /* <DEDUP_REMOVED lines=10> */
.L_x_2142:
[----:B------:R-:W-:Y:S05]  /*b4ff0*/  BSYNC.RECONVERGENT B2 ;  /* 0x0000000000027941 */ /* 0x000fea0003800200 */
.L_x_2140:
[----:B------:R-:W-:-:S04]  /*b5000*/  IMAD.MOV.U32 R12, RZ, RZ, 0x60 ;  /* 0x00000060ff0c7424 */ /* 0x000fc800078e00ff */
[----:B------:R-:W-:-:S05]  /*b5010*/  IMAD R49, R55, R12, UR5 ;  /* 0x0000000537317e24 */ /* 0x000fca000f8e020c */
[----:B------:R-:W2:Y:S04]  /*b5020*/  LDL.128 R12, [R49] ;  /* 0x00000000310c7983 */ /* 0x000ea80000100c00 */
[----:B------:R-:W3:Y:S01]  /*b5030*/  LDL.128 R16, [R49+0x10] ;  /* 0x0000100031107983 */ /* 0x000ee20000100c00 */
[----:B------:R-:W-:Y:S01]  /*b5040*/  BSSY.RECONVERGENT B2, `(.L_x_2143) ;  /* 0x00001aa000027945 */ /* 0x000fe20003800200 */
[----:B--2---:R-:W-:-:S04]  /*b5050*/  IMAD.WIDE.U32 R26, R13, R10, RZ ;  /* 0x0000000a0d1a7225 */ /* 0x004fc800078e00ff */
        /* <DEDUP_REMOVED lines=8> */
[C---:B------:R-:W-:Y:S01]  /*b50e0*/  IMAD R39, R13.reuse, R4, R39 ;  /* 0x000000040d277224 */ /* 0x040fe200078e0227 */
[----:B------:R-:W-:Y:S01]  /*b50f0*/  IADD3 R54, P2, PT, R34, R36, RZ ;  /* 0x0000002422367210 */ /* 0x000fe20007f5e0ff */
[----:B------:R-:W-:-:S03]  /*b5100*/  IMAD.WIDE.U32 R30, R13, R4, RZ ;  /* 0x000000040d1e7225 */ /* 0x000fc600078e00ff */
[----:B------:R-:W-:Y:S01]  /*b5110*/  ISETP.GE.U32.AND P1, PT, R54, R36, PT ;  /* 0x000000243600720c */ /* 0x000fe20003f26070 */
[----:B------:R-:W-:Y:S02]  /*b5120*/  IMAD.IADD R39, R37, 0x1, R39 ;  /* 0x0000000125277824 */ /* 0x000fe400078e0227 */
[----:B------:R-:W-:-:S04]  /*b5130*/  IMAD.WIDE.U32 R26, R12, R4, RZ ;  /* 0x000000040c1a7225 */ /* 0x000fc800078e00ff */
[----:B------:R-:W-:-:S04]  /*b5140*/  IMAD.WIDE.U32 R30, P0, R12, R5, R30 ;  /* 0x000000050c1e7225 */ /* 0x000fc8000780001e */
[----:B------:R-:W-:Y:S02]  /*b5150*/  IMAD.X R26, R39, 0x1, R35, P2 ;  /* 0x00000001271a7824 */ /* 0x000fe400010e0623 */
[----:B------:R-:W-:Y:S01]  /*b5160*/  IMAD.X R37, RZ, RZ, RZ, P0 ;  /* 0x000000ffff257224 */ /* 0x000fe200000e06ff */
[----:B------:R-:W-:Y:S01]  /*b5170*/  IADD3 RZ, P0, PT, R27, R30, RZ ;  /* 0x0000001e1bff7210 */ /* 0x000fe20007f1e0ff */
[----:B------:R-:W-:Y:S01]  /*b5180*/  IMAD R27, R7, R12, RZ ;  /* 0x0000000c071b7224 */ /* 0x000fe200078e02ff */
[----:B------:R-:W-:Y:S01]  /*b5190*/  ISETP.GE.U32.AND.EX P1, PT, R26, R39, PT, P1 ;  /* 0x000000271a00720c */ /* 0x000fe20003f26110 */
[----:B------:R-:W-:Y:S02]  /*b51a0*/  IMAD.MOV.U32 R36, RZ, RZ, R31 ;  /* 0x000000ffff247224 */ /* 0x000fe400078e001f */
[-C--:B------:R-:W-:Y:S02]  /*b51b0*/  IMAD R39, R2, R14.reuse, RZ ;  /* 0x0000000e02277224 */ /* 0x080fe400078e02ff */
[----:B------:R-:W-:-:S04]  /*b51c0*/  IMAD.WIDE.U32 R30, R10, R14, RZ ;  /* 0x0000000e0a1e7225 */ /* 0x000fc800078e00ff */
[----:B------:R-:W-:Y:S02]  /*b51d0*/  IMAD R41, R13, R6, R27 ;  /* 0x000000060d297224 */ /* 0x000fe400078e021b */
[----:B------:R-:W-:-:S04]  /*b51e0*/  IMAD.WIDE.U32 R34, R6, R12, RZ ;  /* 0x0000000c06227225 */ /* 0x000fc800078e00ff */
[----:B------:R-:W-:Y:S01]  /*b51f0*/  IMAD R27, R15, R10, R39 ;  /* 0x0000000a0f1b7224 */ /* 0x000fe200078e0227 */
[----:B------:R-:W-:Y:S01]  /*b5200*/  SEL R39, RZ, 0x1, P1 ;  /* 0x00000001ff277807 */ /* 0x000fe20000800000 */
[----:B------:R-:W-:Y:S01]  /*b5210*/  IMAD.WIDE.U32.X R36, R13, R5, R36, P0 ;  /* 0x000000050d247225 */ /* 0x000fe200000e0424 */
[----:B------:R-:W-:-:S03]  /*b5220*/  IADD3 R54, P0, PT, R54, R30, RZ ;  /* 0x0000001e36367210 */ /* 0x000fc60007f1e0ff */
[----:B------:R-:W-:Y:S01]  /*b5230*/  IMAD.IADD R27, R31, 0x1, R27 ;  /* 0x000000011f1b7824 */ /* 0x000fe200078e021b */
[----:B------:R-:W-:Y:S01]  /*b5240*/  IADD3 R38, P1, P4, R34, R36, R39 ;  /* 0x0000002422267210 */ /* 0x000fe20007c3e027 */
[----:B------:R-:W-:Y:S01]  /*b5250*/  IMAD.IADD R40, R35, 0x1, R41 ;  /* 0x0000000123287824 */ /* 0x000fe200078e0229 */
[----:B------:R-:W-:Y:S01]  /*b5260*/  ISETP.GE.U32.AND P2, PT, R54, R30, PT ;  /* 0x0000001e3600720c */ /* 0x000fe20003f46070 */
[----:B------:R-:W-:Y:S01]  /*b5270*/  IMAD.WIDE.U32 R30, R13, R6, RZ ;  /* 0x000000060d1e7225 */ /* 0x000fe200078e00ff */
[----:B------:R-:W-:Y:S02]  /*b5280*/  ISETP.GE.U32.AND P3, PT, R38, R34, PT ;  /* 0x000000222600720c */ /* 0x000fe40003f66070 */
[----:B------:R-:W-:Y:S01]  /*b5290*/  IADD3.X R39, PT, PT, R40, R37, RZ, P1, P4 ;  /* 0x0000002528277210 */ /* 0x000fe20000fe84ff */
[-C--:B------:R-:W-:Y:S02]  /*b52a0*/  IMAD R41, R5, R14.reuse, RZ ;  /* 0x0000000e05297224 */ /* 0x080fe400078e02ff */
[----:B------:R-:W-:Y:S01]  /*b52b0*/  IMAD.WIDE.U32 R34, R4, R14, RZ ;  /* 0x0000000e04227225 */ /* 0x000fe200078e00ff */
[----:B------:R-:W-:-:S03]  /*b52c0*/  ISETP.GE.U32.AND.EX P3, PT, R39, R40, PT, P3 ;  /* 0x000000282700720c */ /* 0x000fc60003f66130 */
[----:B------:R-:W-:Y:S01]  /*b52d0*/  IMAD.WIDE.U32 R30, P1, R12, R7, R30 ;  /* 0x000000070c1e7225 */ /* 0x000fe2000782001e */
[----:B------:R-:W-:Y:S02]  /*b52e0*/  IADD3 R38, P5, PT, R38, R34, RZ ;  /* 0x0000002226267210 */ /* 0x000fe40007fbe0ff */
[----:B------:R-:W-:Y:S01]  /*b52f0*/  SEL R43, RZ, 0x1, P3 ;  /* 0x00000001ff2b7807 */ /* 0x000fe20001800000 */
[----:B------:R-:W-:-:S04]  /*b5300*/  IMAD.WIDE.U32 R36, R12, R6, RZ ;  /* 0x000000060c247225 */ /* 0x000fc800078e00ff */
[----:B------:R-:W-:Y:S01]  /*b5310*/  IMAD R41, R15, R4, R41 ;  /* 0x000000040f297224 */ /* 0x000fe200078e0229 */
[----:B------:R-:W-:Y:S01]  /*b5320*/  IADD3 RZ, P4, PT, R37, R30, RZ ;  /* 0x0000001e25ff7210 */ /* 0x000fe20007f9e0ff */
[----:B------:R-:W-:-:S04]  /*b5330*/  IMAD.WIDE.U32 R36, R15, R10, RZ ;  /* 0x0000000a0f247225 */ /* 0x000fc800078e00ff */
[----:B------:R-:W-:Y:S02]  /*b5340*/  IMAD.IADD R41, R35, 0x1, R41 ;  /* 0x0000000123297824 */ /* 0x000fe400078e0229 */
[----:B------:R-:W-:Y:S01]  /*b5350*/  IMAD.X R35, RZ, RZ, RZ, P1 ;  /* 0x000000ffff237224 */ /* 0x000fe200008e06ff */
[----:B------:R-:W-:Y:S01]  /*b5360*/  ISETP.GE.U32.AND P1, PT, R38, R34, PT ;  /* 0x000000222600720c */ /* 0x000fe20003f26070 */
[----:B------:R-:W-:Y:S02]  /*b5370*/  IMAD.MOV.U32 R34, RZ, RZ, R31 ;  /* 0x000000ffff227224 */ /* 0x000fe400078e001f */
[----:B------:R-:W-:Y:S02]  /*b5380*/  IMAD.X R50, R27, 0x1, R26, P0 ;  /* 0x000000011b327824 */ /* 0x000fe400000e061a */
[----:B------:R-:W-:-:S03]  /*b5390*/  IMAD.WIDE.U32.X R30, R13, R7, R34, P4 ;  /* 0x000000070d1e7225 */ /* 0x000fc600020e0422 */
[----:B------:R-:W-:Y:S01]  /*b53a0*/  ISETP.GE.U32.AND.EX P2, PT, R50, R27, PT, P2 ;  /* 0x0000001b3200720c */ /* 0x000fe20003f46120 */
[----:B------:R-:W-:-:S04]  /*b53b0*/  IMAD.WIDE.U32 R36, P4, R14, R2, R36 ;  /* 0x000000020e247225 */ /* 0x000fc80007880024 */
[----:B------:R-:W-:-:S04]  /*b53c0*/  IMAD.WIDE.U32 R34, R14, R10, RZ ;  /* 0x0000000a0e227225 */ /* 0x000fc800078e00ff */
[----:B------:R-:W-:Y:S01]  /*b53d0*/  IMAD.X R27, RZ, RZ, RZ, P4 ;  /* 0x000000ffff1b7224 */ /* 0x000fe200020e06ff */
[----:B------:R-:W-:Y:S01]  /*b53e0*/  IADD3 RZ, P0, PT, R35, R36, RZ ;  /* 0x0000002423ff7210 */ /* 0x000fe20007f1e0ff */
[----:B------:R-:W-:Y:S02]  /*b53f0*/  IMAD R35, R9, R12, RZ ;  /* 0x0000000c09237224 */ /* 0x000fe400078e02ff */
[----:B------:R-:W-:Y:S02]  /*b5400*/  IMAD.MOV.U32 R26, RZ, RZ, R37 ;  /* 0x000000ffff1a7224 */ /* 0x000fe400078e0025 */
[----:B------:R-:W-:Y:S02]  /*b5410*/  IMAD R45, R13, R8, R35 ;  /* 0x000000080d2d7224 */ /* 0x000fe400078e0223 */
[----:B------:R-:W-:-:S04]  /*b5420*/  IMAD.WIDE.U32 R34, R8, R12, RZ ;  /* 0x0000000c08227225 */ /* 0x000fc800078e00ff */
[----:B------:R-:W-:Y:S01]  /*b5430*/  IMAD.X R39, R41, 0x1, R39, P5 ;  /* 0x0000000129277824 */ /* 0x000fe200028e0627 */
[----:B------:R-:W-:Y:S01]  /*b5440*/  IADD3 R30, P3, P4, R34, R30, R43 ;  /* 0x0000001e221e7210 */ /* 0x000fe20007c7e02b */
[----:B------:R-:W-:Y:S01]  /*b5450*/  IMAD.IADD R42, R35, 0x1, R45 ;  /* 0x00000001232a7824 */ /* 0x000fe200078e022d */
[----:B------:R-:W-:Y:S01]  /*b5460*/  SEL R35, RZ, 0x1, P2 ;  /* 0x00000001ff237807 */ /* 0x000fe20001000000 */
[----:B------:R-:W-:Y:S01]  /*b5470*/  IMAD.WIDE.U32.X R26, R15, R2, R26, P0 ;  /* 0x000000020f1a7225 */ /* 0x000fe200000e041a */
[----:B------:R-:W-:Y:S02]  /*b5480*/  ISETP.GE.U32.AND.EX P2, PT, R39, R41, PT, P1 ;  /* 0x000000292700720c */ /* 0x000fe40003f46110 */
[----:B------:R-:W-:Y:S01]  /*b5490*/  ISETP.GE.U32.AND P0, PT, R30, R34, PT ;  /* 0x000000221e00720c */ /* 0x000fe20003f06070 */
[----:B------:R-:W-:Y:S01]  /*b54a0*/  IMAD.WIDE.U32 R36, R14, R4, RZ ;  /* 0x000000040e247225 */ /* 0x000fe200078e00ff */
[----:B------:R-:W-:Y:S02]  /*b54b0*/  IADD3 R40, P1, P5, R38, R26, R35 ;  /* 0x0000001a26287210 */ /* 0x000fe40007d3e023 */
[----:B------:R-:W-:Y:S01]  /*b54c0*/  SEL R45, RZ, 0x1, P2 ;  /* 0x00000001ff2d7807 */ /* 0x000fe20001000000 */
[----:B------:R-:W-:Y:S01]  /*b54d0*/  IMAD.WIDE.U32 R34, R15, R4, RZ ;  /* 0x000000040f227225 */ /* 0x000fe200078e00ff */
[----:B------:R-:W-:-:S02]  /*b54e0*/  IADD3.X R26, PT, PT, R39, R27, RZ, P1, P5 ;  /* 0x0000001b271a7210 */ /* 0x000fc40000fea4ff */
[----:B------:R-:W-:Y:S01]  /*b54f0*/  ISETP.GE.U32.AND P5, PT, R40, R38, PT ;  /* 0x000000262800720c */ /* 0x000fe20003fa6070 */
[----:B------:R-:W-:Y:S01]  /*b5500*/  IMAD R27, R7, R14, RZ ;  /* 0x0000000e071b7224 */ /* 0x000fe200078e02ff */
[----:B------:R-:W-:Y:S01]  /*b5510*/  IADD3.X R44, PT, PT, R42, R31, RZ, P3, P4 ;  /* 0x0000001f2a2c7210 */ /* 0x000fe20001fe84ff */
[----:B------:R-:W-:Y:S01]  /*b5520*/  IMAD.WIDE.U32 R34, P1, R14, R5, R34 ;  /* 0x000000050e227225 */ /* 0x000fe20007820022 */
[----:B------:R-:W-:Y:S02]  /*b5530*/  ISETP.GE.U32.AND.EX P5, PT, R26, R39, PT, P5 ;  /* 0x000000271a00720c */ /* 0x000fe40003fa6150 */
        /* <DEDUP_REMOVED lines=9> */
[----:B------:R-:W-:Y:S02]  /*b55d0*/  IADD3 R45, P2, P3, R34, R38, R45 ;  /* 0x00000026222d7210 */ /* 0x000fe40007b5e02d */
[----:B------:R-:W-:Y:S01]  /*b55e0*/  ISETP.GE.U32.AND P1, PT, R41, R36, PT ;  /* 0x000000242900720c */ /* 0x000fe20003f26070 */
[C---:B------:R-:W-:Y:S01]  /*b55f0*/  IMAD.WIDE.U32 R34, R12.reuse, R8, RZ ;  /* 0x000000080c227225 */ /* 0x040fe200078e00ff */
[----:B------:R-:W-:Y:S02]  /*b5600*/  IADD3.X R43, PT, PT, RZ, R39, RZ, P2, P3 ;  /* 0x00000027ff2b7210 */ /* 0x000fe400017e64ff */
[----:B------:R-:W-:Y:S01]  /*b5610*/  SEL R39, RZ, 0x1, P0 ;  /* 0x00000001ff277807 */ /* 0x000fe20000000000 */
[----:B------:R-:W-:-:S04]  /*b5620*/  IMAD.WIDE.U32 R30, P2, R12, R9, R30 ;  /* 0x000000090c1e7225 */ /* 0x000fc8000784001e */
[----:B------:R-:W-:Y:S01]  /*b5630*/  IMAD R27, R15, R6, R27 ;  /* 0x000000060f1b7224 */ /* 0x000fe200078e021b */
[----:B------:R-:W-:Y:S01]  /*b5640*/  IADD3 RZ, P3, PT, R35, R30, RZ ;  /* 0x0000001e23ff7210 */ /* 0x000fe20007f7e0ff */
[----:B------:R-:W-:Y:S02]  /*b5650*/  IMAD.X R35, RZ, RZ, RZ, P2 ;  /* 0x000000ffff237224 */ /* 0x000fe400010e06ff */
[----:B------:R-:W-:Y:S02]  /*b5660*/  IMAD.MOV.U32 R34, RZ, RZ, R31 ;  /* 0x000000ffff227224 */ /* 0x000fe400078e001f */
[----:B------:R-:W-:Y:S02]  /*b5670*/  IMAD.IADD R27, R37, 0x1, R27 ;  /* 0x00000001251b7824 */ /* 0x000fe400078e021b */
[----:B------:R-:W-:-:S04]  /*b5680*/  IMAD.WIDE.U32.X R34, R13, R9, R34, P3 ;  /* 0x000000090d227225 */ /* 0x000fc800018e0422 */
[----:B------:R-:W-:-:S04]  /*b5690*/  IMAD.WIDE.U32 R30, R8, R14, RZ ;  /* 0x0000000e081e7225 */ /* 0x000fc800078e00ff */
[----:B------:R-:W-:Y:S01]  /*b56a0*/  IMAD R37, R9, R14, RZ ;  /* 0x0000000e09257224 */ /* 0x000fe200078e02ff */
[----:B------:R-:W-:Y:S01]  /*b56b0*/  IADD3 R34, P3, P0, R30, R34, R39 ;  /* 0x000000221e227210 */ /* 0x000fe2000787e027 */
[----:B------:R-:W-:-:S03]  /*b56c0*/  IMAD.WIDE.U32 R38, R14, R6, RZ ;  /* 0x000000060e267225 */ /* 0x000fc600078e00ff */
[----:B------:R-:W-:Y:S01]  /*b56d0*/  ISETP.GE.U32.AND P2, PT, R34, R30, PT ;  /* 0x0000001e2200720c */ /* 0x000fe20003f46070 */
[----:B------:R-:W-:Y:S02]  /*b56e0*/  IMAD R37, R15, R8, R37 ;  /* 0x000000080f257224 */ /* 0x000fe400078e0225 */
[----:B------:R-:W-:Y:S01]  /*b56f0*/  IMAD.X R48, R27, 0x1, R44, P5 ;  /* 0x000000011b307824 */ /* 0x000fe200028e062c */
[----:B------:R-:W-:Y:S01]  /*b5700*/  IADD3 R44, P5, PT, R41, R45, RZ ;  /* 0x0000002d292c7210 */ /* 0x000fe20007fbe0ff */
[----:B------:R-:W-:Y:S02]  /*b5710*/  IMAD.IADD R42, R31, 0x1, R37 ;  /* 0x000000011f2a7824 */ /* 0x000fe400078e0225 */
[----:B------:R-:W-:Y:S01]  /*b5720*/  IMAD.WIDE.U32 R30, R15, R6, RZ ;  /* 0x000000060f1e7225 */ /* 0x000fe200078e00ff */
[----:B------:R-:W-:Y:S02]  /*b5730*/  ISETP.GE.U32.AND.EX P1, PT, R48, R27, PT, P1 ;  /* 0x0000001b3000720c */ /* 0x000fe40003f26110 */
[----:B------:R-:W-:Y:S01]  /*b5740*/  IADD3.X R27, PT, PT, R42, R35, RZ, P3, P0 ;  /* 0x000000232a1b7210 */ /* 0x000fe20001fe04ff */
[----:B------:R-:W-:-:S02]  /*b5750*/  IMAD.X R43, R48, 0x1, R43, P5 ;  /* 0x00000001302b7824 */ /* 0x000fc400028e062b */
[----:B------:R-:W-:Y:S01]  /*b5760*/  IMAD.WIDE.U32 R30, P4, R14, R7, R30 ;  /* 0x000000070e1e7225 */ /* 0x000fe2000788001e */
[----:B------:R-:W-:-:S03]  /*b5770*/  ISETP.GE.U32.AND.EX P2, PT, R27, R42, PT, P2 ;  /* 0x0000002a1b00720c */ /* 0x000fc60003f46120 */
[----:B------:R-:W-:Y:S01]  /*b5780*/  IMAD.X R37, RZ, RZ, RZ, P4 ;  /* 0x000000ffff257224 */ /* 0x000fe200020e06ff */
[----:B------:R-:W-:Y:S01]  /*b5790*/  IADD3 RZ, P4, PT, R39, R30, RZ ;  /* 0x0000001e27ff7210 */ /* 0x000fe20007f9e0ff */
[----:B------:R-:W-:Y:S02]  /*b57a0*/  IMAD.MOV.U32 R36, RZ, RZ, R31 ;  /* 0x000000ffff247224 */ /* 0x000fe400078e001f */
[----:B------:R-:W-:-:S04]  /*b57b0*/  IMAD.WIDE.U32 R30, R15, R8, RZ ;  /* 0x000000080f1e7225 */ /* 0x000fc800078e00ff */
[----:B------:R-:W-:-:S04]  /*b57c0*/  IMAD.WIDE.U32 R38, R14, R8, RZ ;  /* 0x000000080e267225 */ /* 0x000fc800078e00ff */
[----:B------:R-:W-:Y:S01]  /*b57d0*/  IMAD.WIDE.U32 R30, P5, R14, R9, R30 ;  /* 0x000000090e1e7225 */ /* 0x000fe200078a001e */
[----:B------:R-:W-:-:S03]  /*b57e0*/  SEL R14, RZ, 0x1, P1 ;  /* 0x00000001ff0e7807 */ /* 0x000fc60000800000 */
[----:B------:R-:W-:Y:S01]  /*b57f0*/  IMAD.WIDE.U32.X R36, R15, R7, R36, P4 ;  /* 0x000000070f247225 */ /* 0x000fe200020e0424 */
[----:B------:R-:W-:-:S03]  /*b5800*/  IADD3 RZ, P4, PT, R39, R30, RZ ;  /* 0x0000001e27ff7210 */ /* 0x000fc60007f9e0ff */
[----:B------:R-:W-:Y:S01]  /*b5810*/  IMAD.X R39, RZ, RZ, RZ, P5 ;  /* 0x000000ffff277224 */ /* 0x000fe200028e06ff */
[----:B------:R-:W-:Y:S01]  /*b5820*/  ISETP.GE.U32.AND P5, PT, R44, R41, PT ;  /* 0x000000292c00720c */ /* 0x000fe20003fa6070 */
[----:B------:R-:W-:-:S03]  /*b5830*/  IMAD.MOV.U32 R38, RZ, RZ, R31 ;  /* 0x000000ffff267224 */ /* 0x000fc600078e001f */
[----:B------:R-:W-:Y:S01]  /*b5840*/  ISETP.GE.U32.AND.EX P5, PT, R43, R48, PT, P5 ;  /* 0x000000302b00720c */ /* 0x000fe20003fa6150 */
[----:B------:R-:W-:-:S03]  /*b5850*/  IMAD.WIDE.U32.X R30, R15, R9, R38, P4 ;  /* 0x000000090f1e7225 */ /* 0x000fc600020e0426 */
[----:B------:R-:W-:Y:S01]  /*b5860*/  SEL R39, RZ, 0x1, P5 ;  /* 0x00000001ff277807 */ /* 0x000fe20002800000 */
[----:B---3--:R-:W-:-:S03]  /*b5870*/  IMAD R15, R2, R16, RZ ;  /* 0x00000010020f7224 */ /* 0x008fc600078e02ff */
[----:B------:R-:W-:Y:S01]  /*b5880*/  IADD3 R39, P1, P4, R39, R36, R14 ;  /* 0x0000002427277210 */ /* 0x000fe20007c3e00e */
[----:B------:R-:W-:Y:S02]  /*b5890*/  IMAD R35, R17, R10, R15 ;  /* 0x0000000a11237224 */ /* 0x000fe400078e020f */
[----:B------:R-:W-:Y:S01]  /*b58a0*/  IMAD.WIDE.U32 R14, R10, R16, RZ ;  /* 0x000000100a0e7225 */ /* 0x000fe200078e00ff */
[----:B------:R-:W-:-:S03]  /*b58b0*/  IADD3.X R38, PT, PT, RZ, R37, RZ, P1, P4 ;  /* 0x00000025ff267210 */ /* 0x000fc60000fe84ff */
[----:B------:R-:W-:Y:S01]  /*b58c0*/  IMAD.IADD R35, R15, 0x1, R35 ;  /* 0x000000010f237824 */ /* 0x000fe200078e0223 */
[----:B------:R-:W-:Y:S01]  /*b58d0*/  IADD3 R48, P3, PT, R40, R14, RZ ;  /* 0x0000000e28307210 */ /* 0x000fe20007f7e0ff */
[----:B------:R-:W-:Y:S01]  /*b58e0*/  IMAD.WIDE.U32 R36, R16, R10, RZ ;  /* 0x0000000a10247225 */ /* 0x000fe200078e00ff */
[----:B------:R-:W-:Y:S02]  /*b58f0*/  IADD3 R36, P5, PT, R34, R39, RZ ;  /* 0x0000002722247210 */ /* 0x000fe40007fbe0ff */
[----:B------:R-:W-:Y:S01]  /*b5900*/  ISETP.GE.U32.AND P0, PT, R48, R14, PT ;  /* 0x0000000e3000720c */ /* 0x000fe20003f06070 */
[----:B------:R-:W-:-:S04]  /*b5910*/  IMAD.WIDE.U32 R14, R17, R10, RZ ;  /* 0x0000000a110e7225 */ /* 0x000fc800078e00ff */
[----:B------:R-:W-:Y:S01]  /*b5920*/  IMAD.X R26, R35, 0x1, R26, P3 ;  /* 0x00000001231a7824 */ /* 0x000fe200018e061a */
[----:B------:R-:W-:Y:S01]  /*b5930*/  ISETP.GE.U32.AND P3, PT, R36, R34, PT ;  /* 0x000000222400720c */ /* 0x000fe20003f66070 */
[----:B------:R-:W-:-:S03]  /*b5940*/  IMAD.WIDE.U32 R14, P4, R16, R2, R14 ;  /* 0x00000002100e7225 */ /* 0x000fc6000788000e */
[----:B------:R-:W-:Y:S01]  /*b5950*/  ISETP.GE.U32.AND.EX P0, PT, R26, R35, PT, P0 ;  /* 0x000000231a00720c */ /* 0x000fe20003f06100 */
[----:B------:R-:W-:Y:S01]  /*b5960*/  IMAD.MOV.U32 R34, RZ, RZ, R15 ;  /* 0x000000ffff227224 */ /* 0x000fe200078e000f */
[----:B------:R-:W-:Y:S01]  /*b5970*/  IADD3 RZ, P1, PT, R37, R14, RZ ;  /* 0x0000000e25ff7210 */ /* 0x000fe20007f3e0ff */
[-C--:B------:R-:W-:Y:S02]  /*b5980*/  IMAD R37, R5, R16.reuse, RZ ;  /* 0x0000001005257224 */ /* 0x080fe400078e02ff */
[----:B------:R-:W-:-:S04]  /*b5990*/  IMAD.WIDE.U32 R14, R4, R16, RZ ;  /* 0x00000010040e7225 */ /* 0x000fc800078e00ff */
[----:B------:R-:W-:Y:S01]  /*b59a0*/  IMAD.X R35, RZ, RZ, RZ, P4 ;  /* 0x000000ffff237224 */ /* 0x000fe200020e06ff */
[----:B------:R-:W-:Y:S01]  /*b59b0*/  IADD3 R44, P4, PT, R44, R14, RZ ;  /* 0x0000000e2c2c7210 */ /* 0x000fe20007f9e0ff */
[C---:B------:R-:W-:Y:S02]  /*b59c0*/  IMAD R37, R17.reuse, R4, R37 ;  /* 0x0000000411257224 */ /* 0x040fe400078e0225 */
[----:B------:R-:W-:-:S04]  /*b59d0*/  IMAD.WIDE.U32.X R34, R17, R2, R34, P1 ;  /* 0x0000000211227225 */ /* 0x000fc800008e0422 */
[----:B------:R-:W-:Y:S01]  /*b59e0*/  IMAD.IADD R40, R15, 0x1, R37 ;  /* 0x000000010f287824 */ /* 0x000fe200078e0225 */
[----:B------:R-:W-:Y:S01]  /*b59f0*/  SEL R37, RZ, 0x1, P0 ;  /* 0x00000001ff257807 */ /* 0x000fe20000000000 */
[----:B------:R-:W-:Y:S01]  /*b5a00*/  IMAD.X R38, R27, 0x1, R38, P5 ;  /* 0x000000011b267824 */ /* 0x000fe200028e0626 */
[----:B------:R-:W-:Y:S01]  /*b5a10*/  ISETP.GE.U32.AND P0, PT, R44, R14, PT ;  /* 0x0000000e2c00720c */ /* 0x000fe20003f06070 */
[----:B------:R-:W-:Y:S01]  /*b5a20*/  IMAD.X R43, R40, 0x1, R43, P4 ;  /* 0x00000001282b7824 */ /* 0x000fe200020e062b */
[----:B------:R-:W-:Y:S01]  /*b5a30*/  IADD3 R37, P1, P4, R44, R34, R37 ;  /* 0x000000222c257210 */ /* 0x000fe20007c3e025 */
[-C--:B------:R-:W-:Y:S01]  /*b5a40*/  IMAD.WIDE.U32 R14, R17, R4.reuse, RZ ;  /* 0x00000004110e7225 */ /* 0x080fe200078e00ff */
[----:B------:R-:W-:Y:S02]  /*b5a50*/  ISETP.GE.U32.AND.EX P3, PT, R38, R27, PT, P3 ;  /* 0x0000001b2600720c */ /* 0x000fe40003f66130 */
[----:B------:R-:W-:Y:S01]  /*b5a60*/  IADD3.X R39, PT, PT, R43, R35, RZ, P1, P4 ;  /* 0x000000232b277210 */ /* 0x000fe20000fe84ff */
[----:B------:R-:W-:Y:S01]  /*b5a70*/  IMAD.WIDE.U32 R34, R16, R4, RZ ;  /* 0x0000000410227225 */ /* 0x000fe200078e00ff */
[----:B------:R-:W-:-:S02]  /*b5a80*/  ISETP.GE.U32.AND P1, PT, R37, R44, PT ;  /* 0x0000002c2500720c */ /* 0x000fc40003f26070 */
        /* <DEDUP_REMOVED lines=8> */
[----:B------:R-:W-:Y:S01]  /*b5b10*/  IMAD R27, R7, R16, RZ ;  /* 0x00000010071b7224 */ /* 0x000fe200078e02ff */
[----:B------:R-:W-:Y:S01]  /*b5b20*/  SEL R40, RZ, 0x1, P0 ;  /* 0x00000001ff287807 */ /* 0x000fe20000000000 */
[----:B------:R-:W-:Y:S01]  /*b5b30*/  IMAD.WIDE.U32.X R34, R17, R5, R34, P5 ;  /* 0x0000000511227225 */ /* 0x000fe200028e0422 */
[----:B------:R-:W-:-:S02]  /*b5b40*/  SEL R15, RZ, 0x1, P1 ;  /* 0x00000001ff0f7807 */ /* 0x000fc40000800000 */
[----:B------:R-:W-:Y:S01]  /*b5b50*/  IADD3 R45, P3, P4, R45, R30, R14 ;  /* 0x0000001e2d2d7210 */ /* 0x000fe20007c7e00e */
[----:B------:R-:W-:Y:S01]  /*b5b60*/  IMAD R41, R17, R6, R27 ;  /* 0x0000000611297224 */ /* 0x000fe200078e021b */
[----:B------:R-:W-:Y:S01]  /*b5b70*/  IADD3 R40, P1, P2, R15, R34, R40 ;  /* 0x000000220f287210 */ /* 0x000fe20007a3e028 */
[----:B------:R-:W-:-:S04]  /*b5b80*/  IMAD.WIDE.U32 R14, R6, R16, RZ ;  /* 0x00000010060e7225 */ /* 0x000fc800078e00ff */
[----:B------:R-:W-:Y:S01]  /*b5b90*/  IMAD.IADD R30, R15, 0x1, R41 ;  /* 0x000000010f1e7824 */ /* 0x000fe200078e0229 */
[----:B------:R-:W-:Y:S01]  /*b5ba0*/  IADD3.X R41, PT, PT, RZ, R35, RZ, P1, P2 ;  /* 0x00000023ff297210 */ /* 0x000fe20000fe44ff */
[----:B------:R-:W-:Y:S01]  /*b5bb0*/  IMAD R15, R2, R18, RZ ;  /* 0x00000012020f7224 */ /* 0x000fe200078e02ff */
[----:B------:R-:W-:Y:S01]  /*b5bc0*/  IADD3 R27, P5, PT, R36, R14, RZ ;  /* 0x0000000e241b7210 */ /* 0x000fe20007fbe0ff */
[----:B------:R-:W-:-:S03]  /*b5bd0*/  IMAD.WIDE.U32 R34, R10, R18, RZ ;  /* 0x000000120a227225 */ /* 0x000fc600078e00ff */
[----:B------:R-:W-:Y:S01]  /*b5be0*/  ISETP.GE.U32.AND P0, PT, R27, R14, PT ;  /* 0x0000000e1b00720c */ /* 0x000fe20003f06070 */
[----:B------:R-:W-:Y:S01]  /*b5bf0*/  IMAD R43, R19, R10, R15 ;  /* 0x0000000a132b7224 */ /* 0x000fe200078e020f */
[----:B------:R-:W-:Y:S01]  /*b5c00*/  IADD3 R15, P2, PT, R37, R34, RZ ;  /* 0x00000022250f7210 */ /* 0x000fe20007f5e0ff */
[----:B------:R-:W-:-:S03]  /*b5c10*/  IMAD.WIDE.U32 R36, R18, R10, RZ ;  /* 0x0000000a12247225 */ /* 0x000fc600078e00ff */
[----:B------:R-:W-:Y:S01]  /*b5c20*/  ISETP.GE.U32.AND P1, PT, R15, R34, PT ;  /* 0x000000220f00720c */ /* 0x000fe20003f26070 */
[----:B------:R-:W-:-:S04]  /*b5c30*/  IMAD.IADD R35, R35, 0x1, R43 ;  /* 0x0000000123237824 */ /* 0x000fc800078e022b */
[----:B------:R-:W-:Y:S02]  /*b5c40*/  IMAD.X R14, R35, 0x1, R39, P2 ;  /* 0x00000001230e7824 */ /* 0x000fe400010e0627 */
[----:B------:R-:W-:Y:S01]  /*b5c50*/  IMAD.X R39, R30, 0x1, R38, P5 ;  /* 0x000000011e277824 */ /* 0x000fe200028e0626 */
[----:B------:R-:W-:Y:S02]  /*b5c60*/  IADD3 R40, P5, PT, R27, R40, RZ ;  /* 0x000000281b287210 */ /* 0x000fe40007fbe0ff */
[----:B------:R-:W-:Y:S01]  /*b5c70*/  ISETP.GE.U32.AND.EX P1, PT, R14, R35, PT, P1 ;  /* 0x000000230e00720c */ /* 0x000fe20003f26110 */
[----:B------:R-:W-:Y:S01]  /*b5c80*/  IMAD.WIDE.U32 R34, R19, R10, RZ ;  /* 0x0000000a13227225 */ /* 0x000fe200078e00ff */
[----:B------:R-:W-:-:S03]  /*b5c90*/  ISETP.GE.U32.AND.EX P0, PT, R39, R30, PT, P0 ;  /* 0x0000001e2700720c */ /* 0x000fc60003f06100 */
[----:B------:R-:W-:Y:S02]  /*b5ca0*/  IMAD.X R41, R39, 0x1, R41, P5 ;  /* 0x0000000127297824 */ /* 0x000fe400028e0629 */
[----:B------:R-:W-:-:S04]  /*b5cb0*/  IMAD.WIDE.U32 R34, P2, R18, R2, R34 ;  /* 0x0000000212227225 */ /* 0x000fc80007840022 */
[----:B------:R-:W-:Y:S01]  /*b5cc0*/  IMAD.MOV.U32 R36, RZ, RZ, R35 ;  /* 0x000000ffff247224 */ /* 0x000fe200078e0023 */
[----:B------:R-:W-:Y:S01]  /*b5cd0*/  IADD3 RZ, P5, PT, R37, R34, RZ ;  /* 0x0000002225ff7210 */ /* 0x000fe20007fbe0ff */
[----:B------:R-:W-:Y:S01]  /*b5ce0*/  IMAD.X R37, RZ, RZ, RZ, P2 ;  /* 0x000000ffff257224 */ /* 0x000fe200010e06ff */
[----:B------:R-:W-:Y:S01]  /*b5cf0*/  ISETP.GE.U32.AND P2, PT, R40, R27, PT ;  /* 0x0000001b2800720c */ /* 0x000fe20003f46070 */
[-C--:B------:R-:W-:Y:S02]  /*b5d00*/  IMAD R27, R5, R18.reuse, RZ ;  /* 0x00000012051b7224 */ /* 0x080fe400078e02ff */
[----:B------:R-:W-:Y:S01]  /*b5d10*/  IMAD.WIDE.U32 R34, R4, R18, RZ ;  /* 0x0000001204227225 */ /* 0x000fe200078e00ff */
[----:B------:R-:W-:-:S03]  /*b5d20*/  ISETP.GE.U32.AND.EX P2, PT, R41, R39, PT, P2 ;  /* 0x000000272900720c */ /* 0x000fc60003f46120 */
[C---:B------:R-:W-:Y:S02]  /*b5d30*/  IMAD R27, R19.reuse, R4, R27 ;  /* 0x00000004131b7224 */ /* 0x040fe400078e021b */
[----:B------:R-:W-:-:S04]  /*b5d40*/  IMAD.WIDE.U32.X R36, R19, R2, R36, P5 ;  /* 0x0000000213247225 */ /* 0x000fc800028e0424 */
[----:B------:R-:W-:Y:S01]  /*b5d50*/  IMAD.IADD R38, R35, 0x1, R27 ;  /* 0x0000000123267824 */ /* 0x000fe200078e021b */
[----:B------:R-:W-:Y:S01]  /*b5d60*/  SEL R35, RZ, 0x1, P1 ;  /* 0x00000001ff237807 */ /* 0x000fe20000800000 */
[----:B------:R-:W-:Y:S01]  /*b5d70*/  IMAD R39, R2, R12, RZ ;  /* 0x0000000c02277224 */ /* 0x000fe200078e02ff */
[----:B------:R-:W-:Y:S02]  /*b5d80*/  IADD3 R30, P1, PT, R40, R34, RZ ;  /* 0x00000022281e7210 */ /* 0x000fe40007f3e0ff */
[----:B------:R-:W-:Y:S01]  /*b5d90*/  IADD3.X R27, PT, PT, RZ, R31, RZ, P3, P4 ;  /* 0x0000001fff1b7210 */ /* 0x000fe20001fe84ff */
[----:B------:R-:W-:Y:S02]  /*b5da0*/  IMAD R2, R13, R10, R39 ;  /* 0x0000000a0d027224 */ /* 0x000fe400078e0227 */
[----:B------:R-:W-:Y:S01]  /*b5db0*/  IMAD.X R40, R38, 0x1, R41, P1 ;  /* 0x0000000126287824 */ /* 0x000fe200008e0629 */
[----:B------:R-:W-:-:S04]  /*b5dc0*/  IADD3 R35, P1, P5, R30, R36, R35 ;  /* 0x000000241e237210 */ /* 0x000fc80007d3e023 */
[----:B------:R-:W-:Y:S02]  /*b5dd0*/  IADD3.X R44, PT, PT, R40, R37, RZ, P1, P5 ;  /* 0x00000025282c7210 */ /* 0x000fe40000fea4ff */
[----:B------:R-:W-:Y:S02]  /*b5de0*/  ISETP.GE.U32.AND P1, PT, R30, R34, PT ;  /* 0x000000221e00720c */ /* 0x000fe40003f26070 */
[----:B------:R-:W-:Y:S01]  /*b5df0*/  ISETP.GE.U32.AND P3, PT, R35, R30, PT ;  /* 0x0000001e2300720c */ /* 0x000fe20003f66070 */
[----:B------:R-:W-:Y:S01]  /*b5e00*/  IMAD.WIDE.U32 R36, R44, 0x3d1, RZ ;  /* 0x000003d12c247825 */ /* 0x000fe200078e00ff */
[----:B------:R-:W-:Y:S02]  /*b5e10*/  ISETP.GE.U32.AND.EX P1, PT, R40, R38, PT, P1 ;  /* 0x000000262800720c */ /* 0x000fe40003f26110 */
[----:B------:R-:W-:Y:S01]  /*b5e20*/  ISETP.GE.U32.AND.EX P3, PT, R44, R40, PT, P3 ;  /* 0x000000282c00720c */ /* 0x000fe20003f66130 */
[----:B------:R-:W-:-:S04]  /*b5e30*/  IMAD.WIDE.U32 R38, R17, R6, RZ ;  /* 0x0000000611267225 */ /* 0x000fc800078e00ff */
[----:B------:R-:W-:-:S04]  /*b5e40*/  IMAD.WIDE.U32 R36, P4, R35, 0x1, R36 ;  /* 0x0000000123247825 */ /* 0x000fc80007880024 */
[----:B------:R-:W-:-:S04]  /*b5e50*/  IMAD.WIDE.U32 R30, R35, 0x3d1, RZ ;  /* 0x000003d1231e7825 */ /* 0x000fc800078e00ff */
[----:B------:R-:W-:Y:S01]  /*b5e60*/  IMAD.X R13, RZ, RZ, RZ, P4 ;  /* 0x000000ffff0d7224 */ /* 0x000fe200020e06ff */
[----:B------:R-:W-:Y:S01]  /*b5e70*/  IADD3 R31, P5, PT, R31, R36, RZ ;  /* 0x000000241f1f7210 */ /* 0x000fe20007fbe0ff */
[----:B------:R-:W-:-:S04]  /*b5e80*/  IMAD.WIDE.U32 R38, P4, R16, R7, R38 ;  /* 0x0000000710267225 */ /* 0x000fc80007880026 */
[----:B------:R-:W-:-:S04]  /*b5e90*/  IMAD.WIDE.U32 R40, R16, R6, RZ ;  /* 0x0000000610287225 */ /* 0x000fc800078e00ff */
[----:B------:R-:W-:Y:S01]  /*b5ea0*/  IMAD.X R43, RZ, RZ, RZ, P4 ;  /* 0x000000ffff2b7224 */ /* 0x000fe200020e06ff */
[----:B------:R-:W-:Y:S01]  /*b5eb0*/  IADD3 RZ, P4, PT, R41, R38, RZ ;  /* 0x0000002629ff7210 */ /* 0x000fe20007f9e0ff */
[----:B------:R-:W-:Y:S02]  /*b5ec0*/  IMAD.MOV.U32 R42, RZ, RZ, R39 ;  /* 0x000000ffff2a7224 */ /* 0x000fe400078e0027 */
[----:B------:R-:W-:Y:S01]  /*b5ed0*/  IMAD.WIDE.U32 R34, R12, R10, R30 ;  /* 0x0000000a0c227225 */ /* 0x000fe200078e001e */
[----:B------:R-:W-:-:S03]  /*b5ee0*/  SEL R10, RZ, 0x1, P0 ;  /* 0x00000001ff0a7807 */ /* 0x000fc60000000000 */
[----:B------:R-:W-:Y:S01]  /*b5ef0*/  IMAD.MOV.U32 R12, RZ, RZ, R37 ;  /* 0x000000ffff0c7224 */ /* 0x000fe200078e0025 */
[----:B------:R-:W-:Y:S01]  /*b5f00*/  SEL R37, RZ, 0x1, P2 ;  /* 0x00000001ff257807 */ /* 0x000fe20001000000 */
[----:B------:R-:W-:Y:S01]  /*b5f10*/  IMAD.WIDE.U32.X R42, R17, R7, R42, P4 ;  /* 0x00000007112a7225 */ /* 0x000fe200020e042a */
[----:B------:R-:W-:-:S03]  /*b5f20*/  ISETP.GE.U32.AND P0, PT, R34, R30, PT ;  /* 0x0000001e2200720c */ /* 0x000fc60003f06070 */
[----:B------:R-:W-:Y:S01]  /*b5f30*/  IMAD R39, R9, R16, RZ ;  /* 0x0000001009277224 */ /* 0x000fe200078e02ff */
[----:B------:R-:W-:Y:S01]  /*b5f40*/  IADD3 R42, P2, P4, R37, R42, R10 ;  /* 0x0000002a252a7210 */ /* 0x000fe20007c5e00a */
[----:B------:R-:W-:-:S03]  /*b5f50*/  IMAD.WIDE.U32 R36, R8, R16, RZ ;  /* 0x0000001008247225 */ /* 0x000fc600078e00ff */
[----:B------:R-:W-:Y:S01]  /*b5f60*/  IADD3.X R10, PT, PT, RZ, R43, RZ, P2, P4 ;  /* 0x0000002bff0a7210 */ /* 0x000fe200017e84ff */
[----:B------:R-:W-:Y:S01]  /*b5f70*/  IMAD R39, R17, R8, R39 ;  /* 0x0000000811277224 */ /* 0x000fe200078e0227 */
[----:B------:R-:W-:Y:S01]  /*b5f80*/  IADD3 R30, P4, PT, R45, R36, RZ ;  /* 0x000000242d1e7210 */ /* 0x000fe20007f9e0ff */
[----:B------:R-:W-:-:S03]  /*b5f90*/  IMAD.WIDE.U32.X R12, R44, 0x1, R12, P5 ;  /* 0x000000012c0c7825 */ /* 0x000fc600028e040c */
[----:B------:R-:W-:Y:S01]  /*b5fa0*/  ISETP.GE.U32.AND P2, PT, R30, R36, PT ;  /* 0x000000241e00720c */ /* 0x000fe20003f46070 */
[----:B------:R-:W-:Y:S02]  /*b5fb0*/  IMAD.IADD R43, R37, 0x1, R39 ;  /* 0x00000001252b7824 */ /* 0x000fe400078e0227 */
[----:B------:R-:W-:-:S04]  /*b5fc0*/  IMAD.WIDE.U32 R36, R17, R8, RZ ;  /* 0x0000000811247225 */ /* 0x000fc800078e00ff */
[----:B------:R-:W-:-:S04]  /*b5fd0*/  IMAD.WIDE.U32 R38, R16, R8, RZ ;  /* 0x0000000810267225 */ /* 0x000fc800078e00ff */
[----:B------:R-:W-:-:S04]  /*b5fe0*/  IMAD.WIDE.U32 R36, P5, R16, R9, R36 ;  /* 0x0000000910247225 */ /* 0x000fc800078a0024 */
[----:B------:R-:W-:Y:S01]  /*b5ff0*/  IMAD.X R41, RZ, RZ, RZ, P5 ;  /* 0x000000ffff297224 */ /* 0x000fe200028e06ff */
[----:B------:R-:W-:Y:S01]  /*b6000*/  IADD3 RZ, P5, PT, R39, R36, RZ ;  /* 0x0000002427ff7210 */ /* 0x000fe20007fbe0ff */
        /* <DEDUP_REMOVED lines=8> */
[----:B------:R-:W-:Y:S01]  /*b6090*/  IMAD.MOV.U32 R38, RZ, RZ, R37 ;  /* 0x000000ffff267224 */ /* 0x000fe200078e0025 */
[----:B------:R-:W-:Y:S01]  /*b60a0*/  ISETP.GE.U32.AND.EX P2, PT, R27, R43, PT, P2 ;  /* 0x0000002b1b00720c */ /* 0x000fe20003f46120 */
[----:B------:R-:W-:Y:S01]  /*b60b0*/  IMAD.WIDE.U32 R40, R19, R6, RZ ;  /* 0x0000000613287225 */ /* 0x000fe200078e00ff */
[----:B------:R-:W-:-:S03]  /*b60c0*/  SEL R43, RZ, 0x1, P1 ;  /* 0x00000001ff2b7807 */ /* 0x000fc60000800000 */
[----:B------:R-:W-:Y:S01]  /*b60d0*/  IMAD.WIDE.U32.X R38, R19, R5, R38, P4 ;  /* 0x0000000513267225 */ /* 0x000fe200020e0426 */
[----:B------:R-:W-:-:S03]  /*b60e0*/  SEL R5, RZ, 0x1, P3 ;  /* 0x00000001ff057807 */ /* 0x000fc60001800000 */
[----:B------:R-:W-:Y:S01]  /*b60f0*/  IMAD.IADD R2, R35, 0x1, R2 ;  /* 0x0000000123027824 */ /* 0x000fe200078e0202 */
[----:B------:R-:W-:Y:S01]  /*b6100*/  IADD3 R5, P3, P4, R5, R38, R43 ;  /* 0x0000002605057210 */ /* 0x000fe20007c7e02b */
[----:B------:R-:W-:Y:S02]  /*b6110*/  IMAD.MOV.U32 R4, RZ, RZ, R34 ;  /* 0x000000ffff047224 */ /* 0x000fe400078e0022 */
[----:B------:R-:W-:Y:S01]  /*b6120*/  IMAD.WIDE.U32 R34, R19, R8, RZ ;  /* 0x0000000813227225 */ /* 0x000fe200078e00ff */
[----:B------:R-:W-:-:S03]  /*b6130*/  ISETP.GE.U32.AND.EX P0, PT, R2, R31, PT, P0 ;  /* 0x0000001f0200720c */ /* 0x000fc60003f06100 */
[----:B------:R-:W-:-:S04]  /*b6140*/  IMAD.WIDE.U32 R36, P5, R18, R7, R40 ;  /* 0x0000000712247225 */ /* 0x000fc800078a0028 */
[----:B------:R-:W-:Y:S01]  /*b6150*/  IMAD.WIDE.U32 R40, R18, R6, RZ ;  /* 0x0000000612287225 */ /* 0x000fe200078e00ff */
[----:B------:R-:W-:Y:S02]  /*b6160*/  IADD3.X R40, PT, PT, RZ, R39, RZ, P3, P4 ;  /* 0x00000027ff287210 */ /* 0x000fe40001fe84ff */
[----:B------:R-:W-:Y:S01]  /*b6170*/  IADD3 R42, P3, PT, R30, R42, RZ ;  /* 0x0000002a1e2a7210 */ /* 0x000fe20007f7e0ff */
[----:B------:R-:W-:Y:S01]  /*b6180*/  IMAD.WIDE.U32 R34, P4, R18, R9, R34 ;  /* 0x0000000912227225 */ /* 0x000fe20007880022 */
[----:B------:R-:W-:-:S03]  /*b6190*/  IADD3 RZ, P1, PT, R41, R36, RZ ;  /* 0x0000002429ff7210 */ /* 0x000fc60007f3e0ff */
[----:B------:R-:W-:-:S04]  /*b61a0*/  IMAD.WIDE.U32 R38, R18, R8, RZ ;  /* 0x0000000812267225 */ /* 0x000fc800078e00ff */
[----:B------:R-:W-:Y:S01]  /*b61b0*/  IMAD.X R10, R27, 0x1, R10, P3 ;  /* 0x000000011b0a7824 */ /* 0x000fe200018e060a */
[----:B------:R-:W-:Y:S01]  /*b61c0*/  IADD3 RZ, P3, PT, R39, R34, RZ ;  /* 0x0000002227ff7210 */ /* 0x000fe20007f7e0ff */
[----:B------:R-:W-:Y:S02]  /*b61d0*/  IMAD.MOV.U32 R38, RZ, RZ, R37 ;  /* 0x000000ffff267224 */ /* 0x000fe400078e0025 */
[----:B------:R-:W-:Y:S01]  /*b61e0*/  IMAD.X R39, RZ, RZ, RZ, P5 ;  /* 0x000000ffff277224 */ /* 0x000fe200028e06ff */
[----:B------:R-:W-:Y:S01]  /*b61f0*/  ISETP.GE.U32.AND P5, PT, R42, R30, PT ;  /* 0x0000001e2a00720c */ /* 0x000fe20003fa6070 */
[----:B------:R-:W-:Y:S02]  /*b6200*/  IMAD R37, R7, R18, RZ ;  /* 0x0000001207257224 */ /* 0x000fe400078e02ff */
[----:B------:R-:W-:Y:S01]  /*b6210*/  IMAD.WIDE.U32.X R38, R19, R7, R38, P1 ;  /* 0x0000000713267225 */ /* 0x000fe200008e0426 */
[----:B------:R-:W-:-:S03]  /*b6220*/  ISETP.GE.U32.AND.EX P1, PT, R10, R27, PT, P5 ;  /* 0x0000001b0a00720c */ /* 0x000fc60003f26150 */
[----:B------:R-:W-:Y:S01]  /*b6230*/  IMAD R37, R19, R6, R37 ;  /* 0x0000000613257224 */ /* 0x000fe200078e0225 */
[----:B------:R-:W-:Y:S01]  /*b6240*/  SEL R27, RZ, 0x1, P1 ;  /* 0x00000001ff1b7807 */ /* 0x000fe20000800000 */
[----:B------:R-:W-:-:S04]  /*b6250*/  IMAD.WIDE.U32 R6, R6, R18, RZ ;  /* 0x0000001206067225 */ /* 0x000fc800078e00ff */
[----:B------:R-:W-:Y:S01]  /*b6260*/  IMAD.IADD R7, R7, 0x1, R37 ;  /* 0x0000000107077824 */ /* 0x000fe200078e0225 */
[-C--:B------:R-:W-:Y:S01]  /*b6270*/  IADD3 R42, P5, PT, R42, R6.reuse, RZ ;  /* 0x000000062a2a7210 */ /* 0x080fe20007fbe0ff */
[----:B------:R-:W-:Y:S02]  /*b6280*/  IMAD.X R37, RZ, RZ, RZ, P4 ;  /* 0x000000ffff257224 */ /* 0x000fe400020e06ff */
[----:B------:R-:W-:Y:S01]  /*b6290*/  IMAD.MOV.U32 R36, RZ, RZ, R35 ;  /* 0x000000ffff247224 */ /* 0x000fe200078e0023 */
[C---:B------:R-:W-:Y:S01]  /*b62a0*/  ISETP.GE.U32.AND P4, PT, R42.reuse, R6, PT ;  /* 0x000000062a00720c */ /* 0x040fe20003f86070 */
[----:B------:R-:W-:Y:S01]  /*b62b0*/  IMAD.X R10, R7, 0x1, R10, P5 ;  /* 0x00000001070a7824 */ /* 0x000fe200028e060a */
[----:B------:R-:W-:Y:S01]  /*b62c0*/  IADD3 R5, P5, PT, R42, R5, RZ ;  /* 0x000000052a057210 */ /* 0x000fe20007fbe0ff */
[----:B------:R-:W-:Y:S01]  /*b62d0*/  IMAD.WIDE.U32.X R36, R19, R9, R36, P3 ;  /* 0x0000000913247225 */ /* 0x000fe200018e0424 */
[----:B------:R-:W-:Y:S02]  /*b62e0*/  SEL R6, RZ, 0x1, P2 ;  /* 0x00000001ff067807 */ /* 0x000fe40001000000 */
[C---:B------:R-:W-:Y:S01]  /*b62f0*/  ISETP.GE.U32.AND.EX P2, PT, R10.reuse, R7, PT, P4 ;  /* 0x000000070a00720c */ /* 0x040fe20003f46140 */
[----:B------:R-:W-:Y:S01]  /*b6300*/  IMAD.X R40, R10, 0x1, R40, P5 ;  /* 0x000000010a287824 */ /* 0x000fe200028e0628 */
[----:B------:R-:W-:Y:S01]  /*b6310*/  IADD3 R16, P4, P5, R27, R16, R6 ;  /* 0x000000101b107210 */ /* 0x000fe20007d9e006 */
[----:B------:R-:W-:Y:S01]  /*b6320*/  IMAD R27, R9, R18, RZ ;  /* 0x00000012091b7224 */ /* 0x000fe200078e02ff */
[----:B------:R-:W-:Y:S01]  /*b6330*/  ISETP.GE.U32.AND P1, PT, R5, R42, PT ;  /* 0x0000002a0500720c */ /* 0x000fe20003f26070 */
[----:B------:R-:W-:Y:S01]  /*b6340*/  IMAD.WIDE.U32 R30, R40, 0x3d1, RZ ;  /* 0x000003d1281e7825 */ /* 0x000fe200078e00ff */
[----:B------:R-:W-:-:S02]  /*b6350*/  IADD3.X R34, PT, PT, RZ, R17, RZ, P4, P5 ;  /* 0x00000011ff227210 */ /* 0x000fc400027ea4ff */
[----:B------:R-:W-:Y:S01]  /*b6360*/  ISETP.GE.U32.AND.EX P1, PT, R40, R10, PT, P1 ;  /* 0x0000000a2800720c */ /* 0x000fe20003f26110 */
[----:B------:R-:W-:-:S03]  /*b6370*/  IMAD.WIDE.U32 R6, R5, 0x3d1, RZ ;  /* 0x000003d105067825 */ /* 0x000fc600078e00ff */
[----:B------:R-:W-:Y:S01]  /*b6380*/  SEL R41, RZ, 0x1, P1 ;  /* 0x00000001ff297807 */ /* 0x000fe20000800000 */
[----:B------:R-:W-:Y:S01]  /*b6390*/  IMAD.WIDE.U32 R30, P3, R5, 0x1, R30 ;  /* 0x00000001051e7825 */ /* 0x000fe2000786001e */
[----:B------:R-:W-:-:S03]  /*b63a0*/  SEL R5, RZ, 0x1, P0 ;  /* 0x00000001ff057807 */ /* 0x000fc60000000000 */
[----:B------:R-:W-:Y:S01]  /*b63b0*/  IMAD R17, R19, R8, R27 ;  /* 0x0000000813117224 */ /* 0x000fe200078e021b */
[----:B------:R-:W-:Y:S01]  /*b63c0*/  IADD3 R19, P5, PT, R54, R6, RZ ;  /* 0x0000000636137210 */ /* 0x000fe20007fbe0ff */
[----:B------:R-:W-:Y:S01]  /*b63d0*/  IMAD.WIDE.U32 R8, R8, R18, RZ ;  /* 0x0000001208087225 */ /* 0x000fe200078e00ff */
[----:B------:R-:W-:Y:S02]  /*b63e0*/  IADD3 R7, P4, PT, R7, R30, RZ ;  /* 0x0000001e07077210 */ /* 0x000fe40007f9e0ff */
[----:B------:R-:W-:Y:S02]  /*b63f0*/  SEL R18, RZ, 0x1, P2 ;  /* 0x00000001ff127807 */ /* 0x000fe40001000000 */
[----:B------:R-:W-:Y:S01]  /*b6400*/  ISETP.GE.U32.AND P0, PT, R19, R6, PT ;  /* 0x000000061300720c */ /* 0x000fe20003f06070 */
[----:B------:R-:W-:Y:S01]  /*b6410*/  IMAD.X R27, R7, 0x1, R50, P5 ;  /* 0x00000001071b7824 */ /* 0x000fe200028e0632 */
[----:B------:R-:W-:Y:S02]  /*b6420*/  IADD3 R5, P2, P5, R19, R12, R5 ;  /* 0x0000000c13057210 */ /* 0x000fe40007d5e005 */
[----:B------:R-:W-:Y:S01]  /*b6430*/  IADD3 R35, P1, PT, R16, R8, RZ ;  /* 0x0000000810237210 */ /* 0x000fe20007f3e0ff */
[----:B------:R-:W-:Y:S01]  /*b6440*/  IMAD.MOV.U32 R16, RZ, RZ, R31 ;  /* 0x000000ffff107224 */ /* 0x000fe200078e001f */
[----:B------:R-:W-:Y:S01]  /*b6450*/  IADD3.X R6, PT, PT, R27, R13, RZ, P2, P5 ;  /* 0x0000000d1b067210 */ /* 0x000fe200017ea4ff */
[----:B------:R-:W-:Y:S01]  /*b6460*/  IMAD.IADD R13, R9, 0x1, R17 ;  /* 0x00000001090d7824 */ /* 0x000fe200078e0211 */
[----:B------:R-:W-:Y:S01]  /*b6470*/  IADD3 R18, P2, P5, R41, R38, R18 ;  /* 0x0000002629127210 */ /* 0x000fe20007d5e012 */
[----:B------:R-:W-:Y:S01]  /*b6480*/  IMAD.X R17, RZ, RZ, RZ, P3 ;  /* 0x000000ffff117224 */ /* 0x000fe200018e06ff */
[----:B------:R-:W-:Y:S01]  /*b6490*/  ISETP.GE.U32.AND.EX P0, PT, R27, R7, PT, P0 ;  /* 0x000000071b00720c */ /* 0x000fe20003f06100 */
[----:B------:R-:W-:Y:S01]  /*b64a0*/  IMAD.X R34, R13, 0x1, R34, P1 ;  /* 0x000000010d227824 */ /* 0x000fe200008e0622 */
[----:B------:R-:W-:Y:S01]  /*b64b0*/  IADD3.X R39, PT, PT, RZ, R39, RZ, P2, P5 ;  /* 0x00000027ff277210 */ /* 0x000fe200017ea4ff */
[----:B------:R-:W-:Y:S01]  /*b64c0*/  IMAD.WIDE.U32.X R16, R40, 0x1, R16, P4 ;  /* 0x0000000128107825 */ /* 0x000fe200020e0410 */
[----:B------:R-:W-:-:S02]  /*b64d0*/  IADD3 R18, P2, PT, R35, R18, RZ ;  /* 0x0000001223127210 */ /* 0x000fc40007f5e0ff */
[----:B------:R-:W-:Y:S02]  /*b64e0*/  ISETP.GE.U32.AND P1, PT, R5, R19, PT ;  /* 0x000000130500720c */ /* 0x000fe40003f26070 */
[----:B------:R-:W-:Y:S01]  /*b64f0*/  ISETP.GE.U32.AND P3, PT, R35, R8, PT ;  /* 0x000000082300720c */ /* 0x000fe20003f66070 */
[----:B------:R-:W-:Y:S01]  /*b6500*/  IMAD.X R19, R34, 0x1, R39, P2 ;  /* 0x0000000122137824 */ /* 0x000fe200010e0627 */
[----:B------:R-:W-:Y:S02]  /*b6510*/  ISETP.GE.U32.AND.EX P1, PT, R6, R27, PT, P1 ;  /* 0x0000001b0600720c */ /* 0x000fe40003f26110 */
[----:B------:R-:W-:Y:S01]  /*b6520*/  ISETP.GE.U32.AND P2, PT, R18, R35, PT ;  /* 0x000000231200720c */ /* 0x000fe20003f46070 */
[----:B------:R-:W-:Y:S01]  /*b6530*/  IMAD.WIDE.U32 R8, R19, 0x3d1, RZ ;  /* 0x000003d113087825 */ /* 0x000fe200078e00ff */
[----:B------:R-:W-:Y:S02]  /*b6540*/  SEL R10, RZ, 0x1, P0 ;  /* 0x00000001ff0a7807 */ /* 0x000fe40000000000 */
[----:B------:R-:W-:-:S02]  /*b6550*/  SEL R7, RZ, 0x1, P1 ;  /* 0x00000001ff077807 */ /* 0x000fc40000800000 */
[----:B------:R-:W-:Y:S01]  /*b6560*/  ISETP.GE.U32.AND.EX P3, PT, R34, R13, PT, P3 ;  /* 0x0000000d2200720c */ /* 0x000fe20003f66130 */
[C---:B------:R-:W-:Y:S01]  /*b6570*/  IMAD.WIDE.U32 R12, R18.reuse, 0x3d1, RZ ;  /* 0x000003d1120c7825 */ /* 0x040fe200078e00ff */
[----:B------:R-:W-:Y:S02]  /*b6580*/  ISETP.GE.U32.AND.EX P0, PT, R19, R34, PT, P2 ;  /* 0x000000221300720c */ /* 0x000fe40003f06120 */
[----:B------:R-:W-:Y:S01]  /*b6590*/  IADD3 R7, P2, P4, R7, R16, R10 ;  /* 0x0000001007077210 */ /* 0x000fe20007c5e00a */
[----:B------:R-:W-:Y:S01]  /*b65a0*/  IMAD.WIDE.U32 R8, P1, R18, 0x1, R8 ;  /* 0x0000000112087825 */ /* 0x000fe20007820008 */
[----:B------:R-:W-:Y:S02]  /*b65b0*/  SEL R18, RZ, 0x1, P3 ;  /* 0x00000001ff127807 */ /* 0x000fe40001800000 */
[----:B------:R-:W-:Y:S02]  /*b65c0*/  SEL R31, RZ, 0x1, P0 ;  /* 0x00000001ff1f7807 */ /* 0x000fe40000000000 */
[----:B------:R-:W-:-:S02]  /*b65d0*/  IADD3.X R16, PT, PT, RZ, R17, RZ, P2, P4 ;  /* 0x00000011ff107210 */ /* 0x000fc400017e84ff */
[----:B------:R-:W-:Y:S02]  /*b65e0*/  IADD3 R48, P0, PT, R48, R12, RZ ;  /* 0x0000000c30307210 */ /* 0x000fe40007f1e0ff */
[----:B------:R-:W-:Y:S01]  /*b65f0*/  IADD3 R10, P2, PT, R13, R8, RZ ;  /* 0x000000080d0a7210 */ /* 0x000fe20007f5e0ff */
[----:B------:R-:W-:Y:S01]  /*b6600*/  IMAD.X R13, RZ, RZ, RZ, P1 ;  /* 0x000000ffff0d7224 */ /* 0x000fe200008e06ff */
[----:B------:R-:W-:Y:S02]  /*b6610*/  IADD3 R31, P3, P4, R31, R36, R18 ;  /* 0x000000241f1f7210 */ /* 0x000fe40007c7e012 */
[----:B------:R-:W-:Y:S01]  /*b6620*/  IADD3 R7, P5, PT, R48, R7, RZ ;  /* 0x0000000730077210 */ /* 0x000fe20007fbe0ff */
[----:B------:R-:W-:Y:S01]  /*b6630*/  IMAD.X R17, R10, 0x1, R26, P0 ;  /* 0x000000010a117824 */ /* 0x000fe200000e061a */
[----:B------:R-:W-:Y:S02]  /*b6640*/  IADD3.X R37, PT, PT, RZ, R37, RZ, P3, P4 ;  /* 0x00000025ff257210 */ /* 0x000fe40001fe84ff */
[----:B------:R-:W-:Y:S01]  /*b6650*/  ISETP.GE.U32.AND P0, PT, R48, R12, PT ;  /* 0x0000000c3000720c */ /* 0x000fe20003f06070 */
[----:B------:R-:W-:Y:S01]  /*b6660*/  IMAD.X R8, R17, 0x1, R16, P5 ;  /* 0x0000000111087824 */ /* 0x000fe200028e0610 */
[----:B------:R-:W-:Y:S01]  /*b6670*/  ISETP.GE.U32.AND P1, PT, R7, R48, PT ;  /* 0x000000300700720c */ /* 0x000fe20003f26070 */
[----:B------:R-:W-:Y:S01]  /*b6680*/  IMAD.MOV.U32 R12, RZ, RZ, R9 ;  /* 0x000000ffff0c7224 */ /* 0x000fe200078e0009 */
[----:B------:R-:W-:Y:S01]  /*b6690*/  ISETP.GE.U32.AND.EX P0, PT, R17, R10, PT, P0 ;  /* 0x0000000a1100720c */ /* 0x000fe20003f06100 */
[----:B------:R-:W-:Y:S01]  /*b66a0*/  IMAD.WIDE.U32 R26, R37, 0x3d1, RZ ;  /* 0x000003d1251a7825 */ /* 0x000fe200078e00ff */
[----:B------:R-:W-:-:S02]  /*b66b0*/  ISETP.GE.U32.AND.EX P1, PT, R8, R17, PT, P1 ;  /* 0x000000110800720c */ /* 0x000fc40003f26110 */
[----:B------:R-:W-:Y:S01]  /*b66c0*/  SEL R10, RZ, 0x1, P0 ;  /* 0x00000001ff0a7807 */ /* 0x000fe20000000000 */
[----:B------:R-:W-:Y:S01]  /*b66d0*/  IMAD.WIDE.U32.X R16, R19, 0x1, R12, P2 ;  /* 0x0000000113107825 */ /* 0x000fe200010e040c */
[----:B------:R-:W-:-:S03]  /*b66e0*/  SEL R9, RZ, 0x1, P1 ;  /* 0x00000001ff097807 */ /* 0x000fc60000800000 */
[----:B------:R-:W-:Y:S01]  /*b66f0*/  IMAD.WIDE.U32 R18, R31, 0x3d1, RZ ;  /* 0x000003d11f127825 */ /* 0x000fe200078e00ff */
[----:B------:R-:W-:-:S03]  /*b6700*/  IADD3 R10, P0, P1, R9, R16, R10 ;  /* 0x00000010090a7210 */ /* 0x000fc6000791e00a */
[----:B------:R-:W-:Y:S01]  /*b6710*/  IMAD.WIDE.U32 R12, P3, R31, 0x1, R26 ;  /* 0x000000011f0c7825 */ /* 0x000fe2000786001a */
        /* <DEDUP_REMOVED lines=60> */
.L_x_2144:
[----:B------:R-:W-:Y:S05]  /*b6ae0*/  BSYNC.RECONVERGENT B2 ;  /* 0x0000000000027941 */ /* 0x000fea0003800200 */
.L_x_2143:
        /* <DEDUP_REMOVED lines=13> */
.L_x_2146:
        /* <DEDUP_REMOVED lines=10> */
.L_x_2147:
[----:B------:R-:W-:Y:S05]  /*b6c60*/  BSYNC.RECONVERGENT B2 ;  /* 0x0000000000027941 */ /* 0x000fea0003800200 */
.L_x_2145:
[----:B------:R-:W2:Y:S02]  /*b6c70*/  LDL.128 R12, [R49+0x20] ;  /* 0x00002000310c7983 */ /* 0x000ea40000100c00 */
        /* <DEDUP_REMOVED lines=18> */
[----:B------:R-:W-:-:S04]  /*b6da0*/  IMAD.WIDE.U32 R26, P0, R12, R20, R26 ;  /* 0x000000140c1a7225 */ /* 0x000fc8000780001a */
[----:B------:R-:W-:-:S04]  /*b6db0*/  IMAD.WIDE.U32 R34, R12, R22, RZ ;  /* 0x000000160c227225 */ /* 0x000fc800078e00ff */
[----:B------:R-:W-:-:S04]  /*b6dc0*/  IMAD.WIDE.U32 R30, P3, R12, R23, R30 ;  /* 0x000000170c1e7225 */ /* 0x000fc8000786001e */
[----:B------:R-:W-:Y:S01]  /*b6dd0*/  IMAD.WIDE.U32 R38, R15, R33, RZ ;  /* 0x000000210f267225 */ /* 0x000fe200078e00ff */
[----:B------:R-:W-:-:S03]  /*b6de0*/  IADD3 RZ, P2, PT, R35, R30, RZ ;  /* 0x0000001e23ff7210 */ /* 0x000fc60007f5e0ff */
[----:B------:R-:W-:Y:S01]  /*b6df0*/  IMAD.X R41, RZ, RZ, RZ, P0 ;  /* 0x000000ffff297224 */ /* 0x000fe200000e06ff */
[----:B------:R-:W-:Y:S01]  /*b6e00*/  IADD3 RZ, P0, PT, R19, R26, RZ ;  /* 0x0000001a13ff7210 */ /* 0x000fe20007f1e0ff */
[-C--:B------:R-:W-:Y:S02]  /*b6e10*/  IMAD R16, R32, R14.reuse, RZ ;  /* 0x0000000e20107224 */ /* 0x080fe400078e02ff */
[----:B------:R-:W-:-:S04]  /*b6e20*/  IMAD.WIDE.U32 R18, R33, R14, RZ ;  /* 0x0000000e21127225 */ /* 0x000fc800078e00ff */
[----:B------:R-:W-:Y:S01]  /*b6e30*/  IMAD.MOV.U32 R40, RZ, RZ, R27 ;  /* 0x000000ffff287224 */ /* 0x000fe200078e001b */
[----:B------:R-:W-:Y:S01]  /*b6e40*/  SEL R27, RZ, 0x1, P5 ;  /* 0x00000001ff1b7807 */ /* 0x000fe20002800000 */
[----:B------:R-:W-:Y:S01]  /*b6e50*/  IMAD R43, R23, R12, RZ ;  /* 0x0000000c172b7224 */ /* 0x000fe200078e02ff */
[----:B------:R-:W-:Y:S01]  /*b6e60*/  IADD3 R50, P5, PT, R50, R18, RZ ;  /* 0x0000001232327210 */ /* 0x000fe20007fbe0ff */
[-C--:B------:R-:W-:Y:S02]  /*b6e70*/  IMAD R35, R15, R33.reuse, R16 ;  /* 0x000000210f237224 */ /* 0x080fe400078e0210 */
[----:B------:R-:W-:-:S04]  /*b6e80*/  IMAD.WIDE.U32 R36, R14, R33, RZ ;  /* 0x000000210e247225 */ /* 0x000fc800078e00ff */
[----:B------:R-:W-:-:S04]  /*b6e90*/  IMAD.WIDE.U32 R38, P4, R14, R32, R38 ;  /* 0x000000200e267225 */ /* 0x000fc80007880026 */
[----:B------:R-:W-:Y:S01]  /*b6ea0*/  IMAD.WIDE.U32 R16, R22, R12, RZ ;  /* 0x0000000c16107225 */ /* 0x000fe200078e00ff */
[----:B------:R-:W-:-:S03]  /*b6eb0*/  IADD3 RZ, P1, PT, R37, R38, RZ ;  /* 0x0000002625ff7210 */ /* 0x000fc60007f3e0ff */
[----:B------:R-:W-:Y:S02]  /*b6ec0*/  IMAD R43, R13, R22, R43 ;  /* 0x000000160d2b7224 */ /* 0x000fe400078e022b */
[----:B------:R-:W-:Y:S02]  /*b6ed0*/  IMAD.IADD R35, R19, 0x1, R35 ;  /* 0x0000000113237824 */ /* 0x000fe400078e0223 */
[----:B------:R-:W-:Y:S01]  /*b6ee0*/  IMAD.WIDE.U32.X R40, R13, R20, R40, P0 ;  /* 0x000000140d287225 */ /* 0x000fe200000e0428 */
[----:B------:R-:W-:-:S03]  /*b6ef0*/  ISETP.GE.U32.AND P0, PT, R50, R18, PT ;  /* 0x000000123200720c */ /* 0x000fc60003f06070 */
[----:B------:R-:W-:Y:S02]  /*b6f00*/  IMAD R37, R20, R14, RZ ;  /* 0x0000000e14257224 */ /* 0x000fe400078e02ff */
[----:B------:R-:W-:Y:S02]  /*b6f10*/  IMAD.X R19, RZ, RZ, RZ, P4 ;  /* 0x000000ffff137224 */ /* 0x000fe400020e06ff */
[----:B------:R-:W-:Y:S02]  /*b6f20*/  IMAD.IADD R17, R17, 0x1, R43 ;  /* 0x0000000111117824 */ /* 0x000fe400078e022b */
[----:B------:R-:W-:Y:S01]  /*b6f30*/  IMAD.X R48, R35, 0x1, R48, P5 ;  /* 0x0000000123307824 */ /* 0x000fe200028e0630 */
[----:B------:R-:W-:Y:S01]  /*b6f40*/  IADD3 R43, P4, P5, R16, R40, R27 ;  /* 0x00000028102b7210 */ /* 0x000fe20007d9e01b */
[----:B------:R-:W-:-:S03]  /*b6f50*/  IMAD.WIDE.U32 R26, R21, R14, RZ ;  /* 0x0000000e151a7225 */ /* 0x000fc600078e00ff */
[----:B------:R-:W-:Y:S01]  /*b6f60*/  ISETP.GE.U32.AND.EX P0, PT, R48, R35, PT, P0 ;  /* 0x000000233000720c */ /* 0x000fe20003f06100 */
[----:B------:R-:W-:Y:S01]  /*b6f70*/  IMAD.MOV.U32 R18, RZ, RZ, R39 ;  /* 0x000000ffff127224 */ /* 0x000fe200078e0027 */
[----:B------:R-:W-:Y:S01]  /*b6f80*/  IADD3.X R36, PT, PT, R17, R41, RZ, P4, P5 ;  /* 0x0000002911247210 */ /* 0x000fe200027ea4ff */
[----:B------:R-:W-:Y:S01]  /*b6f90*/  IMAD R37, R15, R21, R37 ;  /* 0x000000150f257224 */ /* 0x000fe200078e0225 */
[----:B------:R-:W-:Y:S01]  /*b6fa0*/  ISETP.GE.U32.AND P4, PT, R43, R16, PT ;  /* 0x000000102b00720c */ /* 0x000fe20003f86070 */
[----:B------:R-:W-:Y:S01]  /*b6fb0*/  IMAD.WIDE.U32.X R40, R15, R32, R18, P1 ;  /* 0x000000200f287225 */ /* 0x000fe200008e0412 */
[----:B------:R-:W-:Y:S02]  /*b6fc0*/  IADD3 R30, P1, PT, R43, R26, RZ ;  /* 0x0000001a2b1e7210 */ /* 0x000fe40007f3e0ff */
[----:B------:R-:W-:Y:S01]  /*b6fd0*/  SEL R19, RZ, 0x1, P0 ;  /* 0x00000001ff137807 */ /* 0x000fe20000000000 */
[----:B------:R-:W-:Y:S01]  /*b6fe0*/  IMAD.IADD R37, R27, 0x1, R37 ;  /* 0x000000011b257824 */ /* 0x000fe200078e0225 */
[----:B------:R-:W-:Y:S01]  /*b6ff0*/  ISETP.GE.U32.AND.EX P4, PT, R36, R17, PT, P4 ;  /* 0x000000112400720c */ /* 0x000fe20003f86140 */
[----:B------:R-:W-:Y:S01]  /*b7000*/  IMAD.WIDE.U32 R16, R15, R21, RZ ;  /* 0x000000150f107225 */ /* 0x000fe200078e00ff */
[----:B------:R-:W-:-:S02]  /*b7010*/  IADD3 R42, P0, P5, R30, R40, R19 ;  /* 0x000000281e2a7210 */ /* 0x000fc40007d1e013 */
[----:B------:R-:W-:Y:S01]  /*b7020*/  SEL R38, RZ, 0x1, P4 ;  /* 0x00000001ff267807 */ /* 0x000fe20002000000 */
        /* <DEDUP_REMOVED lines=12> */
[----:B------:R-:W-:Y:S02]  /*b70f0*/  IMAD R27, R25, R12, RZ ;  /* 0x0000000c191b7224 */ /* 0x000fe400078e02ff */
[----:B------:R-:W-:Y:S02]  /*b7100*/  IMAD.MOV.U32 R34, RZ, RZ, R31 ;  /* 0x000000ffff227224 */ /* 0x000fe400078e001f */
[----:B------:R-:W-:Y:S02]  /*b7110*/  IMAD R16, R13, R24, R27 ;  /* 0x000000180d107224 */ /* 0x000fe400078e021b */
[----:B------:R-:W-:-:S04]  /*b7120*/  IMAD.WIDE.U32 R26, R24, R12, RZ ;  /* 0x0000000c181a7225 */ /* 0x000fc800078e00ff */
[----:B------:R-:W-:Y:S01]  /*b7130*/  IMAD.WIDE.U32.X R34, R13, R23, R34, P2 ;  /* 0x000000170d227225 */ /* 0x000fe200010e0422 */
[----:B------:R-:W-:-:S03]  /*b7140*/  ISETP.GE.U32.AND P2, PT, R42, R30, PT ;  /* 0x0000001e2a00720c */ /* 0x000fc60003f46070 */
[----:B------:R-:W-:Y:S01]  /*b7150*/  IMAD.X R31, RZ, RZ, RZ, P0 ;  /* 0x000000ffff1f7224 */ /* 0x000fe200000e06ff */
[----:B------:R-:W-:Y:S01]  /*b7160*/  ISETP.GE.U32.AND.EX P2, PT, R40, R36, PT, P2 ;  /* 0x000000242800720c */ /* 0x000fe20003f46120 */
[----:B------:R-:W-:Y:S02]  /*b7170*/  IMAD.IADD R27, R27, 0x1, R16 ;  /* 0x000000011b1b7824 */ /* 0x000fe400078e0210 */
[----:B------:R-:W-:Y:S01]  /*b7180*/  IMAD.X R37, RZ, RZ, RZ, P5 ;  /* 0x000000ffff257224 */ /* 0x000fe200028e06ff */
[----:B------:R-:W-:Y:S01]  /*b7190*/  IADD3 R38, P0, P5, R26, R34, R38 ;  /* 0x000000221a267210 */ /* 0x000fe20007d1e026 */
[----:B------:R-:W-:Y:S01]  /*b71a0*/  IMAD.MOV.U32 R30, RZ, RZ, R17 ;  /* 0x000000ffff1e7224 */ /* 0x000fe200078e0011 */
[----:B------:R-:W-:Y:S01]  /*b71b0*/  SEL R41, RZ, 0x1, P2 ;  /* 0x00000001ff297807 */ /* 0x000fe20001000000 */
[----:B------:R-:W-:Y:S01]  /*b71c0*/  IMAD.WIDE.U32 R16, R22, R14, RZ ;  /* 0x0000000e16107225 */ /* 0x000fe200078e00ff */
[----:B------:R-:W-:Y:S02]  /*b71d0*/  IADD3.X R34, PT, PT, R27, R35, RZ, P0, P5 ;  /* 0x000000231b227210 */ /* 0x000fe400007ea4ff */
[C---:B------:R-:W-:Y:S01]  /*b71e0*/  ISETP.GE.U32.AND P0, PT, R38.reuse, R26, PT ;  /* 0x0000001a2600720c */ /* 0x040fe20003f06070 */
[----:B------:R-:W-:Y:S01]  /*b71f0*/  IMAD R35, R23, R14, RZ ;  /* 0x0000000e17237224 */ /* 0x000fe200078e02ff */
[----:B------:R-:W-:Y:S01]  /*b7200*/  IADD3 R38, P5, PT, R38, R16, RZ ;  /* 0x0000001026267210 */ /* 0x000fe20007fbe0ff */
[----:B------:R-:W-:Y:S01]  /*b7210*/  IMAD.MOV.U32 R36, RZ, RZ, R19 ;  /* 0x000000ffff247224 */ /* 0x000fe200078e0013 */
[----:B------:R-:W-:Y:S01]  /*b7220*/  SEL R26, RZ, 0x1, P1 ;  /* 0x00000001ff1a7807 */ /* 0x000fe20000800000 */
[----:B------:R-:W-:Y:S01]  /*b7230*/  IMAD.WIDE.U32.X R18, R15, R20, R30, P4 ;  /* 0x000000140f127225 */ /* 0x000fe200020e041e */
[----:B------:R-:W-:-:S02]  /*b7240*/  ISETP.GE.U32.AND.EX P0, PT, R34, R27, PT, P0 ;  /* 0x0000001b2200720c */ /* 0x000fc40003f06100 */
[----:B------:R-:W-:Y:S01]  /*b7250*/  ISETP.GE.U32.AND P2, PT, R38, R16, PT ;  /* 0x000000102600720c */ /* 0x000fe20003f46070 */
[----:B------:R-:W-:Y:S01]  /*b7260*/  IMAD R35, R15, R22, R35 ;  /* 0x000000160f237224 */ /* 0x000fe200078e0223 */
[----:B------:R-:W-:Y:S01]  /*b7270*/  IADD3 R41, P1, P4, R41, R18, R26 ;  /* 0x0000001229297210 */ /* 0x000fe20007c3e01a */
[----:B------:R-:W-:Y:S01]  /*b7280*/  IMAD.WIDE.U32.X R36, R13, R25, R36, P3 ;  /* 0x000000190d247225 */ /* 0x000fe200018e0424 */
[----:B------:R-:W-:Y:S02]  /*b7290*/  SEL R27, RZ, 0x1, P0 ;  /* 0x00000001ff1b7807 */ /* 0x000fe40000000000 */
[----:B------:R-:W-:Y:S01]  /*b72a0*/  IADD3.X R39, PT, PT, RZ, R19, RZ, P1, P4 ;  /* 0x00000013ff277210 */ /* 0x000fe20000fe84ff */
[----:B------:R-:W-:Y:S02]  /*b72b0*/  IMAD.IADD R43, R17, 0x1, R35 ;  /* 0x00000001112b7824 */ /* 0x000fe400078e0223 */
[----:B------:R-:W-:-:S04]  /*b72c0*/  IMAD.WIDE.U32 R16, R24, R14, RZ ;  /* 0x0000000e18107225 */ /* 0x000fc800078e00ff */
[----:B------:R-:W-:Y:S01]  /*b72d0*/  IMAD R31, R25, R14, RZ ;  /* 0x0000000e191f7224 */ /* 0x000fe200078e02ff */
[----:B------:R-:W-:Y:S01]  /*b72e0*/  IADD3 R27, P0, P1, R16, R36, R27 ;  /* 0x00000024101b7210 */ /* 0x000fe2000791e01b */
[----:B------:R-:W-:-:S03]  /*b72f0*/  IMAD.WIDE.U32 R18, R15, R22, RZ ;  /* 0x000000160f127225 */ /* 0x000fc600078e00ff */
[----:B------:R-:W-:Y:S01]  /*b7300*/  ISETP.GE.U32.AND P3, PT, R27, R16, PT ;  /* 0x000000101b00720c */ /* 0x000fe20003f66070 */
[----:B------:R-:W-:Y:S02]  /*b7310*/  IMAD R31, R15, R24, R31 ;  /* 0x000000180f1f7224 */ /* 0x000fe400078e021f */
[----:B------:R-:W-:Y:S02]  /*b7320*/  IMAD.X R44, R43, 0x1, R34, P5 ;  /* 0x000000012b2c7824 */ /* 0x000fe400028e0622 */
[----:B------:R-:W-:Y:S02]  /*b7330*/  IMAD.IADD R26, R17, 0x1, R31 ;  /* 0x00000001111a7824 */ /* 0x000fe400078e021f */
[----:B------:R-:W-:-:S04]  /*b7340*/  IMAD.WIDE.U32 R16, P4, R14, R23, R18 ;  /* 0x000000170e107225 */ /* 0x000fc80007880012 */
[----:B------:R-:W-:Y:S01]  /*b7350*/  IMAD.X R35, RZ, RZ, RZ, P4 ;  /* 0x000000ffff237224 */ /* 0x000fe200020e06ff */
[----:B------:R-:W-:Y:S01]  /*b7360*/  IADD3 R41, P4, PT, R38, R41, RZ ;  /* 0x0000002926297210 */ /* 0x000fe20007f9e0ff */
[----:B------:R-:W-:-:S04]  /*b7370*/  IMAD.WIDE.U32 R18, R14, R22, RZ ;  /* 0x000000160e127225 */ /* 0x000fc800078e00ff */
[----:B------:R-:W-:Y:S01]  /*b7380*/  IMAD.WIDE.U32 R30, R15, R24, RZ ;  /* 0x000000180f1e7225 */ /* 0x000fe200078e00ff */
[----:B------:R-:W-:-:S03]  /*b7390*/  IADD3 RZ, P5, PT, R19, R16, RZ ;  /* 0x0000001013ff7210 */ /* 0x000fc60007fbe0ff */
[----:B------:R-:W-:Y:S02]  /*b73a0*/  IMAD.MOV.U32 R34, RZ, RZ, R17 ;  /* 0x000000ffff227224 */ /* 0x000fe400078e0011 */
[----:B------:R-:W-:Y:S02]  /*b73b0*/  IMAD.X R36, R44, 0x1, R39, P4 ;  /* 0x000000012c247824 */ /* 0x000fe400020e0627 */
[----:B------:R-:W-:-:S04]  /*b73c0*/  IMAD.WIDE.U32 R30, P4, R14, R25, R30 ;  /* 0x000000190e1e7225 */ /* 0x000fc8000788001e */
[----:B------:R-:W-:-:S04]  /*b73d0*/  IMAD.WIDE.U32 R16, R14, R24, RZ ;  /* 0x000000180e107225 */ /* 0x000fc800078e00ff */
[----:B------:R-:W-:Y:S01]  /*b73e0*/  IMAD.WIDE.U32.X R34, R15, R23, R34, P5 ;  /* 0x000000170f227225 */ /* 0x000fe200028e0422 */
[----:B------:R-:W-:Y:S02]  /*b73f0*/  IADD3 RZ, P5, PT, R17, R30, RZ ;  /* 0x0000001e11ff7210 */ /* 0x000fe40007fbe0ff */
[----:B------:R-:W2:Y:S01]  /*b7400*/  LDL.128 R16, [R49+0x30] ;  /* 0x0000300031107983 */ /* 0x000ea20000100c00 */
[----:B------:R-:W-:Y:S01]  /*b7410*/  IMAD.X R39, RZ, RZ, RZ, P4 ;  /* 0x000000ffff277224 */ /* 0x000fe200020e06ff */
[----:B------:R-:W-:Y:S01]  /*b7420*/  ISETP.GE.U32.AND P4, PT, R41, R38, PT ;  /* 0x000000262900720c */ /* 0x000fe20003f86070 */
[----:B------:R-:W-:Y:S01]  /*b7430*/  IMAD.MOV.U32 R38, RZ, RZ, R31 ;  /* 0x000000ffff267224 */ /* 0x000fe200078e001f */
[----:B------:R-:W-:Y:S02]  /*b7440*/  ISETP.GE.U32.AND.EX P2, PT, R44, R43, PT, P2 ;  /* 0x0000002b2c00720c */ /* 0x000fe40003f46120 */
[----:B------:R-:W-:Y:S01]  /*b7450*/  IADD3.X R43, PT, PT, R26, R37, RZ, P0, P1 ;  /* 0x000000251a2b7210 */ /* 0x000fe200007e24ff */
[----:B------:R-:W-:Y:S01]  /*b7460*/  IMAD.WIDE.U32.X R30, R15, R25, R38, P5 ;  /* 0x000000190f1e7225 */ /* 0x000fe200028e0426 */
[----:B------:R-:W-:-:S02]  /*b7470*/  ISETP.GE.U32.AND.EX P4, PT, R36, R44, PT, P4 ;  /* 0x0000002c2400720c */ /* 0x000fc40003f86140 */
[----:B------:R-:W-:Y:S01]  /*b7480*/  ISETP.GE.U32.AND.EX P3, PT, R43, R26, PT, P3 ;  /* 0x0000001a2b00720c */ /* 0x000fe20003f66130 */
[----:B--2---:R-:W-:-:S04]  /*b7490*/  IMAD.WIDE.U32 R14, R33, R16, RZ ;  /* 0x00000010210e7225 */ /* 0x004fc800078e00ff */
[----:B------:R-:W-:Y:S01]  /*b74a0*/  IMAD R37, R32, R16, RZ ;  /* 0x0000001020257224 */ /* 0x000fe200078e02ff */
[----:B------:R-:W-:-:S03]  /*b74b0*/  IADD3 R45, P1, PT, R42, R14, RZ ;  /* 0x0000000e2a2d7210 */ /* 0x000fc60007f3e0ff */
[----:B------:R-:W-:Y:S01]  /*b74c0*/  IMAD R37, R17, R33, R37 ;  /* 0x0000002111257224 */ /* 0x000fe200078e0225 */
[----:B------:R-:W-:Y:S02]  /*b74d0*/  ISETP.GE.U32.AND P0, PT, R45, R14, PT ;  /* 0x0000000e2d00720c */ /* 0x000fe40003f06070 */
[----:B------:R-:W-:Y:S01]  /*b74e0*/  SEL R14, RZ, 0x1, P2 ;  /* 0x00000001ff0e7807 */ /* 0x000fe20001000000 */
[----:B------:R-:W-:Y:S01]  /*b74f0*/  IMAD.IADD R39, R15, 0x1, R37 ;  /* 0x000000010f277824 */ /* 0x000fe200078e0225 */
[----:B------:R-:W-:-:S04]  /*b7500*/  SEL R37, RZ, 0x1, P4 ;  /* 0x00000001ff257807 */ /* 0x000fc80002000000 */
[----:B------:R-:W-:Y:S01]  /*b7510*/  IADD3 R37, P2, P4, R37, R34, R14 ;  /* 0x0000002225257210 */ /* 0x000fe20007c5e00e */
[----:B------:R-:W-:-:S03]  /*b7520*/  IMAD.WIDE.U32 R14, R17, R33, RZ ;  /* 0x00000021110e7225 */ /* 0x000fc600078e00ff */
[----:B------:R-:W-:Y:S01]  /*b7530*/  IADD3.X R42, PT, PT, RZ, R35, RZ, P2, P4 ;  /* 0x00000023ff2a7210 */ /* 0x000fe200017e84ff */
[----:B------:R-:W-:-:S04]  /*b7540*/  IMAD.WIDE.U32 R34, R16, R33, RZ ;  /* 0x0000002110227225 */ /* 0x000fc800078e00ff */
[----:B------:R-:W-:-:S03]  /*b7550*/  IMAD.WIDE.U32 R14, P2, R16, R32, R14 ;  /* 0x00000020100e7225 */ /* 0x000fc6000784000e */
[----:B------:R-:W-:Y:S01]  /*b7560*/  IADD3 RZ, P4, PT, R35, R14, RZ ;  /* 0x0000000e23ff7210 */ /* 0x000fe20007f9e0ff */
[----:B------:R-:W-:-:S04]  /*b7570*/  IMAD.WIDE.U32 R34, R21, R16, RZ ;  /* 0x0000001015227225 */ /* 0x000fc800078e00ff */
[----:B------:R-:W-:Y:S01]  /*b7580*/  IMAD R38, R20, R16, RZ ;  /* 0x0000001014267224 */ /* 0x000fe200078e02ff */
[-C--:B------:R-:W-:Y:S01]  /*b7590*/  IADD3 R41, P5, PT, R41, R34.reuse, RZ ;  /* 0x0000002229297210 */ /* 0x080fe20007fbe0ff */
[----:B------:R-:W-:Y:S02]  /*b75a0*/  IMAD.X R14, R39, 0x1, R40, P1 ;  /* 0x00000001270e7824 */ /* 0x000fe400008e0628 */
[----:B------:R-:W-:Y:S01]  /*b75b0*/  IMAD R38, R17, R21, R38 ;  /* 0x0000001511267224 */ /* 0x000fe200078e0226 */
[----:B------:R-:W-:Y:S01]  /*b75c0*/  ISETP.GE.U32.AND P1, PT, R41, R34, PT ;  /* 0x000000222900720c */ /* 0x000fe20003f26070 */
[----:B------:R-:W-:Y:S02]  /*b75d0*/  IMAD.MOV.U32 R34, RZ, RZ, R15 ;  /* 0x000000ffff227224 */ /* 0x000fe400078e000f */
[----:B------:R-:W-:Y:S01]  /*b75e0*/  IMAD.IADD R38, R35, 0x1, R38 ;  /* 0x0000000123267824 */ /* 0x000fe200078e0226 */
[----:B------:R-:W-:Y:S01]  /*b75f0*/  ISETP.GE.U32.AND.EX P0, PT, R14, R39, PT, P0 ;  /* 0x000000270e00720c */ /* 0x000fe20003f06100 */
[----:B------:R-:W-:-:S03]  /*b7600*/  IMAD.X R35, RZ, RZ, RZ, P2 ;  /* 0x000000ffff237224 */ /* 0x000fc600010e06ff */
[----:B------:R-:W-:Y:S01]  /*b7610*/  SEL R15, RZ, 0x1, P0 ;  /* 0x00000001ff0f7807 */ /* 0x000fe20000000000 */
[----:B------:R-:W-:-:S04]  /*b7620*/  IMAD.WIDE.U32.X R34, R17, R32, R34, P4 ;  /* 0x0000002011227225 */ /* 0x000fc800020e0422 */
[----:B------:R-:W-:Y:S01]  /*b7630*/  IMAD.X R49, R38, 0x1, R36, P5 ;  /* 0x0000000126317824 */ /* 0x000fe200028e0624 */
[----:B------:R-:W-:-:S04]  /*b7640*/  IADD3 R15, P4, P5, R41, R34, R15 ;  /* 0x00000022290f7210 */ /* 0x000fc80007d9e00f */
[----:B------:R-:W-:Y:S01]  /*b7650*/  IADD3.X R40, PT, PT, R49, R35, RZ, P4, P5 ;  /* 0x0000002331287210 */ /* 0x000fe200027ea4ff */
[----:B------:R-:W-:Y:S01]  /*b7660*/  IMAD.WIDE.U32 R34, R17, R21, RZ ;  /* 0x0000001511227225 */ /* 0x000fe200078e00ff */
[----:B------:R-:W-:-:S03]  /*b7670*/  IADD3 R44, P2, PT, R27, R37, RZ ;  /* 0x000000251b2c7210 */ /* 0x000fc60007f5e0ff */
[----:B------:R-:W-:Y:S01]  /*b7680*/  IMAD.WIDE.U32 R36, R16, R21, RZ ;  /* 0x0000001510247225 */ /* 0x000fe200078e00ff */
[----:B------:R-:W-:-:S03]  /*b7690*/  ISETP.GE.U32.AND P4, PT, R15, R41, PT ;  /* 0x000000290f00720c */ /* 0x000fc60003f86070 */
[----:B------:R-:W-:Y:S01]  /*b76a0*/  IMAD.WIDE.U32 R34, P5, R16, R20, R34 ;  /* 0x0000001410227225 */ /* 0x000fe200078a0022 */
[----:B------:R-:W-:-:S03]  /*b76b0*/  ISETP.GE.U32.AND.EX P1, PT, R49, R38, PT, P1 ;  /* 0x000000263100720c */ /* 0x000fc60003f26110 */
[----:B------:R-:W-:Y:S01]  /*b76c0*/  IMAD.X R39, RZ, RZ, RZ, P5 ;  /* 0x000000ffff277224 */ /* 0x000fe200028e06ff */
[----:B------:R-:W-:Y:S01]  /*b76d0*/  IADD3 RZ, P5, PT, R37, R34, RZ ;  /* 0x0000002225ff7210 */ /* 0x000fe20007fbe0ff */
[----:B------:R-:W-:Y:S01]  /*b76e0*/  IMAD.MOV.U32 R38, RZ, RZ, R35 ;  /* 0x000000ffff267224 */ /* 0x000fe200078e0023 */
[----:B------:R-:W-:Y:S02]  /*b76f0*/  ISETP.GE.U32.AND.EX P4, PT, R40, R49, PT, P4 ;  /* 0x000000312800720c */ /* 0x000fe40003f86140 */
[----:B------:R-:W-:Y:S01]  /*b7700*/  ISETP.GE.U32.AND P0, PT, R44, R27, PT ;  /* 0x0000001b2c00720c */ /* 0x000fe20003f06070 */
[----:B------:R-:W-:Y:S01]  /*b7710*/  IMAD.WIDE.U32.X R38, R17, R20, R38, P5 ;  /* 0x0000001411267225 */ /* 0x000fe200028e0426 */
        /* <DEDUP_REMOVED lines=8> */
[----:B------:R-:W-:Y:S02]  /*b77a0*/  IMAD.IADD R36, R35, 0x1, R27 ;  /* 0x0000000123247824 */ /* 0x000fe400078e021b */
[----:B------:R-:W-:Y:S01]  /*b77b0*/  IMAD R27, R32, R18, RZ ;  /* 0x00000012201b7224 */ /* 0x000fe200078e02ff */
[----:B------:R-:W-:Y:S01]  /*b77c0*/  ISETP.GE.U32.AND P1, PT, R44, R34, PT ;  /* 0x000000222c00720c */ /* 0x000fe20003f26070 */
[----:B------:R-:W-:Y:S02]  /*b77d0*/  IMAD.X R38, R43, 0x1, R42, P2 ;  /* 0x000000012b267824 */ /* 0x000fe400010e062a */
[----:B------:R-:W-:Y:S02]  /*b77e0*/  IMAD R27, R19, R33, R27 ;  /* 0x00000021131b7224 */ /* 0x000fe400078e021b */
[----:B------:R-:W-:Y:S01]  /*b77f0*/  IMAD.WIDE.U32 R34, R33, R18, RZ ;  /* 0x0000001221227225 */ /* 0x000fe200078e00ff */
[----:B------:R-:W-:-:S03]  /*b7800*/  ISETP.GE.U32.AND.EX P0, PT, R38, R43, PT, P0 ;  /* 0x0000002b2600720c */ /* 0x000fc60003f06100 */
[----:B------:R-:W-:Y:S02]  /*b7810*/  IMAD.IADD R42, R35, 0x1, R27 ;  /* 0x00000001232a7824 */ /* 0x000fe400078e021b */
[----:B------:R-:W-:Y:S01]  /*b7820*/  IMAD.X R38, R36, 0x1, R38, P4 ;  /* 0x0000000124267824 */ /* 0x000fe200020e0626 */
[----:B------:R-:W-:Y:S01]  /*b7830*/  IADD3 R39, P4, PT, R44, R37, RZ ;  /* 0x000000252c277210 */ /* 0x000fe20007f9e0ff */
[----:B------:R-:W-:Y:S01]  /*b7840*/  IMAD.WIDE.U32 R26, R19, R33, RZ ;  /* 0x00000021131a7225 */ /* 0x000fe200078e00ff */
[----:B------:R-:W-:-:S03]  /*b7850*/  IADD3 R15, P5, PT, R15, R34, RZ ;  /* 0x000000220f0f7210 */ /* 0x000fc60007fbe0ff */
[----:B------:R-:W-:Y:S01]  /*b7860*/  IMAD.X R41, R38, 0x1, R41, P4 ;  /* 0x0000000126297824 */ /* 0x000fe200020e0629 */
[----:B------:R-:W-:Y:S01]  /*b7870*/  ISETP.GE.U32.AND P2, PT, R15, R34, PT ;  /* 0x000000220f00720c */ /* 0x000fe20003f46070 */
[----:B------:R-:W-:-:S04]  /*b7880*/  IMAD.WIDE.U32 R26, P4, R18, R32, R26 ;  /* 0x00000020121a7225 */ /* 0x000fc8000788001a */
[----:B------:R-:W-:Y:S01]  /*b7890*/  IMAD.WIDE.U32 R34, R18, R33, RZ ;  /* 0x0000002112227225 */ /* 0x000fe200078e00ff */
[----:B------:R-:W-:-:S03]  /*b78a0*/  ISETP.GE.U32.AND.EX P1, PT, R38, R36, PT, P1 ;  /* 0x000000242600720c */ /* 0x000fc60003f26110 */
[----:B------:R-:W-:Y:S01]  /*b78b0*/  IMAD.X R40, R42, 0x1, R40, P5 ;  /* 0x000000012a287824 */ /* 0x000fe200028e0628 */
[----:B------:R-:W-:Y:S01]  /*b78c0*/  IADD3 RZ, P5, PT, R35, R26, RZ ;  /* 0x0000001a23ff7210 */ /* 0x000fe20007fbe0ff */
[-C--:B------:R-:W-:Y:S02]  /*b78d0*/  IMAD R26, R20, R18.reuse, RZ ;  /* 0x00000012141a7224 */ /* 0x080fe400078e02ff */
[----:B------:R-:W-:Y:S02]  /*b78e0*/  IMAD.X R35, RZ, RZ, RZ, P4 ;  /* 0x000000ffff237224 */ /* 0x000fe400020e06ff */
[----:B------:R-:W-:Y:S01]  /*b78f0*/  IMAD.WIDE.U32 R36, R21, R18, RZ ;  /* 0x0000001215247225 */ /* 0x000fe200078e00ff */
[----:B------:R-:W-:-:S03]  /*b7900*/  ISETP.GE.U32.AND.EX P2, PT, R40, R42, PT, P2 ;  /* 0x0000002a2800720c */ /* 0x000fc60003f46120 */
[----:B------:R-:W-:Y:S02]  /*b7910*/  IMAD.MOV.U32 R34, RZ, RZ, R27 ;  /* 0x000000ffff227224 */ /* 0x000fe400078e001b */
[----:B------:R-:W-:Y:S01]  /*b7920*/  IMAD R43, R19, R21, R26 ;  /* 0x00000015132b7224 */ /* 0x000fe200078e021a */
[----:B------:R-:W-:Y:S01]  /*b7930*/  ISETP.GE.U32.AND P4, PT, R39, R44, PT ;  /* 0x0000002c2700720c */ /* 0x000fe20003f86070 */
[----:B------:R-:W-:Y:S01]  /*b7940*/  IMAD.WIDE.U32.X R34, R19, R32, R34, P5 ;  /* 0x0000002013227225 */ /* 0x000fe200028e0422 */
[----:B------:R-:W-:Y:S02]  /*b7950*/  IADD3 R39, P5, PT, R39, R36, RZ ;  /* 0x0000002427277210 */ /* 0x000fe40007fbe0ff */
[----:B------:R-:W-:Y:S01]  /*b7960*/  SEL R26, RZ, 0x1, P2 ;  /* 0x00000001ff1a7807 */ /* 0x000fe20001000000 */
[----:B------:R-:W-:Y:S01]  /*b7970*/  IMAD.IADD R37, R37, 0x1, R43 ;  /* 0x0000000125257824 */ /* 0x000fe200078e022b */
[----:B------:R-:W-:-:S03]  /*b7980*/  ISETP.GE.U32.AND.EX P2, PT, R41, R38, PT, P4 ;  /* 0x000000262900720c */ /* 0x000fc60003f46140 */
[----:B------:R-:W-:Y:S01]  /*b7990*/  IMAD.X R38, R37, 0x1, R41, P5 ;  /* 0x0000000125267824 */ /* 0x000fe200028e0629 */
[----:B------:R-:W-:Y:S02]  /*b79a0*/  IADD3 R34, P4, P5, R39, R34, R26 ;  /* 0x0000002227227210 */ /* 0x000fe40007d9e01a */
[----:B------:R-:W-:Y:S02]  /*b79b0*/  SEL R26, RZ, 0x1, P3 ;  /* 0x00000001ff1a7807 */ /* 0x000fe40001800000 */
[----:B------:R-:W-:Y:S02]  /*b79c0*/  IADD3.X R42, PT, PT, R38, R35, RZ, P4, P5 ;  /* 0x00000023262a7210 */ /* 0x000fe400027ea4ff */
[----:B------:R-:W-:-:S04]  /*b79d0*/  SEL R41, RZ, 0x1, P0 ;  /* 0x00000001ff297807 */ /* 0x000fc80000000000 */
[----:B------:R-:W-:Y:S01]  /*b79e0*/  IADD3 R41, P0, P3, R41, R30, R26 ;  /* 0x0000001e29297210 */ /* 0x000fe20007b1e01a */
[----:B------:R-:W-:-:S03]  /*b79f0*/  IMAD.WIDE.U32 R26, R42, 0x3d1, RZ ;  /* 0x000003d12a1a7825 */ /* 0x000fc600078e00ff */
[----:B------:R-:W-:Y:S01]  /*b7a00*/  IADD3.X R43, PT, PT, RZ, R31, RZ, P0, P3 ;  /* 0x0000001fff2b7210 */ /* 0x000fe200007e64ff */
[----:B------:R-:W-:-:S04]  /*b7a10*/  IMAD.WIDE.U32 R30, R34, 0x3d1, RZ ;  /* 0x000003d1221e7825 */ /* 0x000fc800078e00ff */
[C---:B------:R-:W-:Y:S01]  /*b7a20*/  IMAD.WIDE.U32 R26, P3, R34.reuse, 0x1, R26 ;  /* 0x00000001221a7825 */ /* 0x040fe2000786001a */
[----:B------:R-:W-:-:S03]  /*b7a30*/  ISETP.GE.U32.AND P0, PT, R34, R39, PT ;  /* 0x000000272200720c */ /* 0x000fc60003f06070 */
[----:B------:R-:W-:Y:S01]  /*b7a40*/  IMAD R44, R32, R12, RZ ;  /* 0x0000000c202c7224 */ /* 0x000fe200078e02ff */
[----:B------:R-:W-:Y:S01]  /*b7a50*/  IADD3 R31, P5, PT, R31, R26, RZ ;  /* 0x0000001a1f1f7210 */ /* 0x000fe20007fbe0ff */
[----:B------:R-:W-:Y:S01]  /*b7a60*/  IMAD.WIDE.U32 R34, R17, R22, RZ ;  /* 0x0000001611227225 */ /* 0x000fe200078e00ff */
[----:B------:R-:W-:-:S03]  /*b7a70*/  ISETP.GE.U32.AND P4, PT, R39, R36, PT ;  /* 0x000000242700720c */ /* 0x000fc60003f86070 */
[----:B------:R-:W-:Y:S01]  /*b7a80*/  IMAD R44, R13, R33, R44 ;  /* 0x000000210d2c7224 */ /* 0x000fe200078e022c */
[----:B------:R-:W-:Y:S01]  /*b7a90*/  ISETP.GE.U32.AND.EX P4, PT, R38, R37, PT, P4 ;  /* 0x000000252600720c */ /* 0x000fe20003f86140 */
[----:B------:R-:W-:-:S04]  /*b7aa0*/  IMAD.WIDE.U32 R12, R12, R33, R30 ;  /* 0x000000210c0c7225 */ /* 0x000fc800078e001e */
[----:B------:R-:W-:Y:S02]  /*b7ab0*/  IMAD.X R33, RZ, RZ, RZ, P3 ;  /* 0x000000ffff217224 */ /* 0x000fe400018e06ff */
[----:B------:R-:W-:-:S04]  /*b7ac0*/  IMAD.WIDE.U32 R34, P3, R16, R23, R34 ;  /* 0x0000001710227225 */ /* 0x000fc80007860022 */
[----:B------:R-:W-:Y:S01]  /*b7ad0*/  IMAD.WIDE.U32 R36, R16, R22, RZ ;  /* 0x0000001610247225 */ /* 0x000fe200078e00ff */
[----:B------:R-:W-:-:S03]  /*b7ae0*/  ISETP.GE.U32.AND.EX P0, PT, R42, R38, PT, P0 ;  /* 0x000000262a00720c */ /* 0x000fc60003f06100 */
[----:B------:R-:W-:Y:S01]  /*b7af0*/  IMAD.X R39, RZ, RZ, RZ, P3 ;  /* 0x000000ffff277224 */ /* 0x000fe200018e06ff */
[----:B------:R-:W-:Y:S01]  /*b7b00*/  IADD3 RZ, P3, PT, R37, R34, RZ ;  /* 0x0000002225ff7210 */ /* 0x000fe20007f7e0ff */
[----:B------:R-:W-:Y:S02]  /*b7b10*/  IMAD.MOV.U32 R38, RZ, RZ, R35 ;  /* 0x000000ffff267224 */ /* 0x000fe400078e0023 */
[----:B------:R-:W-:Y:S02]  /*b7b20*/  IMAD.MOV.U32 R32, RZ, RZ, R27 ;  /* 0x000000ffff207224 */ /* 0x000fe400078e001b */
[----:B------:R-:W-:Y:S01]  /*b7b30*/  IMAD R35, R25, R16, RZ ;  /* 0x0000001019237224 */ /* 0x000fe200078e02ff */
[----:B------:R-:W-:Y:S01]  /*b7b40*/  SEL R27, RZ, 0x1, P2 ;  /* 0x00000001ff1b7807 */ /* 0x000fe20001000000 */
[----:B------:R-:W-:Y:S01]  /*b7b50*/  IMAD.WIDE.U32.X R32, R42, 0x1, R32, P5 ;  /* 0x000000012a207825 */ /* 0x000fe200028e0420 */
[----:B------:R-:W-:-:S03]  /*b7b60*/  SEL R42, RZ, 0x1, P1 ;  /* 0x00000001ff2a7807 */ /* 0x000fc60000800000 */
[----:B------:R-:W-:-:S04]  /*b7b70*/  IMAD.WIDE.U32.X R38, R17, R23, R38, P3 ;  /* 0x0000001711267225 */ /* 0x000fc800018e0426 */
[----:B------:R-:W-:Y:S02]  /*b7b80*/  IMAD R37, R17, R24, R35 ;  /* 0x0000001811257224 */ /* 0x000fe400078e0223 */
[----:B------:R-:W-:Y:S01]  /*b7b90*/  IMAD.WIDE.U32 R34, R24, R16, RZ ;  /* 0x0000001018227225 */ /* 0x000fe200078e00ff */
[----:B------:R-:W-:Y:S02]  /*b7ba0*/  IADD3 R42, P1, P5, R27, R38, R42 ;  /* 0x000000261b2a7210 */ /* 0x000fe40007d3e02a */
[----:B------:R-:W-:Y:S01]  /*b7bb0*/  IADD3 R27, P3, PT, R41, R34, RZ ;  /* 0x00000022291b7210 */ /* 0x000fe20007f7e0ff */
[----:B------:R-:W-:-:S03]  /*b7bc0*/  IMAD.IADD R26, R35, 0x1, R37 ;  /* 0x00000001231a7824 */ /* 0x000fc600078e0225 */
[----:B------:R-:W-:Y:S01]  /*b7bd0*/  ISETP.GE.U32.AND P2, PT, R27, R34, PT ;  /* 0x000000221b00720c */ /* 0x000fe20003f46070 */
[----:B------:R-:W-:Y:S01]  /*b7be0*/  IMAD.WIDE.U32 R34, R17, R24, RZ ;  /* 0x0000001811227225 */ /* 0x000fe200078e00ff */
[----:B------:R-:W-:-:S03]  /*b7bf0*/  IADD3.X R41, PT, PT, RZ, R39, RZ, P1, P5 ;  /* 0x00000027ff297210 */ /* 0x000fc60000fea4ff */
        /* <DEDUP_REMOVED lines=9> */
[----:B------:R-:W-:-:S04]  /*b7c90*/  IMAD.WIDE.U32 R38, R19, R22, RZ ;  /* 0x0000001613267225 */ /* 0x000fc800078e00ff */
[----:B------:R-:W-:Y:S01]  /*b7ca0*/  IMAD.X R43, R26, 0x1, R43, P3 ;  /* 0x000000011a2b7824 */ /* 0x000fe200018e062b */
[----:B------:R-:W-:Y:S01]  /*b7cb0*/  IADD3 RZ, P3, PT, R37, R34, RZ ;  /* 0x0000002225ff7210 */ /* 0x000fe20007f7e0ff */
[----:B------:R-:W-:Y:S02]  /*b7cc0*/  IMAD.X R37, RZ, RZ, RZ, P5 ;  /* 0x000000ffff257224 */ /* 0x000fe400028e06ff */
[----:B------:R-:W-:Y:S02]  /*b7cd0*/  IMAD.MOV.U32 R36, RZ, RZ, R35 ;  /* 0x000000ffff247224 */ /* 0x000fe400078e0023 */
[----:B------:R-:W-:Y:S01]  /*b7ce0*/  IMAD.WIDE.U32 R38, P5, R18, R23, R38 ;  /* 0x0000001712267225 */ /* 0x000fe200078a0026 */
[----:B------:R-:W-:-:S03]  /*b7cf0*/  ISETP.GE.U32.AND P1, PT, R12, R30, PT ;  /* 0x0000001e0c00720c */ /* 0x000fc60003f26070 */
[----:B------:R-:W-:Y:S01]  /*b7d00*/  IMAD.WIDE.U32 R34, R18, R22, RZ ;  /* 0x0000001612227225 */ /* 0x000fe200078e00ff */
[----:B------:R-:W-:-:S03]  /*b7d10*/  SEL R30, RZ, 0x1, P4 ;  /* 0x00000001ff1e7807 */ /* 0x000fc60002000000 */
[----:B------:R-:W-:Y:S01]  /*b7d20*/  IMAD.WIDE.U32.X R20, R19, R20, R36, P3 ;  /* 0x0000001413147225 */ /* 0x000fe200018e0424 */
[----:B------:R-:W-:Y:S02]  /*b7d30*/  IADD3 RZ, P4, PT, R35, R38, RZ ;  /* 0x0000002623ff7210 */ /* 0x000fe40007f9e0ff */
[----:B------:R-:W-:-:S04]  /*b7d40*/  SEL R35, RZ, 0x1, P0 ;  /* 0x00000001ff237807 */ /* 0x000fc80000000000 */
[----:B------:R-:W-:Y:S01]  /*b7d50*/  IADD3 R30, P0, P3, R35, R20, R30 ;  /* 0x00000014231e7210 */ /* 0x000fe20007b1e01e */
[----:B------:R-:W-:-:S03]  /*b7d60*/  IMAD.WIDE.U32 R34, R19, R24, RZ ;  /* 0x0000001813227225 */ /* 0x000fc600078e00ff */
[----:B------:R-:W-:Y:S01]  /*b7d70*/  IADD3.X R36, PT, PT, RZ, R21, RZ, P0, P3 ;  /* 0x00000015ff247210 */ /* 0x000fe200007e64ff */
[----:B------:R-:W-:Y:S01]  /*b7d80*/  IMAD.WIDE.U32 R20, R18, R24, RZ ;  /* 0x0000001812147225 */ /* 0x000fe200078e00ff */
[----:B------:R-:W-:-:S03]  /*b7d90*/  IADD3 R42, P3, PT, R27, R42, RZ ;  /* 0x0000002a1b2a7210 */ /* 0x000fc60007f7e0ff */
[----:B------:R-:W-:-:S04]  /*b7da0*/  IMAD.WIDE.U32 R34, P0, R18, R25, R34 ;  /* 0x0000001912227225 */ /* 0x000fc80007800022 */
[----:B------:R-:W-:Y:S01]  /*b7db0*/  IMAD.X R41, R43, 0x1, R41, P3 ;  /* 0x000000012b297824 */ /* 0x000fe200018e0629 */
[----:B------:R-:W-:Y:S01]  /*b7dc0*/  IADD3 RZ, P3, PT, R21, R34, RZ ;  /* 0x0000002215ff7210 */ /* 0x000fe20007f7e0ff */
[----:B------:R-:W-:Y:S01]  /*b7dd0*/  IMAD.X R21, RZ, RZ, RZ, P5 ;  /* 0x000000ffff157224 */ /* 0x000fe200028e06ff */
[----:B------:R-:W-:Y:S01]  /*b7de0*/  ISETP.GE.U32.AND P5, PT, R42, R27, PT ;  /* 0x0000001b2a00720c */ /* 0x000fe20003fa6070 */
[----:B------:R-:W-:Y:S02]  /*b7df0*/  IMAD.MOV.U32 R20, RZ, RZ, R39 ;  /* 0x000000ffff147224 */ /* 0x000fe400078e0027 */
[----:B------:R-:W-:Y:S02]  /*b7e00*/  IMAD R27, R23, R18, RZ ;  /* 0x00000012171b7224 */ /* 0x000fe400078e02ff */
[----:B------:R-:W-:-:S04]  /*b7e10*/  IMAD.WIDE.U32.X R20, R19, R23, R20, P4 ;  /* 0x0000001713147225 */ /* 0x000fc800020e0414 */
[----:B------:R-:W-:Y:S02]  /*b7e20*/  IMAD R37, R19, R22, R27 ;  /* 0x0000001613257224 */ /* 0x000fe400078e021b */
[----:B------:R-:W-:-:S04]  /*b7e30*/  IMAD.WIDE.U32 R22, R22, R18, RZ ;  /* 0x0000001216167225 */ /* 0x000fc800078e00ff */
[----:B------:R-:W-:Y:S01]  /*b7e40*/  IMAD.X R27, RZ, RZ, RZ, P0 ;  /* 0x000000ffff1b7224 */ /* 0x000fe200000e06ff */
[----:B------:R-:W-:Y:S01]  /*b7e50*/  IADD3 R42, P0, PT, R42, R22, RZ ;  /* 0x000000162a2a7210 */ /* 0x000fe20007f1e0ff */
[----:B------:R-:W-:Y:S01]  /*b7e60*/  IMAD.IADD R23, R23, 0x1, R37 ;  /* 0x0000000117177824 */ /* 0x000fe200078e0225 */
[----:B------:R-:W-:Y:S02]  /*b7e70*/  ISETP.GE.U32.AND.EX P4, PT, R41, R43, PT, P5 ;  /* 0x0000002b2900720c */ /* 0x000fe40003f86150 */
[----:B------:R-:W-:Y:S01]  /*b7e80*/  IADD3 R34, P5, PT, R42, R30, RZ ;  /* 0x0000001e2a227210 */ /* 0x000fe20007fbe0ff */
[----:B------:R-:W-:Y:S01]  /*b7e90*/  IMAD.X R41, R23, 0x1, R41, P0 ;  /* 0x0000000117297824 */ /* 0x000fe200000e0629 */
[----:B------:R-:W-:-:S03]  /*b7ea0*/  ISETP.GE.U32.AND.EX P2, PT, R43, R26, PT, P2 ;  /* 0x0000001a2b00720c */ /* 0x000fc60003f46120 */
[----:B------:R-:W-:Y:S01]  /*b7eb0*/  IMAD.X R36, R41, 0x1, R36, P5 ;  /* 0x0000000129247824 */ /* 0x000fe200028e0624 */
[----:B------:R-:W-:Y:S01]  /*b7ec0*/  ISETP.GE.U32.AND P0, PT, R42, R22, PT ;  /* 0x000000162a00720c */ /* 0x000fe20003f06070 */
[----:B------:R-:W-:Y:S02]  /*b7ed0*/  IMAD.IADD R44, R13, 0x1, R44 ;  /* 0x000000010d2c7824 */ /* 0x000fe400078e022c */
[----:B------:R-:W-:Y:S01]  /*b7ee0*/  IMAD.MOV.U32 R30, RZ, RZ, R12 ;  /* 0x000000ffff1e7224 */ /* 0x000fe200078e000c */
[----:B------:R-:W-:Y:S01]  /*b7ef0*/  SEL R22, RZ, 0x1, P2 ;  /* 0x00000001ff167807 */ /* 0x000fe20001000000 */
[----:B------:R-:W-:Y:S01]  /*b7f00*/  IMAD.MOV.U32 R26, RZ, RZ, R35 ;  /* 0x000000ffff1a7224 */ /* 0x000fe200078e0023 */
[----:B------:R-:W-:Y:S01]  /*b7f10*/  SEL R35, RZ, 0x1, P4 ;  /* 0x00000001ff237807 */ /* 0x000fe20002000000 */
[----:B------:R-:W-:Y:S01]  /*b7f20*/  IMAD.WIDE.U32 R12, R36, 0x3d1, RZ ;  /* 0x000003d1240c7825 */ /* 0x000fe200078e00ff */
[----:B------:R-:W-:Y:S02]  /*b7f30*/  ISETP.GE.U32.AND.EX P2, PT, R41, R23, PT, P0 ;  /* 0x000000172900720c */ /* 0x000fe40003f46100 */
[----:B------:R-:W-:Y:S01]  /*b7f40*/  IADD3 R16, P4, P5, R35, R16, R22 ;  /* 0x0000001023107210 */ /* 0x000fe20007d9e016 */
[----:B------:R-:W-:Y:S01]  /*b7f50*/  IMAD.WIDE.U32.X R26, R19, R25, R26, P3 ;  /* 0x00000019131a7225 */ /* 0x000fe200018e041a */
[----:B------:R-:W-:-:S03]  /*b7f60*/  ISETP.GE.U32.AND.EX P3, PT, R44, R31, PT, P1 ;  /* 0x0000001f2c00720c */ /* 0x000fc60003f66110 */
[----:B------:R-:W-:Y:S02]  /*b7f70*/  IMAD R35, R25, R18, RZ ;  /* 0x0000001219237224 */ /* 0x000fe400078e02ff */
[C---:B------:R-:W-:Y:S01]  /*b7f80*/  IMAD.WIDE.U32 R22, R34.reuse, 0x3d1, RZ ;  /* 0x000003d122167825 */ /* 0x040fe200078e00ff */
[----:B------:R-:W-:-:S03]  /*b7f90*/  ISETP.GE.U32.AND P0, PT, R34, R42, PT ;  /* 0x0000002a2200720c */ /* 0x000fc60003f06070 */
[----:B------:R-:W-:Y:S01]  /*b7fa0*/  IMAD.WIDE.U32 R12, P1, R34, 0x1, R12 ;  /* 0x00000001220c7825 */ /* 0x000fe2000782000c */
[----:B------:R-:W-:Y:S02]  /*b7fb0*/  IADD3.X R25, PT, PT, RZ, R17, RZ, P4, P5 ;  /* 0x00000011ff197210 */ /* 0x000fe400027ea4ff */
[----:B------:R-:W-:Y:S01]  /*b7fc0*/  SEL R34, RZ, 0x1, P3 ;  /* 0x00000001ff227807 */ /* 0x000fe20001800000 */
[----:B------:R-:W-:Y:S01]  /*b7fd0*/  IMAD R17, R19, R24, R35 ;  /* 0x0000001813117224 */ /* 0x000fe200078e0223 */
[----:B------:R-:W-:Y:S02]  /*b7fe0*/  IADD3 R31, P4, PT, R50, R22, RZ ;  /* 0x00000016321f7210 */ /* 0x000fe40007f9e0ff */
[----:B------:R-:W-:Y:S02]  /*b7ff0*/  IADD3 R35, P3, PT, R23, R12, RZ ;  /* 0x0000000c17237210 */ /* 0x000fe40007f7e0ff */
[----:B------:R-:W-:Y:S01]  /*b8000*/  ISETP.GE.U32.AND.EX P0, PT, R36, R41, PT, P0 ;  /* 0x000000292400720c */ /* 0x000fe20003f06100 */
[----:B------:R-:W-:Y:S01]  /*b8010*/  IMAD.WIDE.U32 R18, R24, R18, RZ ;  /* 0x0000001218127225 */ /* 0x000fe200078e00ff */
[----:B------:R-:W-:-:S03]  /*b8020*/  SEL R12, RZ, 0x1, P2 ;  /* 0x00000001ff0c7807 */ /* 0x000fc60001000000 */
[----:B------:R-:W-:Y:S01]  /*b8030*/  IMAD.X R37, R35, 0x1, R48, P4 ;  /* 0x0000000123257824 */ /* 0x000fe200020e0630 */
[----:B------:R-:W-:Y:S02]  /*b8040*/  IADD3 R23, P2, P4, R31, R32, R34 ;  /* 0x000000201f177210 */ /* 0x000fe40007c5e022 */
[----:B------:R-:W-:Y:S02]  /*b8050*/  SEL R39, RZ, 0x1, P0 ;  /* 0x00000001ff277807 */ /* 0x000fe40000000000 */
[----:B------:R-:W-:Y:S02]  /*b8060*/  IADD3.X R32, PT, PT, R37, R33, RZ, P2, P4 ;  /* 0x0000002125207210 */ /* 0x000fe400017e84ff */
[----:B------:R-:W-:Y:S02]  /*b8070*/  IADD3 R33, P2, PT, R16, R18, RZ ;  /* 0x0000001210217210 */ /* 0x000fe40007f5e0ff */
[----:B------:R-:W-:Y:S01]  /*b8080*/  IADD3 R16, P4, P5, R39, R20, R12 ;  /* 0x0000001427107210 */ /* 0x000fe20007d9e00c */
[----:B------:R-:W-:Y:S01]  /*b8090*/  IMAD.IADD R12, R19, 0x1, R17 ;  /* 0x00000001130c7824 */ /* 0x000fe200078e0211 */
[----:B------:R-:W-:-:S02]  /*b80a0*/  ISETP.GE.U32.AND P0, PT, R31, R22, PT ;  /* 0x000000161f00720c */ /* 0x000fc40003f06070 */
[----:B------:R-:W-:Y:S01]  /*b80b0*/  IADD3.X R19, PT, PT, RZ, R21, RZ, P4, P5 ;  /* 0x00000015ff137210 */ /* 0x000fe200027ea4ff */
[----:B------:R-:W-:Y:S01]  /*b80c0*/  IMAD.X R22, R12, 0x1, R25, P2 ;  /* 0x000000010c167824 */ /* 0x000fe200010e0619 */
[----:B------:R-:W-:Y:S02]  /*b80d0*/  IADD3 R21, P4, PT, R33, R16, RZ ;  /* 0x0000001021157210 */ /* 0x000fe40007f9e0ff */
[----:B------:R-:W-:Y:S01]  /*b80e0*/  ISETP.GE.U32.AND P2, PT, R23, R31, PT ;  /* 0x0000001f1700720c */ /* 0x000fe20003f46070 */
[----:B------:R-:W-:Y:S01]  /*b80f0*/  IMAD.X R17, RZ, RZ, RZ, P1 ;  /* 0x000000ffff117224 */ /* 0x000fe200008e06ff */
[----:B------:R-:W-:Y:S01]  /*b8100*/  ISETP.GE.U32.AND.EX P0, PT, R37, R35, PT, P0 ;  /* 0x000000232500720c */ /* 0x000fe20003f06100 */
[----:B------:R-:W-:Y:S01]  /*b8110*/  IMAD.MOV.U32 R16, RZ, RZ, R13 ;  /* 0x000000ffff107224 */ /* 0x000fe200078e000d */
[----:B------:R-:W-:Y:S01]  /*b8120*/  ISETP.GE.U32.AND.EX P2, PT, R32, R37, PT, P2 ;  /* 0x000000252000720c */ /* 0x000fe20003f46120 */
[----:B------:R-:W-:Y:S01]  /*b8130*/  IMAD.X R25, R22, 0x1, R19, P4 ;  /* 0x0000000116197824 */ /* 0x000fe200020e0613 */
[----:B------:R-:W-:Y:S01]  /*b8140*/  ISETP.GE.U32.AND P1, PT, R33, R18, PT ;  /* 0x000000122100720c */ /* 0x000fe20003f26070 */
[----:B------:R-:W-:Y:S01]  /*b8150*/  IMAD.WIDE.U32.X R16, R36, 0x1, R16, P3 ;  /* 0x0000000124107825 */ /* 0x000fe200018e0410 */
[----:B------:R-:W-:-:S02]  /*b8160*/  ISETP.GE.U32.AND P3, PT, R21, R33, PT ;  /* 0x000000211500720c */ /* 0x000fc40003f66070 */
[----:B------:R-:W-:Y:S01]  /*b8170*/  SEL R20, RZ, 0x1, P0 ;  /* 0x00000001ff147807 */ /* 0x000fe20000000000 */
[C---:B------:R-:W-:Y:S01]  /*b8180*/  IMAD.WIDE.U32 R18, R25.reuse, 0x3d1, RZ ;  /* 0x000003d119127825 */ /* 0x040fe200078e00ff */
[----:B------:R-:W-:Y:S02]  /*b8190*/  SEL R13, RZ, 0x1, P2 ;  /* 0x00000001ff0d7807 */ /* 0x000fe40001000000 */
[----:B------:R-:W-:Y:S02]  /*b81a0*/  ISETP.GE.U32.AND.EX P1, PT, R22, R12, PT, P1 ;  /* 0x0000000c1600720c */ /* 0x000fe40003f26110 */
[----:B------:R-:W-:Y:S01]  /*b81b0*/  ISETP.GE.U32.AND.EX P0, PT, R25, R22, PT, P3 ;  /* 0x000000161900720c */ /* 0x000fe20003f06130 */
[----:B------:R-:W-:Y:S01]  /*b81c0*/  IMAD.WIDE.U32 R18, P3, R21, 0x1, R18 ;  /* 0x0000000115127825 */ /* 0x000fe20007860012 */
[----:B------:R-:W-:-:S03]  /*b81d0*/  IADD3 R20, P2, P4, R13, R16, R20 ;  /* 0x000000100d147210 */ /* 0x000fc60007c5e014 */
[----:B------:R-:W-:Y:S01]  /*b81e0*/  IMAD.WIDE.U32 R12, R21, 0x3d1, RZ ;  /* 0x000003d1150c7825 */ /* 0x000fe200078e00ff */
[----:B------:R-:W-:Y:S02]  /*b81f0*/  SEL R16, RZ, 0x1, P1 ;  /* 0x00000001ff107807 */ /* 0x000fe40000800000 */
[----:B------:R-:W-:Y:S02]  /*b8200*/  SEL R31, RZ, 0x1, P0 ;  /* 0x00000001ff1f7807 */ /* 0x000fe40000000000 */
[----:B------:R-:W-:Y:S02]  /*b8210*/  IADD3.X R21, PT, PT, RZ, R17, RZ, P2, P4 ;  /* 0x00000011ff157210 */ /* 0x000fe400017e84ff */
[----:B------:R-:W-:Y:S02]  /*b8220*/  IADD3 R45, P0, PT, R45, R12, RZ ;  /* 0x0000000c2d2d7210 */ /* 0x000fe40007f1e0ff */
[----:B------:R-:W-:Y:S01]  /*b8230*/  IADD3 R17, P2, PT, R13, R18, RZ ;  /* 0x000000120d117210 */ /* 0x000fe20007f5e0ff */
[----:B------:R-:W-:Y:S01]  /*b8240*/  IMAD.X R13, RZ, RZ, RZ, P3 ;  /* 0x000000ffff0d7224 */ /* 0x000fe200018e06ff */
[----:B------:R-:W-:-:S02]  /*b8250*/  IADD3 R31, P1, P4, R31, R26, R16 ;  /* 0x0000001a1f1f7210 */ /* 0x000fc40007c3e010 */
[----:B------:R-:W-:Y:S01]  /*b8260*/  IADD3 R20, P3, PT, R45, R20, RZ ;  /* 0x000000142d147210 */ /* 0x000fe20007f7e0ff */
[----:B------:R-:W-:Y:S01]  /*b8270*/  IMAD.X R14, R17, 0x1, R14, P0 ;  /* 0x00000001110e7824 */ /* 0x000fe200000e060e */
[----:B------:R-:W-:Y:S02]  /*b8280*/  ISETP.GE.U32.AND P0, PT, R45, R12, PT ;  /* 0x0000000c2d00720c */ /* 0x000fe40003f06070 */
[----:B------:R-:W-:Y:S01]  /*b8290*/  IADD3.X R27, PT, PT, RZ, R27, RZ, P1, P4 ;  /* 0x0000001bff1b7210 */ /* 0x000fe20000fe84ff */
[----:B------:R-:W-:Y:S01]  /*b82a0*/  IMAD.X R21, R14, 0x1, R21, P3 ;  /* 0x000000010e157824 */ /* 0x000fe200018e0615 */
[----:B------:R-:W-:Y:S02]  /*b82b0*/  ISETP.GE.U32.AND P1, PT, R20, R45, PT ;  /* 0x0000002d1400720c */ /* 0x000fe40003f26070 */
[----:B------:R-:W-:Y:S01]  /*b82c0*/  ISETP.GE.U32.AND.EX P0, PT, R14, R17, PT, P0 ;  /* 0x000000110e00720c */ /* 0x000fe20003f06100 */
[----:B------:R-:W-:Y:S01]  /*b82d0*/  IMAD.WIDE.U32 R16, R27, 0x3d1, RZ ;  /* 0x000003d11b107825 */ /* 0x000fe200078e00ff */
[----:B------:R-:W-:-:S03]  /*b82e0*/  ISETP.GE.U32.AND.EX P1, PT, R21, R14, PT, P1 ;  /* 0x0000000e1500720c */ /* 0x000fc60003f26110 */
[----:B------:R-:W-:Y:S01]  /*b82f0*/  IMAD.MOV.U32 R12, RZ, RZ, R19 ;  /* 0x000000ffff0c7224 */ /* 0x000fe200078e0013 */
[----:B------:R-:W-:Y:S01]  /*b8300*/  SEL R14, RZ, 0x1, P0 ;  /* 0x00000001ff0e7807 */ /* 0x000fe20000000000 */
[----:B------:R-:W-:-:S04]  /*b8310*/  IMAD.WIDE.U32 R18, R31, 0x3d1, RZ ;  /* 0x000003d11f127825 */ /* 0x000fc800078e00ff */
[----:B------:R-:W-:Y:S01]  /*b8320*/  IMAD.WIDE.U32.X R12, R25, 0x1, R12, P2 ;  /* 0x00000001190c7825 */ /* 0x000fe200010e040c */
[----:B------:R-:W-:-:S03]  /*b8330*/  SEL R25, RZ, 0x1, P1 ;  /* 0x00000001ff197807 */ /* 0x000fc60000800000 */
[----:B------:R-:W-:Y:S01]  /*b8340*/  IMAD.WIDE.U32 R16, P3, R31, 0x1, R16 ;  /* 0x000000011f107825 */ /* 0x000fe20007860010 */
        /* <DEDUP_REMOVED lines=62> */
.L_x_2149:
[----:B------:R-:W-:Y:S05]  /*b8730*/  BSYNC.RECONVERGENT B2 ;  /* 0x0000000000027941 */ /* 0x000fea0003800200 */
.L_x_2148:
        /* <DEDUP_REMOVED lines=13> */
.L_x_2151:
[----:B------:R-:W-:-:S07]  /*b8810*/  IMAD.IADD R30, R30, 0x1, -R11 ;  /* 0x000000011e1e7824 */ /* 0x000fce00078e0a0b */
.L_x_2152:
[----:B------:R-:W-:Y:S05]  /*b8820*/  BSYNC.RECONVERGENT B2 ;  /* 0x0000000000027941 */ /* 0x000fea0003800200 */
.L_x_2150:
[----:B------:R-:W-:Y:S02]  /*b8830*/  SHF.R.U64 R13, R9, 0x8, R10 ;  /* 0x00000008090d7819 */ /* 0x000fe4000000120a */
[----:B------:R-:W-:Y:S02]  /*b8840*/  SHF.R.U32.HI R12, RZ, 0x8, R9 ;  /* 0x00000008ff0c7819 */ /* 0x000fe40000011609 */
[----:B------:R-:W-:Y:S02]  /*b8850*/  SHF.R.U32.HI R17, RZ, 0x8, R8 ;  /* 0x00000008ff117819 */ /* 0x000fe40000011608 */
[----:B------:R-:W-:Y:S02]  /*b8860*/  LOP3.LUT R13, R12, 0xff000000, R13, 0xf8, !PT ;  /* 0xff0000000c0d7812 */ /* 0x000fe400078ef80d */
[----:B------:R-:W-:Y:S02]  /*b8870*/  PRMT R14, R17, 0x4210, R9 ;  /* 0x00004210110e7816 */ /* 0x000fe40000000009 */
[----:B------:R-:W-:-:S02]  /*b8880*/  LOP3.LUT R30, R30, 0x1, RZ, 0xc0, !PT ;  /* 0x000000011e1e7812 */ /* 0x000fc400078ec0ff */
[C-C-:B------:R-:W-:Y:S02]  /*b8890*/  SHF.L.W.U32.HI R9, R13.reuse, 0x19, R12.reuse ;  /* 0x000000190d097819 */ /* 0x140fe40000010e0c */
[----:B------:R-:W-:Y:S02]  /*b88a0*/  SHF.L.W.U32.HI R12, R13, 0xe, R12 ;  /* 0x0000000e0d0c7819 */ /* 0x000fe40000010e0c */
[----:B------:R-:W-:Y:S02]  /*b88b0*/  SHF.R.U32.HI R11, RZ, 0x3, R13 ;  /* 0x00000003ff0b7819 */ /* 0x000fe4000001160d */
[----:B------:R-:W-:Y:S02]  /*b88c0*/  ISETP.NE.U32.AND P0, PT, R30, 0x1, PT ;  /* 0x000000011e00780c */ /* 0x000fe40003f05070 */
[C-C-:B------:R-:W-:Y:S02]  /*b88d0*/  SHF.L.W.U32.HI R15, R14.reuse, 0x19, R17.reuse ;  /* 0x000000190e0f7819 */ /* 0x140fe40000010e11 */
[----:B------:R-:W-:-:S02]  /*b88e0*/  SHF.L.W.U32.HI R16, R14, 0xe, R17 ;  /* 0x0000000e0e107819 */ /* 0x000fc40000010e11 */
[----:B------:R-:W-:Y:S02]  /*b88f0*/  SHF.R.U32.HI R17, RZ, 0x3, R14 ;  /* 0x00000003ff117819 */ /* 0x000fe4000001160e */
[----:B------:R-:W-:Y:S01]  /*b8900*/  LOP3.LUT R11, R11, R9, R12, 0x96, !PT ;  /* 0x000000090b0b7212 */ /* 0x000fe200078e960c */
[----:B------:R-:W-:Y:S01]  /*b8910*/  IMAD.MOV.U32 R12, RZ, RZ, 0x3000000 ;  /* 0x03000000ff0c7424 */ /* 0x000fe200078e00ff */
[----:B------:R-:W-:Y:S02]  /*b8920*/  SHF.R.U64 R9, R7, 0x8, R8 ;  /* 0x0000000807097819 */ /* 0x000fe40000001208 */
[----:B------:R-:W-:Y:S02]  /*b8930*/  SHF.R.U32.HI R8, RZ, 0x8, R7 ;  /* 0x00000008ff087819 */ /* 0x000fe40000011607 */
[----:B------:R-:W-:Y:S02]  /*b8940*/  ISETP.NE.U32.AND.EX P0, PT, RZ, RZ, PT, P0 ;  /* 0x000000ffff00720c */ /* 0x000fe40003f05100 */
[----:B------:R-:W-:-:S02]  /*b8950*/  LOP3.LUT R18, R17, R15, R16, 0x96, !PT ;  /* 0x0000000f11127212 */ /* 0x000fc400078e9610 */
[----:B------:R-:W-:Y:S02]  /*b8960*/  SHF.R.U32.HI R17, RZ, 0x8, R6 ;  /* 0x00000008ff117819 */ /* 0x000fe40000011606 */
[----:B------:R-:W-:Y:S02]  /*b8970*/  LOP3.LUT R15, R8, 0xff000000, R9, 0xf8, !PT ;  /* 0xff000000080f7812 */ /* 0x000fe400078ef809 */
[----:B------:R-:W-:Y:S02]  /*b8980*/  SHF.R.U32.HI R21, RZ, 0x8, R10 ;  /* 0x00000008ff157819 */ /* 0x000fe4000001160a */
[----:B------:R-:W-:Y:S02]  /*b8990*/  SEL R12, R12, 0x2000000, !P0 ;  /* 0x020000000c0c7807 */ /* 0x000fe40004000000 */
[----:B------:R-:W-:Y:S02]  /*b89a0*/  PRMT R16, R17, 0x4210, R7 ;  /* 0x0000421011107816 */ /* 0x000fe40000000007 */
[----:B------:R-:W-:-:S02]  /*b89b0*/  SHF.L.W.U32.HI R7, R15, 0x19, R8 ;  /* 0x000000190f077819 */ /* 0x000fc40000010e08 */
[----:B------:R-:W-:Y:S02]  /*b89c0*/  SHF.L.W.U32.HI R8, R15, 0xe, R8 ;  /* 0x0000000e0f087819 */ /* 0x000fe40000010e08 */
[----:B------:R-:W-:Y:S02]  /*b89d0*/  SHF.R.U32.HI R9, RZ, 0x3, R15 ;  /* 0x00000003ff097819 */ /* 0x000fe4000001160f */
[----:B------:R-:W-:Y:S02]  /*b89e0*/  LOP3.LUT R12, R12, R21, RZ, 0xfc, !PT ;  /* 0x000000150c0c7212 */ /* 0x000fe400078efcff */
[----:B------:R-:W-:Y:S02]  /*b89f0*/  SHF.L.W.U32.HI R10, R16, 0x19, R17 ;  /* 0x00000019100a7819 */ /* 0x000fe40000010e11 */
[----:B------:R-:W-:Y:S01]  /*b8a00*/  LOP3.LUT R19, R9, R7, R8, 0x96, !PT ;  /* 0x0000000709137212 */ /* 0x000fe200078e9608 */
[----:B------:R-:W-:Y:S01]  /*b8a10*/  IMAD.IADD R8, R12, 0x1, R11 ;  /* 0x000000010c087824 */ /* 0x000fe200078e020b */
[----:B------:R-:W-:Y:S01]  /*b8a20*/  SHF.L.W.U32.HI R17, R16, 0xe, R17 ;  /* 0x0000000e10117819 */ /* 0x000fe20000010e11 */
[----:B------:R1:W-:Y:S01]  /*b8a30*/  STL.128 [R1], R12 ;  /* 0x0000000c01007387 */ /* 0x0003e20000100c00 */
[----:B------:R-:W-:-:S02]  /*b8a40*/  SHF.R.U32.HI R20, RZ, 0x3, R16 ;  /* 0x00000003ff147819 */ /* 0x000fc40000011610 */
[----:B------:R-:W-:Y:S02]  /*b8a50*/  IADD3 R9, PT, PT, R13, 0xa50000, R18 ;  /* 0x00a500000d097810 */ /* 0x000fe40007ffe012 */
[----:B------:R-:W-:Y:S02]  /*b8a60*/  LOP3.LUT R21, R20, R10, R17, 0x96, !PT ;  /* 0x0000000a14157212 */ /* 0x000fe400078e9611 */
[C-C-:B------:R-:W-:Y:S02]  /*b8a70*/  SHF.L.W.U32.HI R7, R8.reuse, 0xf, R8.reuse ;  /* 0x0000000f08077819 */ /* 0x140fe40000010e08 */
[--C-:B------:R-:W-:Y:S02]  /*b8a80*/  SHF.L.W.U32.HI R10, R8, 0xd, R8.reuse ;  /* 0x0000000d080a7819 */ /* 0x100fe40000010e08 */
[----:B------:R-:W-:Y:S02]  /*b8a90*/  SHF.R.U32.HI R11, RZ, 0xa, R8 ;  /* 0x0000000aff0b7819 */ /* 0x000fe40000011608 */
[----:B------:R-:W-:-:S02]  /*b8aa0*/  SHF.R.U64 R23, R5, 0x8, R6 ;  /* 0x0000000805177819 */ /* 0x000fc40000001206 */
[C-C-:B------:R-:W-:Y:S02]  /*b8ab0*/  SHF.L.W.U32.HI R17, R9.reuse, 0xf, R9.reuse ;  /* 0x0000000f09117819 */ /* 0x140fe40000010e09 */
[----:B-1----:R-:W-:Y:S02]  /*b8ac0*/  CS2R R12, SRZ ;  /* 0x00000000000c7805 */ /* 0x002fe4000001ff00 */
[--C-:B------:R-:W-:Y:S02]  /*b8ad0*/  SHF.L.W.U32.HI R18, R9, 0xd, R9.reuse ;  /* 0x0000000d09127819 */ /* 0x100fe40000010e09 */
[----:B------:R-:W-:Y:S02]  /*b8ae0*/  SHF.R.U32.HI R20, RZ, 0xa, R9 ;  /* 0x0000000aff147819 */ /* 0x000fe40000011609 */
[----:B------:R-:W-:Y:S02]  /*b8af0*/  SHF.R.U32.HI R6, RZ, 0x8, R5 ;  /* 0x00000008ff067819 */ /* 0x000fe40000011605 */
[----:B------:R-:W-:-:S02]  /*b8b00*/  LOP3.LUT R7, R11, R7, R10, 0x96, !PT ;  /* 0x000000070b077212 */ /* 0x000fc400078e960a */
[----:B------:R-:W-:Y:S02]  /*b8b10*/  LOP3.LUT R18, R20, R17, R18, 0x96, !PT ;  /* 0x0000001114127212 */ /* 0x000fe400078e9612 */
[----:B------:R-:W-:Y:S02]  /*b8b20*/  SHF.R.U32.HI R27, RZ, 0x8, R2 ;  /* 0x00000008ff1b7819 */ /* 0x000fe40000011602 */
[----:B------:R-:W-:Y:S02]  /*b8b30*/  LOP3.LUT R17, R6, 0xff000000, R23, 0xf8, !PT ;  /* 0xff00000006117812 */ /* 0x000fe400078ef817 */
[----:B------:R-:W-:Y:S01]  /*b8b40*/  IADD3 R10, PT, PT, R19, R7, R14 ;  /* 0x00000007130a7210 */ /* 0x000fe20007ffe00e */
[----:B------:R-:W-:Y:S01]  /*b8b50*/  IMAD.MOV.U32 R14, RZ, RZ, RZ ;  /* 0x000000ffff0e7224 */ /* 0x000fe200078e00ff */
[----:B------:R-:W-:Y:S01]  /*b8b60*/  IADD3 R11, PT, PT, R21, R18, R15 ;  /* 0x00000012150b7210 */ /* 0x000fe20007ffe00f */
[----:B------:R-:W-:Y:S01]  /*b8b70*/  IMAD.MOV.U32 R15, RZ, RZ, 0x108 ;  /* 0x00000108ff0f7424 */ /* 0x000fe200078e00ff */
[----:B------:R-:W-:-:S02]  /*b8b80*/  PRMT R18, R27, 0x4210, R5 ;  /* 0x000042101b127816 */ /* 0x000fc40000000005 */
[C-C-:B------:R-:W-:Y:S01]  /*b8b90*/  SHF.L.W.U32.HI R19, R17.reuse, 0x19, R6.reuse ;  /* 0x0000001911137819 */ /* 0x140fe20000010e06 */
[----:B------:R-:W-:Y:S01]  /*b8ba0*/  STL.128 [R1+0x40], R8 ;  /* 0x0000400801007387 */ /* 0x000fe20000100c00 */
[----:B------:R-:W-:Y:S02]  /*b8bb0*/  SHF.L.W.U32.HI R20, R17, 0xe, R6 ;  /* 0x0000000e11147819 */ /* 0x000fe40000010e06 */
[C-C-:B------:R-:W-:Y:S01]  /*b8bc0*/  SHF.L.W.U32.HI R5, R10.reuse, 0xf, R10.reuse ;  /* 0x0000000f0a057819 */ /* 0x140fe20000010e0a */
[----:B------:R-:W-:Y:S01]  /*b8bd0*/  STL.128 [R1+0x30], R12 ;  /* 0x0000300c01007387 */ /* 0x000fe20000100c00 */
[--C-:B------:R-:W-:Y:S02]  /*b8be0*/  SHF.L.W.U32.HI R6, R10, 0xd, R10.reuse ;  /* 0x0000000d0a067819 */ /* 0x100fe40000010e0a */
[----:B------:R-:W-:Y:S02]  /*b8bf0*/  SHF.R.U32.HI R7, RZ, 0xa, R10 ;  /* 0x0000000aff077819 */ /* 0x000fe4000001160a */
[----:B------:R-:W-:-:S02]  /*b8c00*/  SHF.R.U32.HI R21, RZ, 0x3, R17 ;  /* 0x00000003ff157819 */ /* 0x000fc40000011611 */
[C-C-:B------:R-:W-:Y:S02]  /*b8c10*/  SHF.L.W.U32.HI R25, R18.reuse, 0x19, R27.reuse ;  /* 0x0000001912197819 */ /* 0x140fe40000010e1b */
[----:B------:R-:W-:Y:S02]  /*b8c20*/  SHF.L.W.U32.HI R26, R18, 0xe, R27 ;  /* 0x0000000e121a7819 */ /* 0x000fe40000010e1b */
[----:B------:R-:W-:Y:S02]  /*b8c30*/  SHF.R.U32.HI R27, RZ, 0x3, R18 ;  /* 0x00000003ff1b7819 */ /* 0x000fe40000011612 */
[C-C-:B------:R-:W-:Y:S02]  /*b8c40*/  SHF.L.W.U32.HI R22, R11.reuse, 0xf, R11.reuse ;  /* 0x0000000f0b167819 */ /* 0x140fe40000010e0b */
[--C-:B------:R-:W-:Y:S02]  /*b8c50*/  SHF.L.W.U32.HI R23, R11, 0xd, R11.reuse ;  /* 0x0000000d0b177819 */ /* 0x100fe40000010e0b */
[----:B------:R-:W-:-:S02]  /*b8c60*/  SHF.R.U32.HI R24, RZ, 0xa, R11 ;  /* 0x0000000aff187819 */ /* 0x000fc4000001160b */
[----:B------:R-:W-:Y:S02]  /*b8c70*/  LOP3.LUT R5, R7, R5, R6, 0x96, !PT ;  /* 0x0000000507057212 */ /* 0x000fe400078e9606 */
[----:B------:R-:W-:Y:S01]  /*b8c80*/  LOP3.LUT R19, R21, R19, R20, 0x96, !PT ;  /* 0x0000001315137212 */ /* 0x000fe200078e9614 */
[----:B------:R-:W-:Y:S01]  /*b8c90*/  IMAD.MOV.U32 R21, RZ, RZ, 0x800000 ;  /* 0x00800000ff157424 */ /* 0x000fe200078e00ff */
[----:B------:R-:W-:Y:S02]  /*b8ca0*/  SHF.R.U64 R7, R4, 0x8, R2 ;  /* 0x0000000804077819 */ /* 0x000fe40000001202 */
[----:B------:R-:W-:Y:S02]  /*b8cb0*/  SHF.R.U32.HI R2, RZ, 0x8, R4 ;  /* 0x00000008ff027819 */ /* 0x000fe40000011604 */
[----:B------:R-:W-:Y:S02]  /*b8cc0*/  LOP3.LUT R25, R27, R25, R26, 0x96, !PT ;  /* 0x000000191b197212 */ /* 0x000fe400078e961a */
[----:B------:R-:W-:-:S02]  /*b8cd0*/  LOP3.LUT R22, R24, R22, R23, 0x96, !PT ;  /* 0x0000001618167212 */ /* 0x000fc400078e9617 */
[----:B------:R-:W-:Y:S02]  /*b8ce0*/  IADD3 R36, PT, PT, R19, R5, R16 ;  /* 0x0000000513247210 */ /* 0x000fe40007ffe010 */
[----:B------:R-:W-:Y:S02]  /*b8cf0*/  LEA R4, R4, 0x800000, 0x18 ;  /* 0x0080000004047811 */ /* 0x000fe400078ec0ff */
[----:B------:R-:W-:Y:S02]  /*b8d00*/  LOP3.LUT R19, R2, 0xff000000, R7, 0xf8, !PT ;  /* 0xff00000002137812 */ /* 0x000fe400078ef807 */
[----:B------:R-:W-:Y:S02]  /*b8d10*/  IADD3 R37, PT, PT, R25, R22, R17 ;  /* 0x0000001619257210 */ /* 0x000fe40007ffe011 */
[C-C-:B------:R-:W-:Y:S01]  /*b8d20*/  SHF.L.W.U32.HI R25, R4.reuse, 0x19, R21.reuse ;  /* 0x0000001904197819 */ /* 0x140fe20000010e15 */
[----:B------:R-:W-:Y:S01]  /*b8d30*/  STL.128 [R1+0x10], R16 ;  /* 0x0000101001007387 */ /* 0x000fe20000100c00 */
[----:B------:R-:W-:-:S02]  /*b8d40*/  SHF.L.W.U32.HI R26, R4, 0xe, R21 ;  /* 0x0000000e041a7819 */ /* 0x000fc40000010e15 */
[C-C-:B------:R-:W-:Y:S02]  /*b8d50*/  SHF.L.W.U32.HI R7, R19.reuse, 0x19, R2.reuse ;  /* 0x0000001913077819 */ /* 0x140fe40000010e02 */
[----:B------:R-:W-:Y:S02]  /*b8d60*/  SHF.L.W.U32.HI R20, R19, 0xe, R2 ;  /* 0x0000000e13147819 */ /* 0x000fe40000010e02 */
[----:B------:R-:W-:Y:S02]  /*b8d70*/  SHF.R.U32.HI R21, RZ, 0x3, R19 ;  /* 0x00000003ff157819 */ /* 0x000fe40000011613 */
[C-C-:B------:R-:W-:Y:S02]  /*b8d80*/  SHF.L.W.U32.HI R2, R36.reuse, 0xf, R36.reuse ;  /* 0x0000000f24027819 */ /* 0x140fe40000010e24 */
[--C-:B------:R-:W-:Y:S02]  /*b8d90*/  SHF.L.W.U32.HI R5, R36, 0xd, R36.reuse ;  /* 0x0000000d24057819 */ /* 0x100fe40000010e24 */
[----:B------:R-:W-:-:S02]  /*b8da0*/  SHF.R.U32.HI R6, RZ, 0xa, R36 ;  /* 0x0000000aff067819 */ /* 0x000fc40000011624 */
[C-C-:B------:R-:W-:Y:S02]  /*b8db0*/  SHF.L.W.U32.HI R22, R37.reuse, 0xf, R37.reuse ;  /* 0x0000000f25167819 */ /* 0x140fe40000010e25 */
[--C-:B------:R-:W-:Y:S02]  /*b8dc0*/  SHF.L.W.U32.HI R23, R37, 0xd, R37.reuse ;  /* 0x0000000d25177819 */ /* 0x100fe40000010e25 */
[----:B------:R-:W-:Y:S02]  /*b8dd0*/  SHF.R.U32.HI R24, RZ, 0xa, R37 ;  /* 0x0000000aff187819 */ /* 0x000fe40000011625 */
[----:B------:R-:W-:Y:S02]  /*b8de0*/  LOP3.LUT R7, R21, R7, R20, 0x96, !PT ;  /* 0x0000000715077212 */ /* 0x000fe400078e9614 */
[----:B------:R-:W-:Y:S02]  /*b8df0*/  LOP3.LUT R5, R6, R2, R5, 0x96, !PT ;  /* 0x0000000206057212 */ /* 0x000fe400078e9605 */
[----:B------:R-:W-:-:S02]  /*b8e00*/  SHF.R.U32.HI R27, RZ, 0x3, R4 ;  /* 0x00000003ff1b7819 */ /* 0x000fc40000011604 */
[----:B------:R-:W-:Y:S02]  /*b8e10*/  LOP3.LUT R22, R24, R22, R23, 0x96, !PT ;  /* 0x0000001618167212 */ /* 0x000fe400078e9617 */
[----:B------:R-:W-:Y:S02]  /*b8e20*/  IADD3 R5, PT, PT, R7, R5, R18 ;  /* 0x0000000507057210 */ /* 0x000fe40007ffe012 */
[----:B------:R-:W-:Y:S02]  /*b8e30*/  LOP3.LUT R25, R27, R25, R26, 0x1e, !PT ;  /* 0x000000191b197212 */ /* 0x000fe400078e1e1a */
[--C-:B------:R-:W-:Y:S01]  /*b8e40*/  IADD3 R22, PT, PT, R19, R22, R8.reuse ;  /* 0x0000001613167210 */ /* 0x100fe20007ffe008 */
[----:B------:R-:W-:Y:S01]  /*b8e50*/  VIADD R38, R5, 0x108 ;  /* 0x0000010805267836 */ /* 0x000fe20000000000 */
[--C-:B------:R-:W-:Y:S02]  /*b8e60*/  SHF.L.W.U32.HI R23, R8, 0xe, R8.reuse ;  /* 0x0000000e08177819 */ /* 0x100fe40000010e08 */
[----:B------:R-:W-:Y:S01]  /*b8e70*/  SHF.R.U32.HI R24, RZ, 0x3, R8 ;  /* 0x00000003ff187819 */ /* 0x000fe20000011608 */
[----:B------:R-:W-:Y:S01]  /*b8e80*/  IMAD.IADD R39, R25, 0x1, R22 ;  /* 0x0000000119277824 */ /* 0x000fe200078e0216 */
[----:B------:R-:W-:-:S02]  /*b8e90*/  SHF.L.W.U32.HI R2, R38, 0xf, R38 ;  /* 0x0000000f26027819 */ /* 0x000fc40000010e26 */
[--C-:B------:R-:W-:Y:S02]  /*b8ea0*/  SHF.L.W.U32.HI R5, R38, 0xd, R38.reuse ;  /* 0x0000000d26057819 */ /* 0x100fe40000010e26 */
[----:B------:R-:W-:Y:S01]  /*b8eb0*/  SHF.R.U32.HI R6, RZ, 0xa, R38 ;  /* 0x0000000aff067819 */ /* 0x000fe20000011626 */
[----:B------:R-:W-:Y:S01]  /*b8ec0*/  STL.128 [R1+0x50], R36 ;  /* 0x0000502401007387 */ /* 0x000fe20000100c00 */
[C-C-:B------:R-:W-:Y:S02]  /*b8ed0*/  SHF.L.W.U32.HI R7, R39.reuse, 0xf, R39.reuse ;  /* 0x0000000f27077819 */ /* 0x140fe40000010e27 */
[--C-:B------:R-:W-:Y:S02]  /*b8ee0*/  SHF.L.W.U32.HI R20, R39, 0xd, R39.reuse ;  /* 0x0000000d27147819 */ /* 0x100fe40000010e27 */
[----:B------:R-:W-:Y:S02]  /*b8ef0*/  SHF.R.U32.HI R21, RZ, 0xa, R39 ;  /* 0x0000000aff157819 */ /* 0x000fe40000011627 */
[----:B------:R-:W-:-:S02]  /*b8f00*/  LOP3.LUT R2, R6, R2, R5, 0x96, !PT ;  /* 0x0000000206027212 */ /* 0x000fc400078e9605 */
[----:B------:R-:W-:Y:S02]  /*b8f10*/  LOP3.LUT R7, R21, R7, R20, 0x96, !PT ;  /* 0x0000000715077212 */ /* 0x000fe400078e9614 */
[----:B------:R-:W-:Y:S02]  /*b8f20*/  IADD3 R40, PT, PT, R4, R2, R9 ;  /* 0x0000000204287210 */ /* 0x000fe40007ffe009 */
[----:B------:R-:W-:Y:S01]  /*b8f30*/  SHF.L.W.U32.HI R22, R8, 0x19, R8 ;  /* 0x0000001908167819 */ /* 0x000fe20000010e08 */
[----:B------:R-:W-:Y:S01]  /*b8f40*/  IMAD.IADD R41, R10, 0x1, R7 ;  /* 0x000000010a297824 */ /* 0x000fe200078e0207 */
        /* <DEDUP_REMOVED lines=8> */
[----:B------:R-:W-:Y:S01]  /*b8fd0*/  LOP3.LUT R22, R24, R22, R23, 0x96, !PT ;  /* 0x0000001618167212 */ /* 0x000fe200078e9617 */
[----:B------:R-:W-:Y:S01]  /*b8fe0*/  IMAD.IADD R42, R11, 0x1, R2 ;  /* 0x000000010b2a7824 */ /* 0x000fe200078e0202 */
[--C-:B------:R-:W-:Y:S01]  /*b8ff0*/  SHF.L.W.U32.HI R23, R10, 0xe, R10.reuse ;  /* 0x0000000e0a177819 */ /* 0x100fe20000010e0a */
[----:B------:R-:W-:Y:S01]  /*b9000*/  IMAD.IADD R43, R36, 0x1, R7 ;  /* 0x00000001242b7824 */ /* 0x000fe200078e0207 */
[----:B------:R-:W-:-:S02]  /*b9010*/  SHF.R.U32.HI R24, RZ, 0x3, R10 ;  /* 0x00000003ff187819 */ /* 0x000fc4000001160a */
[C-C-:B------:R-:W-:Y:S02]  /*b9020*/  SHF.L.W.U32.HI R2, R42.reuse, 0xf, R42.reuse ;  /* 0x0000000f2a027819 */ /* 0x140fe40000010e2a */
[--C-:B------:R-:W-:Y:S01]  /*b9030*/  SHF.L.W.U32.HI R5, R42, 0xd, R42.reuse ;  /* 0x0000000d2a057819 */ /* 0x100fe20000010e2a */
[----:B------:R-:W-:Y:S01]  /*b9040*/  STL.128 [R1+0x60], R40 ;  /* 0x0000602801007387 */ /* 0x000fe20000100c00 */
[----:B------:R-:W-:Y:S02]  /*b9050*/  SHF.R.U32.HI R6, RZ, 0xa, R42 ;  /* 0x0000000aff067819 */ /* 0x000fe4000001162a */
[C-C-:B------:R-:W-:Y:S02]  /*b9060*/  SHF.L.W.U32.HI R7, R43.reuse, 0xf, R43.reuse ;  /* 0x0000000f2b077819 */ /* 0x140fe40000010e2b */
[--C-:B------:R-:W-:Y:S02]  /*b9070*/  SHF.L.W.U32.HI R20, R43, 0xd, R43.reuse ;  /* 0x0000000d2b147819 */ /* 0x100fe40000010e2b */
[----:B------:R-:W-:-:S02]  /*b9080*/  SHF.R.U32.HI R21, RZ, 0xa, R43 ;  /* 0x0000000aff157819 */ /* 0x000fc4000001162b */
[----:B------:R-:W-:Y:S02]  /*b9090*/  LOP3.LUT R2, R6, R2, R5, 0x96, !PT ;  /* 0x0000000206027212 */ /* 0x000fe400078e9605 */
[----:B------:R-:W-:Y:S02]  /*b90a0*/  LOP3.LUT R7, R21, R7, R20, 0x96, !PT ;  /* 0x0000000715077212 */ /* 0x000fe400078e9614 */
[----:B------:R-:W-:Y:S01]  /*b90b0*/  SHF.R.U32.HI R25, RZ, 0x3, R40 ;  /* 0x00000003ff197819 */ /* 0x000fe20000011628 */
[----:B------:R-:W-:Y:S01]  /*b90c0*/  IMAD.IADD R28, R37, 0x1, R2 ;  /* 0x00000001251c7824 */ /* 0x000fe200078e0202 */
[----:B------:R-:W-:Y:S01]  /*b90d0*/  SHF.R.U32.HI R26, RZ, 0x3, R41 ;  /* 0x00000003ff1a7819 */ /* 0x000fe20000011629 */
[----:B------:R-:W-:Y:S01]  /*b90e0*/  IMAD.IADD R29, R38, 0x1, R7 ;  /* 0x00000001261d7824 */ /* 0x000fe200078e0207 */
[----:B------:R-:W-:Y:S02]  /*b90f0*/  SHF.R.U32.HI R27, RZ, 0x3, R42 ;  /* 0x00000003ff1b7819 */ /* 0x000fe4000001162a */
[----:B------:R-:W-:-:S02]  /*b9100*/  SHF.L.W.U32.HI R2, R28, 0xf, R28 ;  /* 0x0000000f1c027819 */ /* 0x000fc40000010e1c */
[--C-:B------:R-:W-:Y:S02]  /*b9110*/  SHF.L.W.U32.HI R5, R28, 0xd, R28.reuse ;  /* 0x0000000d1c057819 */ /* 0x100fe40000010e1c */
[----:B------:R-:W-:Y:S02]  /*b9120*/  SHF.R.U32.HI R6, RZ, 0xa, R28 ;  /* 0x0000000aff067819 */ /* 0x000fe4000001161c */
[C-C-:B------:R-:W-:Y:S02]  /*b9130*/  SHF.L.W.U32.HI R7, R29.reuse, 0xf, R29.reuse ;  /* 0x0000000f1d077819 */ /* 0x140fe40000010e1d */
[--C-:B------:R-:W-:Y:S02]  /*b9140*/  SHF.L.W.U32.HI R20, R29, 0xd, R29.reuse ;  /* 0x0000000d1d147819 */ /* 0x100fe40000010e1d */
[----:B------:R-:W-:Y:S02]  /*b9150*/  SHF.R.U32.HI R21, RZ, 0xa, R29 ;  /* 0x0000000aff157819 */ /* 0x000fe4000001161d */
[----:B------:R-:W-:-:S02]  /*b9160*/  LOP3.LUT R2, R6, R2, R5, 0x96, !PT ;  /* 0x0000000206027212 */ /* 0x000fc400078e9605 */
[----:B------:R-:W-:Y:S02]  /*b9170*/  LOP3.LUT R7, R21, R7, R20, 0x96, !PT ;  /* 0x0000000715077212 */ /* 0x000fe400078e9614 */
[----:B------:R-:W-:Y:S02]  /*b9180*/  IADD3 R30, PT, PT, R2, 0x10420023, R39 ;  /* 0x10420023021e7810 */ /* 0x000fe40007ffe027 */
[----:B------:R-:W-:Y:S02]  /*b9190*/  IADD3 R7, PT, PT, R22, R7, R40 ;  /* 0x0000000716077210 */ /* 0x000fe40007ffe028 */
[C-C-:B------:R-:W-:Y:S02]  /*b91a0*/  SHF.L.W.U32.HI R2, R30.reuse, 0xf, R30.reuse ;  /* 0x0000000f1e027819 */ /* 0x140fe40000010e1e */
[--C-:B------:R-:W-:Y:S01]  /*b91b0*/  SHF.L.W.U32.HI R5, R30, 0xd, R30.reuse ;  /* 0x0000000d1e057819 */ /* 0x100fe20000010e1e */
[----:B------:R-:W-:Y:S01]  /*b91c0*/  VIADD R31, R7, 0x108 ;  /* 0x00000108071f7836 */ /* 0x000fe20000000000 */
[----:B------:R-:W-:-:S02]  /*b91d0*/  SHF.R.U32.HI R6, RZ, 0xa, R30 ;  /* 0x0000000aff067819 */ /* 0x000fc4000001161e */
[C-C-:B------:R-:W-:Y:S02]  /*b91e0*/  SHF.L.W.U32.HI R20, R9.reuse, 0x19, R9.reuse ;  /* 0x0000001909147819 */ /* 0x140fe40000010e09 */
[--C-:B------:R-:W-:Y:S01]  /*b91f0*/  SHF.L.W.U32.HI R21, R9, 0xe, R9.reuse ;  /* 0x0000000e09157819 */ /* 0x100fe20000010e09 */
[----:B------:R-:W-:Y:S01]  /*b9200*/  STL.128 [R1+0x70], R28 ;  /* 0x0000701c01007387 */ /* 0x000fe20000100c00 */
[----:B------:R-:W-:Y:S02]  /*b9210*/  SHF.R.U32.HI R22, RZ, 0x3, R9 ;  /* 0x00000003ff167819 */ /* 0x000fe40000011609 */
[----:B------:R-:W-:Y:S02]  /*b9220*/  LOP3.LUT R2, R6, R2, R5, 0x96, !PT ;  /* 0x0000000206027212 */ /* 0x000fe400078e9605 */
[----:B------:R-:W-:Y:S02]  /*b9230*/  LOP3.LUT R20, R22, R20, R21, 0x96, !PT ;  /* 0x0000001416147212 */ /* 0x000fe400078e9615 */
[----:B------:R-:W-:-:S02]  /*b9240*/  IADD3 R5, PT, PT, R8, R2, R41 ;  /* 0x0000000208057210 */ /* 0x000fc40007ffe029 */
[C-C-:B------:R-:W-:Y:S02]  /*b9250*/  SHF.L.W.U32.HI R6, R31.reuse, 0xf, R31.reuse ;  /* 0x0000000f1f067819 */ /* 0x140fe40000010e1f */
[----:B------:R-:W-:Y:S01]  /*b9260*/  SHF.L.W.U32.HI R7, R31, 0xd, R31 ;  /* 0x0000000d1f077819 */ /* 0x000fe20000010e1f */
[----:B------:R-:W-:Y:S01]  /*b9270*/  IMAD.IADD R32, R20, 0x1, R5 ;  /* 0x0000000114207824 */ /* 0x000fe200078e0205 */
[----:B------:R-:W-:Y:S02]  /*b9280*/  SHF.R.U32.HI R21, RZ, 0xa, R31 ;  /* 0x0000000aff157819 */ /* 0x000fe4000001161f */
[----:B------:R-:W-:Y:S02]  /*b9290*/  SHF.L.W.U32.HI R22, R10, 0x19, R10 ;  /* 0x000000190a167819 */ /* 0x000fe40000010e0a */
[----:B------:R-:W-:Y:S02]  /*b92a0*/  LOP3.LUT R6, R21, R6, R7, 0x96, !PT ;  /* 0x0000000615067212 */ /* 0x000fe400078e9607 */
[----:B------:R-:W-:-:S02]  /*b92b0*/  LOP3.LUT R22, R24, R22, R23, 0x96, !PT ;  /* 0x0000001618167212 */ /* 0x000fc400078e9617 */
[----:B------:R-:W-:Y:S02]  /*b92c0*/  IADD3 R33, PT, PT, R9, R6, R42 ;  /* 0x0000000609217210 */ /* 0x000fe40007ffe02a */
[C-C-:B------:R-:W-:Y:S02]  /*b92d0*/  SHF.L.W.U32.HI R2, R32.reuse, 0xf, R32.reuse ;  /* 0x0000000f20027819 */ /* 0x140fe40000010e20 */
[--C-:B------:R-:W-:Y:S01]  /*b92e0*/  SHF.L.W.U32.HI R5, R32, 0xd, R32.reuse ;  /* 0x0000000d20057819 */ /* 0x100fe20000010e20 */
[----:B------:R-:W-:Y:S01]  /*b92f0*/  IMAD.IADD R33, R22, 0x1, R33 ;  /* 0x0000000116217824 */ /* 0x000fe200078e0221 */
[----:B------:R-:W-:Y:S02]  /*b9300*/  SHF.R.U32.HI R6, RZ, 0xa, R32 ;  /* 0x0000000aff067819 */ /* 0x000fe40000011620 */
[C-C-:B------:R-:W-:Y:S02]  /*b9310*/  SHF.L.W.U32.HI R7, R11.reuse, 0x19, R11.reuse ;  /* 0x000000190b077819 */ /* 0x140fe40000010e0b */
[----:B------:R-:W-:-:S02]  /*b9320*/  SHF.L.W.U32.HI R20, R11, 0xe, R11 ;  /* 0x0000000e0b147819 */ /* 0x000fc40000010e0b */
[----:B------:R-:W-:Y:S02]  /*b9330*/  SHF.R.U32.HI R21, RZ, 0x3, R11 ;  /* 0x00000003ff157819 */ /* 0x000fe4000001160b */
[----:B------:R-:W-:Y:S02]  /*b9340*/  LOP3.LUT R2, R6, R2, R5, 0x96, !PT ;  /* 0x0000000206027212 */ /* 0x000fe400078e9605 */
[----:B------:R-:W-:Y:S02]  /*b9350*/  LOP3.LUT R7, R21, R7, R20, 0x96, !PT ;  /* 0x0000000715077212 */ /* 0x000fe400078e9614 */
[----:B------:R-:W-:Y:S02]  /*b9360*/  IADD3 R2, PT, PT, R10, R2, R43 ;  /* 0x000000020a027210 */ /* 0x000fe40007ffe02b */
[C-C-:B------:R-:W-:Y:S02]  /*b9370*/  SHF.L.W.U32.HI R5, R33.reuse, 0xf, R33.reuse ;  /* 0x0000000f21057819 */ /* 0x140fe40000010e21 */
[--C-:B------:R-:W-:Y:S01]  /*b9380*/  SHF.L.W.U32.HI R6, R33, 0xd, R33.reuse ;  /* 0x0000000d21067819 */ /* 0x100fe20000010e21 */
[----:B------:R-:W-:Y:S01]  /*b9390*/  IMAD.IADD R34, R7, 0x1, R2 ;  /* 0x0000000107227824 */ /* 0x000fe200078e0202 */
[----:B------:R-:W-:-:S02]  /*b93a0*/  SHF.R.U32.HI R20, RZ, 0xa, R33 ;  /* 0x0000000aff147819 */ /* 0x000fc40000011621 */
[----:B------:R-:W-:Y:S02]  /*b93b0*/  SHF.L.W.U32.HI R21, R36, 0x19, R36 ;  /* 0x0000001924157819 */ /* 0x000fe40000010e24 */
[----:B------:R-:W-:Y:S02]  /*b93c0*/  LOP3.LUT R5, R20, R5, R6, 0x96, !PT ;  /* 0x0000000514057212 */ /* 0x000fe400078e9606 */
[--C-:B------:R-:W-:Y:S02]  /*b93d0*/  SHF.L.W.U32.HI R22, R36, 0xe, R36.reuse ;  /* 0x0000000e24167819 */ /* 0x100fe40000010e24 */
[----:B------:R-:W-:Y:S02]  /*b93e0*/  SHF.R.U32.HI R23, RZ, 0x3, R36 ;  /* 0x00000003ff177819 */ /* 0x000fe40000011624 */
[----:B------:R-:W-:Y:S02]  /*b93f0*/  IADD3 R2, PT, PT, R11, R5, R28 ;  /* 0x000000050b027210 */ /* 0x000fe40007ffe01c */
[----:B------:R-:W-:-:S02]  /*b9400*/  LOP3.LUT R21, R23, R21, R22, 0x96, !PT ;  /* 0x0000001517157212 */ /* 0x000fc400078e9616 */
[C-C-:B------:R-:W-:Y:S02]  /*b9410*/  SHF.L.W.U32.HI R5, R34.reuse, 0xf, R34.reuse ;  /* 0x0000000f22057819 */ /* 0x140fe40000010e22 */
[----:B------:R-:W-:Y:S01]  /*b9420*/  SHF.L.W.U32.HI R6, R34, 0xd, R34 ;  /* 0x0000000d22067819 */ /* 0x000fe20000010e22 */
[----:B------:R-:W-:Y:S01]  /*b9430*/  IMAD.IADD R35, R21, 0x1, R2 ;  /* 0x0000000115237824 */ /* 0x000fe200078e0202 */
[----:B------:R-:W-:Y:S02]  /*b9440*/  SHF.R.U32.HI R7, RZ, 0xa, R34 ;  /* 0x0000000aff077819 */ /* 0x000fe40000011622 */
[C-C-:B------:R-:W-:Y:S02]  /*b9450*/  SHF.L.W.U32.HI R20, R37.reuse, 0x19, R37.reuse ;  /* 0x0000001925147819 */ /* 0x140fe40000010e25 */
[--C-:B------:R-:W-:Y:S01]  /*b9460*/  SHF.L.W.U32.HI R23, R37, 0xe, R37.reuse ;  /* 0x0000000e25177819 */ /* 0x100fe20000010e25 */
[----:B------:R-:W-:Y:S01]  /*b9470*/  STL.128 [R1+0x80], R32 ;  /* 0x0000802001007387 */ /* 0x000fe20000100c00 */
[----:B------:R-:W-:-:S02]  /*b9480*/  SHF.R.U32.HI R22, RZ, 0x3, R37 ;  /* 0x00000003ff167819 */ /* 0x000fc40000011625 */
[----:B------:R-:W-:Y:S02]  /*b9490*/  LOP3.LUT R5, R7, R5, R6, 0x96, !PT ;  /* 0x0000000507057212 */ /* 0x000fe400078e9606 */
[----:B------:R-:W-:Y:S02]  /*b94a0*/  LOP3.LUT R20, R22, R20, R23, 0x96, !PT ;  /* 0x0000001416147212 */ /* 0x000fe400078e9617 */
[----:B------:R-:W-:Y:S02]  /*b94b0*/  IADD3 R5, PT, PT, R36, R5, R29 ;  /* 0x0000000524057210 */ /* 0x000fe40007ffe01d */
[C-C-:B------:R-:W-:Y:S02]  /*b94c0*/  SHF.L.W.U32.HI R2, R35.reuse, 0xf, R35.reuse ;  /* 0x0000000f23027819 */ /* 0x140fe40000010e23 */
[----:B------:R-:W-:Y:S01]  /*b94d0*/  SHF.L.W.U32.HI R7, R35, 0xd, R35 ;  /* 0x0000000d23077819 */ /* 0x000fe20000010e23 */
[----:B------:R-:W-:Y:S01]  /*b94e0*/  IMAD.IADD R20, R20, 0x1, R5 ;  /* 0x0000000114147824 */ /* 0x000fe200078e0205 */
[----:B------:R-:W-:-:S02]  /*b94f0*/  SHF.R.U32.HI R6, RZ, 0xa, R35 ;  /* 0x0000000aff067819 */ /* 0x000fc40000011623 */
[C-C-:B------:R-:W-:Y:S02]  /*b9500*/  SHF.L.W.U32.HI R21, R38.reuse, 0x19, R38.reuse ;  /* 0x0000001926157819 */ /* 0x140fe40000010e26 */
[--C-:B------:R-:W-:Y:S02]  /*b9510*/  SHF.L.W.U32.HI R22, R38, 0xe, R38.reuse ;  /* 0x0000000e26167819 */ /* 0x100fe40000010e26 */
        /* <DEDUP_REMOVED lines=8> */
[C-C-:B------:R-:W-:Y:S02]  /*b95a0*/  SHF.L.W.U32.HI R22, R39.reuse, 0x19, R39.reuse ;  /* 0x0000001927167819 */ /* 0x140fe40000010e27 */
[--C-:B------:R-:W-:Y:S02]  /*b95b0*/  SHF.L.W.U32.HI R23, R39, 0xe, R39.reuse ;  /* 0x0000000e27177819 */ /* 0x100fe40000010e27 */
        /* <DEDUP_REMOVED lines=9> */
[----:B------:R-:W-:Y:S02]  /*b9650*/  SHF.L.W.U32.HI R24, R40, 0xe, R40 ;  /* 0x0000000e28187819 */ /* 0x000fe40000010e28 */
[----:B------:R-:W-:Y:S02]  /*b9660*/  LOP3.LUT R2, R6, R2, R7, 0x96, !PT ;  /* 0x0000000206027212 */ /* 0x000fe400078e9607 */
[----:B------:R-:W-:Y:S02]  /*b9670*/  LOP3.LUT R23, R25, R23, R24, 0x96, !PT ;  /* 0x0000001719177212 */ /* 0x000fe400078e9618 */
[----:B------:R-:W-:Y:S02]  /*b9680*/  IADD3 R2, PT, PT, R39, R2, R32 ;  /* 0x0000000227027210 */ /* 0x000fe40007ffe020 */
[----:B------:R-:W-:-:S02]  /*b9690*/  SHF.L.W.U32.HI R5, R22, 0xf, R22 ;  /* 0x0000000f16057819 */ /* 0x000fc40000010e16 */
[----:B------:R-:W-:Y:S01]  /*b96a0*/  SHF.L.W.U32.HI R6, R22, 0xd, R22 ;  /* 0x0000000d16067819 */ /* 0x000fe20000010e16 */
[----:B------:R-:W-:Y:S01]  /*b96b0*/  IMAD.IADD R23, R23, 0x1, R2 ;  /* 0x0000000117177824 */ /* 0x000fe200078e0202 */
[----:B------:R-:W-:Y:S02]  /*b96c0*/  SHF.R.U32.HI R7, RZ, 0xa, R22 ;  /* 0x0000000aff077819 */ /* 0x000fe40000011616 */
[C-C-:B------:R-:W-:Y:S02]  /*b96d0*/  SHF.L.W.U32.HI R24, R41.reuse, 0x19, R41.reuse ;  /* 0x0000001929187819 */ /* 0x140fe40000010e29 */
[----:B------:R-:W-:Y:S01]  /*b96e0*/  SHF.L.W.U32.HI R25, R41, 0xe, R41 ;  /* 0x0000000e29197819 */ /* 0x000fe20000010e29 */
[----:B------:R-:W-:Y:S01]  /*b96f0*/  STL.128 [R1+0x90], R20 ;  /* 0x0000901401007387 */ /* 0x000fe20000100c00 */
[----:B------:R-:W-:Y:S02]  /*b9700*/  LOP3.LUT R5, R7, R5, R6, 0x96, !PT ;  /* 0x0000000507057212 */ /* 0x000fe400078e9606 */
[----:B------:R-:W-:-:S02]  /*b9710*/  LOP3.LUT R24, R26, R24, R25, 0x96, !PT ;  /* 0x000000181a187212 */ /* 0x000fc400078e9619 */
[----:B------:R-:W-:Y:S02]  /*b9720*/  IADD3 R5, PT, PT, R40, R5, R33 ;  /* 0x0000000528057210 */ /* 0x000fe40007ffe021 */
[C-C-:B------:R-:W-:Y:S02]  /*b9730*/  SHF.L.W.U32.HI R2, R23.reuse, 0xf, R23.reuse ;  /* 0x0000000f17027819 */ /* 0x140fe40000010e17 */
[----:B------:R-:W-:Y:S01]  /*b9740*/  SHF.L.W.U32.HI R7, R23, 0xd, R23 ;  /* 0x0000000d17077819 */ /* 0x000fe20000010e17 */
[----:B------:R-:W-:Y:S01]  /*b9750*/  IMAD.IADD R24, R24, 0x1, R5 ;  /* 0x0000000118187824 */ /* 0x000fe200078e0205 */
[----:B------:R-:W-:Y:S01]  /*b9760*/  SHF.R.U32.HI R6, RZ, 0xa, R23 ;  /* 0x0000000aff067819 */ /* 0x000fe20000011617 */
[----:B------:R-:W-:Y:S01]  /*b9770*/  IMAD.MOV.U32 R5, RZ, RZ, RZ ;  /* 0x000000ffff057224 */ /* 0x000fe200078e00ff */
[C-C-:B------:R-:W-:Y:S02]  /*b9780*/  SHF.L.W.U32.HI R25, R42.reuse, 0x19, R42.reuse ;  /* 0x000000192a197819 */ /* 0x140fe40000010e2a */
[----:B------:R-:W-:-:S02]  /*b9790*/  SHF.L.W.U32.HI R26, R42, 0xe, R42 ;  /* 0x0000000e2a1a7819 */ /* 0x000fc40000010e2a */
[----:B------:R-:W-:Y:S02]  /*b97a0*/  LOP3.LUT R2, R6, R2, R7, 0x96, !PT ;  /* 0x0000000206027212 */ /* 0x000fe400078e9607 */
[----:B------:R-:W-:Y:S02]  /*b97b0*/  CS2R R6, SRZ ;  /* 0x0000000000067805 */ /* 0x000fe4000001ff00 */
[----:B------:R-:W-:Y:S02]  /*b97c0*/  LOP3.LUT R25, R27, R25, R26, 0x96, !PT ;  /* 0x000000191b197212 */ /* 0x000fe400078e961a */
[C-C-:B------:R-:W-:Y:S02]  /*b97d0*/  SHF.L.W.U32.HI R27, R24.reuse, 0xf, R24.reuse ;  /* 0x0000000f181b7819 */ /* 0x140fe40000010e18 */
[--C-:B------:R-:W-:Y:S01]  /*b97e0*/  SHF.L.W.U32.HI R46, R24, 0xd, R24.reuse ;  /* 0x0000000d182e7819 */ /* 0x100fe20000010e18 */
[----:B------:R1:W-:Y:S01]  /*b97f0*/  STL.128 [R1+0x20], R4 ;  /* 0x0000200401007387 */ /* 0x0003e20000100c00 */
[----:B------:R-:W-:-:S02]  /*b9800*/  SHF.R.U32.HI R45, RZ, 0xa, R24 ;  /* 0x0000000aff2d7819 */ /* 0x000fc40000011618 */
[----:B------:R-:W-:Y:S02]  /*b9810*/  IADD3 R44, PT, PT, R41, R2, R34 ;  /* 0x00000002292c7210 */ /* 0x000fe40007ffe022 */
[C-C-:B------:R-:W-:Y:S02]  /*b9820*/  SHF.L.W.U32.HI R26, R43.reuse, 0x19, R43.reuse ;  /* 0x000000192b1a7819 */ /* 0x140fe40000010e2b */
[--C-:B------:R-:W-:Y:S01]  /*b9830*/  SHF.L.W.U32.HI R47, R43, 0xe, R43.reuse ;  /* 0x0000000e2b2f7819 */ /* 0x100fe20000010e2b */
[----:B------:R-:W-:Y:S01]  /*b9840*/  IMAD.IADD R25, R25, 0x1, R44 ;  /* 0x0000000119197824 */ /* 0x000fe200078e022c */
[----:B------:R-:W-:Y:S02]  /*b9850*/  SHF.R.U32.HI R48, RZ, 0x3, R43 ;  /* 0x00000003ff307819 */ /* 0x000fe4000001162b */
[----:B------:R-:W-:Y:S02]  /*b9860*/  LOP3.LUT R2, R45, R27, R46, 0x96, !PT ;  /* 0x0000001b2d027212 */ /* 0x000fe400078e962e */
[----:B------:R-:W-:-:S02]  /*b9870*/  LOP3.LUT R26, R48, R26, R47, 0x96, !PT ;  /* 0x0000001a301a7212 */ /* 0x000fc400078e962f */
[----:B------:R-:W-:Y:S02]  /*b9880*/  IADD3 R27, PT, PT, R42, R2, R35 ;  /* 0x000000022a1b7210 */ /* 0x000fe40007ffe023 */
[C-C-:B------:R-:W-:Y:S02]  /*b9890*/  SHF.L.W.U32.HI R44, R25.reuse, 0xf, R25.reuse ;  /* 0x0000000f192c7819 */ /* 0x140fe40000010e19 */
[----:B------:R-:W-:Y:S01]  /*b98a0*/  SHF.L.W.U32.HI R45, R25, 0xd, R25 ;  /* 0x0000000d192d7819 */ /* 0x000fe20000010e19 */
[----:B------:R-:W-:Y:S01]  /*b98b0*/  IMAD.IADD R26, R26, 0x1, R27 ;  /* 0x000000011a1a7824 */ /* 0x000fe200078e021b */
[----:B------:R-:W-:Y:S02]  /*b98c0*/  SHF.R.U32.HI R46, RZ, 0xa, R25 ;  /* 0x0000000aff2e7819 */ /* 0x000fe40000011619 */
[C-C-:B------:R-:W-:Y:S02]  /*b98d0*/  SHF.L.W.U32.HI R47, R28.reuse, 0x19, R28.reuse ;  /* 0x000000191c2f7819 */ /* 0x140fe40000010e1c */
[----:B------:R-:W-:-:S02]  /*b98e0*/  SHF.L.W.U32.HI R48, R28, 0xe, R28 ;  /* 0x0000000e1c307819 */ /* 0x000fc40000010e1c */
[----:B------:R-:W-:Y:S02]  /*b98f0*/  SHF.R.U32.HI R49, RZ, 0x3, R28 ;  /* 0x00000003ff317819 */ /* 0x000fe4000001161c */
[----:B------:R-:W-:Y:S02]  /*b9900*/  LOP3.LUT R44, R46, R44, R45, 0x96, !PT ;  /* 0x0000002c2e2c7212 */ /* 0x000fe400078e962d */
[----:B------:R-:W-:Y:S02]  /*b9910*/  LOP3.LUT R47, R49, R47, R48, 0x96, !PT ;  /* 0x0000002f312f7212 */ /* 0x000fe400078e9630 */
[C-C-:B-1----:R-:W-:Y:S02]  /*b9920*/  SHF.L.W.U32.HI R4, R29.reuse, 0x19, R29.reuse ;  /* 0x000000191d047819 */ /* 0x142fe40000010e1d */
[--C-:B------:R-:W-:Y:S02]  /*b9930*/  SHF.L.W.U32.HI R7, R29, 0xe, R29.reuse ;  /* 0x0000000e1d077819 */ /* 0x100fe40000010e1d */
[----:B------:R-:W-:-:S02]  /*b9940*/  SHF.R.U32.HI R27, RZ, 0x3, R29 ;  /* 0x00000003ff1b7819 */ /* 0x000fc4000001161d */
[C-C-:B------:R-:W-:Y:S02]  /*b9950*/  SHF.L.W.U32.HI R2, R26.reuse, 0xf, R26.reuse ;  /* 0x0000000f1a027819 */ /* 0x140fe40000010e1a */
[--C-:B------:R-:W-:Y:S02]  /*b9960*/  SHF.L.W.U32.HI R5, R26, 0xd, R26.reuse ;  /* 0x0000000d1a057819 */ /* 0x100fe40000010e1a */
[----:B------:R-:W-:Y:S02]  /*b9970*/  SHF.R.U32.HI R6, RZ, 0xa, R26 ;  /* 0x0000000aff067819 */ /* 0x000fe4000001161a */
[----:B------:R-:W-:Y:S02]  /*b9980*/  IADD3 R44, PT, PT, R43, R44, R20 ;  /* 0x0000002c2b2c7210 */ /* 0x000fe40007ffe014 */
[----:B------:R-:W-:Y:S02]  /*b9990*/  LOP3.LUT R4, R27, R4, R7, 0x96, !PT ;  /* 0x000000041b047212 */ /* 0x000fe400078e9607 */
[----:B------:R-:W-:Y:S01]  /*b99a0*/  LOP3.LUT R2, R6, R2, R5, 0x96, !PT ;  /* 0x0000000206027212 */ /* 0x000fe200078e9605 */
[----:B------:R-:W-:Y:S01]  /*b99b0*/  IMAD.IADD R27, R47, 0x1, R44 ;  /* 0x000000012f1b7824 */ /* 0x000fe200078e022c */
[----:B------:R-:W-:-:S02]  /*b99c0*/  SHF.L.W.U32.HI R5, R30, 0x19, R30 ;  /* 0x000000191e057819 */ /* 0x000fc40000010e1e */
[----:B------:R-:W-:Y:S02]  /*b99d0*/  IADD3 R7, PT, PT, R28, R2, R21 ;  /* 0x000000021c077210 */ /* 0x000fe40007ffe015 */
[C-C-:B------:R-:W-:Y:S01]  /*b99e0*/  SHF.L.W.U32.HI R6, R27.reuse, 0xf, R27.reuse ;  /* 0x0000000f1b067819 */ /* 0x140fe20000010e1b */
[----:B------:R-:W-:Y:S01]  /*b99f0*/  STL.128 [R1+0xa0], R24 ;  /* 0x0000a01801007387 */ /* 0x000fe20000100c00 */
[----:B------:R-:W-:Y:S01]  /*b9a00*/  SHF.L.W.U32.HI R45, R27, 0xd, R27 ;  /* 0x0000000d1b2d7819 */ /* 0x000fe20000010e1b */
[----:B------:R-:W-:Y:S01]  /*b9a10*/  IMAD.IADD R4, R4, 0x1, R7 ;  /* 0x0000000104047824 */ /* 0x000fe200078e0207 */
[----:B------:R-:W-:Y:S02]  /*b9a20*/  SHF.R.U32.HI R44, RZ, 0xa, R27 ;  /* 0x0000000aff2c7819 */ /* 0x000fe4000001161b */
[--C-:B------:R-:W-:Y:S02]  /*b9a30*/  SHF.L.W.U32.HI R46, R30, 0xe, R30.reuse ;  /* 0x0000000e1e2e7819 */ /* 0x100fe40000010e1e */
[----:B------:R-:W-:-:S02]  /*b9a40*/  SHF.R.U32.HI R47, RZ, 0x3, R30 ;  /* 0x00000003ff2f7819 */ /* 0x000fc4000001161e */
[----:B------:R-:W-:Y:S02]  /*b9a50*/  LOP3.LUT R6, R44, R6, R45, 0x96, !PT ;  /* 0x000000062c067212 */ /* 0x000fe400078e962d */
[----:B------:R-:W-:Y:S02]  /*b9a60*/  LOP3.LUT R5, R47, R5, R46, 0x96, !PT ;  /* 0x000000052f057212 */ /* 0x000fe400078e962e */
[C-C-:B------:R-:W-:Y:S02]  /*b9a70*/  SHF.L.W.U32.HI R2, R4.reuse, 0xf, R4.reuse ;  /* 0x0000000f04027819 */ /* 0x140fe40000010e04 */
[--C-:B------:R-:W-:Y:S02]  /*b9a80*/  SHF.L.W.U32.HI R7, R4, 0xd, R4.reuse ;  /* 0x0000000d04077819 */ /* 0x100fe40000010e04 */
[----:B------:R-:W-:Y:S02]  /*b9a90*/  SHF.R.U32.HI R45, RZ, 0xa, R4 ;  /* 0x0000000aff2d7819 */ /* 0x000fe40000011604 */
[----:B------:R-:W-:-:S02]  /*b9aa0*/  IADD3 R44, PT, PT, R29, R6, R22 ;  /* 0x000000061d2c7210 */ /* 0x000fc40007ffe016 */
[C-C-:B------:R-:W-:Y:S02]  /*b9ab0*/  SHF.L.W.U32.HI R46, R31.reuse, 0x19, R31.reuse ;  /* 0x000000191f2e7819 */ /* 0x140fe40000010e1f */
[--C-:B------:R-:W-:Y:S01]  /*b9ac0*/  SHF.L.W.U32.HI R47, R31, 0xe, R31.reuse ;  /* 0x0000000e1f2f7819 */ /* 0x100fe20000010e1f */
[----:B------:R-:W-:Y:S01]  /*b9ad0*/  IMAD.IADD R5, R5, 0x1, R44 ;  /* 0x0000000105057824 */ /* 0x000fe200078e022c */
        /* <DEDUP_REMOVED lines=17> */
[----:B------:R-:W-:Y:S02]  /*b9bf0*/  LOP3.LUT R2, R17, R2, R7, 0x96, !PT ;  /* 0x0000000211027212 */ /* 0x000fe400078e9607 */
[--C-:B------:R-:W-:Y:S01]  /*b9c00*/  SHF.L.W.U32.HI R16, R33, 0x19, R33.reuse ;  /* 0x0000001921107819 */ /* 0x100fe20000010e21 */
[----:B------:R-:W-:Y:S01]  /*b9c10*/  IMAD.IADD R7, R47, 0x1, R44 ;  /* 0x000000012f077824 */ /* 0x000fe200078e022c */
[--C-:B------:R-:W-:Y:S02]  /*b9c20*/  SHF.L.W.U32.HI R19, R33, 0xe, R33.reuse ;  /* 0x0000000e21137819 */ /* 0x100fe40000010e21 */
[----:B------:R-:W-:Y:S02]  /*b9c30*/  SHF.R.U32.HI R18, RZ, 0x3, R33 ;  /* 0x00000003ff127819 */ /* 0x000fe40000011621 */
[----:B------:R-:W-:Y:S01]  /*b9c40*/  SHF.L.W.U32.HI R45, R7, 0xd, R7 ;  /* 0x0000000d072d7819 */ /* 0x000fe20000010e07 */
[----:B------:R-:W-:Y:S01]  /*b9c50*/  STL.128 [R1+0xb0], R4 ;  /* 0x0000b00401007387 */ /* 0x000fe20000100c00 */
[----:B------:R-:W-:-:S02]  /*b9c60*/  LOP3.LUT R16, R18, R16, R19, 0x96, !PT ;  /* 0x0000001012107212 */ /* 0x000fc400078e9613 */
[--C-:B------:R-:W-:Y:S02]  /*b9c70*/  SHF.L.W.U32.HI R18, R7, 0xf, R7.reuse ;  /* 0x0000000f07127819 */ /* 0x100fe40000010e07 */
[----:B------:R-:W-:Y:S02]  /*b9c80*/  SHF.R.U32.HI R44, RZ, 0xa, R7 ;  /* 0x0000000aff2c7819 */ /* 0x000fe40000011607 */
[----:B------:R-:W-:Y:S02]  /*b9c90*/  IADD3 R19, PT, PT, R32, R2, R25 ;  /* 0x0000000220137210 */ /* 0x000fe40007ffe019 */
[C-C-:B------:R-:W-:Y:S02]  /*b9ca0*/  SHF.L.W.U32.HI R17, R34.reuse, 0x19, R34.reuse ;  /* 0x0000001922117819 */ /* 0x140fe40000010e22 */
[--C-:B------:R-:W-:Y:S01]  /*b9cb0*/  SHF.L.W.U32.HI R46, R34, 0xe, R34.reuse ;  /* 0x0000000e222e7819 */ /* 0x100fe20000010e22 */
[----:B------:R-:W-:Y:S01]  /*b9cc0*/  IMAD.IADD R16, R16, 0x1, R19 ;  /* 0x0000000110107824 */ /* 0x000fe200078e0213 */
[----:B------:R-:W-:-:S02]  /*b9cd0*/  SHF.R.U32.HI R47, RZ, 0x3, R34 ;  /* 0x00000003ff2f7819 */ /* 0x000fc40000011622 */
[----:B------:R-:W-:Y:S02]  /*b9ce0*/  LOP3.LUT R18, R44, R18, R45, 0x96, !PT ;  /* 0x000000122c127212 */ /* 0x000fe400078e962d */
[----:B------:R-:W-:Y:S02]  /*b9cf0*/  LOP3.LUT R17, R47, R17, R46, 0x96, !PT ;  /* 0x000000112f117212 */ /* 0x000fe400078e962e */
[----:B------:R-:W-:Y:S02]  /*b9d00*/  IADD3 R44, PT, PT, R33, R18, R26 ;  /* 0x00000012212c7210 */ /* 0x000fe40007ffe01a */
[C-C-:B------:R-:W-:Y:S02]  /*b9d10*/  SHF.L.W.U32.HI R46, R35.reuse, 0x19, R35.reuse ;  /* 0x00000019232e7819 */ /* 0x140fe40000010e23 */
[--C-:B------:R-:W-:Y:S01]  /*b9d20*/  SHF.L.W.U32.HI R47, R35, 0xe, R35.reuse ;  /* 0x0000000e232f7819 */ /* 0x100fe20000010e23 */
[----:B------:R-:W-:Y:S01]  /*b9d30*/  IMAD.IADD R17, R17, 0x1, R44 ;  /* 0x0000000111117824 */ /* 0x000fe200078e022c */
[----:B------:R-:W-:-:S02]  /*b9d40*/  SHF.R.U32.HI R48, RZ, 0x3, R35 ;  /* 0x00000003ff307819 */ /* 0x000fc40000011623 */
[C-C-:B------:R-:W-:Y:S02]  /*b9d50*/  SHF.L.W.U32.HI R2, R16.reuse, 0xf, R16.reuse ;  /* 0x0000000f10027819 */ /* 0x140fe40000010e10 */
[--C-:B------:R-:W-:Y:S02]  /*b9d60*/  SHF.L.W.U32.HI R19, R16, 0xd, R16.reuse ;  /* 0x0000000d10137819 */ /* 0x100fe40000010e10 */
[----:B------:R-:W-:Y:S02]  /*b9d70*/  SHF.R.U32.HI R45, RZ, 0xa, R16 ;  /* 0x0000000aff2d7819 */ /* 0x000fe40000011610 */
[----:B------:R-:W-:Y:S02]  /*b9d80*/  LOP3.LUT R18, R48, R46, R47, 0x96, !PT ;  /* 0x0000002e30127212 */ /* 0x000fe400078e962f */
[----:B------:R-:W-:Y:S02]  /*b9d90*/  LOP3.LUT R2, R45, R2, R19, 0x96, !PT ;  /* 0x000000022d027212 */ /* 0x000fe400078e9613 */
[----:B------:R-:W-:-:S02]  /*b9da0*/  SHF.L.W.U32.HI R46, R17, 0xf, R17 ;  /* 0x0000000f112e7819 */ /* 0x000fc40000010e11 */
        /* <DEDUP_REMOVED lines=15> */
[--C-:B------:R-:W-:Y:S01]  /*b9ea0*/  SHF.L.W.U32.HI R48, R21, 0xe, R21.reuse ;  /* 0x0000000e15307819 */ /* 0x100fe20000010e15 */
[----:B------:R1:W-:Y:S01]  /*b9eb0*/  STL.128 [R1+0xc0], R16 ;  /* 0x0000c01001007387 */ /* 0x0003e20000100c00 */
[----:B------:R-:W-:Y:S02]  /*b9ec0*/  SHF.R.U32.HI R49, RZ, 0x3, R21 ;  /* 0x00000003ff317819 */ /* 0x000fe40000011615 */
[----:B------:R-:W-:Y:S02]  /*b9ed0*/  LOP3.LUT R44, R46, R44, R45, 0x96, !PT ;  /* 0x0000002c2e2c7212 */ /* 0x000fe400078e962d */
[C-C-:B------:R-:W-:Y:S02]  /*b9ee0*/  SHF.L.W.U32.HI R2, R19.reuse, 0xf, R19.reuse ;  /* 0x0000000f13027819 */ /* 0x140fe40000010e13 */
[----:B------:R-:W-:-:S02]  /*b9ef0*/  SHF.L.W.U32.HI R45, R19, 0xd, R19 ;  /* 0x0000000d132d7819 */ /* 0x000fc40000010e13 */
[----:B------:R-:W-:Y:S02]  /*b9f00*/  SHF.R.U32.HI R14, RZ, 0xa, R19 ;  /* 0x0000000aff0e7819 */ /* 0x000fe40000011613 */
[----:B------:R-:W-:Y:S02]  /*b9f10*/  LOP3.LUT R12, R49, R47, R48, 0x96, !PT ;  /* 0x0000002f310c7212 */ /* 0x000fe400078e9630 */
[----:B------:R-:W-:Y:S01]  /*b9f20*/  IADD3 R15, PT, PT, R20, R44, R5 ;  /* 0x0000002c140f7210 */ /* 0x000fe20007ffe005 */
[----:B------:R-:W-:Y:S01]  /*b9f30*/  IMAD.MOV.U32 R20, RZ, RZ, 0x510e527f ;  /* 0x510e527fff147424 */ /* 0x000fe200078e00ff */
[C-C-:B------:R-:W-:Y:S02]  /*b9f40*/  SHF.L.W.U32.HI R13, R22.reuse, 0x19, R22.reuse ;  /* 0x00000019160d7819 */ /* 0x140fe40000010e16 */
[--C-:B------:R-:W-:Y:S01]  /*b9f50*/  SHF.L.W.U32.HI R46, R22, 0xe, R22.reuse ;  /* 0x0000000e162e7819 */ /* 0x100fe20000010e16 */
[----:B------:R-:W-:Y:S01]  /*b9f60*/  IMAD.IADD R12, R12, 0x1, R15 ;  /* 0x000000010c0c7824 */ /* 0x000fe200078e020f */
[----:B------:R-:W-:-:S02]  /*b9f70*/  SHF.R.U32.HI R47, RZ, 0x3, R22 ;  /* 0x00000003ff2f7819 */ /* 0x000fc40000011616 */
[----:B------:R-:W-:Y:S02]  /*b9f80*/  LOP3.LUT R2, R14, R2, R45, 0x96, !PT ;  /* 0x000000020e027212 */ /* 0x000fe400078e962d */
[----:B------:R-:W-:Y:S02]  /*b9f90*/  LOP3.LUT R13, R47, R13, R46, 0x96, !PT ;  /* 0x0000000d2f0d7212 */ /* 0x000fe400078e962e */
[----:B------:R-:W-:Y:S01]  /*b9fa0*/  IADD3 R44, PT, PT, R21, R2, R6 ;  /* 0x00000002152c7210 */ /* 0x000fe20007ffe006 */
[----:B------:R-:W-:Y:S01]  /*b9fb0*/  IMAD.MOV.U32 R21, RZ, RZ, 0x1f83d9ab ;  /* 0x1f83d9abff157424 */ /* 0x000fe200078e00ff */
        /* <DEDUP_REMOVED lines=8> */
[C-C-:B------:R-:W-:Y:S02]  /*ba040*/  SHF.L.W.U32.HI R44, R13.reuse, 0xf, R13.reuse ;  /* 0x0000000f0d2c7819 */ /* 0x140fe40000010e0d */
[----:B------:R-:W-:-:S02]  /*ba050*/  SHF.L.W.U32.HI R45, R13, 0xd, R13 ;  /* 0x0000000d0d2d7819 */ /* 0x000fc40000010e0d */
[----:B------:R-:W-:Y:S02]  /*ba060*/  SHF.R.U32.HI R46, RZ, 0xa, R13 ;  /* 0x0000000aff2e7819 */ /* 0x000fe4000001160d */
[----:B------:R-:W-:Y:S02]  /*ba070*/  LOP3.LUT R14, R48, R14, R47, 0x96, !PT ;  /* 0x0000000e300e7212 */ /* 0x000fe400078e962f */
[C-C-:B------:R-:W-:Y:S02]  /*ba080*/  SHF.L.W.U32.HI R15, R24.reuse, 0x19, R24.reuse ;  /* 0x00000019180f7819 */ /* 0x140fe40000010e18 */
[--C-:B------:R-:W-:Y:S02]  /*ba090*/  SHF.L.W.U32.HI R48, R24, 0xe, R24.reuse ;  /* 0x0000000e18307819 */ /* 0x100fe40000010e18 */
[----:B------:R-:W-:Y:S02]  /*ba0a0*/  SHF.R.U32.HI R47, RZ, 0x3, R24 ;  /* 0x00000003ff2f7819 */ /* 0x000fe40000011618 */
[----:B------:R-:W-:-:S02]  /*ba0b0*/  LOP3.LUT R44, R46, R44, R45, 0x96, !PT ;  /* 0x0000002c2e2c7212 */ /* 0x000fc400078e962d */
[----:B------:R-:W-:Y:S01]  /*ba0c0*/  IADD3 R45, PT, PT, R22, R2, R7 ;  /* 0x00000002162d7210 */ /* 0x000fe20007ffe007 */
[----:B------:R-:W-:Y:S01]  /*ba0d0*/  IMAD.MOV.U32 R22, RZ, RZ, 0x3c6ef372 ;  /* 0x3c6ef372ff167424 */ /* 0x000fe200078e00ff */
[----:B------:R-:W-:Y:S02]  /*ba0e0*/  LOP3.LUT R15, R47, R15, R48, 0x96, !PT ;  /* 0x0000000f2f0f7212 */ /* 0x000fe400078e9630 */
[----:B------:R-:W-:Y:S01]  /*ba0f0*/  IADD3 R2, PT, PT, R23, R44, R16 ;  /* 0x0000002c17027210 */ /* 0x000fe20007ffe010 */
[----:B------:R-:W-:Y:S01]  /*ba100*/  IMAD.IADD R14, R14, 0x1, R45 ;  /* 0x000000010e0e7824 */ /* 0x000fe200078e022d */
[C-C-:B------:R-:W-:Y:S01]  /*ba110*/  SHF.L.W.U32.HI R46, R25.reuse, 0x19, R25.reuse ;  /* 0x00000019192e7819 */ /* 0x140fe20000010e19 */
[----:B------:R-:W-:Y:S01]  /*ba120*/  IMAD.MOV.U32 R23, RZ, RZ, -0x64fa9774 ;  /* 0x9b05688cff177424 */ /* 0x000fe200078e00ff */
[--C-:B------:R-:W-:Y:S01]  /*ba130*/  SHF.L.W.U32.HI R47, R25, 0xe, R25.reuse ;  /* 0x0000000e192f7819 */ /* 0x100fe20000010e19 */
[----:B------:R-:W-:Y:S01]  /*ba140*/  IMAD.IADD R15, R15, 0x1, R2 ;  /* 0x000000010f0f7824 */ /* 0x000fe200078e0202 */
[----:B------:R-:W-:-:S02]  /*ba150*/  SHF.R.U32.HI R48, RZ, 0x3, R25 ;  /* 0x00000003ff307819 */ /* 0x000fc40000011619 */
[--C-:B------:R-:W-:Y:S02]  /*ba160*/  SHF.L.W.U32.HI R2, R14, 0xf, R14.reuse ;  /* 0x0000000f0e027819 */ /* 0x100fe40000010e0e */
[----:B------:R-:W-:Y:S01]  /*ba170*/  LOP3.LUT R44, R48, R46, R47, 0x96, !PT ;  /* 0x0000002e302c7212 */ /* 0x000fe200078e962f */
[----:B------:R2:W-:Y:S01]  /*ba180*/  STL.128 [R1+0xd0], R12 ;  /* 0x0000d00c01007387 */ /* 0x0005e20000100c00 */
[--C-:B------:R-:W-:Y:S02]  /*ba190*/  SHF.L.W.U32.HI R45, R14, 0xd, R14.reuse ;  /* 0x0000000d0e2d7819 */ /* 0x100fe40000010e0e */
[----:B------:R-:W-:Y:S02]  /*ba1a0*/  SHF.R.U32.HI R46, RZ, 0xa, R14 ;  /* 0x0000000aff2e7819 */ /* 0x000fe4000001160e */
[C-C-:B------:R-:W-:Y:S02]  /*ba1b0*/  SHF.L.W.U32.HI R47, R15.reuse, 0xf, R15.reuse ;  /* 0x0000000f0f2f7819 */ /* 0x140fe40000010e0f */
[----:B------:R-:W-:-:S02]  /*ba1c0*/  SHF.L.W.U32.HI R48, R15, 0xd, R15 ;  /* 0x0000000d0f307819 */ /* 0x000fc40000010e0f */
[----:B------:R-:W-:Y:S02]  /*ba1d0*/  SHF.R.U32.HI R49, RZ, 0xa, R15 ;  /* 0x0000000aff317819 */ /* 0x000fe4000001160f */
[----:B------:R-:W-:Y:S02]  /*ba1e0*/  LOP3.LUT R2, R46, R2, R45, 0x96, !PT ;  /* 0x000000022e027212 */ /* 0x000fe400078e962d */
[----:B------:R-:W-:Y:S02]  /*ba1f0*/  LOP3.LUT R47, R49, R47, R48, 0x96, !PT ;  /* 0x0000002f312f7212 */ /* 0x000fe400078e9630 */
[C-C-:B------:R-:W-:Y:S02]  /*ba200*/  SHF.L.W.U32.HI R46, R26.reuse, 0x19, R26.reuse ;  /* 0x000000191a2e7819 */ /* 0x140fe40000010e1a */
[--C-:B------:R-:W-:Y:S02]  /*ba210*/  SHF.L.W.U32.HI R49, R26, 0xe, R26.reuse ;  /* 0x0000000e1a317819 */ /* 0x100fe40000010e1a */
[----:B------:R-:W-:-:S02]  /*ba220*/  SHF.R.U32.HI R48, RZ, 0x3, R26 ;  /* 0x00000003ff307819 */ /* 0x000fc4000001161a */
[----:B------:R-:W-:Y:S01]  /*ba230*/  IADD3 R45, PT, PT, R24, R2, R17 ;  /* 0x00000002182d7210 */ /* 0x000fe20007ffe011 */
[----:B-1----:R-:W-:Y:S01]  /*ba240*/  IMAD.MOV.U32 R17, RZ, RZ, -0x4498517b ;  /* 0xbb67ae85ff117424 */ /* 0x002fe200078e00ff */
[----:B------:R-:W-:Y:S02]  /*ba250*/  LOP3.LUT R46, R48, R46, R49, 0x96, !PT ;  /* 0x0000002e302e7212 */ /* 0x000fe400078e9631 */
[----:B------:R-:W-:Y:S01]  /*ba260*/  IADD3 R47, PT, PT, R25, R47, R18 ;  /* 0x0000002f192f7210 */ /* 0x000fe20007ffe012 */
[----:B------:R-:W-:Y:S01]  /*ba270*/  IMAD.IADD R44, R44, 0x1, R45 ;  /* 0x000000012c2c7824 */ /* 0x000fe200078e022d */
[--C-:B------:R-:W-:Y:S01]  /*ba280*/  SHF.L.W.U32.HI R9, R27, 0xe, R27.reuse ;  /* 0x0000000e1b097819 */ /* 0x100fe20000010e1b */
[----:B------:R-:W-:Y:S01]  /*ba290*/  IMAD.MOV.U32 R25, RZ, RZ, -0x5ab00ac6 ;  /* 0xa54ff53aff197424 */ /* 0x000fe200078e00ff */
[----:B------:R-:W-:Y:S01]  /*ba2a0*/  SHF.R.U32.HI R8, RZ, 0x3, R27 ;  /* 0x00000003ff087819 */ /* 0x000fe2000001161b */
[----:B------:R-:W-:Y:S01]  /*ba2b0*/  IMAD.IADD R45, R46, 0x1, R47 ;  /* 0x000000012e2d7824 */ /* 0x000fe200078e022f */
[----:B------:R-:W-:-:S02]  /*ba2c0*/  SHF.L.W.U32.HI R2, R44, 0xf, R44 ;  /* 0x0000000f2c027819 */ /* 0x000fc40000010e2c */
[--C-:B------:R-:W-:Y:S02]  /*ba2d0*/  SHF.L.W.U32.HI R47, R44, 0xd, R44.reuse ;  /* 0x0000000d2c2f7819 */ /* 0x100fe40000010e2c */
[----:B------:R-:W-:Y:S02]  /*ba2e0*/  SHF.R.U32.HI R46, RZ, 0xa, R44 ;  /* 0x0000000aff2e7819 */ /* 0x000fe4000001162c */
[C-C-:B------:R-:W-:Y:S02]  /*ba2f0*/  SHF.L.W.U32.HI R48, R45.reuse, 0xf, R45.reuse ;  /* 0x0000000f2d307819 */ /* 0x140fe40000010e2d */
[--C-:B------:R-:W-:Y:S02]  /*ba300*/  SHF.L.W.U32.HI R49, R45, 0xd, R45.reuse ;  /* 0x0000000d2d317819 */ /* 0x100fe40000010e2d */
[----:B------:R-:W-:Y:S02]  /*ba310*/  SHF.R.U32.HI R50, RZ, 0xa, R45 ;  /* 0x0000000aff327819 */ /* 0x000fe4000001162d */
[----:B------:R-:W-:-:S02]  /*ba320*/  LOP3.LUT R2, R46, R2, R47, 0x96, !PT ;  /* 0x000000022e027212 */ /* 0x000fc400078e962f */
[----:B------:R-:W-:Y:S02]  /*ba330*/  SHF.L.W.U32.HI R46, R27, 0x19, R27 ;  /* 0x000000191b2e7819 */ /* 0x000fe40000010e1b */
[----:B------:R-:W-:Y:S02]  /*ba340*/  LOP3.LUT R48, R50, R48, R49, 0x96, !PT ;  /* 0x0000003032307212 */ /* 0x000fe400078e9631 */
[C-C-:B------:R-:W-:Y:S02]  /*ba350*/  SHF.L.W.U32.HI R10, R4.reuse, 0x19, R4.reuse ;  /* 0x00000019040a7819 */ /* 0x140fe40000010e04 */
[--C-:B------:R-:W-:Y:S02]  /*ba360*/  SHF.L.W.U32.HI R11, R4, 0xe, R4.reuse ;  /* 0x0000000e040b7819 */ /* 0x100fe40000010e04 */
[----:B------:R-:W-:Y:S02]  /*ba370*/  SHF.R.U32.HI R47, RZ, 0x3, R4 ;  /* 0x00000003ff2f7819 */ /* 0x000fe40000011604 */
[----:B------:R-:W-:-:S02]  /*ba380*/  LOP3.LUT R46, R8, R46, R9, 0x96, !PT ;  /* 0x0000002e082e7212 */ /* 0x000fc400078e9609 */
[----:B------:R-:W-:Y:S02]  /*ba390*/  IADD3 R9, PT, PT, R26, R2, R19 ;  /* 0x000000021a097210 */ /* 0x000fe40007ffe013 */
[----:B------:R-:W-:Y:S02]  /*ba3a0*/  LOP3.LUT R47, R47, R10, R11, 0x96, !PT ;  /* 0x0000000a2f2f7212 */ /* 0x000fe400078e960b */
[----:B------:R-:W-:Y:S01]  /*ba3b0*/  IADD3 R48, PT, PT, R27, R48, R12 ;  /* 0x000000301b307210 */ /* 0x000fe20007ffe00c */
[----:B------:R-:W-:Y:S01]  /*ba3c0*/  IMAD.IADD R46, R46, 0x1, R9 ;  /* 0x000000012e2e7824 */ /* 0x000fe200078e0209 */
[C-C-:B------:R-:W-:Y:S01]  /*ba3d0*/  SHF.L.W.U32.HI R10, R5.reuse, 0x19, R5.reuse ;  /* 0x00000019050a7819 */ /* 0x140fe20000010e05 */
[----:B--2---:R-:W-:Y:S01]  /*ba3e0*/  IMAD.MOV.U32 R12, RZ, RZ, 0x6a09e667 ;  /* 0x6a09e667ff0c7424 */ /* 0x004fe200078e00ff */
[----:B------:R-:W-:Y:S01]  /*ba3f0*/  SHF.L.W.U32.HI R11, R5, 0xe, R5 ;  /* 0x0000000e050b7819 */ /* 0x000fe20000010e05 */
[----:B------:R-:W-:Y:S01]  /*ba400*/  IMAD.IADD R47, R47, 0x1, R48 ;  /* 0x000000012f2f7824 */ /* 0x000fe200078e0230 */
[----:B------:R-:W-:-:S02]  /*ba410*/  SHF.L.W.U32.HI R2, R46, 0xf, R46 ;  /* 0x0000000f2e027819 */ /* 0x000fc40000010e2e */
[--C-:B------:R-:W-:Y:S02]  /*ba420*/  SHF.L.W.U32.HI R9, R46, 0xd, R46.reuse ;  /* 0x0000000d2e097819 */ /* 0x100fe40000010e2e */
[----:B------:R-:W-:Y:S01]  /*ba430*/  SHF.R.U32.HI R8, RZ, 0xa, R46 ;  /* 0x0000000aff087819 */ /* 0x000fe2000001162e */
[----:B------:R1:W-:Y:S01]  /*ba440*/  STL.128 [R1+0xe0], R44 ;  /* 0x0000e02c01007387 */ /* 0x0003e20000100c00 */
[C-C-:B------:R-:W-:Y:S02]  /*ba450*/  SHF.L.W.U32.HI R36, R47.reuse, 0xf, R47.reuse ;  /* 0x0000000f2f247819 */ /* 0x140fe40000010e2f */
[--C-:B------:R-:W-:Y:S02]  /*ba460*/  SHF.L.W.U32.HI R37, R47, 0xd, R47.reuse ;  /* 0x0000000d2f257819 */ /* 0x100fe40000010e2f */
[----:B------:R-:W-:Y:S02]  /*ba470*/  SHF.R.U32.HI R38, RZ, 0xa, R47 ;  /* 0x0000000aff267819 */ /* 0x000fe4000001162f */
[----:B------:R-:W-:-:S02]  /*ba480*/  SHF.R.U32.HI R48, RZ, 0x3, R5 ;  /* 0x00000003ff307819 */ /* 0x000fc40000011605 */
[----:B------:R-:W-:Y:S02]  /*ba490*/  LOP3.LUT R2, R8, R2, R9, 0x96, !PT ;  /* 0x0000000208027212 */ /* 0x000fe400078e9609 */
[C-C-:B------:R-:W-:Y:S02]  /*ba4a0*/  SHF.L.W.U32.HI R49, R6.reuse, 0x19, R6.reuse ;  /* 0x0000001906317819 */ /* 0x140fe40000010e06 */
[--C-:B------:R-:W-:Y:S02]  /*ba4b0*/  SHF.L.W.U32.HI R40, R6, 0xe, R6.reuse ;  /* 0x0000000e06287819 */ /* 0x100fe40000010e06 */
[----:B------:R-:W-:Y:S02]  /*ba4c0*/  SHF.R.U32.HI R39, RZ, 0x3, R6 ;  /* 0x00000003ff277819 */ /* 0x000fe40000011606 */
[----:B------:R-:W-:Y:S02]  /*ba4d0*/  LOP3.LUT R36, R38, R36, R37, 0x96, !PT ;  /* 0x0000002426247212 */ /* 0x000fe400078e9625 */
[----:B------:R-:W-:-:S02]  /*ba4e0*/  LOP3.LUT R8, R48, R10, R11, 0x96, !PT ;  /* 0x0000000a30087212 */ /* 0x000fc400078e960b */
[----:B------:R-:W-:Y:S02]  /*ba4f0*/  IADD3 R9, PT, PT, R4, R2, R13 ;  /* 0x0000000204097210 */ /* 0x000fe40007ffe00d */
[----:B------:R-:W-:Y:S02]  /*ba500*/  LOP3.LUT R39, R39, R49, R40, 0x96, !PT ;  /* 0x0000003127277212 */ /* 0x000fe400078e9628 */
[----:B------:R-:W-:Y:S01]  /*ba510*/  IADD3 R36, PT, PT, R5, R36, R14 ;  /* 0x0000002405247210 */ /* 0x000fe20007ffe00e */
[----:B------:R-:W-:Y:S01]  /*ba520*/  IMAD.IADD R8, R8, 0x1, R9 ;  /* 0x0000000108087824 */ /* 0x000fe200078e0209 */
[--C-:B------:R-:W-:Y:S02]  /*ba530*/  SHF.L.W.U32.HI R37, R7, 0xe, R7.reuse ;  /* 0x0000000e07257819 */ /* 0x100fe40000010e07 */
        /* <DEDUP_REMOVED lines=8> */
[----:B------:R-:W-:-:S02]  /*ba5c0*/  SHF.L.W.U32.HI R36, R7, 0x19, R7 ;  /* 0x0000001907247819 */ /* 0x000fc40000010e07 */
[----:B------:R-:W-:Y:S02]  /*ba5d0*/  LOP3.LUT R2, R10, R2, R11, 0x96, !PT ;  /* 0x000000020a027212 */ /* 0x000fe400078e960b */
[C-C-:B------:R-:W-:Y:S02]  /*ba5e0*/  SHF.L.W.U32.HI R39, R16.reuse, 0x19, R16.reuse ;  /* 0x0000001910277819 */ /* 0x140fe40000010e10 */
[--C-:B------:R-:W-:Y:S02]  /*ba5f0*/  SHF.L.W.U32.HI R32, R16, 0xe, R16.reuse ;  /* 0x0000000e10207819 */ /* 0x100fe40000010e10 */
[----:B------:R-:W-:Y:S02]  /*ba600*/  SHF.R.U32.HI R31, RZ, 0x3, R16 ;  /* 0x00000003ff1f7819 */ /* 0x000fe40000011610 */
[----:B------:R-:W-:Y:S02]  /*ba610*/  LOP3.LUT R28, R30, R28, R29, 0x96, !PT ;  /* 0x0000001c1e1c7212 */ /* 0x000fe400078e961d */
[----:B------:R-:W-:-:S02]  /*ba620*/  LOP3.LUT R10, R38, R36, R37, 0x96, !PT ;  /* 0x00000024260a7212 */ /* 0x000fc400078e9625 */
[----:B------:R-:W-:Y:S01]  /*ba630*/  IADD3 R11, PT, PT, R6, R2, R15 ;  /* 0x00000002060b7210 */ /* 0x000fe20007ffe00f */
[----:B------:R-:W-:Y:S01]  /*ba640*/  IMAD.MOV.U32 R2, RZ, RZ, RZ ;  /* 0x000000ffff027224 */ /* 0x000fe200078e00ff */
[----:B------:R-:W-:Y:S02]  /*ba650*/  LOP3.LUT R31, R31, R39, R32, 0x96, !PT ;  /* 0x000000271f1f7212 */ /* 0x000fe400078e9620 */
[----:B------:R-:W-:Y:S01]  /*ba660*/  IADD3 R28, PT, PT, R7, R28, R44 ;  /* 0x0000001c071c7210 */ /* 0x000fe20007ffe02c */
[----:B------:R-:W-:-:S04]  /*ba670*/  IMAD.IADD R10, R10, 0x1, R11 ;  /* 0x000000010a0a7824 */ /* 0x000fc800078e020b */
[----:B------:R-:W-:Y:S02]  /*ba680*/  IMAD.IADD R11, R31, 0x1, R28 ;  /* 0x000000011f0b7824 */ /* 0x000fe400078e021c */
[----:B------:R-:W-:-:S03]  /*ba690*/  IMAD.MOV.U32 R28, RZ, RZ, 0x5be0cd19 ;  /* 0x5be0cd19ff1c7424 */ /* 0x000fc600078e00ff */
[----:B------:R1:W-:Y:S04]  /*ba6a0*/  STL.128 [R1+0xf0], R8 ;  /* 0x0000f00801007387 */ /* 0x0003e80000100c00 */
.L_x_2153:
[----:B------:R-:W-:-:S04]  /*ba6b0*/  IMAD.SHL.U32 R14, R2, 0x4, RZ ;  /* 0x00000004020e7824 */ /* 0x000fc800078e00ff */
[----:B------:R-:W-:Y:S01]  /*ba6c0*/  IMAD.IADD R24, R1, 0x1, R14 ;  /* 0x0000000101187824 */ /* 0x000fe200078e020e */
[----:B------:R-:W2:Y:S04]  /*ba6d0*/  LDC.64 R18, c[0x3][R14] ;  /* 0x00c000000e127b82 */ /* 0x000ea80000000a00 */
[----:B------:R-:W2:Y:S04]  /*ba6e0*/  LDL.128 R4, [R24] ;  /* 0x0000000018047983 */ /* 0x000ea80000100c00 */
[----:B-1----:R1:W3:Y:S01]  /*ba6f0*/  LDL.128 R8, [R24+0x10] ;  /* 0x0000100018087983 */ /* 0x0022e20000100c00 */
[--C-:B------:R-:W-:Y:S01]  /*ba700*/  SHF.L.W.U32.HI R13, R20, 0x1a, R20.reuse ;  /* 0x0000001a140d7819 */ /* 0x100fe20000010e14 */
[----:B------:R-:W-:Y:S01]  /*ba710*/  VIADD R2, R2, 0x8 ;  /* 0x0000000802027836 */ /* 0x000fe20000000000 */
[----:B------:R-:W-:-:S02]  /*ba720*/  SHF.L.W.U32.HI R16, R20, 0x15, R20 ;  /* 0x0000001514107819 */ /* 0x000fc40000010e14 */
[----:B------:R-:W-:Y:S02]  /*ba730*/  SHF.L.W.U32.HI R15, R20, 0x7, R20 ;  /* 0x00000007140f7819 */ /* 0x000fe40000010e14 */
[----:B------:R-:W-:Y:S02]  /*ba740*/  ISETP.NE.AND P0, PT, R2, 0x40, PT ;  /* 0x000000400200780c */ /* 0x000fe40003f05270 */
[----:B------:R-:W-:Y:S02]  /*ba750*/  LOP3.LUT R13, R15, R13, R16, 0x96, !PT ;  /* 0x0000000d0f0d7212 */ /* 0x000fe400078e9610 */
[----:B------:R-:W-:-:S04]  /*ba760*/  LOP3.LUT R15, R21, R20, R23, 0xb8, !PT ;  /* 0x00000014150f7212 */ /* 0x000fc800078eb817 */
[----:B------:R-:W-:-:S04]  /*ba770*/  IADD3 R13, PT, PT, R13, R15, R28 ;  /* 0x0000000f0d0d7210 */ /* 0x000fc80007ffe01c */
[----:B--2---:R-:W-:-:S05]  /*ba780*/  IADD3 R4, PT, PT, R4, R13, R18 ;  /* 0x0000000d04047210 */ /* 0x004fca0007ffe012 */
[----:B------:R-:W-:-:S05]  /*ba790*/  IMAD.IADD R13, R4, 0x1, R25 ;  /* 0x00000001040d7824 */ /* 0x000fca00078e0219 */
[C-C-:B------:R-:W-:Y:S02]  /*ba7a0*/  SHF.L.W.U32.HI R15, R13.reuse, 0x1a, R13.reuse ;  /* 0x0000001a0d0f7819 */ /* 0x140fe40000010e0d */
[C-C-:B------:R-:W-:Y:S02]  /*ba7b0*/  SHF.L.W.U32.HI R16, R13.reuse, 0x15, R13.reuse ;  /* 0x000000150d107819 */ /* 0x140fe40000010e0d */
[----:B------:R-:W-:Y:S02]  /*ba7c0*/  SHF.L.W.U32.HI R18, R13, 0x7, R13 ;  /* 0x000000070d127819 */ /* 0x000fe40000010e0d */
[----:B-1----:R-:W-:Y:S02]  /*ba7d0*/  LOP3.LUT R24, R23, R13, R20, 0xb8, !PT ;  /* 0x0000000d17187212 */ /* 0x002fe400078eb814 */
[----:B------:R-:W-:-:S04]  /*ba7e0*/  LOP3.LUT R16, R18, R15, R16, 0x96, !PT ;  /* 0x0000000f12107212 */ /* 0x000fc800078e9610 */
[----:B------:R-:W-:Y:S02]  /*ba7f0*/  IADD3 R16, PT, PT, R16, R24, R21 ;  /* 0x0000001810107210 */ /* 0x000fe40007ffe015 */
[----:B------:R-:W1:Y:S02]  /*ba800*/  LDC.64 R24, c[0x3][R14+0x8] ;  /* 0x00c002000e187b82 */ /* 0x000e640000000a00 */
[----:B------:R-:W-:Y:S02]  /*ba810*/  IADD3 R21, PT, PT, R5, R16, R19 ;  /* 0x0000001005157210 */ /* 0x000fe40007ffe013 */
[----:B------:R-:W-:-:S03]  /*ba820*/  LOP3.LUT R19, R17, R22, R12, 0xe8, !PT ;  /* 0x0000001611137212 */ /* 0x000fc600078ee80c */
[----:B------:R-:W-:-:S05]  /*ba830*/  IMAD.IADD R16, R21, 0x1, R22 ;  /* 0x0000000115107824 */ /* 0x000fca00078e0216 */
[C-C-:B------:R-:W-:Y:S02]  /*ba840*/  SHF.L.W.U32.HI R5, R16.reuse, 0x1a, R16.reuse ;  /* 0x0000001a10057819 */ /* 0x140fe40000010e10 */
[C-C-:B------:R-:W-:Y:S02]  /*ba850*/  SHF.L.W.U32.HI R18, R16.reuse, 0x15, R16.reuse ;  /* 0x0000001510127819 */ /* 0x140fe40000010e10 */
[----:B------:R-:W-:-:S04]  /*ba860*/  SHF.L.W.U32.HI R15, R16, 0x7, R16 ;  /* 0x00000007100f7819 */ /* 0x000fc80000010e10 */
[----:B------:R-:W-:Y:S02]  /*ba870*/  LOP3.LUT R18, R15, R5, R18, 0x96, !PT ;  /* 0x000000050f127212 */ /* 0x000fe400078e9612 */
[----:B------:R-:W-:Y:S02]  /*ba880*/  LOP3.LUT R5, R20, R16, R13, 0xb8, !PT ;  /* 0x0000001014057212 */ /* 0x000fe400078eb80d */
[--C-:B------:R-:W-:Y:S02]  /*ba890*/  SHF.L.W.U32.HI R15, R12, 0xa, R12.reuse ;  /* 0x0000000a0c0f7819 */ /* 0x100fe40000010e0c */
[----:B------:R-:W-:Y:S02]  /*ba8a0*/  IADD3 R23, PT, PT, R18, R5, R23 ;  /* 0x0000000512177210 */ /* 0x000fe40007ffe017 */
[C-C-:B------:R-:W-:Y:S02]  /*ba8b0*/  SHF.L.W.U32.HI R5, R12.reuse, 0x1e, R12.reuse ;  /* 0x0000001e0c057819 */ /* 0x140fe40000010e0c */
[----:B------:R-:W-:-:S02]  /*ba8c0*/  SHF.L.W.U32.HI R18, R12, 0x13, R12 ;  /* 0x000000130c127819 */ /* 0x000fc40000010e0c */
[----:B-1----:R-:W-:Y:S02]  /*ba8d0*/  IADD3 R24, PT, PT, R6, R23, R24 ;  /* 0x0000001706187210 */ /* 0x002fe40007ffe018 */
[----:B------:R-:W-:-:S03]  /*ba8e0*/  LOP3.LUT R5, R15, R5, R18, 0x96, !PT ;  /* 0x000000050f057212 */ /* 0x000fc600078e9612 */
[----:B------:R-:W-:Y:S01]  /*ba8f0*/  IMAD.IADD R15, R24, 0x1, R17 ;  /* 0x00000001180f7824 */ /* 0x000fe200078e0211 */
[----:B------:R-:W-:-:S04]  /*ba900*/  IADD3 R19, PT, PT, R4, R5, R19 ;  /* 0x0000000504137210 */ /* 0x000fc80007ffe013 */
[C-C-:B------:R-:W-:Y:S02]  /*ba910*/  SHF.L.W.U32.HI R5, R15.reuse, 0x1a, R15.reuse ;  /* 0x0000001a0f057819 */ /* 0x140fe40000010e0f */
[C-C-:B------:R-:W-:Y:S02]  /*ba920*/  SHF.L.W.U32.HI R6, R15.reuse, 0x15, R15.reuse ;  /* 0x000000150f067819 */ /* 0x140fe40000010e0f */
[----:B------:R-:W-:Y:S02]  /*ba930*/  SHF.L.W.U32.HI R18, R15, 0x7, R15 ;  /* 0x000000070f127819 */ /* 0x000fe40000010e0f */
[C-C-:B------:R-:W-:Y:S02]  /*ba940*/  SHF.L.W.U32.HI R4, R19.reuse, 0x1e, R19.reuse ;  /* 0x0000001e13047819 */ /* 0x140fe40000010e13 */
[----:B------:R-:W-:Y:S02]  /*ba950*/  LOP3.LUT R23, R18, R5, R6, 0x96, !PT ;  /* 0x0000000512177212 */ /* 0x000fe400078e9606 */
[----:B------:R-:W-:-:S02]  /*ba960*/  SHF.L.W.U32.HI R5, R19, 0x13, R19 ;  /* 0x0000001313057819 */ /* 0x000fc40000010e13 */
[----:B------:R-:W-:Y:S02]  /*ba970*/  LOP3.LUT R18, R13, R15, R16, 0xb8, !PT ;  /* 0x0000000f0d127212 */ /* 0x000fe400078eb810 */
[----:B------:R-:W-:Y:S02]  /*ba980*/  SHF.L.W.U32.HI R6, R19, 0xa, R19 ;  /* 0x0000000a13067819 */ /* 0x000fe40000010e13 */
[----:B------:R-:W-:Y:S02]  /*ba990*/  IADD3 R20, PT, PT, R23, R18, R20 ;  /* 0x0000001217147210 */ /* 0x000fe40007ffe014 */
[----:B------:R-:W-:Y:S02]  /*ba9a0*/  LOP3.LUT R6, R6, R4, R5, 0x96, !PT ;  /* 0x0000000406067212 */ /* 0x000fe400078e9605 */
[----:B------:R-:W3:Y:S01]  /*ba9b0*/  LDC.64 R4, c[0x3][R14+0x10] ;  /* 0x00c004000e047b82 */ /* 0x000ee20000000a00 */
[----:B------:R-:W-:Y:S02]  /*ba9c0*/  LOP3.LUT R18, R12, R17, R19, 0xe8, !PT ;  /* 0x000000110c127212 */ /* 0x000fe400078ee813 */
[----:B------:R-:W-:-:S02]  /*ba9d0*/  IADD3 R25, PT, PT, R7, R20, R25 ;  /* 0x0000001407197210 */ /* 0x000fc40007ffe019 */
[----:B------:R-:W-:-:S03]  /*ba9e0*/  IADD3 R18, PT, PT, R21, R6, R18 ;  /* 0x0000000615127210 */ /* 0x000fc60007ffe012 */
[----:B------:R-:W-:Y:S01]  /*ba9f0*/  IMAD.IADD R6, R25, 0x1, R12 ;  /* 0x0000000119067824 */ /* 0x000fe200078e020c */
[C-C-:B------:R-:W-:Y:S02]  /*baa00*/  SHF.L.W.U32.HI R7, R18.reuse, 0x1e, R18.reuse ;  /* 0x0000001e12077819 */ /* 0x140fe40000010e12 */
[----:B------:R-:W-:Y:S02]  /*baa10*/  SHF.L.W.U32.HI R20, R18, 0x13, R18 ;  /* 0x0000001312147819 */ /* 0x000fe40000010e12 */
[C-C-:B------:R-:W-:Y:S02]  /*baa20*/  SHF.L.W.U32.HI R21, R6.reuse, 0x1a, R6.reuse ;  /* 0x0000001a06157819 */ /* 0x140fe40000010e06 */
[C-C-:B------:R-:W-:Y:S02]  /*baa30*/  SHF.L.W.U32.HI R22, R6.reuse, 0x15, R6.reuse ;  /* 0x0000001506167819 */ /* 0x140fe40000010e06 */
[----:B------:R-:W-:Y:S02]  /*baa40*/  SHF.L.W.U32.HI R26, R6, 0x7, R6 ;  /* 0x00000007061a7819 */ /* 0x000fe40000010e06 */
[----:B------:R-:W-:-:S02]  /*baa50*/  SHF.L.W.U32.HI R17, R18, 0xa, R18 ;  /* 0x0000000a12117819 */ /* 0x000fc40000010e12 */
[----:B------:R-:W-:Y:S02]  /*baa60*/  LOP3.LUT R23, R19, R12, R18, 0xe8, !PT ;  /* 0x0000000c13177212 */ /* 0x000fe400078ee812 */
[----:B------:R-:W-:Y:S02]  /*baa70*/  LOP3.LUT R22, R26, R21, R22, 0x96, !PT ;  /* 0x000000151a167212 */ /* 0x000fe400078e9616 */
[----:B------:R-:W-:Y:S02]  /*baa80*/  LOP3.LUT R12, R16, R6, R15, 0xb8, !PT ;  /* 0x00000006100c7212 */ /* 0x000fe400078eb80f */
[----:B------:R-:W-:Y:S02]  /*baa90*/  LOP3.LUT R7, R17, R7, R20, 0x96, !PT ;  /* 0x0000000711077212 */ /* 0x000fe400078e9614 */
[----:B------:R-:W-:Y:S02]  /*baaa0*/  IADD3 R17, PT, PT, R22, R12, R13 ;  /* 0x0000000c16117210 */ /* 0x000fe40007ffe00d */
[----:B------:R-:W-:-:S02]  /*baab0*/  IADD3 R23, PT, PT, R24, R7, R23 ;  /* 0x0000000718177210 */ /* 0x000fc40007ffe017 */
[----:B---3--:R-:W-:Y:S02]  /*baac0*/  IADD3 R4, PT, PT, R8, R17, R4 ;  /* 0x0000001108047210 */ /* 0x008fe40007ffe004 */
[C-C-:B------:R-:W-:Y:S02]  /*baad0*/  SHF.L.W.U32.HI R7, R23.reuse, 0x1e, R23.reuse ;  /* 0x0000001e17077819 */ /* 0x140fe40000010e17 */
[--C-:B------:R-:W-:Y:S01]  /*baae0*/  SHF.L.W.U32.HI R12, R23, 0x13, R23.reuse ;  /* 0x00000013170c7819 */ /* 0x100fe20000010e17 */
[----:B------:R-:W-:Y:S01]  /*baaf0*/  IMAD.IADD R28, R19, 0x1, R4 ;  /* 0x00000001131c7824 */ /* 0x000fe200078e0204 */
[--C-:B------:R-:W-:Y:S02]  /*bab00*/  SHF.L.W.U32.HI R13, R23, 0xa, R23.reuse ;  /* 0x0000000a170d7819 */ /* 0x100fe40000010e17 */
[----:B------:R-:W-:Y:S02]  /*bab10*/  LOP3.LUT R20, R18, R19, R23, 0xe8, !PT ;  /* 0x0000001312147212 */ /* 0x000fe400078ee817 */
[----:B------:R-:W-:-:S02]  /*bab20*/  LOP3.LUT R12, R13, R7, R12, 0x96, !PT ;  /* 0x000000070d0c7212 */ /* 0x000fc400078e960c */
[C---:B------:R-:W-:Y:S02]  /*bab30*/  SHF.L.W.U32.HI R8, R28.reuse, 0x1a, R28 ;  /* 0x0000001a1c087819 */ /* 0x040fe40000010e1c */
[----:B------:R-:W-:Y:S02]  /*bab40*/  IADD3 R20, PT, PT, R25, R12, R20 ;  /* 0x0000000c19147210 */ /* 0x000fe40007ffe014 */
[C-C-:B------:R-:W-:Y:S02]  /*bab50*/  SHF.L.W.U32.HI R13, R28.reuse, 0x15, R28.reuse ;  /* 0x000000151c0d7819 */ /* 0x140fe40000010e1c */
[----:B------:R-:W-:Y:S02]  /*bab60*/  SHF.L.W.U32.HI R12, R28, 0x7, R28 ;  /* 0x000000071c0c7819 */ /* 0x000fe40000010e1c */
[----:B------:R-:W-:Y:S02]  /*bab70*/  LOP3.LUT R17, R15, R28, R6, 0xb8, !PT ;  /* 0x0000001c0f117212 */ /* 0x000fe400078eb806 */
[----:B------:R-:W-:-:S02]  /*bab80*/  LOP3.LUT R13, R12, R8, R13, 0x96, !PT ;  /* 0x000000080c0d7212 */ /* 0x000fc400078e960d */
[C-C-:B------:R-:W-:Y:S02]  /*bab90*/  SHF.L.W.U32.HI R12, R20.reuse, 0xa, R20.reuse ;  /* 0x0000000a140c7819 */ /* 0x140fe40000010e14 */
[C-C-:B------:R-:W-:Y:S02]  /*baba0*/  SHF.L.W.U32.HI R7, R20.reuse, 0x1e, R20.reuse ;  /* 0x0000001e14077819 */ /* 0x140fe40000010e14 */
[----:B------:R-:W-:Y:S02]  /*babb0*/  SHF.L.W.U32.HI R8, R20, 0x13, R20 ;  /* 0x0000001314087819 */ /* 0x000fe40000010e14 */
[----:B------:R-:W-:Y:S02]  /*babc0*/  IADD3 R16, PT, PT, R13, R17, R16 ;  /* 0x000000110d107210 */ /* 0x000fe40007ffe010 */
[----:B------:R-:W-:Y:S02]  /*babd0*/  LOP3.LUT R7, R12, R7, R8, 0x96, !PT ;  /* 0x000000070c077212 */ /* 0x000fe400078e9608 */
[----:B------:R-:W1:Y:S01]  /*babe0*/  LDC.64 R12, c[0x3][R14+0x18] ;  /* 0x00c006000e0c7b82 */ /* 0x000e620000000a00 */
[----:B------:R-:W-:-:S02]  /*babf0*/  IADD3 R5, PT, PT, R9, R16, R5 ;  /* 0x0000001009057210 */ /* 0x000fc40007ffe005 */
[----:B------:R-:W-:-:S03]  /*bac00*/  LOP3.LUT R25, R23, R18, R20, 0xe8, !PT ;  /* 0x0000001217197212 */ /* 0x000fc600078ee814 */
[----:B------:R-:W-:Y:S01]  /*bac10*/  IMAD.IADD R21, R18, 0x1, R5 ;  /* 0x0000000112157824 */ /* 0x000fe200078e0205 */
[----:B------:R-:W-:-:S04]  /*bac20*/  IADD3 R25, PT, PT, R4, R7, R25 ;  /* 0x0000000704197210 */ /* 0x000fc80007ffe019 */
[C-C-:B------:R-:W-:Y:S02]  /*bac30*/  SHF.L.W.U32.HI R4, R25.reuse, 0x1e, R25.reuse ;  /* 0x0000001e19047819 */ /* 0x140fe40000010e19 */
[C-C-:B------:R-:W-:Y:S02]  /*bac40*/  SHF.L.W.U32.HI R7, R25.reuse, 0x13, R25.reuse ;  /* 0x0000001319077819 */ /* 0x140fe40000010e19 */
[----:B------:R-:W-:Y:S02]  /*bac50*/  SHF.L.W.U32.HI R8, R25, 0xa, R25 ;  /* 0x0000000a19087819 */ /* 0x000fe40000010e19 */
[C-C-:B------:R-:W-:Y:S02]  /*bac60*/  SHF.L.W.U32.HI R9, R21.reuse, 0x1a, R21.reuse ;  /* 0x0000001a15097819 */ /* 0x140fe40000010e15 */
[C-C-:B------:R-:W-:Y:S02]  /*bac70*/  SHF.L.W.U32.HI R16, R21.reuse, 0x15, R21.reuse ;  /* 0x0000001515107819 */ /* 0x140fe40000010e15 */
[----:B------:R-:W-:-:S02]  /*bac80*/  SHF.L.W.U32.HI R17, R21, 0x7, R21 ;  /* 0x0000000715117819 */ /* 0x000fc40000010e15 */
[----:B------:R-:W-:Y:S02]  /*bac90*/  LOP3.LUT R4, R8, R4, R7, 0x96, !PT ;  /* 0x0000000408047212 */ /* 0x000fe400078e9607 */
[----:B------:R-:W-:Y:S02]  /*baca0*/  LOP3.LUT R16, R17, R9, R16, 0x96, !PT ;  /* 0x0000000911107212 */ /* 0x000fe400078e9610 */
[----:B------:R-:W-:Y:S02]  /*bacb0*/  LOP3.LUT R7, R6, R21, R28, 0xb8, !PT ;  /* 0x0000001506077212 */ /* 0x000fe400078eb81c */
[----:B------:R-:W-:Y:S02]  /*bacc0*/  LOP3.LUT R22, R20, R23, R25, 0xe8, !PT ;  /* 0x0000001714167212 */ /* 0x000fe400078ee819 */
[----:B------:R-:W-:Y:S02]  /*bacd0*/  IADD3 R7, PT, PT, R16, R7, R15 ;  /* 0x0000000710077210 */ /* 0x000fe40007ffe00f */
[----:B------:R-:W-:-:S02]  /*bace0*/  IADD3 R22, PT, PT, R5, R4, R22 ;  /* 0x0000000405167210 */ /* 0x000fc40007ffe016 */
[----:B-1----:R-:W-:Y:S02]  /*bacf0*/  IADD3 R10, PT, PT, R10, R7, R12 ;  /* 0x000000070a0a7210 */ /* 0x002fe40007ffe00c */
[C-C-:B------:R-:W-:Y:S02]  /*bad00*/  SHF.L.W.U32.HI R4, R22.reuse, 0x1e, R22.reuse ;  /* 0x0000001e16047819 */ /* 0x140fe40000010e16 */
[C---:B------:R-:W-:Y:S01]  /*bad10*/  SHF.L.W.U32.HI R5, R22.reuse, 0x13, R22 ;  /* 0x0000001316057819 */ /* 0x040fe20000010e16 */
[----:B------:R-:W-:Y:S01]  /*bad20*/  IMAD.IADD R23, R23, 0x1, R10 ;  /* 0x0000000117177824 */ /* 0x000fe200078e020a */
[--C-:B------:R-:W-:Y:S02]  /*bad30*/  SHF.L.W.U32.HI R7, R22, 0xa, R22.reuse ;  /* 0x0000000a16077819 */ /* 0x100fe40000010e16 */
[----:B------:R-:W-:Y:S02]  /*bad40*/  LOP3.LUT R17, R25, R20, R22, 0xe8, !PT ;  /* 0x0000001419117212 */ /* 0x000fe400078ee816 */
[----:B------:R-:W-:-:S02]  /*bad50*/  LOP3.LUT R5, R7, R4, R5, 0x96, !PT ;  /* 0x0000000407057212 */ /* 0x000fc400078e9605 */
[C-C-:B------:R-:W-:Y:S02]  /*bad60*/  SHF.L.W.U32.HI R4, R23.reuse, 0x1a, R23.reuse ;  /* 0x0000001a17047819 */ /* 0x140fe40000010e17 */
[C-C-:B------:R-:W-:Y:S02]  /*bad70*/  SHF.L.W.U32.HI R7, R23.reuse, 0x15, R23.reuse ;  /* 0x0000001517077819 */ /* 0x140fe40000010e17 */
[----:B------:R-:W-:Y:S02]  /*bad80*/  SHF.L.W.U32.HI R8, R23, 0x7, R23 ;  /* 0x0000000717087819 */ /* 0x000fe40000010e17 */
[----:B------:R-:W-:Y:S02]  /*bad90*/  IADD3 R17, PT, PT, R10, R5, R17 ;  /* 0x000000050a117210 */ /* 0x000fe40007ffe011 */
[----:B------:R-:W-:Y:S02]  /*bada0*/  LOP3.LUT R7, R8, R4, R7, 0x96, !PT ;  /* 0x0000000408077212 */ /* 0x000fe400078e9607 */
[----:B------:R-:W-:-:S02]  /*badb0*/  LOP3.LUT R4, R28, R23, R21, 0xb8, !PT ;  /* 0x000000171c047212 */ /* 0x000fc400078eb815 */
[--C-:B------:R-:W-:Y:S02]  /*badc0*/  SHF.L.W.U32.HI R5, R17, 0x1e, R17.reuse ;  /* 0x0000001e11057819 */ /* 0x100fe40000010e11 */
[----:B------:R-:W-:Y:S02]  /*badd0*/  IADD3 R4, PT, PT, R7, R4, R6 ;  /* 0x0000000407047210 */ /* 0x000fe40007ffe006 */
[C-C-:B------:R-:W-:Y:S02]  /*bade0*/  SHF.L.W.U32.HI R8, R17.reuse, 0x13, R17.reuse ;  /* 0x0000001311087819 */ /* 0x140fe40000010e11 */
[----:B------:R-:W-:Y:S02]  /*badf0*/  SHF.L.W.U32.HI R9, R17, 0xa, R17 ;  /* 0x0000000a11097819 */ /* 0x000fe40000010e11 */
[----:B------:R-:W-:Y:S02]  /*bae00*/  IADD3 R11, PT, PT, R11, R4, R13 ;  /* 0x000000040b0b7210 */ /* 0x000fe40007ffe00d */
[----:B------:R-:W-:-:S02]  /*bae10*/  LOP3.LUT R8, R9, R5, R8, 0x96, !PT ;  /* 0x0000000509087212 */ /* 0x000fc400078e9608 */
[----:B------:R-:W-:Y:S01]  /*bae20*/  LOP3.LUT R12, R22, R25, R17, 0xe8, !PT ;  /* 0x00000019160c7212 */ /* 0x000fe200078ee811 */
[----:B------:R-:W-:-:S03]  /*bae30*/  IMAD.IADD R20, R20, 0x1, R11 ;  /* 0x0000000114147824 */ /* 0x000fc600078e020b */
[----:B------:R-:W-:Y:S01]  /*bae40*/  IADD3 R12, PT, PT, R11, R8, R12 ;  /* 0x000000080b0c7210 */ /* 0x000fe20007ffe00c */
[----:B------:R-:W-:Y:S06]  /*bae50*/  @P0 BRA `(.L_x_2153) ;  /* 0xfffffff800140947 */ /* 0x000fec000383ffff */
[----:B------:R-:W1:Y:S01]  /*bae60*/  LDC.64 R26, c[0x3][0x128] ;  /* 0x00c04a00ff1a7b82 */ /* 0x000e620000000a00 */
[----:B------:R-:W-:Y:S01]  /*bae70*/  VIADD R17, R17, 0xbb67ae85 ;  /* 0xbb67ae8511117836 */ /* 0x000fe20000000000 */
[----:B------:R-:W-:Y:S01]  /*bae80*/  CS2R R6, SRZ ;  /* 0x0000000000067805 */ /* 0x000fe2000001ff00 */
[----:B------:R-:W-:Y:S01]  /*bae90*/  VIADD R18, R22, 0x3c6ef372 ;  /* 0x3c6ef37216127836 */ /* 0x000fe20000000000 */
[----:B------:R-:W-:Y:S01]  /*baea0*/  CS2R R8, SRZ ;  /* 0x0000000000087805 */ /* 0x000fe2000001ff00 */
[----:B------:R-:W-:Y:S01]  /*baeb0*/  VIADD R19, R25, 0xa54ff53a ;  /* 0xa54ff53a19137836 */ /* 0x000fe20000000000 */
[----:B------:R-:W-:Y:S01]  /*baec0*/  PRMT R17, R17, 0x123, RZ ;  /* 0x0000012311117816 */ /* 0x000fe200000000ff */
[----:B------:R-:W-:Y:S01]  /*baed0*/  VIADD R20, R20, 0x510e527f ;  /* 0x510e527f14147836 */ /* 0x000fe20000000000 */
[----:B------:R-:W-:Y:S01]  /*baee0*/  PRMT R18, R18, 0x123, RZ ;  /* 0x0000012312127816 */ /* 0x000fe200000000ff */
[----:B------:R-:W-:Y:S01]  /*baef0*/  VIADD R13, R23, 0x9b05688c ;  /* 0x9b05688c170d7836 */ /* 0x000fe20000000000 */
[----:B------:R-:W-:Y:S01]  /*baf00*/  PRMT R19, R19, 0x123, RZ ;  /* 0x0000012313137816 */ /* 0x000fe200000000ff */
[----:B------:R-:W-:Y:S01]  /*baf10*/  VIADD R14, R21, 0x1f83d9ab ;  /* 0x1f83d9ab150e7836 */ /* 0x000fe20000000000 */
[----:B------:R-:W2:Y:S01]  /*baf20*/  LDC.64 R24, c[0x3][0x130] ;  /* 0x00c04c00ff187b82 */ /* 0x000ea20000000a00 */
[----:B------:R-:W-:Y:S01]  /*baf30*/  VIADD R15, R28, 0x5be0cd19 ;  /* 0x5be0cd191c0f7836 */ /* 0x000fe20000000000 */
[----:B------:R-:W-:Y:S01]  /*baf40*/  PRMT R13, R13, 0x123, RZ ;  /* 0x000001230d0d7816 */ /* 0x000fe200000000ff */
[----:B------:R-:W-:Y:S01]  /*baf50*/  VIADD R16, R12, 0x6a09e667 ;  /* 0x6a09e6670c107836 */ /* 0x000fe20000000000 */
[----:B------:R-:W-:Y:S01]  /*baf60*/  PRMT R12, R20, 0x123, RZ ;  /* 0x00000123140c7816 */ /* 0x000fe200000000ff */
[----:B------:R-:W-:Y:S01]  /*baf70*/  IMAD.MOV.U32 R4, RZ, RZ, 0x80 ;  /* 0x00000080ff047424 */ /* 0x000fe200078e00ff */
[----:B------:R-:W-:Y:S01]  /*baf80*/  PRMT R14, R14, 0x123, RZ ;  /* 0x000001230e0e7816 */ /* 0x000fe200000000ff */
[----:B------:R-:W-:Y:S01]  /*baf90*/  IMAD.MOV.U32 R5, RZ, RZ, RZ ;  /* 0x000000ffff057224 */ /* 0x000fe200078e00ff */
[----:B------:R-:W-:Y:S01]  /*bafa0*/  PRMT R15, R15, 0x123, RZ ;  /* 0x000001230f0f7816 */ /* 0x000fe200000000ff */
[----:B------:R-:W-:Y:S01]  /*bafb0*/  IMAD.MOV.U32 R10, RZ, RZ, 0x100 ;  /* 0x00000100ff0a7424 */ /* 0x000fe200078e00ff */
[----:B------:R-:W-:Y:S01]  /*bafc0*/  PRMT R16, R16, 0x123, RZ ;  /* 0x0000012310107816 */ /* 0x000fe200000000ff */
[----:B------:R-:W-:Y:S01]  /*bafd0*/  IMAD.MOV.U32 R11, RZ, RZ, RZ ;  /* 0x000000ffff0b7224 */ /* 0x000fe200078e00ff */
[----:B------:R-:W3:Y:S01]  /*bafe0*/  LDC.64 R28, c[0x3][0x268] ;  /* 0x00c09a00ff1c7b82 */ /* 0x000ee20000000a00 */
[--C-:B-1----:R-:W-:Y:S01]  /*baff0*/  IMAD R23, R26, 0x4, R1.reuse ;  /* 0x000000041a177824 */ /* 0x102fe200078e0201 */
[----:B------:R1:W-:Y:S01]  /*bb000*/  STL.128 [R1+0x20], R4 ;  /* 0x0000200401007387 */ /* 0x0003e20000100c00 */
[----:B------:R-:W4:Y:S03]  /*bb010*/  LDCU.128 UR40, c[0x3][0x4e0] ;  /* 0x00c09c00ff2877ac */ /* 0x000f260008000c00 */
[----:B------:R5:W-:Y:S01]  /*bb020*/  STL.128 [R1+0x30], R8 ;  /* 0x0000300801007387 */ /* 0x000be20000100c00 */
[----:B------:R-:W0:Y:S03]  /*bb030*/  LDCU.128 UR20, c[0x3][0x3b0] ;  /* 0x00c07600ff1477ac */ /* 0x000e260008000c00 */
[----:B------:R4:W-:Y:S01]  /*bb040*/  STL.128 [R1+0x10], R12 ;  /* 0x0000100c01007387 */ /* 0x0009e20000100c00 */
[----:B------:R-:W0:Y:S03]  /*bb050*/  LDCU.128 UR44, c[0x3][0x4f0] ;  /* 0x00c09e00ff2c77ac */ /* 0x000e260008000c00 */
[----:B------:R0:W-:Y:S01]  /*bb060*/  STL.128 [R1], R16 ;  /* 0x0000001001007387 */ /* 0x0001e20000100c00 */
[----:B------:R-:W0:Y:S03]  /*bb070*/  LDCU.128 UR48, c[0x3][0x400] ;  /* 0x00c08000ff3077ac */ /* 0x000e260008000c00 */
[----:B------:R-:W4:Y:S01]  /*bb080*/  LDL R23, [R23] ;  /* 0x0000000017177983 */ /* 0x000f220000100800 */
[--C-:B------:R-:W-:Y:S01]  /*bb090*/  IMAD R21, R27, 0x4, R1.reuse ;  /* 0x000000041b157824 */ /* 0x100fe200078e0201 */
[----:B-1----:R-:W1:Y:S05]  /*bb0a0*/  LDC.64 R6, c[0x3][0x140] ;  /* 0x00c05000ff067b82 */ /* 0x002e6a0000000a00 */
[----:B------:R-:W4:Y:S01]  /*bb0b0*/  LDL R21, [R21] ;  /* 0x0000000015157983 */ /* 0x000f220000100800 */
[----:B---3--:R-:W-:-:S02]  /*bb0c0*/  IMAD R2, R28, 0x4, R1 ;  /* 0x000000041c027824 */ /* 0x008fc400078e0201 */
[--C-:B--2---:R-:W-:Y:S01]  /*bb0d0*/  IMAD R5, R24, 0x4, R1.reuse ;  /* 0x0000000418057824 */ /* 0x104fe200078e0201 */
[----:B------:R-:W2:Y:S03]  /*bb0e0*/  LDC.64 R26, c[0x3][0x270] ;  /* 0x00c09c00ff1a7b82 */ /* 0x000ea60000000a00 */
[----:B------:R-:W3:Y:S01]  /*bb0f0*/  LDL R2, [R2] ;  /* 0x0000000002027983 */ /* 0x000ee20000100800 */
[----:B------:R-:W-:-:S03]  /*bb100*/  IMAD R4, R29, 0x4, R1 ;  /* 0x000000041d047824 */ /* 0x000fc600078e0201 */
[----:B------:R-:W3:Y:S01]  /*bb110*/  LDL R5, [R5] ;  /* 0x0000000005057983 */ /* 0x000ee20000100800 */
[----:B------:R-:W0:Y:S03]  /*bb120*/  LDC.64 R28, c[0x3][0x138] ;  /* 0x00c04e00ff1c7b82 */ /* 0x000e260000000a00 */
[----:B------:R-:W3:Y:S01]  /*bb130*/  LDL R4, [R4] ;  /* 0x0000000004047983 */ /* 0x000ee20000100800 */
[----:B------:R-:W-:-:S04]  /*bb140*/  IMAD R25, R25, 0x4, R1 ;  /* 0x0000000419197824 */ /* 0x000fc800078e0201 */
[----:B-----5:R-:W5:Y:S01]  /*bb150*/  LDC.64 R8, c[0x3][0x278] ;  /* 0x00c09e00ff087b82 */ /* 0x020f620000000a00 */
[----:B------:R1:W3:Y:S01]  /*bb160*/  LDL R35, [R25] ;  /* 0x0000000019237983 */ /* 0x0002e20000100800 */
[----:B--2---:R-:W-:-:S06]  /*bb170*/  IMAD R26, R26, 0x4, R1 ;  /* 0x000000041a1a7824 */ /* 0x004fcc00078e0201 */
[----:B----4-:R-:W2:Y:S01]  /*bb180*/  LDC.64 R12, c[0x3][0x158] ;  /* 0x00c05600ff0c7b82 */ /* 0x010ea20000000a00 */
[----:B------:R4:W3:Y:S01]  /*bb190*/  LDL R34, [R26] ;  /* 0x000000001a227983 */ /* 0x0008e20000100800 */
[----:B0-----:R-:W-:-:S06]  /*bb1a0*/  IMAD R37, R28, 0x4, R1 ;  /* 0x000000041c257824 */ /* 0x001fcc00078e0201 */
[----:B------:R-:W0:Y:S01]  /*bb1b0*/  LDC.64 R10, c[0x3][0x3a8] ;  /* 0x00c0ea00ff0a7b82 */ /* 0x000e220000000a00 */
[--C-:B------:R-:W-:Y:S01]  /*bb1c0*/  IMAD R27, R27, 0x4, R1.reuse ;  /* 0x000000041b1b7824 */ /* 0x100fe200078e0201 */
[----:B------:R-:W3:Y:S06]  /*bb1d0*/  LDL R37, [R37] ;  /* 0x0000000025257983 */ /* 0x000eec0000100800 */
[----:B------:R-:W0:Y:S01]  /*bb1e0*/  LDC.64 R14, c[0x3][0x298] ;  /* 0x00c0a600ff0e7b82 */ /* 0x000e220000000a00 */
[----:B------:R4:W3:Y:S01]  /*bb1f0*/  LDL R36, [R27] ;  /* 0x000000001b247983 */ /* 0x0008e20000100800 */
[----:B------:R-:W-:-:S02]  /*bb200*/  IMAD R29, R29, 0x4, R1 ;  /* 0x000000041d1d7824 */ /* 0x000fc400078e0201 */
[----:B-----5:R-:W-:-:S04]  /*bb210*/  IMAD R28, R8, 0x4, R1 ;  /* 0x00000004081c7824 */ /* 0x020fc800078e0201 */
[----:B------:R-:W5:Y:S04]  /*bb220*/  LDL R29, [R29] ;  /* 0x000000001d1d7983 */ /* 0x000f680000100800 */
[----:B------:R-:W5:Y:S01]  /*bb230*/  LDL R28, [R28] ;  /* 0x000000001c1c7983 */ /* 0x000f620000100800 */
[--C-:B-1----:R-:W-:Y:S02]  /*bb240*/  IMAD R25, R6, 0x4, R1.reuse ;  /* 0x0000000406197824 */ /* 0x102fe400078e0201 */
[--C-:B------:R-:W-:Y:S02]  /*bb250*/  IMAD R24, R9, 0x4, R1.reuse ;  /* 0x0000000409187824 */ /* 0x100fe400078e0201 */
[----:B------:R-:W1:Y:S02]  /*bb260*/  LDC.64 R8, c[0x3][0x280] ;  /* 0x00c0a000ff087b82 */ /* 0x000e640000000a00 */
[----:B------:R-:W5:Y:S04]  /*bb270*/  LDL R25, [R25] ;  /* 0x0000000019197983 */ /* 0x000f680000100800 */
[----:B------:R-:W5:Y:S01]  /*bb280*/  LDL R24, [R24] ;  /* 0x0000000018187983 */ /* 0x000f620000100800 */
[----:B------:R-:W-:-:S02]  /*bb290*/  IMAD R17, R7, 0x4, R1 ;  /* 0x0000000407117824 */ /* 0x000fc400078e0201 */
[----:B------:R-:W2:Y:S04]  /*bb2a0*/  LDC.64 R6, c[0x3][0x148] ;  /* 0x00c05200ff067b82 */ /* 0x000ea80000000a00 */
[----:B------:R-:W5:Y:S01]  /*bb2b0*/  LDL R17, [R17] ;  /* 0x0000000011117983 */ /* 0x000f620000100800 */
[----:B-1----:R-:W-:-:S06]  /*bb2c0*/  IMAD R19, R8, 0x4, R1 ;  /* 0x0000000408137824 */ /* 0x002fcc00078e0201 */
[----:B------:R-:W5:Y:S01]  /*bb2d0*/  LDL R19, [R19] ;  /* 0x0000000013137983 */ /* 0x000f620000100800 */
[--C-:B--2---:R-:W-:Y:S02]  /*bb2e0*/  IMAD R16, R6, 0x4, R1.reuse ;  /* 0x0000000406107824 */ /* 0x104fe400078e0201 */
[--C-:B------:R-:W-:Y:S02]  /*bb2f0*/  IMAD R18, R9, 0x4, R1.reuse ;  /* 0x0000000409127824 */ /* 0x100fe400078e0201 */
[----:B------:R-:W1:Y:S02]  /*bb300*/  LDC.64 R8, c[0x3][0x288] ;  /* 0x00c0a200ff087b82 */ /* 0x000e640000000a00 */
[----:B------:R-:W2:Y:S04]  /*bb310*/  LDL R16, [R16] ;  /* 0x0000000010107983 */ /* 0x000ea80000100800 */
[----:B------:R-:W2:Y:S01]  /*bb320*/  LDL R18, [R18] ;  /* 0x0000000012127983 */ /* 0x000ea20000100800 */
[----:B------:R-:W-:-:S02]  /*bb330*/  IMAD R20, R7, 0x4, R1 ;  /* 0x0000000407147824 */ /* 0x000fc400078e0201 */
[----:B------:R-:W4:Y:S04]  /*bb340*/  LDC.64 R6, c[0x3][0x150] ;  /* 0x00c05400ff067b82 */ /* 0x000f280000000a00 */
[----:B------:R-:W2:Y:S01]  /*bb350*/  LDL R20, [R20] ;  /* 0x0000000014147983 */ /* 0x000ea20000100800 */
[----:B-1----:R-:W-:-:S06]  /*bb360*/  IMAD R22, R8, 0x4, R1 ;  /* 0x0000000408167824 */ /* 0x002fcc00078e0201 */
[----:B------:R-:W2:Y:S01]  /*bb370*/  LDL R22, [R22] ;  /* 0x0000000016167983 */ /* 0x000ea20000100800 */
[--C-:B----4-:R-:W-:Y:S02]  /*bb380*/  IMAD R26, R6, 0x4, R1.reuse ;  /* 0x00000004061a7824 */ /* 0x110fe400078e0201 */
[--C-:B------:R-:W-:Y:S02]  /*bb390*/  IMAD R27, R9, 0x4, R1.reuse ;  /* 0x00000004091b7824 */ /* 0x100fe400078e0201 */
[----:B------:R-:W1:Y:S02]  /*bb3a0*/  LDC.64 R8, c[0x3][0x290] ;  /* 0x00c0a400ff087b82 */ /* 0x000e640000000a00 */
[----:B------:R-:W4:Y:S04]  /*bb3b0*/  LDL R26, [R26] ;  /* 0x000000001a1a7983 */ /* 0x000f280000100800 */
[----:B------:R-:W4:Y:S01]  /*bb3c0*/  LDL R27, [R27] ;  /* 0x000000001b1b7983 */ /* 0x000f220000100800 */
[----:B------:R-:W-:-:S02]  /*bb3d0*/  IMAD R30, R7, 0x4, R1 ;  /* 0x00000004071e7824 */ /* 0x000fc400078e0201 */
[----:B------:R-:W0:Y:S04]  /*bb3e0*/  LDC.64 R6, c[0x3][0x100] ;  /* 0x00c04000ff067b82 */ /* 0x000e280000000a00 */
[----:B------:R-:W4:Y:S01]  /*bb3f0*/  LDL R30, [R30] ;  /* 0x000000001e1e7983 */ /* 0x000f220000100800 */
[----:B-1----:R-:W-:-:S06]  /*bb400*/  IMAD R31, R8, 0x4, R1 ;  /* 0x00000004081f7824 */ /* 0x002fcc00078e0201 */
[----:B------:R-:W4:Y:S01]  /*bb410*/  LDL R31, [R31] ;  /* 0x000000001f1f7983 */ /* 0x000f220000100800 */
[--C-:B------:R-:W-:Y:S02]  /*bb420*/  IMAD R33, R12, 0x4, R1.reuse ;  /* 0x000000040c217824 */ /* 0x100fe400078e0201 */
[--C-:B------:R-:W-:Y:S02]  /*bb430*/  IMAD R32, R9, 0x4, R1.reuse ;  /* 0x0000000409207824 */ /* 0x100fe400078e0201 */
[----:B------:R-:W3:Y:S02]  /*bb440*/  LDC.64 R8, c[0x3][0x110] ;  /* 0x00c04400ff087b82 */ /* 0x000ee40000000a00 */
[----:B------:R-:W4:Y:S04]  /*bb450*/  LDL R33, [R33] ;  /* 0x0000000021217983 */ /* 0x000f280000100800 */
[----:B------:R-:W4:Y:S01]  /*bb460*/  LDL R32, [R32] ;  /* 0x0000000020207983 */ /* 0x000f220000100800 */
[----:B------:R-:W-:-:S02]  /*bb470*/  IMAD R39, R13, 0x4, R1 ;  /* 0x000000040d277824 */ /* 0x000fc400078e0201 */
[----:B------:R-:W1:Y:S01]  /*bb480*/  LDC.64 R12, c[0x3][0x160] ;  /* 0x00c05800ff0c7b82 */ /* 0x000e620000000a00 */
[----:B0-----:R-:W-:-:S06]  /*bb490*/  IMAD R14, R14, 0x4, R1 ;  /* 0x000000040e0e7824 */ /* 0x001fcc00078e0201 */
[----:B------:R-:W4:Y:S01]  /*bb4a0*/  LDL R14, [R14] ;  /* 0x000000000e0e7983 */ /* 0x000f220000100800 */
[----:B-1----:R-:W-:Y:S01]  /*bb4b0*/  IMAD R46, R13, 0x4, R1 ;  /* 0x000000040d2e7824 */ /* 0x002fe200078e0201 */
[----:B------:R-:W-:-:S04]  /*bb4c0*/  IADD3 R23, PT, PT, R23, -0x3175b9fe, R6 ;  /* 0xce8a460217177810 */ /* 0x000fc80007ffe006 */
[----:B------:R-:W-:Y:S02]  /*bb4d0*/  SHF.L.W.U32.HI R10, R23, R10, R23 ;  /* 0x0000000a170a7219 */ /* 0x000fe40000010e17 */
[----:B------:R0:W4:Y:S03]  /*bb4e0*/  LDL R23, [R39] ;  /* 0x0000000027177983 */ /* 0x0001260000100800 */
[----:B------:R-:W-:-:S05]  /*bb4f0*/  VIADD R44, R10, 0xc3d2e1f0 ;  /* 0xc3d2e1f00a2c7836 */ /* 0x000fca0000000000 */
[----:B------:R-:W-:-:S04]  /*bb500*/  LOP3.LUT R10, R44, 0x4be51eb, RZ, 0x3c, !PT ;  /* 0x04be51eb2c0a7812 */ /* 0x000fc800078e3cff */
[----:B------:R-:W-:-:S05]  /*bb510*/  IADD3 R10, PT, PT, R10, R6, R21 ;  /* 0x000000060a0a7210 */ /* 0x000fca0007ffe015 */
[----:B------:R-:W-:Y:S01]  /*bb520*/  VIADD R10, R10, 0xc3d2e1f0 ;  /* 0xc3d2e1f00a0a7836 */ /* 0x000fe20000000000 */
[----:B---3--:R-:W-:-:S04]  /*bb530*/  IADD3 R2, PT, PT, R2, 0x77777777, R9 ;  /* 0x7777777702027810 */ /* 0x008fc80007ffe009 */
[----:B------:R-:W-:Y:S02]  /*bb540*/  SHF.L.W.U32.HI R11, R10, R11, R10 ;  /* 0x0000000b0a0b7219 */ /* 0x000fe40000010e0a */
[----:B------:R-:W-:-:S03]  /*bb550*/  SHF.L.W.U32.HI R38, R2, UR42, R2 ;  /* 0x0000002a02267c19 */ /* 0x000fc60008010e02 */
[----:B------:R-:W-:Y:S02]  /*bb560*/  VIADD R21, R11, 0x10325476 ;  /* 0x103254760b157836 */ /* 0x000fe40000000000 */
[----:B------:R-:W-:Y:S01]  /*bb570*/  VIADD R38, R38, 0xc3d2e1f0 ;  /* 0xc3d2e1f026267836 */ /* 0x000fe20000000000 */
[----:B------:R-:W1:Y:S01]  /*bb580*/  LDC.64 R10, c[0x3][0x2a0] ;  /* 0x00c0a800ff0a7b82 */ /* 0x000e620000000a00 */
[----:B------:R-:W-:Y:S01]  /*bb590*/  IMAD R2, R12, 0x4, R1 ;  /* 0x000000040c027824 */ /* 0x000fe200078e0201 */
[----:B0-----:R-:W-:Y:S01]  /*bb5a0*/  LOP3.LUT R39, R44, 0x36ae27bf, R21, 0x96, !PT ;  /* 0x36ae27bf2c277812 */ /* 0x001fe200078e9615 */
[----:B------:R-:W-:Y:S01]  /*bb5b0*/  IMAD R12, R15, 0x4, R1 ;  /* 0x000000040f0c7824 */ /* 0x000fe200078e0201 */
[----:B------:R-:W-:Y:S02]  /*bb5c0*/  LOP3.LUT R15, R38, 0xffcdaf9d, RZ, 0x3c, !PT ;  /* 0xffcdaf9d260f7812 */ /* 0x000fe400078e3cff */
[----:B------:R-:W-:Y:S01]  /*bb5d0*/  IADD3 R5, PT, PT, R39, R6, R5 ;  /* 0x0000000627057210 */ /* 0x000fe20007ffe005 */
[----:B------:R-:W3:Y:S01]  /*bb5e0*/  LDL R2, [R2] ;  /* 0x0000000002027983 */ /* 0x000ee20000100800 */
[----:B------:R-:W-:-:S03]  /*bb5f0*/  IADD3 R4, PT, PT, R15, R9, R4 ;  /* 0x000000090f047210 */ /* 0x000fc60007ffe004 */
[----:B------:R-:W-:Y:S01]  /*bb600*/  VIADD R5, R5, 0x10325476 ;  /* 0x1032547605057836 */ /* 0x000fe20000000000 */
[----:B------:R-:W3:Y:S01]  /*bb610*/  LDL R12, [R12] ;  /* 0x000000000c0c7983 */ /* 0x000ee20000100800 */
[----:B------:R-:W-:-:S03]  /*bb620*/  VIADD R4, R4, 0xc3d2e1f0 ;  /* 0xc3d2e1f004047836 */ /* 0x000fc60000000000 */
[----:B------:R-:W-:Y:S02]  /*bb630*/  SHF.L.W.U32.HI R39, R5, UR20, R5 ;  /* 0x0000001405277c19 */ /* 0x000fe40008010e05 */
[----:B------:R-:W-:Y:S02]  /*bb640*/  SHF.L.W.U32.HI R41, R4, UR43, R4 ;  /* 0x0000002b04297c19 */ /* 0x000fe40008010e04 */
[----:B------:R-:W-:Y:S01]  /*bb650*/  SHF.L.W.U32.HI R44, R44, 0xa, R44 ;  /* 0x0000000a2c2c7819 */ /* 0x000fe20000010e2c */
[----:B------:R-:W-:Y:S01]  /*bb660*/  VIADD R39, R39, 0xeb73fa62 ;  /* 0xeb73fa6227277836 */ /* 0x000fe20000000000 */
[----:B------:R-:W0:Y:S01]  /*bb670*/  LDC.64 R4, c[0x3][0x168] ;  /* 0x00c05a00ff047b82 */ /* 0x000e220000000a00 */
[----:B------:R-:W-:-:S03]  /*bb680*/  VIADD R41, R41, 0x10325476 ;  /* 0x1032547629297836 */ /* 0x000fc60000000000 */
[----:B------:R-:W-:Y:S02]  /*bb690*/  LOP3.LUT R15, R39, R21, R44, 0x96, !PT ;  /* 0x00000015270f7212 */ /* 0x000fe400078e962c */
[----:B------:R-:W-:Y:S02]  /*bb6a0*/  LOP3.LUT R13, R41, 0xc951d840, R38, 0x1e, !PT ;  /* 0xc951d840290d7812 */ /* 0x000fe400078e1e26 */
[----:B------:R-:W-:Y:S02]  /*bb6b0*/  IADD3 R35, PT, PT, R15, R6, R35 ;  /* 0x000000060f237210 */ /* 0x000fe40007ffe023 */
[----:B------:R-:W-:Y:S01]  /*bb6c0*/  IADD3 R34, PT, PT, R13, R9, R34 ;  /* 0x000000090d227210 */ /* 0x000fe20007ffe022 */
[----:B-1----:R-:W-:Y:S01]  /*bb6d0*/  IMAD R45, R10, 0x4, R1 ;  /* 0x000000040a2d7824 */ /* 0x002fe200078e0201 */
[----:B------:R1:W3:Y:S01]  /*bb6e0*/  LDL R15, [R46] ;  /* 0x000000002e0f7983 */ /* 0x0002e20000100800 */
[----:B------:R-:W-:Y:S02]  /*bb6f0*/  VIADD R35, R35, 0xeb73fa62 ;  /* 0xeb73fa6223237836 */ /* 0x000fe40000000000 */
[----:B------:R-:W-:Y:S01]  /*bb700*/  VIADD R34, R34, 0x10325476 ;  /* 0x1032547622227836 */ /* 0x000fe20000000000 */
[----:B------:R5:W3:Y:S02]  /*bb710*/  LDL R13, [R45] ;  /* 0x000000002d0d7983 */ /* 0x000ae40000100800 */
[----:B------:R-:W-:-:S02]  /*bb720*/  SHF.L.W.U32.HI R43, R35, UR21, R35 ;  /* 0x00000015232b7c19 */ /* 0x000fc40008010e23 */
[----:B------:R-:W-:Y:S02]  /*bb730*/  SHF.L.W.U32.HI R42, R34, UR44, R34 ;  /* 0x0000002c222a7c19 */ /* 0x000fe40008010e22 */
[----:B------:R-:W-:Y:S01]  /*bb740*/  SHF.L.W.U32.HI R40, R21, 0xa, R21 ;  /* 0x0000000a15287819 */ /* 0x000fe20000010e15 */
[----:B------:R-:W-:Y:S01]  /*bb750*/  VIADD R43, R43, 0x36ae27bf ;  /* 0x36ae27bf2b2b7836 */ /* 0x000fe20000000000 */
[----:B------:R-:W-:Y:S01]  /*bb760*/  SHF.L.W.U32.HI R35, R38, 0xa, R38 ;  /* 0x0000000a26237819 */ /* 0x000fe20000010e26 */
[----:B------:R-:W-:-:S03]  /*bb770*/  VIADD R42, R42, 0xeb73fa62 ;  /* 0xeb73fa622a2a7836 */ /* 0x000fc60000000000 */
[----:B------:R-:W-:Y:S02]  /*bb780*/  LOP3.LUT R21, R43, R39, R40, 0x96, !PT ;  /* 0x000000272b157212 */ /* 0x000fe400078e9628 */
[----:B------:R-:W-:Y:S02]  /*bb790*/  LOP3.LUT R10, R42, R41, R35, 0x2d, !PT ;  /* 0x000000292a0a7212 */ /* 0x000fe400078e2d23 */
[----:B------:R-:W-:Y:S01]  /*bb7a0*/  IADD3 R21, PT, PT, R21, R6, R37 ;  /* 0x0000000615157210 */ /* 0x000fe20007ffe025 */
[--C-:B0-----:R-:W-:Y:S01]  /*bb7b0*/  IMAD R37, R4, 0x4, R1.reuse ;  /* 0x0000000404257824 */ /* 0x101fe200078e0201 */
[----:B------:R-:W-:Y:S01]  /*bb7c0*/  IADD3 R36, PT, PT, R10, R9, R36 ;  /* 0x000000090a247210 */ /* 0x000fe20007ffe024 */
[----:B------:R-:W-:Y:S01]  /*bb7d0*/  IMAD R34, R11, 0x4, R1 ;  /* 0x000000040b227824 */ /* 0x000fe200078e0201 */
[----:B------:R-:W-:Y:S01]  /*bb7e0*/  UIADD3 UR20, UPT, UPT, -UR22, 0x20, URZ ;  /* 0x0000002016147890 */ /* 0x000fe2000fffe1ff */
[----:B------:R-:W0:Y:S01]  /*bb7f0*/  LDC.64 R10, c[0x3][0x2a8] ;  /* 0x00c0aa00ff0a7b82 */ /* 0x000e220000000a00 */
[----:B------:R-:W-:-:S02]  /*bb800*/  VIADD R4, R21, 0x36ae27bf ;  /* 0x36ae27bf15047836 */ /* 0x000fc40000000000 */
[----:B------:R-:W-:Y:S01]  /*bb810*/  VIADD R36, R36, 0xeb73fa62 ;  /* 0xeb73fa6224247836 */ /* 0x000fe20000000000 */
[----:B------:R-:W3:Y:S02]  /*bb820*/  LDL R34, [R34] ;  /* 0x0000000022227983 */ /* 0x000ee40000100800 */
[----:B------:R-:W-:Y:S02]  /*bb830*/  SHF.L.U32 R47, R4, UR22, RZ ;  /* 0x00000016042f7c19 */ /* 0x000fe400080006ff */
[----:B------:R-:W-:Y:S01]  /*bb840*/  SHF.R.U32.HI R4, RZ, UR20, R4 ;  /* 0x00000014ff047c19 */ /* 0x000fe20008011604 */
[----:B------:R0:W3:Y:S01]  /*bb850*/  LDL R21, [R37] ;  /* 0x0000000025157983 */ /* 0x0000e20000100800 */
[----:B------:R-:W-:Y:S02]  /*bb860*/  SHF.L.W.U32.HI R36, R36, UR45, R36 ;  /* 0x0000002d24247c19 */ /* 0x000fe40008010e24 */
[----:B------:R-:W-:Y:S02]  /*bb870*/  IADD3 R47, PT, PT, R4, R47, R44 ;  /* 0x0000002f042f7210 */ /* 0x000fe40007ffe02c */
[----:B-1----:R-:W-:Y:S01]  /*bb880*/  SHF.L.W.U32.HI R46, R39, 0xa, R39 ;  /* 0x0000000a272e7819 */ /* 0x002fe20000010e27 */
[----:B------:R-:W-:Y:S01]  /*bb890*/  VIADD R39, R36, 0x36ae27bf ;  /* 0x36ae27bf24277836 */ /* 0x000fe20000000000 */
[----:B------:R-:W-:-:S02]  /*bb8a0*/  SHF.L.W.U32.HI R38, R41, 0xa, R41 ;  /* 0x0000000a29267819 */ /* 0x000fc40000010e29 */
[----:B------:R-:W-:Y:S02]  /*bb8b0*/  LOP3.LUT R36, R47, R43, R46, 0x96, !PT ;  /* 0x0000002b2f247212 */ /* 0x000fe400078e962e */
[----:B------:R-:W-:Y:S02]  /*bb8c0*/  LOP3.LUT R4, R39, R42, R38, 0x2d, !PT ;  /* 0x0000002a27047212 */ /* 0x000fe400078e2d26 */
[----:B-----5:R-:W-:Y:S01]  /*bb8d0*/  IADD3 R29, PT, PT, R29, R36, R44 ;  /* 0x000000241d1d7210 */ /* 0x020fe20007ffe02c */
[--C-:B------:R-:W-:Y:S01]  /*bb8e0*/  IMAD R45, R5, 0x4, R1.reuse ;  /* 0x00000004052d7824 */ /* 0x100fe200078e0201 */
[----:B------:R-:W-:Y:S01]  /*bb8f0*/  IADD3 R28, PT, PT, R4, R9, R28 ;  /* 0x00000009041c7210 */ /* 0x000fe20007ffe01c */
[----:B------:R-:W-:Y:S01]  /*bb900*/  UIADD3 UR21, UPT, UPT, -UR23, 0x20, URZ ;  /* 0x0000002017157890 */ /* 0x000fe2000fffe1ff */
[----:B------:R-:W1:Y:S01]  /*bb910*/  LDC.64 R4, c[0x3][0x170] ;  /* 0x00c05c00ff047b82 */ /* 0x000e620000000a00 */
[----:B------:R-:W-:Y:S02]  /*bb920*/  IMAD.IADD R36, R29, 0x1, R6 ;  /* 0x000000011d247824 */ /* 0x000fe400078e0206 */
[----:B0-----:R-:W-:-:S02]  /*bb930*/  IMAD R29, R10, 0x4, R1 ;  /* 0x000000040a1d7824 */ /* 0x001fc400078e0201 */
[----:B------:R-:W-:Y:S02]  /*bb940*/  VIADD R10, R28, 0x36ae27bf ;  /* 0x36ae27bf1c0a7836 */ /* 0x000fe40000000000 */
[----:B------:R0:W5:Y:S01]  /*bb950*/  LDL R28, [R45] ;  /* 0x000000002d1c7983 */ /* 0x0001620000100800 */
[----:B------:R-:W-:-:S03]  /*bb960*/  UIADD3 UR20, UPT, UPT, -UR46, 0x20, URZ ;  /* 0x000000202e147890 */ /* 0x000fc6000fffe1ff */
[----:B------:R-:W5:Y:S01]  /*bb970*/  LDL R29, [R29] ;  /* 0x000000001d1d7983 */ /* 0x000f620000100800 */
[----:B------:R-:W-:Y:S02]  /*bb980*/  SHF.L.U32 R37, R36, UR23, RZ ;  /* 0x0000001724257c19 */ /* 0x000fe400080006ff */
[----:B------:R-:W-:Y:S02]  /*bb990*/  SHF.R.U32.HI R36, RZ, UR21, R36 ;  /* 0x00000015ff247c19 */ /* 0x000fe40008011624 */
[----:B------:R-:W-:Y:S02]  /*bb9a0*/  SHF.L.W.U32.HI R43, R43, 0xa, R43 ;  /* 0x0000000a2b2b7819 */ /* 0x000fe40000010e2b */
[----:B------:R-:W-:Y:S02]  /*bb9b0*/  IADD3 R36, PT, PT, R36, R37, R40 ;  /* 0x0000002524247210 */ /* 0x000fe40007ffe028 */
[----:B------:R-:W-:Y:S02]  /*bb9c0*/  SHF.L.U32 R44, R10, UR46, RZ ;  /* 0x0000002e0a2c7c19 */ /* 0x000fe400080006ff */
[----:B------:R-:W-:Y:S01]  /*bb9d0*/  SHF.R.U32.HI R10, RZ, UR20, R10 ;  /* 0x00000014ff0a7c19 */ /* 0x000fe2000801160a */
[----:B------:R-:W0:Y:S01]  /*bb9e0*/  LDCU.128 UR20, c[0x3][0x3c0] ;  /* 0x00c07800ff1477ac */ /* 0x000e220008000c00 */
[----:B------:R-:W-:-:S02]  /*bb9f0*/  LOP3.LUT R37, R36, R47, R43, 0x96, !PT ;  /* 0x0000002f24257212 */ /* 0x000fc400078e962b */
[----:B------:R-:W-:Y:S02]  /*bba00*/  IADD3 R44, PT, PT, R10, R44, R35 ;  /* 0x0000002c0a2c7210 */ /* 0x000fe40007ffe023 */
[----:B------:R-:W-:Y:S02]  /*bba10*/  SHF.L.W.U32.HI R41, R42, 0xa, R42 ;  /* 0x0000000a2a297819 */ /* 0x000fe40000010e2a */
[----:B------:R-:W-:Y:S01]  /*bba20*/  IADD3 R37, PT, PT, R25, R37, R40 ;  /* 0x0000002519257210 */ /* 0x000fe20007ffe028 */
[----:B------:R-:W-:Y:S01]  /*bba30*/  IMAD R25, R11, 0x4, R1 ;  /* 0x000000040b197824 */ /* 0x000fe200078e0201 */
[----:B------:R-:W-:Y:S01]  /*bba40*/  LOP3.LUT R10, R44, R39, R41, 0x2d, !PT ;  /* 0x000000272c0a7212 */ /* 0x000fe200078e2d29 */
[----:B-1----:R-:W-:-:S03]  /*bba50*/  IMAD R48, R4, 0x4, R1 ;  /* 0x0000000404307824 */ /* 0x002fc600078e0201 */
[----:B------:R-:W-:Y:S01]  /*bba60*/  IADD3 R24, PT, PT, R24, R35, R10 ;  /* 0x0000002318187210 */ /* 0x000fe20007ffe00a */
[----:B------:R-:W5:Y:S01]  /*bba70*/  LDL R25, [R25] ;  /* 0x0000000019197983 */ /* 0x000f620000100800 */
[----:B------:R-:W1:Y:S01]  /*bba80*/  LDC.64 R10, c[0x3][0x2b0] ;  /* 0x00c0ac00ff0a7b82 */ /* 0x000e620000000a00 */
[----:B------:R-:W-:Y:S02]  /*bba90*/  UIADD3 UR42, UPT, UPT, -UR47, 0x20, URZ ;  /* 0x000000202f2a7890 */ /* 0x000fe4000fffe1ff */
[----:B------:R-:W-:Y:S02]  /*bbaa0*/  IMAD.IADD R4, R24, 0x1, R9 ;  /* 0x0000000118047824 */ /* 0x000fe400078e0209 */
[----:B------:R-:W5:Y:S01]  /*bbab0*/  LDL R24, [R48] ;  /* 0x0000000030187983 */ /* 0x000f620000100800 */
[----:B0-----:R-:W-:Y:S01]  /*bbac0*/  UIADD3 UR43, UPT, UPT, -UR20, 0x20, URZ ;  /* 0x00000020142b7890 */ /* 0x001fe2000fffe1ff */
[----:B------:R-:W-:Y:S01]  /*bbad0*/  IMAD.IADD R37, R37, 0x1, R6 ;  /* 0x0000000125257824 */ /* 0x000fe200078e0206 */
[----:B------:R-:W-:Y:S01]  /*bbae0*/  SHF.L.U32 R35, R4, UR47, RZ ;  /* 0x0000002f04237c19 */ /* 0x000fe200080006ff */
[----:B------:R-:W0:Y:S01]  /*bbaf0*/  LDCU.128 UR44, c[0x3][0x500] ;  /* 0x00c0a000ff2c77ac */ /* 0x000e220008000c00 */
[----:B------:R-:W-:-:S02]  /*bbb00*/  SHF.R.U32.HI R42, RZ, UR42, R4 ;  /* 0x0000002aff2a7c19 */ /* 0x000fc40008011604 */
[----:B------:R-:W-:Y:S02]  /*bbb10*/  SHF.L.U32 R45, R37, UR20, RZ ;  /* 0x00000014252d7c19 */ /* 0x000fe400080006ff */
[----:B------:R-:W-:Y:S02]  /*bbb20*/  SHF.R.U32.HI R40, RZ, UR43, R37 ;  /* 0x0000002bff287c19 */ /* 0x000fe40008011625 */
[----:B------:R-:W-:Y:S02]  /*bbb30*/  IADD3 R42, PT, PT, R42, R35, R38 ;  /* 0x000000232a2a7210 */ /* 0x000fe40007ffe026 */
[----:B------:R-:W-:Y:S02]  /*bbb40*/  SHF.L.W.U32.HI R39, R39, 0xa, R39 ;  /* 0x0000000a27277819 */ /* 0x000fe40000010e27 */
[----:B------:R-:W-:Y:S02]  /*bbb50*/  IADD3 R40, PT, PT, R40, R45, R46 ;  /* 0x0000002d28287210 */ /* 0x000fe40007ffe02e */
[----:B------:R-:W-:-:S02]  /*bbb60*/  SHF.L.W.U32.HI R47, R47, 0xa, R47 ;  /* 0x0000000a2f2f7819 */ /* 0x000fc40000010e2f */
[----:B------:R-:W-:Y:S02]  /*bbb70*/  LOP3.LUT R4, R42, R44, R39, 0x2d, !PT ;  /* 0x0000002c2a047212 */ /* 0x000fe400078e2d27 */
[----:B------:R-:W-:Y:S02]  /*bbb80*/  LOP3.LUT R35, R40, R36, R47, 0x96, !PT ;  /* 0x0000002428237212 */ /* 0x000fe400078e962f */
[----:B------:R-:W-:Y:S01]  /*bbb90*/  IADD3 R38, PT, PT, R19, R38, R4 ;  /* 0x0000002613267210 */ /* 0x000fe20007ffe004 */
[--C-:B-1----:R-:W-:Y:S01]  /*bbba0*/  IMAD R19, R10, 0x4, R1.reuse ;  /* 0x000000040a137824 */ /* 0x102fe200078e0201 */
[----:B------:R-:W-:Y:S01]  /*bbbb0*/  IADD3 R17, PT, PT, R17, R35, R46 ;  /* 0x0000002311117210 */ /* 0x000fe20007ffe02e */
[----:B------:R-:W-:Y:S02]  /*bbbc0*/  IMAD R35, R5, 0x4, R1 ;  /* 0x0000000405237824 */ /* 0x000fe400078e0201 */
[----:B------:R-:W1:Y:S02]  /*bbbd0*/  LDC.64 R4, c[0x3][0x178] ;  /* 0x00c05e00ff047b82 */ /* 0x000e640000000a00 */
[----:B------:R-:W5:Y:S01]  /*bbbe0*/  LDL R19, [R19] ;  /* 0x0000000013137983 */ /* 0x000f620000100800 */
[----:B------:R-:W-:Y:S01]  /*bbbf0*/  UIADD3 UR42, UPT, UPT, -UR21, 0x20, URZ ;  /* 0x00000020152a7890 */ /* 0x000fe2000fffe1ff */
[----:B------:R-:W-:-:S02]  /*bbc00*/  IMAD.IADD R17, R17, 0x1, R6 ;  /* 0x0000000111117824 */ /* 0x000fc400078e0206 */
[----:B------:R-:W5:Y:S01]  /*bbc10*/  LDL R35, [R35] ;  /* 0x0000000023237983 */ /* 0x000f620000100800 */
[----:B0-----:R-:W-:Y:S01]  /*bbc20*/  UIADD3 UR20, UPT, UPT, -UR44, 0x20, URZ ;  /* 0x000000202c147890 */ /* 0x001fe2000fffe1ff */
[----:B------:R-:W-:Y:S01]  /*bbc30*/  IMAD.IADD R10, R38, 0x1, R9 ;  /* 0x00000001260a7824 */ /* 0x000fe200078e0209 */
[----:B------:R-:W-:Y:S02]  /*bbc40*/  SHF.L.U32 R46, R17, UR21, RZ ;  /* 0x00000015112e7c19 */ /* 0x000fe400080006ff */
[----:B------:R-:W-:Y:S02]  /*bbc50*/  SHF.R.U32.HI R17, RZ, UR42, R17 ;  /* 0x0000002aff117c19 */ /* 0x000fe40008011611 */
[----:B------:R-:W-:Y:S02]  /*bbc60*/  SHF.L.W.U32.HI R45, R36, 0xa, R36 ;  /* 0x0000000a242d7819 */ /* 0x000fe40000010e24 */
[----:B------:R-:W-:Y:S02]  /*bbc70*/  IADD3 R38, PT, PT, R17, R46, R43 ;  /* 0x0000002e11267210 */ /* 0x000fe40007ffe02b */
[----:B------:R-:W-:-:S02]  /*bbc80*/  SHF.L.U32 R46, R10, UR44, RZ ;  /* 0x0000002c0a2e7c19 */ /* 0x000fc400080006ff */
[----:B------:R-:W-:Y:S02]  /*bbc90*/  SHF.R.U32.HI R37, RZ, UR20, R10 ;  /* 0x00000014ff257c19 */ /* 0x000fe4000801160a */
[----:B------:R-:W-:Y:S02]  /*bbca0*/  LOP3.LUT R10, R38, R40, R45, 0x96, !PT ;  /* 0x00000028260a7212 */ /* 0x000fe400078e962d */
[----:B------:R-:W-:Y:S02]  /*bbcb0*/  IADD3 R37, PT, PT, R37, R46, R41 ;  /* 0x0000002e25257210 */ /* 0x000fe40007ffe029 */
[----:B------:R-:W-:Y:S01]  /*bbcc0*/  SHF.L.W.U32.HI R44, R44, 0xa, R44 ;  /* 0x0000000a2c2c7819 */ /* 0x000fe20000010e2c */
[----:B-1----:R-:W-:Y:S01]  /*bbcd0*/  IMAD R36, R4, 0x4, R1 ;  /* 0x0000000404247824 */ /* 0x002fe200078e0201 */
[----:B--2---:R-:W-:Y:S01]  /*bbce0*/  IADD3 R43, PT, PT, R16, R10, R43 ;  /* 0x0000000a102b7210 */ /* 0x004fe20007ffe02b */
[----:B------:R-:W-:Y:S01]  /*bbcf0*/  IMAD R17, R11, 0x4, R1 ;  /* 0x000000040b117824 */ /* 0x000fe200078e0201 */
[----:B------:R-:W-:Y:S01]  /*bbd00*/  LOP3.LUT R16, R37, R42, R44, 0x2d, !PT ;  /* 0x0000002a25107212 */ /* 0x000fe200078e2d2c */
[----:B------:R-:W0:Y:S02]  /*bbd10*/  LDC.64 R10, c[0x3][0x2b8] ;  /* 0x00c0ae00ff0a7b82 */ /* 0x000e240000000a00 */
[----:B------:R-:W2:Y:S01]  /*bbd20*/  LDL R36, [R36] ;  /* 0x0000000024247983 */ /* 0x000ea20000100800 */
[----:B------:R-:W-:Y:S01]  /*bbd30*/  IADD3 R16, PT, PT, R18, R41, R16 ;  /* 0x0000002912107210 */ /* 0x000fe20007ffe010 */
[----:B------:R-:W-:-:S02]  /*bbd40*/  UIADD3 UR21, UPT, UPT, -UR22, 0x20, URZ ;  /* 0x0000002016157890 */ /* 0x000fc4000fffe1ff */
[----:B------:R1:W2:Y:S01]  /*bbd50*/  LDL R18, [R17] ;  /* 0x0000000011127983 */ /* 0x0002a20000100800 */
[----:B------:R-:W-:Y:S01]  /*bbd60*/  IMAD.IADD R43, R43, 0x1, R6 ;  /* 0x000000012b2b7824 */ /* 0x000fe200078e0206 */
[----:B------:R-:W-:Y:S01]  /*bbd70*/  UIADD3 UR20, UPT, UPT, -UR45, 0x20, URZ ;  /* 0x000000202d147890 */ /* 0x000fe2000fffe1ff */
[----:B------:R-:W-:-:S03]  /*bbd80*/  IMAD.IADD R16, R16, 0x1, R9 ;  /* 0x0000000110107824 */ /* 0x000fc600078e0209 */
[----:B------:R-:W-:Y:S02]  /*bbd90*/  SHF.L.U32 R46, R43, UR22, RZ ;  /* 0x000000162b2e7c19 */ /* 0x000fe400080006ff */
[----:B------:R-:W-:-:S04]  /*bbda0*/  SHF.R.U32.HI R43, RZ, UR21, R43 ;  /* 0x00000015ff2b7c19 */ /* 0x000fc8000801162b */
[----:B------:R-:W-:Y:S02]  /*bbdb0*/  IADD3 R46, PT, PT, R43, R46, R47 ;  /* 0x0000002e2b2e7210 */ /* 0x000fe40007ffe02f */
[----:B------:R-:W-:Y:S02]  /*bbdc0*/  SHF.L.W.U32.HI R43, R40, 0xa, R40 ;  /* 0x0000000a282b7819 */ /* 0x000fe40000010e28 */
[----:B------:R-:W-:Y:S02]  /*bbdd0*/  SHF.L.U32 R4, R16, UR45, RZ ;  /* 0x0000002d10047c19 */ /* 0x000fe400080006ff */
[----:B------:R-:W-:Y:S01]  /*bbde0*/  SHF.R.U32.HI R41, RZ, UR20, R16 ;  /* 0x00000014ff297c19 */ /* 0x000fe20008011610 */
[----:B-1----:R-:W-:Y:S01]  /*bbdf0*/  IMAD R17, R5, 0x4, R1 ;  /* 0x0000000405117824 */ /* 0x002fe200078e0201 */
[----:B------:R-:W-:Y:S02]  /*bbe00*/  LOP3.LUT R16, R46, R38, R43, 0x96, !PT ;  /* 0x000000262e107212 */ /* 0x000fe400078e962b */
[----:B------:R-:W-:-:S02]  /*bbe10*/  IADD3 R41, PT, PT, R41, R4, R39 ;  /* 0x0000000429297210 */ /* 0x000fc40007ffe027 */
[----:B------:R-:W-:Y:S02]  /*bbe20*/  SHF.L.W.U32.HI R42, R42, 0xa, R42 ;  /* 0x0000000a2a2a7819 */ /* 0x000fe40000010e2a */
[----:B------:R-:W-:Y:S01]  /*bbe30*/  IADD3 R47, PT, PT, R20, R16, R47 ;  /* 0x00000010142f7210 */ /* 0x000fe20007ffe02f */
[----:B0-----:R-:W-:Y:S01]  /*bbe40*/  IMAD R48, R10, 0x4, R1 ;  /* 0x000000040a307824 */ /* 0x001fe200078e0201 */
[----:B------:R0:W2:Y:S01]  /*bbe50*/  LDL R20, [R17] ;  /* 0x0000000011147983 */ /* 0x0000a20000100800 */
[----:B------:R-:W-:Y:S01]  /*bbe60*/  LOP3.LUT R4, R41, R37, R42, 0x2d, !PT ;  /* 0x0000002529047212 */ /* 0x000fe200078e2d2a */
[----:B------:R-:W-:Y:S01]  /*bbe70*/  UIADD3 UR43, UPT, UPT, -UR23, 0x20, URZ ;  /* 0x00000020172b7890 */ /* 0x000fe2000fffe1ff */
[----:B------:R-:W-:Y:S02]  /*bbe80*/  IMAD.IADD R47, R47, 0x1, R6 ;  /* 0x000000012f2f7824 */ /* 0x000fe400078e0206 */
[----:B------:R-:W-:Y:S02]  /*bbe90*/  IADD3 R10, PT, PT, R22, R39, R4 ;  /* 0x00000027160a7210 */ /* 0x000fe40007ffe004 */
[----:B------:R1:W2:Y:S01]  /*bbea0*/  LDL R22, [R48] ;  /* 0x0000000030167983 */ /* 0x0002a20000100800 */
[----:B------:R-:W1:Y:S01]  /*bbeb0*/  LDC.64 R4, c[0x3][0x180] ;  /* 0x00c06000ff047b82 */ /* 0x000e620000000a00 */
[----:B------:R-:W-:Y:S01]  /*bbec0*/  SHF.L.U32 R16, R47, UR23, RZ ;  /* 0x000000172f107c19 */ /* 0x000fe200080006ff */
[----:B------:R-:W-:Y:S01]  /*bbed0*/  UIADD3 UR42, UPT, UPT, -UR46, 0x20, URZ ;  /* 0x000000202e2a7890 */ /* 0x000fe2000fffe1ff */
[----:B------:R-:W-:Y:S01]  /*bbee0*/  IMAD.IADD R10, R10, 0x1, R9 ;  /* 0x000000010a0a7824 */ /* 0x000fe200078e0209 */
[----:B------:R-:W4:Y:S01]  /*bbef0*/  LDCU.128 UR20, c[0x3][0x3d0] ;  /* 0x00c07a00ff1477ac */ /* 0x000f220008000c00 */
[----:B------:R-:W-:-:S02]  /*bbf00*/  SHF.R.U32.HI R39, RZ, UR43, R47 ;  /* 0x0000002bff277c19 */ /* 0x000fc4000801162f */
[----:B------:R-:W-:Y:S02]  /*bbf10*/  SHF.L.W.U32.HI R38, R38, 0xa, R38 ;  /* 0x0000000a26267819 */ /* 0x000fe40000010e26 */
[----:B------:R-:W-:Y:S02]  /*bbf20*/  IADD3 R39, PT, PT, R39, R16, R45 ;  /* 0x0000001027277210 */ /* 0x000fe40007ffe02d */
[----:B0-----:R-:W-:Y:S02]  /*bbf30*/  SHF.L.U32 R17, R10, UR46, RZ ;  /* 0x0000002e0a117c19 */ /* 0x001fe400080006ff */
[----:B------:R-:W-:Y:S02]  /*bbf40*/  SHF.R.U32.HI R40, RZ, UR42, R10 ;  /* 0x0000002aff287c19 */ /* 0x000fe4000801160a */
[----:B------:R-:W-:Y:S02]  /*bbf50*/  LOP3.LUT R47, R39, R46, R38, 0x96, !PT ;  /* 0x0000002e272f7212 */ /* 0x000fe400078e9626 */
[----:B------:R-:W-:-:S02]  /*bbf60*/  IADD3 R40, PT, PT, R40, R17, R44 ;  /* 0x0000001128287210 */ /* 0x000fc40007ffe02c */
[----:B------:R-:W-:Y:S01]  /*bbf70*/  SHF.L.W.U32.HI R37, R37, 0xa, R37 ;  /* 0x0000000a25257819 */ /* 0x000fe20000010e25 */
[----:B------:R-:W0:Y:S01]  /*bbf80*/  LDC.64 R16, c[0x3][0x2c0] ;  /* 0x00c0b000ff107b82 */ /* 0x000e220000000a00 */
[----:B----4-:R-:W-:Y:S01]  /*bbf90*/  IADD3 R47, PT, PT, R26, R47, R45 ;  /* 0x0000002f1a2f7210 */ /* 0x010fe20007ffe02d */
[----:B------:R-:W-:Y:S01]  /*bbfa0*/  IMAD R26, R11, 0x4, R1 ;  /* 0x000000040b1a7824 */ /* 0x000fe200078e0201 */
[----:B------:R-:W-:Y:S01]  /*bbfb0*/  LOP3.LUT R10, R40, R41, R37, 0x2d, !PT ;  /* 0x00000029280a7212 */ /* 0x000fe200078e2d25 */
[----:B------:R-:W-:Y:S02]  /*bbfc0*/  UIADD3 UR42, UPT, UPT, -UR20, 0x20, URZ ;  /* 0x00000020142a7890 */ /* 0x000fe4000fffe1ff */
[----:B------:R-:W-:Y:S01]  /*bbfd0*/  IMAD.IADD R47, R47, 0x1, R6 ;  /* 0x000000012f2f7824 */ /* 0x000fe200078e0206 */
[----:B------:R-:W-:Y:S01]  /*bbfe0*/  IADD3 R10, PT, PT, R27, R44, R10 ;  /* 0x0000002c1b0a7210 */ /* 0x000fe20007ffe00a */
[----:B------:R-:W4:Y:S01]  /*bbff0*/  LDL R26, [R26] ;  /* 0x000000001a1a7983 */ /* 0x000f220000100800 */
[----:B-1----:R-:W-:-:S02]  /*bc000*/  IMAD R48, R4, 0x4, R1 ;  /* 0x0000000404307824 */ /* 0x002fc400078e0201 */
[----:B------:R-:W-:Y:S01]  /*bc010*/  SHF.L.U32 R4, R47, UR20, RZ ;  /* 0x000000142f047c19 */ /* 0x000fe200080006ff */
[----:B------:R-:W-:Y:S01]  /*bc020*/  IMAD.IADD R10, R10, 0x1, R9 ;  /* 0x000000010a0a7824 */ /* 0x000fe200078e0209 */
[----:B------:R-:W-:Y:S01]  /*bc030*/  SHF.R.U32.HI R45, RZ, UR42, R47 ;  /* 0x0000002aff2d7c19 */ /* 0x000fe2000801162f */
[----:B------:R1:W4:Y:S01]  /*bc040*/  LDL R27, [R48] ;  /* 0x00000000301b7983 */ /* 0x0003220000100800 */
[----:B------:R-:W-:Y:S01]  /*bc050*/  UIADD3 UR20, UPT, UPT, -UR47, 0x20, URZ ;  /* 0x000000202f147890 */ /* 0x000fe2000fffe1ff */
[----:B------:R-:W-:Y:S02]  /*bc060*/  SHF.L.W.U32.HI R44, R46, 0xa, R46 ;  /* 0x0000000a2e2c7819 */ /* 0x000fe40000010e2e */
[----:B------:R-:W-:Y:S02]  /*bc070*/  IADD3 R45, PT, PT, R45, R4, R43 ;  /* 0x000000042d2d7210 */ /* 0x000fe40007ffe02b */
[----:B------:R-:W-:Y:S01]  /*bc080*/  SHF.L.U32 R11, R10, UR47, RZ ;  /* 0x0000002f0a0b7c19 */ /* 0x000fe200080006ff */
[----:B------:R-:W1:Y:S01]  /*bc090*/  LDCU.128 UR44, c[0x3][0x510] ;  /* 0x00c0a200ff2c77ac */ /* 0x000e620008000c00 */
[----:B------:R-:W-:-:S02]  /*bc0a0*/  SHF.R.U32.HI R46, RZ, UR20, R10 ;  /* 0x00000014ff2e7c19 */ /* 0x000fc4000801160a */
[----:B------:R-:W-:Y:S01]  /*bc0b0*/  LOP3.LUT R4, R45, R39, R44, 0x96, !PT ;  /* 0x000000272d047212 */ /* 0x000fe200078e962c */
[----:B0-----:R-:W-:Y:S01]  /*bc0c0*/  IMAD R16, R16, 0x4, R1 ;  /* 0x0000000410107824 */ /* 0x001fe200078e0201 */
[----:B------:R-:W-:Y:S02]  /*bc0d0*/  IADD3 R46, PT, PT, R46, R11, R42 ;  /* 0x0000000b2e2e7210 */ /* 0x000fe40007ffe02a */
[----:B------:R-:W-:Y:S02]  /*bc0e0*/  SHF.L.W.U32.HI R41, R41, 0xa, R41 ;  /* 0x0000000a29297819 */ /* 0x000fe40000010e29 */
[----:B------:R-:W-:Y:S01]  /*bc0f0*/  IADD3 R43, PT, PT, R30, R4, R43 ;  /* 0x000000041e2b7210 */ /* 0x000fe20007ffe02b */
[----:B------:R-:W-:Y:S01]  /*bc100*/  UIADD3 UR20, UPT, UPT, -UR21, 0x20, URZ ;  /* 0x0000002015147890 */ /* 0x000fe2000fffe1ff */
[----:B------:R-:W-:Y:S01]  /*bc110*/  LOP3.LUT R4, R46, R40, R41, 0x2d, !PT ;  /* 0x000000282e047212 */ /* 0x000fe200078e2d29 */
[----:B------:R-:W4:Y:S01]  /*bc120*/  LDL R16, [R16] ;  /* 0x0000000010107983 */ /* 0x000f220000100800 */
[----:B------:R-:W-:-:S02]  /*bc130*/  IMAD R30, R5, 0x4, R1 ;  /* 0x00000004051e7824 */ /* 0x000fc400078e0201 */
[----:B------:R-:W-:Y:S01]  /*bc140*/  IMAD.IADD R43, R43, 0x1, R6 ;  /* 0x000000012b2b7824 */ /* 0x000fe200078e0206 */
[----:B------:R-:W-:Y:S02]  /*bc150*/  IADD3 R42, PT, PT, R31, R42, R4 ;  /* 0x0000002a1f2a7210 */ /* 0x000fe40007ffe004 */
[----:B------:R-:W0:Y:S01]  /*bc160*/  LDC.64 R4, c[0x3][0x188] ;  /* 0x00c06200ff047b82 */ /* 0x000e220000000a00 */
[----:B------:R-:W4:Y:S01]  /*bc170*/  LDL R30, [R30] ;  /* 0x000000001e1e7983 */ /* 0x000f220000100800 */
[----:B------:R-:W-:Y:S02]  /*bc180*/  SHF.L.U32 R11, R43, UR21, RZ ;  /* 0x000000152b0b7c19 */ /* 0x000fe400080006ff */
[----:B------:R-:W-:Y:S01]  /*bc190*/  SHF.R.U32.HI R43, RZ, UR20, R43 ;  /* 0x00000014ff2b7c19 */ /* 0x000fe2000801162b */
[----:B-1----:R-:W-:Y:S01]  /*bc1a0*/  UIADD3 UR20, UPT, UPT, -UR44, 0x20, URZ ;  /* 0x000000202c147890 */ /* 0x002fe2000fffe1ff */
[----:B------:R-:W-:Y:S01]  /*bc1b0*/  IMAD.IADD R10, R42, 0x1, R9 ;  /* 0x000000012a0a7824 */ /* 0x000fe200078e0209 */
[----:B------:R-:W-:-:S02]  /*bc1c0*/  SHF.L.W.U32.HI R39, R39, 0xa, R39 ;  /* 0x0000000a27277819 */ /* 0x000fc40000010e27 */
[----:B------:R-:W-:Y:S01]  /*bc1d0*/  IADD3 R42, PT, PT, R43, R11, R38 ;  /* 0x0000000b2b2a7210 */ /* 0x000fe20007ffe026 */
[----:B------:R-:W-:Y:S01]  /*bc1e0*/  IMAD R49, R17, 0x4, R1 ;  /* 0x0000000411317824 */ /* 0x000fe200078e0201 */
[----:B------:R-:W-:Y:S02]  /*bc1f0*/  SHF.L.U32 R48, R10, UR44, RZ ;  /* 0x0000002c0a307c19 */ /* 0x000fe400080006ff */
[----:B------:R-:W-:Y:S02]  /*bc200*/  SHF.R.U32.HI R47, RZ, UR20, R10 ;  /* 0x00000014ff2f7c19 */ /* 0x000fe4000801160a */
[----:B------:R-:W-:Y:S01]  /*bc210*/  LOP3.LUT R17, R42, R45, R39, 0x96, !PT ;  /* 0x0000002d2a117212 */ /* 0x000fe200078e9627 */
[----:B------:R-:W1:Y:S01]  /*bc220*/  LDC.64 R10, c[0x3][0x2c8] ;  /* 0x00c0b200ff0a7b82 */ /* 0x000e620000000a00 */
[----:B------:R-:W-:Y:S02]  /*bc230*/  IADD3 R47, PT, PT, R47, R48, R37 ;  /* 0x000000302f2f7210 */ /* 0x000fe40007ffe025 */
[----:B------:R-:W-:-:S02]  /*bc240*/  SHF.L.W.U32.HI R43, R40, 0xa, R40 ;  /* 0x0000000a282b7819 */ /* 0x000fc40000010e28 */
[----:B------:R-:W-:Y:S02]  /*bc250*/  IADD3 R33, PT, PT, R33, R17, R38 ;  /* 0x0000001121217210 */ /* 0x000fe40007ffe026 */
[----:B------:R-:W-:Y:S01]  /*bc260*/  LOP3.LUT R31, R47, R46, R43, 0x2d, !PT ;  /* 0x0000002e2f1f7212 */ /* 0x000fe200078e2d2b */
[----:B------:R-:W4:Y:S01]  /*bc270*/  LDL R17, [R49] ;  /* 0x0000000031117983 */ /* 0x000f220000100800 */
[----:B------:R-:W-:Y:S01]  /*bc280*/  UIADD3 UR20, UPT, UPT, -UR22, 0x20, URZ ;  /* 0x0000002016147890 */ /* 0x000fe2000fffe1ff */
[----:B------:R-:W-:Y:S01]  /*bc290*/  IMAD.IADD R33, R33, 0x1, R6 ;  /* 0x0000000121217824 */ /* 0x000fe200078e0206 */
[----:B------:R-:W-:-:S04]  /*bc2a0*/  IADD3 R32, PT, PT, R32, R37, R31 ;  /* 0x0000002520207210 */ /* 0x000fc80007ffe01f */
[----:B------:R-:W-:Y:S01]  /*bc2b0*/  SHF.L.U32 R31, R33, UR22, RZ ;  /* 0x00000016211f7c19 */ /* 0x000fe200080006ff */
[----:B------:R-:W-:Y:S01]  /*bc2c0*/  IMAD.IADD R32, R32, 0x1, R9 ;  /* 0x0000000120207824 */ /* 0x000fe200078e0209 */
[----:B------:R-:W-:Y:S01]  /*bc2d0*/  SHF.R.U32.HI R33, RZ, UR20, R33 ;  /* 0x00000014ff217c19 */ /* 0x000fe20008011621 */
[----:B------:R-:W-:Y:S01]  /*bc2e0*/  UIADD3 UR20, UPT, UPT, -UR45, 0x20, URZ ;  /* 0x000000202d147890 */ /* 0x000fe2000fffe1ff */
[----:B0-----:R-:W-:Y:S01]  /*bc2f0*/  IMAD R48, R4, 0x4, R1 ;  /* 0x0000000404307824 */ /* 0x001fe200078e0201 */
[----:B------:R-:W-:Y:S02]  /*bc300*/  SHF.L.W.U32.HI R38, R45, 0xa, R45 ;  /* 0x0000000a2d267819 */ /* 0x000fe40000010e2d */
[----:B------:R-:W-:Y:S02]  /*bc310*/  IADD3 R33, PT, PT, R33, R31, R44 ;  /* 0x0000001f21217210 */ /* 0x000fe40007ffe02c */
[----:B------:R-:W-:Y:S01]  /*bc320*/  SHF.L.U32 R40, R32, UR45, RZ ;  /* 0x0000002d20287c19 */ /* 0x000fe200080006ff */
[----:B------:R0:W4:Y:S01]  /*bc330*/  LDL R31, [R48] ;  /* 0x00000000301f7983 */ /* 0x0001220000100800 */
[----:B------:R-:W-:-:S02]  /*bc340*/  SHF.R.U32.HI R32, RZ, UR20, R32 ;  /* 0x00000014ff207c19 */ /* 0x000fc40008011620 */
[----:B------:R-:W-:Y:S01]  /*bc350*/  LOP3.LUT R4, R33, R42, R38, 0x96, !PT ;  /* 0x0000002a21047212 */ /* 0x000fe200078e9626 */
[----:B-1----:R-:W-:Y:S01]  /*bc360*/  IMAD R45, R10, 0x4, R1 ;  /* 0x000000040a2d7824 */ /* 0x002fe200078e0201 */
[----:B------:R-:W-:Y:S02]  /*bc370*/  IADD3 R40, PT, PT, R32, R40, R41 ;  /* 0x0000002820287210 */ /* 0x000fe40007ffe029 */
[----:B------:R-:W-:Y:S02]  /*bc380*/  SHF.L.W.U32.HI R46, R46, 0xa, R46 ;  /* 0x0000000a2e2e7819 */ /* 0x000fe40000010e2e */
[----:B------:R-:W-:Y:S02]  /*bc390*/  IADD3 R37, PT, PT, R23, R4, R44 ;  /* 0x0000000417257210 */ /* 0x000fe40007ffe02c */
[----:B------:R-:W-:Y:S01]  /*bc3a0*/  LOP3.LUT R4, R40, R47, R46, 0x2d, !PT ;  /* 0x0000002f28047212 */ /* 0x000fe200078e2d2e */
[----:B------:R1:W4:Y:S01]  /*bc3b0*/  LDL R23, [R45] ;  /* 0x000000002d177983 */ /* 0x0003220000100800 */
[----:B------:R-:W-:Y:S01]  /*bc3c0*/  UIADD3 UR43, UPT, UPT, -UR23, 0x20, URZ ;  /* 0x00000020172b7890 */ /* 0x000fe2000fffe1ff */
[----:B------:R-:W-:Y:S01]  /*bc3d0*/  IMAD.IADD R37, R37, 0x1, R6 ;  /* 0x0000000125257824 */ /* 0x000fe200078e0206 */
[----:B------:R-:W-:Y:S01]  /*bc3e0*/  IADD3 R4, PT, PT, R14, R41, R4 ;  /* 0x000000290e047210 */ /* 0x000fe20007ffe004 */
[----:B------:R-:W-:Y:S01]  /*bc3f0*/  UIADD3 UR42, UPT, UPT, -UR46, 0x20, URZ ;  /* 0x000000202e2a7890 */ /* 0x000fe2000fffe1ff */
[----:B------:R-:W-:-:S02]  /*bc400*/  IMAD R32, R5, 0x4, R1 ;  /* 0x0000000405207824 */ /* 0x000fc400078e0201 */
[----:B------:R-:W-:Y:S01]  /*bc410*/  SHF.L.U32 R14, R37, UR23, RZ ;  /* 0x00000017250e7c19 */ /* 0x000fe200080006ff */
[----:B------:R-:W-:Y:S01]  /*bc420*/  IMAD.IADD R10, R4, 0x1, R9 ;  /* 0x00000001040a7824 */ /* 0x000fe200078e0209 */
[----:B------:R-:W1:Y:S01]  /*bc430*/  LDCU.128 UR20, c[0x3][0x3e0] ;  /* 0x00c07c00ff1477ac */ /* 0x000e620008000c00 */
[----:B------:R-:W5:Y:S01]  /*bc440*/  LDC.64 R4, c[0x3][0x190] ;  /* 0x00c06400ff047b82 */ /* 0x000f620000000a00 */
[----:B------:R-:W-:Y:S01]  /*bc450*/  SHF.R.U32.HI R37, RZ, UR43, R37 ;  /* 0x0000002bff257c19 */ /* 0x000fe20008011625 */
[----:B------:R-:W4:Y:S01]  /*bc460*/  LDL R32, [R32] ;  /* 0x0000000020207983 */ /* 0x000f220000100800 */
[----:B------:R-:W-:Y:S02]  /*bc470*/  SHF.L.U32 R44, R10, UR46, RZ ;  /* 0x0000002e0a2c7c19 */ /* 0x000fe400080006ff */
[----:B------:R-:W-:Y:S02]  /*bc480*/  SHF.R.U32.HI R41, RZ, UR42, R10 ;  /* 0x0000002aff297c19 */ /* 0x000fe4000801160a */
[----:B------:R-:W-:-:S02]  /*bc490*/  IADD3 R14, PT, PT, R37, R14, R39 ;  /* 0x0000000e250e7210 */ /* 0x000fc40007ffe027 */
[----:B------:R-:W-:Y:S01]  /*bc4a0*/  SHF.L.W.U32.HI R42, R42, 0xa, R42 ;  /* 0x0000000a2a2a7819 */ /* 0x000fe20000010e2a */
[----:B0-----:R-:W-:Y:S01]  /*bc4b0*/  IMAD R48, R11, 0x4, R1 ;  /* 0x000000040b307824 */ /* 0x001fe200078e0201 */
[----:B------:R-:W-:Y:S01]  /*bc4c0*/  IADD3 R41, PT, PT, R41, R44, R43 ;  /* 0x0000002c29297210 */ /* 0x000fe20007ffe02b */
[----:B------:R-:W0:Y:S01]  /*bc4d0*/  LDC.64 R10, c[0x3][0x2d0] ;  /* 0x00c0b400ff0a7b82 */ /* 0x000e220000000a00 */
[----:B------:R-:W-:Y:S02]  /*bc4e0*/  LOP3.LUT R44, R14, R33, R42, 0x96, !PT ;  /* 0x000000210e2c7212 */ /* 0x000fe400078e962a */
[----:B------:R-:W-:Y:S02]  /*bc4f0*/  SHF.L.W.U32.HI R47, R47, 0xa, R47 ;  /* 0x0000000a2f2f7819 */ /* 0x000fe40000010e2f */
[----:B---3--:R-:W-:Y:S02]  /*bc500*/  IADD3 R39, PT, PT, R2, R44, R39 ;  /* 0x0000002c02277210 */ /* 0x008fe40007ffe027 */
[----:B------:R-:W-:Y:S01]  /*bc510*/  LOP3.LUT R37, R41, R40, R47, 0x2d, !PT ;  /* 0x0000002829257212 */ /* 0x000fe200078e2d2f */
[----:B------:R-:W3:Y:S01]  /*bc520*/  LDL R2, [R48] ;  /* 0x0000000030027983 */ /* 0x000ee20000100800 */
[----:B-1----:R-:W-:Y:S01]  /*bc530*/  UIADD3 UR43, UPT, UPT, -UR20, 0x20, URZ ;  /* 0x00000020142b7890 */ /* 0x002fe2000fffe1ff */
[----:B------:R-:W-:Y:S01]  /*bc540*/  IMAD.IADD R39, R39, 0x1, R6 ;  /* 0x0000000127277824 */ /* 0x000fe200078e0206 */
[----:B------:R-:W-:Y:S01]  /*bc550*/  IADD3 R12, PT, PT, R12, R43, R37 ;  /* 0x0000002b0c0c7210 */ /* 0x000fe20007ffe025 */
[----:B-----5:R-:W-:-:S03]  /*bc560*/  IMAD R49, R4, 0x4, R1 ;  /* 0x0000000404317824 */ /* 0x020fc600078e0201 */
[----:B------:R-:W-:Y:S01]  /*bc570*/  SHF.L.U32 R37, R39, UR20, RZ ;  /* 0x0000001427257c19 */ /* 0x000fe200080006ff */
[----:B------:R-:W-:Y:S01]  /*bc580*/  IMAD.IADD R12, R12, 0x1, R9 ;  /* 0x000000010c0c7824 */ /* 0x000fe200078e0209 */
[----:B------:R-:W-:Y:S01]  /*bc590*/  SHF.R.U32.HI R39, RZ, UR43, R39 ;  /* 0x0000002bff277c19 */ /* 0x000fe20008011627 */
[----:B------:R-:W-:-:S03]  /*bc5a0*/  UIADD3 UR42, UPT, UPT, -UR47, 0x20, URZ ;  /* 0x000000202f2a7890 */ /* 0x000fc6000fffe1ff */
[----:B------:R-:W-:Y:S02]  /*bc5b0*/  IADD3 R39, PT, PT, R39, R37, R38 ;  /* 0x0000002527277210 */ /* 0x000fe40007ffe026 */
[----:B------:R-:W-:Y:S01]  /*bc5c0*/  SHF.L.U32 R45, R12, UR47, RZ ;  /* 0x0000002f0c2d7c19 */ /* 0x000fe200080006ff */
[----:B------:R1:W5:Y:S01]  /*bc5d0*/  LDL R37, [R49] ;  /* 0x0000000031257983 */ /* 0x0003620000100800 */
[----:B------:R-:W1:Y:S01]  /*bc5e0*/  LDCU.128 UR44, c[0x3][0x520] ;  /* 0x00c0a400ff2c77ac */ /* 0x000e620008000c00 */
[----:B------:R-:W-:Y:S02]  /*bc5f0*/  SHF.R.U32.HI R44, RZ, UR42, R12 ;  /* 0x0000002aff2c7c19 */ /* 0x000fe4000801160c */
[----:B------:R-:W-:Y:S01]  /*bc600*/  SHF.L.W.U32.HI R43, R33, 0xa, R33 ;  /* 0x0000000a212b7819 */ /* 0x000fe20000010e21 */
[----:B0-----:R-:W-:Y:S01]  /*bc610*/  IMAD R33, R10, 0x4, R1 ;  /* 0x000000040a217824 */ /* 0x001fe200078e0201 */
[----:B------:R-:W-:Y:S02]  /*bc620*/  IADD3 R44, PT, PT, R44, R45, R46 ;  /* 0x0000002d2c2c7210 */ /* 0x000fe40007ffe02e */
[----:B------:R-:W-:-:S02]  /*bc630*/  SHF.L.W.U32.HI R40, R40, 0xa, R40 ;  /* 0x0000000a28287819 */ /* 0x000fc40000010e28 */
[----:B------:R-:W-:Y:S01]  /*bc640*/  LOP3.LUT R12, R39, R14, R43, 0x96, !PT ;  /* 0x0000000e270c7212 */ /* 0x000fe200078e962b */
[----:B------:R-:W5:Y:S01]  /*bc650*/  LDL R33, [R33] ;  /* 0x0000000021217983 */ /* 0x000f620000100800 */
[----:B------:R-:W-:Y:S02]  /*bc660*/  LOP3.LUT R4, R44, R41, R40, 0x2d, !PT ;  /* 0x000000292c047212 */ /* 0x000fe400078e2d28 */
[----:B------:R-:W-:Y:S02]  /*bc670*/  IADD3 R15, PT, PT, R15, R12, R38 ;  /* 0x0000000c0f0f7210 */ /* 0x000fe40007ffe026 */
[----:B------:R-:W-:Y:S02]  /*bc680*/  IADD3 R4, PT, PT, R13, R46, R4 ;  /* 0x0000002e0d047210 */ /* 0x000fe40007ffe004 */
[----:B------:R-:W0:Y:S01]  /*bc690*/  LDC.64 R12, c[0x3][0x198] ;  /* 0x00c06600ff0c7b82 */ /* 0x000e220000000a00 */
[----:B------:R-:W-:Y:S01]  /*bc6a0*/  IMAD.IADD R15, R15, 0x1, R6 ;  /* 0x000000010f0f7824 */ /* 0x000fe200078e0206 */
[----:B-1----:R-:W-:Y:S01]  /*bc6b0*/  UIADD3 UR20, UPT, UPT, -UR44, 0x20, URZ ;  /* 0x000000202c147890 */ /* 0x002fe2000fffe1ff */
[----:B------:R-:W-:Y:S01]  /*bc6c0*/  IMAD R6, R5, 0x4, R1 ;  /* 0x0000000405067824 */ /* 0x000fe200078e0201 */
[----:B------:R-:W-:Y:S01]  /*bc6d0*/  UIADD3 UR42, UPT, UPT, -UR21, 0x20, URZ ;  /* 0x00000020152a7890 */ /* 0x000fe2000fffe1ff */
[----:B------:R-:W-:Y:S01]  /*bc6e0*/  IMAD.IADD R4, R4, 0x1, R9 ;  /* 0x0000000104047824 */ /* 0x000fe200078e0209 */
[----:B------:R-:W-:-:S03]  /*bc6f0*/  SHF.L.U32 R5, R15, UR21, RZ ;  /* 0x000000150f057c19 */ /* 0x000fc600080006ff */
[----:B------:R-:W5:Y:S01]  /*bc700*/  LDL R6, [R6] ;  /* 0x0000000006067983 */ /* 0x000f620000100800 */
[----:B------:R-:W-:Y:S02]  /*bc710*/  SHF.L.U32 R10, R4, UR44, RZ ;  /* 0x0000002c040a7c19 */ /* 0x000fe400080006ff */
[----:B------:R-:W-:Y:S02]  /*bc720*/  SHF.R.U32.HI R45, RZ, UR20, R4 ;  /* 0x00000014ff2d7c19 */ /* 0x000fe40008011604 */
[----:B------:R-:W-:Y:S02]  /*bc730*/  SHF.R.U32.HI R38, RZ, UR42, R15 ;  /* 0x0000002aff267c19 */ /* 0x000fe4000801160f */
[----:B------:R-:W-:Y:S02]  /*bc740*/  IADD3 R45, PT, PT, R45, R10, R47 ;  /* 0x0000000a2d2d7210 */ /* 0x000fe40007ffe02f */
[----:B------:R-:W-:Y:S02]  /*bc750*/  SHF.L.W.U32.HI R46, R41, 0xa, R41 ;  /* 0x0000000a292e7819 */ /* 0x000fe40000010e29 */
[----:B------:R-:W-:-:S02]  /*bc760*/  IADD3 R38, PT, PT, R38, R5, R42 ;  /* 0x0000000526267210 */ /* 0x000fc40007ffe02a */
[----:B------:R-:W-:Y:S01]  /*bc770*/  SHF.L.W.U32.HI R49, R14, 0xa, R14 ;  /* 0x0000000a0e317819 */ /* 0x000fe20000010e0e */
[----:B------:R-:W1:Y:S01]  /*bc780*/  LDC.64 R4, c[0x3][0x2d8] ;  /* 0x00c0b600ff047b82 */ /* 0x000e620000000a00 */
[----:B------:R-:W-:Y:S01]  /*bc790*/  LOP3.LUT R10, R45, R44, R46, 0x2d, !PT ;  /* 0x0000002c2d0a7212 */ /* 0x000fe200078e2d2e */
[----:B------:R-:W-:Y:S01]  /*bc7a0*/  IMAD R48, R11, 0x4, R1 ;  /* 0x000000040b307824 */ /* 0x000fe200078e0201 */
[----:B------:R-:W-:Y:S02]  /*bc7b0*/  LOP3.LUT R14, R49, R38, R39, 0xb8, !PT ;  /* 0x00000026310e7212 */ /* 0x000fe400078eb827 */
[----:B------:R-:W-:Y:S02]  /*bc7c0*/  IADD3 R10, PT, PT, R34, R47, R10 ;  /* 0x0000002f220a7210 */ /* 0x000fe40007ffe00a */
[----:B------:R-:W-:Y:S01]  /*bc7d0*/  IADD3 R14, PT, PT, R21, R14, R42 ;  /* 0x0000000e150e7210 */ /* 0x000fe20007ffe02a */
[----:B0-----:R-:W-:Y:S01]  /*bc7e0*/  IMAD R47, R12, 0x4, R1 ;  /* 0x000000040c2f7824 */ /* 0x001fe200078e0201 */
[----:B------:R-:W5:Y:S01]  /*bc7f0*/  LDL R21, [R48] ;  /* 0x0000000030157983 */ /* 0x000f620000100800 */
[----:B------:R-:W-:Y:S01]  /*bc800*/  IMAD.IADD R12, R10, 0x1, R9 ;  /* 0x000000010a0c7824 */ /* 0x000fe200078e0209 */
[----:B------:R-:W-:Y:S01]  /*bc810*/  UIADD3 UR21, UPT, UPT, -UR22, 0x20, URZ ;  /* 0x0000002016157890 */ /* 0x000fe2000fffe1ff */
[----:B------:R-:W0:Y:S01]  /*bc820*/  LDC.64 R10, c[0x3][0x118] ;  /* 0x00c04600ff0a7b82 */ /* 0x000e220000000a00 */
[----:B------:R-:W-:Y:S01]  /*bc830*/  UIADD3 UR20, UPT, UPT, -UR45, 0x20, URZ ;  /* 0x000000202d147890 */ /* 0x000fe2000fffe1ff */
[----:B------:R-:W-:Y:S01]  /*bc840*/  IMAD.IADD R14, R14, 0x1, R7 ;  /* 0x000000010e0e7824 */ /* 0x000fe200078e0207 */
[----:B------:R2:W5:Y:S01]  /*bc850*/  LDL R9, [R47] ;  /* 0x000000002f097983 */ /* 0x0005620000100800 */
[----:B------:R-:W-:-:S03]  /*bc860*/  SHF.L.U32 R15, R12, UR45, RZ ;  /* 0x0000002d0c0f7c19 */ /* 0x000fc600080006ff */
[----:B------:R-:W-:Y:S02]  /*bc870*/  SHF.L.U32 R42, R14, UR22, RZ ;  /* 0x000000160e2a7c19 */ /* 0x000fe400080006ff */
[----:B------:R-:W-:Y:S02]  /*bc880*/  SHF.R.U32.HI R41, RZ, UR21, R14 ;  /* 0x00000015ff297c19 */ /* 0x000fe4000801160e */
[----:B------:R-:W-:Y:S02]  /*bc890*/  SHF.R.U32.HI R34, RZ, UR20, R12 ;  /* 0x00000014ff227c19 */ /* 0x000fe4000801160c */
[----:B------:R-:W-:Y:S02]  /*bc8a0*/  IADD3 R41, PT, PT, R41, R42, R43 ;  /* 0x0000002a29297210 */ /* 0x000fe40007ffe02b */
[----:B------:R-:W-:Y:S02]  /*bc8b0*/  IADD3 R34, PT, PT, R34, R15, R40 ;  /* 0x0000000f22227210 */ /* 0x000fe40007ffe028 */
[----:B------:R-:W-:-:S02]  /*bc8c0*/  SHF.L.W.U32.HI R42, R39, 0xa, R39 ;  /* 0x0000000a272a7819 */ /* 0x000fc40000010e27 */
[----:B------:R-:W-:Y:S01]  /*bc8d0*/  SHF.L.W.U32.HI R44, R44, 0xa, R44 ;  /* 0x0000000a2c2c7819 */ /* 0x000fe20000010e2c */
[----:B-1----:R-:W-:Y:S01]  /*bc8e0*/  IMAD R15, R4, 0x4, R1 ;  /* 0x00000004040f7824 */ /* 0x002fe200078e0201 */
[----:B------:R-:W-:Y:S02]  /*bc8f0*/  LOP3.LUT R12, R42, R41, R38, 0xb8, !PT ;  /* 0x000000292a0c7212 */ /* 0x000fe400078eb826 */
[----:B------:R-:W-:Y:S02]  /*bc900*/  LOP3.LUT R4, R45, R44, R34, 0xb8, !PT ;  /* 0x0000002c2d047212 */ /* 0x000fe400078eb822 */
[----:B------:R-:W-:Y:S02]  /*bc910*/  IADD3 R12, PT, PT, R28, R12, R43 ;  /* 0x0000000c1c0c7210 */ /* 0x000fe40007ffe02b */
[----:B------:R-:W-:Y:S01]  /*bc920*/  IADD3 R29, PT, PT, R29, R4, R40 ;  /* 0x000000041d1d7210 */ /* 0x000fe20007ffe028 */
[----:B------:R1:W5:Y:S01]  /*bc930*/  LDL R28, [R15] ;  /* 0x000000000f1c7983 */ /* 0x0003620000100800 */
[----:B--2---:R-:W-:Y:S01]  /*bc940*/  IMAD R47, R13, 0x4, R1 ;  /* 0x000000040d2f7824 */ /* 0x004fe200078e0201 */
[----:B------:R-:W-:-:S02]  /*bc950*/  UIADD3 UR20, UPT, UPT, -UR46, 0x20, URZ ;  /* 0x000000202e147890 */ /* 0x000fc4000fffe1ff */
[----:B0-----:R-:W-:Y:S01]  /*bc960*/  IMAD.IADD R4, R29, 0x1, R10 ;  /* 0x000000011d047824 */ /* 0x001fe200078e020a */
[----:B------:R-:W-:Y:S01]  /*bc970*/  UIADD3 UR42, UPT, UPT, -UR23, 0x20, URZ ;  /* 0x00000020172a7890 */ /* 0x000fe2000fffe1ff */
[----:B------:R-:W-:Y:S01]  /*bc980*/  IMAD.IADD R14, R12, 0x1, R7 ;  /* 0x000000010c0e7824 */ /* 0x000fe200078e0207 */
[----:B------:R0:W2:Y:S01]  /*bc990*/  LDL R29, [R47] ;  /* 0x000000002f1d7983 */ /* 0x0000a20000100800 */
[----:B------:R-:W0:Y:S01]  /*bc9a0*/  LDC.64 R12, c[0x3][0x1a0] ;  /* 0x00c06800ff0c7b82 */ /* 0x000e220000000a00 */
[----:B------:R-:W-:Y:S02]  /*bc9b0*/  SHF.L.U32 R39, R4, UR46, RZ ;  /* 0x0000002e04277c19 */ /* 0x000fe400080006ff */
[----:B------:R-:W-:Y:S02]  /*bc9c0*/  SHF.R.U32.HI R4, RZ, UR20, R4 ;  /* 0x00000014ff047c19 */ /* 0x000fe40008011604 */
[----:B------:R-:W-:Y:S01]  /*bc9d0*/  SHF.L.U32 R40, R14, UR23, RZ ;  /* 0x000000170e287c19 */ /* 0x000fe200080006ff */
[----:B------:R-:W1:Y:S01]  /*bc9e0*/  LDCU.128 UR20, c[0x3][0x3f0] ;  /* 0x00c07e00ff1477ac */ /* 0x000e620008000c00 */
[----:B------:R-:W-:-:S02]  /*bc9f0*/  SHF.R.U32.HI R43, RZ, UR42, R14 ;  /* 0x0000002aff2b7c19 */ /* 0x000fc4000801160e */
[----:B-1----:R-:W1:Y:S01]  /*bca00*/  LDC.64 R14, c[0x3][0x2e0] ;  /* 0x00c0b800ff0e7b82 */ /* 0x002e620000000a00 */
[----:B------:R-:W-:Y:S02]  /*bca10*/  IADD3 R39, PT, PT, R4, R39, R46 ;  /* 0x0000002704277210 */ /* 0x000fe40007ffe02e */
[----:B------:R-:W-:Y:S01]  /*bca20*/  SHF.L.W.U32.HI R45, R45, 0xa, R45 ;  /* 0x0000000a2d2d7819 */ /* 0x000fe20000010e2d */
[----:B------:R-:W-:Y:S01]  /*bca30*/  IMAD R48, R5, 0x4, R1 ;  /* 0x0000000405307824 */ /* 0x000fe200078e0201 */
[----:B------:R-:W-:Y:S02]  /*bca40*/  IADD3 R40, PT, PT, R43, R40, R49 ;  /* 0x000000282b287210 */ /* 0x000fe40007ffe031 */
[----:B------:R-:W-:Y:S02]  /*bca50*/  LOP3.LUT R4, R34, R45, R39, 0xb8, !PT ;  /* 0x0000002d22047212 */ /* 0x000fe400078eb827 */
[----:B------:R-:W-:Y:S02]  /*bca60*/  SHF.L.W.U32.HI R43, R38, 0xa, R38 ;  /* 0x0000000a262b7819 */ /* 0x000fe40000010e26 */
[----:B------:R-:W-:-:S02]  /*bca70*/  IADD3 R5, PT, PT, R25, R4, R46 ;  /* 0x0000000419057210 */ /* 0x000fc40007ffe02e */
[----:B------:R1:W2:Y:S01]  /*bca80*/  LDL R25, [R48] ;  /* 0x0000000030197983 */ /* 0x0002a20000100800 */
[----:B------:R-:W-:Y:S01]  /*bca90*/  LOP3.LUT R38, R43, R40, R41, 0xb8, !PT ;  /* 0x000000282b267212 */ /* 0x000fe200078eb829 */
[----:B------:R-:W-:-:S03]  /*bcaa0*/  UIADD3 UR42, UPT, UPT, -UR47, 0x20, URZ ;  /* 0x000000202f2a7890 */ /* 0x000fc6000fffe1ff */
[----:B------:R-:W-:Y:S01]  /*bcab0*/  IADD3 R24, PT, PT, R24, R38, R49 ;  /* 0x0000002618187210 */ /* 0x000fe20007ffe031 */
[----:B------:R-:W-:Y:S01]  /*bcac0*/  IMAD.IADD R5, R5, 0x1, R10 ;  /* 0x0000000105057824 */ /* 0x000fe200078e020a */
[----:B------:R-:W-:Y:S01]  /*bcad0*/  UIADD3 UR43, UPT, UPT, -UR20, 0x20, URZ ;  /* 0x00000020142b7890 */ /* 0x000fe2000fffe1ff */
[----:B0-----:R-:W-:Y:S02]  /*bcae0*/  IMAD R12, R12, 0x4, R1 ;  /* 0x000000040c0c7824 */ /* 0x001fe400078e0201 */
[----:B------:R-:W-:Y:S01]  /*bcaf0*/  IMAD.IADD R24, R24, 0x1, R7 ;  /* 0x0000000118187824 */ /* 0x000fe200078e0207 */
[----:B------:R-:W-:Y:S01]  /*bcb00*/  SHF.L.U32 R47, R5, UR47, RZ ;  /* 0x0000002f052f7c19 */ /* 0x000fe200080006ff */
[----:B-1----:R-:W-:Y:S01]  /*bcb10*/  IMAD R46, R14, 0x4, R1 ;  /* 0x000000040e2e7824 */ /* 0x002fe200078e0201 */
[----:B------:R-:W-:Y:S01]  /*bcb20*/  SHF.R.U32.HI R38, RZ, UR42, R5 ;  /* 0x0000002aff267c19 */ /* 0x000fe20008011605 */
[----:B------:R0:W2:Y:S01]  /*bcb30*/  LDL R14, [R12] ;  /* 0x000000000c0e7983 */ /* 0x0000a20000100800 */
[----:B------:R-:W-:Y:S01]  /*bcb40*/  SHF.L.U32 R5, R24, UR20, RZ ;  /* 0x0000001418057c19 */ /* 0x000fe200080006ff */
[----:B------:R-:W1:Y:S01]  /*bcb50*/  LDCU.128 UR44, c[0x3][0x530] ;  /* 0x00c0a600ff2c77ac */ /* 0x000e620008000c00 */
[----:B------:R-:W-:-:S02]  /*bcb60*/  SHF.R.U32.HI R24, RZ, UR43, R24 ;  /* 0x0000002bff187c19 */ /* 0x000fc40008011618 */
[----:B------:R-:W-:Y:S02]  /*bcb70*/  IADD3 R38, PT, PT, R38, R47, R44 ;  /* 0x0000002f26267210 */ /* 0x000fe40007ffe02c */
[----:B------:R-:W-:Y:S02]  /*bcb80*/  IADD3 R47, PT, PT, R24, R5, R42 ;  /* 0x00000005182f7210 */ /* 0x000fe40007ffe02a */
[----:B------:R0:W2:Y:S01]  /*bcb90*/  LDL R24, [R46] ;  /* 0x000000002e187983 */ /* 0x0000a20000100800 */
[----:B------:R-:W-:Y:S02]  /*bcba0*/  SHF.L.W.U32.HI R49, R34, 0xa, R34 ;  /* 0x0000000a22317819 */ /* 0x000fe40000010e22 */
[----:B------:R-:W-:Y:S02]  /*bcbb0*/  SHF.L.W.U32.HI R41, R41, 0xa, R41 ;  /* 0x0000000a29297819 */ /* 0x000fe40000010e29 */
[----:B------:R-:W-:Y:S02]  /*bcbc0*/  LOP3.LUT R4, R39, R49, R38, 0xb8, !PT ;  /* 0x0000003127047212 */ /* 0x000fe400078eb826 */
[----:B------:R-:W-:Y:S01]  /*bcbd0*/  LOP3.LUT R5, R41, R47, R40, 0xb8, !PT ;  /* 0x0000002f29057212 */ /* 0x000fe200078eb828 */
[--C-:B------:R-:W-:Y:S01]  /*bcbe0*/  IMAD R48, R13, 0x4, R1.reuse ;  /* 0x000000040d307824 */ /* 0x100fe200078e0201 */
[----:B------:R-:W-:Y:S01]  /*bcbf0*/  IADD3 R19, PT, PT, R19, R4, R44 ;  /* 0x0000000413137210 */ /* 0x000fe20007ffe02c */
[----:B------:R-:W-:Y:S01]  /*bcc00*/  UIADD3 UR42, UPT, UPT, -UR21, 0x20, URZ ;  /* 0x00000020152a7890 */ /* 0x000fe2000fffe1ff */
[----:B------:R-:W-:Y:S01]  /*bcc10*/  IADD3 R42, PT, PT, R35, R5, R42 ;  /* 0x00000005232a7210 */ /* 0x000fe20007ffe02a */
[----:B------:R-:W-:Y:S01]  /*bcc20*/  IMAD R15, R15, 0x4, R1 ;  /* 0x000000040f0f7824 */ /* 0x000fe200078e0201 */
[----:B------:R-:W4:Y:S01]  /*bcc30*/  LDC.64 R4, c[0x3][0x1a8] ;  /* 0x00c06a00ff047b82 */ /* 0x000f220000000a00 */
[----:B------:R-:W-:-:S02]  /*bcc40*/  IMAD.IADD R34, R19, 0x1, R10 ;  /* 0x0000000113227824 */ /* 0x000fc400078e020a */
[----:B------:R-:W2:Y:S01]  /*bcc50*/  LDL R19, [R48] ;  /* 0x0000000030137983 */ /* 0x000ea20000100800 */
[----:B-1----:R-:W-:Y:S01]  /*bcc60*/  UIADD3 UR20, UPT, UPT, -UR44, 0x20, URZ ;  /* 0x000000202c147890 */ /* 0x002fe2000fffe1ff */
[----:B------:R-:W-:-:S03]  /*bcc70*/  IMAD.IADD R35, R42, 0x1, R7 ;  /* 0x000000012a237824 */ /* 0x000fc600078e0207 */
[----:B0-----:R-:W0:Y:S01]  /*bcc80*/  LDC.64 R12, c[0x3][0x2e8] ;  /* 0x00c0ba00ff0c7b82 */ /* 0x001e220000000a00 */
[----:B------:R-:W2:Y:S01]  /*bcc90*/  LDL R15, [R15] ;  /* 0x000000000f0f7983 */ /* 0x000ea20000100800 */
[----:B------:R-:W-:Y:S02]  /*bcca0*/  SHF.L.U32 R44, R35, UR21, RZ ;  /* 0x00000015232c7c19 */ /* 0x000fe400080006ff */
[----:B------:R-:W-:Y:S02]  /*bccb0*/  SHF.R.U32.HI R46, RZ, UR42, R35 ;  /* 0x0000002aff2e7c19 */ /* 0x000fe40008011623 */
[----:B------:R-:W-:Y:S02]  /*bccc0*/  SHF.L.U32 R42, R34, UR44, RZ ;  /* 0x0000002c222a7c19 */ /* 0x000fe400080006ff */
[----:B------:R-:W-:Y:S02]  /*bccd0*/  SHF.R.U32.HI R35, RZ, UR20, R34 ;  /* 0x00000014ff237c19 */ /* 0x000fe40008011622 */
[----:B------:R-:W-:-:S02]  /*bcce0*/  IADD3 R34, PT, PT, R46, R44, R43 ;  /* 0x0000002c2e227210 */ /* 0x000fc40007ffe02b */
[----:B------:R-:W-:Y:S02]  /*bccf0*/  IADD3 R42, PT, PT, R35, R42, R45 ;  /* 0x0000002a232a7210 */ /* 0x000fe40007ffe02d */
[----:B------:R-:W-:Y:S02]  /*bcd00*/  SHF.L.W.U32.HI R40, R40, 0xa, R40 ;  /* 0x0000000a28287819 */ /* 0x000fe40000010e28 */
[----:B------:R-:W-:Y:S02]  /*bcd10*/  SHF.L.W.U32.HI R39, R39, 0xa, R39 ;  /* 0x0000000a27277819 */ /* 0x000fe40000010e27 */
[----:B------:R-:W-:Y:S02]  /*bcd20*/  LOP3.LUT R44, R40, R34, R47, 0xb8, !PT ;  /* 0x00000022282c7212 */ /* 0x000fe400078eb82f */
[----:B------:R-:W-:Y:S02]  /*bcd30*/  LOP3.LUT R35, R38, R39, R42, 0xb8, !PT ;  /* 0x0000002726237212 */ /* 0x000fe400078eb82a */
[----:B------:R-:W-:-:S02]  /*bcd40*/  IADD3 R36, PT, PT, R36, R44, R43 ;  /* 0x0000002c24247210 */ /* 0x000fc40007ffe02b */
[----:B------:R-:W-:Y:S01]  /*bcd50*/  IADD3 R35, PT, PT, R18, R35, R45 ;  /* 0x0000002312237210 */ /* 0x000fe20007ffe02d */
[----:B----4-:R-:W-:Y:S01]  /*bcd60*/  IMAD R18, R4, 0x4, R1 ;  /* 0x0000000404127824 */ /* 0x010fe200078e0201 */
[----:B------:R-:W-:Y:S01]  /*bcd70*/  UIADD3 UR21, UPT, UPT, -UR22, 0x20, URZ ;  /* 0x0000002016157890 */ /* 0x000fe2000fffe1ff */
[----:B------:R-:W-:Y:S01]  /*bcd80*/  IMAD.IADD R36, R36, 0x1, R7 ;  /* 0x0000000124247824 */ /* 0x000fe200078e0207 */
[----:B------:R-:W-:Y:S01]  /*bcd90*/  UIADD3 UR20, UPT, UPT, -UR45, 0x20, URZ ;  /* 0x000000202d147890 */ /* 0x000fe2000fffe1ff */
[----:B------:R-:W-:Y:S02]  /*bcda0*/  IMAD.IADD R35, R35, 0x1, R10 ;  /* 0x0000000123237824 */ /* 0x000fe400078e020a */
[----:B------:R-:W4:Y:S01]  /*bcdb0*/  LDL R18, [R18] ;  /* 0x0000000012127983 */ /* 0x000f220000100800 */
[----:B0-----:R-:W-:Y:S01]  /*bcdc0*/  IMAD R44, R12, 0x4, R1 ;  /* 0x000000040c2c7824 */ /* 0x001fe200078e0201 */
[----:B------:R-:W-:Y:S02]  /*bcdd0*/  SHF.L.U32 R12, R36, UR22, RZ ;  /* 0x00000016240c7c19 */ /* 0x000fe400080006ff */
[----:B------:R-:W-:-:S02]  /*bcde0*/  SHF.R.U32.HI R43, RZ, UR21, R36 ;  /* 0x00000015ff2b7c19 */ /* 0x000fc40008011624 */
[----:B------:R-:W-:Y:S02]  /*bcdf0*/  SHF.L.U32 R4, R35, UR45, RZ ;  /* 0x0000002d23047c19 */ /* 0x000fe400080006ff */
[----:B------:R-:W-:Y:S02]  /*bce00*/  SHF.R.U32.HI R45, RZ, UR20, R35 ;  /* 0x00000014ff2d7c19 */ /* 0x000fe40008011623 */
[----:B------:R-:W-:Y:S01]  /*bce10*/  IADD3 R43, PT, PT, R43, R12, R41 ;  /* 0x0000000c2b2b7210 */ /* 0x000fe20007ffe029 */
[----:B------:R0:W4:Y:S01]  /*bce20*/  LDL R35, [R44] ;  /* 0x000000002c237983 */ /* 0x0001220000100800 */
[----:B------:R-:W-:Y:S02]  /*bce30*/  SHF.L.W.U32.HI R47, R47, 0xa, R47 ;  /* 0x0000000a2f2f7819 */ /* 0x000fe40000010e2f */
[----:B------:R-:W-:Y:S02]  /*bce40*/  IADD3 R45, PT, PT, R45, R4, R49 ;  /* 0x000000042d2d7210 */ /* 0x000fe40007ffe031 */
[----:B------:R-:W-:-:S02]  /*bce50*/  LOP3.LUT R4, R47, R43, R34, 0xb8, !PT ;  /* 0x0000002b2f047212 */ /* 0x000fc400078eb822 */
[----:B------:R-:W-:Y:S02]  /*bce60*/  SHF.L.W.U32.HI R51, R38, 0xa, R38 ;  /* 0x0000000a26337819 */ /* 0x000fe40000010e26 */
[----:B------:R-:W-:Y:S01]  /*bce70*/  IADD3 R12, PT, PT, R20, R4, R41 ;  /* 0x00000004140c7210 */ /* 0x000fe20007ffe029 */
[----:B------:R-:W-:Y:S01]  /*bce80*/  IMAD R20, R5, 0x4, R1 ;  /* 0x0000000405147824 */ /* 0x000fe200078e0201 */
[----:B------:R-:W-:-:S04]  /*bce90*/  LOP3.LUT R4, R42, R51, R45, 0xb8, !PT ;  /* 0x000000332a047212 */ /* 0x000fc800078eb82d */
[----:B------:R-:W-:Y:S01]  /*bcea0*/  IADD3 R49, PT, PT, R22, R4, R49 ;  /* 0x0000000416317210 */ /* 0x000fe20007ffe031 */
[----:B------:R-:W4:Y:S01]  /*bceb0*/  LDL R20, [R20] ;  /* 0x0000000014147983 */ /* 0x000f220000100800 */
[----:B------:R-:W1:Y:S01]  /*bcec0*/  LDC.64 R4, c[0x3][0x1b0] ;  /* 0x00c06c00ff047b82 */ /* 0x000e620000000a00 */
[----:B------:R-:W-:Y:S01]  /*bced0*/  UIADD3 UR20, UPT, UPT, -UR46, 0x20, URZ ;  /* 0x000000202e147890 */ /* 0x000fe2000fffe1ff */
[----:B------:R-:W-:Y:S02]  /*bcee0*/  IMAD R22, R13, 0x4, R1 ;  /* 0x000000040d167824 */ /* 0x000fe400078e0201 */
[----:B------:R-:W-:Y:S01]  /*bcef0*/  IMAD.IADD R49, R49, 0x1, R10 ;  /* 0x0000000131317824 */ /* 0x000fe200078e020a */
[----:B------:R-:W-:Y:S01]  /*bcf00*/  UIADD3 UR21, UPT, UPT, -UR23, 0x20, URZ ;  /* 0x0000002017157890 */ /* 0x000fe2000fffe1ff */
[----:B------:R-:W-:Y:S02]  /*bcf10*/  IMAD.IADD R12, R12, 0x1, R7 ;  /* 0x000000010c0c7824 */ /* 0x000fe400078e0207 */
[----:B------:R-:W4:Y:S01]  /*bcf20*/  LDL R22, [R22] ;  /* 0x0000000016167983 */ /* 0x000f220000100800 */
[----:B------:R-:W-:-:S02]  /*bcf30*/  SHF.L.U32 R38, R49, UR46, RZ ;  /* 0x0000002e31267c19 */ /* 0x000fc400080006ff */
[----:B------:R-:W-:Y:S02]  /*bcf40*/  SHF.R.U32.HI R49, RZ, UR20, R49 ;  /* 0x00000014ff317c19 */ /* 0x000fe40008011631 */
[----:B------:R-:W-:Y:S02]  /*bcf50*/  SHF.L.U32 R41, R12, UR23, RZ ;  /* 0x000000170c297c19 */ /* 0x000fe400080006ff */
[----:B------:R-:W-:Y:S01]  /*bcf60*/  SHF.R.U32.HI R36, RZ, UR21, R12 ;  /* 0x00000015ff247c19 */ /* 0x000fe2000801160c */
[----:B------:R-:W-:Y:S01]  /*bcf70*/  UIADD3 UR42, UPT, UPT, -UR47, 0x20, URZ ;  /* 0x000000202f2a7890 */ /* 0x000fe2000fffe1ff */
[----:B------:R-:W3:Y:S01]  /*bcf80*/  LDC.64 R12, c[0x3][0x2f0] ;  /* 0x00c0bc00ff0c7b82 */ /* 0x000ee20000000a00 */
[----:B------:R-:W-:Y:S01]  /*bcf90*/  IADD3 R38, PT, PT, R49, R38, R39 ;  /* 0x0000002631267210 */ /* 0x000fe20007ffe027 */
[----:B------:R-:W3:Y:S01]  /*bcfa0*/  LDCU.128 UR20, c[0x3][0x540] ;  /* 0x00c0a800ff1477ac */ /* 0x000ee20008000c00 */
[----:B------:R-:W-:Y:S02]  /*bcfb0*/  SHF.L.W.U32.HI R42, R42, 0xa, R42 ;  /* 0x0000000a2a2a7819 */ /* 0x000fe40000010e2a */
[----:B------:R-:W-:-:S02]  /*bcfc0*/  IADD3 R36, PT, PT, R36, R41, R40 ;  /* 0x0000002924247210 */ /* 0x000fc40007ffe028 */
[----:B------:R-:W-:Y:S02]  /*bcfd0*/  LOP3.LUT R41, R45, R42, R38, 0xb8, !PT ;  /* 0x0000002a2d297212 */ /* 0x000fe400078eb826 */
[----:B------:R-:W-:Y:S02]  /*bcfe0*/  SHF.L.W.U32.HI R34, R34, 0xa, R34 ;  /* 0x0000000a22227819 */ /* 0x000fe40000010e22 */
[----:B------:R-:W-:Y:S01]  /*bcff0*/  IADD3 R41, PT, PT, R26, R41, R39 ;  /* 0x000000291a297210 */ /* 0x000fe20007ffe027 */
[----:B-1----:R-:W-:Y:S01]  /*bd000*/  IMAD R26, R4, 0x4, R1 ;  /* 0x00000004041a7824 */ /* 0x002fe200078e0201 */
[----:B0-----:R-:W-:-:S03]  /*bd010*/  LOP3.LUT R44, R34, R36, R43, 0xb8, !PT ;  /* 0x00000024222c7212 */ /* 0x001fc600078eb82b */
[----:B------:R-:W-:Y:S01]  /*bd020*/  IMAD.IADD R41, R41, 0x1, R10 ;  /* 0x0000000129297824 */ /* 0x000fe200078e020a */
[----:B------:R-:W-:Y:S01]  /*bd030*/  IADD3 R44, PT, PT, R27, R44, R40 ;  /* 0x0000002c1b2c7210 */ /* 0x000fe20007ffe028 */
[----:B------:R-:W4:Y:S01]  /*bd040*/  LDL R26, [R26] ;  /* 0x000000001a1a7983 */ /* 0x000f220000100800 */
[----:B------:R-:W-:Y:S02]  /*bd050*/  UIADD3 UR43, UPT, UPT, -UR48, 0x20, URZ ;  /* 0x00000020302b7890 */ /* 0x000fe4000fffe1ff */
[----:B------:R-:W-:Y:S02]  /*bd060*/  SHF.L.U32 R4, R41, UR47, RZ ;  /* 0x0000002f29047c19 */ /* 0x000fe400080006ff */
[----:B------:R-:W-:Y:S01]  /*bd070*/  SHF.R.U32.HI R39, RZ, UR42, R41 ;  /* 0x0000002aff277c19 */ /* 0x000fe20008011629 */
[----:B------:R-:W-:Y:S01]  /*bd080*/  IMAD.IADD R44, R44, 0x1, R7 ;  /* 0x000000012c2c7824 */ /* 0x000fe200078e0207 */
[----:B------:R-:W-:Y:S01]  /*bd090*/  SHF.L.W.U32.HI R40, R45, 0xa, R45 ;  /* 0x0000000a2d287819 */ /* 0x000fe20000010e2d */
[----:B---3--:R-:W-:Y:S01]  /*bd0a0*/  IMAD R27, R12, 0x4, R1 ;  /* 0x000000040c1b7824 */ /* 0x008fe200078e0201 */
[----:B------:R-:W-:Y:S01]  /*bd0b0*/  IADD3 R39, PT, PT, R39, R4, R51 ;  /* 0x0000000427277210 */ /* 0x000fe20007ffe033 */
[----:B------:R-:W0:Y:S01]  /*bd0c0*/  LDCU.128 UR44, c[0x3][0x410] ;  /* 0x00c08200ff2c77ac */ /* 0x000e220008000c00 */
[----:B------:R-:W-:-:S02]  /*bd0d0*/  SHF.L.U32 R46, R44, UR48, RZ ;  /* 0x000000302c2e7c19 */ /* 0x000fc400080006ff */
[----:B------:R-:W-:Y:S01]  /*bd0e0*/  SHF.R.U32.HI R41, RZ, UR43, R44 ;  /* 0x0000002bff297c19 */ /* 0x000fe2000801162c */
[----:B------:R-:W3:Y:S01]  /*bd0f0*/  LDL R27, [R27] ;  /* 0x000000001b1b7983 */ /* 0x000ee20000100800 */
[----:B------:R-:W-:Y:S02]  /*bd100*/  LOP3.LUT R4, R38, R40, R39, 0xb8, !PT ;  /* 0x0000002826047212 */ /* 0x000fe400078eb827 */
[----:B------:R-:W-:Y:S02]  /*bd110*/  IADD3 R41, PT, PT, R41, R46, R47 ;  /* 0x0000002e29297210 */ /* 0x000fe40007ffe02f */
[----:B------:R-:W-:Y:S02]  /*bd120*/  SHF.L.W.U32.HI R43, R43, 0xa, R43 ;  /* 0x0000000a2b2b7819 */ /* 0x000fe40000010e2b */
[----:B------:R-:W-:Y:S01]  /*bd130*/  IADD3 R51, PT, PT, R16, R4, R51 ;  /* 0x0000000410337210 */ /* 0x000fe20007ffe033 */
[----:B------:R-:W-:Y:S01]  /*bd140*/  UIADD3 UR42, UPT, UPT, -UR20, 0x20, URZ ;  /* 0x00000020142a7890 */ /* 0x000fe2000fffe1ff */
[----:B------:R-:W-:-:S03]  /*bd150*/  LOP3.LUT R4, R43, R41, R36, 0xb8, !PT ;  /* 0x000000292b047212 */ /* 0x000fc600078eb824 */
[----:B------:R-:W-:Y:S01]  /*bd160*/  IMAD.IADD R51, R51, 0x1, R10 ;  /* 0x0000000133337824 */ /* 0x000fe200078e020a */
[----:B------:R-:W-:Y:S01]  /*bd170*/  IADD3 R12, PT, PT, R30, R4, R47 ;  /* 0x000000041e0c7210 */ /* 0x000fe20007ffe02f */
[----:B------:R-:W-:Y:S02]  /*bd180*/  IMAD R30, R5, 0x4, R1 ;  /* 0x00000004051e7824 */ /* 0x000fe400078e0201 */
[----:B------:R-:W1:Y:S01]  /*bd190*/  LDC.64 R4, c[0x3][0x1b8] ;  /* 0x00c06e00ff047b82 */ /* 0x000e620000000a00 */
[----:B------:R-:W-:Y:S01]  /*bd1a0*/  SHF.L.U32 R45, R51, UR20, RZ ;  /* 0x00000014332d7c19 */ /* 0x000fe200080006ff */
[----:B------:R-:W-:Y:S01]  /*bd1b0*/  UIADD3 UR20, UPT, UPT, -UR49, 0x20, URZ ;  /* 0x0000002031147890 */ /* 0x000fe2000fffe1ff */
[----:B------:R-:W-:Y:S01]  /*bd1c0*/  SHF.R.U32.HI R44, RZ, UR42, R51 ;  /* 0x0000002aff2c7c19 */ /* 0x000fe20008011633 */
[----:B------:R-:W-:Y:S01]  /*bd1d0*/  IMAD.IADD R16, R12, 0x1, R7 ;  /* 0x000000010c107824 */ /* 0x000fe200078e0207 */
[----:B------:R-:W3:Y:S01]  /*bd1e0*/  LDL R30, [R30] ;  /* 0x000000001e1e7983 */ /* 0x000ee20000100800 */
[----:B------:R-:W-:-:S02]  /*bd1f0*/  SHF.L.W.U32.HI R12, R38, 0xa, R38 ;  /* 0x0000000a260c7819 */ /* 0x000fc40000010e26 */
[----:B------:R-:W-:Y:S02]  /*bd200*/  IADD3 R44, PT, PT, R44, R45, R42 ;  /* 0x0000002d2c2c7210 */ /* 0x000fe40007ffe02a */
[----:B------:R-:W-:Y:S02]  /*bd210*/  SHF.L.U32 R45, R16, UR49, RZ ;  /* 0x00000031102d7c19 */ /* 0x000fe400080006ff */
[----:B------:R-:W-:Y:S02]  /*bd220*/  SHF.R.U32.HI R38, RZ, UR20, R16 ;  /* 0x00000014ff267c19 */ /* 0x000fe40008011610 */
[----:B------:R-:W-:Y:S01]  /*bd230*/  LOP3.LUT R16, R39, R12, R44, 0xb8, !PT ;  /* 0x0000000c27107212 */ /* 0x000fe200078eb82c */
[----:B------:R-:W-:Y:S01]  /*bd240*/  IMAD R47, R13, 0x4, R1 ;  /* 0x000000040d2f7824 */ /* 0x000fe200078e0201 */
[----:B------:R-:W-:Y:S02]  /*bd250*/  IADD3 R38, PT, PT, R38, R45, R34 ;  /* 0x0000002d26267210 */ /* 0x000fe40007ffe022 */
[----:B------:R-:W-:-:S02]  /*bd260*/  IADD3 R45, PT, PT, R17, R16, R42 ;  /* 0x00000010112d7210 */ /* 0x000fc40007ffe02a */
[----:B------:R-:W0:Y:S01]  /*bd270*/  LDC.64 R16, c[0x3][0x2f8] ;  /* 0x00c0be00ff107b82 */ /* 0x000e220000000a00 */
[----:B------:R-:W-:Y:S02]  /*bd280*/  SHF.L.W.U32.HI R42, R36, 0xa, R36 ;  /* 0x0000000a242a7819 */ /* 0x000fe40000010e24 */
[----:B------:R5:W3:Y:S01]  /*bd290*/  LDL R36, [R47] ;  /* 0x000000002f247983 */ /* 0x000ae20000100800 */
[----:B------:R-:W-:Y:S01]  /*bd2a0*/  UIADD3 UR20, UPT, UPT, -UR21, 0x20, URZ ;  /* 0x0000002015147890 */ /* 0x000fe2000fffe1ff */
[----:B------:R-:W-:Y:S01]  /*bd2b0*/  IMAD.IADD R45, R45, 0x1, R10 ;  /* 0x000000012d2d7824 */ /* 0x000fe200078e020a */
[----:B------:R-:W-:Y:S01]  /*bd2c0*/  LOP3.LUT R46, R42, R38, R41, 0xb8, !PT ;  /* 0x000000262a2e7212 */ /* 0x000fe200078eb829 */
[----:B-1----:R-:W-:-:S03]  /*bd2d0*/  IMAD R48, R4, 0x4, R1 ;  /* 0x0000000404307824 */ /* 0x002fc600078e0201 */
[----:B------:R-:W-:Y:S02]  /*bd2e0*/  SHF.L.U32 R13, R45, UR21, RZ ;  /* 0x000000152d0d7c19 */ /* 0x000fe400080006ff */
[----:B------:R-:W-:Y:S02]  /*bd2f0*/  SHF.R.U32.HI R45, RZ, UR20, R45 ;  /* 0x00000014ff2d7c19 */ /* 0x000fe4000801162d */
[----:B------:R-:W-:Y:S02]  /*bd300*/  IADD3 R46, PT, PT, R31, R46, R34 ;  /* 0x0000002e1f2e7210 */ /* 0x000fe40007ffe022 */
[----:B------:R-:W-:Y:S01]  /*bd310*/  IADD3 R34, PT, PT, R45, R13, R40 ;  /* 0x0000000d2d227210 */ /* 0x000fe20007ffe028 */
[----:B------:R1:W3:Y:S01]  /*bd320*/  LDL R31, [R48] ;  /* 0x00000000301f7983 */ /* 0x0002e20000100800 */
[----:B------:R-:W-:Y:S01]  /*bd330*/  SHF.L.W.U32.HI R39, R39, 0xa, R39 ;  /* 0x0000000a27277819 */ /* 0x000fe20000010e27 */
[----:B------:R-:W-:Y:S01]  /*bd340*/  UIADD3 UR20, UPT, UPT, -UR50, 0x20, URZ ;  /* 0x0000002032147890 */ /* 0x000fe2000fffe1ff */
[----:B------:R-:W-:-:S02]  /*bd350*/  IMAD.IADD R46, R46, 0x1, R7 ;  /* 0x000000012e2e7824 */ /* 0x000fc400078e0207 */
[----:B------:R-:W-:Y:S01]  /*bd360*/  LOP3.LUT R13, R44, R39, R34, 0xb8, !PT ;  /* 0x000000272c0d7212 */ /* 0x000fe200078eb822 */
[----:B0-----:R-:W-:-:S03]  /*bd370*/  IMAD R16, R16, 0x4, R1 ;  /* 0x0000000410107824 */ /* 0x001fc600078e0201 */
[----:B------:R-:W-:Y:S02]  /*bd380*/  IADD3 R13, PT, PT, R23, R13, R40 ;  /* 0x0000000d170d7210 */ /* 0x000fe40007ffe028 */
[----:B------:R-:W-:Y:S02]  /*bd390*/  SHF.L.U32 R4, R46, UR50, RZ ;  /* 0x000000322e047c19 */ /* 0x000fe400080006ff */
[----:B------:R-:W-:Y:S01]  /*bd3a0*/  SHF.R.U32.HI R45, RZ, UR20, R46 ;  /* 0x00000014ff2d7c19 */ /* 0x000fe2000801162e */
[----:B------:R-:W-:Y:S01]  /*bd3b0*/  UIADD3 UR20, UPT, UPT, -UR22, 0x20, URZ ;  /* 0x0000002016147890 */ /* 0x000fe2000fffe1ff */
[----:B------:R-:W-:Y:S01]  /*bd3c0*/  IMAD.IADD R13, R13, 0x1, R10 ;  /* 0x000000010d0d7824 */ /* 0x000fe200078e020a */
[----:B-----5:R-:W-:Y:S01]  /*bd3d0*/  SHF.L.W.U32.HI R47, R41, 0xa, R41 ;  /* 0x0000000a292f7819 */ /* 0x020fe20000010e29 */
[----:B------:R-:W5:Y:S01]  /*bd3e0*/  LDL R16, [R16] ;  /* 0x0000000010107983 */ /* 0x000f620000100800 */
[----:B------:R-:W-:Y:S02]  /*bd3f0*/  IADD3 R45, PT, PT, R45, R4, R43 ;  /* 0x000000042d2d7210 */ /* 0x000fe40007ffe02b */
[----:B------:R-:W-:-:S02]  /*bd400*/  SHF.L.U32 R41, R13, UR22, RZ ;  /* 0x000000160d297c19 */ /* 0x000fc400080006ff */
[----:B------:R-:W-:Y:S02]  /*bd410*/  SHF.R.U32.HI R13, RZ, UR20, R13 ;  /* 0x00000014ff0d7c19 */ /* 0x000fe4000801160d */
[----:B------:R-:W-:Y:S01]  /*bd420*/  LOP3.LUT R4, R47, R45, R38, 0xb8, !PT ;  /* 0x0000002d2f047212 */ /* 0x000fe200078eb826 */
[----:B------:R-:W-:Y:S01]  /*bd430*/  IMAD R23, R5, 0x4, R1 ;  /* 0x0000000405177824 */ /* 0x000fe200078e0201 */
[----:B------:R-:W-:Y:S02]  /*bd440*/  IADD3 R41, PT, PT, R13, R41, R12 ;  /* 0x000000290d297210 */ /* 0x000fe40007ffe00c */
[----:B------:R-:W-:Y:S02]  /*bd450*/  IADD3 R32, PT, PT, R32, R4, R43 ;  /* 0x0000000420207210 */ /* 0x000fe40007ffe02b */
[----:B------:R-:W-:Y:S01]  /*bd460*/  SHF.L.W.U32.HI R44, R44, 0xa, R44 ;  /* 0x0000000a2c2c7819 */ /* 0x000fe20000010e2c */
[----:B------:R-:W0:Y:S01]  /*bd470*/  LDC.64 R4, c[0x3][0x1c0] ;  /* 0x00c07000ff047b82 */ /* 0x000e220000000a00 */
[----:B------:R-:W-:Y:S01]  /*bd480*/  UIADD3 UR20, UPT, UPT, -UR51, 0x20, URZ ;  /* 0x0000002033147890 */ /* 0x000fe2000fffe1ff */
[----:B------:R-:W-:Y:S01]  /*bd490*/  IMAD.IADD R32, R32, 0x1, R7 ;  /* 0x0000000120207824 */ /* 0x000fe200078e0207 */
[----:B------:R-:W-:Y:S01]  /*bd4a0*/  LOP3.LUT R13, R34, R44, R41, 0xb8, !PT ;  /* 0x0000002c220d7212 */ /* 0x000fe200078eb829 */
[----:B------:R-:W5:Y:S03]  /*bd4b0*/  LDL R23, [R23] ;  /* 0x0000000017177983 */ /* 0x000f660000100800 */
[----:B------:R-:W-:Y:S01]  /*bd4c0*/  IADD3 R49, PT, PT, R2, R13, R12 ;  /* 0x0000000d02317210 */ /* 0x000fe20007ffe00c */
[----:B------:R-:W-:Y:S01]  /*bd4d0*/  IMAD R2, R17, 0x4, R1 ;  /* 0x0000000411027824 */ /* 0x000fe200078e0201 */
[----:B------:R-:W-:Y:S01]  /*bd4e0*/  SHF.L.U32 R43, R32, UR51, RZ ;  /* 0x00000033202b7c19 */ /* 0x000fe200080006ff */
[----:B------:R-:W1:Y:S01]  /*bd4f0*/  LDC.64 R12, c[0x3][0x300] ;  /* 0x00c0c000ff0c7b82 */ /* 0x000e620000000a00 */
[----:B------:R-:W-:Y:S01]  /*bd500*/  SHF.R.U32.HI R40, RZ, UR20, R32 ;  /* 0x00000014ff287c19 */ /* 0x000fe20008011620 */
[----:B------:R-:W-:Y:S01]  /*bd510*/  IMAD.IADD R49, R49, 0x1, R10 ;  /* 0x0000000131317824 */ /* 0x000fe200078e020a */
[----:B------:R-:W-:Y:S01]  /*bd520*/  UIADD3 UR42, UPT, UPT, -UR23, 0x20, URZ ;  /* 0x00000020172a7890 */ /* 0x000fe2000fffe1ff */
[----:B------:R-:W-:Y:S01]  /*bd530*/  SHF.L.W.U32.HI R38, R38, 0xa, R38 ;  /* 0x0000000a26267819 */ /* 0x000fe20000010e26 */
[----:B------:R-:W5:Y:S01]  /*bd540*/  LDL R2, [R2] ;  /* 0x0000000002027983 */ /* 0x000f620000100800 */
[----:B------:R-:W-:Y:S01]  /*bd550*/  IADD3 R40, PT, PT, R40, R43, R42 ;  /* 0x0000002b28287210 */ /* 0x000fe20007ffe02a */
[----:B------:R-:W2:Y:S01]  /*bd560*/  LDCU.128 UR48, c[0x3][0x420] ;  /* 0x00c08400ff3077ac */ /* 0x000ea20008000c00 */
[----:B------:R-:W-:-:S02]  /*bd570*/  SHF.L.U32 R32, R49, UR23, RZ ;  /* 0x0000001731207c19 */ /* 0x000fc400080006ff */
[----:B------:R-:W-:Y:S01]  /*bd580*/  LOP3.LUT R17, R38, R40, R45, 0xb8, !PT ;  /* 0x0000002826117212 */ /* 0x000fe200078eb82d */
[----:B------:R-:W1:Y:S01]  /*bd590*/  LDCU.128 UR20, c[0x3][0x550] ;  /* 0x00c0aa00ff1477ac */ /* 0x000e620008000c00 */
[----:B------:R-:W-:Y:S02]  /*bd5a0*/  SHF.R.U32.HI R49, RZ, UR42, R49 ;  /* 0x0000002aff317c19 */ /* 0x000fe40008011631 */
[----:B------:R-:W-:Y:S02]  /*bd5b0*/  IADD3 R42, PT, PT, R37, R17, R42 ;  /* 0x00000011252a7210 */ /* 0x000fe40007ffe02a */
[----:B------:R-:W-:Y:S02]  /*bd5c0*/  IADD3 R37, PT, PT, R49, R32, R39 ;  /* 0x0000002031257210 */ /* 0x000fe40007ffe027 */
[----:B------:R-:W-:Y:S01]  /*bd5d0*/  SHF.L.W.U32.HI R34, R34, 0xa, R34 ;  /* 0x0000000a22227819 */ /* 0x000fe20000010e22 */
[----:B------:R-:W-:Y:S01]  /*bd5e0*/  UIADD3 UR42, UPT, UPT, -UR44, 0x20, URZ ;  /* 0x000000202c2a7890 */ /* 0x000fe2000fffe1ff */
[----:B------:R-:W-:-:S02]  /*bd5f0*/  IMAD.IADD R42, R42, 0x1, R7 ;  /* 0x000000012a2a7824 */ /* 0x000fc400078e0207 */
[----:B0-----:R-:W-:Y:S01]  /*bd600*/  IMAD R17, R4, 0x4, R1 ;  /* 0x0000000404117824 */ /* 0x001fe200078e0201 */
[----:B------:R-:W-:Y:S02]  /*bd610*/  LOP3.LUT R32, R41, R34, R37, 0xb8, !PT ;  /* 0x0000002229207212 */ /* 0x000fe400078eb825 */
[----:B------:R-:W-:Y:S02]  /*bd620*/  SHF.L.U32 R4, R42, UR44, RZ ;  /* 0x0000002c2a047c19 */ /* 0x000fe400080006ff */
[----:B------:R-:W-:Y:S01]  /*bd630*/  IADD3 R33, PT, PT, R33, R32, R39 ;  /* 0x0000002021217210 */ /* 0x000fe20007ffe027 */
[----:B------:R-:W5:Y:S01]  /*bd640*/  LDL R17, [R17] ;  /* 0x0000000011117983 */ /* 0x000f620000100800 */
[----:B------:R-:W-:Y:S01]  /*bd650*/  SHF.R.U32.HI R42, RZ, UR42, R42 ;  /* 0x0000002aff2a7c19 */ /* 0x000fe2000801162a */
[----:B-1----:R-:W-:Y:S01]  /*bd660*/  IMAD R32, R12, 0x4, R1 ;  /* 0x000000040c207824 */ /* 0x002fe200078e0201 */
[----:B------:R-:W-:Y:S01]  /*bd670*/  UIADD3 UR42, UPT, UPT, -UR20, 0x20, URZ ;  /* 0x00000020142a7890 */ /* 0x000fe2000fffe1ff */
[----:B------:R-:W-:Y:S01]  /*bd680*/  IMAD.IADD R33, R33, 0x1, R10 ;  /* 0x0000000121217824 */ /* 0x000fe200078e020a */
[----:B------:R-:W-:-:S02]  /*bd690*/  IADD3 R39, PT, PT, R42, R4, R47 ;  /* 0x000000042a277210 */ /* 0x000fc40007ffe02f */
[----:B------:R-:W-:Y:S01]  /*bd6a0*/  SHF.L.W.U32.HI R42, R45, 0xa, R45 ;  /* 0x0000000a2d2a7819 */ /* 0x000fe20000010e2d */
[----:B------:R-:W5:Y:S01]  /*bd6b0*/  LDL R32, [R32] ;  /* 0x0000000020207983 */ /* 0x000f620000100800 */
[----:B------:R-:W-:Y:S02]  /*bd6c0*/  SHF.L.U32 R43, R33, UR20, RZ ;  /* 0x00000014212b7c19 */ /* 0x000fe400080006ff */
[----:B------:R-:W-:Y:S02]  /*bd6d0*/  LOP3.LUT R4, R42, R39, R40, 0xb8, !PT ;  /* 0x000000272a047212 */ /* 0x000fe400078eb828 */
[----:B------:R-:W-:Y:S02]  /*bd6e0*/  SHF.R.U32.HI R33, RZ, UR42, R33 ;  /* 0x0000002aff217c19 */ /* 0x000fe40008011621 */
[----:B------:R-:W-:Y:S02]  /*bd6f0*/  IADD3 R12, PT, PT, R6, R4, R47 ;  /* 0x00000004060c7210 */ /* 0x000fe40007ffe02f */
[----:B------:R-:W-:Y:S01]  /*bd700*/  IADD3 R6, PT, PT, R33, R43, R44 ;  /* 0x0000002b21067210 */ /* 0x000fe20007ffe02c */
[----:B------:R-:W-:-:S02]  /*bd710*/  IMAD R33, R5, 0x4, R1 ;  /* 0x0000000405217824 */ /* 0x000fc400078e0201 */
[----:B------:R-:W0:Y:S01]  /*bd720*/  LDC.64 R4, c[0x3][0x1c8] ;  /* 0x00c07200ff047b82 */ /* 0x000e220000000a00 */
[----:B------:R-:W-:Y:S01]  /*bd730*/  UIADD3 UR20, UPT, UPT, -UR45, 0x20, URZ ;  /* 0x000000202d147890 */ /* 0x000fe2000fffe1ff */
[----:B------:R-:W-:Y:S01]  /*bd740*/  IMAD.IADD R12, R12, 0x1, R7 ;  /* 0x000000010c0c7824 */ /* 0x000fe200078e0207 */
[----:B------:R-:W-:Y:S01]  /*bd750*/  SHF.L.W.U32.HI R48, R41, 0xa, R41 ;  /* 0x0000000a29307819 */ /* 0x000fe20000010e29 */
[----:B------:R-:W5:Y:S01]  /*bd760*/  LDL R33, [R33] ;  /* 0x0000000021217983 */ /* 0x000f620000100800 */
[----:B------:R-:W-:Y:S02]  /*bd770*/  IMAD R45, R13, 0x4, R1 ;  /* 0x000000040d2d7824 */ /* 0x000fe400078e0201 */
[----:B------:R-:W-:Y:S02]  /*bd780*/  SHF.L.U32 R41, R12, UR45, RZ ;  /* 0x0000002d0c297c19 */ /* 0x000fe400080006ff */
[----:B------:R-:W-:Y:S02]  /*bd790*/  SHF.R.U32.HI R46, RZ, UR20, R12 ;  /* 0x00000014ff2e7c19 */ /* 0x000fe4000801160c */
[----:B------:R-:W-:Y:S01]  /*bd7a0*/  LOP3.LUT R43, R37, R48, R6, 0xb8, !PT ;  /* 0x00000030252b7212 */ /* 0x000fe200078eb806 */
[----:B------:R-:W1:Y:S01]  /*bd7b0*/  LDC.64 R12, c[0x3][0x308] ;  /* 0x00c0c200ff0c7b82 */ /* 0x000e620000000a00 */
[----:B------:R-:W-:-:S02]  /*bd7c0*/  IADD3 R46, PT, PT, R46, R41, R38 ;  /* 0x000000292e2e7210 */ /* 0x000fc40007ffe026 */
[----:B------:R-:W-:Y:S02]  /*bd7d0*/  IADD3 R43, PT, PT, R21, R43, R44 ;  /* 0x0000002b152b7210 */ /* 0x000fe40007ffe02c */
[----:B------:R-:W-:Y:S01]  /*bd7e0*/  SHF.L.W.U32.HI R41, R40, 0xa, R40 ;  /* 0x0000000a28297819 */ /* 0x000fe20000010e28 */
[----:B------:R2:W5:Y:S01]  /*bd7f0*/  LDL R21, [R45] ;  /* 0x000000002d157983 */ /* 0x0005620000100800 */
[----:B------:R-:W-:Y:S01]  /*bd800*/  UIADD3 UR20, UPT, UPT, -UR21, 0x20, URZ ;  /* 0x0000002015147890 */ /* 0x000fe2000fffe1ff */
[----:B------:R-:W-:Y:S01]  /*bd810*/  IMAD.IADD R43, R43, 0x1, R10 ;  /* 0x000000012b2b7824 */ /* 0x000fe200078e020a */
[----:B------:R-:W-:-:S04]  /*bd820*/  LOP3.LUT R40, R41, R46, R39, 0xb8, !PT ;  /* 0x0000002e29287212 */ /* 0x000fc800078eb827 */
[----:B------:R-:W-:Y:S01]  /*bd830*/  IADD3 R40, PT, PT, R9, R40, R38 ;  /* 0x0000002809287210 */ /* 0x000fe20007ffe026 */
[----:B0-----:R-:W-:Y:S01]  /*bd840*/  IMAD R38, R4, 0x4, R1 ;  /* 0x0000000404267824 */ /* 0x001fe200078e0201 */
[----:B------:R-:W-:Y:S02]  /*bd850*/  SHF.L.U32 R9, R43, UR21, RZ ;  /* 0x000000152b097c19 */ /* 0x000fe400080006ff */
[----:B------:R-:W-:Y:S01]  /*bd860*/  SHF.R.U32.HI R43, RZ, UR20, R43 ;  /* 0x00000014ff2b7c19 */ /* 0x000fe2000801162b */
[----:B------:R-:W-:Y:S01]  /*bd870*/  UIADD3 UR20, UPT, UPT, -UR46, 0x20, URZ ;  /* 0x000000202e147890 */ /* 0x000fe2000fffe1ff */
[----:B------:R-:W-:Y:S01]  /*bd880*/  IMAD.IADD R40, R40, 0x1, R7 ;  /* 0x0000000128287824 */ /* 0x000fe200078e0207 */
[----:B------:R-:W-:Y:S02]  /*bd890*/  SHF.L.W.U32.HI R37, R37, 0xa, R37 ;  /* 0x0000000a25257819 */ /* 0x000fe40000010e25 */
[----:B------:R-:W-:Y:S02]  /*bd8a0*/  IADD3 R43, PT, PT, R43, R9, R34 ;  /* 0x000000092b2b7210 */ /* 0x000fe40007ffe022 */
[----:B------:R0:W5:Y:S01]  /*bd8b0*/  LDL R9, [R38] ;  /* 0x0000000026097983 */ /* 0x0001620000100800 */
[----:B--2---:R-:W-:Y:S01]  /*bd8c0*/  SHF.L.U32 R45, R40, UR46, RZ ;  /* 0x0000002e282d7c19 */ /* 0x004fe200080006ff */
[----:B-1----:R-:W-:Y:S01]  /*bd8d0*/  IMAD R12, R12, 0x4, R1 ;  /* 0x000000040c0c7824 */ /* 0x002fe200078e0201 */
[----:B------:R-:W-:-:S02]  /*bd8e0*/  LOP3.LUT R47, R6, R37, R43, 0xb8, !PT ;  /* 0x00000025062f7212 */ /* 0x000fc400078eb82b */
[----:B------:R-:W-:Y:S02]  /*bd8f0*/  SHF.R.U32.HI R40, RZ, UR20, R40 ;  /* 0x00000014ff287c19 */ /* 0x000fe40008011628 */
[----:B------:R-:W-:Y:S02]  /*bd900*/  IADD3 R47, PT, PT, R28, R47, R34 ;  /* 0x0000002f1c2f7210 */ /* 0x000fe40007ffe022 */
[----:B------:R-:W-:Y:S01]  /*bd910*/  IADD3 R45, PT, PT, R40, R45, R42 ;  /* 0x0000002d282d7210 */ /* 0x000fe20007ffe02a */
[----:B------:R1:W2:Y:S01]  /*bd920*/  LDL R28, [R12] ;  /* 0x000000000c1c7983 */ /* 0x0002a20000100800 */
[----:B------:R-:W-:Y:S01]  /*bd930*/  SHF.L.W.U32.HI R34, R39, 0xa, R39 ;  /* 0x0000000a27227819 */ /* 0x000fe20000010e27 */
[----:B------:R-:W-:Y:S01]  /*bd940*/  UIADD3 UR20, UPT, UPT, -UR22, 0x20, URZ ;  /* 0x0000002016147890 */ /* 0x000fe2000fffe1ff */
[----:B------:R-:W-:Y:S02]  /*bd950*/  IMAD.IADD R47, R47, 0x1, R10 ;  /* 0x000000012f2f7824 */ /* 0x000fe400078e020a */
[----:B------:R-:W-:-:S03]  /*bd960*/  LOP3.LUT R4, R34, R45, R46, 0xb8, !PT ;  /* 0x0000002d22047212 */ /* 0x000fc600078eb82e */
[----:B------:R-:W-:Y:S02]  /*bd970*/  SHF.R.U32.HI R44, RZ, UR20, R47 ;  /* 0x00000014ff2c7c19 */ /* 0x000fe4000801162f */
[----:B------:R-:W-:Y:S02]  /*bd980*/  IADD3 R42, PT, PT, R29, R4, R42 ;  /* 0x000000041d2a7210 */ /* 0x000fe40007ffe02a */
[----:B------:R-:W-:Y:S01]  /*bd990*/  SHF.L.U32 R29, R47, UR22, RZ ;  /* 0x000000162f1d7c19 */ /* 0x000fe200080006ff */
[----:B------:R-:W-:Y:S01]  /*bd9a0*/  IMAD R47, R5, 0x4, R1 ;  /* 0x00000004052f7824 */ /* 0x000fe200078e0201 */
[----:B0-----:R-:W-:Y:S01]  /*bd9b0*/  SHF.L.W.U32.HI R38, R6, 0xa, R6 ;  /* 0x0000000a06267819 */ /* 0x001fe20000010e06 */
[----:B------:R-:W0:Y:S01]  /*bd9c0*/  LDC.64 R4, c[0x3][0x1d0] ;  /* 0x00c07400ff047b82 */ /* 0x000e220000000a00 */
[----:B------:R-:W-:Y:S02]  /*bd9d0*/  IADD3 R44, PT, PT, R44, R29, R48 ;  /* 0x0000001d2c2c7210 */ /* 0x000fe40007ffe030 */
[----:B------:R1:W2:Y:S01]  /*bd9e0*/  LDL R29, [R47] ;  /* 0x000000002f1d7983 */ /* 0x0002a20000100800 */
[----:B------:R-:W-:Y:S01]  /*bd9f0*/  IMAD.IADD R42, R42, 0x1, R7 ;  /* 0x000000012a2a7824 */ /* 0x000fe200078e0207 */
[----:B------:R-:W-:Y:S01]  /*bda00*/  LOP3.LUT R6, R43, R38, R44, 0xb8, !PT ;  /* 0x000000262b067212 */ /* 0x000fe200078eb82c */
[----:B------:R-:W-:Y:S01]  /*bda10*/  UIADD3 UR20, UPT, UPT, -UR47, 0x20, URZ ;  /* 0x000000202f147890 */ /* 0x000fe2000fffe1ff */
[----:B------:R-:W-:-:S02]  /*bda20*/  IMAD R49, R13, 0x4, R1 ;  /* 0x000000040d317824 */ /* 0x000fc400078e0201 */
[----:B------:R-:W-:Y:S01]  /*bda30*/  IADD3 R39, PT, PT, R25, R6, R48 ;  /* 0x0000000619277210 */ /* 0x000fe20007ffe030 */
[----:B-1----:R-:W1:Y:S01]  /*bda40*/  LDC.64 R12, c[0x3][0x310] ;  /* 0x00c0c400ff0c7b82 */ /* 0x002e620000000a00 */
[----:B------:R-:W-:Y:S01]  /*bda50*/  SHF.L.U32 R40, R42, UR47, RZ ;  /* 0x0000002f2a287c19 */ /* 0x000fe200080006ff */
[----:B------:R-:W-:Y:S01]  /*bda60*/  UIADD3 UR21, UPT, UPT, -UR23, 0x20, URZ ;  /* 0x0000002017157890 */ /* 0x000fe2000fffe1ff */
[----:B------:R-:W-:Y:S01]  /*bda70*/  SHF.R.U32.HI R42, RZ, UR20, R42 ;  /* 0x00000014ff2a7c19 */ /* 0x000fe2000801162a */
[----:B------:R4:W2:Y:S01]  /*bda80*/  LDL R25, [R49] ;  /* 0x0000000031197983 */ /* 0x0008a20000100800 */
[----:B------:R-:W-:Y:S01]  /*bda90*/  IMAD.IADD R39, R39, 0x1, R10 ;  /* 0x0000000127277824 */ /* 0x000fe200078e020a */
[----:B------:R-:W-:Y:S01]  /*bdaa0*/  SHF.L.W.U32.HI R47, R46, 0xa, R46 ;  /* 0x0000000a2e2f7819 */ /* 0x000fe20000010e2e */
[----:B------:R-:W4:Y:S01]  /*bdab0*/  LDCU.128 UR44, c[0x3][0x560] ;  /* 0x00c0ac00ff2c77ac */ /* 0x000f220008000c00 */
[----:B------:R-:W-:Y:S02]  /*bdac0*/  IADD3 R40, PT, PT, R42, R40, R41 ;  /* 0x000000282a287210 */ /* 0x000fe40007ffe029 */
[----:B------:R-:W-:-:S02]  /*bdad0*/  SHF.L.U32 R42, R39, UR23, RZ ;  /* 0x00000017272a7c19 */ /* 0x000fc400080006ff */
[----:B------:R-:W-:Y:S02]  /*bdae0*/  SHF.R.U32.HI R39, RZ, UR21, R39 ;  /* 0x00000015ff277c19 */ /* 0x000fe40008011627 */
[----:B------:R-:W-:Y:S01]  /*bdaf0*/  LOP3.LUT R6, R47, R40, R45, 0xb8, !PT ;  /* 0x000000282f067212 */ /* 0x000fe200078eb82d */
[----:B0-----:R-:W-:Y:S01]  /*bdb00*/  IMAD R46, R4, 0x4, R1 ;  /* 0x00000004042e7824 */ /* 0x001fe200078e0201 */
[----:B------:R-:W-:Y:S02]  /*bdb10*/  IADD3 R42, PT, PT, R39, R42, R37 ;  /* 0x0000002a272a7210 */ /* 0x000fe40007ffe025 */
[----:B------:R-:W-:Y:S02]  /*bdb20*/  SHF.L.W.U32.HI R43, R43, 0xa, R43 ;  /* 0x0000000a2b2b7819 */ /* 0x000fe40000010e2b */
[----:B------:R-:W-:Y:S01]  /*bdb30*/  IADD3 R6, PT, PT, R14, R6, R41 ;  /* 0x000000060e067210 */ /* 0x000fe20007ffe029 */
[----:B------:R-:W-:Y:S01]  /*bdb40*/  UIADD3 UR20, UPT, UPT, -UR48, 0x20, URZ ;  /* 0x0000002030147890 */ /* 0x000fe2000fffe1ff */
[----:B------:R-:W-:Y:S01]  /*bdb50*/  LOP3.LUT R4, R44, R43, R42, 0xb8, !PT ;  /* 0x0000002b2c047212 */ /* 0x000fe200078eb82a */
[----:B------:R0:W2:Y:S02]  /*bdb60*/  LDL R39, [R46] ;  /* 0x000000002e277983 */ /* 0x0000a40000100800 */
[----:B------:R-:W-:Y:S01]  /*bdb70*/  IMAD.IADD R6, R6, 0x1, R7 ;  /* 0x0000000106067824 */ /* 0x000fe200078e0207 */
[----:B------:R-:W-:Y:S01]  /*bdb80*/  IADD3 R37, PT, PT, R24, R4, R37 ;  /* 0x0000000418257210 */ /* 0x000fe20007ffe025 */
[----:B-1----:R-:W-:-:S03]  /*bdb90*/  IMAD R24, R12, 0x4, R1 ;  /* 0x000000040c187824 */ /* 0x002fc600078e0201 */
[----:B------:R-:W-:Y:S02]  /*bdba0*/  SHF.L.U32 R41, R6, UR48, RZ ;  /* 0x0000003006297c19 */ /* 0x000fe400080006ff */
[----:B------:R-:W-:Y:S01]  /*bdbb0*/  SHF.R.U32.HI R6, RZ, UR20, R6 ;  /* 0x00000014ff067c19 */ /* 0x000fe20008011606 */
[----:B----4-:R-:W-:Y:S01]  /*bdbc0*/  UIADD3 UR20, UPT, UPT, -UR44, 0x20, URZ ;  /* 0x000000202c147890 */ /* 0x010fe2000fffe1ff */
[----:B------:R-:W-:Y:S01]  /*bdbd0*/  IMAD.IADD R37, R37, 0x1, R10 ;  /* 0x0000000125257824 */ /* 0x000fe200078e020a */
[----:B------:R-:W-:Y:S01]  /*bdbe0*/  SHF.L.W.U32.HI R45, R45, 0xa, R45 ;  /* 0x0000000a2d2d7819 */ /* 0x000fe20000010e2d */
[----:B------:R-:W4:Y:S01]  /*bdbf0*/  LDL R24, [R24] ;  /* 0x0000000018187983 */ /* 0x000f220000100800 */
[----:B------:R-:W-:Y:S02]  /*bdc00*/  IADD3 R41, PT, PT, R6, R41, R34 ;  /* 0x0000002906297210 */ /* 0x000fe40007ffe022 */
[----:B------:R-:W-:Y:S02]  /*bdc10*/  SHF.L.U32 R49, R37, UR44, RZ ;  /* 0x0000002c25317c19 */ /* 0x000fe400080006ff */
[----:B------:R-:W-:-:S02]  /*bdc20*/  SHF.R.U32.HI R14, RZ, UR20, R37 ;  /* 0x00000014ff0e7c19 */ /* 0x000fc40008011625 */
[----:B------:R-:W-:Y:S02]  /*bdc30*/  LOP3.LUT R4, R45, R41, R40, 0xb8, !PT ;  /* 0x000000292d047212 */ /* 0x000fe400078eb828 */
[----:B------:R-:W-:Y:S02]  /*bdc40*/  IADD3 R14, PT, PT, R14, R49, R38 ;  /* 0x000000310e0e7210 */ /* 0x000fe40007ffe026 */
[----:B------:R-:W-:Y:S02]  /*bdc50*/  SHF.L.W.U32.HI R37, R44, 0xa, R44 ;  /* 0x0000000a2c257819 */ /* 0x000fe40000010e2c */
[----:B------:R-:W-:Y:S01]  /*bdc60*/  IADD3 R34, PT, PT, R19, R4, R34 ;  /* 0x0000000413227210 */ /* 0x000fe20007ffe022 */
[----:B------:R-:W-:Y:S01]  /*bdc70*/  IMAD R19, R5, 0x4, R1 ;  /* 0x0000000405137824 */ /* 0x000fe200078e0201 */
[----:B------:R-:W-:Y:S01]  /*bdc80*/  LOP3.LUT R12, R42, R37, R14, 0xb8, !PT ;  /* 0x000000252a0c7212 */ /* 0x000fe200078eb80e */
[----:B------:R-:W1:Y:S02]  /*bdc90*/  LDC.64 R4, c[0x3][0x1d8] ;  /* 0x00c07600ff047b82 */ /* 0x000e640000000a00 */
[----:B------:R-:W-:Y:S01]  /*bdca0*/  IMAD.IADD R34, R34, 0x1, R7 ;  /* 0x0000000122227824 */ /* 0x000fe200078e0207 */
[----:B------:R-:W-:Y:S01]  /*bdcb0*/  IADD3 R15, PT, PT, R15, R12, R38 ;  /* 0x0000000c0f0f7210 */ /* 0x000fe20007ffe026 */
[----:B------:R-:W4:Y:S01]  /*bdcc0*/  LDL R19, [R19] ;  /* 0x0000000013137983 */ /* 0x000f220000100800 */
[----:B------:R-:W-:-:S03]  /*bdcd0*/  UIADD3 UR20, UPT, UPT, -UR49, 0x20, URZ ;  /* 0x0000002031147890 */ /* 0x000fc6000fffe1ff */
[----:B------:R-:W0:Y:S01]  /*bdce0*/  LDC.64 R6, c[0x3][0x108] ;  /* 0x00c04200ff067b82 */ /* 0x000e220000000a00 */
[----:B------:R-:W-:Y:S01]  /*bdcf0*/  IMAD.IADD R15, R15, 0x1, R10 ;  /* 0x000000010f0f7824 */ /* 0x000fe200078e020a */
[----:B------:R-:W-:Y:S01]  /*bdd00*/  SHF.L.U32 R12, R34, UR49, RZ ;  /* 0x00000031220c7c19 */ /* 0x000fe200080006ff */
[----:B------:R-:W-:Y:S01]  /*bdd10*/  IMAD R10, R13, 0x4, R1 ;  /* 0x000000040d0a7824 */ /* 0x000fe200078e0201 */
[----:B------:R-:W-:Y:S01]  /*bdd20*/  SHF.R.U32.HI R34, RZ, UR20, R34 ;  /* 0x00000014ff227c19 */ /* 0x000fe20008011622 */
[----:B------:R-:W-:Y:S01]  /*bdd30*/  UIADD3 UR20, UPT, UPT, -UR45, 0x20, URZ ;  /* 0x000000202d147890 */ /* 0x000fe2000fffe1ff */
[----:B------:R-:W-:Y:S02]  /*bdd40*/  SHF.L.W.U32.HI R51, R40, 0xa, R40 ;  /* 0x0000000a28337819 */ /* 0x000fe40000010e28 */
[----:B------:R-:W-:Y:S01]  /*bdd50*/  IADD3 R34, PT, PT, R34, R12, R47 ;  /* 0x0000000c22227210 */ /* 0x000fe20007ffe02f */
[----:B------:R-:W4:Y:S01]  /*bdd60*/  LDL R10, [R10] ;  /* 0x000000000a0a7983 */ /* 0x000f220000100800 */
[----:B------:R-:W3:Y:S01]  /*bdd70*/  LDC.64 R12, c[0x3][0x318] ;  /* 0x00c0c600ff0c7b82 */ /* 0x000ee20000000a00 */
[----:B------:R-:W-:-:S02]  /*bdd80*/  SHF.L.U32 R38, R15, UR45, RZ ;  /* 0x0000002d0f267c19 */ /* 0x000fc400080006ff */
[----:B------:R-:W-:Y:S02]  /*bdd90*/  SHF.R.U32.HI R49, RZ, UR20, R15 ;  /* 0x00000014ff317c19 */ /* 0x000fe4000801160f */
[----:B------:R-:W-:Y:S02]  /*bdda0*/  LOP3.LUT R15, R51, R34, R41, 0x2d, !PT ;  /* 0x00000022330f7212 */ /* 0x000fe400078e2d29 */
[----:B------:R-:W-:Y:S02]  /*bddb0*/  IADD3 R49, PT, PT, R49, R38, R43 ;  /* 0x0000002631317210 */ /* 0x000fe40007ffe02b */
[----:B------:R-:W-:Y:S01]  /*bddc0*/  IADD3 R15, PT, PT, R18, R15, R47 ;  /* 0x0000000f120f7210 */ /* 0x000fe20007ffe02f */
[----:B-1----:R-:W-:Y:S01]  /*bddd0*/  IMAD R18, R4, 0x4, R1 ;  /* 0x0000000404127824 */ /* 0x002fe200078e0201 */
[----:B------:R-:W-:Y:S01]  /*bdde0*/  SHF.L.W.U32.HI R42, R42, 0xa, R42 ;  /* 0x0000000a2a2a7819 */ /* 0x000fe20000010e2a */
[----:B------:R-:W-:Y:S02]  /*bddf0*/  UIADD3 UR20, UPT, UPT, -UR50, 0x20, URZ ;  /* 0x0000002032147890 */ /* 0x000fe4000fffe1ff */
[----:B0-----:R-:W-:Y:S01]  /*bde00*/  IMAD.IADD R15, R15, 0x1, R6 ;  /* 0x000000010f0f7824 */ /* 0x001fe200078e0206 */
[----:B------:R-:W-:Y:S01]  /*bde10*/  LOP3.LUT R4, R42, R49, R14, 0x2d, !PT ;  /* 0x000000312a047212 */ /* 0x000fe200078e2d0e */
[----:B------:R-:W4:Y:S03]  /*bde20*/  LDL R18, [R18] ;  /* 0x0000000012127983 */ /* 0x000f260000100800 */
[----:B------:R-:W-:-:S02]  /*bde30*/  IADD3 R38, PT, PT, R35, R4, R43 ;  /* 0x0000000423267210 */ /* 0x000fc40007ffe02b */
[----:B------:R-:W-:Y:S02]  /*bde40*/  SHF.L.U32 R4, R15, UR50, RZ ;  /* 0x000000320f047c19 */ /* 0x000fe400080006ff */
[----:B------:R-:W-:Y:S01]  /*bde50*/  SHF.R.U32.HI R35, RZ, UR20, R15 ;  /* 0x00000014ff237c19 */ /* 0x000fe2000801160f */
[----:B------:R-:W-:Y:S01]  /*bde60*/  UIADD3 UR20, UPT, UPT, -UR46, 0x20, URZ ;  /* 0x000000202e147890 */ /* 0x000fe2000fffe1ff */
[----:B------:R-:W-:Y:S01]  /*bde70*/  SHF.L.W.U32.HI R41, R41, 0xa, R41 ;  /* 0x0000000a29297819 */ /* 0x000fe20000010e29 */
[----:B------:R-:W-:Y:S01]  /*bde80*/  IMAD.IADD R38, R38, 0x1, R11 ;  /* 0x0000000126267824 */ /* 0x000fe200078e020b */
[----:B------:R-:W-:Y:S01]  /*bde90*/  IADD3 R35, PT, PT, R35, R4, R45 ;  /* 0x0000000423237210 */ /* 0x000fe20007ffe02d */
[----:B---3--:R-:W-:-:S03]  /*bdea0*/  IMAD R44, R12, 0x4, R1 ;  /* 0x000000040c2c7824 */ /* 0x008fc600078e0201 */
[----:B------:R-:W-:Y:S02]  /*bdeb0*/  LOP3.LUT R12, R41, R35, R34, 0x2d, !PT ;  /* 0x00000023290c7212 */ /* 0x000fe400078e2d22 */
[----:B------:R-:W-:Y:S02]  /*bdec0*/  SHF.L.U32 R4, R38, UR46, RZ ;  /* 0x0000002e26047c19 */ /* 0x000fe400080006ff */
[----:B------:R-:W-:Y:S01]  /*bded0*/  SHF.R.U32.HI R38, RZ, UR20, R38 ;  /* 0x00000014ff267c19 */ /* 0x000fe20008011626 */
[----:B------:R-:W-:Y:S01]  /*bdee0*/  IMAD R5, R5, 0x4, R1 ;  /* 0x0000000405057824 */ /* 0x000fe200078e0201 */
[----:B------:R-:W-:Y:S01]  /*bdef0*/  IADD3 R45, PT, PT, R20, R12, R45 ;  /* 0x0000000c142d7210 */ /* 0x000fe20007ffe02d */
[----:B------:R-:W-:Y:S01]  /*bdf00*/  UIADD3 UR42, UPT, UPT, -UR51, 0x20, URZ ;  /* 0x00000020332a7890 */ /* 0x000fe2000fffe1ff */
[----:B------:R-:W3:Y:S01]  /*bdf10*/  LDL R20, [R44] ;  /* 0x000000002c147983 */ /* 0x000ee20000100800 */
[----:B------:R-:W-:Y:S01]  /*bdf20*/  IADD3 R38, PT, PT, R38, R4, R37 ;  /* 0x0000000426267210 */ /* 0x000fe20007ffe025 */
[----:B------:R-:W-:Y:S01]  /*bdf30*/  UIADD3 UR43, UPT, UPT, -UR47, 0x20, URZ ;  /* 0x000000202f2b7890 */ /* 0x000fe2000fffe1ff */
[----:B------:R-:W-:Y:S01]  /*bdf40*/  SHF.L.W.U32.HI R43, R14, 0xa, R14 ;  /* 0x0000000a0e2b7819 */ /* 0x000fe20000010e0e */
[----:B------:R-:W0:Y:S01]  /*bdf50*/  LDCU.128 UR20, c[0x3][0x430] ;  /* 0x00c08600ff1477ac */ /* 0x000e220008000c00 */
[----:B------:R-:W1:Y:S02]  /*bdf60*/  LDC.64 R14, c[0x3][0x1e0] ;  /* 0x00c07800ff0e7b82 */ /* 0x000e640000000a00 */
[----:B------:R-:W-:Y:S01]  /*bdf70*/  LOP3.LUT R4, R43, R38, R49, 0x2d, !PT ;  /* 0x000000262b047212 */ /* 0x000fe200078e2d31 */
[----:B------:R-:W-:-:S03]  /*bdf80*/  IMAD.IADD R45, R45, 0x1, R6 ;  /* 0x000000012d2d7824 */ /* 0x000fc600078e0206 */
[----:B------:R-:W-:Y:S02]  /*bdf90*/  IADD3 R4, PT, PT, R22, R4, R37 ;  /* 0x0000000416047210 */ /* 0x000fe40007ffe025 */
[----:B------:R0:W3:Y:S01]  /*bdfa0*/  LDL R22, [R5] ;  /* 0x0000000005167983 */ /* 0x0000e20000100800 */
[----:B------:R-:W-:Y:S01]  /*bdfb0*/  SHF.L.U32 R40, R45, UR51, RZ ;  /* 0x000000332d287c19 */ /* 0x000fe200080006ff */
[----:B------:R-:W-:Y:S02]  /*bdfc0*/  IMAD R46, R13, 0x4, R1 ;  /* 0x000000040d2e7824 */ /* 0x000fe400078e0201 */
[----:B------:R-:W-:Y:S01]  /*bdfd0*/  IMAD.IADD R4, R4, 0x1, R11 ;  /* 0x0000000104047824 */ /* 0x000fe200078e020b */
[----:B------:R-:W-:Y:S01]  /*bdfe0*/  SHF.R.U32.HI R45, RZ, UR42, R45 ;  /* 0x0000002aff2d7c19 */ /* 0x000fe2000801162d */
[----:B------:R-:W3:Y:S01]  /*bdff0*/  LDCU.128 UR48, c[0x3][0x5d0] ;  /* 0x00c0ba00ff3077ac */ /* 0x000ee20008000c00 */
[----:B------:R-:W-:Y:S02]  /*be000*/  SHF.L.W.U32.HI R34, R34, 0xa, R34 ;  /* 0x0000000a22227819 */ /* 0x000fe40000010e22 */
[----:B------:R-:W-:Y:S01]  /*be010*/  SHF.L.U32 R37, R4, UR47, RZ ;  /* 0x0000002f04257c19 */ /* 0x000fe200080006ff */
[----:B------:R-:W0:Y:S01]  /*be020*/  LDCU.128 UR44, c[0x3][0x570] ;  /* 0x00c0ae00ff2c77ac */ /* 0x000e220008000c00 */
[----:B------:R-:W-:-:S02]  /*be030*/  SHF.R.U32.HI R4, RZ, UR43, R4 ;  /* 0x0000002bff047c19 */ /* 0x000fc40008011604 */
[----:B------:R-:W-:Y:S02]  /*be040*/  IADD3 R40, PT, PT, R45, R40, R51 ;  /* 0x000000282d287210 */ /* 0x000fe40007ffe033 */
[----:B------:R-:W-:Y:S02]  /*be050*/  IADD3 R37, PT, PT, R4, R37, R42 ;  /* 0x0000002504257210 */ /* 0x000fe40007ffe02a */
[----:B------:R-:W-:Y:S01]  /*be060*/  LOP3.LUT R4, R34, R40, R35, 0x2d, !PT ;  /* 0x0000002822047212 */ /* 0x000fe200078e2d23 */
[----:B-1----:R-:W-:Y:S02]  /*be070*/  IMAD R47, R14, 0x4, R1 ;  /* 0x000000040e2f7824 */ /* 0x002fe400078e0201 */
[----:B------:R-:W3:Y:S01]  /*be080*/  LDL R14, [R46] ;  /* 0x000000002e0e7983 */ /* 0x000ee20000100800 */
[----:B------:R-:W-:Y:S02]  /*be090*/  IADD3 R51, PT, PT, R26, R4, R51 ;  /* 0x000000041a337210 */ /* 0x000fe40007ffe033 */
[----:B0-----:R-:W0:Y:S01]  /*be0a0*/  LDC.64 R4, c[0x3][0x320] ;  /* 0x00c0c800ff047b82 */ /* 0x001e220000000a00 */
[----:B------:R-:W-:Y:S01]  /*be0b0*/  SHF.L.W.U32.HI R49, R49, 0xa, R49 ;  /* 0x0000000a31317819 */ /* 0x000fe20000010e31 */
[----:B------:R1:W3:Y:S01]  /*be0c0*/  LDL R26, [R47] ;  /* 0x000000002f1a7983 */ /* 0x0002e20000100800 */
[----:B------:R-:W-:Y:S01]  /*be0d0*/  UIADD3 UR42, UPT, UPT, -UR20, 0x20, URZ ;  /* 0x00000020142a7890 */ /* 0x000fe2000fffe1ff */
[----:B------:R-:W-:Y:S01]  /*be0e0*/  IMAD.IADD R51, R51, 0x1, R6 ;  /* 0x0000000133337824 */ /* 0x000fe200078e0206 */
[----:B------:R-:W-:-:S04]  /*be0f0*/  LOP3.LUT R13, R49, R37, R38, 0x2d, !PT ;  /* 0x00000025310d7212 */ /* 0x000fc800078e2d26 */
[----:B------:R-:W-:Y:S02]  /*be100*/  IADD3 R44, PT, PT, R27, R13, R42 ;  /* 0x0000000d1b2c7210 */ /* 0x000fe40007ffe02a */
[----:B------:R-:W-:Y:S02]  /*be110*/  SHF.L.U32 R12, R51, UR20, RZ ;  /* 0x00000014330c7c19 */ /* 0x000fe400080006ff */
[----:B------:R-:W-:Y:S01]  /*be120*/  SHF.R.U32.HI R45, RZ, UR42, R51 ;  /* 0x0000002aff2d7c19 */ /* 0x000fe20008011633 */
[----:B------:R-:W-:Y:S01]  /*be130*/  UIADD3 UR20, UPT, UPT, -UR44, 0x20, URZ ;  /* 0x000000202c147890 */ /* 0x000fe2000fffe1ff */
[----:B------:R-:W-:Y:S01]  /*be140*/  IMAD.IADD R44, R44, 0x1, R11 ;  /* 0x000000012c2c7824 */ /* 0x000fe200078e020b */
[----:B------:R-:W-:Y:S02]  /*be150*/  SHF.L.W.U32.HI R42, R35, 0xa, R35 ;  /* 0x0000000a232a7819 */ /* 0x000fe40000010e23 */
[----:B------:R-:W-:Y:S02]  /*be160*/  IADD3 R45, PT, PT, R45, R12, R41 ;  /* 0x0000000c2d2d7210 */ /* 0x000fe40007ffe029 */
[----:B------:R-:W-:-:S02]  /*be170*/  SHF.L.U32 R12, R44, UR44, RZ ;  /* 0x0000002c2c0c7c19 */ /* 0x000fc400080006ff */
[----:B------:R-:W-:Y:S02]  /*be180*/  LOP3.LUT R13, R42, R45, R40, 0x2d, !PT ;  /* 0x0000002d2a0d7212 */ /* 0x000fe400078e2d28 */
[----:B------:R-:W-:Y:S01]  /*be190*/  SHF.R.U32.HI R35, RZ, UR20, R44 ;  /* 0x00000014ff237c19 */ /* 0x000fe2000801162c */
[----:B------:R-:W-:Y:S01]  /*be1a0*/  IMAD R15, R15, 0x4, R1 ;  /* 0x000000040f0f7824 */ /* 0x000fe200078e0201 */
[----:B------:R-:W-:Y:S01]  /*be1b0*/  IADD3 R41, PT, PT, R30, R13, R41 ;  /* 0x0000000d1e297210 */ /* 0x000fe20007ffe029 */
[----:B0-----:R-:W-:Y:S01]  /*be1c0*/  IMAD R27, R4, 0x4, R1 ;  /* 0x00000004041b7824 */ /* 0x001fe200078e0201 */
[----:B------:R-:W-:Y:S02]  /*be1d0*/  IADD3 R35, PT, PT, R35, R12, R43 ;  /* 0x0000000c23237210 */ /* 0x000fe40007ffe02b */
[----:B------:R-:W0:Y:S01]  /*be1e0*/  LDC.64 R12, c[0x3][0x1e8] ;  /* 0x00c07a00ff0c7b82 */ /* 0x000e220000000a00 */
[----:B------:R-:W-:Y:S01]  /*be1f0*/  SHF.L.W.U32.HI R38, R38, 0xa, R38 ;  /* 0x0000000a26267819 */ /* 0x000fe20000010e26 */
[----:B------:R-:W3:Y:S01]  /*be200*/  LDL R15, [R15] ;  /* 0x000000000f0f7983 */ /* 0x000ee20000100800 */
[----:B------:R-:W-:Y:S01]  /*be210*/  UIADD3 UR20, UPT, UPT, -UR21, 0x20, URZ ;  /* 0x0000002015147890 */ /* 0x000fe2000fffe1ff */
[----:B------:R-:W-:-:S02]  /*be220*/  IMAD.IADD R41, R41, 0x1, R6 ;  /* 0x0000000129297824 */ /* 0x000fc400078e0206 */
[----:B------:R-:W3:Y:S01]  /*be230*/  LDL R27, [R27] ;  /* 0x000000001b1b7983 */ /* 0x000ee20000100800 */
[----:B------:R-:W-:Y:S02]  /*be240*/  LOP3.LUT R4, R38, R35, R37, 0x2d, !PT ;  /* 0x0000002326047212 */ /* 0x000fe400078e2d25 */
[----:B-1----:R-:W-:Y:S02]  /*be250*/  SHF.L.U32 R47, R41, UR21, RZ ;  /* 0x00000015292f7c19 */ /* 0x002fe400080006ff */
[----:B------:R-:W-:Y:S02]  /*be260*/  IADD3 R4, PT, PT, R36, R4, R43 ;  /* 0x0000000424047210 */ /* 0x000fe40007ffe02b */
[----:B------:R-:W-:Y:S01]  /*be270*/  SHF.R.U32.HI R41, RZ, UR20, R41 ;  /* 0x00000014ff297c19 */ /* 0x000fe20008011629 */
[----:B------:R-:W-:Y:S01]  /*be280*/  UIADD3 UR20, UPT, UPT, -UR45, 0x20, URZ ;  /* 0x000000202d147890 */ /* 0x000fe2000fffe1ff */
[----:B------:R-:W-:Y:S01]  /*be290*/  SHF.L.W.U32.HI R40, R40, 0xa, R40 ;  /* 0x0000000a28287819 */ /* 0x000fe20000010e28 */
[----:B------:R-:W-:Y:S01]  /*be2a0*/  IMAD.IADD R4, R4, 0x1, R11 ;  /* 0x0000000104047824 */ /* 0x000fe200078e020b */
[----:B------:R-:W-:Y:S01]  /*be2b0*/  IADD3 R36, PT, PT, R41, R47, R34 ;  /* 0x0000002f29247210 */ /* 0x000fe20007ffe022 */
[----:B------:R-:W-:-:S03]  /*be2c0*/  IMAD R44, R5, 0x4, R1 ;  /* 0x00000004052c7824 */ /* 0x000fc600078e0201 */
[----:B------:R-:W-:Y:S02]  /*be2d0*/  LOP3.LUT R41, R40, R36, R45, 0x2d, !PT ;  /* 0x0000002428297212 */ /* 0x000fe400078e2d2d */
[----:B------:R-:W-:Y:S02]  /*be2e0*/  SHF.L.U32 R30, R4, UR45, RZ ;  /* 0x0000002d041e7c19 */ /* 0x000fe400080006ff */
[----:B------:R-:W-:Y:S02]  /*be2f0*/  SHF.R.U32.HI R4, RZ, UR20, R4 ;  /* 0x00000014ff047c19 */ /* 0x000fe40008011604 */
[----:B------:R-:W-:Y:S01]  /*be300*/  IADD3 R41, PT, PT, R31, R41, R34 ;  /* 0x000000291f297210 */ /* 0x000fe20007ffe022 */
[----:B0-----:R-:W-:Y:S01]  /*be310*/  IMAD R31, R12, 0x4, R1 ;  /* 0x000000040c1f7824 */ /* 0x001fe200078e0201 */
[----:B------:R-:W-:Y:S02]  /*be320*/  IADD3 R34, PT, PT, R4, R30, R49 ;  /* 0x0000001e04227210 */ /* 0x000fe40007ffe031 */
[----:B------:R0:W3:Y:S01]  /*be330*/  LDL R30, [R44] ;  /* 0x000000002c1e7983 */ /* 0x0000e20000100800 */
[----:B------:R-:W1:Y:S01]  /*be340*/  LDC.64 R4, c[0x3][0x328] ;  /* 0x00c0ca00ff047b82 */ /* 0x000e620000000a00 */
[----:B------:R-:W-:-:S02]  /*be350*/  SHF.L.W.U32.HI R37, R37, 0xa, R37 ;  /* 0x0000000a25257819 */ /* 0x000fc40000010e25 */
[----:B------:R-:W3:Y:S01]  /*be360*/  LDL R31, [R31] ;  /* 0x000000001f1f7983 */ /* 0x000ee20000100800 */
[----:B------:R-:W-:Y:S01]  /*be370*/  UIADD3 UR20, UPT, UPT, -UR22, 0x20, URZ ;  /* 0x0000002016147890 */ /* 0x000fe2000fffe1ff */
[----:B------:R-:W-:Y:S01]  /*be380*/  IMAD.IADD R41, R41, 0x1, R6 ;  /* 0x0000000129297824 */ /* 0x000fe200078e0206 */
[----:B------:R-:W-:-:S04]  /*be390*/  LOP3.LUT R12, R37, R34, R35, 0x2d, !PT ;  /* 0x00000022250c7212 */ /* 0x000fc800078e2d23 */
[----:B-----5:R-:W-:Y:S02]  /*be3a0*/  IADD3 R12, PT, PT, R16, R12, R49 ;  /* 0x0000000c100c7210 */ /* 0x020fe40007ffe031 */
[----:B------:R-:W-:Y:S02]  /*be3b0*/  SHF.L.U32 R43, R41, UR22, RZ ;  /* 0x00000016292b7c19 */ /* 0x000fe400080006ff */
[----:B------:R-:W-:Y:S01]  /*be3c0*/  SHF.R.U32.HI R41, RZ, UR20, R41 ;  /* 0x00000014ff297c19 */ /* 0x000fe20008011629 */
[----:B------:R-:W-:Y:S01]  /*be3d0*/  UIADD3 UR20, UPT, UPT, -UR46, 0x20, URZ ;  /* 0x000000202e147890 */ /* 0x000fe2000fffe1ff */
[----:B------:R-:W-:Y:S01]  /*be3e0*/  IMAD.IADD R12, R12, 0x1, R11 ;  /* 0x000000010c0c7824 */ /* 0x000fe200078e020b */
[----:B0-----:R-:W-:Y:S02]  /*be3f0*/  SHF.L.W.U32.HI R44, R45, 0xa, R45 ;  /* 0x0000000a2d2c7819 */ /* 0x001fe40000010e2d */
[----:B------:R-:W-:Y:S02]  /*be400*/  IADD3 R41, PT, PT, R41, R43, R42 ;  /* 0x0000002b29297210 */ /* 0x000fe40007ffe02a */
[----:B------:R-:W-:-:S02]  /*be410*/  SHF.L.U32 R43, R12, UR46, RZ ;  /* 0x0000002e0c2b7c19 */ /* 0x000fc400080006ff */
[----:B------:R-:W-:Y:S02]  /*be420*/  LOP3.LUT R16, R44, R41, R36, 0x2d, !PT ;  /* 0x000000292c107212 */ /* 0x000fe400078e2d24 */
[----:B------:R-:W-:Y:S02]  /*be430*/  SHF.R.U32.HI R12, RZ, UR20, R12 ;  /* 0x00000014ff0c7c19 */ /* 0x000fe4000801160c */
[----:B------:R-:W-:Y:S01]  /*be440*/  IADD3 R45, PT, PT, R23, R16, R42 ;  /* 0x00000010172d7210 */ /* 0x000fe20007ffe02a */
[--C-:B------:R-:W-:Y:S01]  /*be450*/  IMAD R16, R13, 0x4, R1.reuse ;  /* 0x000000040d107824 */ /* 0x100fe200078e0201 */
[----:B------:R-:W-:Y:S01]  /*be460*/  IADD3 R43, PT, PT, R12, R43, R38 ;  /* 0x0000002b0c2b7210 */ /* 0x000fe20007ffe026 */
[----:B-1----:R-:W-:Y:S01]  /*be470*/  IMAD R4, R4, 0x4, R1 ;  /* 0x0000000404047824 */ /* 0x002fe200078e0201 */
[----:B------:R-:W-:Y:S01]  /*be480*/  SHF.L.W.U32.HI R42, R35, 0xa, R35 ;  /* 0x0000000a232a7819 */ /* 0x000fe20000010e23 */
[----:B------:R-:W0:Y:S01]  /*be490*/  LDC.64 R12, c[0x3][0x1f0] ;  /* 0x00c07c00ff0c7b82 */ /* 0x000e220000000a00 */
[----:B------:R-:W-:Y:S01]  /*be4a0*/  IMAD.IADD R45, R45, 0x1, R6 ;  /* 0x000000012d2d7824 */ /* 0x000fe200078e0206 */
[----:B------:R-:W5:Y:S01]  /*be4b0*/  LDL R16, [R16] ;  /* 0x0000000010107983 */ /* 0x000f620000100800 */
[----:B------:R-:W-:Y:S01]  /*be4c0*/  LOP3.LUT R47, R42, R43, R34, 0x2d, !PT ;  /* 0x0000002b2a2f7212 */ /* 0x000fe200078e2d22 */
[----:B------:R-:W-:-:S02]  /*be4d0*/  UIADD3 UR42, UPT, UPT, -UR23, 0x20, URZ ;  /* 0x00000020172a7890 */ /* 0x000fc4000fffe1ff */
[----:B------:R1:W5:Y:S01]  /*be4e0*/  LDL R23, [R4] ;  /* 0x0000000004177983 */ /* 0x0003620000100800 */
[----:B------:R-:W-:Y:S02]  /*be4f0*/  IADD3 R2, PT, PT, R2, R47, R38 ;  /* 0x0000002f02027210 */ /* 0x000fe40007ffe026 */
[----:B------:R-:W-:Y:S01]  /*be500*/  SHF.L.U32 R35, R45, UR23, RZ ;  /* 0x000000172d237c19 */ /* 0x000fe200080006ff */
[----:B------:R-:W2:Y:S01]  /*be510*/  LDCU.128 UR20, c[0x3][0x440] ;  /* 0x00c08800ff1477ac */ /* 0x000ea20008000c00 */
[----:B------:R-:W-:Y:S01]  /*be520*/  SHF.R.U32.HI R38, RZ, UR42, R45 ;  /* 0x0000002aff267c19 */ /* 0x000fe2000801162d */
[----:B------:R-:W-:Y:S01]  /*be530*/  IMAD.IADD R2, R2, 0x1, R11 ;  /* 0x0000000102027824 */ /* 0x000fe200078e020b */
[----:B------:R-:W-:Y:S02]  /*be540*/  UIADD3 UR42, UPT, UPT, -UR47, 0x20, URZ ;  /* 0x000000202f2a7890 */ /* 0x000fe4000fffe1ff */
[----:B------:R-:W-:Y:S02]  /*be550*/  IADD3 R38, PT, PT, R38, R35, R40 ;  /* 0x0000002326267210 */ /* 0x000fe40007ffe028 */
[----:B------:R-:W-:-:S02]  /*be560*/  SHF.L.W.U32.HI R46, R36, 0xa, R36 ;  /* 0x0000000a242e7819 */ /* 0x000fc40000010e24 */
[----:B------:R-:W-:Y:S01]  /*be570*/  SHF.L.U32 R36, R2, UR47, RZ ;  /* 0x0000002f02247c19 */ /* 0x000fe200080006ff */
[----:B------:R-:W0:Y:S01]  /*be580*/  LDCU.128 UR44, c[0x3][0x580] ;  /* 0x00c0b000ff2c77ac */ /* 0x000e220008000c00 */
[----:B------:R-:W-:Y:S02]  /*be590*/  SHF.R.U32.HI R2, RZ, UR42, R2 ;  /* 0x0000002aff027c19 */ /* 0x000fe40008011602 */
[----:B-1----:R-:W-:Y:S02]  /*be5a0*/  LOP3.LUT R4, R46, R38, R41, 0x2d, !PT ;  /* 0x000000262e047212 */ /* 0x002fe400078e2d29 */
[----:B------:R-:W-:Y:S02]  /*be5b0*/  IADD3 R36, PT, PT, R2, R36, R37 ;  /* 0x0000002402247210 */ /* 0x000fe40007ffe025 */
[----:B------:R-:W-:Y:S02]  /*be5c0*/  IADD3 R17, PT, PT, R17, R4, R40 ;  /* 0x0000000411117210 */ /* 0x000fe40007ffe028 */
[----:B------:R-:W-:Y:S01]  /*be5d0*/  SHF.L.W.U32.HI R35, R34, 0xa, R34 ;  /* 0x0000000a22237819 */ /* 0x000fe20000010e22 */
[--C-:B------:R-:W-:Y:S01]  /*be5e0*/  IMAD R2, R5, 0x4, R1.reuse ;  /* 0x0000000405027824 */ /* 0x100fe200078e0201 */
[----:B--2---:R-:W-:Y:S01]  /*be5f0*/  UIADD3 UR42, UPT, UPT, -UR20, 0x20, URZ ;  /* 0x00000020142a7890 */ /* 0x004fe2000fffe1ff */
[----:B0-----:R-:W-:Y:S01]  /*be600*/  IMAD R45, R12, 0x4, R1 ;  /* 0x000000040c2d7824 */ /* 0x001fe200078e0201 */
[----:B------:R-:W-:Y:S01]  /*be610*/  LOP3.LUT R34, R35, R36, R43, 0x2d, !PT ;  /* 0x0000002423227212 */ /* 0x000fe200078e2d2b */
[----:B------:R-:W0:Y:S01]  /*be620*/  LDC.64 R4, c[0x3][0x330] ;  /* 0x00c0cc00ff047b82 */ /* 0x000e220000000a00 */
[----:B------:R-:W-:Y:S01]  /*be630*/  IMAD.IADD R12, R17, 0x1, R6 ;  /* 0x00000001110c7824 */ /* 0x000fe200078e0206 */
[----:B------:R-:W2:Y:S01]  /*be640*/  LDL R2, [R2] ;  /* 0x0000000002027983 */ /* 0x000ea20000100800 */
[----:B------:R-:W-:-:S03]  /*be650*/  IADD3 R32, PT, PT, R32, R34, R37 ;  /* 0x0000002220207210 */ /* 0x000fc60007ffe025 */
[----:B------:R0:W2:Y:S01]  /*be660*/  LDL R17, [R45] ;  /* 0x000000002d117983 */ /* 0x0000a20000100800 */
[----:B------:R-:W-:Y:S01]  /*be670*/  SHF.L.U32 R37, R12, UR20, RZ ;  /* 0x000000140c257c19 */ /* 0x000fe200080006ff */
[----:B------:R-:W-:Y:S01]  /*be680*/  UIADD3 UR20, UPT, UPT, -UR44, 0x20, URZ ;  /* 0x000000202c147890 */ /* 0x000fe2000fffe1ff */
[----:B------:R-:W-:Y:S01]  /*be690*/  SHF.R.U32.HI R12, RZ, UR42, R12 ;  /* 0x0000002aff0c7c19 */ /* 0x000fe2000801160c */
[----:B------:R-:W-:Y:S01]  /*be6a0*/  IMAD.IADD R32, R32, 0x1, R11 ;  /* 0x0000000120207824 */ /* 0x000fe200078e020b */
[----:B------:R-:W-:Y:S02]  /*be6b0*/  SHF.L.W.U32.HI R40, R41, 0xa, R41 ;  /* 0x0000000a29287819 */ /* 0x000fe40000010e29 */
[----:B------:R-:W-:Y:S02]  /*be6c0*/  IADD3 R37, PT, PT, R12, R37, R44 ;  /* 0x000000250c257210 */ /* 0x000fe40007ffe02c */
[----:B------:R-:W-:Y:S02]  /*be6d0*/  SHF.L.U32 R41, R32, UR44, RZ ;  /* 0x0000002c20297c19 */ /* 0x000fe400080006ff */
[----:B------:R-:W-:-:S02]  /*be6e0*/  SHF.R.U32.HI R34, RZ, UR20, R32 ;  /* 0x00000014ff227c19 */ /* 0x000fc40008011620 */
[----:B------:R-:W-:Y:S02]  /*be6f0*/  LOP3.LUT R12, R40, R37, R38, 0x2d, !PT ;  /* 0x00000025280c7212 */ /* 0x000fe400078e2d26 */
[----:B------:R-:W-:Y:S02]  /*be700*/  IADD3 R34, PT, PT, R34, R41, R42 ;  /* 0x0000002922227210 */ /* 0x000fe40007ffe02a */
[----:B------:R-:W-:Y:S01]  /*be710*/  SHF.L.W.U32.HI R43, R43, 0xa, R43 ;  /* 0x0000000a2b2b7819 */ /* 0x000fe20000010e2b */
[----:B------:R-:W-:Y:S01]  /*be720*/  IMAD R47, R13, 0x4, R1 ;  /* 0x000000040d2f7824 */ /* 0x000fe200078e0201 */
[----:B------:R-:W-:Y:S02]  /*be730*/  IADD3 R33, PT, PT, R33, R12, R44 ;  /* 0x0000000c21217210 */ /* 0x000fe40007ffe02c */
[----:B------:R-:W1:Y:S01]  /*be740*/  LDC.64 R12, c[0x3][0x1f8] ;  /* 0x00c07e00ff0c7b82 */ /* 0x000e620000000a00 */
[----:B------:R-:W-:Y:S01]  /*be750*/  LOP3.LUT R32, R43, R34, R36, 0x2d, !PT ;  /* 0x000000222b207212 */ /* 0x000fe200078e2d24 */
[----:B------:R-:W-:Y:S01]  /*be760*/  UIADD3 UR20, UPT, UPT, -UR21, 0x20, URZ ;  /* 0x0000002015147890 */ /* 0x000fe2000fffe1ff */
[----:B------:R-:W-:-:S02]  /*be770*/  IMAD.IADD R33, R33, 0x1, R6 ;  /* 0x0000000121217824 */ /* 0x000fc400078e0206 */
[----:B0-----:R-:W-:Y:S01]  /*be780*/  IMAD R45, R4, 0x4, R1 ;  /* 0x00000004042d7824 */ /* 0x001fe200078e0201 */
[----:B------:R-:W-:Y:S02]  /*be790*/  IADD3 R4, PT, PT, R21, R32, R42 ;  /* 0x0000002015047210 */ /* 0x000fe40007ffe02a */
[----:B------:R-:W2:Y:S01]  /*be7a0*/  LDL R32, [R47] ;  /* 0x000000002f207983 */ /* 0x000ea20000100800 */
[----:B------:R-:W-:Y:S02]  /*be7b0*/  SHF.L.U32 R41, R33, UR21, RZ ;  /* 0x0000001521297c19 */ /* 0x000fe400080006ff */
[----:B------:R-:W-:Y:S01]  /*be7c0*/  SHF.R.U32.HI R42, RZ, UR20, R33 ;  /* 0x00000014ff2a7c19 */ /* 0x000fe20008011621 */
[----:B------:R-:W-:Y:S01]  /*be7d0*/  UIADD3 UR20, UPT, UPT, -UR45, 0x20, URZ ;  /* 0x000000202d147890 */ /* 0x000fe2000fffe1ff */
[----:B------:R-:W-:Y:S01]  /*be7e0*/  IMAD.IADD R4, R4, 0x1, R11 ;  /* 0x0000000104047824 */ /* 0x000fe200078e020b */
[----:B------:R0:W2:Y:S01]  /*be7f0*/  LDL R21, [R45] ;  /* 0x000000002d157983 */ /* 0x0000a20000100800 */
[----:B------:R-:W-:-:S02]  /*be800*/  IADD3 R42, PT, PT, R42, R41, R46 ;  /* 0x000000292a2a7210 */ /* 0x000fc40007ffe02e */
[----:B------:R-:W-:Y:S02]  /*be810*/  SHF.L.W.U32.HI R38, R38, 0xa, R38 ;  /* 0x0000000a26267819 */ /* 0x000fe40000010e26 */
[----:B------:R-:W-:Y:S02]  /*be820*/  SHF.L.U32 R44, R4, UR45, RZ ;  /* 0x0000002d042c7c19 */ /* 0x000fe400080006ff */
[----:B------:R-:W-:Y:S02]  /*be830*/  SHF.R.U32.HI R33, RZ, UR20, R4 ;  /* 0x00000014ff217c19 */ /* 0x000fe40008011604 */
[----:B------:R-:W-:Y:S02]  /*be840*/  LOP3.LUT R4, R38, R42, R37, 0x2d, !PT ;  /* 0x0000002a26047212 */ /* 0x000fe400078e2d25 */
[----:B------:R-:W-:Y:S02]  /*be850*/  IADD3 R33, PT, PT, R33, R44, R35 ;  /* 0x0000002c21217210 */ /* 0x000fe40007ffe023 */
[----:B------:R-:W-:-:S02]  /*be860*/  IADD3 R9, PT, PT, R9, R4, R46 ;  /* 0x0000000409097210 */ /* 0x000fc40007ffe02e */
[----:B------:R-:W-:Y:S01]  /*be870*/  SHF.L.W.U32.HI R41, R36, 0xa, R36 ;  /* 0x0000000a24297819 */ /* 0x000fe20000010e24 */
[--C-:B0-----:R-:W-:Y:S01]  /*be880*/  IMAD R45, R5, 0x4, R1.reuse ;  /* 0x00000004052d7824 */ /* 0x101fe200078e0201 */
[----:B------:R-:W-:Y:S01]  /*be890*/  UIADD3 UR20, UPT, UPT, -UR22, 0x20, URZ ;  /* 0x0000002016147890 */ /* 0x000fe2000fffe1ff */
[----:B-1----:R-:W-:Y:S01]  /*be8a0*/  IMAD R46, R12, 0x4, R1 ;  /* 0x000000040c2e7824 */ /* 0x002fe200078e0201 */
[----:B------:R-:W-:Y:S01]  /*be8b0*/  LOP3.LUT R36, R41, R33, R34, 0x2d, !PT ;  /* 0x0000002129247212 */ /* 0x000fe200078e2d22 */
[----:B------:R-:W-:Y:S01]  /*be8c0*/  IMAD.IADD R12, R9, 0x1, R6 ;  /* 0x00000001090c7824 */ /* 0x000fe200078e0206 */
[----:B------:R-:W0:Y:S02]  /*be8d0*/  LDC.64 R4, c[0x3][0x338] ;  /* 0x00c0ce00ff047b82 */ /* 0x000e240000000a00 */
[----:B------:R-:W-:Y:S01]  /*be8e0*/  IADD3 R36, PT, PT, R28, R36, R35 ;  /* 0x000000241c247210 */ /* 0x000fe20007ffe023 */
[----:B------:R1:W2:Y:S01]  /*be8f0*/  LDL R9, [R46] ;  /* 0x000000002e097983 */ /* 0x0002a20000100800 */
[----:B------:R-:W-:-:S02]  /*be900*/  SHF.L.U32 R35, R12, UR22, RZ ;  /* 0x000000160c237c19 */ /* 0x000fc400080006ff */
[----:B------:R-:W-:Y:S01]  /*be910*/  SHF.R.U32.HI R12, RZ, UR20, R12 ;  /* 0x00000014ff0c7c19 */ /* 0x000fe2000801160c */
[----:B------:R4:W2:Y:S01]  /*be920*/  LDL R28, [R45] ;  /* 0x000000002d1c7983 */ /* 0x0008a20000100800 */
[----:B------:R-:W-:Y:S02]  /*be930*/  SHF.L.W.U32.HI R44, R37, 0xa, R37 ;  /* 0x0000000a252c7819 */ /* 0x000fe40000010e25 */
[----:B------:R-:W-:Y:S01]  /*be940*/  IADD3 R35, PT, PT, R12, R35, R40 ;  /* 0x000000230c237210 */ /* 0x000fe20007ffe028 */
[----:B------:R-:W-:Y:S01]  /*be950*/  UIADD3 UR20, UPT, UPT, -UR46, 0x20, URZ ;  /* 0x000000202e147890 */ /* 0x000fe2000fffe1ff */
[----:B------:R-:W-:Y:S02]  /*be960*/  IMAD.IADD R36, R36, 0x1, R11 ;  /* 0x0000000124247824 */ /* 0x000fe400078e020b */
[----:B------:R-:W-:-:S03]  /*be970*/  LOP3.LUT R37, R44, R35, R42, 0x2d, !PT ;  /* 0x000000232c257212 */ /* 0x000fc600078e2d2a */
[----:B------:R-:W-:Y:S02]  /*be980*/  SHF.L.U32 R12, R36, UR46, RZ ;  /* 0x0000002e240c7c19 */ /* 0x000fe400080006ff */
[----:B------:R-:W-:Y:S02]  /*be990*/  SHF.R.U32.HI R36, RZ, UR20, R36 ;  /* 0x00000014ff247c19 */ /* 0x000fe40008011624 */
[----:B------:R-:W-:Y:S02]  /*be9a0*/  IADD3 R29, PT, PT, R29, R37, R40 ;  /* 0x000000251d1d7210 */ /* 0x000fe40007ffe028 */
[----:B------:R-:W-:Y:S02]  /*be9b0*/  IADD3 R36, PT, PT, R36, R12, R43 ;  /* 0x0000000c24247210 */ /* 0x000fe40007ffe02b */
[----:B------:R-:W-:Y:S01]  /*be9c0*/  SHF.L.W.U32.HI R37, R34, 0xa, R34 ;  /* 0x0000000a22257819 */ /* 0x000fe20000010e22 */
[----:B------:R-:W-:Y:S02]  /*be9d0*/  IMAD.IADD R34, R29, 0x1, R6 ;  /* 0x000000011d227824 */ /* 0x000fe400078e0206 */
[----:B0-----:R-:W-:Y:S01]  /*be9e0*/  IMAD R29, R4, 0x4, R1 ;  /* 0x00000004041d7824 */ /* 0x001fe200078e0201 */
[----:B------:R-:W-:Y:S01]  /*be9f0*/  LOP3.LUT R40, R37, R36, R33, 0x2d, !PT ;  /* 0x0000002425287212 */ /* 0x000fe200078e2d21 */
[----:B------:R-:W-:Y:S01]  /*bea00*/  UIADD3 UR42, UPT, UPT, -UR23, 0x20, URZ ;  /* 0x00000020172a7890 */ /* 0x000fe2000fffe1ff */
[----:B-1----:R-:W-:-:S02]  /*bea10*/  IMAD R46, R13, 0x4, R1 ;  /* 0x000000040d2e7824 */ /* 0x002fc400078e0201 */
[----:B------:R-:W0:Y:S01]  /*bea20*/  LDC.64 R12, c[0x3][0x200] ;  /* 0x00c08000ff0c7b82 */ /* 0x000e220000000a00 */
[----:B------:R-:W-:Y:S01]  /*bea30*/  IADD3 R4, PT, PT, R25, R40, R43 ;  /* 0x0000002819047210 */ /* 0x000fe20007ffe02b */
[----:B------:R-:W2:Y:S01]  /*bea40*/  LDL R29, [R29] ;  /* 0x000000001d1d7983 */ /* 0x000ea20000100800 */
[----:B----4-:R-:W-:Y:S01]  /*bea50*/  SHF.L.U32 R45, R34, UR23, RZ ;  /* 0x00000017222d7c19 */ /* 0x010fe200080006ff */
[----:B------:R-:W1:Y:S01]  /*bea60*/  LDCU.128 UR20, c[0x3][0x450] ;  /* 0x00c08a00ff1477ac */ /* 0x000e620008000c00 */
[----:B------:R-:W-:Y:S01]  /*bea70*/  SHF.R.U32.HI R40, RZ, UR42, R34 ;  /* 0x0000002aff287c19 */ /* 0x000fe20008011622 */
[----:B------:R-:W-:Y:S01]  /*bea80*/  IMAD.IADD R4, R4, 0x1, R11 ;  /* 0x0000000104047824 */ /* 0x000fe200078e020b */
[----:B------:R-:W4:Y:S01]  /*bea90*/  LDL R25, [R46] ;  /* 0x000000002e197983 */ /* 0x000f220000100800 */
[----:B------:R-:W-:Y:S01]  /*beaa0*/  UIADD3 UR42, UPT, UPT, -UR47, 0x20, URZ ;  /* 0x000000202f2a7890 */ /* 0x000fe2000fffe1ff */
[----:B------:R-:W-:Y:S02]  /*beab0*/  IADD3 R40, PT, PT, R40, R45, R38 ;  /* 0x0000002d28287210 */ /* 0x000fe40007ffe026 */
[----:B------:R-:W-:-:S02]  /*beac0*/  SHF.L.W.U32.HI R45, R42, 0xa, R42 ;  /* 0x0000000a2a2d7819 */ /* 0x000fc40000010e2a */
[----:B------:R-:W-:Y:S01]  /*bead0*/  SHF.L.U32 R34, R4, UR47, RZ ;  /* 0x0000002f04227c19 */ /* 0x000fe200080006ff */
[----:B------:R-:W0:Y:S01]  /*beae0*/  LDCU.128 UR44, c[0x3][0x590] ;  /* 0x00c0b200ff2c77ac */ /* 0x000e220008000c00 */
[----:B------:R-:W-:Y:S02]  /*beaf0*/  SHF.R.U32.HI R43, RZ, UR42, R4 ;  /* 0x0000002aff2b7c19 */ /* 0x000fe40008011604 */
[----:B------:R-:W-:Y:S01]  /*beb00*/  LOP3.LUT R4, R45, R40, R35, 0x2d, !PT ;  /* 0x000000282d047212 */ /* 0x000fe200078e2d23 */
[----:B------:R-:W-:-:S03]  /*beb10*/  IMAD R42, R5, 0x4, R1 ;  /* 0x00000004052a7824 */ /* 0x000fc600078e0201 */
[----:B------:R-:W-:Y:S02]  /*beb20*/  IADD3 R47, PT, PT, R39, R4, R38 ;  /* 0x00000004272f7210 */ /* 0x000fe40007ffe026 */
[----:B------:R-:W3:Y:S01]  /*beb30*/  LDC.64 R4, c[0x3][0x340] ;  /* 0x00c0d000ff047b82 */ /* 0x000ee20000000a00 */
[----:B------:R-:W-:Y:S01]  /*beb40*/  IADD3 R43, PT, PT, R43, R34, R41 ;  /* 0x000000222b2b7210 */ /* 0x000fe20007ffe029 */
[----:B-1----:R-:W-:Y:S01]  /*beb50*/  UIADD3 UR42, UPT, UPT, -UR20, 0x20, URZ ;  /* 0x00000020142a7890 */ /* 0x002fe2000fffe1ff */
[----:B------:R-:W-:Y:S01]  /*beb60*/  SHF.L.W.U32.HI R39, R33, 0xa, R33 ;  /* 0x0000000a21277819 */ /* 0x000fe20000010e21 */
[----:B------:R-:W-:Y:S01]  /*beb70*/  IMAD.IADD R47, R47, 0x1, R6 ;  /* 0x000000012f2f7824 */ /* 0x000fe200078e0206 */
[----:B------:R1:W4:Y:S01]  /*beb80*/  LDL R33, [R42] ;  /* 0x000000002a217983 */ /* 0x0003220000100800 */
[----:B0-----:R-:W-:Y:S01]  /*beb90*/  IMAD R34, R12, 0x4, R1 ;  /* 0x000000040c227824 */ /* 0x001fe200078e0201 */
[----:B------:R-:W-:Y:S02]  /*beba0*/  LOP3.LUT R12, R39, R43, R36, 0x2d, !PT ;  /* 0x0000002b270c7212 */ /* 0x000fe400078e2d24 */
[----:B------:R-:W-:-:S02]  /*bebb0*/  SHF.L.U32 R49, R47, UR20, RZ ;  /* 0x000000142f317c19 */ /* 0x000fc400080006ff */
[----:B------:R-:W-:Y:S01]  /*bebc0*/  SHF.R.U32.HI R47, RZ, UR42, R47 ;  /* 0x0000002aff2f7c19 */ /* 0x000fe2000801162f */
[----:B------:R-:W4:Y:S01]  /*bebd0*/  LDL R34, [R34] ;  /* 0x0000000022227983 */ /* 0x000f220000100800 */
[----:B------:R-:W-:Y:S02]  /*bebe0*/  IADD3 R12, PT, PT, R24, R12, R41 ;  /* 0x0000000c180c7210 */ /* 0x000fe40007ffe029 */
[----:B------:R-:W-:Y:S02]  /*bebf0*/  IADD3 R41, PT, PT, R47, R49, R44 ;  /* 0x000000312f297210 */ /* 0x000fe40007ffe02c */
[----:B------:R-:W-:Y:S01]  /*bec00*/  SHF.L.W.U32.HI R47, R35, 0xa, R35 ;  /* 0x0000000a232f7819 */ /* 0x000fe20000010e23 */
[----:B------:R-:W-:Y:S01]  /*bec10*/  UIADD3 UR20, UPT, UPT, -UR44, 0x20, URZ ;  /* 0x000000202c147890 */ /* 0x000fe2000fffe1ff */
[----:B------:R-:W-:Y:S02]  /*bec20*/  IMAD.IADD R12, R12, 0x1, R11 ;  /* 0x000000010c0c7824 */ /* 0x000fe400078e020b */
[----:B------:R-:W-:-:S03]  /*bec30*/  LOP3.LUT R24, R47, R41, R40, 0x2d, !PT ;  /* 0x000000292f187212 */ /* 0x000fc600078e2d28 */
[----:B------:R-:W-:Y:S02]  /*bec40*/  SHF.L.U32 R38, R12, UR44, RZ ;  /* 0x0000002c0c267c19 */ /* 0x000fe400080006ff */
[----:B------:R-:W-:Y:S02]  /*bec50*/  SHF.R.U32.HI R12, RZ, UR20, R12 ;  /* 0x00000014ff0c7c19 */ /* 0x000fe4000801160c */
[----:B------:R-:W-:Y:S01]  /*bec60*/  IADD3 R19, PT, PT, R19, R24, R44 ;  /* 0x0000001813137210 */ /* 0x000fe20007ffe02c */
[----:B---3--:R-:W-:Y:S01]  /*bec70*/  IMAD R24, R4, 0x4, R1 ;  /* 0x0000000404187824 */ /* 0x008fe200078e0201 */
[----:B------:R-:W-:Y:S02]  /*bec80*/  IADD3 R38, PT, PT, R12, R38, R37 ;  /* 0x000000260c267210 */ /* 0x000fe40007ffe025 */
[----:B------:R-:W-:Y:S01]  /*bec90*/  SHF.L.W.U32.HI R49, R36, 0xa, R36 ;  /* 0x0000000a24317819 */ /* 0x000fe20000010e24 */
[----:B------:R-:W-:Y:S02]  /*beca0*/  UIADD3 UR20, UPT, UPT, -UR21, 0x20, URZ ;  /* 0x0000002015147890 */ /* 0x000fe4000fffe1ff */
[----:B------:R-:W3:Y:S01]  /*becb0*/  LDL R24, [R24] ;  /* 0x0000000018187983 */ /* 0x000ee20000100800 */
[----:B------:R-:W-:Y:S01]  /*becc0*/  LOP3.LUT R4, R49, R38, R43, 0x2d, !PT ;  /* 0x0000002631047212 */ /* 0x000fe200078e2d2b */
[----:B------:R-:W-:-:S02]  /*becd0*/  IMAD.IADD R19, R19, 0x1, R6 ;  /* 0x0000000113137824 */ /* 0x000fc400078e0206 */
[----:B------:R-:W-:Y:S01]  /*bece0*/  IMAD R35, R13, 0x4, R1 ;  /* 0x000000040d237824 */ /* 0x000fe200078e0201 */
[----:B------:R-:W-:Y:S01]  /*becf0*/  IADD3 R4, PT, PT, R10, R4, R37 ;  /* 0x000000040a047210 */ /* 0x000fe20007ffe025 */
[----:B------:R-:W0:Y:S01]  /*bed00*/  LDC.64 R12, c[0x3][0x208] ;  /* 0x00c08200ff0c7b82 */ /* 0x000e220000000a00 */
[----:B-1----:R-:W-:Y:S02]  /*bed10*/  SHF.L.U32 R42, R19, UR21, RZ ;  /* 0x00000015132a7c19 */ /* 0x002fe400080006ff */
[----:B------:R-:W-:Y:S01]  /*bed20*/  SHF.R.U32.HI R19, RZ, UR20, R19 ;  /* 0x00000014ff137c19 */ /* 0x000fe20008011613 */
[----:B------:R-:W-:Y:S01]  /*bed30*/  UIADD3 UR20, UPT, UPT, -UR45, 0x20, URZ ;  /* 0x000000202d147890 */ /* 0x000fe2000fffe1ff */
[----:B------:R-:W-:Y:S01]  /*bed40*/  IMAD.IADD R4, R4, 0x1, R11 ;  /* 0x0000000104047824 */ /* 0x000fe200078e020b */
[----:B------:R-:W3:Y:S01]  /*bed50*/  LDL R35, [R35] ;  /* 0x0000000023237983 */ /* 0x000ee20000100800 */
[----:B------:R-:W-:Y:S02]  /*bed60*/  IADD3 R42, PT, PT, R19, R42, R45 ;  /* 0x0000002a132a7210 */ /* 0x000fe40007ffe02d */
[----:B------:R-:W-:-:S02]  /*bed70*/  SHF.L.W.U32.HI R37, R40, 0xa, R40 ;  /* 0x0000000a28257819 */ /* 0x000fc40000010e28 */
[----:B------:R-:W-:Y:S02]  /*bed80*/  SHF.L.U32 R10, R4, UR45, RZ ;  /* 0x0000002d040a7c19 */ /* 0x000fe400080006ff */
[----:B------:R-:W-:Y:S02]  /*bed90*/  LOP3.LUT R19, R37, R42, R41, 0x2d, !PT ;  /* 0x0000002a25137212 */ /* 0x000fe400078e2d29 */
[----:B------:R-:W-:Y:S01]  /*beda0*/  SHF.R.U32.HI R4, RZ, UR20, R4 ;  /* 0x00000014ff047c19 */ /* 0x000fe20008011604 */
[----:B------:R-:W-:Y:S01]  /*bedb0*/  IMAD R44, R5, 0x4, R1 ;  /* 0x00000004052c7824 */ /* 0x000fe200078e0201 */
[----:B------:R-:W-:Y:S02]  /*bedc0*/  IADD3 R19, PT, PT, R18, R19, R45 ;  /* 0x0000001312137210 */ /* 0x000fe40007ffe02d */
[----:B------:R-:W-:Y:S02]  /*bedd0*/  IADD3 R45, PT, PT, R4, R10, R39 ;  /* 0x0000000a042d7210 */ /* 0x000fe40007ffe027 */
[----:B------:R-:W1:Y:S01]  /*bede0*/  LDC.64 R4, c[0x3][0x348] ;  /* 0x00c0d200ff047b82 */ /* 0x000e620000000a00 */
[----:B------:R5:W3:Y:S01]  /*bedf0*/  LDL R10, [R44] ;  /* 0x000000002c0a7983 */ /* 0x000ae20000100800 */
[----:B------:R-:W-:Y:S01]  /*bee00*/  UIADD3 UR20, UPT, UPT, -UR22, 0x20, URZ ;  /* 0x0000002016147890 */ /* 0x000fe2000fffe1ff */
[----:B------:R-:W-:Y:S01]  /*bee10*/  SHF.L.W.U32.HI R40, R43, 0xa, R43 ;  /* 0x0000000a2b287819 */ /* 0x000fe20000010e2b */
[----:B------:R-:W-:-:S02]  /*bee20*/  IMAD.IADD R19, R19, 0x1, R6 ;  /* 0x0000000113137824 */ /* 0x000fc400078e0206 */
[----:B0-----:R-:W-:Y:S01]  /*bee30*/  IMAD R36, R12, 0x4, R1 ;  /* 0x000000040c247824 */ /* 0x001fe200078e0201 */
[----:B------:R-:W-:Y:S02]  /*bee40*/  LOP3.LUT R18, R40, R45, R38, 0x2d, !PT ;  /* 0x0000002d28127212 */ /* 0x000fe400078e2d26 */
[----:B------:R-:W-:Y:S02]  /*bee50*/  SHF.L.U32 R12, R19, UR22, RZ ;  /* 0x00000016130c7c19 */ /* 0x000fe400080006ff */
[----:B------:R-:W-:Y:S01]  /*bee60*/  SHF.R.U32.HI R19, RZ, UR20, R19 ;  /* 0x00000014ff137c19 */ /* 0x000fe20008011613 */
[----:B------:R-:W3:Y:S01]  /*bee70*/  LDL R36, [R36] ;  /* 0x0000000024247983 */ /* 0x000ee20000100800 */
[----:B------:R-:W-:Y:S02]  /*bee80*/  IADD3 R18, PT, PT, R20, R18, R39 ;  /* 0x0000001214127210 */ /* 0x000fe40007ffe027 */
[----:B------:R-:W-:Y:S02]  /*bee90*/  IADD3 R39, PT, PT, R19, R12, R47 ;  /* 0x0000000c13277210 */ /* 0x000fe40007ffe02f */
[----:B------:R-:W-:Y:S01]  /*beea0*/  SHF.L.W.U32.HI R12, R41, 0xa, R41 ;  /* 0x0000000a290c7819 */ /* 0x000fe20000010e29 */
[----:B------:R-:W-:Y:S01]  /*beeb0*/  UIADD3 UR20, UPT, UPT, -UR46, 0x20, URZ ;  /* 0x000000202e147890 */ /* 0x000fe2000fffe1ff */
[----:B------:R-:W-:-:S02]  /*beec0*/  IMAD.IADD R18, R18, 0x1, R11 ;  /* 0x0000000112127824 */ /* 0x000fc400078e020b */
[----:B------:R-:W-:-:S03]  /*beed0*/  LOP3.LUT R19, R12, R39, R42, 0x2d, !PT ;  /* 0x000000270c137212 */ /* 0x000fc600078e2d2a */
[----:B-----5:R-:W-:Y:S01]  /*beee0*/  SHF.L.U32 R44, R18, UR46, RZ ;  /* 0x0000002e122c7c19 */ /* 0x020fe200080006ff */
[----:B-1----:R-:W-:Y:S01]  /*beef0*/  IMAD R20, R4, 0x4, R1 ;  /* 0x0000000404147824 */ /* 0x002fe200078e0201 */
[----:B------:R-:W-:Y:S02]  /*bef00*/  SHF.R.U32.HI R18, RZ, UR20, R18 ;  /* 0x00000014ff127c19 */ /* 0x000fe40008011612 */
[----:B------:R-:W-:Y:S01]  /*bef10*/  IADD3 R19, PT, PT, R22, R19, R47 ;  /* 0x0000001316137210 */ /* 0x000fe20007ffe02f */
[----:B------:R-:W-:Y:S01]  /*bef20*/  UIADD3 UR20, UPT, UPT, -UR23, 0x20, URZ ;  /* 0x0000002017147890 */ /* 0x000fe2000fffe1ff */
[----:B------:R-:W-:Y:S01]  /*bef30*/  IADD3 R44, PT, PT, R18, R44, R49 ;  /* 0x0000002c122c7210 */ /* 0x000fe20007ffe031 */
[----:B------:R-:W5:Y:S01]  /*bef40*/  LDL R20, [R20] ;  /* 0x0000000014147983 */ /* 0x000f620000100800 */
[----:B------:R-:W-:Y:S02]  /*bef50*/  IMAD R22, R13, 0x4, R1 ;  /* 0x000000040d167824 */ /* 0x000fe400078e0201 */
[----:B------:R-:W-:-:S02]  /*bef60*/  IMAD.IADD R4, R19, 0x1, R6 ;  /* 0x0000000113047824 */ /* 0x000fc400078e0206 */
[----:B------:R-:W0:Y:S01]  /*bef70*/  LDC.64 R18, c[0x3][0x210] ;  /* 0x00c08400ff127b82 */ /* 0x000e220000000a00 */
[----:B------:R-:W-:Y:S01]  /*bef80*/  SHF.L.W.U32.HI R41, R38, 0xa, R38 ;  /* 0x0000000a26297819 */ /* 0x000fe20000010e26 */
[----:B------:R-:W5:Y:S01]  /*bef90*/  LDL R22, [R22] ;  /* 0x0000000016167983 */ /* 0x000f620000100800 */
[----:B------:R-:W-:Y:S02]  /*befa0*/  SHF.L.U32 R46, R4, UR23, RZ ;  /* 0x00000017042e7c19 */ /* 0x000fe400080006ff */
[----:B------:R-:W-:Y:S01]  /*befb0*/  SHF.R.U32.HI R4, RZ, UR20, R4 ;  /* 0x00000014ff047c19 */ /* 0x000fe20008011604 */
[----:B------:R-:W1:Y:S01]  /*befc0*/  LDCU.128 UR20, c[0x3][0x460] ;  /* 0x00c08c00ff1477ac */ /* 0x000e620008000c00 */
[----:B------:R-:W-:Y:S02]  /*befd0*/  SHF.L.W.U32.HI R42, R42, 0xa, R42 ;  /* 0x0000000a2a2a7819 */ /* 0x000fe40000010e2a */
[----:B------:R-:W-:Y:S02]  /*befe0*/  IADD3 R38, PT, PT, R4, R46, R37 ;  /* 0x0000002e04267210 */ /* 0x000fe40007ffe025 */
[----:B------:R-:W-:-:S02]  /*beff0*/  LOP3.LUT R4, R41, R44, R45, 0x2d, !PT ;  /* 0x0000002c29047212 */ /* 0x000fc400078e2d2d */
[----:B------:R-:W-:Y:S02]  /*bf000*/  LOP3.LUT R13, R42, R38, R39, 0x2d, !PT ;  /* 0x000000262a0d7212 */ /* 0x000fe400078e2d27 */
[----:B------:R-:W-:Y:S01]  /*bf010*/  IADD3 R4, PT, PT, R14, R4, R49 ;  /* 0x000000040e047210 */ /* 0x000fe20007ffe031 */
[----:B------:R-:W-:Y:S01]  /*bf020*/  IMAD R48, R5, 0x4, R1 ;  /* 0x0000000405307824 */ /* 0x000fe200078e0201 */
[----:B------:R-:W-:-:S03]  /*bf030*/  IADD3 R37, PT, PT, R26, R13, R37 ;  /* 0x0000000d1a257210 */ /* 0x000fc60007ffe025 */
[----:B------:R-:W-:Y:S02]  /*bf040*/  IMAD.IADD R13, R4, 0x1, R11 ;  /* 0x00000001040d7824 */ /* 0x000fe400078e020b */
[----:B------:R-:W1:Y:S01]  /*bf050*/  LDC.64 R4, c[0x3][0x350] ;  /* 0x00c0d400ff047b82 */ /* 0x000e620000000a00 */
[----:B0-----:R-:W-:Y:S01]  /*bf060*/  IMAD R26, R18, 0x4, R1 ;  /* 0x00000004121a7824 */ /* 0x001fe200078e0201 */
[----:B-1----:R-:W-:Y:S01]  /*bf070*/  UIADD3 UR43, UPT, UPT, -UR20, 0x20, URZ ;  /* 0x00000020142b7890 */ /* 0x002fe2000fffe1ff */
[----:B------:R-:W5:Y:S01]  /*bf080*/  LDL R18, [R48] ;  /* 0x0000000030127983 */ /* 0x000f620000100800 */
[----:B------:R-:W-:Y:S01]  /*bf090*/  IMAD.IADD R37, R37, 0x1, R6 ;  /* 0x0000000125257824 */ /* 0x000fe200078e0206 */
[----:B------:R-:W-:Y:S02]  /*bf0a0*/  UIADD3 UR42, UPT, UPT, -UR47, 0x20, URZ ;  /* 0x000000202f2a7890 */ /* 0x000fe4000fffe1ff */
[----:B------:R-:W-:Y:S01]  /*bf0b0*/  SHF.L.U32 R43, R13, UR47, RZ ;  /* 0x0000002f0d2b7c19 */ /* 0x000fe200080006ff */
[----:B------:R-:W0:Y:S01]  /*bf0c0*/  LDCU.128 UR44, c[0x3][0x5a0] ;  /* 0x00c0b400ff2c77ac */ /* 0x000e220008000c00 */
[----:B------:R-:W5:Y:S01]  /*bf0d0*/  LDL R26, [R26] ;  /* 0x000000001a1a7983 */ /* 0x000f620000100800 */
[----:B------:R-:W-:-:S02]  /*bf0e0*/  SHF.L.U32 R47, R37, UR20, RZ ;  /* 0x00000014252f7c19 */ /* 0x000fc400080006ff */
[----:B------:R-:W-:Y:S02]  /*bf0f0*/  SHF.R.U32.HI R37, RZ, UR43, R37 ;  /* 0x0000002bff257c19 */ /* 0x000fe40008011625 */
        /* <DEDUP_REMOVED lines=8> */
[----:B------:R-:W-:Y:S01]  /*bf180*/  IMAD R14, R4, 0x4, R1 ;  /* 0x00000004040e7824 */ /* 0x000fe200078e0201 */
[----:B------:R-:W-:Y:S01]  /*bf190*/  IADD3 R40, PT, PT, R27, R13, R40 ;  /* 0x0000000d1b287210 */ /* 0x000fe20007ffe028 */
[----:B0-----:R-:W-:Y:S02]  /*bf1a0*/  UIADD3 UR20, UPT, UPT, -UR44, 0x20, URZ ;  /* 0x000000202c147890 */ /* 0x001fe4000fffe1ff */
[----:B------:R-:W-:Y:S01]  /*bf1b0*/  UIADD3 UR42, UPT, UPT, -UR21, 0x20, URZ ;  /* 0x00000020152a7890 */ /* 0x000fe2000fffe1ff */
[----:B------:R-:W-:Y:S01]  /*bf1c0*/  IMAD.IADD R15, R15, 0x1, R6 ;  /* 0x000000010f0f7824 */ /* 0x000fe200078e0206 */
[----:B------:R-:W-:Y:S01]  /*bf1d0*/  SHF.L.W.U32.HI R44, R44, 0xa, R44 ;  /* 0x0000000a2c2c7819 */ /* 0x000fe20000010e2c */
[----:B------:R-:W-:Y:S01]  /*bf1e0*/  IMAD.IADD R40, R40, 0x1, R11 ;  /* 0x0000000128287824 */ /* 0x000fe200078e020b */
[----:B------:R0:W5:Y:S01]  /*bf1f0*/  LDL R6, [R14] ;  /* 0x000000000e067983 */ /* 0x0001620000100800 */
[----:B------:R-:W-:Y:S01]  /*bf200*/  IMAD R19, R19, 0x4, R1 ;  /* 0x0000000413137824 */ /* 0x000fe200078e0201 */
[----:B------:R-:W-:Y:S01]  /*bf210*/  SHF.L.U32 R27, R15, UR21, RZ ;  /* 0x000000150f1b7c19 */ /* 0x000fe200080006ff */
[----:B------:R-:W1:Y:S01]  /*bf220*/  LDC.64 R12, c[0x3][0x218] ;  /* 0x00c08600ff0c7b82 */ /* 0x000e620000000a00 */
[----:B------:R-:W-:-:S02]  /*bf230*/  SHF.L.U32 R4, R40, UR44, RZ ;  /* 0x0000002c28047c19 */ /* 0x000fc400080006ff */
[----:B------:R-:W-:Y:S01]  /*bf240*/  SHF.R.U32.HI R45, RZ, UR20, R40 ;  /* 0x00000014ff2d7c19 */ /* 0x000fe20008011628 */
[----:B------:R-:W5:Y:S01]  /*bf250*/  LDL R19, [R19] ;  /* 0x0000000013137983 */ /* 0x000f620000100800 */
[----:B------:R-:W-:Y:S02]  /*bf260*/  SHF.R.U32.HI R15, RZ, UR42, R15 ;  /* 0x0000002aff0f7c19 */ /* 0x000fe4000801160f */
[----:B------:R-:W-:Y:S02]  /*bf270*/  IADD3 R45, PT, PT, R45, R4, R41 ;  /* 0x000000042d2d7210 */ /* 0x000fe40007ffe029 */
[----:B------:R-:W-:Y:S02]  /*bf280*/  IADD3 R40, PT, PT, R15, R27, R42 ;  /* 0x0000001b0f287210 */ /* 0x000fe40007ffe02a */
[----:B------:R-:W-:Y:S02]  /*bf290*/  SHF.L.W.U32.HI R38, R38, 0xa, R38 ;  /* 0x0000000a26267819 */ /* 0x000fe40000010e26 */
[----:B------:R-:W-:-:S02]  /*bf2a0*/  LOP3.LUT R4, R44, R45, R43, 0x2d, !PT ;  /* 0x0000002d2c047212 */ /* 0x000fc400078e2d2b */
[----:B0-----:R-:W-:Y:S02]  /*bf2b0*/  LOP3.LUT R14, R37, R38, R40, 0xb8, !PT ;  /* 0x00000026250e7212 */ /* 0x001fe400078eb828 */
[----:B------:R-:W-:Y:S02]  /*bf2c0*/  IADD3 R4, PT, PT, R30, R4, R41 ;  /* 0x000000041e047210 */ /* 0x000fe40007ffe029 */
[----:B------:R-:W-:Y:S02]  /*bf2d0*/  IADD3 R42, PT, PT, R31, R14, R42 ;  /* 0x0000000e1f2a7210 */ /* 0x000fe40007ffe02a */
[----:B------:R-:W0:Y:S01]  /*bf2e0*/  LDC.64 R14, c[0x3][0x358] ;  /* 0x00c0d600ff0e7b82 */ /* 0x000e220000000a00 */
[----:B------:R-:W-:Y:S02]  /*bf2f0*/  IMAD.IADD R27, R4, 0x1, R11 ;  /* 0x00000001041b7824 */ /* 0x000fe400078e020b */
[----:B------:R-:W-:Y:S01]  /*bf300*/  IMAD R11, R5, 0x4, R1 ;  /* 0x00000004050b7824 */ /* 0x000fe200078e0201 */
[----:B------:R-:W-:Y:S01]  /*bf310*/  UIADD3 UR21, UPT, UPT, -UR22, 0x20, URZ ;  /* 0x0000002016157890 */ /* 0x000fe2000fffe1ff */
[----:B------:R-:W-:Y:S01]  /*bf320*/  IMAD.IADD R42, R42, 0x1, R7 ;  /* 0x000000012a2a7824 */ /* 0x000fe200078e0207 */
[----:B------:R-:W-:-:S02]  /*bf330*/  UIADD3 UR20, UPT, UPT, -UR45, 0x20, URZ ;  /* 0x000000202d147890 */ /* 0x000fc4000fffe1ff */
[----:B------:R-:W2:Y:S01]  /*bf340*/  LDC.64 R4, c[0x3][0x120] ;  /* 0x00c04800ff047b82 */ /* 0x000ea20000000a00 */
[----:B------:R-:W5:Y:S01]  /*bf350*/  LDL R11, [R11] ;  /* 0x000000000b0b7983 */ /* 0x000f620000100800 */
[----:B-1----:R-:W-:Y:S01]  /*bf360*/  IMAD R47, R12, 0x4, R1 ;  /* 0x000000040c2f7824 */ /* 0x002fe200078e0201 */
[----:B------:R-:W-:Y:S02]  /*bf370*/  SHF.L.U32 R12, R42, UR22, RZ ;  /* 0x000000162a0c7c19 */ /* 0x000fe400080006ff */
[----:B------:R-:W-:Y:S02]  /*bf380*/  SHF.R.U32.HI R31, RZ, UR21, R42 ;  /* 0x00000015ff1f7c19 */ /* 0x000fe4000801162a */
[----:B------:R-:W-:Y:S02]  /*bf390*/  SHF.L.U32 R41, R27, UR45, RZ ;  /* 0x0000002d1b297c19 */ /* 0x000fe400080006ff */
[----:B------:R-:W-:Y:S02]  /*bf3a0*/  SHF.R.U32.HI R42, RZ, UR20, R27 ;  /* 0x00000014ff2a7c19 */ /* 0x000fe4000801161b */
[----:B------:R-:W5:Y:S01]  /*bf3b0*/  LDL R27, [R47] ;  /* 0x000000002f1b7983 */ /* 0x000f620000100800 */
[----:B------:R-:W-:-:S02]  /*bf3c0*/  IADD3 R31, PT, PT, R31, R12, R39 ;  /* 0x0000000c1f1f7210 */ /* 0x000fc40007ffe027 */
[----:B------:R-:W-:Y:S02]  /*bf3d0*/  SHF.L.W.U32.HI R37, R37, 0xa, R37 ;  /* 0x0000000a25257819 */ /* 0x000fe40000010e25 */
[----:B------:R-:W-:Y:S02]  /*bf3e0*/  IADD3 R42, PT, PT, R42, R41, R46 ;  /* 0x000000292a2a7210 */ /* 0x000fe40007ffe02e */
[----:B------:R-:W-:Y:S01]  /*bf3f0*/  SHF.L.W.U32.HI R48, R43, 0xa, R43 ;  /* 0x0000000a2b307819 */ /* 0x000fe20000010e2b */
[----:B0-----:R-:W-:Y:S01]  /*bf400*/  IMAD R14, R14, 0x4, R1 ;  /* 0x000000040e0e7824 */ /* 0x001fe200078e0201 */
[----:B------:R-:W-:Y:S02]  /*bf410*/  LOP3.LUT R30, R40, R37, R31, 0xb8, !PT ;  /* 0x00000025281e7212 */ /* 0x000fe400078eb81f */
[----:B------:R-:W-:Y:S02]  /*bf420*/  LOP3.LUT R12, R48, R42, R45, 0xb8, !PT ;  /* 0x0000002a300c7212 */ /* 0x000fe400078eb82d */
[----:B------:R-:W-:-:S02]  /*bf430*/  IADD3 R30, PT, PT, R16, R30, R39 ;  /* 0x0000001e101e7210 */ /* 0x000fc40007ffe027 */
[----:B------:R-:W-:Y:S01]  /*bf440*/  IADD3 R23, PT, PT, R23, R12, R46 ;  /* 0x0000000c17177210 */ /* 0x000fe20007ffe02e */
[----:B------:R0:W5:Y:S01]  /*bf450*/  LDL R16, [R14] ;  /* 0x000000000e107983 */ /* 0x0001620000100800 */
[----:B------:R-:W-:Y:S02]  /*bf460*/  UIADD3 UR21, UPT, UPT, -UR23, 0x20, URZ ;  /* 0x0000002017157890 */ /* 0x000fe4000fffe1ff */
[----:B------:R-:W-:Y:S01]  /*bf470*/  UIADD3 UR20, UPT, UPT, -UR46, 0x20, URZ ;  /* 0x000000202e147890 */ /* 0x000fe2000fffe1ff */
[----:B--2---:R-:W-:Y:S02]  /*bf480*/  IMAD.IADD R23, R23, 0x1, R4 ;  /* 0x0000000117177824 */ /* 0x004fe400078e0204 */
[----:B------:R-:W-:-:S03]  /*bf490*/  IMAD.IADD R30, R30, 0x1, R7 ;  /* 0x000000011e1e7824 */ /* 0x000fc600078e0207 */
[----:B------:R-:W-:Y:S02]  /*bf4a0*/  SHF.L.U32 R39, R23, UR46, RZ ;  /* 0x0000002e17277c19 */ /* 0x000fe400080006ff */
[----:B------:R-:W-:Y:S02]  /*bf4b0*/  SHF.R.U32.HI R23, RZ, UR20, R23 ;  /* 0x00000014ff177c19 */ /* 0x000fe40008011617 */
[----:B------:R-:W-:Y:S02]  /*bf4c0*/  SHF.L.U32 R41, R30, UR23, RZ ;  /* 0x000000171e297c19 */ /* 0x000fe400080006ff */
[----:B------:R-:W-:Y:S01]  /*bf4d0*/  SHF.R.U32.HI R46, RZ, UR21, R30 ;  /* 0x00000015ff2e7c19 */ /* 0x000fe2000801161e */
[----:B------:R-:W1:Y:S01]  /*bf4e0*/  LDCU.128 UR20, c[0x3][0x470] ;  /* 0x00c08e00ff1477ac */ /* 0x000e620008000c00 */
[----:B------:R-:W-:Y:S01]  /*bf4f0*/  IADD3 R39, PT, PT, R23, R39, R44 ;  /* 0x0000002717277210 */ /* 0x000fe20007ffe02c */
[----:B------:R-:W-:Y:S01]  /*bf500*/  IMAD R23, R15, 0x4, R1 ;  /* 0x000000040f177824 */ /* 0x000fe200078e0201 */
[----:B------:R-:W-:Y:S01]  /*bf510*/  SHF.L.W.U32.HI R45, R45, 0xa, R45 ;  /* 0x0000000a2d2d7819 */ /* 0x000fe20000010e2d */
[----:B------:R-:W-:Y:S01]  /*bf520*/  IMAD R30, R13, 0x4, R1 ;  /* 0x000000040d1e7824 */ /* 0x000fe200078e0201 */
[----:B------:R-:W-:Y:S01]  /*bf530*/  IADD3 R46, PT, PT, R46, R41, R38 ;  /* 0x000000292e2e7210 */ /* 0x000fe20007ffe026 */
[----:B0-----:R-:W0:Y:S01]  /*bf540*/  LDC.64 R14, c[0x3][0x360] ;  /* 0x00c0d800ff0e7b82 */ /* 0x001e220000000a00 */
[----:B------:R-:W-:Y:S01]  /*bf550*/  SHF.L.W.U32.HI R40, R40, 0xa, R40 ;  /* 0x0000000a28287819 */ /* 0x000fe20000010e28 */
[----:B------:R-:W2:Y:S01]  /*bf560*/  LDL R23, [R23] ;  /* 0x0000000017177983 */ /* 0x000ea20000100800 */
[----:B------:R-:W-:-:S02]  /*bf570*/  LOP3.LUT R41, R45, R39, R42, 0xb8, !PT ;  /* 0x000000272d297212 */ /* 0x000fc400078eb82a */
[----:B------:R-:W-:Y:S01]  /*bf580*/  LOP3.LUT R43, R31, R40, R46, 0xb8, !PT ;  /* 0x000000281f2b7212 */ /* 0x000fe200078eb82e */
[----:B------:R-:W2:Y:S02]  /*bf590*/  LDL R30, [R30] ;  /* 0x000000001e1e7983 */ /* 0x000ea40000100800 */
[----:B------:R-:W4:Y:S01]  /*bf5a0*/  LDC.64 R12, c[0x3][0x220] ;  /* 0x00c08800ff0c7b82 */ /* 0x000f220000000a00 */
[----:B------:R-:W-:Y:S02]  /*bf5b0*/  IADD3 R41, PT, PT, R2, R41, R44 ;  /* 0x0000002902297210 */ /* 0x000fe40007ffe02c */
[----:B------:R-:W-:Y:S01]  /*bf5c0*/  IADD3 R38, PT, PT, R17, R43, R38 ;  /* 0x0000002b11267210 */ /* 0x000fe20007ffe026 */
[----:B------:R-:W-:Y:S02]  /*bf5d0*/  UIADD3 UR42, UPT, UPT, -UR47, 0x20, URZ ;  /* 0x000000202f2a7890 */ /* 0x000fe4000fffe1ff */
[----:B------:R-:W-:Y:S01]  /*bf5e0*/  IMAD.IADD R41, R41, 0x1, R4 ;  /* 0x0000000129297824 */ /* 0x000fe200078e0204 */
[----:B-1----:R-:W-:Y:S01]  /*bf5f0*/  UIADD3 UR43, UPT, UPT, -UR20, 0x20, URZ ;  /* 0x00000020142b7890 */ /* 0x002fe2000fffe1ff */
[----:B------:R-:W-:-:S03]  /*bf600*/  IMAD.IADD R2, R38, 0x1, R7 ;  /* 0x0000000126027824 */ /* 0x000fc600078e0207 */
[----:B------:R-:W-:Y:S01]  /*bf610*/  SHF.L.U32 R17, R41, UR47, RZ ;  /* 0x0000002f29117c19 */ /* 0x000fe200080006ff */
[----:B------:R-:W1:Y:S01]  /*bf620*/  LDCU.128 UR44, c[0x3][0x5b0] ;  /* 0x00c0b600ff2c77ac */ /* 0x000e620008000c00 */
[----:B------:R-:W-:Y:S02]  /*bf630*/  SHF.R.U32.HI R38, RZ, UR42, R41 ;  /* 0x0000002aff267c19 */ /* 0x000fe40008011629 */
[----:B------:R-:W-:Y:S02]  /*bf640*/  SHF.L.U32 R44, R2, UR20, RZ ;  /* 0x00000014022c7c19 */ /* 0x000fe400080006ff */
[----:B------:R-:W-:-:S04]  /*bf650*/  SHF.R.U32.HI R41, RZ, UR43, R2 ;  /* 0x0000002bff297c19 */ /* 0x000fc80008011602 */
[----:B------:R-:W-:Y:S02]  /*bf660*/  IADD3 R41, PT, PT, R41, R44, R37 ;  /* 0x0000002c29297210 */ /* 0x000fe40007ffe025 */
[----:B------:R-:W-:Y:S02]  /*bf670*/  SHF.L.W.U32.HI R44, R31, 0xa, R31 ;  /* 0x0000000a1f2c7819 */ /* 0x000fe40000010e1f */
[----:B------:R-:W-:Y:S01]  /*bf680*/  IADD3 R38, PT, PT, R38, R17, R48 ;  /* 0x0000001126267210 */ /* 0x000fe20007ffe030 */
[--C-:B0-----:R-:W-:Y:S01]  /*bf690*/  IMAD R17, R14, 0x4, R1.reuse ;  /* 0x000000040e117824 */ /* 0x101fe200078e0201 */
[----:B------:R-:W-:Y:S01]  /*bf6a0*/  SHF.L.W.U32.HI R42, R42, 0xa, R42 ;  /* 0x0000000a2a2a7819 */ /* 0x000fe20000010e2a */
[----:B----4-:R-:W-:Y:S01]  /*bf6b0*/  IMAD R2, R12, 0x4, R1 ;  /* 0x000000040c027824 */ /* 0x010fe200078e0201 */
[----:B------:R-:W-:Y:S02]  /*bf6c0*/  LOP3.LUT R14, R46, R44, R41, 0xb8, !PT ;  /* 0x0000002c2e0e7212 */ /* 0x000fe400078eb829 */
[----:B------:R-:W-:Y:S01]  /*bf6d0*/  LOP3.LUT R12, R42, R38, R39, 0xb8, !PT ;  /* 0x000000262a0c7212 */ /* 0x000fe200078eb827 */
[----:B------:R-:W-:Y:S01]  /*bf6e0*/  UIADD3 UR42, UPT, UPT, -UR21, 0x20, URZ ;  /* 0x00000020152a7890 */ /* 0x000fe2000fffe1ff */
[----:B------:R-:W-:Y:S01]  /*bf6f0*/  IADD3 R14, PT, PT, R32, R14, R37 ;  /* 0x0000000e200e7210 */ /* 0x000fe20007ffe025 */
[----:B------:R-:W4:Y:S01]  /*bf700*/  LDL R2, [R2] ;  /* 0x0000000002027983 */ /* 0x000f220000100800 */
[----:B------:R-:W-:-:S03]  /*bf710*/  IADD3 R21, PT, PT, R21, R12, R48 ;  /* 0x0000000c15157210 */ /* 0x000fc60007ffe030 */
[----:B------:R-:W-:Y:S01]  /*bf720*/  IMAD.IADD R14, R14, 0x1, R7 ;  /* 0x000000010e0e7824 */ /* 0x000fe200078e0207 */
[----:B------:R-:W4:Y:S01]  /*bf730*/  LDL R17, [R17] ;  /* 0x0000000011117983 */ /* 0x000f220000100800 */
[----:B-1----:R-:W-:Y:S01]  /*bf740*/  UIADD3 UR20, UPT, UPT, -UR44, 0x20, URZ ;  /* 0x000000202c147890 */ /* 0x002fe2000fffe1ff */
[----:B------:R-:W-:Y:S02]  /*bf750*/  IMAD.IADD R21, R21, 0x1, R4 ;  /* 0x0000000115157824 */ /* 0x000fe400078e0204 */
[----:B------:R-:W-:Y:S02]  /*bf760*/  SHF.L.U32 R37, R14, UR21, RZ ;  /* 0x000000150e257c19 */ /* 0x000fe400080006ff */
[----:B------:R-:W-:Y:S02]  /*bf770*/  SHF.R.U32.HI R32, RZ, UR42, R14 ;  /* 0x0000002aff207c19 */ /* 0x000fe4000801160e */
[----:B------:R-:W-:Y:S02]  /*bf780*/  SHF.L.U32 R12, R21, UR44, RZ ;  /* 0x0000002c150c7c19 */ /* 0x000fe400080006ff */
[----:B------:R-:W-:-:S02]  /*bf790*/  SHF.R.U32.HI R31, RZ, UR20, R21 ;  /* 0x00000014ff1f7c19 */ /* 0x000fc40008011615 */
[----:B------:R-:W-:Y:S02]  /*bf7a0*/  IADD3 R32, PT, PT, R32, R37, R40 ;  /* 0x0000002520207210 */ /* 0x000fe40007ffe028 */
[----:B------:R-:W-:Y:S01]  /*bf7b0*/  SHF.L.W.U32.HI R37, R46, 0xa, R46 ;  /* 0x0000000a2e257819 */ /* 0x000fe20000010e2e */
[----:B------:R-:W-:Y:S01]  /*bf7c0*/  IMAD R47, R15, 0x4, R1 ;  /* 0x000000040f2f7824 */ /* 0x000fe200078e0201 */
[----:B------:R-:W-:Y:S02]  /*bf7d0*/  IADD3 R31, PT, PT, R31, R12, R45 ;  /* 0x0000000c1f1f7210 */ /* 0x000fe40007ffe02d */
[----:B------:R-:W-:Y:S02]  /*bf7e0*/  SHF.L.W.U32.HI R46, R39, 0xa, R39 ;  /* 0x0000000a272e7819 */ /* 0x000fe40000010e27 */
[----:B------:R-:W-:Y:S02]  /*bf7f0*/  LOP3.LUT R15, R41, R37, R32, 0xb8, !PT ;  /* 0x00000025290f7212 */ /* 0x000fe400078eb820 */
[----:B------:R-:W-:-:S02]  /*bf800*/  LOP3.LUT R14, R46, R31, R38, 0xb8, !PT ;  /* 0x0000001f2e0e7212 */ /* 0x000fc400078eb826 */
[----:B------:R-:W-:Y:S01]  /*bf810*/  IADD3 R40, PT, PT, R9, R15, R40 ;  /* 0x0000000f09287210 */ /* 0x000fe20007ffe028 */
[----:B------:R-:W-:Y:S01]  /*bf820*/  IMAD R21, R13, 0x4, R1 ;  /* 0x000000040d157824 */ /* 0x000fe200078e0201 */
[----:B------:R-:W-:Y:S01]  /*bf830*/  IADD3 R45, PT, PT, R28, R14, R45 ;  /* 0x0000000e1c2d7210 */ /* 0x000fe20007ffe02d */
[----:B------:R-:W0:Y:S01]  /*bf840*/  LDC.64 R12, c[0x3][0x228] ;  /* 0x00c08a00ff0c7b82 */ /* 0x000e220000000a00 */
[----:B------:R-:W-:Y:S01]  /*bf850*/  UIADD3 UR21, UPT, UPT, -UR22, 0x20, URZ ;  /* 0x0000002016157890 */ /* 0x000fe2000fffe1ff */
[----:B------:R-:W-:Y:S01]  /*bf860*/  IMAD.IADD R40, R40, 0x1, R7 ;  /* 0x0000000128287824 */ /* 0x000fe200078e0207 */
[----:B------:R-:W-:Y:S01]  /*bf870*/  UIADD3 UR20, UPT, UPT, -UR45, 0x20, URZ ;  /* 0x000000202d147890 */ /* 0x000fe2000fffe1ff */
[----:B------:R-:W-:Y:S01]  /*bf880*/  IMAD.IADD R45, R45, 0x1, R4 ;  /* 0x000000012d2d7824 */ /* 0x000fe200078e0204 */
[----:B------:R-:W4:Y:S02]  /*bf890*/  LDL R21, [R21] ;  /* 0x0000000015157983 */ /* 0x000f240000100800 */
[----:B------:R-:W-:Y:S01]  /*bf8a0*/  SHF.L.U32 R39, R40, UR22, RZ ;  /* 0x0000001628277c19 */ /* 0x000fe200080006ff */
[----:B------:R-:W1:Y:S01]  /*bf8b0*/  LDC.64 R14, c[0x3][0x368] ;  /* 0x00c0da00ff0e7b82 */ /* 0x000e620000000a00 */
[----:B------:R-:W4:Y:S01]  /*bf8c0*/  LDL R9, [R47] ;  /* 0x000000002f097983 */ /* 0x000f220000100800 */
[----:B------:R-:W-:-:S02]  /*bf8d0*/  SHF.R.U32.HI R40, RZ, UR21, R40 ;  /* 0x00000015ff287c19 */ /* 0x000fc40008011628 */
[----:B------:R-:W-:Y:S02]  /*bf8e0*/  SHF.L.U32 R43, R45, UR45, RZ ;  /* 0x0000002d2d2b7c19 */ /* 0x000fe400080006ff */
[----:B------:R-:W-:Y:S02]  /*bf8f0*/  SHF.R.U32.HI R48, RZ, UR20, R45 ;  /* 0x00000014ff307c19 */ /* 0x000fe4000801162d */
[----:B------:R-:W-:Y:S02]  /*bf900*/  IADD3 R39, PT, PT, R40, R39, R44 ;  /* 0x0000002728277210 */ /* 0x000fe40007ffe02c */
[----:B------:R-:W-:Y:S02]  /*bf910*/  SHF.L.W.U32.HI R40, R41, 0xa, R41 ;  /* 0x0000000a29287819 */ /* 0x000fe40000010e29 */
[----:B------:R-:W-:Y:S02]  /*bf920*/  IADD3 R48, PT, PT, R48, R43, R42 ;  /* 0x0000002b30307210 */ /* 0x000fe40007ffe02a */
[----:B------:R-:W-:-:S04]  /*bf930*/  SHF.L.W.U32.HI R41, R38, 0xa, R38 ;  /* 0x0000000a26297819 */ /* 0x000fc80000010e26 */
[----:B------:R-:W-:Y:S01]  /*bf940*/  LOP3.LUT R28, R41, R48, R31, 0xb8, !PT ;  /* 0x00000030291c7212 */ /* 0x000fe200078eb81f */
[----:B0-----:R-:W-:Y:S01]  /*bf950*/  IMAD R43, R12, 0x4, R1 ;  /* 0x000000040c2b7824 */ /* 0x001fe200078e0201 */
[----:B------:R-:W-:Y:S02]  /*bf960*/  LOP3.LUT R38, R32, R40, R39, 0xb8, !PT ;  /* 0x0000002820267212 */ /* 0x000fe400078eb827 */
[----:B------:R-:W-:Y:S01]  /*bf970*/  IADD3 R29, PT, PT, R29, R28, R42 ;  /* 0x0000001c1d1d7210 */ /* 0x000fe20007ffe02a */
[----:B------:R-:W-:Y:S01]  /*bf980*/  UIADD3 UR20, UPT, UPT, -UR46, 0x20, URZ ;  /* 0x000000202e147890 */ /* 0x000fe2000fffe1ff */
[----:B------:R-:W-:Y:S01]  /*bf990*/  IADD3 R38, PT, PT, R25, R38, R44 ;  /* 0x0000002619267210 */ /* 0x000fe20007ffe02c */
[----:B------:R0:W4:Y:S02]  /*bf9a0*/  LDL R28, [R43] ;  /* 0x000000002b1c7983 */ /* 0x0001240000100800 */
[----:B------:R-:W-:Y:S01]  /*bf9b0*/  IMAD.IADD R29, R29, 0x1, R4 ;  /* 0x000000011d1d7824 */ /* 0x000fe200078e0204 */
[----:B------:R-:W-:Y:S01]  /*bf9c0*/  UIADD3 UR21, UPT, UPT, -UR23, 0x20, URZ ;  /* 0x0000002017157890 */ /* 0x000fe2000fffe1ff */
[----:B-1----:R-:W-:-:S02]  /*bf9d0*/  IMAD R44, R14, 0x4, R1 ;  /* 0x000000040e2c7824 */ /* 0x002fc400078e0201 */
[----:B------:R-:W-:Y:S01]  /*bf9e0*/  IMAD.IADD R38, R38, 0x1, R7 ;  /* 0x0000000126267824 */ /* 0x000fe200078e0207 */
[----:B------:R-:W-:Y:S02]  /*bf9f0*/  SHF.L.U32 R25, R29, UR46, RZ ;  /* 0x0000002e1d197c19 */ /* 0x000fe400080006ff */
[----:B------:R-:W-:Y:S02]  /*bfa00*/  SHF.R.U32.HI R12, RZ, UR20, R29 ;  /* 0x00000014ff0c7c19 */ /* 0x000fe4000801161d */
[----:B0-----:R-:W-:Y:S01]  /*bfa10*/  SHF.L.W.U32.HI R43, R31, 0xa, R31 ;  /* 0x0000000a1f2b7819 */ /* 0x001fe20000010e1f */
[----:B------:R0:W4:Y:S01]  /*bfa20*/  LDL R29, [R44] ;  /* 0x000000002c1d7983 */ /* 0x0001220000100800 */
[----:B------:R-:W-:Y:S02]  /*bfa30*/  IADD3 R25, PT, PT, R12, R25, R46 ;  /* 0x000000190c197210 */ /* 0x000fe40007ffe02e */
[----:B------:R-:W-:Y:S02]  /*bfa40*/  SHF.L.U32 R42, R38, UR23, RZ ;  /* 0x00000017262a7c19 */ /* 0x000fe400080006ff */
[----:B------:R-:W-:Y:S01]  /*bfa50*/  SHF.R.U32.HI R38, RZ, UR21, R38 ;  /* 0x00000015ff267c19 */ /* 0x000fe20008011626 */
[----:B------:R-:W1:Y:S01]  /*bfa60*/  LDCU.128 UR20, c[0x3][0x480] ;  /* 0x00c09000ff1477ac */ /* 0x000e620008000c00 */
[----:B------:R-:W-:-:S02]  /*bfa70*/  LOP3.LUT R12, R43, R25, R48, 0xb8, !PT ;  /* 0x000000192b0c7212 */ /* 0x000fc400078eb830 */
[----:B------:R-:W-:Y:S02]  /*bfa80*/  IADD3 R42, PT, PT, R38, R42, R37 ;  /* 0x0000002a262a7210 */ /* 0x000fe40007ffe025 */
[----:B------:R-:W-:Y:S02]  /*bfa90*/  SHF.L.W.U32.HI R38, R32, 0xa, R32 ;  /* 0x0000000a20267819 */ /* 0x000fe40000010e20 */
[----:B------:R-:W-:Y:S02]  /*bfaa0*/  IADD3 R33, PT, PT, R33, R12, R46 ;  /* 0x0000000c21217210 */ /* 0x000fe40007ffe02e */
[----:B------:R-:W-:Y:S01]  /*bfab0*/  LOP3.LUT R14, R39, R38, R42, 0xb8, !PT ;  /* 0x00000026270e7212 */ /* 0x000fe200078eb82a */
[----:B------:R-:W-:Y:S02]  /*bfac0*/  IMAD R31, R13, 0x4, R1 ;  /* 0x000000040d1f7824 */ /* 0x000fe400078e0201 */
[----:B------:R-:W-:Y:S01]  /*bfad0*/  IMAD.IADD R33, R33, 0x1, R4 ;  /* 0x0000000121217824 */ /* 0x000fe200078e0204 */
[----:B------:R-:W-:Y:S01]  /*bfae0*/  UIADD3 UR42, UPT, UPT, -UR47, 0x20, URZ ;  /* 0x000000202f2a7890 */ /* 0x000fe2000fffe1ff */
[----:B------:R-:W3:Y:S01]  /*bfaf0*/  LDC.64 R12, c[0x3][0x230] ;  /* 0x00c08c00ff0c7b82 */ /* 0x000ee20000000a00 */
[----:B------:R-:W-:Y:S01]  /*bfb00*/  IADD3 R34, PT, PT, R34, R14, R37 ;  /* 0x0000000e22227210 */ /* 0x000fe20007ffe025 */
[----:B------:R-:W-:Y:S01]  /*bfb10*/  IMAD R32, R15, 0x4, R1 ;  /* 0x000000040f207824 */ /* 0x000fe200078e0201 */
[----:B0-----:R-:W-:Y:S01]  /*bfb20*/  SHF.L.U32 R44, R33, UR47, RZ ;  /* 0x0000002f212c7c19 */ /* 0x001fe200080006ff */
[----:B------:R-:W0:Y:S01]  /*bfb30*/  LDCU.128 UR44, c[0x3][0x5c0] ;  /* 0x00c0b800ff2c77ac */ /* 0x000e220008000c00 */
[----:B------:R-:W4:Y:S03]  /*bfb40*/  LDL R31, [R31] ;  /* 0x000000001f1f7983 */ /* 0x000f260000100800 */
[----:B------:R-:W0:Y:S01]  /*bfb50*/  LDC.64 R14, c[0x3][0x370] ;  /* 0x00c0dc00ff0e7b82 */ /* 0x000e220000000a00 */
[----:B------:R-:W-:Y:S01]  /*bfb60*/  SHF.R.U32.HI R33, RZ, UR42, R33 ;  /* 0x0000002aff217c19 */ /* 0x000fe20008011621 */
[----:B------:R-:W4:Y:S01]  /*bfb70*/  LDL R32, [R32] ;  /* 0x0000000020207983 */ /* 0x000f220000100800 */
[----:B------:R-:W-:Y:S01]  /*bfb80*/  SHF.L.W.U32.HI R45, R48, 0xa, R48 ;  /* 0x0000000a302d7819 */ /* 0x000fe20000010e30 */
[----:B-1----:R-:W-:Y:S01]  /*bfb90*/  UIADD3 UR43, UPT, UPT, -UR20, 0x20, URZ ;  /* 0x00000020142b7890 */ /* 0x002fe2000fffe1ff */
[----:B------:R-:W-:Y:S01]  /*bfba0*/  IADD3 R44, PT, PT, R33, R44, R41 ;  /* 0x0000002c212c7210 */ /* 0x000fe20007ffe029 */
[----:B------:R-:W-:-:S03]  /*bfbb0*/  IMAD.IADD R34, R34, 0x1, R7 ;  /* 0x0000000122227824 */ /* 0x000fc600078e0207 */
[----:B------:R-:W-:Y:S02]  /*bfbc0*/  LOP3.LUT R33, R45, R44, R25, 0xb8, !PT ;  /* 0x0000002c2d217212 */ /* 0x000fe400078eb819 */
[----:B------:R-:W-:Y:S02]  /*bfbd0*/  SHF.L.U32 R37, R34, UR20, RZ ;  /* 0x0000001422257c19 */ /* 0x000fe400080006ff */
[----:B------:R-:W-:Y:S02]  /*bfbe0*/  SHF.R.U32.HI R34, RZ, UR43, R34 ;  /* 0x0000002bff227c19 */ /* 0x000fe40008011622 */
[----:B---3--:R-:W-:Y:S01]  /*bfbf0*/  IADD3 R33, PT, PT, R24, R33, R41 ;  /* 0x0000002118217210 */ /* 0x008fe20007ffe029 */
[----:B0-----:R-:W-:Y:S01]  /*bfc00*/  UIADD3 UR20, UPT, UPT, -UR44, 0x20, URZ ;  /* 0x000000202c147890 */ /* 0x001fe2000fffe1ff */
[----:B------:R-:W-:Y:S02]  /*bfc10*/  IADD3 R37, PT, PT, R34, R37, R40 ;  /* 0x0000002522257210 */ /* 0x000fe40007ffe028 */
[----:B------:R-:W-:Y:S01]  /*bfc20*/  SHF.L.W.U32.HI R39, R39, 0xa, R39 ;  /* 0x0000000a27277819 */ /* 0x000fe20000010e27 */
[----:B------:R-:W-:-:S02]  /*bfc30*/  IMAD.IADD R33, R33, 0x1, R4 ;  /* 0x0000000121217824 */ /* 0x000fc400078e0204 */
[----:B------:R-:W-:Y:S01]  /*bfc40*/  IMAD R24, R12, 0x4, R1 ;  /* 0x000000040c187824 */ /* 0x000fe200078e0201 */
[----:B------:R-:W-:Y:S01]  /*bfc50*/  LOP3.LUT R34, R42, R39, R37, 0xb8, !PT ;  /* 0x000000272a227212 */ /* 0x000fe200078eb825 */
[----:B------:R-:W-:Y:S01]  /*bfc60*/  IMAD R14, R14, 0x4, R1 ;  /* 0x000000040e0e7824 */ /* 0x000fe200078e0201 */
[----:B------:R-:W-:Y:S02]  /*bfc70*/  SHF.L.U32 R46, R33, UR44, RZ ;  /* 0x0000002c212e7c19 */ /* 0x000fe400080006ff */
[----:B------:R-:W-:Y:S02]  /*bfc80*/  SHF.R.U32.HI R12, RZ, UR20, R33 ;  /* 0x00000014ff0c7c19 */ /* 0x000fe40008011621 */
[----:B------:R-:W-:Y:S01]  /*bfc90*/  IADD3 R40, PT, PT, R35, R34, R40 ;  /* 0x0000002223287210 */ /* 0x000fe20007ffe028 */
[----:B------:R0:W3:Y:S01]  /*bfca0*/  LDL R33, [R24] ;  /* 0x0000000018217983 */ /* 0x0000e20000100800 */
[----:B------:R-:W-:-:S03]  /*bfcb0*/  UIADD3 UR42, UPT, UPT, -UR21, 0x20, URZ ;  /* 0x00000020152a7890 */ /* 0x000fc6000fffe1ff */
[----:B------:R1:W3:Y:S01]  /*bfcc0*/  LDL R34, [R14] ;  /* 0x000000000e227983 */ /* 0x0002e20000100800 */
[----:B------:R-:W-:Y:S01]  /*bfcd0*/  IMAD.IADD R40, R40, 0x1, R7 ;  /* 0x0000000128287824 */ /* 0x000fe200078e0207 */
[----:B------:R-:W-:Y:S02]  /*bfce0*/  IADD3 R46, PT, PT, R12, R46, R43 ;  /* 0x0000002e0c2e7210 */ /* 0x000fe40007ffe02b */
[----:B------:R-:W-:Y:S02]  /*bfcf0*/  SHF.L.W.U32.HI R41, R25, 0xa, R25 ;  /* 0x0000000a19297819 */ /* 0x000fe40000010e19 */
[----:B------:R-:W-:Y:S02]  /*bfd00*/  SHF.L.U32 R25, R40, UR21, RZ ;  /* 0x0000001528197c19 */ /* 0x000fe400080006ff */
[----:B------:R-:W-:Y:S02]  /*bfd10*/  SHF.R.U32.HI R40, RZ, UR42, R40 ;  /* 0x0000002aff287c19 */ /* 0x000fe40008011628 */
[----:B------:R-:W-:-:S02]  /*bfd20*/  LOP3.LUT R12, R41, R46, R44, 0xb8, !PT ;  /* 0x0000002e290c7212 */ /* 0x000fc400078eb82c */
[----:B------:R-:W-:Y:S02]  /*bfd30*/  IADD3 R40, PT, PT, R40, R25, R38 ;  /* 0x0000001928287210 */ /* 0x000fe40007ffe026 */
[----:B------:R-:W-:Y:S01]  /*bfd40*/  IADD3 R35, PT, PT, R10, R12, R43 ;  /* 0x0000000c0a237210 */ /* 0x000fe20007ffe02b */
[----:B0-----:R-:W0:Y:S01]  /*bfd50*/  LDC.64 R24, c[0x3][0x238] ;  /* 0x00c08e00ff187b82 */ /* 0x001e220000000a00 */
[----:B------:R-:W-:Y:S01]  /*bfd60*/  SHF.L.W.U32.HI R43, R42, 0xa, R42 ;  /* 0x0000000a2a2b7819 */ /* 0x000fe20000010e2a */
[--C-:B------:R-:W-:Y:S01]  /*bfd70*/  IMAD R42, R13, 0x4, R1.reuse ;  /* 0x000000040d2a7824 */ /* 0x100fe200078e0201 */
[----:B------:R-:W-:Y:S01]  /*bfd80*/  UIADD3 UR20, UPT, UPT, -UR45, 0x20, URZ ;  /* 0x000000202d147890 */ /* 0x000fe2000fffe1ff */
[----:B------:R-:W-:Y:S01]  /*bfd90*/  IMAD R15, R15, 0x4, R1 ;  /* 0x000000040f0f7824 */ /* 0x000fe200078e0201 */
[----:B------:R-:W-:-:S03]  /*bfda0*/  LOP3.LUT R47, R37, R43, R40, 0xb8, !PT ;  /* 0x0000002b252f7212 */ /* 0x000fc600078eb828 */
[----:B------:R-:W2:Y:S01]  /*bfdb0*/  LDC.64 R12, c[0x3][0x378] ;  /* 0x00c0de00ff0c7b82 */ /* 0x000ea20000000a00 */
[----:B------:R-:W-:Y:S02]  /*bfdc0*/  IMAD.IADD R10, R35, 0x1, R4 ;  /* 0x00000001230a7824 */ /* 0x000fe400078e0204 */
[----:B------:R-:W3:Y:S01]  /*bfdd0*/  LDL R35, [R42] ;  /* 0x000000002a237983 */ /* 0x000ee20000100800 */
[----:B------:R-:W-:Y:S02]  /*bfde0*/  IADD3 R38, PT, PT, R36, R47, R38 ;  /* 0x0000002f24267210 */ /* 0x000fe40007ffe026 */
[----:B------:R-:W-:Y:S01]  /*bfdf0*/  SHF.R.U32.HI R47, RZ, UR20, R10 ;  /* 0x00000014ff2f7c19 */ /* 0x000fe2000801160a */
[----:B------:R2:W3:Y:S01]  /*bfe00*/  LDL R36, [R15] ;  /* 0x000000000f247983 */ /* 0x0004e20000100800 */
[----:B-1----:R-:W-:Y:S01]  /*bfe10*/  SHF.L.U32 R14, R10, UR45, RZ ;  /* 0x0000002d0a0e7c19 */ /* 0x002fe200080006ff */
[----:B------:R-:W-:Y:S01]  /*bfe20*/  UIADD3 UR20, UPT, UPT, -UR22, 0x20, URZ ;  /* 0x0000002016147890 */ /* 0x000fe2000fffe1ff */
[----:B------:R-:W-:Y:S01]  /*bfe30*/  IMAD.IADD R38, R38, 0x1, R7 ;  /* 0x0000000126267824 */ /* 0x000fe200078e0207 */
[----:B------:R-:W-:-:S02]  /*bfe40*/  SHF.L.W.U32.HI R51, R44, 0xa, R44 ;  /* 0x0000000a2c337819 */ /* 0x000fc40000010e2c */
[----:B------:R-:W-:Y:S02]  /*bfe50*/  IADD3 R47, PT, PT, R47, R14, R45 ;  /* 0x0000000e2f2f7210 */ /* 0x000fe40007ffe02d */
[----:B------:R-:W-:Y:S02]  /*bfe60*/  SHF.L.U32 R10, R38, UR22, RZ ;  /* 0x00000016260a7c19 */ /* 0x000fe400080006ff */
[----:B------:R-:W-:Y:S02]  /*bfe70*/  SHF.R.U32.HI R49, RZ, UR20, R38 ;  /* 0x00000014ff317c19 */ /* 0x000fe40008011626 */
[----:B------:R-:W-:Y:S01]  /*bfe80*/  LOP3.LUT R14, R51, R47, R46, 0xb8, !PT ;  /* 0x0000002f330e7212 */ /* 0x000fe200078eb82e */
[----:B0-----:R-:W-:Y:S01]  /*bfe90*/  IMAD R24, R24, 0x4, R1 ;  /* 0x0000000418187824 */ /* 0x001fe200078e0201 */
[----:B------:R-:W-:Y:S02]  /*bfea0*/  IADD3 R49, PT, PT, R49, R10, R39 ;  /* 0x0000000a31317210 */ /* 0x000fe40007ffe027 */
[----:B------:R-:W-:-:S02]  /*bfeb0*/  SHF.L.W.U32.HI R10, R37, 0xa, R37 ;  /* 0x0000000a250a7819 */ /* 0x000fc40000010e25 */
[----:B-----5:R-:W-:Y:S01]  /*bfec0*/  IADD3 R45, PT, PT, R20, R14, R45 ;  /* 0x0000000e142d7210 */ /* 0x020fe20007ffe02d */
[----:B--2---:R-:W-:Y:S01]  /*bfed0*/  IMAD R37, R12, 0x4, R1 ;  /* 0x000000040c257824 */ /* 0x004fe200078e0201 */
[----:B------:R-:W-:Y:S01]  /*bfee0*/  LOP3.LUT R12, R40, R10, R49, 0xb8, !PT ;  /* 0x0000000a280c7212 */ /* 0x000fe200078eb831 */
[----:B------:R0:W2:Y:S01]  /*bfef0*/  LDL R20, [R24] ;  /* 0x0000000018147983 */ /* 0x0000a20000100800 */
[----:B------:R-:W-:Y:S01]  /*bff00*/  UIADD3 UR20, UPT, UPT, -UR46, 0x20, URZ ;  /* 0x000000202e147890 */ /* 0x000fe2000fffe1ff */
[----:B------:R-:W-:Y:S01]  /*bff10*/  IMAD.IADD R45, R45, 0x1, R4 ;  /* 0x000000012d2d7824 */ /* 0x000fe200078e0204 */
[----:B------:R-:W-:Y:S01]  /*bff20*/  IADD3 R12, PT, PT, R22, R12, R39 ;  /* 0x0000000c160c7210 */ /* 0x000fe20007ffe027 */
[----:B------:R-:W1:Y:S01]  /*bff30*/  LDC.64 R14, c[0x3][0x240] ;  /* 0x00c09000ff0e7b82 */ /* 0x000e620000000a00 */
[----:B------:R5:W2:Y:S02]  /*bff40*/  LDL R22, [R37] ;  /* 0x0000000025167983 */ /* 0x000aa40000100800 */
[----:B------:R-:W-:-:S02]  /*bff50*/  SHF.L.U32 R38, R45, UR46, RZ ;  /* 0x0000002e2d267c19 */ /* 0x000fc400080006ff */
[----:B------:R-:W-:Y:S01]  /*bff60*/  SHF.R.U32.HI R45, RZ, UR20, R45 ;  /* 0x00000014ff2d7c19 */ /* 0x000fe2000801162d */
[----:B------:R-:W-:Y:S01]  /*bff70*/  UIADD3 UR20, UPT, UPT, -UR23, 0x20, URZ ;  /* 0x0000002017147890 */ /* 0x000fe2000fffe1ff */
[----:B------:R-:W-:Y:S01]  /*bff80*/  IMAD.IADD R12, R12, 0x1, R7 ;  /* 0x000000010c0c7824 */ /* 0x000fe200078e0207 */
[----:B------:R-:W-:Y:S02]  /*bff90*/  SHF.L.W.U32.HI R46, R46, 0xa, R46 ;  /* 0x0000000a2e2e7819 */ /* 0x000fe40000010e2e */
[----:B------:R-:W-:Y:S01]  /*bffa0*/  IADD3 R38, PT, PT, R45, R38, R41 ;  /* 0x000000262d267210 */ /* 0x000fe20007ffe029 */
[----:B------:R-:W-:Y:S01]  /*bffb0*/  IMAD R39, R25, 0x4, R1 ;  /* 0x0000000419277824 */ /* 0x000fe200078e0201 */
[----:B------:R-:W-:Y:S01]  /*bffc0*/  SHF.L.U32 R42, R12, UR23, RZ ;  /* 0x000000170c2a7c19 */ /* 0x000fe200080006ff */
[----:B0-----:R-:W0:Y:S01]  /*bffd0*/  LDC.64 R24, c[0x3][0x380] ;  /* 0x00c0e000ff187b82 */ /* 0x001e220000000a00 */
[----:B------:R-:W-:Y:S02]  /*bffe0*/  SHF.R.U32.HI R12, RZ, UR20, R12 ;  /* 0x00000014ff0c7c19 */ /* 0x000fe4000801160c */
[----:B-----5:R-:W-:Y:S01]  /*bfff0*/  LOP3.LUT R37, R46, R38, R47, 0xb8, !PT ;  /* 0x000000262e257212 */ /* 0x020fe200078eb82f */
[----:B------:R-:W5:Y:S01]  /*c0000*/  LDCU.128 UR20, c[0x3][0x490] ;  /* 0x00c09200ff1477ac */ /* 0x000f620008000c00 */
[----:B------:R-:W-:-:S02]  /*c0010*/  IMAD R44, R13, 0x4, R1 ;  /* 0x000000040d2c7824 */ /* 0x000fc400078e0201 */
[----:B------:R-:W-:Y:S02]  /*c0020*/  IADD3 R41, PT, PT, R18, R37, R41 ;  /* 0x0000002512297210 */ /* 0x000fe40007ffe029 */
[----:B------:R0:W2:Y:S01]  /*c0030*/  LDL R18, [R39] ;  /* 0x0000000027127983 */ /* 0x0000a20000100800 */
[----:B------:R-:W-:Y:S02]  /*c0040*/  IADD3 R42, PT, PT, R12, R42, R43 ;  /* 0x0000002a0c2a7210 */ /* 0x000fe40007ffe02b */
[----:B------:R-:W-:Y:S01]  /*c0050*/  SHF.L.W.U32.HI R40, R40, 0xa, R40 ;  /* 0x0000000a28287819 */ /* 0x000fe20000010e28 */
[----:B------:R-:W2:Y:S01]  /*c0060*/  LDL R37, [R44] ;  /* 0x000000002c257983 */ /* 0x000ea20000100800 */
[----:B------:R-:W-:Y:S01]  /*c0070*/  UIADD3 UR42, UPT, UPT, -UR47, 0x20, URZ ;  /* 0x000000202f2a7890 */ /* 0x000fe2000fffe1ff */
[----:B------:R-:W-:Y:S01]  /*c0080*/  IMAD.IADD R41, R41, 0x1, R4 ;  /* 0x0000000129297824 */ /* 0x000fe200078e0204 */
[----:B------:R-:W-:-:S04]  /*c0090*/  LOP3.LUT R13, R49, R40, R42, 0xb8, !PT ;  /* 0x00000028310d7212 */ /* 0x000fc800078eb82a */
[----:B------:R-:W-:Y:S02]  /*c00a0*/  IADD3 R26, PT, PT, R26, R13, R43 ;  /* 0x0000000d1a1a7210 */ /* 0x000fe40007ffe02b */
[----:B------:R-:W-:Y:S01]  /*c00b0*/  SHF.L.U32 R12, R41, UR47, RZ ;  /* 0x0000002f290c7c19 */ /* 0x000fe200080006ff */
[----:B-1----:R-:W-:Y:S01]  /*c00c0*/  IMAD R14, R14, 0x4, R1 ;  /* 0x000000040e0e7824 */ /* 0x002fe200078e0201 */
[----:B------:R-:W-:Y:S01]  /*c00d0*/  SHF.R.U32.HI R41, RZ, UR42, R41 ;  /* 0x0000002aff297c19 */ /* 0x000fe20008011629 */
[----:B-----5:R-:W-:Y:S01]  /*c00e0*/  UIADD3 UR42, UPT, UPT, -UR20, 0x20, URZ ;  /* 0x00000020142a7890 */ /* 0x020fe2000fffe1ff */
[----:B------:R-:W-:Y:S01]  /*c00f0*/  IMAD.IADD R26, R26, 0x1, R7 ;  /* 0x000000011a1a7824 */ /* 0x000fe200078e0207 */
[----:B------:R-:W-:Y:S01]  /*c0100*/  SHF.L.W.U32.HI R47, R47, 0xa, R47 ;  /* 0x0000000a2f2f7819 */ /* 0x000fe20000010e2f */
[----:B0-----:R-:W-:Y:S01]  /*c0110*/  IMAD R43, R24, 0x4, R1 ;  /* 0x00000004182b7824 */ /* 0x001fe200078e0201 */
[----:B------:R-:W-:Y:S01]  /*c0120*/  IADD3 R41, PT, PT, R41, R12, R51 ;  /* 0x0000000c29297210 */ /* 0x000fe20007ffe033 */
[----:B------:R0:W5:Y:S01]  /*c0130*/  LDL R24, [R14] ;  /* 0x000000000e187983 */ /* 0x0001620000100800 */
[----:B------:R-:W-:Y:S01]  /*c0140*/  SHF.L.U32 R39, R26, UR20, RZ ;  /* 0x000000141a277c19 */ /* 0x000fe200080006ff */
[----:B------:R-:W-:Y:S01]  /*c0150*/  IMAD R25, R25, 0x4, R1 ;  /* 0x0000000419197824 */ /* 0x000fe200078e0201 */
[----:B------:R-:W-:Y:S01]  /*c0160*/  SHF.R.U32.HI R26, RZ, UR42, R26 ;  /* 0x0000002aff1a7c19 */ /* 0x000fe2000801161a */
[----:B------:R-:W1:Y:S01]  /*c0170*/  LDCU.128 UR44, c[0x3][0x4a0] ;  /* 0x00c09400ff2c77ac */ /* 0x000e620008000c00 */
[----:B------:R-:W-:-:S02]  /*c0180*/  LOP3.LUT R12, R47, R41, R38, 0xb8, !PT ;  /* 0x000000292f0c7212 */ /* 0x000fc400078eb826 */
[----:B------:R-:W-:Y:S01]  /*c0190*/  IADD3 R39, PT, PT, R26, R39, R10 ;  /* 0x000000271a277210 */ /* 0x000fe20007ffe00a */
[----:B------:R-:W-:Y:S01]  /*c01a0*/  UIADD3 UR20, UPT, UPT, -UR48, 0x20, URZ ;  /* 0x0000002030147890 */ /* 0x000fe2000fffe1ff */
[----:B------:R-:W-:Y:S01]  /*c01b0*/  IADD3 R51, PT, PT, R6, R12, R51 ;  /* 0x0000000c06337210 */ /* 0x000fe20007ffe033 */
[----:B------:R1:W5:Y:S01]  /*c01c0*/  LDL R26, [R43] ;  /* 0x000000002b1a7983 */ /* 0x0003620000100800 */
[----:B------:R-:W-:-:S03]  /*c01d0*/  SHF.L.W.U32.HI R49, R49, 0xa, R49 ;  /* 0x0000000a31317819 */ /* 0x000fc60000010e31 */
[----:B------:R-:W-:Y:S01]  /*c01e0*/  IMAD.IADD R51, R51, 0x1, R4 ;  /* 0x0000000133337824 */ /* 0x000fe200078e0204 */
[----:B------:R-:W-:Y:S01]  /*c01f0*/  LOP3.LUT R12, R42, R49, R39, 0xb8, !PT ;  /* 0x000000312a0c7212 */ /* 0x000fe200078eb827 */
[----:B------:R-:W5:Y:S03]  /*c0200*/  LDL R25, [R25] ;  /* 0x0000000019197983 */ /* 0x000f660000100800 */
[----:B------:R-:W-:Y:S02]  /*c0210*/  SHF.L.U32 R13, R51, UR48, RZ ;  /* 0x00000030330d7c19 */ /* 0x000fe400080006ff */
[----:B------:R-:W-:Y:S02]  /*c0220*/  SHF.R.U32.HI R6, RZ, UR20, R51 ;  /* 0x00000014ff067c19 */ /* 0x000fe40008011633 */
[----:B------:R-:W-:Y:S01]  /*c0230*/  IADD3 R10, PT, PT, R19, R12, R10 ;  /* 0x0000000c130a7210 */ /* 0x000fe20007ffe00a */
[----:B------:R-:W-:Y:S01]  /*c0240*/  IMAD R19, R15, 0x4, R1 ;  /* 0x000000040f137824 */ /* 0x000fe200078e0201 */
[----:B------:R-:W-:Y:S01]  /*c0250*/  IADD3 R6, PT, PT, R6, R13, R46 ;  /* 0x0000000d06067210 */ /* 0x000fe20007ffe02e */
[----:B0-----:R-:W0:Y:S01]  /*c0260*/  LDC.64 R14, c[0x3][0x388] ;  /* 0x00c0e200ff0e7b82 */ /* 0x001e220000000a00 */
[----:B------:R-:W-:Y:S01]  /*c0270*/  SHF.L.W.U32.HI R44, R38, 0xa, R38 ;  /* 0x0000000a262c7819 */ /* 0x000fe20000010e26 */
[----:B------:R-:W-:Y:S01]  /*c0280*/  UIADD3 UR20, UPT, UPT, -UR21, 0x20, URZ ;  /* 0x0000002015147890 */ /* 0x000fe2000fffe1ff */
[----:B------:R-:W-:Y:S01]  /*c0290*/  IMAD.IADD R10, R10, 0x1, R7 ;  /* 0x000000010a0a7824 */ /* 0x000fe200078e0207 */
[----:B------:R-:W5:Y:S04]  /*c02a0*/  LDL R19, [R19] ;  /* 0x0000000013137983 */ /* 0x000f680000100800 */
[----:B------:R-:W0:Y:S01]  /*c02b0*/  LDC.64 R12, c[0x3][0x248] ;  /* 0x00c09200ff0c7b82 */ /* 0x000e220000000a00 */
[----:B------:R-:W-:-:S02]  /*c02c0*/  LOP3.LUT R38, R44, R6, R41, 0xb8, !PT ;  /* 0x000000062c267212 */ /* 0x000fc400078eb829 */
[----:B-1----:R-:W-:Y:S02]  /*c02d0*/  SHF.L.U32 R43, R10, UR21, RZ ;  /* 0x000000150a2b7c19 */ /* 0x002fe400080006ff */
[----:B------:R-:W-:Y:S02]  /*c02e0*/  SHF.R.U32.HI R10, RZ, UR20, R10 ;  /* 0x00000014ff0a7c19 */ /* 0x000fe4000801160a */
[----:B------:R-:W-:Y:S01]  /*c02f0*/  IADD3 R11, PT, PT, R11, R38, R46 ;  /* 0x000000260b0b7210 */ /* 0x000fe20007ffe02e */
[----:B------:R-:W-:Y:S01]  /*c0300*/  UIADD3 UR20, UPT, UPT, -UR49, 0x20, URZ ;  /* 0x0000002031147890 */ /* 0x000fe2000fffe1ff */
[----:B------:R-:W-:Y:S02]  /*c0310*/  IADD3 R46, PT, PT, R10, R43, R40 ;  /* 0x0000002b0a2e7210 */ /* 0x000fe40007ffe028 */
[----:B------:R-:W-:Y:S01]  /*c0320*/  SHF.L.W.U32.HI R43, R42, 0xa, R42 ;  /* 0x0000000a2a2b7819 */ /* 0x000fe20000010e2a */
[----:B------:R-:W-:-:S03]  /*c0330*/  IMAD.IADD R11, R11, 0x1, R4 ;  /* 0x000000010b0b7824 */ /* 0x000fc600078e0204 */
[----:B------:R-:W-:Y:S02]  /*c0340*/  LOP3.LUT R38, R39, R43, R46, 0xb8, !PT ;  /* 0x0000002b27267212 */ /* 0x000fe400078eb82e */
[----:B------:R-:W-:Y:S02]  /*c0350*/  SHF.L.U32 R10, R11, UR49, RZ ;  /* 0x000000310b0a7c19 */ /* 0x000fe400080006ff */
[----:B------:R-:W-:Y:S02]  /*c0360*/  SHF.R.U32.HI R45, RZ, UR20, R11 ;  /* 0x00000014ff2d7c19 */ /* 0x000fe4000801160b */
[----:B------:R-:W-:Y:S01]  /*c0370*/  IADD3 R40, PT, PT, R27, R38, R40 ;  /* 0x000000261b287210 */ /* 0x000fe20007ffe028 */
[--C-:B0-----:R-:W-:Y:S02]  /*c0380*/  IMAD R38, R14, 0x4, R1.reuse ;  /* 0x000000040e267824 */ /* 0x101fe400078e0201 */
[----:B------:R-:W-:Y:S01]  /*c0390*/  IMAD R12, R12, 0x4, R1 ;  /* 0x000000040c0c7824 */ /* 0x000fe200078e0201 */
[----:B------:R-:W-:-:S02]  /*c03a0*/  IADD3 R45, PT, PT, R45, R10, R47 ;  /* 0x0000000a2d2d7210 */ /* 0x000fc40007ffe02f */
[----:B------:R-:W-:Y:S01]  /*c03b0*/  SHF.L.W.U32.HI R14, R41, 0xa, R41 ;  /* 0x0000000a290e7819 */ /* 0x000fe20000010e29 */
[----:B------:R-:W-:Y:S01]  /*c03c0*/  UIADD3 UR20, UPT, UPT, -UR22, 0x20, URZ ;  /* 0x0000002016147890 */ /* 0x000fe2000fffe1ff */
[----:B------:R0:W5:Y:S02]  /*c03d0*/  LDL R27, [R12] ;  /* 0x000000000c1b7983 */ /* 0x0001640000100800 */
[----:B------:R-:W-:Y:S01]  /*c03e0*/  LOP3.LUT R10, R14, R45, R6, 0xb8, !PT ;  /* 0x0000002d0e0a7212 */ /* 0x000fe200078eb806 */
[----:B------:R-:W-:Y:S01]  /*c03f0*/  IMAD.IADD R40, R40, 0x1, R7 ;  /* 0x0000000128287824 */ /* 0x000fe200078e0207 */
[----:B------:R-:W5:Y:S02]  /*c0400*/  LDL R38, [R38] ;  /* 0x0000000026267983 */ /* 0x000f640000100800 */
[----:B------:R-:W-:Y:S02]  /*c0410*/  IADD3 R47, PT, PT, R16, R10, R47 ;  /* 0x0000000a102f7210 */ /* 0x000fe40007ffe02f */
[----:B------:R-:W-:Y:S01]  /*c0420*/  SHF.R.U32.HI R41, RZ, UR20, R40 ;  /* 0x00000014ff297c19 */ /* 0x000fe20008011628 */
[----:B------:R-:W-:Y:S01]  /*c0430*/  UIADD3 UR20, UPT, UPT, -UR50, 0x20, URZ ;  /* 0x0000002032147890 */ /* 0x000fe2000fffe1ff */
[----:B------:R-:W-:Y:S01]  /*c0440*/  SHF.L.U32 R10, R40, UR22, RZ ;  /* 0x00000016280a7c19 */ /* 0x000fe200080006ff */
[----:B------:R-:W-:-:S02]  /*c0450*/  IMAD.IADD R47, R47, 0x1, R4 ;  /* 0x000000012f2f7824 */ /* 0x000fc400078e0204 */
[----:B------:R-:W-:Y:S01]  /*c0460*/  IMAD R16, R13, 0x4, R1 ;  /* 0x000000040d107824 */ /* 0x000fe200078e0201 */
[----:B------:R-:W-:Y:S01]  /*c0470*/  IADD3 R41, PT, PT, R41, R10, R49 ;  /* 0x0000000a29297210 */ /* 0x000fe20007ffe031 */
[----:B------:R-:W-:Y:S01]  /*c0480*/  IMAD R48, R15, 0x4, R1 ;  /* 0x000000040f307824 */ /* 0x000fe200078e0201 */
[----:B------:R-:W1:Y:S01]  /*c0490*/  LDC.64 R10, c[0x3][0x250] ;  /* 0x00c09400ff0a7b82 */ /* 0x000e620000000a00 */
[----:B------:R-:W-:Y:S02]  /*c04a0*/  SHF.L.U32 R51, R47, UR50, RZ ;  /* 0x000000322f337c19 */ /* 0x000fe400080006ff */
[----:B------:R-:W-:Y:S01]  /*c04b0*/  SHF.R.U32.HI R40, RZ, UR20, R47 ;  /* 0x00000014ff287c19 */ /* 0x000fe2000801162f */
[----:B------:R-:W5:Y:S01]  /*c04c0*/  LDL R16, [R16] ;  /* 0x0000000010107983 */ /* 0x000f620000100800 */
[----:B------:R-:W-:Y:S02]  /*c04d0*/  SHF.L.W.U32.HI R6, R6, 0xa, R6 ;  /* 0x0000000a06067819 */ /* 0x000fe40000010e06 */
[----:B------:R-:W-:Y:S01]  /*c04e0*/  IADD3 R40, PT, PT, R40, R51, R44 ;  /* 0x0000003328287210 */ /* 0x000fe20007ffe02c */
[----:B0-----:R-:W0:Y:S01]  /*c04f0*/  LDC.64 R12, c[0x3][0x390] ;  /* 0x00c0e400ff0c7b82 */ /* 0x001e220000000a00 */
[----:B------:R-:W-:-:S02]  /*c0500*/  SHF.L.W.U32.HI R42, R39, 0xa, R39 ;  /* 0x0000000a272a7819 */ /* 0x000fc40000010e27 */
[----:B------:R-:W-:Y:S01]  /*c0510*/  LOP3.LUT R47, R6, R40, R45, 0xb8, !PT ;  /* 0x00000028062f7212 */ /* 0x000fe200078eb82d */
[----:B------:R1:W5:Y:S01]  /*c0520*/  LDL R39, [R48] ;  /* 0x0000000030277983 */ /* 0x0003620000100800 */
[----:B------:R-:W-:Y:S02]  /*c0530*/  LOP3.LUT R15, R46, R42, R41, 0xb8, !PT ;  /* 0x0000002a2e0f7212 */ /* 0x000fe400078eb829 */
[----:B------:R-:W-:Y:S01]  /*c0540*/  IADD3 R23, PT, PT, R23, R47, R44 ;  /* 0x0000002f17177210 */ /* 0x000fe20007ffe02c */
[----:B------:R-:W-:Y:S01]  /*c0550*/  UIADD3 UR21, UPT, UPT, -UR51, 0x20, URZ ;  /* 0x0000002033157890 */ /* 0x000fe2000fffe1ff */
[----:B------:R-:W-:-:S03]  /*c0560*/  IADD3 R30, PT, PT, R30, R15, R49 ;  /* 0x0000000f1e1e7210 */ /* 0x000fc60007ffe031 */
[----:B------:R-:W-:Y:S01]  /*c0570*/  IMAD.IADD R23, R23, 0x1, R4 ;  /* 0x0000000117177824 */ /* 0x000fe200078e0204 */
[----:B------:R-:W-:Y:S01]  /*c0580*/  UIADD3 UR20, UPT, UPT, -UR23, 0x20, URZ ;  /* 0x0000002017147890 */ /* 0x000fe2000fffe1ff */
[----:B------:R-:W-:-:S03]  /*c0590*/  IMAD.IADD R30, R30, 0x1, R7 ;  /* 0x000000011e1e7824 */ /* 0x000fc600078e0207 */
[----:B------:R-:W-:Y:S01]  /*c05a0*/  SHF.L.U32 R47, R23, UR51, RZ ;  /* 0x00000033172f7c19 */ /* 0x000fe200080006ff */
[----:B-1----:R-:W-:Y:S01]  /*c05b0*/  IMAD R48, R10, 0x4, R1 ;  /* 0x000000040a307824 */ /* 0x002fe200078e0201 */
[----:B------:R-:W-:Y:S01]  /*c05c0*/  SHF.R.U32.HI R23, RZ, UR21, R23 ;  /* 0x00000015ff177c19 */ /* 0x000fe20008011617 */
[--C-:B------:R-:W-:Y:S01]  /*c05d0*/  IMAD R51, R11, 0x4, R1.reuse ;  /* 0x000000040b337824 */ /* 0x100fe200078e0201 */
[----:B------:R-:W-:Y:S01]  /*c05e0*/  SHF.L.U32 R44, R30, UR23, RZ ;  /* 0x000000171e2c7c19 */ /* 0x000fe200080006ff */
[----:B------:R-:W-:Y:S01]  /*c05f0*/  UIADD3 UR42, UPT, UPT, -UR44, 0x20, URZ ;  /* 0x000000202c2a7890 */ /* 0x000fe2000fffe1ff */
[----:B------:R-:W-:Y:S01]  /*c0600*/  SHF.R.U32.HI R30, RZ, UR20, R30 ;  /* 0x00000014ff1e7c19 */ /* 0x000fe2000801161e */
[----:B0-----:R-:W-:Y:S01]  /*c0610*/  IMAD R49, R12, 0x4, R1 ;  /* 0x000000040c317824 */ /* 0x001fe200078e0201 */
[----:B------:R-:W-:Y:S01]  /*c0620*/  IADD3 R47, PT, PT, R23, R47, R14 ;  /* 0x0000002f172f7210 */ /* 0x000fe20007ffe00e */
[----:B------:R-:W0:Y:S01]  /*c0630*/  LDCU.128 UR20, c[0x3][0x5e0] ;  /* 0x00c0bc00ff1477ac */ /* 0x000e220008000c00 */
[----:B------:R-:W5:Y:S01]  /*c0640*/  LDL R23, [R48] ;  /* 0x0000000030177983 */ /* 0x000f620000100800 */
[----:B------:R-:W-:-:S02]  /*c0650*/  IADD3 R44, PT, PT, R30, R44, R43 ;  /* 0x0000002c1e2c7210 */ /* 0x000fc40007ffe02b */
[----:B------:R-:W-:Y:S01]  /*c0660*/  SHF.L.W.U32.HI R46, R46, 0xa, R46 ;  /* 0x0000000a2e2e7819 */ /* 0x000fe20000010e2e */
[----:B------:R1:W5:Y:S01]  /*c0670*/  LDL R30, [R49] ;  /* 0x00000000311e7983 */ /* 0x0003620000100800 */
[----:B------:R-:W-:Y:S01]  /*c0680*/  SHF.L.W.U32.HI R12, R45, 0xa, R45 ;  /* 0x0000000a2d0c7819 */ /* 0x000fe20000010e2d */
[----:B------:R-:W3:Y:S01]  /*c0690*/  LDCU.128 UR48, c[0x3][0x4b0] ;  /* 0x00c09600ff3077ac */ /* 0x000ee20008000c00 */
[----:B------:R-:W-:Y:S02]  /*c06a0*/  LOP3.LUT R10, R41, R46, R44, 0xb8, !PT ;  /* 0x0000002e290a7212 */ /* 0x000fe400078eb82c */
[----:B------:R-:W-:Y:S02]  /*c06b0*/  LOP3.LUT R15, R12, R47, R40, 0xb8, !PT ;  /* 0x0000002f0c0f7212 */ /* 0x000fe400078eb828 */
[----:B----4-:R-:W-:Y:S02]  /*c06c0*/  IADD3 R2, PT, PT, R2, R10, R43 ;  /* 0x0000000a02027210 */ /* 0x010fe40007ffe02b */
[----:B------:R-:W4:Y:S01]  /*c06d0*/  LDC.64 R10, c[0x3][0x258] ;  /* 0x00c09600ff0a7b82 */ /* 0x000f220000000a00 */
[----:B------:R-:W-:Y:S01]  /*c06e0*/  IADD3 R45, PT, PT, R17, R15, R14 ;  /* 0x0000000f112d7210 */ /* 0x000fe20007ffe00e */
[----:B-1----:R-:W-:-:S02]  /*c06f0*/  IMAD R49, R13, 0x4, R1 ;  /* 0x000000040d317824 */ /* 0x002fc400078e0201 */
[----:B------:R-:W-:Y:S02]  /*c0700*/  IMAD.IADD R17, R2, 0x1, R7 ;  /* 0x0000000102117824 */ /* 0x000fe400078e0207 */
[----:B------:R-:W5:Y:S02]  /*c0710*/  LDL R2, [R51] ;  /* 0x0000000033027983 */ /* 0x000f640000100800 */
[----:B------:R-:W1:Y:S01]  /*c0720*/  LDC.64 R14, c[0x3][0x398] ;  /* 0x00c0e600ff0e7b82 */ /* 0x000e620000000a00 */
[----:B------:R-:W-:Y:S02]  /*c0730*/  SHF.L.U32 R13, R17, UR44, RZ ;  /* 0x0000002c110d7c19 */ /* 0x000fe400080006ff */
[----:B------:R-:W-:Y:S01]  /*c0740*/  SHF.R.U32.HI R43, RZ, UR42, R17 ;  /* 0x0000002aff2b7c19 */ /* 0x000fe20008011611 */
[----:B0-----:R-:W-:Y:S01]  /*c0750*/  UIADD3 UR43, UPT, UPT, -UR20, 0x20, URZ ;  /* 0x00000020142b7890 */ /* 0x001fe2000fffe1ff */
[----:B------:R-:W5:Y:S01]  /*c0760*/  LDL R17, [R49] ;  /* 0x0000000031117983 */ /* 0x000f620000100800 */
[----:B------:R-:W-:Y:S01]  /*c0770*/  IMAD.IADD R45, R45, 0x1, R4 ;  /* 0x000000012d2d7824 */ /* 0x000fe200078e0204 */
[----:B------:R-:W-:-:S04]  /*c0780*/  IADD3 R13, PT, PT, R43, R13, R42 ;  /* 0x0000000d2b0d7210 */ /* 0x000fc80007ffe02a */
[----:B------:R-:W-:Y:S02]  /*c0790*/  SHF.L.U32 R43, R45, UR20, RZ ;  /* 0x000000142d2b7c19 */ /* 0x000fe400080006ff */
[----:B------:R-:W-:Y:S02]  /*c07a0*/  SHF.R.U32.HI R48, RZ, UR43, R45 ;  /* 0x0000002bff307c19 */ /* 0x000fe4000801162d */
[----:B------:R-:W-:Y:S02]  /*c07b0*/  SHF.L.W.U32.HI R50, R41, 0xa, R41 ;  /* 0x0000000a29327819 */ /* 0x000fe40000010e29 */
[----:B------:R-:W-:Y:S02]  /*c07c0*/  IADD3 R48, PT, PT, R48, R43, R6 ;  /* 0x0000002b30307210 */ /* 0x000fe40007ffe006 */
[----:B------:R-:W-:Y:S01]  /*c07d0*/  SHF.L.W.U32.HI R41, R40, 0xa, R40 ;  /* 0x0000000a28297819 */ /* 0x000fe20000010e28 */
[----:B----4-:R-:W-:Y:S01]  /*c07e0*/  IMAD R40, R10, 0x4, R1 ;  /* 0x000000040a287824 */ /* 0x010fe200078e0201 */
[----:B------:R-:W-:-:S02]  /*c07f0*/  LOP3.LUT R43, R44, R50, R13, 0xb8, !PT ;  /* 0x000000322c2b7212 */ /* 0x000fc400078eb80d */
[----:B------:R-:W-:Y:S02]  /*c0800*/  LOP3.LUT R10, R41, R48, R47, 0xb8, !PT ;  /* 0x00000030290a7212 */ /* 0x000fe400078eb82f */
[----:B------:R-:W-:Y:S02]  /*c0810*/  IADD3 R42, PT, PT, R21, R43, R42 ;  /* 0x0000002b152a7210 */ /* 0x000fe40007ffe02a */
[----:B------:R-:W-:Y:S02]  /*c0820*/  IADD3 R21, PT, PT, R9, R10, R6 ;  /* 0x0000000a09157210 */ /* 0x000fe40007ffe006 */
[----:B------:R0:W4:Y:S01]  /*c0830*/  LDL R9, [R40] ;  /* 0x0000000028097983 */ /* 0x0001220000100800 */
[----:B-1----:R-:W-:Y:S01]  /*c0840*/  IMAD R14, R14, 0x4, R1 ;  /* 0x000000040e0e7824 */ /* 0x002fe200078e0201 */
[----:B------:R-:W-:Y:S01]  /*c0850*/  UIADD3 UR20, UPT, UPT, -UR45, 0x20, URZ ;  /* 0x000000202d147890 */ /* 0x000fe2000fffe1ff */
[----:B------:R-:W-:Y:S01]  /*c0860*/  IMAD.IADD R42, R42, 0x1, R7 ;  /* 0x000000012a2a7824 */ /* 0x000fe200078e0207 */
[----:B------:R-:W-:Y:S01]  /*c0870*/  UIADD3 UR42, UPT, UPT, -UR21, 0x20, URZ ;  /* 0x00000020152a7890 */ /* 0x000fe2000fffe1ff */
[----:B------:R-:W-:-:S02]  /*c0880*/  IMAD.IADD R21, R21, 0x1, R4 ;  /* 0x0000000115157824 */ /* 0x000fc400078e0204 */
[----:B------:R-:W4:Y:S01]  /*c0890*/  LDL R14, [R14] ;  /* 0x000000000e0e7983 */ /* 0x000f220000100800 */
[----:B------:R-:W-:Y:S02]  /*c08a0*/  SHF.L.U32 R7, R42, UR45, RZ ;  /* 0x0000002d2a077c19 */ /* 0x000fe400080006ff */
[----:B------:R-:W-:Y:S02]  /*c08b0*/  SHF.R.U32.HI R4, RZ, UR20, R42 ;  /* 0x00000014ff047c19 */ /* 0x000fe4000801162a */
[----:B------:R-:W-:Y:S02]  /*c08c0*/  SHF.L.U32 R43, R21, UR21, RZ ;  /* 0x00000015152b7c19 */ /* 0x000fe400080006ff */
[----:B------:R-:W-:Y:S02]  /*c08d0*/  SHF.R.U32.HI R21, RZ, UR42, R21 ;  /* 0x0000002aff157c19 */ /* 0x000fe40008011615 */
[----:B------:R-:W-:Y:S02]  /*c08e0*/  IADD3 R4, PT, PT, R4, R7, R46 ;  /* 0x0000000704047210 */ /* 0x000fe40007ffe02e */
[----:B------:R-:W-:Y:S01]  /*c08f0*/  SHF.L.W.U32.HI R44, R44, 0xa, R44 ;  /* 0x0000000a2c2c7819 */ /* 0x000fe20000010e2c */
[----:B------:R-:W1:Y:S01]  /*c0900*/  LDC.64 R6, c[0x3][0x260] ;  /* 0x00c09800ff067b82 */ /* 0x000e620000000a00 */
[----:B------:R-:W-:Y:S01]  /*c0910*/  IADD3 R21, PT, PT, R21, R43, R12 ;  /* 0x0000002b15157210 */ /* 0x000fe20007ffe00c */
[--C-:B------:R-:W-:Y:S01]  /*c0920*/  IMAD R42, R11, 0x4, R1.reuse ;  /* 0x000000040b2a7824 */ /* 0x100fe200078e0201 */
[----:B------:R-:W-:Y:S01]  /*c0930*/  LOP3.LUT R43, R4, R13, R44, 0x2d, !PT ;  /* 0x0000000d042b7212 */ /* 0x000fe200078e2d2c */
[----:B------:R-:W-:Y:S01]  /*c0940*/  IMAD R45, R15, 0x4, R1 ;  /* 0x000000040f2d7824 */ /* 0x000fe200078e0201 */
[----:B------:R-:W-:-:S03]  /*c0950*/  SHF.L.W.U32.HI R47, R47, 0xa, R47 ;  /* 0x0000000a2f2f7819 */ /* 0x000fc60000010e2f */
[----:B------:R-:W3:Y:S01]  /*c0960*/  LDC.64 R10, c[0x3][0x3a0] ;  /* 0x00c0e800ff0a7b82 */ /* 0x000ee20000000a00 */
[----:B------:R-:W-:Y:S01]  /*c0970*/  IADD3 R43, PT, PT, R28, R46, R43 ;  /* 0x0000002e1c2b7210 */ /* 0x000fe20007ffe02b */
[----:B------:R2:W4:Y:S01]  /*c0980*/  LDL R15, [R42] ;  /* 0x000000002a0f7983 */ /* 0x0005220000100800 */
[----:B0-----:R-:W-:Y:S01]  /*c0990*/  LOP3.LUT R40, R21, R48, R47, 0x96, !PT ;  /* 0x0000003015287212 */ /* 0x001fe200078e962f */
[----:B------:R-:W-:Y:S02]  /*c09a0*/  UIADD3 UR20, UPT, UPT, -UR46, 0x20, URZ ;  /* 0x000000202e147890 */ /* 0x000fe4000fffe1ff */
[----:B------:R-:W-:Y:S01]  /*c09b0*/  IMAD.IADD R43, R43, 0x1, R8 ;  /* 0x000000012b2b7824 */ /* 0x000fe200078e0208 */
[----:B------:R-:W-:Y:S01]  /*c09c0*/  IADD3 R40, PT, PT, R29, R40, R12 ;  /* 0x000000281d287210 */ /* 0x000fe20007ffe00c */
[----:B------:R0:W4:Y:S03]  /*c09d0*/  LDL R28, [R45] ;  /* 0x000000002d1c7983 */ /* 0x0001260000100800 */
[----:B------:R-:W-:Y:S01]  /*c09e0*/  SHF.L.U32 R29, R43, UR46, RZ ;  /* 0x0000002e2b1d7c19 */ /* 0x000fe200080006ff */
[----:B------:R-:W-:Y:S01]  /*c09f0*/  IMAD.IADD R40, R40, 0x1, R5 ;  /* 0x0000000128287824 */ /* 0x000fe200078e0205 */
[----:B------:R-:W-:Y:S01]  /*c0a00*/  SHF.R.U32.HI R43, RZ, UR20, R43 ;  /* 0x00000014ff2b7c19 */ /* 0x000fe2000801162b */
[----:B------:R-:W-:Y:S01]  /*c0a10*/  UIADD3 UR20, UPT, UPT, -UR22, 0x20, URZ ;  /* 0x0000002016147890 */ /* 0x000fe2000fffe1ff */
[----:B-1----:R-:W-:-:S02]  /*c0a20*/  IMAD R46, R6, 0x4, R1 ;  /* 0x00000004062e7824 */ /* 0x002fc400078e0201 */
[----:B------:R-:W-:Y:S02]  /*c0a30*/  SHF.L.U32 R12, R40, UR22, RZ ;  /* 0x00000016280c7c19 */ /* 0x000fe400080006ff */
[----:B------:R-:W-:Y:S02]  /*c0a40*/  IADD3 R29, PT, PT, R43, R29, R50 ;  /* 0x0000001d2b1d7210 */ /* 0x000fe40007ffe032 */
[----:B------:R-:W-:Y:S02]  /*c0a50*/  SHF.R.U32.HI R40, RZ, UR20, R40 ;  /* 0x00000014ff287c19 */ /* 0x000fe40008011628 */
[----:B------:R-:W-:Y:S01]  /*c0a60*/  SHF.L.W.U32.HI R6, R13, 0xa, R13 ;  /* 0x0000000a0d067819 */ /* 0x000fe20000010e0d */
[----:B---3--:R-:W-:Y:S01]  /*c0a70*/  IMAD R49, R10, 0x4, R1 ;  /* 0x000000040a317824 */ /* 0x008fe200078e0201 */
[----:B------:R-:W-:Y:S02]  /*c0a80*/  IADD3 R10, PT, PT, R40, R12, R41 ;  /* 0x0000000c280a7210 */ /* 0x000fe40007ffe029 */
[----:B------:R-:W-:Y:S01]  /*c0a90*/  LOP3.LUT R13, R29, R4, R6, 0x2d, !PT ;  /* 0x000000041d0d7212 */ /* 0x000fe200078e2d06 */
[----:B------:R1:W3:Y:S01]  /*c0aa0*/  LDL R40, [R46] ;  /* 0x000000002e287983 */ /* 0x0002e20000100800 */
[----:B------:R-:W-:-:S02]  /*c0ab0*/  SHF.L.W.U32.HI R43, R48, 0xa, R48 ;  /* 0x0000000a302b7819 */ /* 0x000fc40000010e30 */
[----:B------:R-:W-:Y:S02]  /*c0ac0*/  IADD3 R13, PT, PT, R31, R50, R13 ;  /* 0x000000321f0d7210 */ /* 0x000fe40007ffe00d */
[----:B------:R-:W-:Y:S01]  /*c0ad0*/  LOP3.LUT R12, R10, R21, R43, 0x96, !PT ;  /* 0x000000150a0c7212 */ /* 0x000fe200078e962b */
[----:B------:R-:W-:Y:S01]  /*c0ae0*/  UIADD3 UR20, UPT, UPT, -UR47, 0x20, URZ ;  /* 0x000000202f147890 */ /* 0x000fe2000fffe1ff */
[----:B------:R-:W3:Y:S01]  /*c0af0*/  LDL R31, [R49] ;  /* 0x00000000311f7983 */ /* 0x000ee20000100800 */
[----:B--2---:R-:W-:Y:S01]  /*c0b00*/  IMAD.IADD R42, R13, 0x1, R8 ;  /* 0x000000010d2a7824 */ /* 0x004fe200078e0208 */
[----:B------:R-:W-:Y:S01]  /*c0b10*/  IADD3 R32, PT, PT, R32, R12, R41 ;  /* 0x0000000c20207210 */ /* 0x000fe20007ffe029 */
[----:B------:R-:W-:Y:S01]  /*c0b20*/  UIADD3 UR21, UPT, UPT, -UR23, 0x20, URZ ;  /* 0x0000002017157890 */ /* 0x000fe2000fffe1ff */
[----:B------:R-:W2:Y:S02]  /*c0b30*/  LDC.64 R12, c[0x0][0x398] ;  /* 0x0000e600ff0c7b82 */ /* 0x000ea40000000a00 */
[----:B0-----:R-:W-:Y:S01]  /*c0b40*/  SHF.L.U32 R45, R42, UR47, RZ ;  /* 0x0000002f2a2d7c19 */ /* 0x001fe200080006ff */
[----:B------:R-:W-:Y:S01]  /*c0b50*/  IMAD.IADD R32, R32, 0x1, R5 ;  /* 0x0000000120207824 */ /* 0x000fe200078e0205 */
[----:B------:R-:W-:Y:S01]  /*c0b60*/  SHF.R.U32.HI R42, RZ, UR20, R42 ;  /* 0x00000014ff2a7c19 */ /* 0x000fe2000801162a */
[----:B------:R-:W0:Y:S01]  /*c0b70*/  LDCU.128 UR44, c[0x3][0x5f0] ;  /* 0x00c0be00ff2c77ac */ /* 0x000e220008000c00 */
[----:B------:R-:W-:Y:S01]  /*c0b80*/  IMAD R7, R7, 0x4, R1 ;  /* 0x0000000407077824 */ /* 0x000fe200078e0201 */
[----:B------:R-:W-:-:S02]  /*c0b90*/  SHF.L.W.U32.HI R4, R4, 0xa, R4 ;  /* 0x0000000a04047819 */ /* 0x000fc40000010e04 */
[----:B-1----:R-:W-:Y:S02]  /*c0ba0*/  SHF.L.U32 R46, R32, UR23, RZ ;  /* 0x00000017202e7c19 */ /* 0x002fe400080006ff */
[----:B------:R-:W-:Y:S01]  /*c0bb0*/  SHF.R.U32.HI R41, RZ, UR21, R32 ;  /* 0x00000015ff297c19 */ /* 0x000fe20008011620 */
[----:B------:R-:W3:Y:S01]  /*c0bc0*/  LDL R7, [R7] ;  /* 0x0000000007077983 */ /* 0x000ee20000100800 */
[----:B------:R-:W-:Y:S02]  /*c0bd0*/  IADD3 R42, PT, PT, R42, R45, R44 ;  /* 0x0000002d2a2a7210 */ /* 0x000fe40007ffe02c */
[----:B------:R-:W-:Y:S02]  /*c0be0*/  IADD3 R41, PT, PT, R41, R46, R47 ;  /* 0x0000002e29297210 */ /* 0x000fe40007ffe02f */
[----:B------:R-:W-:Y:S02]  /*c0bf0*/  SHF.L.W.U32.HI R21, R21, 0xa, R21 ;  /* 0x0000000a15157819 */ /* 0x000fe40000010e15 */
[----:B------:R-:W-:-:S02]  /*c0c00*/  LOP3.LUT R32, R42, R29, R4, 0x2d, !PT ;  /* 0x0000001d2a207212 */ /* 0x000fc400078e2d04 */
[----:B------:R-:W-:Y:S01]  /*c0c10*/  LOP3.LUT R45, R41, R10, R21, 0x96, !PT ;  /* 0x0000000a292d7212 */ /* 0x000fe200078e9615 */
[----:B------:R-:W-:Y:S01]  /*c0c20*/  IMAD R11, R11, 0x4, R1 ;  /* 0x000000040b0b7824 */ /* 0x000fe200078e0201 */
[----:B------:R-:W-:Y:S02]  /*c0c30*/  IADD3 R33, PT, PT, R33, R44, R32 ;  /* 0x0000002c21217210 */ /* 0x000fe40007ffe020 */
[----:B------:R-:W-:Y:S01]  /*c0c40*/  IADD3 R34, PT, PT, R34, R45, R47 ;  /* 0x0000002d22227210 */ /* 0x000fe20007ffe02f */
[----:B------:R-:W-:Y:S01]  /*c0c50*/  UIADD3 UR20, UPT, UPT, -UR48, 0x20, URZ ;  /* 0x0000002030147890 */ /* 0x000fe2000fffe1ff */
[----:B--2---:R-:W2:Y:S01]  /*c0c60*/  LDG.E.U8.CONSTANT R32, desc[UR52][R12.64] ;  /* 0x000000340c207981 */ /* 0x004ea2000c1e9100 */
[----:B------:R-:W-:Y:S01]  /*c0c70*/  IMAD.IADD R33, R33, 0x1, R8 ;  /* 0x0000000121217824 */ /* 0x000fe200078e0208 */
[----:B0-----:R-:W-:Y:S01]  /*c0c80*/  UIADD3 UR21, UPT, UPT, -UR44, 0x20, URZ ;  /* 0x000000202c157890 */ /* 0x001fe2000fffe1ff */
[----:B------:R-:W-:Y:S01]  /*c0c90*/  IMAD.IADD R34, R34, 0x1, R5 ;  /* 0x0000000122227824 */ /* 0x000fe200078e0205 */
[----:B------:R-:W2:Y:S02]  /*c0ca0*/  LDL R11, [R11] ;  /* 0x000000000b0b7983 */ /* 0x000ea40000100800 */
[----:B------:R-:W-:-:S02]  /*c0cb0*/  SHF.L.U32 R45, R33, UR48, RZ ;  /* 0x00000030212d7c19 */ /* 0x000fc400080006ff */
[----:B------:R-:W-:Y:S02]  /*c0cc0*/  SHF.R.U32.HI R33, RZ, UR20, R33 ;  /* 0x00000014ff217c19 */ /* 0x000fe40008011621 */
[----:B------:R-:W-:Y:S02]  /*c0cd0*/  SHF.L.U32 R44, R34, UR44, RZ ;  /* 0x0000002c222c7c19 */ /* 0x000fe400080006ff */
[----:B------:R-:W-:Y:S02]  /*c0ce0*/  SHF.R.U32.HI R34, RZ, UR21, R34 ;  /* 0x00000015ff227c19 */ /* 0x000fe40008011622 */
[----:B------:R-:W-:Y:S02]  /*c0cf0*/  IADD3 R33, PT, PT, R33, R45, R6 ;  /* 0x0000002d21217210 */ /* 0x000fe40007ffe006 */
[----:B------:R-:W-:Y:S02]  /*c0d00*/  SHF.L.W.U32.HI R29, R29, 0xa, R29 ;  /* 0x0000000a1d1d7819 */ /* 0x000fe40000010e1d */
[----:B------:R-:W-:-:S02]  /*c0d10*/  IADD3 R34, PT, PT, R34, R44, R43 ;  /* 0x0000002c22227210 */ /* 0x000fc40007ffe02b */
[----:B------:R-:W-:Y:S02]  /*c0d20*/  SHF.L.W.U32.HI R10, R10, 0xa, R10 ;  /* 0x0000000a0a0a7819 */ /* 0x000fe40000010e0a */
[----:B------:R-:W-:Y:S02]  /*c0d30*/  LOP3.LUT R44, R33, R42, R29, 0x2d, !PT ;  /* 0x0000002a212c7212 */ /* 0x000fe400078e2d1d */
[----:B------:R-:W-:Y:S02]  /*c0d40*/  LOP3.LUT R45, R34, R41, R10, 0x96, !PT ;  /* 0x00000029222d7212 */ /* 0x000fe400078e960a */
[----:B------:R-:W-:Y:S01]  /*c0d50*/  IADD3 R35, PT, PT, R35, R6, R44 ;  /* 0x0000000623237210 */ /* 0x000fe20007ffe02c */
[----:B------:R-:W-:Y:S01]  /*c0d60*/  UIADD3 UR20, UPT, UPT, -UR49, 0x20, URZ ;  /* 0x0000002031147890 */ /* 0x000fe2000fffe1ff */
[----:B------:R-:W-:-:S03]  /*c0d70*/  IADD3 R36, PT, PT, R36, R45, R43 ;  /* 0x0000002d24247210 */ /* 0x000fc60007ffe02b */
[----:B------:R-:W-:Y:S01]  /*c0d80*/  IMAD.IADD R35, R35, 0x1, R8 ;  /* 0x0000000123237824 */ /* 0x000fe200078e0208 */
[----:B------:R-:W-:Y:S01]  /*c0d90*/  UIADD3 UR21, UPT, UPT, -UR45, 0x20, URZ ;  /* 0x000000202d157890 */ /* 0x000fe2000fffe1ff */
[----:B------:R-:W-:-:S03]  /*c0da0*/  IMAD.IADD R36, R36, 0x1, R5 ;  /* 0x0000000124247824 */ /* 0x000fc600078e0205 */
[----:B------:R-:W-:Y:S02]  /*c0db0*/  SHF.L.U32 R43, R35, UR49, RZ ;  /* 0x00000031232b7c19 */ /* 0x000fe400080006ff */
[----:B------:R-:W-:Y:S02]  /*c0dc0*/  SHF.R.U32.HI R6, RZ, UR20, R35 ;  /* 0x00000014ff067c19 */ /* 0x000fe40008011623 */
[----:B------:R-:W-:Y:S02]  /*c0dd0*/  SHF.L.U32 R44, R36, UR45, RZ ;  /* 0x0000002d242c7c19 */ /* 0x000fe400080006ff */
[----:B------:R-:W-:Y:S02]  /*c0de0*/  SHF.R.U32.HI R35, RZ, UR21, R36 ;  /* 0x00000015ff237c19 */ /* 0x000fe40008011624 */
[----:B------:R-:W-:Y:S02]  /*c0df0*/  IADD3 R6, PT, PT, R6, R43, R4 ;  /* 0x0000002b06067210 */ /* 0x000fe40007ffe004 */
[----:B------:R-:W-:-:S02]  /*c0e00*/  SHF.L.W.U32.HI R42, R42, 0xa, R42 ;  /* 0x0000000a2a2a7819 */ /* 0x000fc40000010e2a */
[----:B------:R-:W-:Y:S02]  /*c0e10*/  IADD3 R35, PT, PT, R35, R44, R21 ;  /* 0x0000002c23237210 */ /* 0x000fe40007ffe015 */
        /* <DEDUP_REMOVED lines=12> */
[----:B------:R-:W-:Y:S01]  /*c0ee0*/  SHF.R.U32.HI R20, RZ, UR21, R22 ;  /* 0x00000015ff147c19 */ /* 0x000fe20008011616 */
[----:B------:R-:W-:Y:S01]  /*c0ef0*/  UIADD3 UR42, UPT, UPT, -UR51, 0x20, URZ ;  /* 0x00000020332a7890 */ /* 0x000fe2000fffe1ff */
[----:B------:R-:W-:Y:S01]  /*c0f00*/  IADD3 R4, PT, PT, R43, R4, R29 ;  /* 0x000000042b047210 */ /* 0x000fe20007ffe01d */
[----:B------:R-:W-:Y:S01]  /*c0f10*/  UIADD3 UR43, UPT, UPT, -UR47, 0x20, URZ ;  /* 0x000000202f2b7890 */ /* 0x000fe2000fffe1ff */
[----:B------:R-:W-:Y:S01]  /*c0f20*/  SHF.L.W.U32.HI R33, R33, 0xa, R33 ;  /* 0x0000000a21217819 */ /* 0x000fe20000010e21 */
[----:B------:R-:W0:Y:S01]  /*c0f30*/  LDCU.128 UR20, c[0x3][0x4c0] ;  /* 0x00c09800ff1477ac */ /* 0x000e220008000c00 */
[----:B------:R-:W-:-:S02]  /*c0f40*/  IADD3 R20, PT, PT, R20, R21, R10 ;  /* 0x0000001514147210 */ /* 0x000fc40007ffe00a */
[----:B------:R-:W-:Y:S02]  /*c0f50*/  SHF.L.W.U32.HI R34, R34, 0xa, R34 ;  /* 0x0000000a22227819 */ /* 0x000fe40000010e22 */
[----:B------:R-:W-:Y:S02]  /*c0f60*/  LOP3.LUT R21, R4, R6, R33, 0x2d, !PT ;  /* 0x0000000604157212 */ /* 0x000fe400078e2d21 */
[----:B------:R-:W-:Y:S02]  /*c0f70*/  LOP3.LUT R22, R20, R35, R34, 0x96, !PT ;  /* 0x0000002314167212 */ /* 0x000fe400078e9622 */
[----:B------:R-:W-:Y:S02]  /*c0f80*/  IADD3 R21, PT, PT, R18, R29, R21 ;  /* 0x0000001d12157210 */ /* 0x000fe40007ffe015 */
[----:B------:R-:W-:-:S03]  /*c0f90*/  IADD3 R22, PT, PT, R37, R22, R10 ;  /* 0x0000001625167210 */ /* 0x000fc60007ffe00a */
[----:B------:R-:W-:Y:S02]  /*c0fa0*/  IMAD.IADD R21, R21, 0x1, R8 ;  /* 0x0000000115157824 */ /* 0x000fe400078e0208 */
[----:B------:R-:W-:-:S03]  /*c0fb0*/  IMAD.IADD R22, R22, 0x1, R5 ;  /* 0x0000000116167824 */ /* 0x000fc600078e0205 */
[----:B------:R-:W-:Y:S01]  /*c0fc0*/  SHF.L.U32 R29, R21, UR51, RZ ;  /* 0x00000033151d7c19 */ /* 0x000fe200080006ff */
[----:B------:R-:W1:Y:S01]  /*c0fd0*/  LDCU.128 UR48, c[0x3][0x600] ;  /* 0x00c0c000ff3077ac */ /* 0x000e620008000c00 */
[----:B------:R-:W-:Y:S02]  /*c0fe0*/  SHF.R.U32.HI R21, RZ, UR42, R21 ;  /* 0x0000002aff157c19 */ /* 0x000fe40008011615 */
[----:B------:R-:W-:Y:S02]  /*c0ff0*/  SHF.L.U32 R10, R22, UR47, RZ ;  /* 0x0000002f160a7c19 */ /* 0x000fe400080006ff */
[----:B------:R-:W-:Y:S02]  /*c1000*/  SHF.L.W.U32.HI R6, R6, 0xa, R6 ;  /* 0x0000000a06067819 */ /* 0x000fe40000010e06 */
[----:B------:R-:W-:Y:S01]  /*c1010*/  SHF.L.W.U32.HI R35, R35, 0xa, R35 ;  /* 0x0000000a23237819 */ /* 0x000fe20000010e23 */
[----:B0-----:R-:W-:Y:S01]  /*c1020*/  UIADD3 UR42, UPT, UPT, -UR20, 0x20, URZ ;  /* 0x00000020142a7890 */ /* 0x001fe2000fffe1ff */
[----:B------:R-:W-:Y:S01]  /*c1030*/  SHF.R.U32.HI R22, RZ, UR43, R22 ;  /* 0x0000002bff167c19 */ /* 0x000fe20008011616 */
[----:B------:R-:W0:Y:S01]  /*c1040*/  LDCU.128 UR44, c[0x3][0x4d0] ;  /* 0x00c09a00ff2c77ac */ /* 0x000e220008000c00 */
[----:B------:R-:W-:-:S02]  /*c1050*/  IADD3 R21, PT, PT, R21, R29, R42 ;  /* 0x0000001d15157210 */ /* 0x000fc40007ffe02a */
[----:B------:R-:W-:Y:S02]  /*c1060*/  IADD3 R29, PT, PT, R22, R10, R41 ;  /* 0x0000000a161d7210 */ /* 0x000fe40007ffe029 */
[----:B------:R-:W-:Y:S02]  /*c1070*/  LOP3.LUT R37, R21, R4, R6, 0x2d, !PT ;  /* 0x0000000415257212 */ /* 0x000fe400078e2d06 */
[----:B------:R-:W-:Y:S02]  /*c1080*/  LOP3.LUT R10, R29, R20, R35, 0x96, !PT ;  /* 0x000000141d0a7212 */ /* 0x000fe400078e9623 */
[----:B-----5:R-:W-:Y:S02]  /*c1090*/  IADD3 R37, PT, PT, R24, R42, R37 ;  /* 0x0000002a18257210 */ /* 0x020fe40007ffe025 */
[----:B------:R-:W-:-:S03]  /*c10a0*/  IADD3 R10, PT, PT, R26, R10, R41 ;  /* 0x0000000a1a0a7210 */ /* 0x000fc60007ffe029 */
[----:B------:R-:W-:Y:S01]  /*c10b0*/  IMAD.IADD R37, R37, 0x1, R8 ;  /* 0x0000000125257824 */ /* 0x000fe200078e0208 */
[----:B-1----:R-:W-:Y:S01]  /*c10c0*/  UIADD3 UR43, UPT, UPT, -UR48, 0x20, URZ ;  /* 0x00000020302b7890 */ /* 0x002fe2000fffe1ff */
        /* <DEDUP_REMOVED lines=11> */
[----:B------:R-:W-:Y:S02]  /*c1180*/  IADD3 R19, PT, PT, R19, R33, R22 ;  /* 0x0000002113137210 */ /* 0x000fe40007ffe016 */
[----:B------:R-:W-:Y:S01]  /*c1190*/  IADD3 R24, PT, PT, R25, R24, R34 ;  /* 0x0000001819187210 */ /* 0x000fe20007ffe022 */
[----:B------:R-:W-:-:S02]  /*c11a0*/  UIADD3 UR20, UPT, UPT, -UR21, 0x20, URZ ;  /* 0x0000002015147890 */ /* 0x000fc4000fffe1ff */
        /* <DEDUP_REMOVED lines=15> */
[----:B------:R-:W-:Y:S01]  /*c12a0*/  IADD3 R24, PT, PT, R38, R24, R35 ;  /* 0x0000001826187210 */ /* 0x000fe20007ffe023 */
[----:B------:R-:W-:-:S02]  /*c12b0*/  UIADD3 UR21, UPT, UPT, -UR50, 0x20, URZ ;  /* 0x0000002032157890 */ /* 0x000fc4000fffe1ff */
[----:B------:R-:W-:Y:S02]  /*c12c0*/  IMAD.IADD R27, R27, 0x1, R8 ;  /* 0x000000011b1b7824 */ /* 0x000fe400078e0208 */
        /* <DEDUP_REMOVED lines=17> */
[----:B------:R-:W-:Y:S01]  /*c13e0*/  SHF.L.U32 R4, R27, UR23, RZ ;  /* 0x000000171b047c19 */ /* 0x000fe200080006ff */
[----:B------:R-:W1:Y:S01]  /*c13f0*/  LDCU.128 UR20, c[0x3][0x610] ;  /* 0x00c0c200ff1477ac */ /* 0x000e620008000c00 */
        /* <DEDUP_REMOVED lines=10> */
[----:B0-----:R-:W-:Y:S01]  /*c14a0*/  UIADD3 UR42, UPT, UPT, -UR44, 0x20, URZ ;  /* 0x000000202c2a7890 */ /* 0x001fe2000fffe1ff */
        /* <DEDUP_REMOVED lines=25> */
[----:B------:R-:W-:Y:S01]  /*c1640*/  SHF.L.W.U32.HI R17, R4, 0xa, R4 ;  /* 0x0000000a04117819 */ /* 0x000fe20000010e04 */
[----:B------:R-:W-:Y:S01]  /*c1650*/  UIADD3 UR20, UPT, UPT, -UR46, 0x20, URZ ;  /* 0x000000202e147890 */ /* 0x000fe2000fffe1ff */
[----:B------:R-:W-:Y:S01]  /*c1660*/  IADD3 R29, PT, PT, R20, R10, R25 ;  /* 0x0000000a141d7210 */ /* 0x000fe20007ffe019 */
[----:B------:R-:W-:Y:S01]  /*c1670*/  UIADD3 UR21, UPT, UPT, -UR22, 0x20, URZ ;  /* 0x0000002016157890 */ /* 0x000fe2000fffe1ff */
[----:B------:R-:W-:Y:S01]  /*c1680*/  LOP3.LUT R10, R2, R21, R17, 0x2d, !PT ;  /* 0x00000015020a7212 */ /* 0x000fe200078e2d11 */
[----:B------:R-:W0:Y:S01]  /*c1690*/  LDCU.64 UR42, c[0x3][0x620] ;  /* 0x00c0c400ff2a77ac */ /* 0x000e220008000a00 */
[----:B------:R-:W-:-:S02]  /*c16a0*/  SHF.L.W.U32.HI R4, R27, 0xa, R27 ;  /* 0x0000000a1b047819 */ /* 0x000fc40000010e1b */
[----:B----4-:R-:W-:Y:S02]  /*c16b0*/  IADD3 R9, PT, PT, R9, R19, R10 ;  /* 0x0000001309097210 */ /* 0x010fe40007ffe00a */
[----:B------:R-:W-:-:S03]  /*c16c0*/  LOP3.LUT R18, R29, R16, R4, 0x96, !PT ;  /* 0x000000101d127212 */ /* 0x000fc600078e9604 */
[----:B------:R-:W-:Y:S01]  /*c16d0*/  IMAD.IADD R9, R9, 0x1, R8 ;  /* 0x0000000109097824 */ /* 0x000fe200078e0208 */
[----:B------:R-:W-:-:S04]  /*c16e0*/  IADD3 R14, PT, PT, R14, R18, R25 ;  /* 0x000000120e0e7210 */ /* 0x000fc80007ffe019 */
[----:B------:R-:W-:Y:S02]  /*c16f0*/  SHF.L.U32 R19, R9, UR46, RZ ;  /* 0x0000002e09137c19 */ /* 0x000fe400080006ff */
[----:B------:R-:W-:Y:S01]  /*c1700*/  SHF.R.U32.HI R9, RZ, UR20, R9 ;  /* 0x00000014ff097c19 */ /* 0x000fe20008011609 */
[----:B------:R-:W-:Y:S01]  /*c1710*/  IMAD.IADD R14, R14, 0x1, R5 ;  /* 0x000000010e0e7824 */ /* 0x000fe200078e0205 */
[----:B------:R-:W-:Y:S02]  /*c1720*/  SHF.L.W.U32.HI R21, R21, 0xa, R21 ;  /* 0x0000000a15157819 */ /* 0x000fe40000010e15 */
[----:B------:R-:W-:Y:S02]  /*c1730*/  IADD3 R19, PT, PT, R9, R19, R6 ;  /* 0x0000001309137210 */ /* 0x000fe40007ffe006 */
[----:B------:R-:W-:Y:S02]  /*c1740*/  SHF.L.U32 R10, R14, UR22, RZ ;  /* 0x000000160e0a7c19 */ /* 0x000fe400080006ff */
[----:B------:R-:W-:-:S02]  /*c1750*/  LOP3.LUT R9, R19, R2, R21, 0x2d, !PT ;  /* 0x0000000213097212 */ /* 0x000fc400078e2d15 */
[----:B------:R-:W-:Y:S02]  /*c1760*/  SHF.R.U32.HI R14, RZ, UR21, R14 ;  /* 0x00000015ff0e7c19 */ /* 0x000fe4000801160e */
[----:B------:R-:W-:Y:S02]  /*c1770*/  IADD3 R9, PT, PT, R15, R6, R9 ;  /* 0x000000060f097210 */ /* 0x000fe40007ffe009 */
[----:B------:R-:W-:Y:S02]  /*c1780*/  IADD3 R10, PT, PT, R14, R10, R23 ;  /* 0x0000000a0e0a7210 */ /* 0x000fe40007ffe017 */
[----:B------:R-:W-:Y:S01]  /*c1790*/  SHF.L.W.U32.HI R16, R16, 0xa, R16 ;  /* 0x0000000a10107819 */ /* 0x000fe20000010e10 */
[----:B------:R-:W-:Y:S01]  /*c17a0*/  UIADD3 UR20, UPT, UPT, -UR47, 0x20, URZ ;  /* 0x000000202f147890 */ /* 0x000fe2000fffe1ff */
[----:B------:R-:W-:Y:S02]  /*c17b0*/  IMAD.IADD R9, R9, 0x1, R8 ;  /* 0x0000000109097824 */ /* 0x000fe400078e0208 */
[----:B------:R-:W-:-:S03]  /*c17c0*/  LOP3.LUT R14, R10, R29, R16, 0x96, !PT ;  /* 0x0000001d0a0e7212 */ /* 0x000fc600078e9610 */
[----:B------:R-:W-:Y:S02]  /*c17d0*/  SHF.L.U32 R6, R9, UR47, RZ ;  /* 0x0000002f09067c19 */ /* 0x000fe400080006ff */
[----:B------:R-:W-:Y:S02]  /*c17e0*/  IADD3 R14, PT, PT, R28, R14, R23 ;  /* 0x0000000e1c0e7210 */ /* 0x000fe40007ffe017 */
[----:B------:R-:W-:Y:S01]  /*c17f0*/  SHF.R.U32.HI R9, RZ, UR20, R9 ;  /* 0x00000014ff097c19 */ /* 0x000fe20008011609 */
[----:B------:R-:W-:Y:S01]  /*c1800*/  UIADD3 UR21, UPT, UPT, -UR23, 0x20, URZ ;  /* 0x0000002017157890 */ /* 0x000fe2000fffe1ff */
[----:B------:R-:W-:Y:S01]  /*c1810*/  SHF.L.W.U32.HI R2, R2, 0xa, R2 ;  /* 0x0000000a02027819 */ /* 0x000fe20000010e02 */
[----:B------:R-:W-:Y:S01]  /*c1820*/  IMAD.IADD R14, R14, 0x1, R5 ;  /* 0x000000010e0e7824 */ /* 0x000fe200078e0205 */
[----:B------:R-:W-:-:S04]  /*c1830*/  IADD3 R9, PT, PT, R9, R6, R17 ;  /* 0x0000000609097210 */ /* 0x000fc80007ffe011 */
[----:B------:R-:W-:Y:S02]  /*c1840*/  SHF.L.U32 R15, R14, UR23, RZ ;  /* 0x000000170e0f7c19 */ /* 0x000fe400080006ff */
[----:B------:R-:W-:Y:S02]  /*c1850*/  LOP3.LUT R6, R9, R19, R2, 0x2d, !PT ;  /* 0x0000001309067212 */ /* 0x000fe400078e2d02 */
[----:B------:R-:W-:Y:S02]  /*c1860*/  SHF.R.U32.HI R14, RZ, UR21, R14 ;  /* 0x00000015ff0e7c19 */ /* 0x000fe4000801160e */
[----:B---3--:R-:W-:Y:S02]  /*c1870*/  IADD3 R17, PT, PT, R40, R17, R6 ;  /* 0x0000001128117210 */ /* 0x008fe40007ffe006 */
[----:B------:R-:W-:Y:S02]  /*c1880*/  IADD3 R15, PT, PT, R14, R15, R4 ;  /* 0x0000000f0e0f7210 */ /* 0x000fe40007ffe004 */
[----:B------:R-:W-:Y:S01]  /*c1890*/  SHF.L.W.U32.HI R29, R29, 0xa, R29 ;  /* 0x0000000a1d1d7819 */ /* 0x000fe20000010e1d */
[----:B------:R-:W-:Y:S01]  /*c18a0*/  UIADD3 UR20, UPT, UPT, -UR40, 0x20, URZ ;  /* 0x0000002028147890 */ /* 0x000fe2000fffe1ff */
[----:B------:R-:W-:-:S02]  /*c18b0*/  IMAD.IADD R17, R17, 0x1, R8 ;  /* 0x0000000111117824 */ /* 0x000fc400078e0208 */
[----:B------:R-:W-:-:S04]  /*c18c0*/  LOP3.LUT R14, R15, R10, R29, 0x96, !PT ;  /* 0x0000000a0f0e7212 */ /* 0x000fc800078e961d */
[----:B------:R-:W-:Y:S02]  /*c18d0*/  IADD3 R14, PT, PT, R31, R14, R4 ;  /* 0x0000000e1f0e7210 */ /* 0x000fe40007ffe004 */
[----:B------:R-:W-:Y:S02]  /*c18e0*/  SHF.L.U32 R4, R17, UR40, RZ ;  /* 0x0000002811047c19 */ /* 0x000fe400080006ff */
[----:B------:R-:W-:Y:S01]  /*c18f0*/  SHF.R.U32.HI R17, RZ, UR20, R17 ;  /* 0x00000014ff117c19 */ /* 0x000fe20008011611 */
[----:B0-----:R-:W-:Y:S01]  /*c1900*/  UIADD3 UR21, UPT, UPT, -UR42, 0x20, URZ ;  /* 0x000000202a157890 */ /* 0x001fe2000fffe1ff */
[----:B------:R-:W-:Y:S01]  /*c1910*/  IMAD.IADD R14, R14, 0x1, R5 ;  /* 0x000000010e0e7824 */ /* 0x000fe200078e0205 */
[----:B------:R-:W-:Y:S02]  /*c1920*/  SHF.L.W.U32.HI R6, R19, 0xa, R19 ;  /* 0x0000000a13067819 */ /* 0x000fe40000010e13 */
[----:B------:R-:W-:Y:S02]  /*c1930*/  IADD3 R4, PT, PT, R17, R4, R21 ;  /* 0x0000000411047210 */ /* 0x000fe40007ffe015 */
[----:B------:R-:W-:-:S02]  /*c1940*/  SHF.L.U32 R23, R14, UR42, RZ ;  /* 0x0000002a0e177c19 */ /* 0x000fc400080006ff */
[----:B------:R-:W-:Y:S02]  /*c1950*/  LOP3.LUT R18, R4, R9, R6, 0x2d, !PT ;  /* 0x0000000904127212 */ /* 0x000fe400078e2d06 */
[----:B------:R-:W-:Y:S02]  /*c1960*/  SHF.R.U32.HI R14, RZ, UR21, R14 ;  /* 0x00000015ff0e7c19 */ /* 0x000fe4000801160e */
[----:B------:R-:W-:Y:S02]  /*c1970*/  IADD3 R7, PT, PT, R7, R21, R18 ;  /* 0x0000001507077210 */ /* 0x000fe40007ffe012 */
[----:B------:R-:W-:Y:S02]  /*c1980*/  LEA.HI R4, R15, R4, R15, 0xa ;  /* 0x000000040f047211 */ /* 0x000fe400078f500f */
[----:B------:R-:W-:Y:S02]  /*c1990*/  IADD3 R14, PT, PT, R14, R23, R16 ;  /* 0x000000170e0e7210 */ /* 0x000fe40007ffe010 */
[----:B------:R-:W-:Y:S01]  /*c19a0*/  SHF.L.W.U32.HI R10, R10, 0xa, R10 ;  /* 0x0000000a0a0a7819 */ /* 0x000fe20000010e0a */
[----:B------:R-:W-:-:S02]  /*c19b0*/  IMAD.IADD R7, R7, 0x1, R8 ;  /* 0x0000000107077824 */ /* 0x000fc400078e0208 */
[----:B------:R-:W-:Y:S01]  /*c19c0*/  VIADD R8, R4, 0xefcdab89 ;  /* 0xefcdab8904087836 */ /* 0x000fe20000000000 */
[----:B------:R-:W-:-:S04]  /*c19d0*/  LOP3.LUT R17, R14, R15, R10, 0x96, !PT ;  /* 0x0000000f0e117212 */ /* 0x000fc800078e960a */
[----:B--2---:R-:W-:Y:S02]  /*c19e0*/  IADD3 R16, PT, PT, R11, R17, R16 ;  /* 0x000000110b107210 */ /* 0x004fe40007ffe010 */
[----:B------:R-:W-:Y:S01]  /*c19f0*/  LOP3.LUT R11, R8, 0xff, RZ, 0xc0, !PT ;  /* 0x000000ff080b7812 */ /* 0x000fe200078ec0ff */
[----:B------:R-:W-:Y:S02]  /*c1a00*/  UIADD3 UR20, UPT, UPT, -UR41, 0x20, URZ ;  /* 0x0000002029147890 */ /* 0x000fe4000fffe1ff */
[----:B------:R-:W-:Y:S01]  /*c1a10*/  IMAD.IADD R16, R16, 0x1, R5 ;  /* 0x0000000110107824 */ /* 0x000fe200078e0205 */
[----:B------:R-:W-:Y:S01]  /*c1a20*/  ISETP.NE.AND P0, PT, R32, R11, PT ;  /* 0x0000000b2000720c */ /* 0x000fe20003f05270 */
[----:B------:R-:W-:Y:S01]  /*c1a30*/  UIADD3 UR21, UPT, UPT, -UR43, 0x20, URZ ;  /* 0x000000202b157890 */ /* 0x000fe2000fffe1ff */
[----:B------:R-:W-:Y:S02]  /*c1a40*/  SHF.L.U32 R5, R7, UR41, RZ ;  /* 0x0000002907057c19 */ /* 0x000fe400080006ff */
[----:B------:R-:W-:-:S02]  /*c1a50*/  SHF.L.U32 R4, R16, UR43, RZ ;  /* 0x0000002b10047c19 */ /* 0x000fc400080006ff */
[----:B------:R-:W-:Y:S02]  /*c1a60*/  SHF.R.U32.HI R7, RZ, UR20, R7 ;  /* 0x00000014ff077c19 */ /* 0x000fe40008011607 */
[----:B------:R-:W-:Y:S01]  /*c1a70*/  SHF.R.U32.HI R16, RZ, UR21, R16 ;  /* 0x00000015ff107c19 */ /* 0x000fe20008011610 */
[----:B------:R-:W-:Y:S01]  /*c1a80*/  BSSY.RELIABLE B2, `(.L_x_2154) ;  /* 0x000006a000027945 */ /* 0x000fe20003800100 */
[----:B------:R-:W-:Y:S02]  /*c1a90*/  IADD3 R7, PT, PT, R7, R5, R2 ;  /* 0x0000000507077210 */ /* 0x000fe40007ffe002 */
[--C-:B------:R-:W-:Y:S02]  /*c1aa0*/  IADD3 R11, PT, PT, R16, R4, R29.reuse ;  /* 0x00000004100b7210 */ /* 0x100fe40007ffe01d */
[----:B------:R-:W-:Y:S02]  /*c1ab0*/  IADD3 R5, PT, PT, R6, 0x10325476, R29 ;  /* 0x1032547606057810 */ /* 0x000fe40007ffe01d */
[----:B------:R-:W-:-:S02]  /*c1ac0*/  LEA.HI R9, R9, R10, R9, 0xa ;  /* 0x0000000a09097211 */ /* 0x000fc400078f5009 */
[----:B------:R-:W-:Y:S02]  /*c1ad0*/  IADD3 R4, PT, PT, R7, 0x67452301, R14 ;  /* 0x6745230107047810 */ /* 0x000fe40007ffe00e */
[----:B------:R-:W-:Y:S01]  /*c1ae0*/  IADD3 R2, PT, PT, R2, -0x3c2d1e10, R11 ;  /* 0xc3d2e1f002027810 */ /* 0x000fe20007ffe00b */
[----:B------:R-:W-:Y:S06]  /*c1af0*/  @P0 BRA `(.L_x_2155) ;  /* 0x0000000400880947 */ /* 0x000fec0003800000 */
[----:B------:R-:W2:Y:S01]  /*c1b00*/  LDG.E.U8.CONSTANT R7, desc[UR52][R12.64+0x1] ;  /* 0x000001340c077981 */ /* 0x000ea2000c1e9100 */
[----:B------:R-:W-:-:S04]  /*c1b10*/  LOP3.LUT R6, R8, 0xffff, RZ, 0xc0, !PT ;  /* 0x0000ffff08067812 */ /* 0x000fc800078ec0ff */
[----:B------:R-:W-:-:S04]  /*c1b20*/  SHF.R.U32.HI R6, RZ, 0x8, R6 ;  /* 0x00000008ff067819 */ /* 0x000fc80000011606 */
[----:B------:R-:W-:-:S04]  /*c1b30*/  PRMT R6, R6, 0x9910, RZ ;  /* 0x0000991006067816 */ /* 0x000fc800000000ff */
[----:B--2---:R-:W-:-:S13]  /*c1b40*/  ISETP.NE.AND P0, PT, R7, R6, PT ;  /* 0x000000060700720c */ /* 0x004fda0003f05270 */
[----:B------:R-:W-:Y:S05]  /*c1b50*/  @P0 BRA `(.L_x_2155) ;  /* 0x0000000400700947 */ /* 0x000fea0003800000 */
[----:B------:R-:W2:Y:S01]  /*c1b60*/  LDG.E.U8.CONSTANT R6, desc[UR52][R12.64+0x2] ;  /* 0x000002340c067981 */ /* 0x000ea2000c1e9100 */
[----:B------:R-:W-:-:S04]  /*c1b70*/  PRMT R7, R8, 0x7632, R7 ;  /* 0x0000763208077816 */ /* 0x000fc80000000007 */
[----:B------:R-:W-:-:S04]  /*c1b80*/  LOP3.LUT R7, R7, 0xff, RZ, 0xc0, !PT ;  /* 0x000000ff07077812 */ /* 0x000fc800078ec0ff */
[----:B--2---:R-:W-:-:S13]  /*c1b90*/  ISETP.NE.AND P0, PT, R6, R7, PT ;  /* 0x000000070600720c */ /* 0x004fda0003f05270 */
[----:B------:R-:W-:Y:S05]  /*c1ba0*/  @P0 BRA `(.L_x_2155) ;  /* 0x00000004005c0947 */ /* 0x000fea0003800000 */
[----:B------:R-:W2:Y:S01]  /*c1bb0*/  LDG.E.U8.CONSTANT R6, desc[UR52][R12.64+0x3] ;  /* 0x000003340c067981 */ /* 0x000ea2000c1e9100 */
[----:B------:R-:W-:-:S04]  /*c1bc0*/  SHF.R.U32.HI R8, RZ, 0x18, R8 ;  /* 0x00000018ff087819 */ /* 0x000fc80000011608 */
[----:B------:R-:W-:-:S04]  /*c1bd0*/  PRMT R7, R8, 0x9910, RZ ;  /* 0x0000991008077816 */ /* 0x000fc800000000ff */
[----:B--2---:R-:W-:-:S13]  /*c1be0*/  ISETP.NE.AND P0, PT, R6, R7, PT ;  /* 0x000000070600720c */ /* 0x004fda0003f05270 */
[----:B------:R-:W-:Y:S05]  /*c1bf0*/  @P0 BRA `(.L_x_2155) ;  /* 0x0000000400480947 */ /* 0x000fea0003800000 */
[----:B------:R-:W2:Y:S01]  /*c1c00*/  LDG.E.U8.CONSTANT R6, desc[UR52][R12.64+0x4] ;  /* 0x000004340c067981 */ /* 0x000ea2000c1e9100 */
[----:B------:R-:W-:-:S05]  /*c1c10*/  VIADD R9, R9, 0x98badcfe ;  /* 0x98badcfe09097836 */ /* 0x000fca0000000000 */
[----:B------:R-:W-:-:S04]  /*c1c20*/  LOP3.LUT R7, R9, 0xff, RZ, 0xc0, !PT ;  /* 0x000000ff09077812 */ /* 0x000fc800078ec0ff */
[----:B--2---:R-:W-:-:S13]  /*c1c30*/  ISETP.NE.AND P0, PT, R6, R7, PT ;  /* 0x000000070600720c */ /* 0x004fda0003f05270 */
[----:B------:R-:W-:Y:S05]  /*c1c40*/  @P0 BRA `(.L_x_2155) ;  /* 0x0000000400340947 */ /* 0x000fea0003800000 */
        /* <DEDUP_REMOVED lines=75> */
[----:B------:R-:W-:Y:S05]  /*c2100*/  @!P0 BREAK.RELIABLE B2 ;  /* 0x0000000000028942 */ /* 0x000fea0003800100 */
[----:B------:R-:W-:Y:S05]  /*c2110*/  @!P0 BRA `(.L_x_2156) ;  /* 0x0000000000188947 */ /* 0x000fea0003800000 */
.L_x_2155:
[----:B------:R-:W-:Y:S05]  /*c2120*/  BSYNC.RELIABLE B2 ;  /* 0x0000000000027941 */ /* 0x000fea0003800100 */
.L_x_2154:
[----:B------:R-:W2:Y:S01]  /*c2130*/  LDL R2, [R1+0xa174] ;  /* 0x00a1740001027983 */ /* 0x000ea20000100800 */
[----:B------:R-:W-:-:S05]  /*c2140*/  VIADD R55, R55, 0x1 ;  /* 0x0000000137377836 */ /* 0x000fca0000000000 */
[----:B--2---:R-:W-:-:S13]  /*c2150*/  ISETP.NE.AND P0, PT, R55, R2, PT ;  /* 0x000000023700720c */ /* 0x004fda0003f05270 */
[----:B------:R-:W-:Y:S05]  /*c2160*/  @P0 BRA `(.L_x_2157) ;  /* 0xfffffef400c00947 */ /* 0x000fea000383ffff */
[----:B------:R-:W-:Y:S05]  /*c2170*/  BRA `(.L_x_1609) ;  /* 0x0000000000707947 */ /* 0x000fea0003800000 */
.L_x_2156:
[----:B------:R-:W0:Y:S01]  /*c2180*/  LDCU.64 UR20, c[0x0][0x3b0] ;  /* 0x00007600ff1477ac */ /* 0x000e220008000a00 */
[----:B------:R-:W-:Y:S01]  /*c2190*/  IMAD.MOV.U32 R13, RZ, RZ, 0x1 ;  /* 0x00000001ff0d7424 */ /* 0x000fe200078e00ff */
[----:B------:R-:W2:Y:S01]  /*c21a0*/  LDL R2, [R1+0xa1a4] ;  /* 0x00a1a40001027983 */ /* 0x000ea20000100800 */
[----:B------:R-:W-:-:S03]  /*c21b0*/  IMAD.MOV.U32 R12, RZ, RZ, RZ ;  /* 0x000000ffff0c7224 */ /* 0x000fc600078e00ff */
[----:B------:R-:W3:Y:S01]  /*c21c0*/  LDL R4, [R1+0xa1a8] ;  /* 0x00a1a80001047983 */ /* 0x000ee20000100800 */
[----:B0-----:R-:W-:Y:S02]  /*c21d0*/  IMAD.U32 R8, RZ, RZ, UR20 ;  /* 0x00000014ff087e24 */ /* 0x001fe4000f8e00ff */
[----:B------:R-:W-:Y:S01]  /*c21e0*/  IMAD.U32 R9, RZ, RZ, UR21 ;  /* 0x00000015ff097e24 */ /* 0x000fe2000f8e00ff */
[----:B------:R-:W2:Y:S04]  /*c21f0*/  LDCU.128 UR20, c[0x0][0x380] ;  /* 0x00007000ff1477ac */ /* 0x000ea80008000c00 */
[----:B------:R0:W4:Y:S01]  /*c2200*/  ATOMG.E.CAS.STRONG.GPU PT, R8, [R8], R12, R13 ;  /* 0x0000000c080873a9 */ /* 0x00012200001ee10d */
[----:B--2---:R-:W-:-:S04]  /*c2210*/  IADD3 R0, P0, PT, R2, UR20, RZ ;  /* 0x0000001402007c10 */ /* 0x004fc8000ff1e0ff */
[----:B---3--:R-:W-:Y:S02]  /*c2220*/  IADD3.X R11, PT, PT, R4, UR21, RZ, P0, !PT ;  /* 0x00000015040b7c10 */ /* 0x008fe400087fe4ff */
[----:B------:R-:W-:Y:S02]  /*c2230*/  ISETP.GE.U32.AND P1, PT, R0, R2, PT ;  /* 0x000000020000720c */ /* 0x000fe40003f26070 */
[----:B------:R-:W-:Y:S02]  /*c2240*/  IADD3 R6, P3, PT, R55, R0, RZ ;  /* 0x0000000037067210 */ /* 0x000fe40007f7e0ff */
[----:B------:R-:W-:Y:S02]  /*c2250*/  ISETP.GE.U32.AND.EX P1, PT, R11, R4, PT, P1 ;  /* 0x000000040b00720c */ /* 0x000fe40003f26110 */
[----:B------:R-:W-:Y:S01]  /*c2260*/  ISETP.GE.U32.AND P0, PT, R6, R0, PT ;  /* 0x000000000600720c */ /* 0x000fe20003f06070 */
[----:B------:R-:W-:Y:S01]  /*c2270*/  IMAD.X R7, RZ, RZ, R11, P3 ;  /* 0x000000ffff077224 */ /* 0x000fe200018e060b */
[----:B------:R-:W-:-:S04]  /*c2280*/  SEL R0, RZ, 0x1, P1 ;  /* 0x00000001ff007807 */ /* 0x000fc80000800000 */
[----:B------:R-:W-:Y:S02]  /*c2290*/  ISETP.GE.U32.AND.EX P0, PT, R7, R11, PT, P0 ;  /* 0x0000000b0700720c */ /* 0x000fe40003f06100 */
[----:B0-----:R-:W-:Y:S02]  /*c22a0*/  IADD3 R9, P1, PT, R0, UR22, RZ ;  /* 0x0000001600097c10 */ /* 0x001fe4000ff3e0ff */
[----:B----4-:R-:W-:Y:S02]  /*c22b0*/  ISETP.NE.AND P2, PT, R8, RZ, PT ;  /* 0x000000ff0800720c */ /* 0x010fe40003f45270 */
[----:B------:R-:W-:Y:S01]  /*c22c0*/  SEL R8, RZ, 0x1, P0 ;  /* 0x00000001ff087807 */ /* 0x000fe20000000000 */
[----:B------:R-:W-:-:S03]  /*c22d0*/  IMAD.X R0, RZ, RZ, UR23, P1 ;  /* 0x00000017ff007e24 */ /* 0x000fc600088e06ff */
[----:B------:R-:W-:-:S05]  /*c22e0*/  IADD3 R8, P0, PT, R8, R9, RZ ;  /* 0x0000000908087210 */ /* 0x000fca0007f1e0ff */
[----:B------:R-:W-:Y:S02]  /*c22f0*/  IMAD.X R9, RZ, RZ, R0, P0 ;  /* 0x000000ffff097224 */ /* 0x000fe400000e0600 */
[----:B------:R-:W0:Y:S08]  /*c2300*/  @!P2 LDC.64 R2, c[0x0][0x3a0] ;  /* 0x0000e800ff02ab82 */ /* 0x000e300000000a00 */
[----:B------:R-:W1:Y:S01]  /*c2310*/  @!P2 LDC.64 R4, c[0x0][0x3a8] ;  /* 0x0000ea00ff04ab82 */ /* 0x000e620000000a00 */
[----:B0-----:R2:W-:Y:S04]  /*c2320*/  @!P2 STG.E.64 desc[UR52][R2.64], R6 ;  /* 0x000000060200a986 */ /* 0x0015e8000c101b34 */
[----:B-1----:R2:W-:Y:S02]  /*c2330*/  @!P2 STG.E.64 desc[UR52][R4.64], R8 ;  /* 0x000000080400a986 */ /* 0x0025e4000c101b34 */
.L_x_1609:
[----:B------:R-:W-:Y:S05]  /*c2340*/  BSYNC.RECONVERGENT B1 ;  /* 0x0000000000017941 */ /* 0x000fea0003800200 */
.L_x_1608:
[----:B------:R-:W3:Y:S01]  /*c2350*/  LDL.LU R0, [R1+0xa1a8] ;  /* 0x00a1a80001007983 */ /* 0x000ee20000300800 */
[----:B------:R-:W4:Y:S03]  /*c2360*/  LDCU.64 UR22, c[0x0][0x390] ;  /* 0x00007200ff1677ac */ /* 0x000f260008000a00 */
[----:B--2--5:R-:W2:Y:S04]  /*c2370*/  LDL.LU R4, [R1+0xa1a4] ;  /* 0x00a1a40001047983 */ /* 0x024ea80000300800 */
[----:B------:R-:W4:Y:S01]  /*c2380*/  LDL.LU R3, [R1+0xa19c] ;  /* 0x00a19c0001037983 */ /* 0x000f220000300800 */
[----:B------:R-:W-:Y:S01]  /*c2390*/  UIMAD.WIDE.U32 UR20, UR7, 0x100, URZ ;  /* 0x00000100071478a5 */ /* 0x000fe2000f8e00ff */
[----:B---3--:R-:W-:-:S02]  /*c23a0*/  IMAD.MOV.U32 R2, RZ, RZ, R0 ;  /* 0x000000ffff027224 */ /* 0x008fc400078e0000 */
[----:B------:R-:W3:Y:S03]  /*c23b0*/  LDL.LU R0, [R1+0xa1a0] ;  /* 0x00a1a00001007983 */ /* 0x000ee60000300800 */
[----:B--2---:R-:W-:Y:S02]  /*c23c0*/  IADD3 R4, P0, PT, R4, UR20, RZ ;  /* 0x0000001404047c10 */ /* 0x004fe4000ff1e0ff */
[----:B----4-:R-:W-:-:S03]  /*c23d0*/  IADD3 R3, P1, PT, R3, -UR20, RZ ;  /* 0x8000001403037c10 */ /* 0x010fc6000ff3e0ff */
[----:B------:R2:W-:Y:S01]  /*c23e0*/  STL [R1+0xa1a4], R4 ;  /* 0x00a1a40401007387 */ /* 0x0005e20000100800 */
[----:B------:R-:W-:Y:S02]  /*c23f0*/  IADD3.X R2, PT, PT, R2, UR21, RZ, P0, !PT ;  /* 0x0000001502027c10 */ /* 0x000fe400087fe4ff */
[----:B------:R-:W-:Y:S01]  /*c2400*/  ISETP.GE.U32.AND P0, PT, R4, UR22, PT ;  /* 0x0000001604007c0c */ /* 0x000fe2000bf06070 */
[----:B------:R2:W-:Y:S03]  /*c2410*/  STL [R1+0xa19c], R3 ;  /* 0x00a19c0301007387 */ /* 0x0005e60000100800 */
[----:B------:R-:W-:Y:S01]  /*c2420*/  ISETP.GE.U32.AND.EX P0, PT, R2, UR23, PT, P0 ;  /* 0x0000001702007c0c */ /* 0x000fe2000bf06100 */
[----:B------:R2:W-:Y:S01]  /*c2430*/  STL [R1+0xa1a8], R2 ;  /* 0x00a1a80201007387 */ /* 0x0005e20000100800 */
[----:B---3--:R-:W-:-:S05]  /*c2440*/  IADD3.X R0, PT, PT, R0, ~UR21, RZ, P1, !PT ;  /* 0x8000001500007c10 */ /* 0x008fca0008ffe4ff */
[----:B------:R2:W-:Y:S06]  /*c2450*/  STL [R1+0xa1a0], R0 ;  /* 0x00a1a00001007387 */ /* 0x0005ec0000100800 */
[----:B------:R-:W-:Y:S05]  /*c2460*/  @!P0 BRA `(.L_x_2158) ;  /* 0xfffff3dc00808947 */ /* 0x000fea000383ffff */
[----:B------:R-:W-:Y:S05]  /*c2470*/  BSYNC.RECONVERGENT B0 ;  /* 0x0000000000007941 */ /* 0x000fea0003800200 */
.L_x_1119:
[----:B------:R-:W-:Y:S05]  /*c2480*/  WARPSYNC.ALL ;  /* 0x0000000000007948 */ /* 0x000fea0003800000 */
[----:B------:R-:W-:Y:S05]  /*c2490*/  EXIT ;  /* 0x000000000000794d */ /* 0x000fea0003800000 */
.L_x_2159:
        /* <DEDUP_REMOVED lines=14> */
.L_x_2161:


//--------------------- .nv.shared.reserved.0     --------------------------
	.section	.nv.shared.reserved.0,"aw",@nobits
	.weak		__nv_reservedSMEM_offset_0_alias
	.size		__nv_reservedSMEM_offset_0_alias, 0, 64
	.other		__nv_reservedSMEM_offset_0_alias,@"STO_CUDA_RESERVED_SHARED STV_DEFAULT"
__nv_reservedSMEM_offset_0_alias:
	.zero		0
	.zero		64


//--------------------- .nv.global                --------------------------
	.section	.nv.global,"aw",@nobits
	.align	8
.nv.global:
	.type		_ZN8collider3gpu9optimized15d_PRECOMP_TABLEE,@object
	.size		_ZN8collider3gpu9optimized15d_PRECOMP_TABLEE,(_ZN8collider3gpu9optimized22d_PRECOMP_TABLE_LAMBDAE - _ZN8collider3gpu9optimized15d_PRECOMP_TABLEE)
_ZN8collider3gpu9optimized15d_PRECOMP_TABLEE:
	.zero		8
	.type		_ZN8collider3gpu9optimized22d_PRECOMP_TABLE_LAMBDAE,@object
	.size		_ZN8collider3gpu9optimized22d_PRECOMP_TABLE_LAMBDAE,(.L_19 - _ZN8collider3gpu9optimized22d_PRECOMP_TABLE_LAMBDAE)
_ZN8collider3gpu9optimized22d_PRECOMP_TABLE_LAMBDAE:
	.zero		8
.L_19:


//--------------------- .nv.constant0._ZN8collider3gpu9optimized37generate_precomputed_table_kernel_optEPNS1_6PointAES3_ --------------------------
	.section	.nv.constant0._ZN8collider3gpu9optimized37generate_precomputed_table_kernel_optEPNS1_6PointAES3_,"a",@progbits
	.sectionflags	@""
	.align	4
.nv.constant0._ZN8collider3gpu9optimized37generate_precomputed_table_kernel_optEPNS1_6PointAES3_:
	.zero		912


//--------------------- .nv.constant0._ZN8collider3gpu9optimized23puzzle_search_optimizedEmmmPKhPmS4_Pj --------------------------
	.section	.nv.constant0._ZN8collider3gpu9optimized23puzzle_search_optimizedEmmmPKhPmS4_Pj,"a",@progbits
	.sectionflags	@""
	.align	4
.nv.constant0._ZN8collider3gpu9optimized23puzzle_search_optimizedEmmmPKhPmS4_Pj:
	.zero		952


//--------------------- SYMBOLS --------------------------

	.type		.nv.reservedSmem.offset0,@object
	.size		.nv.reservedSmem.offset0,0x4
